	.target	sm_80

	.elftype	@"ET_EXEC"


//--------------------- .note.nv.tkinfo           --------------------------
	.section	.note.nv.tkinfo,"",@"SHT_NOTE"
	.sectionflags	@"SHF_NOTE_NV_TKINFO"
	.tkinfo
        /*0018*/ 	.word	0x00000002
        /*0030*/ 	.string	""
        /*0030*/ 	.string	"ptxas"
        /*0030*/ 	.string	"Cuda compilation tools, release 13.0, V13.0.88"
        /*0030*/ 	.string	"Build cuda_13.0.r13.0/compiler.36424714_0"
        /*0030*/ 	.string	"-arch sm_80 -m 64 "



//--------------------- .note.nv.cuinfo           --------------------------
	.section	.note.nv.cuinfo,"",@"SHT_NOTE"
	.sectionflags	@"SHF_NOTE_NV_CUINFO"
        /*0018*/ 	.short	0x0002
        /*001a*/ 	.short	0x0050
        /*001c*/ 	.short	0x0082
	.zero		2


//--------------------- .nv.info                  --------------------------
	.section	.nv.info,"",@"SHT_CUDA_INFO"
	.align	4


	//----- nvinfo : EIATTR_REGCOUNT
	.align		4
        /*0000*/ 	.byte	0x04, 0x2f
        /*0002*/ 	.short	(.L_12 - .L_11)
	.align		4
.L_11:
        /*0004*/ 	.word	index@(_ZN7cutlass13device_kernelIN5flash19enable_sm80_to_sm89INS1_16FlashAttnFwdSm80INS1_25CollectiveMainloopFwdSm80ILi8ELi1ELb1EN4cute5tupleIJNS5_1CILi128EEENS7_ILi112EEES8_EEELi128ENS_10bfloat16_tEfNS_4arch4Sm80ELb1ELb0ELb0ELb1ELb0ELb1ELb1ELb1EEENS1_21CollectiveEpilogueFwdINS6_IJS8_S8_S9_EEENS6_IJNS7_ILi1EEESH_SH_EEESB_SD_Li256ELb1ELb1ELb1ELb0EEENS1_36VarlenDynamicPersistentTileSchedulerILi128ELi112ELi256ELi256ELb1ELb1ELb0ELb1ELb1ELb1EEEEEEEEEvNT_6ParamsE)
        /*0008*/ 	.word	0x000000ff


	//----- nvinfo : EIATTR_FRAME_SIZE
	.align		4
.L_12:
        /*000c*/ 	.byte	0x04, 0x11
        /*000e*/ 	.short	(.L_14 - .L_13)
	.align		4
.L_13:
        /*0010*/ 	.word	index@($__internal_55_$__cuda_sm70_votesync_ballot)
        /*0014*/ 	.word	0x00000000


	//----- nvinfo : EIATTR_FRAME_SIZE
	.align		4
.L_14:
        /*0018*/ 	.byte	0x04, 0x11
        /*001a*/ 	.short	(.L_16 - .L_15)
	.align		4
.L_15:
        /*001c*/ 	.word	index@($__internal_54_$__cuda_sm70_shflsync_up_p)
        /*0020*/ 	.word	0x00000000


	//----- nvinfo : EIATTR_FRAME_SIZE
	.align		4
.L_16:
        /*0024*/ 	.byte	0x04, 0x11
        /*0026*/ 	.short	(.L_18 - .L_17)
	.align		4
.L_17:
        /*0028*/ 	.word	index@($__internal_53_$__cuda_sm70_shflsync_idx_p)
        /*002c*/ 	.word	0x00000000


	//----- nvinfo : EIATTR_FRAME_SIZE
	.align		4
.L_18:
        /*0030*/ 	.byte	0x04, 0x11
        /*0032*/ 	.short	(.L_20 - .L_19)
	.align		4
.L_19:
        /*0034*/ 	.word	index@($__internal_52_$__cuda_sm70_shflsync_bfly_p)
        /*0038*/ 	.word	0x00000000


	//----- nvinfo : EIATTR_FRAME_SIZE
	.align		4
.L_20:
        /*003c*/ 	.byte	0x04, 0x11
        /*003e*/ 	.short	(.L_22 - .L_21)
	.align		4
.L_21:
        /*0040*/ 	.word	index@(_ZN7cutlass13device_kernelIN5flash19enable_sm80_to_sm89INS1_16FlashAttnFwdSm80INS1_25CollectiveMainloopFwdSm80ILi8ELi1ELb1EN4cute5tupleIJNS5_1CILi128EEENS7_ILi112EEES8_EEELi128ENS_10bfloat16_tEfNS_4arch4Sm80ELb1ELb0ELb0ELb1ELb0ELb1ELb1ELb1EEENS1_21CollectiveEpilogueFwdINS6_IJS8_S8_S9_EEENS6_IJNS7_ILi1EEESH_SH_EEESB_SD_Li256ELb1ELb1ELb1ELb0EEENS1_36VarlenDynamicPersistentTileSchedulerILi128ELi112ELi256ELi256ELb1ELb1ELb0ELb1ELb1ELb1EEEEEEEEEvNT_6ParamsE)
        /*0044*/ 	.word	0x00000088


	//----- nvinfo : EIATTR_REGCOUNT
	.align		4
.L_22:
        /*0048*/ 	.byte	0x04, 0x2f
        /*004a*/ 	.short	(.L_24 - .L_23)
	.align		4
.L_23:
        /*004c*/ 	.word	index@(_ZN7cutlass13device_kernelIN5flash19enable_sm80_to_sm89INS1_16FlashAttnFwdSm80INS1_25CollectiveMainloopFwdSm80ILi8ELi1ELb1EN4cute5tupleIJNS5_1CILi128EEENS7_ILi112EEES8_EEELi128ENS_10bfloat16_tEfNS_4arch4Sm80ELb1ELb0ELb0ELb1ELb0ELb0ELb1ELb1EEENS1_21CollectiveEpilogueFwdINS6_IJS8_S8_S9_EEENS6_IJNS7_ILi1EEESH_SH_EEESB_SD_Li256ELb1ELb1ELb1ELb0EEENS1_36VarlenDynamicPersistentTileSchedulerILi128ELi112ELi256ELi256ELb1ELb1ELb0ELb1ELb1ELb1EEEEEEEEEvNT_6ParamsE)
        /*0050*/ 	.word	0x000000ff


	//----- nvinfo : EIATTR_FRAME_SIZE
	.align		4
.L_24:
        /*0054*/ 	.byte	0x04, 0x11
        /*0056*/ 	.short	(.L_26 - .L_25)
	.align		4
.L_25:
        /*0058*/ 	.word	index@($__internal_51_$__cuda_sm70_votesync_ballot)
        /*005c*/ 	.word	0x00000000


	//----- nvinfo : EIATTR_FRAME_SIZE
	.align		4
.L_26:
        /*0060*/ 	.byte	0x04, 0x11
        /*0062*/ 	.short	(.L_28 - .L_27)
	.align		4
.L_27:
        /*0064*/ 	.word	index@($__internal_50_$__cuda_sm70_shflsync_up_p)
        /*0068*/ 	.word	0x00000000


	//----- nvinfo : EIATTR_FRAME_SIZE
	.align		4
.L_28:
        /*006c*/ 	.byte	0x04, 0x11
        /*006e*/ 	.short	(.L_30 - .L_29)
	.align		4
.L_29:
        /*0070*/ 	.word	index@($__internal_49_$__cuda_sm70_shflsync_idx_p)
        /*0074*/ 	.word	0x00000000


	//----- nvinfo : EIATTR_FRAME_SIZE
	.align		4
.L_30:
        /*0078*/ 	.byte	0x04, 0x11
        /*007a*/ 	.short	(.L_32 - .L_31)
	.align		4
.L_31:
        /*007c*/ 	.word	index@($__internal_48_$__cuda_sm70_shflsync_bfly_p)
        /*0080*/ 	.word	0x00000000


	//----- nvinfo : EIATTR_FRAME_SIZE
	.align		4
.L_32:
        /*0084*/ 	.byte	0x04, 0x11
        /*0086*/ 	.short	(.L_34 - .L_33)
	.align		4
.L_33:
        /*0088*/ 	.word	index@(_ZN7cutlass13device_kernelIN5flash19enable_sm80_to_sm89INS1_16FlashAttnFwdSm80INS1_25CollectiveMainloopFwdSm80ILi8ELi1ELb1EN4cute5tupleIJNS5_1CILi128EEENS7_ILi112EEES8_EEELi128ENS_10bfloat16_tEfNS_4arch4Sm80ELb1ELb0ELb0ELb1ELb0ELb0ELb1ELb1EEENS1_21CollectiveEpilogueFwdINS6_IJS8_S8_S9_EEENS6_IJNS7_ILi1EEESH_SH_EEESB_SD_Li256ELb1ELb1ELb1ELb0EEENS1_36VarlenDynamicPersistentTileSchedulerILi128ELi112ELi256ELi256ELb1ELb1ELb0ELb1ELb1ELb1EEEEEEEEEvNT_6ParamsE)
        /*008c*/ 	.word	0x000000a0


	//----- nvinfo : EIATTR_REGCOUNT
	.align		4
.L_34:
        /*0090*/ 	.byte	0x04, 0x2f
        /*0092*/ 	.short	(.L_36 - .L_35)
	.align		4
.L_35:
        /*0094*/ 	.word	index@(_ZN7cutlass13device_kernelIN5flash19enable_sm80_to_sm89INS1_16FlashAttnFwdSm80INS1_25CollectiveMainloopFwdSm80ILi4ELi1ELb0EN4cute5tupleIJNS5_1CILi128EEENS7_ILi64EEES8_EEELi128ENS_10bfloat16_tEfNS_4arch4Sm80ELb1ELb0ELb0ELb0ELb0ELb0ELb1ELb1EEENS1_21CollectiveEpilogueFwdINS6_IJS8_S8_S9_EEENS6_IJNS7_ILi1EEESH_SH_EEESB_SD_Li128ELb0ELb1ELb1ELb0EEENS1_30DynamicPersistentTileSchedulerILi128ELi128ELb1ELb1ELb0EEEEEEEEEvNT_6ParamsE)
        /*0098*/ 	.word	0x000000ff


	//----- nvinfo : EIATTR_FRAME_SIZE
	.align		4
.L_36:
        /*009c*/ 	.byte	0x04, 0x11
        /*009e*/ 	.short	(.L_38 - .L_37)
	.align		4
.L_37:
        /*00a0*/ 	.word	index@($__internal_47_$__cuda_sm70_shflsync_idx_p)
        /*00a4*/ 	.word	0x00000000


	//----- nvinfo : EIATTR_FRAME_SIZE
	.align		4
.L_38:
        /*00a8*/ 	.byte	0x04, 0x11
        /*00aa*/ 	.short	(.L_40 - .L_39)
	.align		4
.L_39:
        /*00ac*/ 	.word	index@($__internal_46_$__cuda_sm70_shflsync_bfly_p)
        /*00b0*/ 	.word	0x00000000


	//----- nvinfo : EIATTR_FRAME_SIZE
	.align		4
.L_40:
        /*00b4*/ 	.byte	0x04, 0x11
        /*00b6*/ 	.short	(.L_42 - .L_41)
	.align		4
.L_41:
        /*00b8*/ 	.word	index@(_ZN7cutlass13device_kernelIN5flash19enable_sm80_to_sm89INS1_16FlashAttnFwdSm80INS1_25CollectiveMainloopFwdSm80ILi4ELi1ELb0EN4cute5tupleIJNS5_1CILi128EEENS7_ILi64EEES8_EEELi128ENS_10bfloat16_tEfNS_4arch4Sm80ELb1ELb0ELb0ELb0ELb0ELb0ELb1ELb1EEENS1_21CollectiveEpilogueFwdINS6_IJS8_S8_S9_EEENS6_IJNS7_ILi1EEESH_SH_EEESB_SD_Li128ELb0ELb1ELb1ELb0EEENS1_30DynamicPersistentTileSchedulerILi128ELi128ELb1ELb1ELb0EEEEEEEEEvNT_6ParamsE)
        /*00bc*/ 	.word	0x00000090


	//----- nvinfo : EIATTR_REGCOUNT
	.align		4
.L_42:
        /*00c0*/ 	.byte	0x04, 0x2f
        /*00c2*/ 	.short	(.L_44 - .L_43)
	.align		4
.L_43:
        /*00c4*/ 	.word	index@(_ZN7cutlass13device_kernelIN5flash19enable_sm80_to_sm89INS1_16FlashAttnFwdSm80INS1_25CollectiveMainloopFwdSm80ILi8ELi1ELb1EN4cute5tupleIJNS5_1CILi128EEENS7_ILi96EEES8_EEELi128ENS_10bfloat16_tEfNS_4arch4Sm80ELb0ELb1ELb0ELb1ELb0ELb1ELb1ELb1EEENS1_21CollectiveEpilogueFwdINS6_IJS8_S8_S9_EEENS6_IJNS7_ILi1EEESH_SH_EEESB_SD_Li256ELb1ELb1ELb1ELb0EEENS1_36VarlenDynamicPersistentTileSchedulerILi128ELi96ELi256ELi256ELb1ELb1ELb0ELb1ELb0ELb1EEEEEEEEEvNT_6ParamsE)
        /*00c8*/ 	.word	0x000000ff


	//----- nvinfo : EIATTR_FRAME_SIZE
	.align		4
.L_44:
        /*00cc*/ 	.byte	0x04, 0x11
        /*00ce*/ 	.short	(.L_46 - .L_45)
	.align		4
.L_45:
        /*00d0*/ 	.word	index@($__internal_45_$__cuda_sm70_votesync_ballot)
        /*00d4*/ 	.word	0x00000000


	//----- nvinfo : EIATTR_FRAME_SIZE
	.align		4
.L_46:
        /*00d8*/ 	.byte	0x04, 0x11
        /*00da*/ 	.short	(.L_48 - .L_47)
	.align		4
.L_47:
        /*00dc*/ 	.word	index@($__internal_44_$__cuda_sm70_shflsync_up_p)
        /*00e0*/ 	.word	0x00000000


	//----- nvinfo : EIATTR_FRAME_SIZE
	.align		4
.L_48:
        /*00e4*/ 	.byte	0x04, 0x11
        /*00e6*/ 	.short	(.L_50 - .L_49)
	.align		4
.L_49:
        /*00e8*/ 	.word	index@($__internal_43_$__cuda_sm70_shflsync_idx_p)
        /*00ec*/ 	.word	0x00000000


	//----- nvinfo : EIATTR_FRAME_SIZE
	.align		4
.L_50:
        /*00f0*/ 	.byte	0x04, 0x11
        /*00f2*/ 	.short	(.L_52 - .L_51)
	.align		4
.L_51:
        /*00f4*/ 	.word	index@($__internal_42_$__cuda_sm70_shflsync_bfly_p)
        /*00f8*/ 	.word	0x00000000


	//----- nvinfo : EIATTR_FRAME_SIZE
	.align		4
.L_52:
        /*00fc*/ 	.byte	0x04, 0x11
        /*00fe*/ 	.short	(.L_54 - .L_53)
	.align		4
.L_53:
        /*0100*/ 	.word	index@(_ZN7cutlass13device_kernelIN5flash19enable_sm80_to_sm89INS1_16FlashAttnFwdSm80INS1_25CollectiveMainloopFwdSm80ILi8ELi1ELb1EN4cute5tupleIJNS5_1CILi128EEENS7_ILi96EEES8_EEELi128ENS_10bfloat16_tEfNS_4arch4Sm80ELb0ELb1ELb0ELb1ELb0ELb1ELb1ELb1EEENS1_21CollectiveEpilogueFwdINS6_IJS8_S8_S9_EEENS6_IJNS7_ILi1EEESH_SH_EEESB_SD_Li256ELb1ELb1ELb1ELb0EEENS1_36VarlenDynamicPersistentTileSchedulerILi128ELi96ELi256ELi256ELb1ELb1ELb0ELb1ELb0ELb1EEEEEEEEEvNT_6ParamsE)
        /*0104*/ 	.word	0x00000000


	//----- nvinfo : EIATTR_REGCOUNT
	.align		4
.L_54:
        /*0108*/ 	.byte	0x04, 0x2f
        /*010a*/ 	.short	(.L_56 - .L_55)
	.align		4
.L_55:
        /*010c*/ 	.word	index@(_ZN7cutlass13device_kernelIN5flash19enable_sm80_to_sm89INS1_16FlashAttnFwdSm80INS1_25CollectiveMainloopFwdSm80ILi8ELi1ELb1EN4cute5tupleIJNS5_1CILi128EEENS7_ILi96EEES8_EEELi128ENS_10bfloat16_tEfNS_4arch4Sm80ELb0ELb1ELb0ELb1ELb0ELb0ELb1ELb1EEENS1_21CollectiveEpilogueFwdINS6_IJS8_S8_S9_EEENS6_IJNS7_ILi1EEESH_SH_EEESB_SD_Li256ELb1ELb1ELb1ELb0EEENS1_36VarlenDynamicPersistentTileSchedulerILi128ELi96ELi256ELi256ELb1ELb1ELb0ELb1ELb0ELb1EEEEEEEEEvNT_6ParamsE)
        /*0110*/ 	.word	0x000000ff


	//----- nvinfo : EIATTR_FRAME_SIZE
	.align		4
.L_56:
        /*0114*/ 	.byte	0x04, 0x11
        /*0116*/ 	.short	(.L_58 - .L_57)
	.align		4
.L_57:
        /*0118*/ 	.word	index@($__internal_41_$__cuda_sm70_votesync_ballot)
        /*011c*/ 	.word	0x00000000


	//----- nvinfo : EIATTR_FRAME_SIZE
	.align		4
.L_58:
        /*0120*/ 	.byte	0x04, 0x11
        /*0122*/ 	.short	(.L_60 - .L_59)
	.align		4
.L_59:
        /*0124*/ 	.word	index@($__internal_40_$__cuda_sm70_shflsync_up_p)
        /*0128*/ 	.word	0x00000000


	//----- nvinfo : EIATTR_FRAME_SIZE
	.align		4
.L_60:
        /*012c*/ 	.byte	0x04, 0x11
        /*012e*/ 	.short	(.L_62 - .L_61)
	.align		4
.L_61:
        /*0130*/ 	.word	index@($__internal_39_$__cuda_sm70_shflsync_idx_p)
        /*0134*/ 	.word	0x00000000


	//----- nvinfo : EIATTR_FRAME_SIZE
	.align		4
.L_62:
        /*0138*/ 	.byte	0x04, 0x11
        /*013a*/ 	.short	(.L_64 - .L_63)
	.align		4
.L_63:
        /*013c*/ 	.word	index@($__internal_38_$__cuda_sm70_shflsync_bfly_p)
        /*0140*/ 	.word	0x00000000


	//----- nvinfo : EIATTR_FRAME_SIZE
	.align		4
.L_64:
        /*0144*/ 	.byte	0x04, 0x11
        /*0146*/ 	.short	(.L_66 - .L_65)
	.align		4
.L_65:
        /*0148*/ 	.word	index@(_ZN7cutlass13device_kernelIN5flash19enable_sm80_to_sm89INS1_16FlashAttnFwdSm80INS1_25CollectiveMainloopFwdSm80ILi8ELi1ELb1EN4cute5tupleIJNS5_1CILi128EEENS7_ILi96EEES8_EEELi128ENS_10bfloat16_tEfNS_4arch4Sm80ELb0ELb1ELb0ELb1ELb0ELb0ELb1ELb1EEENS1_21CollectiveEpilogueFwdINS6_IJS8_S8_S9_EEENS6_IJNS7_ILi1EEESH_SH_EEESB_SD_Li256ELb1ELb1ELb1ELb0EEENS1_36VarlenDynamicPersistentTileSchedulerILi128ELi96ELi256ELi256ELb1ELb1ELb0ELb1ELb0ELb1EEEEEEEEEvNT_6ParamsE)
        /*014c*/ 	.word	0x00000068


	//----- nvinfo : EIATTR_REGCOUNT
	.align		4
.L_66:
        /*0150*/ 	.byte	0x04, 0x2f
        /*0152*/ 	.short	(.L_68 - .L_67)
	.align		4
.L_67:
        /*0154*/ 	.word	index@(_ZN7cutlass13device_kernelIN5flash19enable_sm80_to_sm89INS1_16FlashAttnFwdSm80INS1_25CollectiveMainloopFwdSm80ILi4ELi1ELb0EN4cute5tupleIJNS5_1CILi128EEENS7_ILi48EEES8_EEELi128ENS_10bfloat16_tEfNS_4arch4Sm80ELb0ELb1ELb0ELb0ELb0ELb0ELb1ELb1EEENS1_21CollectiveEpilogueFwdINS6_IJS8_S8_S9_EEENS6_IJNS7_ILi1EEESH_SH_EEESB_SD_Li128ELb0ELb1ELb1ELb0EEENS1_19SingleTileSchedulerILb0ELb1ELb1ELi128EEEEEEEEEvNT_6ParamsE)
        /*0158*/ 	.word	0x000000ff


	//----- nvinfo : EIATTR_FRAME_SIZE
	.align		4
.L_68:
        /*015c*/ 	.byte	0x04, 0x11
        /*015e*/ 	.short	(.L_70 - .L_69)
	.align		4
.L_69:
        /*0160*/ 	.word	index@(_ZN7cutlass13device_kernelIN5flash19enable_sm80_to_sm89INS1_16FlashAttnFwdSm80INS1_25CollectiveMainloopFwdSm80ILi4ELi1ELb0EN4cute5tupleIJNS5_1CILi128EEENS7_ILi48EEES8_EEELi128ENS_10bfloat16_tEfNS_4arch4Sm80ELb0ELb1ELb0ELb0ELb0ELb0ELb1ELb1EEENS1_21CollectiveEpilogueFwdINS6_IJS8_S8_S9_EEENS6_IJNS7_ILi1EEESH_SH_EEESB_SD_Li128ELb0ELb1ELb1ELb0EEENS1_19SingleTileSchedulerILb0ELb1ELb1ELi128EEEEEEEEEvNT_6ParamsE)
        /*0164*/ 	.word	0x00000070


	//----- nvinfo : EIATTR_REGCOUNT
	.align		4
.L_70:
        /*0168*/ 	.byte	0x04, 0x2f
        /*016a*/ 	.short	(.L_72 - .L_71)
	.align		4
.L_71:
        /*016c*/ 	.word	index@(_ZN7cutlass13device_kernelIN5flash19enable_sm80_to_sm89INS1_16FlashAttnFwdSm80INS1_25CollectiveMainloopFwdSm80ILi8ELi1ELb1EN4cute5tupleIJNS5_1CILi128EEENS7_ILi112EEES8_EEELi128ENS_10bfloat16_tEfNS_4arch4Sm80ELb0ELb0ELb0ELb1ELb0ELb1ELb1ELb1EEENS1_21CollectiveEpilogueFwdINS6_IJS8_S8_S9_EEENS6_IJNS7_ILi1EEESH_SH_EEESB_SD_Li256ELb1ELb1ELb1ELb0EEENS1_36VarlenDynamicPersistentTileSchedulerILi128ELi112ELi256ELi256ELb1ELb1ELb0ELb0ELb1ELb1EEEEEEEEEvNT_6ParamsE)
        /*0170*/ 	.word	0x000000ff


	//----- nvinfo : EIATTR_FRAME_SIZE
	.align		4
.L_72:
        /*0174*/ 	.byte	0x04, 0x11
        /*0176*/ 	.short	(.L_74 - .L_73)
	.align		4
.L_73:
        /*0178*/ 	.word	index@($__internal_37_$__cuda_sm70_votesync_ballot)
        /*017c*/ 	.word	0x00000000


	//----- nvinfo : EIATTR_FRAME_SIZE
	.align		4
.L_74:
        /*0180*/ 	.byte	0x04, 0x11
        /*0182*/ 	.short	(.L_76 - .L_75)
	.align		4
.L_75:
        /*0184*/ 	.word	index@($__internal_36_$__cuda_sm70_shflsync_up_p)
        /*0188*/ 	.word	0x00000000


	//----- nvinfo : EIATTR_FRAME_SIZE
	.align		4
.L_76:
        /*018c*/ 	.byte	0x04, 0x11
        /*018e*/ 	.short	(.L_78 - .L_77)
	.align		4
.L_77:
        /*0190*/ 	.word	index@($__internal_35_$__cuda_sm70_shflsync_idx_p)
        /*0194*/ 	.word	0x00000000


	//----- nvinfo : EIATTR_FRAME_SIZE
	.align		4
.L_78:
        /*0198*/ 	.byte	0x04, 0x11
        /*019a*/ 	.short	(.L_80 - .L_79)
	.align		4
.L_79:
        /*019c*/ 	.word	index@($__internal_34_$__cuda_sm70_shflsync_bfly_p)
        /*01a0*/ 	.word	0x00000000


	//----- nvinfo : EIATTR_FRAME_SIZE
	.align		4
.L_80:
        /*01a4*/ 	.byte	0x04, 0x11
        /*01a6*/ 	.short	(.L_82 - .L_81)
	.align		4
.L_81:
        /*01a8*/ 	.word	index@(_ZN7cutlass13device_kernelIN5flash19enable_sm80_to_sm89INS1_16FlashAttnFwdSm80INS1_25CollectiveMainloopFwdSm80ILi8ELi1ELb1EN4cute5tupleIJNS5_1CILi128EEENS7_ILi112EEES8_EEELi128ENS_10bfloat16_tEfNS_4arch4Sm80ELb0ELb0ELb0ELb1ELb0ELb1ELb1ELb1EEENS1_21CollectiveEpilogueFwdINS6_IJS8_S8_S9_EEENS6_IJNS7_ILi1EEESH_SH_EEESB_SD_Li256ELb1ELb1ELb1ELb0EEENS1_36VarlenDynamicPersistentTileSchedulerILi128ELi112ELi256ELi256ELb1ELb1ELb0ELb0ELb1ELb1EEEEEEEEEvNT_6ParamsE)
        /*01ac*/ 	.word	0x00000000


	//----- nvinfo : EIATTR_REGCOUNT
	.align		4
.L_82:
        /*01b0*/ 	.byte	0x04, 0x2f
        /*01b2*/ 	.short	(.L_84 - .L_83)
	.align		4
.L_83:
        /*01b4*/ 	.word	index@(_ZN7cutlass13device_kernelIN5flash19enable_sm80_to_sm89INS1_16FlashAttnFwdSm80INS1_25CollectiveMainloopFwdSm80ILi8ELi1ELb1EN4cute5tupleIJNS5_1CILi128EEENS7_ILi112EEES8_EEELi128ENS_10bfloat16_tEfNS_4arch4Sm80ELb0ELb0ELb0ELb1ELb0ELb0ELb1ELb1EEENS1_21CollectiveEpilogueFwdINS6_IJS8_S8_S9_EEENS6_IJNS7_ILi1EEESH_SH_EEESB_SD_Li256ELb1ELb1ELb1ELb0EEENS1_36VarlenDynamicPersistentTileSchedulerILi128ELi112ELi256ELi256ELb1ELb1ELb0ELb0ELb1ELb1EEEEEEEEEvNT_6ParamsE)
        /*01b8*/ 	.word	0x000000ff


	//----- nvinfo : EIATTR_FRAME_SIZE
	.align		4
.L_84:
        /*01bc*/ 	.byte	0x04, 0x11
        /*01be*/ 	.short	(.L_86 - .L_85)
	.align		4
.L_85:
        /*01c0*/ 	.word	index@($__internal_33_$__cuda_sm70_votesync_ballot)
        /*01c4*/ 	.word	0x00000000


	//----- nvinfo : EIATTR_FRAME_SIZE
	.align		4
.L_86:
        /*01c8*/ 	.byte	0x04, 0x11
        /*01ca*/ 	.short	(.L_88 - .L_87)
	.align		4
.L_87:
        /*01cc*/ 	.word	index@($__internal_32_$__cuda_sm70_shflsync_up_p)
        /*01d0*/ 	.word	0x00000000


	//----- nvinfo : EIATTR_FRAME_SIZE
	.align		4
.L_88:
        /*01d4*/ 	.byte	0x04, 0x11
        /*01d6*/ 	.short	(.L_90 - .L_89)
	.align		4
.L_89:
        /*01d8*/ 	.word	index@($__internal_31_$__cuda_sm70_shflsync_idx_p)
        /*01dc*/ 	.word	0x00000000


	//----- nvinfo : EIATTR_FRAME_SIZE
	.align		4
.L_90:
        /*01e0*/ 	.byte	0x04, 0x11
        /*01e2*/ 	.short	(.L_92 - .L_91)
	.align		4
.L_91:
        /*01e4*/ 	.word	index@($__internal_30_$__cuda_sm70_shflsync_bfly_p)
        /*01e8*/ 	.word	0x00000000


	//----- nvinfo : EIATTR_FRAME_SIZE
	.align		4
.L_92:
        /*01ec*/ 	.byte	0x04, 0x11
        /*01ee*/ 	.short	(.L_94 - .L_93)
	.align		4
.L_93:
        /*01f0*/ 	.word	index@(_ZN7cutlass13device_kernelIN5flash19enable_sm80_to_sm89INS1_16FlashAttnFwdSm80INS1_25CollectiveMainloopFwdSm80ILi8ELi1ELb1EN4cute5tupleIJNS5_1CILi128EEENS7_ILi112EEES8_EEELi128ENS_10bfloat16_tEfNS_4arch4Sm80ELb0ELb0ELb0ELb1ELb0ELb0ELb1ELb1EEENS1_21CollectiveEpilogueFwdINS6_IJS8_S8_S9_EEENS6_IJNS7_ILi1EEESH_SH_EEESB_SD_Li256ELb1ELb1ELb1ELb0EEENS1_36VarlenDynamicPersistentTileSchedulerILi128ELi112ELi256ELi256ELb1ELb1ELb0ELb0ELb1ELb1EEEEEEEEEvNT_6ParamsE)
        /*01f4*/ 	.word	0x00000038


	//----- nvinfo : EIATTR_REGCOUNT
	.align		4
.L_94:
        /*01f8*/ 	.byte	0x04, 0x2f
        /*01fa*/ 	.short	(.L_96 - .L_95)
	.align		4
.L_95:
        /*01fc*/ 	.word	index@(_ZN7cutlass13device_kernelIN5flash19enable_sm80_to_sm89INS1_16FlashAttnFwdSm80INS1_25CollectiveMainloopFwdSm80ILi4ELi1ELb0EN4cute5tupleIJNS5_1CILi128EEENS7_ILi64EEES8_EEELi128ENS_10bfloat16_tEfNS_4arch4Sm80ELb0ELb0ELb0ELb0ELb0ELb0ELb1ELb1EEENS1_21CollectiveEpilogueFwdINS6_IJS8_S8_S9_EEENS6_IJNS7_ILi1EEESH_SH_EEESB_SD_Li128ELb0ELb1ELb1ELb0EEENS1_19SingleTileSchedulerILb0ELb1ELb1ELi128EEEEEEEEEvNT_6ParamsE)
        /*0200*/ 	.word	0x000000ff


	//----- nvinfo : EIATTR_FRAME_SIZE
	.align		4
.L_96:
        /*0204*/ 	.byte	0x04, 0x11
        /*0206*/ 	.short	(.L_98 - .L_97)
	.align		4
.L_97:
        /*0208*/ 	.word	index@(_ZN7cutlass13device_kernelIN5flash19enable_sm80_to_sm89INS1_16FlashAttnFwdSm80INS1_25CollectiveMainloopFwdSm80ILi4ELi1ELb0EN4cute5tupleIJNS5_1CILi128EEENS7_ILi64EEES8_EEELi128ENS_10bfloat16_tEfNS_4arch4Sm80ELb0ELb0ELb0ELb0ELb0ELb0ELb1ELb1EEENS1_21CollectiveEpilogueFwdINS6_IJS8_S8_S9_EEENS6_IJNS7_ILi1EEESH_SH_EEESB_SD_Li128ELb0ELb1ELb1ELb0EEENS1_19SingleTileSchedulerILb0ELb1ELb1ELi128EEEEEEEEEvNT_6ParamsE)
        /*020c*/ 	.word	0x00000090


	//----- nvinfo : EIATTR_REGCOUNT
	.align		4
.L_98:
        /*0210*/ 	.byte	0x04, 0x2f
        /*0212*/ 	.short	(.L_100 - .L_99)
	.align		4
.L_99:
        /*0214*/ 	.word	index@(_ZN7cutlass13device_kernelIN5flash19enable_sm80_to_sm89INS1_16FlashAttnFwdSm80INS1_25CollectiveMainloopFwdSm80ILi8ELi1ELb1EN4cute5tupleIJNS5_1CILi128EEES8_S8_EEELi128ENS_10bfloat16_tEfNS_4arch4Sm80ELb1ELb0ELb0ELb0ELb0ELb0ELb1ELb1EEENS1_21CollectiveEpilogueFwdIS9_NS6_IJNS7_ILi1EEESF_SF_EEESA_SC_Li256ELb0ELb1ELb1ELb0EEENS1_30DynamicPersistentTileSchedulerILi256ELi256ELb1ELb1ELb0EEEEEEEEEvNT_6ParamsE)
        /*0218*/ 	.word	0x000000ff


	//----- nvinfo : EIATTR_FRAME_SIZE
	.align		4
.L_100:
        /*021c*/ 	.byte	0x04, 0x11
        /*021e*/ 	.short	(.L_102 - .L_101)
	.align		4
.L_101:
        /*0220*/ 	.word	index@($__internal_29_$__cuda_sm70_shflsync_idx_p)
        /*0224*/ 	.word	0x00000000


	//----- nvinfo : EIATTR_FRAME_SIZE
	.align		4
.L_102:
        /*0228*/ 	.byte	0x04, 0x11
        /*022a*/ 	.short	(.L_104 - .L_103)
	.align		4
.L_103:
        /*022c*/ 	.word	index@($__internal_28_$__cuda_sm70_shflsync_bfly_p)
        /*0230*/ 	.word	0x00000000


	//----- nvinfo : EIATTR_FRAME_SIZE
	.align		4
.L_104:
        /*0234*/ 	.byte	0x04, 0x11
        /*0236*/ 	.short	(.L_106 - .L_105)
	.align		4
.L_105:
        /*0238*/ 	.word	index@(_ZN7cutlass13device_kernelIN5flash19enable_sm80_to_sm89INS1_16FlashAttnFwdSm80INS1_25CollectiveMainloopFwdSm80ILi8ELi1ELb1EN4cute5tupleIJNS5_1CILi128EEES8_S8_EEELi128ENS_10bfloat16_tEfNS_4arch4Sm80ELb1ELb0ELb0ELb0ELb0ELb0ELb1ELb1EEENS1_21CollectiveEpilogueFwdIS9_NS6_IJNS7_ILi1EEESF_SF_EEESA_SC_Li256ELb0ELb1ELb1ELb0EEENS1_30DynamicPersistentTileSchedulerILi256ELi256ELb1ELb1ELb0EEEEEEEEEvNT_6ParamsE)
        /*023c*/ 	.word	0x00000060


	//----- nvinfo : EIATTR_REGCOUNT
	.align		4
.L_106:
        /*0240*/ 	.byte	0x04, 0x2f
        /*0242*/ 	.short	(.L_108 - .L_107)
	.align		4
.L_107:
        /*0244*/ 	.word	index@(_ZN7cutlass13device_kernelIN5flash19enable_sm80_to_sm89INS1_16FlashAttnFwdSm80INS1_25CollectiveMainloopFwdSm80ILi8ELi1ELb1EN4cute5tupleIJNS5_1CILi128EEENS7_ILi96EEES8_EEELi128ENS_10bfloat16_tEfNS_4arch4Sm80ELb0ELb1ELb0ELb0ELb0ELb0ELb1ELb1EEENS1_21CollectiveEpilogueFwdINS6_IJS8_S8_S9_EEENS6_IJNS7_ILi1EEESH_SH_EEESB_SD_Li256ELb0ELb1ELb1ELb0EEENS1_19SingleTileSchedulerILb0ELb1ELb1ELi128EEEEEEEEEvNT_6ParamsE)
        /*0248*/ 	.word	0x000000fa


	//----- nvinfo : EIATTR_FRAME_SIZE
	.align		4
.L_108:
        /*024c*/ 	.byte	0x04, 0x11
        /*024e*/ 	.short	(.L_110 - .L_109)
	.align		4
.L_109:
        /*0250*/ 	.word	index@(_ZN7cutlass13device_kernelIN5flash19enable_sm80_to_sm89INS1_16FlashAttnFwdSm80INS1_25CollectiveMainloopFwdSm80ILi8ELi1ELb1EN4cute5tupleIJNS5_1CILi128EEENS7_ILi96EEES8_EEELi128ENS_10bfloat16_tEfNS_4arch4Sm80ELb0ELb1ELb0ELb0ELb0ELb0ELb1ELb1EEENS1_21CollectiveEpilogueFwdINS6_IJS8_S8_S9_EEENS6_IJNS7_ILi1EEESH_SH_EEESB_SD_Li256ELb0ELb1ELb1ELb0EEENS1_19SingleTileSchedulerILb0ELb1ELb1ELi128EEEEEEEEEvNT_6ParamsE)
        /*0254*/ 	.word	0x00000000


	//----- nvinfo : EIATTR_REGCOUNT
	.align		4
.L_110:
        /*0258*/ 	.byte	0x04, 0x2f
        /*025a*/ 	.short	(.L_112 - .L_111)
	.align		4
.L_111:
        /*025c*/ 	.word	index@(_ZN7cutlass13device_kernelIN5flash19enable_sm80_to_sm89INS1_16FlashAttnFwdSm80INS1_25CollectiveMainloopFwdSm80ILi8ELi1ELb1EN4cute5tupleIJNS5_1CILi128EEES8_S8_EEELi128ENS_10bfloat16_tEfNS_4arch4Sm80ELb0ELb0ELb0ELb0ELb0ELb0ELb1ELb1EEENS1_21CollectiveEpilogueFwdIS9_NS6_IJNS7_ILi1EEESF_SF_EEESA_SC_Li256ELb0ELb1ELb1ELb0EEENS1_19SingleTileSchedulerILb0ELb1ELb1ELi128EEEEEEEEEvNT_6ParamsE)
        /*0260*/ 	.word	0x000000ff


	//----- nvinfo : EIATTR_FRAME_SIZE
	.align		4
.L_112:
        /*0264*/ 	.byte	0x04, 0x11
        /*0266*/ 	.short	(.L_114 - .L_113)
	.align		4
.L_113:
        /*0268*/ 	.word	index@(_ZN7cutlass13device_kernelIN5flash19enable_sm80_to_sm89INS1_16FlashAttnFwdSm80INS1_25CollectiveMainloopFwdSm80ILi8ELi1ELb1EN4cute5tupleIJNS5_1CILi128EEES8_S8_EEELi128ENS_10bfloat16_tEfNS_4arch4Sm80ELb0ELb0ELb0ELb0ELb0ELb0ELb1ELb1EEENS1_21CollectiveEpilogueFwdIS9_NS6_IJNS7_ILi1EEESF_SF_EEESA_SC_Li256ELb0ELb1ELb1ELb0EEENS1_19SingleTileSchedulerILb0ELb1ELb1ELi128EEEEEEEEEvNT_6ParamsE)
        /*026c*/ 	.word	0x00000000


	//----- nvinfo : EIATTR_REGCOUNT
	.align		4
.L_114:
        /*0270*/ 	.byte	0x04, 0x2f
        /*0272*/ 	.short	(.L_116 - .L_115)
	.align		4
.L_115:
        /*0274*/ 	.word	index@(_ZN7cutlass13device_kernelIN5flash19enable_sm80_to_sm89INS1_16FlashAttnFwdSm80INS1_25CollectiveMainloopFwdSm80ILi8ELi1ELb1EN4cute5tupleIJNS5_1CILi128EEENS7_ILi112EEES8_EEELi128ENS_10bfloat16_tEfNS_4arch4Sm80ELb1ELb0ELb1ELb1ELb0ELb1ELb1ELb1EEENS1_21CollectiveEpilogueFwdINS6_IJS8_S8_S9_EEENS6_IJNS7_ILi1EEESH_SH_EEESB_SD_Li256ELb1ELb1ELb1ELb0EEENS1_36VarlenDynamicPersistentTileSchedulerILi128ELi112ELi256ELi256ELb1ELb1ELb0ELb1ELb1ELb1EEEEEEEEEvNT_6ParamsE)
        /*0278*/ 	.word	0x000000ff


	//----- nvinfo : EIATTR_FRAME_SIZE
	.align		4
.L_116:
        /*027c*/ 	.byte	0x04, 0x11
        /*027e*/ 	.short	(.L_118 - .L_117)
	.align		4
.L_117:
        /*0280*/ 	.word	index@($__internal_27_$__cuda_sm70_votesync_ballot)
        /*0284*/ 	.word	0x00000000


	//----- nvinfo : EIATTR_FRAME_SIZE
	.align		4
.L_118:
        /*0288*/ 	.byte	0x04, 0x11
        /*028a*/ 	.short	(.L_120 - .L_119)
	.align		4
.L_119:
        /*028c*/ 	.word	index@($__internal_26_$__cuda_sm70_shflsync_up_p)
        /*0290*/ 	.word	0x00000000


	//----- nvinfo : EIATTR_FRAME_SIZE
	.align		4
.L_120:
        /*0294*/ 	.byte	0x04, 0x11
        /*0296*/ 	.short	(.L_122 - .L_121)
	.align		4
.L_121:
        /*0298*/ 	.word	index@($__internal_25_$__cuda_sm70_shflsync_idx_p)
        /*029c*/ 	.word	0x00000000


	//----- nvinfo : EIATTR_FRAME_SIZE
	.align		4
.L_122:
        /*02a0*/ 	.byte	0x04, 0x11
        /*02a2*/ 	.short	(.L_124 - .L_123)
	.align		4
.L_123:
        /*02a4*/ 	.word	index@($__internal_24_$__cuda_sm70_shflsync_bfly_p)
        /*02a8*/ 	.word	0x00000000


	//----- nvinfo : EIATTR_FRAME_SIZE
	.align		4
.L_124:
        /*02ac*/ 	.byte	0x04, 0x11
        /*02ae*/ 	.short	(.L_126 - .L_125)
	.align		4
.L_125:
        /*02b0*/ 	.word	index@(_ZN7cutlass13device_kernelIN5flash19enable_sm80_to_sm89INS1_16FlashAttnFwdSm80INS1_25CollectiveMainloopFwdSm80ILi8ELi1ELb1EN4cute5tupleIJNS5_1CILi128EEENS7_ILi112EEES8_EEELi128ENS_10bfloat16_tEfNS_4arch4Sm80ELb1ELb0ELb1ELb1ELb0ELb1ELb1ELb1EEENS1_21CollectiveEpilogueFwdINS6_IJS8_S8_S9_EEENS6_IJNS7_ILi1EEESH_SH_EEESB_SD_Li256ELb1ELb1ELb1ELb0EEENS1_36VarlenDynamicPersistentTileSchedulerILi128ELi112ELi256ELi256ELb1ELb1ELb0ELb1ELb1ELb1EEEEEEEEEvNT_6ParamsE)
        /*02b4*/ 	.word	0x00000088


	//----- nvinfo : EIATTR_REGCOUNT
	.align		4
.L_126:
        /*02b8*/ 	.byte	0x04, 0x2f
        /*02ba*/ 	.short	(.L_128 - .L_127)
	.align		4
.L_127:
        /*02bc*/ 	.word	index@(_ZN7cutlass13device_kernelIN5flash19enable_sm80_to_sm89INS1_16FlashAttnFwdSm80INS1_25CollectiveMainloopFwdSm80ILi8ELi1ELb1EN4cute5tupleIJNS5_1CILi128EEENS7_ILi112EEES8_EEELi128ENS_10bfloat16_tEfNS_4arch4Sm80ELb1ELb0ELb1ELb1ELb0ELb0ELb1ELb1EEENS1_21CollectiveEpilogueFwdINS6_IJS8_S8_S9_EEENS6_IJNS7_ILi1EEESH_SH_EEESB_SD_Li256ELb1ELb1ELb1ELb0EEENS1_36VarlenDynamicPersistentTileSchedulerILi128ELi112ELi256ELi256ELb1ELb1ELb0ELb1ELb1ELb1EEEEEEEEEvNT_6ParamsE)
        /*02c0*/ 	.word	0x000000ff


	//----- nvinfo : EIATTR_FRAME_SIZE
	.align		4
.L_128:
        /*02c4*/ 	.byte	0x04, 0x11
        /*02c6*/ 	.short	(.L_130 - .L_129)
	.align		4
.L_129:
        /*02c8*/ 	.word	index@($__internal_23_$__cuda_sm70_votesync_ballot)
        /*02cc*/ 	.word	0x00000000


	//----- nvinfo : EIATTR_FRAME_SIZE
	.align		4
.L_130:
        /*02d0*/ 	.byte	0x04, 0x11
        /*02d2*/ 	.short	(.L_132 - .L_131)
	.align		4
.L_131:
        /*02d4*/ 	.word	index@($__internal_22_$__cuda_sm70_shflsync_up_p)
        /*02d8*/ 	.word	0x00000000


	//----- nvinfo : EIATTR_FRAME_SIZE
	.align		4
.L_132:
        /*02dc*/ 	.byte	0x04, 0x11
        /*02de*/ 	.short	(.L_134 - .L_133)
	.align		4
.L_133:
        /*02e0*/ 	.word	index@($__internal_21_$__cuda_sm70_shflsync_idx_p)
        /*02e4*/ 	.word	0x00000000


	//----- nvinfo : EIATTR_FRAME_SIZE
	.align		4
.L_134:
        /*02e8*/ 	.byte	0x04, 0x11
        /*02ea*/ 	.short	(.L_136 - .L_135)
	.align		4
.L_135:
        /*02ec*/ 	.word	index@($__internal_20_$__cuda_sm70_shflsync_bfly_p)
        /*02f0*/ 	.word	0x00000000


	//----- nvinfo : EIATTR_FRAME_SIZE
	.align		4
.L_136:
        /*02f4*/ 	.byte	0x04, 0x11
        /*02f6*/ 	.short	(.L_138 - .L_137)
	.align		4
.L_137:
        /*02f8*/ 	.word	index@(_ZN7cutlass13device_kernelIN5flash19enable_sm80_to_sm89INS1_16FlashAttnFwdSm80INS1_25CollectiveMainloopFwdSm80ILi8ELi1ELb1EN4cute5tupleIJNS5_1CILi128EEENS7_ILi112EEES8_EEELi128ENS_10bfloat16_tEfNS_4arch4Sm80ELb1ELb0ELb1ELb1ELb0ELb0ELb1ELb1EEENS1_21CollectiveEpilogueFwdINS6_IJS8_S8_S9_EEENS6_IJNS7_ILi1EEESH_SH_EEESB_SD_Li256ELb1ELb1ELb1ELb0EEENS1_36VarlenDynamicPersistentTileSchedulerILi128ELi112ELi256ELi256ELb1ELb1ELb0ELb1ELb1ELb1EEEEEEEEEvNT_6ParamsE)
        /*02fc*/ 	.word	0x000000a0


	//----- nvinfo : EIATTR_REGCOUNT
	.align		4
.L_138:
        /*0300*/ 	.byte	0x04, 0x2f
        /*0302*/ 	.short	(.L_140 - .L_139)
	.align		4
.L_139:
        /*0304*/ 	.word	index@(_ZN7cutlass13device_kernelIN5flash19enable_sm80_to_sm89INS1_16FlashAttnFwdSm80INS1_25CollectiveMainloopFwdSm80ILi4ELi1ELb0EN4cute5tupleIJNS5_1CILi128EEENS7_ILi64EEES8_EEELi128ENS_10bfloat16_tEfNS_4arch4Sm80ELb1ELb0ELb1ELb0ELb0ELb0ELb1ELb1EEENS1_21CollectiveEpilogueFwdINS6_IJS8_S8_S9_EEENS6_IJNS7_ILi1EEESH_SH_EEESB_SD_Li128ELb0ELb1ELb1ELb0EEENS1_30DynamicPersistentTileSchedulerILi128ELi128ELb1ELb1ELb0EEEEEEEEEvNT_6ParamsE)
        /*0308*/ 	.word	0x000000ff


	//----- nvinfo : EIATTR_FRAME_SIZE
	.align		4
.L_140:
        /*030c*/ 	.byte	0x04, 0x11
        /*030e*/ 	.short	(.L_142 - .L_141)
	.align		4
.L_141:
        /*0310*/ 	.word	index@($__internal_19_$__cuda_sm70_shflsync_idx_p)
        /*0314*/ 	.word	0x00000000


	//----- nvinfo : EIATTR_FRAME_SIZE
	.align		4
.L_142:
        /*0318*/ 	.byte	0x04, 0x11
        /*031a*/ 	.short	(.L_144 - .L_143)
	.align		4
.L_143:
        /*031c*/ 	.word	index@($__internal_18_$__cuda_sm70_shflsync_bfly_p)
        /*0320*/ 	.word	0x00000000


	//----- nvinfo : EIATTR_FRAME_SIZE
	.align		4
.L_144:
        /*0324*/ 	.byte	0x04, 0x11
        /*0326*/ 	.short	(.L_146 - .L_145)
	.align		4
.L_145:
        /*0328*/ 	.word	index@(_ZN7cutlass13device_kernelIN5flash19enable_sm80_to_sm89INS1_16FlashAttnFwdSm80INS1_25CollectiveMainloopFwdSm80ILi4ELi1ELb0EN4cute5tupleIJNS5_1CILi128EEENS7_ILi64EEES8_EEELi128ENS_10bfloat16_tEfNS_4arch4Sm80ELb1ELb0ELb1ELb0ELb0ELb0ELb1ELb1EEENS1_21CollectiveEpilogueFwdINS6_IJS8_S8_S9_EEENS6_IJNS7_ILi1EEESH_SH_EEESB_SD_Li128ELb0ELb1ELb1ELb0EEENS1_30DynamicPersistentTileSchedulerILi128ELi128ELb1ELb1ELb0EEEEEEEEEvNT_6ParamsE)
        /*032c*/ 	.word	0x00000098


	//----- nvinfo : EIATTR_REGCOUNT
	.align		4
.L_146:
        /*0330*/ 	.byte	0x04, 0x2f
        /*0332*/ 	.short	(.L_148 - .L_147)
	.align		4
.L_147:
        /*0334*/ 	.word	index@(_ZN7cutlass13device_kernelIN5flash19enable_sm80_to_sm89INS1_16FlashAttnFwdSm80INS1_25CollectiveMainloopFwdSm80ILi8ELi1ELb1EN4cute5tupleIJNS5_1CILi128EEENS7_ILi96EEES8_EEELi128ENS_10bfloat16_tEfNS_4arch4Sm80ELb0ELb1ELb1ELb1ELb0ELb1ELb1ELb1EEENS1_21CollectiveEpilogueFwdINS6_IJS8_S8_S9_EEENS6_IJNS7_ILi1EEESH_SH_EEESB_SD_Li256ELb1ELb1ELb1ELb0EEENS1_36VarlenDynamicPersistentTileSchedulerILi128ELi96ELi256ELi256ELb1ELb1ELb0ELb1ELb0ELb1EEEEEEEEEvNT_6ParamsE)
        /*0338*/ 	.word	0x000000ff


	//----- nvinfo : EIATTR_FRAME_SIZE
	.align		4
.L_148:
        /*033c*/ 	.byte	0x04, 0x11
        /*033e*/ 	.short	(.L_150 - .L_149)
	.align		4
.L_149:
        /*0340*/ 	.word	index@($__internal_17_$__cuda_sm70_votesync_ballot)
        /*0344*/ 	.word	0x00000000


	//----- nvinfo : EIATTR_FRAME_SIZE
	.align		4
.L_150:
        /*0348*/ 	.byte	0x04, 0x11
        /*034a*/ 	.short	(.L_152 - .L_151)
	.align		4
.L_151:
        /*034c*/ 	.word	index@($__internal_16_$__cuda_sm70_shflsync_up_p)
        /*0350*/ 	.word	0x00000000


	//----- nvinfo : EIATTR_FRAME_SIZE
	.align		4
.L_152:
        /*0354*/ 	.byte	0x04, 0x11
        /*0356*/ 	.short	(.L_154 - .L_153)
	.align		4
.L_153:
        /*0358*/ 	.word	index@($__internal_15_$__cuda_sm70_shflsync_idx_p)
        /*035c*/ 	.word	0x00000000


	//----- nvinfo : EIATTR_FRAME_SIZE
	.align		4
.L_154:
        /*0360*/ 	.byte	0x04, 0x11
        /*0362*/ 	.short	(.L_156 - .L_155)
	.align		4
.L_155:
        /*0364*/ 	.word	index@($__internal_14_$__cuda_sm70_shflsync_bfly_p)
        /*0368*/ 	.word	0x00000000


	//----- nvinfo : EIATTR_FRAME_SIZE
	.align		4
.L_156:
        /*036c*/ 	.byte	0x04, 0x11
        /*036e*/ 	.short	(.L_158 - .L_157)
	.align		4
.L_157:
        /*0370*/ 	.word	index@(_ZN7cutlass13device_kernelIN5flash19enable_sm80_to_sm89INS1_16FlashAttnFwdSm80INS1_25CollectiveMainloopFwdSm80ILi8ELi1ELb1EN4cute5tupleIJNS5_1CILi128EEENS7_ILi96EEES8_EEELi128ENS_10bfloat16_tEfNS_4arch4Sm80ELb0ELb1ELb1ELb1ELb0ELb1ELb1ELb1EEENS1_21CollectiveEpilogueFwdINS6_IJS8_S8_S9_EEENS6_IJNS7_ILi1EEESH_SH_EEESB_SD_Li256ELb1ELb1ELb1ELb0EEENS1_36VarlenDynamicPersistentTileSchedulerILi128ELi96ELi256ELi256ELb1ELb1ELb0ELb1ELb0ELb1EEEEEEEEEvNT_6ParamsE)
        /*0374*/ 	.word	0x00000058


	//----- nvinfo : EIATTR_REGCOUNT
	.align		4
.L_158:
        /*0378*/ 	.byte	0x04, 0x2f
        /*037a*/ 	.short	(.L_160 - .L_159)
	.align		4
.L_159:
        /*037c*/ 	.word	index@(_ZN7cutlass13device_kernelIN5flash19enable_sm80_to_sm89INS1_16FlashAttnFwdSm80INS1_25CollectiveMainloopFwdSm80ILi8ELi1ELb1EN4cute5tupleIJNS5_1CILi128EEENS7_ILi96EEES8_EEELi128ENS_10bfloat16_tEfNS_4arch4Sm80ELb0ELb1ELb1ELb1ELb0ELb0ELb1ELb1EEENS1_21CollectiveEpilogueFwdINS6_IJS8_S8_S9_EEENS6_IJNS7_ILi1EEESH_SH_EEESB_SD_Li256ELb1ELb1ELb1ELb0EEENS1_36VarlenDynamicPersistentTileSchedulerILi128ELi96ELi256ELi256ELb1ELb1ELb0ELb1ELb0ELb1EEEEEEEEEvNT_6ParamsE)
        /*0380*/ 	.word	0x000000ff


	//----- nvinfo : EIATTR_FRAME_SIZE
	.align		4
.L_160:
        /*0384*/ 	.byte	0x04, 0x11
        /*0386*/ 	.short	(.L_162 - .L_161)
	.align		4
.L_161:
        /*0388*/ 	.word	index@($__internal_13_$__cuda_sm70_votesync_ballot)
        /*038c*/ 	.word	0x00000000


	//----- nvinfo : EIATTR_FRAME_SIZE
	.align		4
.L_162:
        /*0390*/ 	.byte	0x04, 0x11
        /*0392*/ 	.short	(.L_164 - .L_163)
	.align		4
.L_163:
        /*0394*/ 	.word	index@($__internal_12_$__cuda_sm70_shflsync_up_p)
        /*0398*/ 	.word	0x00000000


	//----- nvinfo : EIATTR_FRAME_SIZE
	.align		4
.L_164:
        /*039c*/ 	.byte	0x04, 0x11
        /*039e*/ 	.short	(.L_166 - .L_165)
	.align		4
.L_165:
        /*03a0*/ 	.word	index@($__internal_11_$__cuda_sm70_shflsync_idx_p)
        /*03a4*/ 	.word	0x00000000


	//----- nvinfo : EIATTR_FRAME_SIZE
	.align		4
.L_166:
        /*03a8*/ 	.byte	0x04, 0x11
        /*03aa*/ 	.short	(.L_168 - .L_167)
	.align		4
.L_167:
        /*03ac*/ 	.word	index@($__internal_10_$__cuda_sm70_shflsync_bfly_p)
        /*03b0*/ 	.word	0x00000000


	//----- nvinfo : EIATTR_FRAME_SIZE
	.align		4
.L_168:
        /*03b4*/ 	.byte	0x04, 0x11
        /*03b6*/ 	.short	(.L_170 - .L_169)
	.align		4
.L_169:
        /*03b8*/ 	.word	index@(_ZN7cutlass13device_kernelIN5flash19enable_sm80_to_sm89INS1_16FlashAttnFwdSm80INS1_25CollectiveMainloopFwdSm80ILi8ELi1ELb1EN4cute5tupleIJNS5_1CILi128EEENS7_ILi96EEES8_EEELi128ENS_10bfloat16_tEfNS_4arch4Sm80ELb0ELb1ELb1ELb1ELb0ELb0ELb1ELb1EEENS1_21CollectiveEpilogueFwdINS6_IJS8_S8_S9_EEENS6_IJNS7_ILi1EEESH_SH_EEESB_SD_Li256ELb1ELb1ELb1ELb0EEENS1_36VarlenDynamicPersistentTileSchedulerILi128ELi96ELi256ELi256ELb1ELb1ELb0ELb1ELb0ELb1EEEEEEEEEvNT_6ParamsE)
        /*03bc*/ 	.word	0x00000070


	//----- nvinfo : EIATTR_REGCOUNT
	.align		4
.L_170:
        /*03c0*/ 	.byte	0x04, 0x2f
        /*03c2*/ 	.short	(.L_172 - .L_171)
	.align		4
.L_171:
        /*03c4*/ 	.word	index@(_ZN7cutlass13device_kernelIN5flash19enable_sm80_to_sm89INS1_16FlashAttnFwdSm80INS1_25CollectiveMainloopFwdSm80ILi4ELi1ELb0EN4cute5tupleIJNS5_1CILi128EEENS7_ILi48EEES8_EEELi128ENS_10bfloat16_tEfNS_4arch4Sm80ELb0ELb1ELb1ELb0ELb0ELb0ELb1ELb1EEENS1_21CollectiveEpilogueFwdINS6_IJS8_S8_S9_EEENS6_IJNS7_ILi1EEESH_SH_EEESB_SD_Li128ELb0ELb1ELb1ELb0EEENS1_19SingleTileSchedulerILb0ELb1ELb1ELi128EEEEEEEEEvNT_6ParamsE)
        /*03c8*/ 	.word	0x000000ff


	//----- nvinfo : EIATTR_FRAME_SIZE
	.align		4
.L_172:
        /*03cc*/ 	.byte	0x04, 0x11
        /*03ce*/ 	.short	(.L_174 - .L_173)
	.align		4
.L_173:
        /*03d0*/ 	.word	index@(_ZN7cutlass13device_kernelIN5flash19enable_sm80_to_sm89INS1_16FlashAttnFwdSm80INS1_25CollectiveMainloopFwdSm80ILi4ELi1ELb0EN4cute5tupleIJNS5_1CILi128EEENS7_ILi48EEES8_EEELi128ENS_10bfloat16_tEfNS_4arch4Sm80ELb0ELb1ELb1ELb0ELb0ELb0ELb1ELb1EEENS1_21CollectiveEpilogueFwdINS6_IJS8_S8_S9_EEENS6_IJNS7_ILi1EEESH_SH_EEESB_SD_Li128ELb0ELb1ELb1ELb0EEENS1_19SingleTileSchedulerILb0ELb1ELb1ELi128EEEEEEEEEvNT_6ParamsE)
        /*03d4*/ 	.word	0x00000070


	//----- nvinfo : EIATTR_REGCOUNT
	.align		4
.L_174:
        /*03d8*/ 	.byte	0x04, 0x2f
        /*03da*/ 	.short	(.L_176 - .L_175)
	.align		4
.L_175:
        /*03dc*/ 	.word	index@(_ZN7cutlass13device_kernelIN5flash19enable_sm80_to_sm89INS1_16FlashAttnFwdSm80INS1_25CollectiveMainloopFwdSm80ILi8ELi1ELb1EN4cute5tupleIJNS5_1CILi128EEENS7_ILi112EEES8_EEELi128ENS_10bfloat16_tEfNS_4arch4Sm80ELb0ELb0ELb1ELb1ELb0ELb1ELb1ELb1EEENS1_21CollectiveEpilogueFwdINS6_IJS8_S8_S9_EEENS6_IJNS7_ILi1EEESH_SH_EEESB_SD_Li256ELb1ELb1ELb1ELb0EEENS1_36VarlenDynamicPersistentTileSchedulerILi128ELi112ELi256ELi256ELb1ELb1ELb0ELb0ELb1ELb1EEEEEEEEEvNT_6ParamsE)
        /*03e0*/ 	.word	0x000000ff


	//----- nvinfo : EIATTR_FRAME_SIZE
	.align		4
.L_176:
        /*03e4*/ 	.byte	0x04, 0x11
        /*03e6*/ 	.short	(.L_178 - .L_177)
	.align		4
.L_177:
        /*03e8*/ 	.word	index@($__internal_9_$__cuda_sm70_votesync_ballot)
        /*03ec*/ 	.word	0x00000000


	//----- nvinfo : EIATTR_FRAME_SIZE
	.align		4
.L_178:
        /*03f0*/ 	.byte	0x04, 0x11
        /*03f2*/ 	.short	(.L_180 - .L_179)
	.align		4
.L_179:
        /*03f4*/ 	.word	index@($__internal_8_$__cuda_sm70_shflsync_up_p)
        /*03f8*/ 	.word	0x00000000


	//----- nvinfo : EIATTR_FRAME_SIZE
	.align		4
.L_180:
        /*03fc*/ 	.byte	0x04, 0x11
        /*03fe*/ 	.short	(.L_182 - .L_181)
	.align		4
.L_181:
        /*0400*/ 	.word	index@($__internal_7_$__cuda_sm70_shflsync_idx_p)
        /*0404*/ 	.word	0x00000000


	//----- nvinfo : EIATTR_FRAME_SIZE
	.align		4
.L_182:
        /*0408*/ 	.byte	0x04, 0x11
        /*040a*/ 	.short	(.L_184 - .L_183)
	.align		4
.L_183:
        /*040c*/ 	.word	index@($__internal_6_$__cuda_sm70_shflsync_bfly_p)
        /*0410*/ 	.word	0x00000000


	//----- nvinfo : EIATTR_FRAME_SIZE
	.align		4
.L_184:
        /*0414*/ 	.byte	0x04, 0x11
        /*0416*/ 	.short	(.L_186 - .L_185)
	.align		4
.L_185:
        /*0418*/ 	.word	index@(_ZN7cutlass13device_kernelIN5flash19enable_sm80_to_sm89INS1_16FlashAttnFwdSm80INS1_25CollectiveMainloopFwdSm80ILi8ELi1ELb1EN4cute5tupleIJNS5_1CILi128EEENS7_ILi112EEES8_EEELi128ENS_10bfloat16_tEfNS_4arch4Sm80ELb0ELb0ELb1ELb1ELb0ELb1ELb1ELb1EEENS1_21CollectiveEpilogueFwdINS6_IJS8_S8_S9_EEENS6_IJNS7_ILi1EEESH_SH_EEESB_SD_Li256ELb1ELb1ELb1ELb0EEENS1_36VarlenDynamicPersistentTileSchedulerILi128ELi112ELi256ELi256ELb1ELb1ELb0ELb0ELb1ELb1EEEEEEEEEvNT_6ParamsE)
        /*041c*/ 	.word	0x00000070


	//----- nvinfo : EIATTR_REGCOUNT
	.align		4
.L_186:
        /*0420*/ 	.byte	0x04, 0x2f
        /*0422*/ 	.short	(.L_188 - .L_187)
	.align		4
.L_187:
        /*0424*/ 	.word	index@(_ZN7cutlass13device_kernelIN5flash19enable_sm80_to_sm89INS1_16FlashAttnFwdSm80INS1_25CollectiveMainloopFwdSm80ILi8ELi1ELb1EN4cute5tupleIJNS5_1CILi128EEENS7_ILi112EEES8_EEELi128ENS_10bfloat16_tEfNS_4arch4Sm80ELb0ELb0ELb1ELb1ELb0ELb0ELb1ELb1EEENS1_21CollectiveEpilogueFwdINS6_IJS8_S8_S9_EEENS6_IJNS7_ILi1EEESH_SH_EEESB_SD_Li256ELb1ELb1ELb1ELb0EEENS1_36VarlenDynamicPersistentTileSchedulerILi128ELi112ELi256ELi256ELb1ELb1ELb0ELb0ELb1ELb1EEEEEEEEEvNT_6ParamsE)
        /*0428*/ 	.word	0x000000ff


	//----- nvinfo : EIATTR_FRAME_SIZE
	.align		4
.L_188:
        /*042c*/ 	.byte	0x04, 0x11
        /*042e*/ 	.short	(.L_190 - .L_189)
	.align		4
.L_189:
        /*0430*/ 	.word	index@($__internal_5_$__cuda_sm70_votesync_ballot)
        /*0434*/ 	.word	0x00000000


	//----- nvinfo : EIATTR_FRAME_SIZE
	.align		4
.L_190:
        /*0438*/ 	.byte	0x04, 0x11
        /*043a*/ 	.short	(.L_192 - .L_191)
	.align		4
.L_191:
        /*043c*/ 	.word	index@($__internal_4_$__cuda_sm70_shflsync_up_p)
        /*0440*/ 	.word	0x00000000


	//----- nvinfo : EIATTR_FRAME_SIZE
	.align		4
.L_192:
        /*0444*/ 	.byte	0x04, 0x11
        /*0446*/ 	.short	(.L_194 - .L_193)
	.align		4
.L_193:
        /*0448*/ 	.word	index@($__internal_3_$__cuda_sm70_shflsync_idx_p)
        /*044c*/ 	.word	0x00000000


	//----- nvinfo : EIATTR_FRAME_SIZE
	.align		4
.L_194:
        /*0450*/ 	.byte	0x04, 0x11
        /*0452*/ 	.short	(.L_196 - .L_195)
	.align		4
.L_195:
        /*0454*/ 	.word	index@($__internal_2_$__cuda_sm70_shflsync_bfly_p)
        /*0458*/ 	.word	0x00000000


	//----- nvinfo : EIATTR_FRAME_SIZE
	.align		4
.L_196:
        /*045c*/ 	.byte	0x04, 0x11
        /*045e*/ 	.short	(.L_198 - .L_197)
	.align		4
.L_197:
        /*0460*/ 	.word	index@(_ZN7cutlass13device_kernelIN5flash19enable_sm80_to_sm89INS1_16FlashAttnFwdSm80INS1_25CollectiveMainloopFwdSm80ILi8ELi1ELb1EN4cute5tupleIJNS5_1CILi128EEENS7_ILi112EEES8_EEELi128ENS_10bfloat16_tEfNS_4arch4Sm80ELb0ELb0ELb1ELb1ELb0ELb0ELb1ELb1EEENS1_21CollectiveEpilogueFwdINS6_IJS8_S8_S9_EEENS6_IJNS7_ILi1EEESH_SH_EEESB_SD_Li256ELb1ELb1ELb1ELb0EEENS1_36VarlenDynamicPersistentTileSchedulerILi128ELi112ELi256ELi256ELb1ELb1ELb0ELb0ELb1ELb1EEEEEEEEEvNT_6ParamsE)
        /*0464*/ 	.word	0x00000088


	//----- nvinfo : EIATTR_REGCOUNT
	.align		4
.L_198:
        /*0468*/ 	.byte	0x04, 0x2f
        /*046a*/ 	.short	(.L_200 - .L_199)
	.align		4
.L_199:
        /*046c*/ 	.word	index@(_ZN7cutlass13device_kernelIN5flash19enable_sm80_to_sm89INS1_16FlashAttnFwdSm80INS1_25CollectiveMainloopFwdSm80ILi4ELi1ELb0EN4cute5tupleIJNS5_1CILi128EEENS7_ILi64EEES8_EEELi128ENS_10bfloat16_tEfNS_4arch4Sm80ELb0ELb0ELb1ELb0ELb0ELb0ELb1ELb1EEENS1_21CollectiveEpilogueFwdINS6_IJS8_S8_S9_EEENS6_IJNS7_ILi1EEESH_SH_EEESB_SD_Li128ELb0ELb1ELb1ELb0EEENS1_19SingleTileSchedulerILb0ELb1ELb1ELi128EEEEEEEEEvNT_6ParamsE)
        /*0470*/ 	.word	0x000000ff


	//----- nvinfo : EIATTR_FRAME_SIZE
	.align		4
.L_200:
        /*0474*/ 	.byte	0x04, 0x11
        /*0476*/ 	.short	(.L_202 - .L_201)
	.align		4
.L_201:
        /*0478*/ 	.word	index@(_ZN7cutlass13device_kernelIN5flash19enable_sm80_to_sm89INS1_16FlashAttnFwdSm80INS1_25CollectiveMainloopFwdSm80ILi4ELi1ELb0EN4cute5tupleIJNS5_1CILi128EEENS7_ILi64EEES8_EEELi128ENS_10bfloat16_tEfNS_4arch4Sm80ELb0ELb0ELb1ELb0ELb0ELb0ELb1ELb1EEENS1_21CollectiveEpilogueFwdINS6_IJS8_S8_S9_EEENS6_IJNS7_ILi1EEESH_SH_EEESB_SD_Li128ELb0ELb1ELb1ELb0EEENS1_19SingleTileSchedulerILb0ELb1ELb1ELi128EEEEEEEEEvNT_6ParamsE)
        /*047c*/ 	.word	0x00000098


	//----- nvinfo : EIATTR_REGCOUNT
	.align		4
.L_202:
        /*0480*/ 	.byte	0x04, 0x2f
        /*0482*/ 	.short	(.L_204 - .L_203)
	.align		4
.L_203:
        /*0484*/ 	.word	index@(_ZN7cutlass13device_kernelIN5flash19enable_sm80_to_sm89INS1_16FlashAttnFwdSm80INS1_25CollectiveMainloopFwdSm80ILi8ELi1ELb1EN4cute5tupleIJNS5_1CILi128EEES8_S8_EEELi128ENS_10bfloat16_tEfNS_4arch4Sm80ELb1ELb0ELb1ELb0ELb0ELb0ELb1ELb1EEENS1_21CollectiveEpilogueFwdIS9_NS6_IJNS7_ILi1EEESF_SF_EEESA_SC_Li256ELb0ELb1ELb1ELb0EEENS1_30DynamicPersistentTileSchedulerILi256ELi256ELb1ELb1ELb0EEEEEEEEEvNT_6ParamsE)
        /*0488*/ 	.word	0x000000ff


	//----- nvinfo : EIATTR_FRAME_SIZE
	.align		4
.L_204:
        /*048c*/ 	.byte	0x04, 0x11
        /*048e*/ 	.short	(.L_206 - .L_205)
	.align		4
.L_205:
        /*0490*/ 	.word	index@($__internal_1_$__cuda_sm70_shflsync_idx_p)
        /*0494*/ 	.word	0x00000000


	//----- nvinfo : EIATTR_FRAME_SIZE
	.align		4
.L_206:
        /*0498*/ 	.byte	0x04, 0x11
        /*049a*/ 	.short	(.L_208 - .L_207)
	.align		4
.L_207:
        /*049c*/ 	.word	index@($__internal_0_$__cuda_sm70_shflsync_bfly_p)
        /*04a0*/ 	.word	0x00000000


	//----- nvinfo : EIATTR_FRAME_SIZE
	.align		4
.L_208:
        /*04a4*/ 	.byte	0x04, 0x11
        /*04a6*/ 	.short	(.L_210 - .L_209)
	.align		4
.L_209:
        /*04a8*/ 	.word	index@(_ZN7cutlass13device_kernelIN5flash19enable_sm80_to_sm89INS1_16FlashAttnFwdSm80INS1_25CollectiveMainloopFwdSm80ILi8ELi1ELb1EN4cute5tupleIJNS5_1CILi128EEES8_S8_EEELi128ENS_10bfloat16_tEfNS_4arch4Sm80ELb1ELb0ELb1ELb0ELb0ELb0ELb1ELb1EEENS1_21CollectiveEpilogueFwdIS9_NS6_IJNS7_ILi1EEESF_SF_EEESA_SC_Li256ELb0ELb1ELb1ELb0EEENS1_30DynamicPersistentTileSchedulerILi256ELi256ELb1ELb1ELb0EEEEEEEEEvNT_6ParamsE)
        /*04ac*/ 	.word	0x00000068


	//----- nvinfo : EIATTR_REGCOUNT
	.align		4
.L_210:
        /*04b0*/ 	.byte	0x04, 0x2f
        /*04b2*/ 	.short	(.L_212 - .L_211)
	.align		4
.L_211:
        /*04b4*/ 	.word	index@(_ZN7cutlass13device_kernelIN5flash19enable_sm80_to_sm89INS1_16FlashAttnFwdSm80INS1_25CollectiveMainloopFwdSm80ILi8ELi1ELb1EN4cute5tupleIJNS5_1CILi128EEENS7_ILi96EEES8_EEELi128ENS_10bfloat16_tEfNS_4arch4Sm80ELb0ELb1ELb1ELb0ELb0ELb0ELb1ELb1EEENS1_21CollectiveEpilogueFwdINS6_IJS8_S8_S9_EEENS6_IJNS7_ILi1EEESH_SH_EEESB_SD_Li256ELb0ELb1ELb1ELb0EEENS1_19SingleTileSchedulerILb0ELb1ELb1ELi128EEEEEEEEEvNT_6ParamsE)
        /*04b8*/ 	.word	0x000000ff


	//----- nvinfo : EIATTR_FRAME_SIZE
	.align		4
.L_212:
        /*04bc*/ 	.byte	0x04, 0x11
        /*04be*/ 	.short	(.L_214 - .L_213)
	.align		4
.L_213:
        /*04c0*/ 	.word	index@(_ZN7cutlass13device_kernelIN5flash19enable_sm80_to_sm89INS1_16FlashAttnFwdSm80INS1_25CollectiveMainloopFwdSm80ILi8ELi1ELb1EN4cute5tupleIJNS5_1CILi128EEENS7_ILi96EEES8_EEELi128ENS_10bfloat16_tEfNS_4arch4Sm80ELb0ELb1ELb1ELb0ELb0ELb0ELb1ELb1EEENS1_21CollectiveEpilogueFwdINS6_IJS8_S8_S9_EEENS6_IJNS7_ILi1EEESH_SH_EEESB_SD_Li256ELb0ELb1ELb1ELb0EEENS1_19SingleTileSchedulerILb0ELb1ELb1ELi128EEEEEEEEEvNT_6ParamsE)
        /*04c4*/ 	.word	0x00000000


	//----- nvinfo : EIATTR_REGCOUNT
	.align		4
.L_214:
        /*04c8*/ 	.byte	0x04, 0x2f
        /*04ca*/ 	.short	(.L_216 - .L_215)
	.align		4
.L_215:
        /*04cc*/ 	.word	index@(_ZN7cutlass13device_kernelIN5flash19enable_sm80_to_sm89INS1_16FlashAttnFwdSm80INS1_25CollectiveMainloopFwdSm80ILi8ELi1ELb1EN4cute5tupleIJNS5_1CILi128EEES8_S8_EEELi128ENS_10bfloat16_tEfNS_4arch4Sm80ELb0ELb0ELb1ELb0ELb0ELb0ELb1ELb1EEENS1_21CollectiveEpilogueFwdIS9_NS6_IJNS7_ILi1EEESF_SF_EEESA_SC_Li256ELb0ELb1ELb1ELb0EEENS1_19SingleTileSchedulerILb0ELb1ELb1ELi128EEEEEEEEEvNT_6ParamsE)
        /*04d0*/ 	.word	0x000000ff


	//----- nvinfo : EIATTR_FRAME_SIZE
	.align		4
.L_216:
        /*04d4*/ 	.byte	0x04, 0x11
        /*04d6*/ 	.short	(.L_218 - .L_217)
	.align		4
.L_217:
        /*04d8*/ 	.word	index@(_ZN7cutlass13device_kernelIN5flash19enable_sm80_to_sm89INS1_16FlashAttnFwdSm80INS1_25CollectiveMainloopFwdSm80ILi8ELi1ELb1EN4cute5tupleIJNS5_1CILi128EEES8_S8_EEELi128ENS_10bfloat16_tEfNS_4arch4Sm80ELb0ELb0ELb1ELb0ELb0ELb0ELb1ELb1EEENS1_21CollectiveEpilogueFwdIS9_NS6_IJNS7_ILi1EEESF_SF_EEESA_SC_Li256ELb0ELb1ELb1ELb0EEENS1_19SingleTileSchedulerILb0ELb1ELb1ELi128EEEEEEEEEvNT_6ParamsE)
        /*04dc*/ 	.word	0x00000010


	//----- nvinfo : EIATTR_MIN_STACK_SIZE
	.align		4
.L_218:
        /*04e0*/ 	.byte	0x04, 0x12
        /*04e2*/ 	.short	(.L_220 - .L_219)
	.align		4
.L_219:
        /*04e4*/ 	.word	index@(_ZN7cutlass13device_kernelIN5flash19enable_sm80_to_sm89INS1_16FlashAttnFwdSm80INS1_25CollectiveMainloopFwdSm80ILi8ELi1ELb1EN4cute5tupleIJNS5_1CILi128EEES8_S8_EEELi128ENS_10bfloat16_tEfNS_4arch4Sm80ELb0ELb0ELb1ELb0ELb0ELb0ELb1ELb1EEENS1_21CollectiveEpilogueFwdIS9_NS6_IJNS7_ILi1EEESF_SF_EEESA_SC_Li256ELb0ELb1ELb1ELb0EEENS1_19SingleTileSchedulerILb0ELb1ELb1ELi128EEEEEEEEEvNT_6ParamsE)
        /*04e8*/ 	.word	0x00000010


	//----- nvinfo : EIATTR_MIN_STACK_SIZE
	.align		4
.L_220:
        /*04ec*/ 	.byte	0x04, 0x12
        /*04ee*/ 	.short	(.L_222 - .L_221)
	.align		4
.L_221:
        /*04f0*/ 	.word	index@(_ZN7cutlass13device_kernelIN5flash19enable_sm80_to_sm89INS1_16FlashAttnFwdSm80INS1_25CollectiveMainloopFwdSm80ILi8ELi1ELb1EN4cute5tupleIJNS5_1CILi128EEENS7_ILi96EEES8_EEELi128ENS_10bfloat16_tEfNS_4arch4Sm80ELb0ELb1ELb1ELb0ELb0ELb0ELb1ELb1EEENS1_21CollectiveEpilogueFwdINS6_IJS8_S8_S9_EEENS6_IJNS7_ILi1EEESH_SH_EEESB_SD_Li256ELb0ELb1ELb1ELb0EEENS1_19SingleTileSchedulerILb0ELb1ELb1ELi128EEEEEEEEEvNT_6ParamsE)
        /*04f4*/ 	.word	0x00000000


	//----- nvinfo : EIATTR_MIN_STACK_SIZE
	.align		4
.L_222:
        /*04f8*/ 	.byte	0x04, 0x12
        /*04fa*/ 	.short	(.L_224 - .L_223)
	.align		4
.L_223:
        /*04fc*/ 	.word	index@(_ZN7cutlass13device_kernelIN5flash19enable_sm80_to_sm89INS1_16FlashAttnFwdSm80INS1_25CollectiveMainloopFwdSm80ILi8ELi1ELb1EN4cute5tupleIJNS5_1CILi128EEES8_S8_EEELi128ENS_10bfloat16_tEfNS_4arch4Sm80ELb1ELb0ELb1ELb0ELb0ELb0ELb1ELb1EEENS1_21CollectiveEpilogueFwdIS9_NS6_IJNS7_ILi1EEESF_SF_EEESA_SC_Li256ELb0ELb1ELb1ELb0EEENS1_30DynamicPersistentTileSchedulerILi256ELi256ELb1ELb1ELb0EEEEEEEEEvNT_6ParamsE)
        /*0500*/ 	.word	0x00000068


	//----- nvinfo : EIATTR_MIN_STACK_SIZE
	.align		4
.L_224:
        /*0504*/ 	.byte	0x04, 0x12
        /*0506*/ 	.short	(.L_226 - .L_225)
	.align		4
.L_225:
        /*0508*/ 	.word	index@(_ZN7cutlass13device_kernelIN5flash19enable_sm80_to_sm89INS1_16FlashAttnFwdSm80INS1_25CollectiveMainloopFwdSm80ILi4ELi1ELb0EN4cute5tupleIJNS5_1CILi128EEENS7_ILi64EEES8_EEELi128ENS_10bfloat16_tEfNS_4arch4Sm80ELb0ELb0ELb1ELb0ELb0ELb0ELb1ELb1EEENS1_21CollectiveEpilogueFwdINS6_IJS8_S8_S9_EEENS6_IJNS7_ILi1EEESH_SH_EEESB_SD_Li128ELb0ELb1ELb1ELb0EEENS1_19SingleTileSchedulerILb0ELb1ELb1ELi128EEEEEEEEEvNT_6ParamsE)
        /*050c*/ 	.word	0x00000098


	//----- nvinfo : EIATTR_MIN_STACK_SIZE
	.align		4
.L_226:
        /*0510*/ 	.byte	0x04, 0x12
        /*0512*/ 	.short	(.L_228 - .L_227)
	.align		4
.L_227:
        /*0514*/ 	.word	index@(_ZN7cutlass13device_kernelIN5flash19enable_sm80_to_sm89INS1_16FlashAttnFwdSm80INS1_25CollectiveMainloopFwdSm80ILi8ELi1ELb1EN4cute5tupleIJNS5_1CILi128EEENS7_ILi112EEES8_EEELi128ENS_10bfloat16_tEfNS_4arch4Sm80ELb0ELb0ELb1ELb1ELb0ELb0ELb1ELb1EEENS1_21CollectiveEpilogueFwdINS6_IJS8_S8_S9_EEENS6_IJNS7_ILi1EEESH_SH_EEESB_SD_Li256ELb1ELb1ELb1ELb0EEENS1_36VarlenDynamicPersistentTileSchedulerILi128ELi112ELi256ELi256ELb1ELb1ELb0ELb0ELb1ELb1EEEEEEEEEvNT_6ParamsE)
        /*0518*/ 	.word	0x00000088


	//----- nvinfo : EIATTR_MIN_STACK_SIZE
	.align		4
.L_228:
        /*051c*/ 	.byte	0x04, 0x12
        /*051e*/ 	.short	(.L_230 - .L_229)
	.align		4
.L_229:
        /*0520*/ 	.word	index@(_ZN7cutlass13device_kernelIN5flash19enable_sm80_to_sm89INS1_16FlashAttnFwdSm80INS1_25CollectiveMainloopFwdSm80ILi8ELi1ELb1EN4cute5tupleIJNS5_1CILi128EEENS7_ILi112EEES8_EEELi128ENS_10bfloat16_tEfNS_4arch4Sm80ELb0ELb0ELb1ELb1ELb0ELb1ELb1ELb1EEENS1_21CollectiveEpilogueFwdINS6_IJS8_S8_S9_EEENS6_IJNS7_ILi1EEESH_SH_EEESB_SD_Li256ELb1ELb1ELb1ELb0EEENS1_36VarlenDynamicPersistentTileSchedulerILi128ELi112ELi256ELi256ELb1ELb1ELb0ELb0ELb1ELb1EEEEEEEEEvNT_6ParamsE)
        /*0524*/ 	.word	0x00000070


	//----- nvinfo : EIATTR_MIN_STACK_SIZE
	.align		4
.L_230:
        /*0528*/ 	.byte	0x04, 0x12
        /*052a*/ 	.short	(.L_232 - .L_231)
	.align		4
.L_231:
        /*052c*/ 	.word	index@(_ZN7cutlass13device_kernelIN5flash19enable_sm80_to_sm89INS1_16FlashAttnFwdSm80INS1_25CollectiveMainloopFwdSm80ILi4ELi1ELb0EN4cute5tupleIJNS5_1CILi128EEENS7_ILi48EEES8_EEELi128ENS_10bfloat16_tEfNS_4arch4Sm80ELb0ELb1ELb1ELb0ELb0ELb0ELb1ELb1EEENS1_21CollectiveEpilogueFwdINS6_IJS8_S8_S9_EEENS6_IJNS7_ILi1EEESH_SH_EEESB_SD_Li128ELb0ELb1ELb1ELb0EEENS1_19SingleTileSchedulerILb0ELb1ELb1ELi128EEEEEEEEEvNT_6ParamsE)
        /*0530*/ 	.word	0x00000070


	//----- nvinfo : EIATTR_MIN_STACK_SIZE
	.align		4
.L_232:
        /*0534*/ 	.byte	0x04, 0x12
        /*0536*/ 	.short	(.L_234 - .L_233)
	.align		4
.L_233:
        /*0538*/ 	.word	index@(_ZN7cutlass13device_kernelIN5flash19enable_sm80_to_sm89INS1_16FlashAttnFwdSm80INS1_25CollectiveMainloopFwdSm80ILi8ELi1ELb1EN4cute5tupleIJNS5_1CILi128EEENS7_ILi96EEES8_EEELi128ENS_10bfloat16_tEfNS_4arch4Sm80ELb0ELb1ELb1ELb1ELb0ELb0ELb1ELb1EEENS1_21CollectiveEpilogueFwdINS6_IJS8_S8_S9_EEENS6_IJNS7_ILi1EEESH_SH_EEESB_SD_Li256ELb1ELb1ELb1ELb0EEENS1_36VarlenDynamicPersistentTileSchedulerILi128ELi96ELi256ELi256ELb1ELb1ELb0ELb1ELb0ELb1EEEEEEEEEvNT_6ParamsE)
        /*053c*/ 	.word	0x00000070


	//----- nvinfo : EIATTR_MIN_STACK_SIZE
	.align		4
.L_234:
        /*0540*/ 	.byte	0x04, 0x12
        /*0542*/ 	.short	(.L_236 - .L_235)
	.align		4
.L_235:
        /*0544*/ 	.word	index@(_ZN7cutlass13device_kernelIN5flash19enable_sm80_to_sm89INS1_16FlashAttnFwdSm80INS1_25CollectiveMainloopFwdSm80ILi8ELi1ELb1EN4cute5tupleIJNS5_1CILi128EEENS7_ILi96EEES8_EEELi128ENS_10bfloat16_tEfNS_4arch4Sm80ELb0ELb1ELb1ELb1ELb0ELb1ELb1ELb1EEENS1_21CollectiveEpilogueFwdINS6_IJS8_S8_S9_EEENS6_IJNS7_ILi1EEESH_SH_EEESB_SD_Li256ELb1ELb1ELb1ELb0EEENS1_36VarlenDynamicPersistentTileSchedulerILi128ELi96ELi256ELi256ELb1ELb1ELb0ELb1ELb0ELb1EEEEEEEEEvNT_6ParamsE)
        /*0548*/ 	.word	0x00000058


	//----- nvinfo : EIATTR_MIN_STACK_SIZE
	.align		4
.L_236:
        /*054c*/ 	.byte	0x04, 0x12
        /*054e*/ 	.short	(.L_238 - .L_237)
	.align		4
.L_237:
        /*0550*/ 	.word	index@(_ZN7cutlass13device_kernelIN5flash19enable_sm80_to_sm89INS1_16FlashAttnFwdSm80INS1_25CollectiveMainloopFwdSm80ILi4ELi1ELb0EN4cute5tupleIJNS5_1CILi128EEENS7_ILi64EEES8_EEELi128ENS_10bfloat16_tEfNS_4arch4Sm80ELb1ELb0ELb1ELb0ELb0ELb0ELb1ELb1EEENS1_21CollectiveEpilogueFwdINS6_IJS8_S8_S9_EEENS6_IJNS7_ILi1EEESH_SH_EEESB_SD_Li128ELb0ELb1ELb1ELb0EEENS1_30DynamicPersistentTileSchedulerILi128ELi128ELb1ELb1ELb0EEEEEEEEEvNT_6ParamsE)
        /*0554*/ 	.word	0x00000098


	//----- nvinfo : EIATTR_MIN_STACK_SIZE
	.align		4
.L_238:
        /*0558*/ 	.byte	0x04, 0x12
        /*055a*/ 	.short	(.L_240 - .L_239)
	.align		4
.L_239:
        /*055c*/ 	.word	index@(_ZN7cutlass13device_kernelIN5flash19enable_sm80_to_sm89INS1_16FlashAttnFwdSm80INS1_25CollectiveMainloopFwdSm80ILi8ELi1ELb1EN4cute5tupleIJNS5_1CILi128EEENS7_ILi112EEES8_EEELi128ENS_10bfloat16_tEfNS_4arch4Sm80ELb1ELb0ELb1ELb1ELb0ELb0ELb1ELb1EEENS1_21CollectiveEpilogueFwdINS6_IJS8_S8_S9_EEENS6_IJNS7_ILi1EEESH_SH_EEESB_SD_Li256ELb1ELb1ELb1ELb0EEENS1_36VarlenDynamicPersistentTileSchedulerILi128ELi112ELi256ELi256ELb1ELb1ELb0ELb1ELb1ELb1EEEEEEEEEvNT_6ParamsE)
        /*0560*/ 	.word	0x000000a0


	//----- nvinfo : EIATTR_MIN_STACK_SIZE
	.align		4
.L_240:
        /*0564*/ 	.byte	0x04, 0x12
        /*0566*/ 	.short	(.L_242 - .L_241)
	.align		4
.L_241:
        /*0568*/ 	.word	index@(_ZN7cutlass13device_kernelIN5flash19enable_sm80_to_sm89INS1_16FlashAttnFwdSm80INS1_25CollectiveMainloopFwdSm80ILi8ELi1ELb1EN4cute5tupleIJNS5_1CILi128EEENS7_ILi112EEES8_EEELi128ENS_10bfloat16_tEfNS_4arch4Sm80ELb1ELb0ELb1ELb1ELb0ELb1ELb1ELb1EEENS1_21CollectiveEpilogueFwdINS6_IJS8_S8_S9_EEENS6_IJNS7_ILi1EEESH_SH_EEESB_SD_Li256ELb1ELb1ELb1ELb0EEENS1_36VarlenDynamicPersistentTileSchedulerILi128ELi112ELi256ELi256ELb1ELb1ELb0ELb1ELb1ELb1EEEEEEEEEvNT_6ParamsE)
        /*056c*/ 	.word	0x00000088


	//----- nvinfo : EIATTR_MIN_STACK_SIZE
	.align		4
.L_242:
        /*0570*/ 	.byte	0x04, 0x12
        /*0572*/ 	.short	(.L_244 - .L_243)
	.align		4
.L_243:
        /*0574*/ 	.word	index@(_ZN7cutlass13device_kernelIN5flash19enable_sm80_to_sm89INS1_16FlashAttnFwdSm80INS1_25CollectiveMainloopFwdSm80ILi8ELi1ELb1EN4cute5tupleIJNS5_1CILi128EEES8_S8_EEELi128ENS_10bfloat16_tEfNS_4arch4Sm80ELb0ELb0ELb0ELb0ELb0ELb0ELb1ELb1EEENS1_21CollectiveEpilogueFwdIS9_NS6_IJNS7_ILi1EEESF_SF_EEESA_SC_Li256ELb0ELb1ELb1ELb0EEENS1_19SingleTileSchedulerILb0ELb1ELb1ELi128EEEEEEEEEvNT_6ParamsE)
        /*0578*/ 	.word	0x00000000


	//----- nvinfo : EIATTR_MIN_STACK_SIZE
	.align		4
.L_244:
        /*057c*/ 	.byte	0x04, 0x12
        /*057e*/ 	.short	(.L_246 - .L_245)
	.align		4
.L_245:
        /*0580*/ 	.word	index@(_ZN7cutlass13device_kernelIN5flash19enable_sm80_to_sm89INS1_16FlashAttnFwdSm80INS1_25CollectiveMainloopFwdSm80ILi8ELi1ELb1EN4cute5tupleIJNS5_1CILi128EEENS7_ILi96EEES8_EEELi128ENS_10bfloat16_tEfNS_4arch4Sm80ELb0ELb1ELb0ELb0ELb0ELb0ELb1ELb1EEENS1_21CollectiveEpilogueFwdINS6_IJS8_S8_S9_EEENS6_IJNS7_ILi1EEESH_SH_EEESB_SD_Li256ELb0ELb1ELb1ELb0EEENS1_19SingleTileSchedulerILb0ELb1ELb1ELi128EEEEEEEEEvNT_6ParamsE)
        /*0584*/ 	.word	0x00000000


	//----- nvinfo : EIATTR_MIN_STACK_SIZE
	.align		4
.L_246:
        /*0588*/ 	.byte	0x04, 0x12
        /*058a*/ 	.short	(.L_248 - .L_247)
	.align		4
.L_247:
        /*058c*/ 	.word	index@(_ZN7cutlass13device_kernelIN5flash19enable_sm80_to_sm89INS1_16FlashAttnFwdSm80INS1_25CollectiveMainloopFwdSm80ILi8ELi1ELb1EN4cute5tupleIJNS5_1CILi128EEES8_S8_EEELi128ENS_10bfloat16_tEfNS_4arch4Sm80ELb1ELb0ELb0ELb0ELb0ELb0ELb1ELb1EEENS1_21CollectiveEpilogueFwdIS9_NS6_IJNS7_ILi1EEESF_SF_EEESA_SC_Li256ELb0ELb1ELb1ELb0EEENS1_30DynamicPersistentTileSchedulerILi256ELi256ELb1ELb1ELb0EEEEEEEEEvNT_6ParamsE)
        /*0590*/ 	.word	0x00000060


	//----- nvinfo : EIATTR_MIN_STACK_SIZE
	.align		4
.L_248:
        /*0594*/ 	.byte	0x04, 0x12
        /*0596*/ 	.short	(.L_250 - .L_249)
	.align		4
.L_249:
        /*0598*/ 	.word	index@(_ZN7cutlass13device_kernelIN5flash19enable_sm80_to_sm89INS1_16FlashAttnFwdSm80INS1_25CollectiveMainloopFwdSm80ILi4ELi1ELb0EN4cute5tupleIJNS5_1CILi128EEENS7_ILi64EEES8_EEELi128ENS_10bfloat16_tEfNS_4arch4Sm80ELb0ELb0ELb0ELb0ELb0ELb0ELb1ELb1EEENS1_21CollectiveEpilogueFwdINS6_IJS8_S8_S9_EEENS6_IJNS7_ILi1EEESH_SH_EEESB_SD_Li128ELb0ELb1ELb1ELb0EEENS1_19SingleTileSchedulerILb0ELb1ELb1ELi128EEEEEEEEEvNT_6ParamsE)
        /*059c*/ 	.word	0x00000090


	//----- nvinfo : EIATTR_MIN_STACK_SIZE
	.align		4
.L_250:
        /*05a0*/ 	.byte	0x04, 0x12
        /*05a2*/ 	.short	(.L_252 - .L_251)
	.align		4
.L_251:
        /*05a4*/ 	.word	index@(_ZN7cutlass13device_kernelIN5flash19enable_sm80_to_sm89INS1_16FlashAttnFwdSm80INS1_25CollectiveMainloopFwdSm80ILi8ELi1ELb1EN4cute5tupleIJNS5_1CILi128EEENS7_ILi112EEES8_EEELi128ENS_10bfloat16_tEfNS_4arch4Sm80ELb0ELb0ELb0ELb1ELb0ELb0ELb1ELb1EEENS1_21CollectiveEpilogueFwdINS6_IJS8_S8_S9_EEENS6_IJNS7_ILi1EEESH_SH_EEESB_SD_Li256ELb1ELb1ELb1ELb0EEENS1_36VarlenDynamicPersistentTileSchedulerILi128ELi112ELi256ELi256ELb1ELb1ELb0ELb0ELb1ELb1EEEEEEEEEvNT_6ParamsE)
        /*05a8*/ 	.word	0x00000038


	//----- nvinfo : EIATTR_MIN_STACK_SIZE
	.align		4
.L_252:
        /*05ac*/ 	.byte	0x04, 0x12
        /*05ae*/ 	.short	(.L_254 - .L_253)
	.align		4
.L_253:
        /*05b0*/ 	.word	index@(_ZN7cutlass13device_kernelIN5flash19enable_sm80_to_sm89INS1_16FlashAttnFwdSm80INS1_25CollectiveMainloopFwdSm80ILi8ELi1ELb1EN4cute5tupleIJNS5_1CILi128EEENS7_ILi112EEES8_EEELi128ENS_10bfloat16_tEfNS_4arch4Sm80ELb0ELb0ELb0ELb1ELb0ELb1ELb1ELb1EEENS1_21CollectiveEpilogueFwdINS6_IJS8_S8_S9_EEENS6_IJNS7_ILi1EEESH_SH_EEESB_SD_Li256ELb1ELb1ELb1ELb0EEENS1_36VarlenDynamicPersistentTileSchedulerILi128ELi112ELi256ELi256ELb1ELb1ELb0ELb0ELb1ELb1EEEEEEEEEvNT_6ParamsE)
        /*05b4*/ 	.word	0x00000000


	//----- nvinfo : EIATTR_MIN_STACK_SIZE
	.align		4
.L_254:
        /*05b8*/ 	.byte	0x04, 0x12
        /*05ba*/ 	.short	(.L_256 - .L_255)
	.align		4
.L_255:
        /*05bc*/ 	.word	index@(_ZN7cutlass13device_kernelIN5flash19enable_sm80_to_sm89INS1_16FlashAttnFwdSm80INS1_25CollectiveMainloopFwdSm80ILi4ELi1ELb0EN4cute5tupleIJNS5_1CILi128EEENS7_ILi48EEES8_EEELi128ENS_10bfloat16_tEfNS_4arch4Sm80ELb0ELb1ELb0ELb0ELb0ELb0ELb1ELb1EEENS1_21CollectiveEpilogueFwdINS6_IJS8_S8_S9_EEENS6_IJNS7_ILi1EEESH_SH_EEESB_SD_Li128ELb0ELb1ELb1ELb0EEENS1_19SingleTileSchedulerILb0ELb1ELb1ELi128EEEEEEEEEvNT_6ParamsE)
        /*05c0*/ 	.word	0x00000070


	//----- nvinfo : EIATTR_MIN_STACK_SIZE
	.align		4
.L_256:
        /*05c4*/ 	.byte	0x04, 0x12
        /*05c6*/ 	.short	(.L_258 - .L_257)
	.align		4
.L_257:
        /*05c8*/ 	.word	index@(_ZN7cutlass13device_kernelIN5flash19enable_sm80_to_sm89INS1_16FlashAttnFwdSm80INS1_25CollectiveMainloopFwdSm80ILi8ELi1ELb1EN4cute5tupleIJNS5_1CILi128EEENS7_ILi96EEES8_EEELi128ENS_10bfloat16_tEfNS_4arch4Sm80ELb0ELb1ELb0ELb1ELb0ELb0ELb1ELb1EEENS1_21CollectiveEpilogueFwdINS6_IJS8_S8_S9_EEENS6_IJNS7_ILi1EEESH_SH_EEESB_SD_Li256ELb1ELb1ELb1ELb0EEENS1_36VarlenDynamicPersistentTileSchedulerILi128ELi96ELi256ELi256ELb1ELb1ELb0ELb1ELb0ELb1EEEEEEEEEvNT_6ParamsE)
        /*05cc*/ 	.word	0x00000068


	//----- nvinfo : EIATTR_MIN_STACK_SIZE
	.align		4
.L_258:
        /*05d0*/ 	.byte	0x04, 0x12
        /*05d2*/ 	.short	(.L_260 - .L_259)
	.align		4
.L_259:
        /*05d4*/ 	.word	index@(_ZN7cutlass13device_kernelIN5flash19enable_sm80_to_sm89INS1_16FlashAttnFwdSm80INS1_25CollectiveMainloopFwdSm80ILi8ELi1ELb1EN4cute5tupleIJNS5_1CILi128EEENS7_ILi96EEES8_EEELi128ENS_10bfloat16_tEfNS_4arch4Sm80ELb0ELb1ELb0ELb1ELb0ELb1ELb1ELb1EEENS1_21CollectiveEpilogueFwdINS6_IJS8_S8_S9_EEENS6_IJNS7_ILi1EEESH_SH_EEESB_SD_Li256ELb1ELb1ELb1ELb0EEENS1_36VarlenDynamicPersistentTileSchedulerILi128ELi96ELi256ELi256ELb1ELb1ELb0ELb1ELb0ELb1EEEEEEEEEvNT_6ParamsE)
        /*05d8*/ 	.word	0x00000000


	//----- nvinfo : EIATTR_MIN_STACK_SIZE
	.align		4
.L_260:
        /*05dc*/ 	.byte	0x04, 0x12
        /*05de*/ 	.short	(.L_262 - .L_261)
	.align		4
.L_261:
        /*05e0*/ 	.word	index@(_ZN7cutlass13device_kernelIN5flash19enable_sm80_to_sm89INS1_16FlashAttnFwdSm80INS1_25CollectiveMainloopFwdSm80ILi4ELi1ELb0EN4cute5tupleIJNS5_1CILi128EEENS7_ILi64EEES8_EEELi128ENS_10bfloat16_tEfNS_4arch4Sm80ELb1ELb0ELb0ELb0ELb0ELb0ELb1ELb1EEENS1_21CollectiveEpilogueFwdINS6_IJS8_S8_S9_EEENS6_IJNS7_ILi1EEESH_SH_EEESB_SD_Li128ELb0ELb1ELb1ELb0EEENS1_30DynamicPersistentTileSchedulerILi128ELi128ELb1ELb1ELb0EEEEEEEEEvNT_6ParamsE)
        /*05e4*/ 	.word	0x00000090


	//----- nvinfo : EIATTR_MIN_STACK_SIZE
	.align		4
.L_262:
        /*05e8*/ 	.byte	0x04, 0x12
        /*05ea*/ 	.short	(.L_264 - .L_263)
	.align		4
.L_263:
        /*05ec*/ 	.word	index@(_ZN7cutlass13device_kernelIN5flash19enable_sm80_to_sm89INS1_16FlashAttnFwdSm80INS1_25CollectiveMainloopFwdSm80ILi8ELi1ELb1EN4cute5tupleIJNS5_1CILi128EEENS7_ILi112EEES8_EEELi128ENS_10bfloat16_tEfNS_4arch4Sm80ELb1ELb0ELb0ELb1ELb0ELb0ELb1ELb1EEENS1_21CollectiveEpilogueFwdINS6_IJS8_S8_S9_EEENS6_IJNS7_ILi1EEESH_SH_EEESB_SD_Li256ELb1ELb1ELb1ELb0EEENS1_36VarlenDynamicPersistentTileSchedulerILi128ELi112ELi256ELi256ELb1ELb1ELb0ELb1ELb1ELb1EEEEEEEEEvNT_6ParamsE)
        /*05f0*/ 	.word	0x000000a0


	//----- nvinfo : EIATTR_MIN_STACK_SIZE
	.align		4
.L_264:
        /*05f4*/ 	.byte	0x04, 0x12
        /*05f6*/ 	.short	(.L_266 - .L_265)
	.align		4
.L_265:
        /*05f8*/ 	.word	index@(_ZN7cutlass13device_kernelIN5flash19enable_sm80_to_sm89INS1_16FlashAttnFwdSm80INS1_25CollectiveMainloopFwdSm80ILi8ELi1ELb1EN4cute5tupleIJNS5_1CILi128EEENS7_ILi112EEES8_EEELi128ENS_10bfloat16_tEfNS_4arch4Sm80ELb1ELb0ELb0ELb1ELb0ELb1ELb1ELb1EEENS1_21CollectiveEpilogueFwdINS6_IJS8_S8_S9_EEENS6_IJNS7_ILi1EEESH_SH_EEESB_SD_Li256ELb1ELb1ELb1ELb0EEENS1_36VarlenDynamicPersistentTileSchedulerILi128ELi112ELi256ELi256ELb1ELb1ELb0ELb1ELb1ELb1EEEEEEEEEvNT_6ParamsE)
        /*05fc*/ 	.word	0x00000088
.L_266:


//--------------------- .nv.info._ZN7cutlass13device_kernelIN5flash19enable_sm80_to_sm89INS1_16FlashAttnFwdSm80INS1_25CollectiveMainloopFwdSm80ILi8ELi1ELb1EN4cute5tupleIJNS5_1CILi128EEES8_S8_EEELi128ENS_10bfloat16_tEfNS_4arch4Sm80ELb0ELb0ELb1ELb0ELb0ELb0ELb1ELb1EEENS1_21CollectiveEpilogueFwdIS9_NS6_IJNS7_ILi1EEESF_SF_EEESA_SC_Li256ELb0ELb1ELb1ELb0EEENS1_19SingleTileSchedulerILb0ELb1ELb1ELi128EEEEEEEEEvNT_6ParamsE --------------------------
	.section	.nv.info._ZN7cutlass13device_kernelIN5flash19enable_sm80_to_sm89INS1_16FlashAttnFwdSm80INS1_25CollectiveMainloopFwdSm80ILi8ELi1ELb1EN4cute5tupleIJNS5_1CILi128EEES8_S8_EEELi128ENS_10bfloat16_tEfNS_4arch4Sm80ELb0ELb0ELb1ELb0ELb0ELb0ELb1ELb1EEENS1_21CollectiveEpilogueFwdIS9_NS6_IJNS7_ILi1EEESF_SF_EEESA_SC_Li256ELb0ELb1ELb1ELb0EEENS1_19SingleTileSchedulerILb0ELb1ELb1ELi128EEEEEEEEEvNT_6ParamsE,"",@"SHT_CUDA_INFO"
	.sectionflags	@""
	.align	4


	//----- nvinfo : EIATTR_CUDA_API_VERSION
	.align		4
        /*0000*/ 	.byte	0x04, 0x37
        /*0002*/ 	.short	(.L_268 - .L_267)
.L_267:
        /*0004*/ 	.word	0x00000082


	//----- nvinfo : EIATTR_SW2861232_WAR
	.align		4
.L_268:
        /*0008*/ 	.byte	0x01, 0x35
	.zero		2


	//----- nvinfo : EIATTR_PARAM_CBANK
	.align		4
        /*000c*/ 	.byte	0x04, 0x0a
        /*000e*/ 	.short	(.L_270 - .L_269)
	.align		4
.L_269:
        /*0010*/ 	.word	index@(.nv.constant0._ZN7cutlass13device_kernelIN5flash19enable_sm80_to_sm89INS1_16FlashAttnFwdSm80INS1_25CollectiveMainloopFwdSm80ILi8ELi1ELb1EN4cute5tupleIJNS5_1CILi128EEES8_S8_EEELi128ENS_10bfloat16_tEfNS_4arch4Sm80ELb0ELb0ELb1ELb0ELb0ELb0ELb1ELb1EEENS1_21CollectiveEpilogueFwdIS9_NS6_IJNS7_ILi1EEESF_SF_EEESA_SC_Li256ELb0ELb1ELb1ELb0EEENS1_19SingleTileSchedulerILb0ELb1ELb1ELi128EEEEEEEEEvNT_6ParamsE)
        /*0014*/ 	.short	0x0160
        /*0016*/ 	.short	0x0418


	//----- nvinfo : EIATTR_CBANK_PARAM_SIZE
	.align		4
.L_270:
        /*0018*/ 	.byte	0x03, 0x19
        /*001a*/ 	.short	0x0418


	//----- nvinfo : EIATTR_KPARAM_INFO
	.align		4
        /*001c*/ 	.byte	0x04, 0x17
        /*001e*/ 	.short	(.L_272 - .L_271)
.L_271:
        /*0020*/ 	.word	0x00000000
        /*0024*/ 	.short	0x0000
        /*0026*/ 	.short	0x0000
        /*0028*/ 	.byte	0x00, 0xf0, 0x61, 0x10


	//----- nvinfo : EIATTR_MAXREG_COUNT
	.align		4
.L_272:
        /*002c*/ 	.byte	0x03, 0x1b
        /*002e*/ 	.short	0x00ff


	//----- nvinfo : EIATTR_NUM_BARRIERS
	.align		4
        /*0030*/ 	.byte	0x02, 0x4c
        /*0032*/ 	.byte	0x02
	.zero		1


	//----- nvinfo : EIATTR_ANNOTATIONS
	.align		4
        /*0034*/ 	.byte	0x04, 0x55
        /*0036*/ 	.short	(.L_274 - .L_273)


	//   ....[0]....
.L_273:
        /*0038*/ 	.word	0x00000001
        /*003c*/ 	.byte	0x20, 0x57, 0x00, 0x00, 0x01, 0x00, 0x00, 0x00, 0x30, 0x57, 0x00, 0x00, 0x01, 0x00, 0x00, 0x00
        /*004c*/ 	.byte	0xe0, 0x58, 0x00, 0x00, 0x01, 0x00, 0x00, 0x00, 0x10, 0x59, 0x00, 0x00, 0x01, 0x00, 0x00, 0x00
        /*005c*/ 	.byte	0x30, 0x59, 0x00, 0x00, 0x01, 0x00, 0x00, 0x00, 0x50, 0x59, 0x00, 0x00, 0x01, 0x00, 0x00, 0x00
        /*006c*/ 	.byte	0xe0, 0x7d, 0x00, 0x00, 0x01, 0x00, 0x00, 0x00, 0xe0, 0x90, 0x00, 0x00, 0x01, 0x00, 0x00, 0x00
        /*007c*/ 	.byte	0x20, 0x97, 0x00, 0x00, 0x01, 0x00, 0x00, 0x00, 0x40, 0x97, 0x00, 0x00, 0x01, 0x00, 0x00, 0x00
        /*008c*/ 	.byte	0x70, 0x97, 0x00, 0x00, 0x01, 0x00, 0x00, 0x00, 0x80, 0x97, 0x00, 0x00


	//----- nvinfo : EIATTR_MERCURY_ISA_VERSION
	.align		4
.L_274:
        /*0098*/ 	.byte	0x03, 0x5f
        /*009a*/ 	.short	0x0000


	//----- nvinfo : EIATTR_INT_WARP_WIDE_INSTR_OFFSETS
	.align		4
        /*009c*/ 	.byte	0x04, 0x31
        /*009e*/ 	.short	(.L_276 - .L_275)


	//   ....[0]....
.L_275:
        /*00a0*/ 	.word	0x00001220


	//----- nvinfo : EIATTR_COOP_GROUP_MASK_REGIDS
	.align		4
.L_276:
        /*00a4*/ 	.byte	0x04, 0x29
        /*00a6*/ 	.short	(.L_278 - .L_277)


	//   ....[0]....
.L_277:
        /*00a8*/ 	.word	0xffffffff


	//   ....[1]....
        /*00ac*/ 	.word	0xffffffff


	//   ....[2]....
        /*00b0*/ 	.word	0xffffffff


	//   ....[3]....
        /*00b4*/ 	.word	0xffffffff


	//   ....[4]....
        /*00b8*/ 	.word	0xffffffff


	//   ....[5]....
        /*00bc*/ 	.word	0xffffffff


	//   ....[6]....
        /*00c0*/ 	.word	0xffffffff


	//   ....[7]....
        /*00c4*/ 	.word	0xffffffff


	//   ....[8]....
        /*00c8*/ 	.word	0xffffffff


	//   ....[9]....
        /*00cc*/ 	.word	0xffffffff


	//   ....[10]....
        /*00d0*/ 	.word	0xffffffff


	//   ....[11]....
        /*00d4*/ 	.word	0xffffffff


	//   ....[12]....
        /*00d8*/ 	.word	0xffffffff


	//   ....[13]....
        /*00dc*/ 	.word	0xffffffff


	//   ....[14]....
        /*00e0*/ 	.word	0xffffffff


	//   ....[15]....
        /*00e4*/ 	.word	0xffffffff


	//   ....[16]....
        /*00e8*/ 	.word	0xffffffff


	//   ....[17]....
        /*00ec*/ 	.word	0xffffffff


	//   ....[18]....
        /*00f0*/ 	.word	0xffffffff


	//   ....[19]....
        /*00f4*/ 	.word	0xffffffff


	//   ....[20]....
        /*00f8*/ 	.word	0xffffffff


	//   ....[21]....
        /*00fc*/ 	.word	0xffffffff


	//   ....[22]....
        /*0100*/ 	.word	0xffffffff


	//   ....[23]....
        /*0104*/ 	.word	0xffffffff


	//   ....[24]....
        /*0108*/ 	.word	0xffffffff


	//   ....[25]....
        /*010c*/ 	.word	0xffffffff


	//   ....[26]....
        /*0110*/ 	.word	0xffffffff


	//   ....[27]....
        /*0114*/ 	.word	0xffffffff


	//   ....[28]....
        /*0118*/ 	.word	0xffffffff


	//----- nvinfo : EIATTR_COOP_GROUP_INSTR_OFFSETS
	.align		4
.L_278:
        /*011c*/ 	.byte	0x04, 0x28
        /*011e*/ 	.short	(.L_280 - .L_279)


	//   ....[0]....
.L_279:
        /*0120*/ 	.word	0x00000060


	//   ....[1]....
        /*0124*/ 	.word	0x00000cb0


	//   ....[2]....
        /*0128*/ 	.word	0x00000ce0


	//   ....[3]....
        /*012c*/ 	.word	0x00000d10


	//   ....[4]....
        /*0130*/ 	.word	0x00000d40


	//   ....[5]....
        /*0134*/ 	.word	0x00000d70


	//   ....[6]....
        /*0138*/ 	.word	0x00000da0


	//   ....[7]....
        /*013c*/ 	.word	0x00000de0


	//   ....[8]....
        /*0140*/ 	.word	0x00000e10


	//   ....[9]....
        /*0144*/ 	.word	0x00003d60


	//   ....[10]....
        /*0148*/ 	.word	0x00003e20


	//   ....[11]....
        /*014c*/ 	.word	0x00003e30


	//   ....[12]....
        /*0150*/ 	.word	0x00003e60


	//   ....[13]....
        /*0154*/ 	.word	0x00007570


	//   ....[14]....
        /*0158*/ 	.word	0x00007590


	//   ....[15]....
        /*015c*/ 	.word	0x000075b0


	//   ....[16]....
        /*0160*/ 	.word	0x000075d0


	//   ....[17]....
        /*0164*/ 	.word	0x000097c0


	//   ....[18]....
        /*0168*/ 	.word	0x000097d0


	//   ....[19]....
        /*016c*/ 	.word	0x00009800


	//   ....[20]....
        /*0170*/ 	.word	0x00009810


	//   ....[21]....
        /*0174*/ 	.word	0x0000a330


	//   ....[22]....
        /*0178*/ 	.word	0x0000a360


	//   ....[23]....
        /*017c*/ 	.word	0x0000a390


	//   ....[24]....
        /*0180*/ 	.word	0x0000a3c0


	//   ....[25]....
        /*0184*/ 	.word	0x0000a430


	//   ....[26]....
        /*0188*/ 	.word	0x0000a490


	//   ....[27]....
        /*018c*/ 	.word	0x0000aa90


	//   ....[28]....
        /*0190*/ 	.word	0x0000aaa0


	//----- nvinfo : EIATTR_EXIT_INSTR_OFFSETS
	.align		4
.L_280:
        /*0194*/ 	.byte	0x04, 0x1c
        /*0196*/ 	.short	(.L_282 - .L_281)


	//   ....[0]....
.L_281:
        /*0198*/ 	.word	0x000001c0


	//   ....[1]....
        /*019c*/ 	.word	0x0000aab0


	//   ....[2]....
        /*01a0*/ 	.word	0x0000b050


	//   ....[3]....
        /*01a4*/ 	.word	0x0000b0a0


	//   ....[4]....
        /*01a8*/ 	.word	0x0000b0d0


	//   ....[5]....
        /*01ac*/ 	.word	0x0000b130


	//   ....[6]....
        /*01b0*/ 	.word	0x0000b3c0


	//----- nvinfo : EIATTR_CTAIDZ_USED
	.align		4
.L_282:
        /*01b4*/ 	.byte	0x01, 0x04
	.zero		2


	//----- nvinfo : EIATTR_MAX_THREADS
	.align		4
        /*01b8*/ 	.byte	0x04, 0x05
        /*01ba*/ 	.short	(.L_284 - .L_283)
.L_283:
        /*01bc*/ 	.word	0x00000100
        /*01c0*/ 	.word	0x00000001
        /*01c4*/ 	.word	0x00000001


	//----- nvinfo : EIATTR_CRS_STACK_SIZE
	.align		4
.L_284:
        /*01c8*/ 	.byte	0x04, 0x1e
        /*01ca*/ 	.short	(.L_286 - .L_285)
.L_285:
        /*01cc*/ 	.word	0x00000000
.L_286:


//--------------------- .nv.info._ZN7cutlass13device_kernelIN5flash19enable_sm80_to_sm89INS1_16FlashAttnFwdSm80INS1_25CollectiveMainloopFwdSm80ILi8ELi1ELb1EN4cute5tupleIJNS5_1CILi128EEENS7_ILi96EEES8_EEELi128ENS_10bfloat16_tEfNS_4arch4Sm80ELb0ELb1ELb1ELb0ELb0ELb0ELb1ELb1EEENS1_21CollectiveEpilogueFwdINS6_IJS8_S8_S9_EEENS6_IJNS7_ILi1EEESH_SH_EEESB_SD_Li256ELb0ELb1ELb1ELb0EEENS1_19SingleTileSchedulerILb0ELb1ELb1ELi128EEEEEEEEEvNT_6ParamsE --------------------------
	.section	.nv.info._ZN7cutlass13device_kernelIN5flash19enable_sm80_to_sm89INS1_16FlashAttnFwdSm80INS1_25CollectiveMainloopFwdSm80ILi8ELi1ELb1EN4cute5tupleIJNS5_1CILi128EEENS7_ILi96EEES8_EEELi128ENS_10bfloat16_tEfNS_4arch4Sm80ELb0ELb1ELb1ELb0ELb0ELb0ELb1ELb1EEENS1_21CollectiveEpilogueFwdINS6_IJS8_S8_S9_EEENS6_IJNS7_ILi1EEESH_SH_EEESB_SD_Li256ELb0ELb1ELb1ELb0EEENS1_19SingleTileSchedulerILb0ELb1ELb1ELi128EEEEEEEEEvNT_6ParamsE,"",@"SHT_CUDA_INFO"
	.sectionflags	@""
	.align	4


	//----- nvinfo : EIATTR_CUDA_API_VERSION
	.align		4
        /*0000*/ 	.byte	0x04, 0x37
        /*0002*/ 	.short	(.L_288 - .L_287)
.L_287:
        /*0004*/ 	.word	0x00000082


	//----- nvinfo : EIATTR_SW2861232_WAR
	.align		4
.L_288:
        /*0008*/ 	.byte	0x01, 0x35
	.zero		2


	//----- nvinfo : EIATTR_PARAM_CBANK
	.align		4
        /*000c*/ 	.byte	0x04, 0x0a
        /*000e*/ 	.short	(.L_290 - .L_289)
	.align		4
.L_289:
        /*0010*/ 	.word	index@(.nv.constant0._ZN7cutlass13device_kernelIN5flash19enable_sm80_to_sm89INS1_16FlashAttnFwdSm80INS1_25CollectiveMainloopFwdSm80ILi8ELi1ELb1EN4cute5tupleIJNS5_1CILi128EEENS7_ILi96EEES8_EEELi128ENS_10bfloat16_tEfNS_4arch4Sm80ELb0ELb1ELb1ELb0ELb0ELb0ELb1ELb1EEENS1_21CollectiveEpilogueFwdINS6_IJS8_S8_S9_EEENS6_IJNS7_ILi1EEESH_SH_EEESB_SD_Li256ELb0ELb1ELb1ELb0EEENS1_19SingleTileSchedulerILb0ELb1ELb1ELi128EEEEEEEEEvNT_6ParamsE)
        /*0014*/ 	.short	0x0160
        /*0016*/ 	.short	0x0418


	//----- nvinfo : EIATTR_CBANK_PARAM_SIZE
	.align		4
.L_290:
        /*0018*/ 	.byte	0x03, 0x19
        /*001a*/ 	.short	0x0418


	//----- nvinfo : EIATTR_KPARAM_INFO
	.align		4
        /*001c*/ 	.byte	0x04, 0x17
        /*001e*/ 	.short	(.L_292 - .L_291)
.L_291:
        /*0020*/ 	.word	0x00000000
        /*0024*/ 	.short	0x0000
        /*0026*/ 	.short	0x0000
        /*0028*/ 	.byte	0x00, 0xf0, 0x61, 0x10


	//----- nvinfo : EIATTR_MAXREG_COUNT
	.align		4
.L_292:
        /*002c*/ 	.byte	0x03, 0x1b
        /*002e*/ 	.short	0x00ff


	//----- nvinfo : EIATTR_NUM_BARRIERS
	.align		4
        /*0030*/ 	.byte	0x02, 0x4c
        /*0032*/ 	.byte	0x02
	.zero		1


	//----- nvinfo : EIATTR_MERCURY_ISA_VERSION
	.align		4
        /*0034*/ 	.byte	0x03, 0x5f
        /*0036*/ 	.short	0x0000


	//----- nvinfo : EIATTR_COOP_GROUP_MASK_REGIDS
	.align		4
        /*0038*/ 	.byte	0x04, 0x29
        /*003a*/ 	.short	(.L_294 - .L_293)


	//   ....[0]....
.L_293:
        /*003c*/ 	.word	0xffffffff


	//   ....[1]....
        /*0040*/ 	.word	0xffffffff


	//   ....[2]....
        /*0044*/ 	.word	0xffffffff


	//   ....[3]....
        /*0048*/ 	.word	0xffffffff


	//   ....[4]....
        /*004c*/ 	.word	0xffffffff


	//   ....[5]....
        /*0050*/ 	.word	0xffffffff


	//   ....[6]....
        /*0054*/ 	.word	0xffffffff


	//   ....[7]....
        /*0058*/ 	.word	0xffffffff


	//   ....[8]....
        /*005c*/ 	.word	0xffffffff


	//   ....[9]....
        /*0060*/ 	.word	0xffffffff


	//   ....[10]....
        /*0064*/ 	.word	0xffffffff


	//   ....[11]....
        /*0068*/ 	.word	0xffffffff


	//   ....[12]....
        /*006c*/ 	.word	0xffffffff


	//   ....[13]....
        /*0070*/ 	.word	0xffffffff


	//   ....[14]....
        /*0074*/ 	.word	0xffffffff


	//   ....[15]....
        /*0078*/ 	.word	0xffffffff


	//   ....[16]....
        /*007c*/ 	.word	0xffffffff


	//   ....[17]....
        /*0080*/ 	.word	0xffffffff


	//   ....[18]....
        /*0084*/ 	.word	0xffffffff


	//   ....[19]....
        /*0088*/ 	.word	0xffffffff


	//   ....[20]....
        /*008c*/ 	.word	0xffffffff


	//   ....[21]....
        /*0090*/ 	.word	0xffffffff


	//   ....[22]....
        /*0094*/ 	.word	0xffffffff


	//   ....[23]....
        /*0098*/ 	.word	0xffffffff


	//   ....[24]....
        /*009c*/ 	.word	0xffffffff


	//   ....[25]....
        /*00a0*/ 	.word	0xffffffff


	//   ....[26]....
        /*00a4*/ 	.word	0xffffffff


	//   ....[27]....
        /*00a8*/ 	.word	0xffffffff


	//   ....[28]....
        /*00ac*/ 	.word	0xffffffff


	//   ....[29]....
        /*00b0*/ 	.word	0xffffffff


	//   ....[30]....
        /*00b4*/ 	.word	0xffffffff


	//   ....[31]....
        /*00b8*/ 	.word	0xffffffff


	//   ....[32]....
        /*00bc*/ 	.word	0xffffffff


	//   ....[33]....
        /*00c0*/ 	.word	0xffffffff


	//   ....[34]....
        /*00c4*/ 	.word	0xffffffff


	//   ....[35]....
        /*00c8*/ 	.word	0xffffffff


	//   ....[36]....
        /*00cc*/ 	.word	0xffffffff


	//   ....[37]....
        /*00d0*/ 	.word	0xffffffff


	//   ....[38]....
        /*00d4*/ 	.word	0xffffffff


	//   ....[39]....
        /*00d8*/ 	.word	0xffffffff


	//   ....[40]....
        /*00dc*/ 	.word	0xffffffff


	//   ....[41]....
        /*00e0*/ 	.word	0xffffffff


	//   ....[42]....
        /*00e4*/ 	.word	0xffffffff


	//----- nvinfo : EIATTR_COOP_GROUP_INSTR_OFFSETS
	.align		4
.L_294:
        /*00e8*/ 	.byte	0x04, 0x28
        /*00ea*/ 	.short	(.L_296 - .L_295)


	//   ....[0]....
.L_295:
        /*00ec*/ 	.word	0x00000050


	//   ....[1]....
        /*00f0*/ 	.word	0x00001040


	//   ....[2]....
        /*00f4*/ 	.word	0x000010a0


	//   ....[3]....
        /*00f8*/ 	.word	0x000010e0


	//   ....[4]....
        /*00fc*/ 	.word	0x00001120


	//   ....[5]....
        /*0100*/ 	.word	0x00001160


	//   ....[6]....
        /*0104*/ 	.word	0x000011a0


	//   ....[7]....
        /*0108*/ 	.word	0x000011e0


	//   ....[8]....
        /*010c*/ 	.word	0x00001270


	//   ....[9]....
        /*0110*/ 	.word	0x00002c50


	//   ....[10]....
        /*0114*/ 	.word	0x00003000


	//   ....[11]....
        /*0118*/ 	.word	0x000045a0


	//   ....[12]....
        /*011c*/ 	.word	0x000045c0


	//   ....[13]....
        /*0120*/ 	.word	0x000045e0


	//   ....[14]....
        /*0124*/ 	.word	0x00004600


	//   ....[15]....
        /*0128*/ 	.word	0x00006e20


	//   ....[16]....
        /*012c*/ 	.word	0x000071a0


	//   ....[17]....
        /*0130*/ 	.word	0x00008160


	//   ....[18]....
        /*0134*/ 	.word	0x00008410


	//   ....[19]....
        /*0138*/ 	.word	0x00008540


	//   ....[20]....
        /*013c*/ 	.word	0x00008630


	//   ....[21]....
        /*0140*/ 	.word	0x0000b500


	//   ....[22]....
        /*0144*/ 	.word	0x0000b520


	//   ....[23]....
        /*0148*/ 	.word	0x0000b550


	//   ....[24]....
        /*014c*/ 	.word	0x0000b580


	//   ....[25]....
        /*0150*/ 	.word	0x0000e340


	//   ....[26]....
        /*0154*/ 	.word	0x0000e9a0


	//   ....[27]....
        /*0158*/ 	.word	0x0000f850


	//   ....[28]....
        /*015c*/ 	.word	0x0000f940


	//   ....[29]....
        /*0160*/ 	.word	0x0000fa40


	//   ....[30]....
        /*0164*/ 	.word	0x0000fb30


	//   ....[31]....
        /*0168*/ 	.word	0x00011300


	//   ....[32]....
        /*016c*/ 	.word	0x00011330


	//   ....[33]....
        /*0170*/ 	.word	0x00011370


	//   ....[34]....
        /*0174*/ 	.word	0x00011380


	//   ....[35]....
        /*0178*/ 	.word	0x00011e90


	//   ....[36]....
        /*017c*/ 	.word	0x00011ed0


	//   ....[37]....
        /*0180*/ 	.word	0x00011ef0


	//   ....[38]....
        /*0184*/ 	.word	0x00011f20


	//   ....[39]....
        /*0188*/ 	.word	0x00011f90


	//   ....[40]....
        /*018c*/ 	.word	0x00012000


	//   ....[41]....
        /*0190*/ 	.word	0x00012610


	//   ....[42]....
        /*0194*/ 	.word	0x00012620


	//----- nvinfo : EIATTR_EXIT_INSTR_OFFSETS
	.align		4
.L_296:
        /*0198*/ 	.byte	0x04, 0x1c
        /*019a*/ 	.short	(.L_298 - .L_297)


	//   ....[0]....
.L_297:
        /*019c*/ 	.word	0x000001b0


	//   ....[1]....
        /*01a0*/ 	.word	0x00012630


	//   ....[2]....
        /*01a4*/ 	.word	0x00012bd0


	//   ....[3]....
        /*01a8*/ 	.word	0x00012c20


	//   ....[4]....
        /*01ac*/ 	.word	0x00012c50


	//   ....[5]....
        /*01b0*/ 	.word	0x00012cb0


	//   ....[6]....
        /*01b4*/ 	.word	0x00012f40


	//----- nvinfo : EIATTR_CTAIDZ_USED
	.align		4
.L_298:
        /*01b8*/ 	.byte	0x01, 0x04
	.zero		2


	//----- nvinfo : EIATTR_MAX_THREADS
	.align		4
        /*01bc*/ 	.byte	0x04, 0x05
        /*01be*/ 	.short	(.L_300 - .L_299)
.L_299:
        /*01c0*/ 	.word	0x00000100
        /*01c4*/ 	.word	0x00000001
        /*01c8*/ 	.word	0x00000001


	//----- nvinfo : EIATTR_CRS_STACK_SIZE
	.align		4
.L_300:
        /*01cc*/ 	.byte	0x04, 0x1e
        /*01ce*/ 	.short	(.L_302 - .L_301)
.L_301:
        /*01d0*/ 	.word	0x00000000
.L_302:


//--------------------- .nv.info._ZN7cutlass13device_kernelIN5flash19enable_sm80_to_sm89INS1_16FlashAttnFwdSm80INS1_25CollectiveMainloopFwdSm80ILi8ELi1ELb1EN4cute5tupleIJNS5_1CILi128EEES8_S8_EEELi128ENS_10bfloat16_tEfNS_4arch4Sm80ELb1ELb0ELb1ELb0ELb0ELb0ELb1ELb1EEENS1_21CollectiveEpilogueFwdIS9_NS6_IJNS7_ILi1EEESF_SF_EEESA_SC_Li256ELb0ELb1ELb1ELb0EEENS1_30DynamicPersistentTileSchedulerILi256ELi256ELb1ELb1ELb0EEEEEEEEEvNT_6ParamsE --------------------------
	.section	.nv.info._ZN7cutlass13device_kernelIN5flash19enable_sm80_to_sm89INS1_16FlashAttnFwdSm80INS1_25CollectiveMainloopFwdSm80ILi8ELi1ELb1EN4cute5tupleIJNS5_1CILi128EEES8_S8_EEELi128ENS_10bfloat16_tEfNS_4arch4Sm80ELb1ELb0ELb1ELb0ELb0ELb0ELb1ELb1EEENS1_21CollectiveEpilogueFwdIS9_NS6_IJNS7_ILi1EEESF_SF_EEESA_SC_Li256ELb0ELb1ELb1ELb0EEENS1_30DynamicPersistentTileSchedulerILi256ELi256ELb1ELb1ELb0EEEEEEEEEvNT_6ParamsE,"",@"SHT_CUDA_INFO"
	.sectionflags	@""
	.align	4


	//----- nvinfo : EIATTR_CUDA_API_VERSION
	.align		4
        /*0000*/ 	.byte	0x04, 0x37
        /*0002*/ 	.short	(.L_304 - .L_303)
.L_303:
        /*0004*/ 	.word	0x00000082


	//----- nvinfo : EIATTR_SW2861232_WAR
	.align		4
.L_304:
        /*0008*/ 	.byte	0x01, 0x35
	.zero		2


	//----- nvinfo : EIATTR_PARAM_CBANK
	.align		4
        /*000c*/ 	.byte	0x04, 0x0a
        /*000e*/ 	.short	(.L_306 - .L_305)
	.align		4
.L_305:
        /*0010*/ 	.word	index@(.nv.constant0._ZN7cutlass13device_kernelIN5flash19enable_sm80_to_sm89INS1_16FlashAttnFwdSm80INS1_25CollectiveMainloopFwdSm80ILi8ELi1ELb1EN4cute5tupleIJNS5_1CILi128EEES8_S8_EEELi128ENS_10bfloat16_tEfNS_4arch4Sm80ELb1ELb0ELb1ELb0ELb0ELb0ELb1ELb1EEENS1_21CollectiveEpilogueFwdIS9_NS6_IJNS7_ILi1EEESF_SF_EEESA_SC_Li256ELb0ELb1ELb1ELb0EEENS1_30DynamicPersistentTileSchedulerILi256ELi256ELb1ELb1ELb0EEEEEEEEEvNT_6ParamsE)
        /*0014*/ 	.short	0x0160
        /*0016*/ 	.short	0x0428


	//----- nvinfo : EIATTR_CBANK_PARAM_SIZE
	.align		4
.L_306:
        /*0018*/ 	.byte	0x03, 0x19
        /*001a*/ 	.short	0x0428


	//----- nvinfo : EIATTR_KPARAM_INFO
	.align		4
        /*001c*/ 	.byte	0x04, 0x17
        /*001e*/ 	.short	(.L_308 - .L_307)
.L_307:
        /*0020*/ 	.word	0x00000000
        /*0024*/ 	.short	0x0000
        /*0026*/ 	.short	0x0000
        /*0028*/ 	.byte	0x00, 0xf0, 0xa1, 0x10


	//----- nvinfo : EIATTR_MAXREG_COUNT
	.align		4
.L_308:
        /*002c*/ 	.byte	0x03, 0x1b
        /*002e*/ 	.short	0x00ff


	//----- nvinfo : EIATTR_NUM_BARRIERS
	.align		4
        /*0030*/ 	.byte	0x02, 0x4c
        /*0032*/ 	.byte	0x06
	.zero		1


	//----- nvinfo : EIATTR_ANNOTATIONS
	.align		4
        /*0034*/ 	.byte	0x04, 0x55
        /*0036*/ 	.short	(.L_310 - .L_309)


	//   ....[0]....
.L_309:
        /*0038*/ 	.word	0x00000001
        /*003c*/ 	.byte	0x70, 0x00, 0x00, 0x00, 0x01, 0x00, 0x00, 0x00, 0x40, 0x02, 0x00, 0x00, 0x01, 0x00, 0x00, 0x00
        /* <DEDUP_REMOVED lines=35> */
        /*027c*/ 	.byte	0xf0, 0x04, 0x01, 0x00, 0x01, 0x00, 0x00, 0x00, 0x30, 0x05, 0x01, 0x00


	//----- nvinfo : EIATTR_MERCURY_ISA_VERSION
	.align		4
.L_310:
        /*0288*/ 	.byte	0x03, 0x5f
        /*028a*/ 	.short	0x0000


	//----- nvinfo : EIATTR_INT_WARP_WIDE_INSTR_OFFSETS
	.align		4
        /*028c*/ 	.byte	0x04, 0x31
        /*028e*/ 	.short	(.L_312 - .L_311)


	//   ....[0]....
.L_311:
        /*0290*/ 	.word	0x0000ee60


	//   ....[1]....
        /*0294*/ 	.word	0x0000eee0


	//----- nvinfo : EIATTR_COOP_GROUP_MASK_REGIDS
	.align		4
.L_312:
        /*0298*/ 	.byte	0x04, 0x29
        /*029a*/ 	.short	(.L_314 - .L_313)


	//   ....[0]....
.L_313:
        /*029c*/ 	.word	0xffffffff


	//   ....[1]....
        /*02a0*/ 	.word	0xffffffff


	//   ....[2]....
        /*02a4*/ 	.word	0xffffffff


	//   ....[3]....
        /*02a8*/ 	.word	0xffffffff


	//   ....[4]....
        /*02ac*/ 	.word	0xffffffff


	//   ....[5]....
        /*02b0*/ 	.word	0xffffffff


	//   ....[6]....
        /*02b4*/ 	.word	0xffffffff


	//   ....[7]....
        /*02b8*/ 	.word	0xffffffff


	//   ....[8]....
        /*02bc*/ 	.word	0xffffffff


	//   ....[9]....
        /*02c0*/ 	.word	0xffffffff


	//   ....[10]....
        /*02c4*/ 	.word	0xffffffff


	//   ....[11]....
        /*02c8*/ 	.word	0xffffffff


	//   ....[12]....
        /*02cc*/ 	.word	0xffffffff


	//   ....[13]....
        /*02d0*/ 	.word	0xffffffff


	//   ....[14]....
        /*02d4*/ 	.word	0xffffffff


	//   ....[15]....
        /*02d8*/ 	.word	0xffffffff


	//   ....[16]....
        /*02dc*/ 	.word	0xffffffff


	//   ....[17]....
        /*02e0*/ 	.word	0xffffffff


	//   ....[18]....
        /*02e4*/ 	.word	0xffffffff


	//   ....[19]....
        /*02e8*/ 	.word	0xffffffff


	//   ....[20]....
        /*02ec*/ 	.word	0xffffffff


	//   ....[21]....
        /*02f0*/ 	.word	0xffffffff


	//   ....[22]....
        /*02f4*/ 	.word	0xffffffff


	//   ....[23]....
        /*02f8*/ 	.word	0xffffffff


	//   ....[24]....
        /*02fc*/ 	.word	0xffffffff


	//   ....[25]....
        /*0300*/ 	.word	0xffffffff


	//   ....[26]....
        /*0304*/ 	.word	0xffffffff


	//   ....[27]....
        /*0308*/ 	.word	0xffffffff


	//   ....[28]....
        /*030c*/ 	.word	0xffffffff


	//   ....[29]....
        /*0310*/ 	.word	0xffffffff


	//   ....[30]....
        /*0314*/ 	.word	0xffffffff


	//   ....[31]....
        /*0318*/ 	.word	0xffffffff


	//   ....[32]....
        /*031c*/ 	.word	0xffffffff


	//   ....[33]....
        /*0320*/ 	.word	0xffffffff


	//   ....[34]....
        /*0324*/ 	.word	0xffffffff


	//   ....[35]....
        /*0328*/ 	.word	0xffffffff


	//   ....[36]....
        /*032c*/ 	.word	0xffffffff


	//   ....[37]....
        /*0330*/ 	.word	0xffffffff


	//   ....[38]....
        /*0334*/ 	.word	0xffffffff


	//   ....[39]....
        /*0338*/ 	.word	0xffffffff


	//   ....[40]....
        /*033c*/ 	.word	0xffffffff


	//   ....[41]....
        /*0340*/ 	.word	0xffffffff


	//   ....[42]....
        /*0344*/ 	.word	0xffffffff


	//   ....[43]....
        /*0348*/ 	.word	0xffffffff


	//----- nvinfo : EIATTR_COOP_GROUP_INSTR_OFFSETS
	.align		4
.L_314:
        /*034c*/ 	.byte	0x04, 0x28
        /*034e*/ 	.short	(.L_316 - .L_315)


	//   ....[0]....
.L_315:
        /*0350*/ 	.word	0x00000050


	//   ....[1]....
        /*0354*/ 	.word	0x000016f0


	//   ....[2]....
        /*0358*/ 	.word	0x00001700


	//   ....[3]....
        /*035c*/ 	.word	0x00001710


	//   ....[4]....
        /*0360*/ 	.word	0x00001730


	//   ....[5]....
        /*0364*/ 	.word	0x00001780


	//   ....[6]....
        /*0368*/ 	.word	0x000017a0


	//   ....[7]....
        /*036c*/ 	.word	0x00001810


	//   ....[8]....
        /*0370*/ 	.word	0x00001820


	//   ....[9]....
        /*0374*/ 	.word	0x00003600


	//   ....[10]....
        /*0378*/ 	.word	0x00003610


	//   ....[11]....
        /*037c*/ 	.word	0x00004230


	//   ....[12]....
        /*0380*/ 	.word	0x000042c0


	//   ....[13]....
        /*0384*/ 	.word	0x000042e0


	//   ....[14]....
        /*0388*/ 	.word	0x00004300


	//   ....[15]....
        /*038c*/ 	.word	0x000066f0


	//   ....[16]....
        /*0390*/ 	.word	0x000071c0


	//   ....[17]....
        /*0394*/ 	.word	0x000081f0


	//   ....[18]....
        /*0398*/ 	.word	0x00008390


	//   ....[19]....
        /*039c*/ 	.word	0x000083e0


	//   ....[20]....
        /*03a0*/ 	.word	0x00008470


	//   ....[21]....
        /*03a4*/ 	.word	0x0000c3b0


	//   ....[22]....
        /*03a8*/ 	.word	0x0000c420


	//   ....[23]....
        /*03ac*/ 	.word	0x0000c430


	//   ....[24]....
        /*03b0*/ 	.word	0x0000c450


	//   ....[25]....
        /*03b4*/ 	.word	0x0000e810


	//   ....[26]....
        /*03b8*/ 	.word	0x0000e860


	//   ....[27]....
        /*03bc*/ 	.word	0x0000e880


	//   ....[28]....
        /*03c0*/ 	.word	0x0000e8a0


	//   ....[29]....
        /*03c4*/ 	.word	0x0000f030


	//   ....[30]....
        /*03c8*/ 	.word	0x0000f480


	//   ....[31]....
        /*03cc*/ 	.word	0x0000f490


	//   ....[32]....
        /*03d0*/ 	.word	0x0000f4c0


	//   ....[33]....
        /*03d4*/ 	.word	0x0000f4e0


	//   ....[34]....
        /*03d8*/ 	.word	0x0000f5e0


	//   ....[35]....
        /*03dc*/ 	.word	0x0000f640


	//   ....[36]....
        /*03e0*/ 	.word	0x0000fbf0


	//   ....[37]....
        /*03e4*/ 	.word	0x0000fc00


	//   ....[38]....
        /*03e8*/ 	.word	0x00010390


	//   ....[39]....
        /*03ec*/ 	.word	0x00010470


	//   ....[40]....
        /*03f0*/ 	.word	0x000104d0


	//   ....[41]....
        /*03f4*/ 	.word	0x00010520


	//   ....[42]....
        /*03f8*/ 	.word	0x00010580


	//   ....[43]....
        /*03fc*/ 	.word	0x000105d0


	//----- nvinfo : EIATTR_EXIT_INSTR_OFFSETS
	.align		4
.L_316:
        /*0400*/ 	.byte	0x04, 0x1c
        /*0402*/ 	.short	(.L_318 - .L_317)


	//   ....[0]....
.L_317:
        /*0404*/ 	.word	0x000000a0


	//   ....[1]....
        /*0408*/ 	.word	0x00010430


	//----- nvinfo : EIATTR_MAX_THREADS
	.align		4
.L_318:
        /*040c*/ 	.byte	0x04, 0x05
        /*040e*/ 	.short	(.L_320 - .L_319)
.L_319:
        /*0410*/ 	.word	0x00000100
        /*0414*/ 	.word	0x00000001
        /*0418*/ 	.word	0x00000001


	//----- nvinfo : EIATTR_CRS_STACK_SIZE
	.align		4
.L_320:
        /*041c*/ 	.byte	0x04, 0x1e
        /*041e*/ 	.short	(.L_322 - .L_321)
.L_321:
        /*0420*/ 	.word	0x00000000
.L_322:


//--------------------- .nv.info._ZN7cutlass13device_kernelIN5flash19enable_sm80_to_sm89INS1_16FlashAttnFwdSm80INS1_25CollectiveMainloopFwdSm80ILi4ELi1ELb0EN4cute5tupleIJNS5_1CILi128EEENS7_ILi64EEES8_EEELi128ENS_10bfloat16_tEfNS_4arch4Sm80ELb0ELb0ELb1ELb0ELb0ELb0ELb1ELb1EEENS1_21CollectiveEpilogueFwdINS6_IJS8_S8_S9_EEENS6_IJNS7_ILi1EEESH_SH_EEESB_SD_Li128ELb0ELb1ELb1ELb0EEENS1_19SingleTileSchedulerILb0ELb1ELb1ELi128EEEEEEEEEvNT_6ParamsE --------------------------
	.section	.nv.info._ZN7cutlass13device_kernelIN5flash19enable_sm80_to_sm89INS1_16FlashAttnFwdSm80INS1_25CollectiveMainloopFwdSm80ILi4ELi1ELb0EN4cute5tupleIJNS5_1CILi128EEENS7_ILi64EEES8_EEELi128ENS_10bfloat16_tEfNS_4arch4Sm80ELb0ELb0ELb1ELb0ELb0ELb0ELb1ELb1EEENS1_21CollectiveEpilogueFwdINS6_IJS8_S8_S9_EEENS6_IJNS7_ILi1EEESH_SH_EEESB_SD_Li128ELb0ELb1ELb1ELb0EEENS1_19SingleTileSchedulerILb0ELb1ELb1ELi128EEEEEEEEEvNT_6ParamsE,"",@"SHT_CUDA_INFO"
	.sectionflags	@""
	.align	4


	//----- nvinfo : EIATTR_CUDA_API_VERSION
	.align		4
        /*0000*/ 	.byte	0x04, 0x37
        /*0002*/ 	.short	(.L_324 - .L_323)
.L_323:
        /*0004*/ 	.word	0x00000082


	//----- nvinfo : EIATTR_SW2861232_WAR
	.align		4
.L_324:
        /*0008*/ 	.byte	0x01, 0x35
	.zero		2


	//----- nvinfo : EIATTR_PARAM_CBANK
	.align		4
        /*000c*/ 	.byte	0x04, 0x0a
        /*000e*/ 	.short	(.L_326 - .L_325)
	.align		4
.L_325:
        /*0010*/ 	.word	index@(.nv.constant0._ZN7cutlass13device_kernelIN5flash19enable_sm80_to_sm89INS1_16FlashAttnFwdSm80INS1_25CollectiveMainloopFwdSm80ILi4ELi1ELb0EN4cute5tupleIJNS5_1CILi128EEENS7_ILi64EEES8_EEELi128ENS_10bfloat16_tEfNS_4arch4Sm80ELb0ELb0ELb1ELb0ELb0ELb0ELb1ELb1EEENS1_21CollectiveEpilogueFwdINS6_IJS8_S8_S9_EEENS6_IJNS7_ILi1EEESH_SH_EEESB_SD_Li128ELb0ELb1ELb1ELb0EEENS1_19SingleTileSchedulerILb0ELb1ELb1ELi128EEEEEEEEEvNT_6ParamsE)
        /*0014*/ 	.short	0x0160
        /*0016*/ 	.short	0x0418


	//----- nvinfo : EIATTR_CBANK_PARAM_SIZE
	.align		4
.L_326:
        /*0018*/ 	.byte	0x03, 0x19
        /*001a*/ 	.short	0x0418


	//----- nvinfo : EIATTR_KPARAM_INFO
	.align		4
        /*001c*/ 	.byte	0x04, 0x17
        /*001e*/ 	.short	(.L_328 - .L_327)
.L_327:
        /*0020*/ 	.word	0x00000000
        /*0024*/ 	.short	0x0000
        /*0026*/ 	.short	0x0000
        /*0028*/ 	.byte	0x00, 0xf0, 0x61, 0x10


	//----- nvinfo : EIATTR_MAXREG_COUNT
	.align		4
.L_328:
        /*002c*/ 	.byte	0x03, 0x1b
        /*002e*/ 	.short	0x00ff


	//----- nvinfo : EIATTR_NUM_BARRIERS
	.align		4
        /*0030*/ 	.byte	0x02, 0x4c
        /*0032*/ 	.byte	0x02
	.zero		1


	//----- nvinfo : EIATTR_ANNOTATIONS
	.align		4
        /*0034*/ 	.byte	0x04, 0x55
        /*0036*/ 	.short	(.L_330 - .L_329)


	//   ....[0]....
.L_329:
        /* <DEDUP_REMOVED lines=50> */
        /*034c*/ 	.byte	0x40, 0xbd, 0x00, 0x00


	//----- nvinfo : EIATTR_MERCURY_ISA_VERSION
	.align		4
.L_330:
        /*0350*/ 	.byte	0x03, 0x5f
        /*0352*/ 	.short	0x0000


	//----- nvinfo : EIATTR_INT_WARP_WIDE_INSTR_OFFSETS
	.align		4
        /*0354*/ 	.byte	0x04, 0x31
        /*0356*/ 	.short	(.L_332 - .L_331)


	//   ....[0]....
.L_331:
        /*0358*/ 	.word	0x00001ad0


	//----- nvinfo : EIATTR_COOP_GROUP_MASK_REGIDS
	.align		4
.L_332:
        /*035c*/ 	.byte	0x04, 0x29
        /*035e*/ 	.short	(.L_334 - .L_333)


	//   ....[0]....
.L_333:
        /*0360*/ 	.word	0xffffffff


	//   ....[1]....
        /*0364*/ 	.word	0xffffffff


	//   ....[2]....
        /*0368*/ 	.word	0xffffffff


	//   ....[3]....
        /*036c*/ 	.word	0xffffffff


	//   ....[4]....
        /*0370*/ 	.word	0xffffffff


	//   ....[5]....
        /*0374*/ 	.word	0xffffffff


	//   ....[6]....
        /*0378*/ 	.word	0xffffffff


	//   ....[7]....
        /*037c*/ 	.word	0xffffffff


	//   ....[8]....
        /*0380*/ 	.word	0xffffffff


	//   ....[9]....
        /*0384*/ 	.word	0xffffffff


	//   ....[10]....
        /*0388*/ 	.word	0xffffffff


	//   ....[11]....
        /*038c*/ 	.word	0xffffffff


	//   ....[12]....
        /*0390*/ 	.word	0xffffffff


	//   ....[13]....
        /*0394*/ 	.word	0xffffffff


	//   ....[14]....
        /*0398*/ 	.word	0xffffffff


	//   ....[15]....
        /*039c*/ 	.word	0xffffffff


	//   ....[16]....
        /*03a0*/ 	.word	0xffffffff


	//   ....[17]....
        /*03a4*/ 	.word	0xffffffff


	//   ....[18]....
        /*03a8*/ 	.word	0xffffffff


	//   ....[19]....
        /*03ac*/ 	.word	0xffffffff


	//   ....[20]....
        /*03b0*/ 	.word	0xffffffff


	//   ....[21]....
        /*03b4*/ 	.word	0xffffffff


	//   ....[22]....
        /*03b8*/ 	.word	0xffffffff


	//   ....[23]....
        /*03bc*/ 	.word	0xffffffff


	//   ....[24]....
        /*03c0*/ 	.word	0xffffffff


	//   ....[25]....
        /*03c4*/ 	.word	0xffffffff


	//   ....[26]....
        /*03c8*/ 	.word	0xffffffff


	//   ....[27]....
        /*03cc*/ 	.word	0xffffffff


	//   ....[28]....
        /*03d0*/ 	.word	0xffffffff


	//   ....[29]....
        /*03d4*/ 	.word	0xffffffff


	//   ....[30]....
        /*03d8*/ 	.word	0xffffffff


	//   ....[31]....
        /*03dc*/ 	.word	0xffffffff


	//   ....[32]....
        /*03e0*/ 	.word	0xffffffff


	//   ....[33]....
        /*03e4*/ 	.word	0xffffffff


	//   ....[34]....
        /*03e8*/ 	.word	0xffffffff


	//   ....[35]....
        /*03ec*/ 	.word	0xffffffff


	//   ....[36]....
        /*03f0*/ 	.word	0xffffffff


	//   ....[37]....
        /*03f4*/ 	.word	0xffffffff


	//   ....[38]....
        /*03f8*/ 	.word	0xffffffff


	//   ....[39]....
        /*03fc*/ 	.word	0xffffffff


	//   ....[40]....
        /*0400*/ 	.word	0xffffffff


	//   ....[41]....
        /*0404*/ 	.word	0xffffffff


	//   ....[42]....
        /*0408*/ 	.word	0xffffffff


	//   ....[43]....
        /*040c*/ 	.word	0xffffffff


	//   ....[44]....
        /*0410*/ 	.word	0xffffffff


	//   ....[45]....
        /*0414*/ 	.word	0xffffffff


	//   ....[46]....
        /*0418*/ 	.word	0xffffffff


	//   ....[47]....
        /*041c*/ 	.word	0xffffffff


	//   ....[48]....
        /*0420*/ 	.word	0xffffffff


	//   ....[49]....
        /*0424*/ 	.word	0xffffffff


	//   ....[50]....
        /*0428*/ 	.word	0xffffffff


	//   ....[51]....
        /*042c*/ 	.word	0xffffffff


	//   ....[52]....
        /*0430*/ 	.word	0xffffffff


	//   ....[53]....
        /*0434*/ 	.word	0xffffffff


	//   ....[54]....
        /*0438*/ 	.word	0xffffffff


	//   ....[55]....
        /*043c*/ 	.word	0xffffffff


	//   ....[56]....
        /*0440*/ 	.word	0xffffffff


	//----- nvinfo : EIATTR_COOP_GROUP_INSTR_OFFSETS
	.align		4
.L_334:
        /*0444*/ 	.byte	0x04, 0x28
        /*0446*/ 	.short	(.L_336 - .L_335)


	//   ....[0]....
.L_335:
        /*0448*/ 	.word	0x00000060


	//   ....[1]....
        /*044c*/ 	.word	0x00000f00


	//   ....[2]....
        /*0450*/ 	.word	0x00000f40


	//   ....[3]....
        /*0454*/ 	.word	0x000011a0


	//   ....[4]....
        /*0458*/ 	.word	0x000011d0


	//   ....[5]....
        /*045c*/ 	.word	0x000012b0


	//   ....[6]....
        /*0460*/ 	.word	0x000012e0


	//   ....[7]....
        /*0464*/ 	.word	0x000013c0


	//   ....[8]....
        /*0468*/ 	.word	0x000013f0


	//   ....[9]....
        /*046c*/ 	.word	0x000014d0


	//   ....[10]....
        /*0470*/ 	.word	0x00001500


	//   ....[11]....
        /*0474*/ 	.word	0x000015e0


	//   ....[12]....
        /*0478*/ 	.word	0x00001610


	//   ....[13]....
        /*047c*/ 	.word	0x000016f0


	//   ....[14]....
        /*0480*/ 	.word	0x00001720


	//   ....[15]....
        /*0484*/ 	.word	0x000017f0


	//   ....[16]....
        /*0488*/ 	.word	0x00001830


	//   ....[17]....
        /*048c*/ 	.word	0x000040a0


	//   ....[18]....
        /*0490*/ 	.word	0x000041b0


	//   ....[19]....
        /*0494*/ 	.word	0x000043c0


	//   ....[20]....
        /*0498*/ 	.word	0x000043e0


	//   ....[21]....
        /*049c*/ 	.word	0x000045a0


	//   ....[22]....
        /*04a0*/ 	.word	0x000047d0


	//   ....[23]....
        /*04a4*/ 	.word	0x00004810


	//   ....[24]....
        /*04a8*/ 	.word	0x00004a10


	//   ....[25]....
        /*04ac*/ 	.word	0x00008980


	//   ....[26]....
        /*04b0*/ 	.word	0x00008a50


	//   ....[27]....
        /*04b4*/ 	.word	0x00008c70


	//   ....[28]....
        /*04b8*/ 	.word	0x00008d30


	//   ....[29]....
        /*04bc*/ 	.word	0x00008e00


	//   ....[30]....
        /*04c0*/ 	.word	0x00008e30


	//   ....[31]....
        /*04c4*/ 	.word	0x00008fa0


	//   ....[32]....
        /*04c8*/ 	.word	0x00009440


	//   ....[33]....
        /*04cc*/ 	.word	0x0000bda0


	//   ....[34]....
        /*04d0*/ 	.word	0x0000bdb0


	//   ....[35]....
        /*04d4*/ 	.word	0x0000bdc0


	//   ....[36]....
        /*04d8*/ 	.word	0x0000bdd0


	//   ....[37]....
        /*04dc*/ 	.word	0x0000be00


	//   ....[38]....
        /*04e0*/ 	.word	0x0000be20


	//   ....[39]....
        /*04e4*/ 	.word	0x0000be40


	//   ....[40]....
        /*04e8*/ 	.word	0x0000be50


	//   ....[41]....
        /*04ec*/ 	.word	0x0000ced0


	//   ....[42]....
        /*04f0*/ 	.word	0x0000cf00


	//   ....[43]....
        /*04f4*/ 	.word	0x0000cf30


	//   ....[44]....
        /*04f8*/ 	.word	0x0000cf60


	//   ....[45]....
        /*04fc*/ 	.word	0x0000cfa0


	//   ....[46]....
        /*0500*/ 	.word	0x0000cfd0


	//   ....[47]....
        /*0504*/ 	.word	0x0000cff0


	//   ....[48]....
        /*0508*/ 	.word	0x0000d000


	//   ....[49]....
        /*050c*/ 	.word	0x0000d020


	//   ....[50]....
        /*0510*/ 	.word	0x0000d030


	//   ....[51]....
        /*0514*/ 	.word	0x0000d6e0


	//   ....[52]....
        /*0518*/ 	.word	0x0000d700


	//   ....[53]....
        /*051c*/ 	.word	0x0000dd00


	//   ....[54]....
        /*0520*/ 	.word	0x0000dd20


	//   ....[55]....
        /*0524*/ 	.word	0x0000e320


	//   ....[56]....
        /*0528*/ 	.word	0x0000e330


	//----- nvinfo : EIATTR_EXIT_INSTR_OFFSETS
	.align		4
.L_336:
        /*052c*/ 	.byte	0x04, 0x1c
        /*052e*/ 	.short	(.L_338 - .L_337)


	//   ....[0]....
.L_337:
        /*0530*/ 	.word	0x000001c0


	//   ....[1]....
        /*0534*/ 	.word	0x0000e340


	//   ....[2]....
        /*0538*/ 	.word	0x0000e8e0


	//   ....[3]....
        /*053c*/ 	.word	0x0000e930


	//   ....[4]....
        /*0540*/ 	.word	0x0000e960


	//   ....[5]....
        /*0544*/ 	.word	0x0000e9c0


	//   ....[6]....
        /*0548*/ 	.word	0x0000ec50


	//----- nvinfo : EIATTR_CTAIDZ_USED
	.align		4
.L_338:
        /*054c*/ 	.byte	0x01, 0x04
	.zero		2


	//----- nvinfo : EIATTR_MAX_THREADS
	.align		4
        /*0550*/ 	.byte	0x04, 0x05
        /*0552*/ 	.short	(.L_340 - .L_339)
.L_339:
        /*0554*/ 	.word	0x00000080
        /*0558*/ 	.word	0x00000001
        /*055c*/ 	.word	0x00000001


	//----- nvinfo : EIATTR_CRS_STACK_SIZE
	.align		4
.L_340:
        /*0560*/ 	.byte	0x04, 0x1e
        /*0562*/ 	.short	(.L_342 - .L_341)
.L_341:
        /*0564*/ 	.word	0x00000000
.L_342:


//--------------------- .nv.info._ZN7cutlass13device_kernelIN5flash19enable_sm80_to_sm89INS1_16FlashAttnFwdSm80INS1_25CollectiveMainloopFwdSm80ILi8ELi1ELb1EN4cute5tupleIJNS5_1CILi128EEENS7_ILi112EEES8_EEELi128ENS_10bfloat16_tEfNS_4arch4Sm80ELb0ELb0ELb1ELb1ELb0ELb0ELb1ELb1EEENS1_21CollectiveEpilogueFwdINS6_IJS8_S8_S9_EEENS6_IJNS7_ILi1EEESH_SH_EEESB_SD_Li256ELb1ELb1ELb1ELb0EEENS1_36VarlenDynamicPersistentTileSchedulerILi128ELi112ELi256ELi256ELb1ELb1ELb0ELb0ELb1ELb1EEEEEEEEEvNT_6ParamsE --------------------------
	.section	.nv.info._ZN7cutlass13device_kernelIN5flash19enable_sm80_to_sm89INS1_16FlashAttnFwdSm80INS1_25CollectiveMainloopFwdSm80ILi8ELi1ELb1EN4cute5tupleIJNS5_1CILi128EEENS7_ILi112EEES8_EEELi128ENS_10bfloat16_tEfNS_4arch4Sm80ELb0ELb0ELb1ELb1ELb0ELb0ELb1ELb1EEENS1_21CollectiveEpilogueFwdINS6_IJS8_S8_S9_EEENS6_IJNS7_ILi1EEESH_SH_EEESB_SD_Li256ELb1ELb1ELb1ELb0EEENS1_36VarlenDynamicPersistentTileSchedulerILi128ELi112ELi256ELi256ELb1ELb1ELb0ELb0ELb1ELb1EEEEEEEEEvNT_6ParamsE,"",@"SHT_CUDA_INFO"
	.sectionflags	@""
	.align	4


	//----- nvinfo : EIATTR_CUDA_API_VERSION
	.align		4
        /*0000*/ 	.byte	0x04, 0x37
        /*0002*/ 	.short	(.L_344 - .L_343)
.L_343:
        /*0004*/ 	.word	0x00000082


	//----- nvinfo : EIATTR_SW2861232_WAR
	.align		4
.L_344:
        /*0008*/ 	.byte	0x01, 0x35
	.zero		2


	//----- nvinfo : EIATTR_PARAM_CBANK
	.align		4
        /*000c*/ 	.byte	0x04, 0x0a
        /*000e*/ 	.short	(.L_346 - .L_345)
	.align		4
.L_345:
        /*0010*/ 	.word	index@(.nv.constant0._ZN7cutlass13device_kernelIN5flash19enable_sm80_to_sm89INS1_16FlashAttnFwdSm80INS1_25CollectiveMainloopFwdSm80ILi8ELi1ELb1EN4cute5tupleIJNS5_1CILi128EEENS7_ILi112EEES8_EEELi128ENS_10bfloat16_tEfNS_4arch4Sm80ELb0ELb0ELb1ELb1ELb0ELb0ELb1ELb1EEENS1_21CollectiveEpilogueFwdINS6_IJS8_S8_S9_EEENS6_IJNS7_ILi1EEESH_SH_EEESB_SD_Li256ELb1ELb1ELb1ELb0EEENS1_36VarlenDynamicPersistentTileSchedulerILi128ELi112ELi256ELi256ELb1ELb1ELb0ELb0ELb1ELb1EEEEEEEEEvNT_6ParamsE)
        /*0014*/ 	.short	0x0160
        /*0016*/ 	.short	0x0438


	//----- nvinfo : EIATTR_CBANK_PARAM_SIZE
	.align		4
.L_346:
        /*0018*/ 	.byte	0x03, 0x19
        /*001a*/ 	.short	0x0438


	//----- nvinfo : EIATTR_KPARAM_INFO
	.align		4
        /*001c*/ 	.byte	0x04, 0x17
        /*001e*/ 	.short	(.L_348 - .L_347)
.L_347:
        /*0020*/ 	.word	0x00000000
        /*0024*/ 	.short	0x0000
        /*0026*/ 	.short	0x0000
        /*0028*/ 	.byte	0x00, 0xf0, 0xe1, 0x10


	//----- nvinfo : EIATTR_MAXREG_COUNT
	.align		4
.L_348:
        /*002c*/ 	.byte	0x03, 0x1b
        /*002e*/ 	.short	0x00ff


	//----- nvinfo : EIATTR_NUM_BARRIERS
	.align		4
        /*0030*/ 	.byte	0x02, 0x4c
        /*0032*/ 	.byte	0x06
	.zero		1


	//----- nvinfo : EIATTR_ANNOTATIONS
	.align		4
        /*0034*/ 	.byte	0x04, 0x55
        /*0036*/ 	.short	(.L_350 - .L_349)


	//   ....[0]....
.L_349:
        /* <DEDUP_REMOVED lines=66> */


	//----- nvinfo : EIATTR_MERCURY_ISA_VERSION
	.align		4
.L_350:
        /*0448*/ 	.byte	0x03, 0x5f
        /*044a*/ 	.short	0x0000


	//----- nvinfo : EIATTR_INT_WARP_WIDE_INSTR_OFFSETS
	.align		4
        /*044c*/ 	.byte	0x04, 0x31
        /*044e*/ 	.short	(.L_352 - .L_351)


	//   ....[0]....
.L_351:
        /*0450*/ 	.word	0x0000a3e0


	//   ....[1]....
        /*0454*/ 	.word	0x0000a460


	//----- nvinfo : EIATTR_COOP_GROUP_MASK_REGIDS
	.align		4
.L_352:
        /*0458*/ 	.byte	0x04, 0x29
        /*045a*/ 	.short	(.L_354 - .L_353)


	//   ....[0]....
.L_353:
        /*045c*/ 	.word	0xffffffff


	//   ....[1]....
        /*0460*/ 	.word	0xffffffff


	//   ....[2]....
        /*0464*/ 	.word	0xffffffff


	//   ....[3]....
        /*0468*/ 	.word	0xffffffff


	//   ....[4]....
        /*046c*/ 	.word	0xffffffff


	//   ....[5]....
        /*0470*/ 	.word	0xffffffff


	//   ....[6]....
        /*0474*/ 	.word	0xffffffff


	//   ....[7]....
        /*0478*/ 	.word	0xffffffff


	//   ....[8]....
        /*047c*/ 	.word	0xffffffff


	//   ....[9]....
        /*0480*/ 	.word	0xffffffff


	//   ....[10]....
        /*0484*/ 	.word	0xffffffff


	//   ....[11]....
        /*0488*/ 	.word	0xffffffff


	//   ....[12]....
        /*048c*/ 	.word	0xffffffff


	//   ....[13]....
        /*0490*/ 	.word	0xffffffff


	//   ....[14]....
        /*0494*/ 	.word	0xffffffff


	//   ....[15]....
        /*0498*/ 	.word	0xffffffff


	//   ....[16]....
        /*049c*/ 	.word	0xffffffff


	//   ....[17]....
        /*04a0*/ 	.word	0xffffffff


	//   ....[18]....
        /*04a4*/ 	.word	0xffffffff


	//   ....[19]....
        /*04a8*/ 	.word	0xffffffff


	//   ....[20]....
        /*04ac*/ 	.word	0xffffffff


	//   ....[21]....
        /*04b0*/ 	.word	0xffffffff


	//   ....[22]....
        /*04b4*/ 	.word	0xffffffff


	//   ....[23]....
        /*04b8*/ 	.word	0xffffffff


	//   ....[24]....
        /*04bc*/ 	.word	0xffffffff


	//   ....[25]....
        /*04c0*/ 	.word	0xffffffff


	//   ....[26]....
        /*04c4*/ 	.word	0xffffffff


	//   ....[27]....
        /*04c8*/ 	.word	0xffffffff


	//   ....[28]....
        /*04cc*/ 	.word	0xffffffff


	//   ....[29]....
        /*04d0*/ 	.word	0xffffffff


	//   ....[30]....
        /*04d4*/ 	.word	0xffffffff


	//   ....[31]....
        /*04d8*/ 	.word	0xffffffff


	//   ....[32]....
        /*04dc*/ 	.word	0xffffffff


	//   ....[33]....
        /*04e0*/ 	.word	0xffffffff


	//   ....[34]....
        /*04e4*/ 	.word	0xffffffff


	//   ....[35]....
        /*04e8*/ 	.word	0xffffffff


	//   ....[36]....
        /*04ec*/ 	.word	0xffffffff


	//   ....[37]....
        /*04f0*/ 	.word	0xffffffff


	//   ....[38]....
        /*04f4*/ 	.word	0xffffffff


	//   ....[39]....
        /*04f8*/ 	.word	0xffffffff


	//   ....[40]....
        /*04fc*/ 	.word	0xffffffff


	//   ....[41]....
        /*0500*/ 	.word	0xffffffff


	//   ....[42]....
        /*0504*/ 	.word	0xffffffff


	//   ....[43]....
        /*0508*/ 	.word	0xffffffff


	//   ....[44]....
        /*050c*/ 	.word	0xffffffff


	//   ....[45]....
        /*0510*/ 	.word	0xffffffff


	//   ....[46]....
        /*0514*/ 	.word	0xffffffff


	//   ....[47]....
        /*0518*/ 	.word	0xffffffff


	//   ....[48]....
        /*051c*/ 	.word	0xffffffff


	//   ....[49]....
        /*0520*/ 	.word	0xffffffff


	//   ....[50]....
        /*0524*/ 	.word	0xffffffff


	//   ....[51]....
        /*0528*/ 	.word	0xffffffff


	//   ....[52]....
        /*052c*/ 	.word	0xffffffff


	//   ....[53]....
        /*0530*/ 	.word	0xffffffff


	//   ....[54]....
        /*0534*/ 	.word	0xffffffff


	//   ....[55]....
        /*0538*/ 	.word	0xffffffff


	//   ....[56]....
        /*053c*/ 	.word	0xffffffff


	//   ....[57]....
        /*0540*/ 	.word	0xffffffff


	//   ....[58]....
        /*0544*/ 	.word	0xffffffff


	//   ....[59]....
        /*0548*/ 	.word	0xffffffff


	//   ....[60]....
        /*054c*/ 	.word	0xffffffff


	//   ....[61]....
        /*0550*/ 	.word	0xffffffff


	//   ....[62]....
        /*0554*/ 	.word	0xffffffff


	//   ....[63]....
        /*0558*/ 	.word	0xffffffff


	//   ....[64]....
        /*055c*/ 	.word	0xffffffff


	//   ....[65]....
        /*0560*/ 	.word	0xffffffff


	//   ....[66]....
        /*0564*/ 	.word	0xffffffff


	//   ....[67]....
        /*0568*/ 	.word	0xffffffff


	//   ....[68]....
        /*056c*/ 	.word	0xffffffff


	//   ....[69]....
        /*0570*/ 	.word	0xffffffff


	//   ....[70]....
        /*0574*/ 	.word	0xffffffff


	//   ....[71]....
        /*0578*/ 	.word	0xffffffff


	//   ....[72]....
        /*057c*/ 	.word	0xffffffff


	//   ....[73]....
        /*0580*/ 	.word	0xffffffff


	//   ....[74]....
        /*0584*/ 	.word	0xffffffff


	//   ....[75]....
        /*0588*/ 	.word	0xffffffff


	//   ....[76]....
        /*058c*/ 	.word	0xffffffff


	//   ....[77]....
        /*0590*/ 	.word	0xffffffff


	//   ....[78]....
        /*0594*/ 	.word	0xffffffff


	//   ....[79]....
        /*0598*/ 	.word	0xffffffff


	//   ....[80]....
        /*059c*/ 	.word	0xffffffff


	//   ....[81]....
        /*05a0*/ 	.word	0xffffffff


	//   ....[82]....
        /*05a4*/ 	.word	0xffffffff


	//   ....[83]....
        /*05a8*/ 	.word	0xffffffff


	//   ....[84]....
        /*05ac*/ 	.word	0xffffffff


	//   ....[85]....
        /*05b0*/ 	.word	0xffffffff


	//   ....[86]....
        /*05b4*/ 	.word	0xffffffff


	//   ....[87]....
        /*05b8*/ 	.word	0xffffffff


	//   ....[88]....
        /*05bc*/ 	.word	0xffffffff


	//   ....[89]....
        /*05c0*/ 	.word	0xffffffff


	//   ....[90]....
        /*05c4*/ 	.word	0xffffffff


	//   ....[91]....
        /*05c8*/ 	.word	0xffffffff


	//   ....[92]....
        /*05cc*/ 	.word	0xffffffff


	//   ....[93]....
        /*05d0*/ 	.word	0xffffffff


	//   ....[94]....
        /*05d4*/ 	.word	0xffffffff


	//   ....[95]....
        /*05d8*/ 	.word	0xffffffff


	//   ....[96]....
        /*05dc*/ 	.word	0xffffffff


	//   ....[97]....
        /*05e0*/ 	.word	0xffffffff


	//   ....[98]....
        /*05e4*/ 	.word	0xffffffff


	//   ....[99]....
        /*05e8*/ 	.word	0xffffffff


	//   ....[100]....
        /*05ec*/ 	.word	0xffffffff


	//   ....[101]....
        /*05f0*/ 	.word	0xffffffff


	//   ....[102]....
        /*05f4*/ 	.word	0xffffffff


	//   ....[103]....
        /*05f8*/ 	.word	0xffffffff


	//   ....[104]....
        /*05fc*/ 	.word	0xffffffff


	//   ....[105]....
        /*0600*/ 	.word	0xffffffff


	//   ....[106]....
        /*0604*/ 	.word	0xffffffff


	//   ....[107]....
        /*0608*/ 	.word	0xffffffff


	//   ....[108]....
        /*060c*/ 	.word	0xffffffff


	//   ....[109]....
        /*0610*/ 	.word	0xffffffff


	//   ....[110]....
        /*0614*/ 	.word	0xffffffff


	//   ....[111]....
        /*0618*/ 	.word	0xffffffff


	//   ....[112]....
        /*061c*/ 	.word	0xffffffff


	//   ....[113]....
        /*0620*/ 	.word	0xffffffff


	//   ....[114]....
        /*0624*/ 	.word	0xffffffff


	//   ....[115]....
        /*0628*/ 	.word	0xffffffff


	//   ....[116]....
        /*062c*/ 	.word	0xffffffff


	//   ....[117]....
        /*0630*/ 	.word	0xffffffff


	//   ....[118]....
        /*0634*/ 	.word	0xffffffff


	//   ....[119]....
        /*0638*/ 	.word	0xffffffff


	//   ....[120]....
        /*063c*/ 	.word	0xffffffff


	//   ....[121]....
        /*0640*/ 	.word	0xffffffff


	//   ....[122]....
        /*0644*/ 	.word	0xffffffff


	//   ....[123]....
        /*0648*/ 	.word	0xffffffff


	//   ....[124]....
        /*064c*/ 	.word	0xffffffff


	//   ....[125]....
        /*0650*/ 	.word	0xffffffff


	//   ....[126]....
        /*0654*/ 	.word	0xffffffff


	//   ....[127]....
        /*0658*/ 	.word	0xffffffff


	//   ....[128]....
        /*065c*/ 	.word	0xffffffff


	//   ....[129]....
        /*0660*/ 	.word	0xffffffff


	//   ....[130]....
        /*0664*/ 	.word	0xffffffff


	//----- nvinfo : EIATTR_COOP_GROUP_INSTR_OFFSETS
	.align		4
.L_354:
        /*0668*/ 	.byte	0x04, 0x28
        /*066a*/ 	.short	(.L_356 - .L_355)


	//   ....[0]....
.L_355:
        /*066c*/ 	.word	0x00000050


	//   ....[1]....
        /*0670*/ 	.word	0x00000200


	//   ....[2]....
        /*0674*/ 	.word	0x00000230


	//   ....[3]....
        /*0678*/ 	.word	0x00000260


	//   ....[4]....
        /*067c*/ 	.word	0x00000290


	//   ....[5]....
        /*0680*/ 	.word	0x000002c0


	//   ....[6]....
        /*0684*/ 	.word	0x000002f0


	//   ....[7]....
        /*0688*/ 	.word	0x00000460


	//   ....[8]....
        /*068c*/ 	.word	0x000004a0


	//   ....[9]....
        /*0690*/ 	.word	0x000004d0


	//   ....[10]....
        /*0694*/ 	.word	0x00000500


	//   ....[11]....
        /*0698*/ 	.word	0x00000530


	//   ....[12]....
        /*069c*/ 	.word	0x00000560


	//   ....[13]....
        /*06a0*/ 	.word	0x000005f0


	//   ....[14]....
        /*06a4*/ 	.word	0x00000620


	//   ....[15]....
        /*06a8*/ 	.word	0x00000630


	//   ....[16]....
        /*06ac*/ 	.word	0x000006a0


	//   ....[17]....
        /*06b0*/ 	.word	0x00002070


	//   ....[18]....
        /*06b4*/ 	.word	0x00002090


	//   ....[19]....
        /*06b8*/ 	.word	0x000020b0


	//   ....[20]....
        /*06bc*/ 	.word	0x000020e0


	//   ....[21]....
        /*06c0*/ 	.word	0x00002100


	//   ....[22]....
        /*06c4*/ 	.word	0x00002110


	//   ....[23]....
        /*06c8*/ 	.word	0x00002140


	//   ....[24]....
        /*06cc*/ 	.word	0x00002180


	//   ....[25]....
        /*06d0*/ 	.word	0x00004a60


	//   ....[26]....
        /*06d4*/ 	.word	0x00004b00


	//   ....[27]....
        /*06d8*/ 	.word	0x00004b20


	//   ....[28]....
        /*06dc*/ 	.word	0x00004b40


	//   ....[29]....
        /*06e0*/ 	.word	0x00008160


	//   ....[30]....
        /*06e4*/ 	.word	0x00008180


	//   ....[31]....
        /*06e8*/ 	.word	0x000081b0


	//   ....[32]....
        /*06ec*/ 	.word	0x000081c0


	//   ....[33]....
        /*06f0*/ 	.word	0x00009dc0


	//   ....[34]....
        /*06f4*/ 	.word	0x00009dd0


	//   ....[35]....
        /*06f8*/ 	.word	0x00009e00


	//   ....[36]....
        /*06fc*/ 	.word	0x00009e10


	//   ....[37]....
        /*0700*/ 	.word	0x0000aee0


	//   ....[38]....
        /*0704*/ 	.word	0x0000aef0


	//   ....[39]....
        /*0708*/ 	.word	0x0000af10


	//   ....[40]....
        /*070c*/ 	.word	0x0000af20


	//   ....[41]....
        /*0710*/ 	.word	0x0000b2e0


	//   ....[42]....
        /*0714*/ 	.word	0x0000b300


	//   ....[43]....
        /*0718*/ 	.word	0x0000b400


	//   ....[44]....
        /*071c*/ 	.word	0x0000b410


	//   ....[45]....
        /*0720*/ 	.word	0x0000b520


	//   ....[46]....
        /*0724*/ 	.word	0x0000b540


	//   ....[47]....
        /*0728*/ 	.word	0x0000b650


	//   ....[48]....
        /*072c*/ 	.word	0x0000b660


	//   ....[49]....
        /*0730*/ 	.word	0x0000b970


	//   ....[50]....
        /*0734*/ 	.word	0x0000b990


	//   ....[51]....
        /*0738*/ 	.word	0x0000bfe0


	//   ....[52]....
        /*073c*/ 	.word	0x0000bff0


	//   ....[53]....
        /*0740*/ 	.word	0x0000cc20


	//   ....[54]....
        /*0744*/ 	.word	0x0000cc40


	//   ....[55]....
        /*0748*/ 	.word	0x0000cd50


	//   ....[56]....
        /*074c*/ 	.word	0x0000cd60


	//   ....[57]....
        /*0750*/ 	.word	0x0000ce70


	//   ....[58]....
        /*0754*/ 	.word	0x0000ce90


	//   ....[59]....
        /*0758*/ 	.word	0x0000cfa0


	//   ....[60]....
        /*075c*/ 	.word	0x0000cfb0


	//   ....[61]....
        /*0760*/ 	.word	0x0000d180


	//   ....[62]....
        /*0764*/ 	.word	0x0000d1a0


	//   ....[63]....
        /*0768*/ 	.word	0x0000d2d0


	//   ....[64]....
        /*076c*/ 	.word	0x0000d310


	//   ....[65]....
        /*0770*/ 	.word	0x0000d340


	//   ....[66]....
        /*0774*/ 	.word	0x0000d370


	//   ....[67]....
        /*0778*/ 	.word	0x0000d3a0


	//   ....[68]....
        /*077c*/ 	.word	0x0000d3d0


	//   ....[69]....
        /*0780*/ 	.word	0x0000d530


	//   ....[70]....
        /*0784*/ 	.word	0x0000d570


	//   ....[71]....
        /*0788*/ 	.word	0x0000d5a0


	//   ....[72]....
        /*078c*/ 	.word	0x0000d5d0


	//   ....[73]....
        /*0790*/ 	.word	0x0000d600


	//   ....[74]....
        /*0794*/ 	.word	0x0000d630


	//   ....[75]....
        /*0798*/ 	.word	0x0000d6c0


	//   ....[76]....
        /*079c*/ 	.word	0x0000d6f0


	//   ....[77]....
        /*07a0*/ 	.word	0x0000d700


	//   ....[78]....
        /*07a4*/ 	.word	0x0000d760


	//   ....[79]....
        /*07a8*/ 	.word	0x0000dd40


	//   ....[80]....
        /*07ac*/ 	.word	0x0000dda0


	//   ....[81]....
        /*07b0*/ 	.word	0x0000ddf0


	//   ....[82]....
        /*07b4*/ 	.word	0x0000de40


	//   ....[83]....
        /*07b8*/ 	.word	0x0000de90


	//   ....[84]....
        /*07bc*/ 	.word	0x0000df00


	//   ....[85]....
        /*07c0*/ 	.word	0x0000df40


	//   ....[86]....
        /*07c4*/ 	.word	0x0000dfb0


	//   ....[87]....
        /*07c8*/ 	.word	0x0000e020


	//   ....[88]....
        /*07cc*/ 	.word	0x0000e080


	//   ....[89]....
        /*07d0*/ 	.word	0x0000e100


	//   ....[90]....
        /*07d4*/ 	.word	0x0000e160


	//   ....[91]....
        /*07d8*/ 	.word	0x0000e1b0


	//   ....[92]....
        /*07dc*/ 	.word	0x0000e210


	//   ....[93]....
        /*07e0*/ 	.word	0x0000e280


	//   ....[94]....
        /*07e4*/ 	.word	0x0000e2f0


	//   ....[95]....
        /*07e8*/ 	.word	0x0000e350


	//   ....[96]....
        /*07ec*/ 	.word	0x0000e3b0


	//   ....[97]....
        /*07f0*/ 	.word	0x0000e410


	//   ....[98]....
        /*07f4*/ 	.word	0x0000e480


	//   ....[99]....
        /*07f8*/ 	.word	0x0000e4e0


	//   ....[100]....
        /*07fc*/ 	.word	0x0000e540


	//   ....[101]....
        /*0800*/ 	.word	0x0000e5a0


	//   ....[102]....
        /*0804*/ 	.word	0x0000e610


	//   ....[103]....
        /*0808*/ 	.word	0x0000e670


	//   ....[104]....
        /*080c*/ 	.word	0x0000e6d0


	//   ....[105]....
        /*0810*/ 	.word	0x0000e730


	//   ....[106]....
        /*0814*/ 	.word	0x0000e7a0


	//   ....[107]....
        /*0818*/ 	.word	0x0000e800


	//   ....[108]....
        /*081c*/ 	.word	0x0000e860


	//   ....[109]....
        /*0820*/ 	.word	0x0000e8c0


	//   ....[110]....
        /*0824*/ 	.word	0x0000e930


	//   ....[111]....
        /*0828*/ 	.word	0x0000e990


	//   ....[112]....
        /*082c*/ 	.word	0x0000e9f0


	//   ....[113]....
        /*0830*/ 	.word	0x0000ea50


	//   ....[114]....
        /*0834*/ 	.word	0x0000eac0


	//   ....[115]....
        /*0838*/ 	.word	0x0000eb10


	//   ....[116]....
        /*083c*/ 	.word	0x0000eb50


	//   ....[117]....
        /*0840*/ 	.word	0x0000eba0


	//   ....[118]....
        /*0844*/ 	.word	0x0000ebf0


	//   ....[119]....
        /*0848*/ 	.word	0x0000ec40


	//   ....[120]....
        /*084c*/ 	.word	0x0000ecb0


	//   ....[121]....
        /*0850*/ 	.word	0x0000ecf0


	//   ....[122]....
        /*0854*/ 	.word	0x0000ed40


	//   ....[123]....
        /*0858*/ 	.word	0x0000ed90


	//   ....[124]....
        /*085c*/ 	.word	0x0000ede0


	//   ....[125]....
        /*0860*/ 	.word	0x0000ee30


	//   ....[126]....
        /*0864*/ 	.word	0x0000eea0


	//   ....[127]....
        /*0868*/ 	.word	0x0000eee0


	//   ....[128]....
        /*086c*/ 	.word	0x0000ef50


	//   ....[129]....
        /*0870*/ 	.word	0x0000efb0


	//   ....[130]....
        /*0874*/ 	.word	0x0000f010


	//----- nvinfo : EIATTR_EXIT_INSTR_OFFSETS
	.align		4
.L_356:
        /*0878*/ 	.byte	0x04, 0x1c
        /*087a*/ 	.short	(.L_358 - .L_357)


	//   ....[0]....
.L_357:
        /*087c*/ 	.word	0x00000c10


	//   ....[1]....
        /*0880*/ 	.word	0x0000dd00


	//----- nvinfo : EIATTR_MAX_THREADS
	.align		4
.L_358:
        /*0884*/ 	.byte	0x04, 0x05
        /*0886*/ 	.short	(.L_360 - .L_359)
.L_359:
        /*0888*/ 	.word	0x00000100
        /*088c*/ 	.word	0x00000001
        /*0890*/ 	.word	0x00000001


	//----- nvinfo : EIATTR_CRS_STACK_SIZE
	.align		4
.L_360:
        /*0894*/ 	.byte	0x04, 0x1e
        /*0896*/ 	.short	(.L_362 - .L_361)
.L_361:
        /*0898*/ 	.word	0x00000000
.L_362:


//--------------------- .nv.info._ZN7cutlass13device_kernelIN5flash19enable_sm80_to_sm89INS1_16FlashAttnFwdSm80INS1_25CollectiveMainloopFwdSm80ILi8ELi1ELb1EN4cute5tupleIJNS5_1CILi128EEENS7_ILi112EEES8_EEELi128ENS_10bfloat16_tEfNS_4arch4Sm80ELb0ELb0ELb1ELb1ELb0ELb1ELb1ELb1EEENS1_21CollectiveEpilogueFwdINS6_IJS8_S8_S9_EEENS6_IJNS7_ILi1EEESH_SH_EEESB_SD_Li256ELb1ELb1ELb1ELb0EEENS1_36VarlenDynamicPersistentTileSchedulerILi128ELi112ELi256ELi256ELb1ELb1ELb0ELb0ELb1ELb1EEEEEEEEEvNT_6ParamsE --------------------------
	.section	.nv.info._ZN7cutlass13device_kernelIN5flash19enable_sm80_to_sm89INS1_16FlashAttnFwdSm80INS1_25CollectiveMainloopFwdSm80ILi8ELi1ELb1EN4cute5tupleIJNS5_1CILi128EEENS7_ILi112EEES8_EEELi128ENS_10bfloat16_tEfNS_4arch4Sm80ELb0ELb0ELb1ELb1ELb0ELb1ELb1ELb1EEENS1_21CollectiveEpilogueFwdINS6_IJS8_S8_S9_EEENS6_IJNS7_ILi1EEESH_SH_EEESB_SD_Li256ELb1ELb1ELb1ELb0EEENS1_36VarlenDynamicPersistentTileSchedulerILi128ELi112ELi256ELi256ELb1ELb1ELb0ELb0ELb1ELb1EEEEEEEEEvNT_6ParamsE,"",@"SHT_CUDA_INFO"
	.sectionflags	@""
	.align	4


	//----- nvinfo : EIATTR_CUDA_API_VERSION
	.align		4
        /*0000*/ 	.byte	0x04, 0x37
        /*0002*/ 	.short	(.L_364 - .L_363)
.L_363:
        /*0004*/ 	.word	0x00000082


	//----- nvinfo : EIATTR_SW2861232_WAR
	.align		4
.L_364:
        /*0008*/ 	.byte	0x01, 0x35
	.zero		2


	//----- nvinfo : EIATTR_PARAM_CBANK
	.align		4
        /*000c*/ 	.byte	0x04, 0x0a
        /*000e*/ 	.short	(.L_366 - .L_365)
	.align		4
.L_365:
        /*0010*/ 	.word	index@(.nv.constant0._ZN7cutlass13device_kernelIN5flash19enable_sm80_to_sm89INS1_16FlashAttnFwdSm80INS1_25CollectiveMainloopFwdSm80ILi8ELi1ELb1EN4cute5tupleIJNS5_1CILi128EEENS7_ILi112EEES8_EEELi128ENS_10bfloat16_tEfNS_4arch4Sm80ELb0ELb0ELb1ELb1ELb0ELb1ELb1ELb1EEENS1_21CollectiveEpilogueFwdINS6_IJS8_S8_S9_EEENS6_IJNS7_ILi1EEESH_SH_EEESB_SD_Li256ELb1ELb1ELb1ELb0EEENS1_36VarlenDynamicPersistentTileSchedulerILi128ELi112ELi256ELi256ELb1ELb1ELb0ELb0ELb1ELb1EEEEEEEEEvNT_6ParamsE)
        /*0014*/ 	.short	0x0160
        /*0016*/ 	.short	0x0438


	//----- nvinfo : EIATTR_CBANK_PARAM_SIZE
	.align		4
.L_366:
        /*0018*/ 	.byte	0x03, 0x19
        /*001a*/ 	.short	0x0438


	//----- nvinfo : EIATTR_KPARAM_INFO
	.align		4
        /*001c*/ 	.byte	0x04, 0x17
        /*001e*/ 	.short	(.L_368 - .L_367)
.L_367:
        /*0020*/ 	.word	0x00000000
        /*0024*/ 	.short	0x0000
        /*0026*/ 	.short	0x0000
        /*0028*/ 	.byte	0x00, 0xf0, 0xe1, 0x10


	//----- nvinfo : EIATTR_MAXREG_COUNT
	.align		4
.L_368:
        /*002c*/ 	.byte	0x03, 0x1b
        /*002e*/ 	.short	0x00ff


	//----- nvinfo : EIATTR_NUM_BARRIERS
	.align		4
        /*0030*/ 	.byte	0x02, 0x4c
        /*0032*/ 	.byte	0x06
	.zero		1


	//----- nvinfo : EIATTR_ANNOTATIONS
	.align		4
        /*0034*/ 	.byte	0x04, 0x55
        /*0036*/ 	.short	(.L_370 - .L_369)


	//   ....[0]....
.L_369:
        /* <DEDUP_REMOVED lines=51> */


	//----- nvinfo : EIATTR_MERCURY_ISA_VERSION
	.align		4
.L_370:
        /*0358*/ 	.byte	0x03, 0x5f
        /*035a*/ 	.short	0x0000


	//----- nvinfo : EIATTR_INT_WARP_WIDE_INSTR_OFFSETS
	.align		4
        /*035c*/ 	.byte	0x04, 0x31
        /*035e*/ 	.short	(.L_372 - .L_371)


	//   ....[0]....
.L_371:
        /*0360*/ 	.word	0x00014e00


	//   ....[1]....
        /*0364*/ 	.word	0x00014e80


	//----- nvinfo : EIATTR_COOP_GROUP_MASK_REGIDS
	.align		4
.L_372:
        /*0368*/ 	.byte	0x04, 0x29
        /*036a*/ 	.short	(.L_374 - .L_373)


	//   ....[0]....
.L_373:
        /*036c*/ 	.word	0xffffffff


	//   ....[1]....
        /*0370*/ 	.word	0xffffffff


	//   ....[2]....
        /*0374*/ 	.word	0xffffffff


	//   ....[3]....
        /*0378*/ 	.word	0xffffffff


	//   ....[4]....
        /*037c*/ 	.word	0xffffffff


	//   ....[5]....
        /*0380*/ 	.word	0xffffffff


	//   ....[6]....
        /*0384*/ 	.word	0xffffffff


	//   ....[7]....
        /*0388*/ 	.word	0xffffffff


	//   ....[8]....
        /*038c*/ 	.word	0xffffffff


	//   ....[9]....
        /*0390*/ 	.word	0xffffffff


	//   ....[10]....
        /*0394*/ 	.word	0xffffffff


	//   ....[11]....
        /*0398*/ 	.word	0xffffffff


	//   ....[12]....
        /*039c*/ 	.word	0xffffffff


	//   ....[13]....
        /*03a0*/ 	.word	0xffffffff


	//   ....[14]....
        /*03a4*/ 	.word	0xffffffff


	//   ....[15]....
        /*03a8*/ 	.word	0xffffffff


	//   ....[16]....
        /*03ac*/ 	.word	0xffffffff


	//   ....[17]....
        /*03b0*/ 	.word	0xffffffff


	//   ....[18]....
        /*03b4*/ 	.word	0xffffffff


	//   ....[19]....
        /*03b8*/ 	.word	0xffffffff


	//   ....[20]....
        /*03bc*/ 	.word	0xffffffff


	//   ....[21]....
        /*03c0*/ 	.word	0xffffffff


	//   ....[22]....
        /*03c4*/ 	.word	0xffffffff


	//   ....[23]....
        /*03c8*/ 	.word	0xffffffff


	//   ....[24]....
        /*03cc*/ 	.word	0xffffffff


	//   ....[25]....
        /*03d0*/ 	.word	0xffffffff


	//   ....[26]....
        /*03d4*/ 	.word	0xffffffff


	//   ....[27]....
        /*03d8*/ 	.word	0xffffffff


	//   ....[28]....
        /*03dc*/ 	.word	0xffffffff


	//   ....[29]....
        /*03e0*/ 	.word	0xffffffff


	//   ....[30]....
        /*03e4*/ 	.word	0xffffffff


	//   ....[31]....
        /*03e8*/ 	.word	0xffffffff


	//   ....[32]....
        /*03ec*/ 	.word	0xffffffff


	//   ....[33]....
        /*03f0*/ 	.word	0xffffffff


	//   ....[34]....
        /*03f4*/ 	.word	0xffffffff


	//   ....[35]....
        /*03f8*/ 	.word	0xffffffff


	//   ....[36]....
        /*03fc*/ 	.word	0xffffffff


	//   ....[37]....
        /*0400*/ 	.word	0xffffffff


	//   ....[38]....
        /*0404*/ 	.word	0xffffffff


	//   ....[39]....
        /*0408*/ 	.word	0xffffffff


	//   ....[40]....
        /*040c*/ 	.word	0xffffffff


	//   ....[41]....
        /*0410*/ 	.word	0xffffffff


	//   ....[42]....
        /*0414*/ 	.word	0xffffffff


	//   ....[43]....
        /*0418*/ 	.word	0xffffffff


	//   ....[44]....
        /*041c*/ 	.word	0xffffffff


	//   ....[45]....
        /*0420*/ 	.word	0xffffffff


	//   ....[46]....
        /*0424*/ 	.word	0xffffffff


	//   ....[47]....
        /*0428*/ 	.word	0xffffffff


	//   ....[48]....
        /*042c*/ 	.word	0xffffffff


	//   ....[49]....
        /*0430*/ 	.word	0xffffffff


	//   ....[50]....
        /*0434*/ 	.word	0xffffffff


	//   ....[51]....
        /*0438*/ 	.word	0xffffffff


	//   ....[52]....
        /*043c*/ 	.word	0xffffffff


	//   ....[53]....
        /*0440*/ 	.word	0xffffffff


	//   ....[54]....
        /*0444*/ 	.word	0xffffffff


	//   ....[55]....
        /*0448*/ 	.word	0xffffffff


	//   ....[56]....
        /*044c*/ 	.word	0xffffffff


	//   ....[57]....
        /*0450*/ 	.word	0xffffffff


	//   ....[58]....
        /*0454*/ 	.word	0xffffffff


	//   ....[59]....
        /*0458*/ 	.word	0xffffffff


	//   ....[60]....
        /*045c*/ 	.word	0xffffffff


	//   ....[61]....
        /*0460*/ 	.word	0xffffffff


	//   ....[62]....
        /*0464*/ 	.word	0xffffffff


	//   ....[63]....
        /*0468*/ 	.word	0xffffffff


	//   ....[64]....
        /*046c*/ 	.word	0xffffffff


	//   ....[65]....
        /*0470*/ 	.word	0xffffffff


	//   ....[66]....
        /*0474*/ 	.word	0xffffffff


	//   ....[67]....
        /*0478*/ 	.word	0xffffffff


	//   ....[68]....
        /*047c*/ 	.word	0xffffffff


	//   ....[69]....
        /*0480*/ 	.word	0xffffffff


	//   ....[70]....
        /*0484*/ 	.word	0xffffffff


	//   ....[71]....
        /*0488*/ 	.word	0xffffffff


	//   ....[72]....
        /*048c*/ 	.word	0xffffffff


	//   ....[73]....
        /*0490*/ 	.word	0xffffffff


	//   ....[74]....
        /*0494*/ 	.word	0xffffffff


	//   ....[75]....
        /*0498*/ 	.word	0xffffffff


	//   ....[76]....
        /*049c*/ 	.word	0xffffffff


	//   ....[77]....
        /*04a0*/ 	.word	0xffffffff


	//   ....[78]....
        /*04a4*/ 	.word	0xffffffff


	//   ....[79]....
        /*04a8*/ 	.word	0xffffffff


	//   ....[80]....
        /*04ac*/ 	.word	0xffffffff


	//   ....[81]....
        /*04b0*/ 	.word	0xffffffff


	//   ....[82]....
        /*04b4*/ 	.word	0xffffffff


	//   ....[83]....
        /*04b8*/ 	.word	0xffffffff


	//   ....[84]....
        /*04bc*/ 	.word	0xffffffff


	//   ....[85]....
        /*04c0*/ 	.word	0xffffffff


	//   ....[86]....
        /*04c4*/ 	.word	0xffffffff


	//   ....[87]....
        /*04c8*/ 	.word	0xffffffff


	//   ....[88]....
        /*04cc*/ 	.word	0xffffffff


	//   ....[89]....
        /*04d0*/ 	.word	0xffffffff


	//   ....[90]....
        /*04d4*/ 	.word	0xffffffff


	//   ....[91]....
        /*04d8*/ 	.word	0xffffffff


	//   ....[92]....
        /*04dc*/ 	.word	0xffffffff


	//   ....[93]....
        /*04e0*/ 	.word	0xffffffff


	//   ....[94]....
        /*04e4*/ 	.word	0xffffffff


	//   ....[95]....
        /*04e8*/ 	.word	0xffffffff


	//   ....[96]....
        /*04ec*/ 	.word	0xffffffff


	//   ....[97]....
        /*04f0*/ 	.word	0xffffffff


	//   ....[98]....
        /*04f4*/ 	.word	0xffffffff


	//   ....[99]....
        /*04f8*/ 	.word	0xffffffff


	//   ....[100]....
        /*04fc*/ 	.word	0xffffffff


	//   ....[101]....
        /*0500*/ 	.word	0xffffffff


	//   ....[102]....
        /*0504*/ 	.word	0xffffffff


	//   ....[103]....
        /*0508*/ 	.word	0xffffffff


	//   ....[104]....
        /*050c*/ 	.word	0xffffffff


	//   ....[105]....
        /*0510*/ 	.word	0xffffffff


	//   ....[106]....
        /*0514*/ 	.word	0xffffffff


	//   ....[107]....
        /*0518*/ 	.word	0xffffffff


	//   ....[108]....
        /*051c*/ 	.word	0xffffffff


	//   ....[109]....
        /*0520*/ 	.word	0xffffffff


	//   ....[110]....
        /*0524*/ 	.word	0xffffffff


	//   ....[111]....
        /*0528*/ 	.word	0xffffffff


	//   ....[112]....
        /*052c*/ 	.word	0xffffffff


	//   ....[113]....
        /*0530*/ 	.word	0xffffffff


	//   ....[114]....
        /*0534*/ 	.word	0xffffffff


	//   ....[115]....
        /*0538*/ 	.word	0xffffffff


	//   ....[116]....
        /*053c*/ 	.word	0xffffffff


	//   ....[117]....
        /*0540*/ 	.word	0xffffffff


	//   ....[118]....
        /*0544*/ 	.word	0xffffffff


	//   ....[119]....
        /*0548*/ 	.word	0xffffffff


	//   ....[120]....
        /*054c*/ 	.word	0xffffffff


	//   ....[121]....
        /*0550*/ 	.word	0xffffffff


	//   ....[122]....
        /*0554*/ 	.word	0xffffffff


	//   ....[123]....
        /*0558*/ 	.word	0xffffffff


	//   ....[124]....
        /*055c*/ 	.word	0xffffffff


	//   ....[125]....
        /*0560*/ 	.word	0xffffffff


	//   ....[126]....
        /*0564*/ 	.word	0xffffffff


	//   ....[127]....
        /*0568*/ 	.word	0xffffffff


	//   ....[128]....
        /*056c*/ 	.word	0xffffffff


	//   ....[129]....
        /*0570*/ 	.word	0xffffffff


	//   ....[130]....
        /*0574*/ 	.word	0xffffffff


	//   ....[131]....
        /*0578*/ 	.word	0xffffffff


	//   ....[132]....
        /*057c*/ 	.word	0xffffffff


	//   ....[133]....
        /*0580*/ 	.word	0xffffffff


	//   ....[134]....
        /*0584*/ 	.word	0xffffffff


	//   ....[135]....
        /*0588*/ 	.word	0xffffffff


	//   ....[136]....
        /*058c*/ 	.word	0xffffffff


	//   ....[137]....
        /*0590*/ 	.word	0xffffffff


	//   ....[138]....
        /*0594*/ 	.word	0xffffffff


	//----- nvinfo : EIATTR_COOP_GROUP_INSTR_OFFSETS
	.align		4
.L_374:
        /*0598*/ 	.byte	0x04, 0x28
        /*059a*/ 	.short	(.L_376 - .L_375)


	//   ....[0]....
.L_375:
        /*059c*/ 	.word	0x00000050


	//   ....[1]....
        /*05a0*/ 	.word	0x00000210


	//   ....[2]....
        /*05a4*/ 	.word	0x00000240


	//   ....[3]....
        /*05a8*/ 	.word	0x00000270


	//   ....[4]....
        /*05ac*/ 	.word	0x000002a0


	//   ....[5]....
        /*05b0*/ 	.word	0x000002d0


	//   ....[6]....
        /*05b4*/ 	.word	0x00000300


	//   ....[7]....
        /*05b8*/ 	.word	0x00000470


	//   ....[8]....
        /*05bc*/ 	.word	0x000004b0


	//   ....[9]....
        /*05c0*/ 	.word	0x000004e0


	//   ....[10]....
        /*05c4*/ 	.word	0x00000510


	//   ....[11]....
        /*05c8*/ 	.word	0x00000540


	//   ....[12]....
        /*05cc*/ 	.word	0x00000570


	//   ....[13]....
        /*05d0*/ 	.word	0x00000600


	//   ....[14]....
        /*05d4*/ 	.word	0x00000630


	//   ....[15]....
        /*05d8*/ 	.word	0x00000650


	//   ....[16]....
        /*05dc*/ 	.word	0x000006b0


	//   ....[17]....
        /*05e0*/ 	.word	0x000095f0


	//   ....[18]....
        /*05e4*/ 	.word	0x00009610


	//   ....[19]....
        /*05e8*/ 	.word	0x00009620


	//   ....[20]....
        /*05ec*/ 	.word	0x00009640


	//   ....[21]....
        /*05f0*/ 	.word	0x00009690


	//   ....[22]....
        /*05f4*/ 	.word	0x000096c0


	//   ....[23]....
        /*05f8*/ 	.word	0x00009770


	//   ....[24]....
        /*05fc*/ 	.word	0x00009780


	//   ....[25]....
        /*0600*/ 	.word	0x00009cc0


	//   ....[26]....
        /*0604*/ 	.word	0x00009d00


	//   ....[27]....
        /*0608*/ 	.word	0x00009d20


	//   ....[28]....
        /*060c*/ 	.word	0x00009d30


	//   ....[29]....
        /*0610*/ 	.word	0x0000b5f0


	//   ....[30]....
        /*0614*/ 	.word	0x0000b630


	//   ....[31]....
        /*0618*/ 	.word	0x0000b650


	//   ....[32]....
        /*061c*/ 	.word	0x0000b660


	//   ....[33]....
        /*0620*/ 	.word	0x0000f520


	//   ....[34]....
        /*0624*/ 	.word	0x0000f5c0


	//   ....[35]....
        /*0628*/ 	.word	0x0000f5e0


	//   ....[36]....
        /*062c*/ 	.word	0x0000f600


	//   ....[37]....
        /*0630*/ 	.word	0x00012b90


	//   ....[38]....
        /*0634*/ 	.word	0x00012bb0


	//   ....[39]....
        /*0638*/ 	.word	0x00012be0


	//   ....[40]....
        /*063c*/ 	.word	0x00012bf0


	//   ....[41]....
        /*0640*/ 	.word	0x000147e0


	//   ....[42]....
        /*0644*/ 	.word	0x000147f0


	//   ....[43]....
        /*0648*/ 	.word	0x00014820


	//   ....[44]....
        /*064c*/ 	.word	0x00014830


	//   ....[45]....
        /*0650*/ 	.word	0x00015ac0


	//   ....[46]....
        /*0654*/ 	.word	0x00015ad0


	//   ....[47]....
        /*0658*/ 	.word	0x00015af0


	//   ....[48]....
        /*065c*/ 	.word	0x00015b10


	//   ....[49]....
        /*0660*/ 	.word	0x00015e40


	//   ....[50]....
        /*0664*/ 	.word	0x00015e60


	//   ....[51]....
        /*0668*/ 	.word	0x00015f40


	//   ....[52]....
        /*066c*/ 	.word	0x00015f50


	//   ....[53]....
        /*0670*/ 	.word	0x00016040


	//   ....[54]....
        /*0674*/ 	.word	0x00016060


	//   ....[55]....
        /*0678*/ 	.word	0x00016150


	//   ....[56]....
        /*067c*/ 	.word	0x00016160


	//   ....[57]....
        /*0680*/ 	.word	0x00016450


	//   ....[58]....
        /*0684*/ 	.word	0x00016470


	//   ....[59]....
        /*0688*/ 	.word	0x00016ae0


	//   ....[60]....
        /*068c*/ 	.word	0x00016af0


	//   ....[61]....
        /*0690*/ 	.word	0x00017700


	//   ....[62]....
        /*0694*/ 	.word	0x00017720


	//   ....[63]....
        /*0698*/ 	.word	0x00017810


	//   ....[64]....
        /*069c*/ 	.word	0x00017820


	//   ....[65]....
        /*06a0*/ 	.word	0x00017910


	//   ....[66]....
        /*06a4*/ 	.word	0x00017930


	//   ....[67]....
        /*06a8*/ 	.word	0x00017a20


	//   ....[68]....
        /*06ac*/ 	.word	0x00017a30


	//   ....[69]....
        /*06b0*/ 	.word	0x00017be0


	//   ....[70]....
        /*06b4*/ 	.word	0x00017c00


	//   ....[71]....
        /*06b8*/ 	.word	0x00017d30


	//   ....[72]....
        /*06bc*/ 	.word	0x00017d70


	//   ....[73]....
        /*06c0*/ 	.word	0x00017da0


	//   ....[74]....
        /*06c4*/ 	.word	0x00017dd0


	//   ....[75]....
        /*06c8*/ 	.word	0x00017e00


	//   ....[76]....
        /*06cc*/ 	.word	0x00017e30


	//   ....[77]....
        /*06d0*/ 	.word	0x00017f90


	//   ....[78]....
        /*06d4*/ 	.word	0x00017fd0


	//   ....[79]....
        /*06d8*/ 	.word	0x00018000


	//   ....[80]....
        /*06dc*/ 	.word	0x00018030


	//   ....[81]....
        /*06e0*/ 	.word	0x00018060


	//   ....[82]....
        /*06e4*/ 	.word	0x00018090


	//   ....[83]....
        /*06e8*/ 	.word	0x00018120


	//   ....[84]....
        /*06ec*/ 	.word	0x00018150


	//   ....[85]....
        /*06f0*/ 	.word	0x00018160


	//   ....[86]....
        /*06f4*/ 	.word	0x000181c0


	//   ....[87]....
        /*06f8*/ 	.word	0x000187a0


	//   ....[88]....
        /*06fc*/ 	.word	0x00018800


	//   ....[89]....
        /*0700*/ 	.word	0x00018850


	//   ....[90]....
        /*0704*/ 	.word	0x000188a0


	//   ....[91]....
        /*0708*/ 	.word	0x000188f0


	//   ....[92]....
        /*070c*/ 	.word	0x00018960


	//   ....[93]....
        /*0710*/ 	.word	0x000189a0


	//   ....[94]....
        /*0714*/ 	.word	0x00018a10


	//   ....[95]....
        /*0718*/ 	.word	0x00018a80


	//   ....[96]....
        /*071c*/ 	.word	0x00018ae0


	//   ....[97]....
        /*0720*/ 	.word	0x00018b60


	//   ....[98]....
        /*0724*/ 	.word	0x00018bc0


	//   ....[99]....
        /*0728*/ 	.word	0x00018c10


	//   ....[100]....
        /*072c*/ 	.word	0x00018c70


	//   ....[101]....
        /*0730*/ 	.word	0x00018ce0


	//   ....[102]....
        /*0734*/ 	.word	0x00018d50


	//   ....[103]....
        /*0738*/ 	.word	0x00018db0


	//   ....[104]....
        /*073c*/ 	.word	0x00018e10


	//   ....[105]....
        /*0740*/ 	.word	0x00018e70


	//   ....[106]....
        /*0744*/ 	.word	0x00018ee0


	//   ....[107]....
        /*0748*/ 	.word	0x00018f40


	//   ....[108]....
        /*074c*/ 	.word	0x00018fa0


	//   ....[109]....
        /*0750*/ 	.word	0x00019000


	//   ....[110]....
        /*0754*/ 	.word	0x00019070


	//   ....[111]....
        /*0758*/ 	.word	0x000190d0


	//   ....[112]....
        /*075c*/ 	.word	0x00019130


	//   ....[113]....
        /*0760*/ 	.word	0x00019190


	//   ....[114]....
        /*0764*/ 	.word	0x00019200


	//   ....[115]....
        /*0768*/ 	.word	0x00019260


	//   ....[116]....
        /*076c*/ 	.word	0x000192c0


	//   ....[117]....
        /*0770*/ 	.word	0x00019320


	//   ....[118]....
        /*0774*/ 	.word	0x00019390


	//   ....[119]....
        /*0778*/ 	.word	0x000193f0


	//   ....[120]....
        /*077c*/ 	.word	0x00019450


	//   ....[121]....
        /*0780*/ 	.word	0x000194b0


	//   ....[122]....
        /*0784*/ 	.word	0x00019520


	//   ....[123]....
        /*0788*/ 	.word	0x00019570


	//   ....[124]....
        /*078c*/ 	.word	0x000195b0


	//   ....[125]....
        /*0790*/ 	.word	0x00019600


	//   ....[126]....
        /*0794*/ 	.word	0x00019650


	//   ....[127]....
        /*0798*/ 	.word	0x000196a0


	//   ....[128]....
        /*079c*/ 	.word	0x00019710


	//   ....[129]....
        /*07a0*/ 	.word	0x00019750


	//   ....[130]....
        /*07a4*/ 	.word	0x000197a0


	//   ....[131]....
        /*07a8*/ 	.word	0x000197f0


	//   ....[132]....
        /*07ac*/ 	.word	0x00019840


	//   ....[133]....
        /*07b0*/ 	.word	0x00019890


	//   ....[134]....
        /*07b4*/ 	.word	0x00019900


	//   ....[135]....
        /*07b8*/ 	.word	0x00019940


	//   ....[136]....
        /*07bc*/ 	.word	0x000199b0


	//   ....[137]....
        /*07c0*/ 	.word	0x00019a10


	//   ....[138]....
        /*07c4*/ 	.word	0x00019a70


	//----- nvinfo : EIATTR_EXIT_INSTR_OFFSETS
	.align		4
.L_376:
        /*07c8*/ 	.byte	0x04, 0x1c
        /*07ca*/ 	.short	(.L_378 - .L_377)


	//   ....[0]....
.L_377:
        /*07cc*/ 	.word	0x00000c20


	//   ....[1]....
        /*07d0*/ 	.word	0x00018760


	//----- nvinfo : EIATTR_MAX_THREADS
	.align		4
.L_378:
        /*07d4*/ 	.byte	0x04, 0x05
        /*07d6*/ 	.short	(.L_380 - .L_379)
.L_379:
        /*07d8*/ 	.word	0x00000100
        /*07dc*/ 	.word	0x00000001
        /*07e0*/ 	.word	0x00000001


	//----- nvinfo : EIATTR_CRS_STACK_SIZE
	.align		4
.L_380:
        /*07e4*/ 	.byte	0x04, 0x1e
        /*07e6*/ 	.short	(.L_382 - .L_381)
.L_381:
        /*07e8*/ 	.word	0x00000000
.L_382:


//--------------------- .nv.info._ZN7cutlass13device_kernelIN5flash19enable_sm80_to_sm89INS1_16FlashAttnFwdSm80INS1_25CollectiveMainloopFwdSm80ILi4ELi1ELb0EN4cute5tupleIJNS5_1CILi128EEENS7_ILi48EEES8_EEELi128ENS_10bfloat16_tEfNS_4arch4Sm80ELb0ELb1ELb1ELb0ELb0ELb0ELb1ELb1EEENS1_21CollectiveEpilogueFwdINS6_IJS8_S8_S9_EEENS6_IJNS7_ILi1EEESH_SH_EEESB_SD_Li128ELb0ELb1ELb1ELb0EEENS1_19SingleTileSchedulerILb0ELb1ELb1ELi128EEEEEEEEEvNT_6ParamsE --------------------------
	.section	.nv.info._ZN7cutlass13device_kernelIN5flash19enable_sm80_to_sm89INS1_16FlashAttnFwdSm80INS1_25CollectiveMainloopFwdSm80ILi4ELi1ELb0EN4cute5tupleIJNS5_1CILi128EEENS7_ILi48EEES8_EEELi128ENS_10bfloat16_tEfNS_4arch4Sm80ELb0ELb1ELb1ELb0ELb0ELb0ELb1ELb1EEENS1_21CollectiveEpilogueFwdINS6_IJS8_S8_S9_EEENS6_IJNS7_ILi1EEESH_SH_EEESB_SD_Li128ELb0ELb1ELb1ELb0EEENS1_19SingleTileSchedulerILb0ELb1ELb1ELi128EEEEEEEEEvNT_6ParamsE,"",@"SHT_CUDA_INFO"
	.sectionflags	@""
	.align	4


	//----- nvinfo : EIATTR_CUDA_API_VERSION
	.align		4
        /*0000*/ 	.byte	0x04, 0x37
        /*0002*/ 	.short	(.L_384 - .L_383)
.L_383:
        /*0004*/ 	.word	0x00000082


	//----- nvinfo : EIATTR_SW2861232_WAR
	.align		4
.L_384:
        /*0008*/ 	.byte	0x01, 0x35
	.zero		2


	//----- nvinfo : EIATTR_PARAM_CBANK
	.align		4
        /*000c*/ 	.byte	0x04, 0x0a
        /*000e*/ 	.short	(.L_386 - .L_385)
	.align		4
.L_385:
        /*0010*/ 	.word	index@(.nv.constant0._ZN7cutlass13device_kernelIN5flash19enable_sm80_to_sm89INS1_16FlashAttnFwdSm80INS1_25CollectiveMainloopFwdSm80ILi4ELi1ELb0EN4cute5tupleIJNS5_1CILi128EEENS7_ILi48EEES8_EEELi128ENS_10bfloat16_tEfNS_4arch4Sm80ELb0ELb1ELb1ELb0ELb0ELb0ELb1ELb1EEENS1_21CollectiveEpilogueFwdINS6_IJS8_S8_S9_EEENS6_IJNS7_ILi1EEESH_SH_EEESB_SD_Li128ELb0ELb1ELb1ELb0EEENS1_19SingleTileSchedulerILb0ELb1ELb1ELi128EEEEEEEEEvNT_6ParamsE)
        /*0014*/ 	.short	0x0160
        /*0016*/ 	.short	0x0418


	//----- nvinfo : EIATTR_CBANK_PARAM_SIZE
	.align		4
.L_386:
        /*0018*/ 	.byte	0x03, 0x19
        /*001a*/ 	.short	0x0418


	//----- nvinfo : EIATTR_KPARAM_INFO
	.align		4
        /*001c*/ 	.byte	0x04, 0x17
        /*001e*/ 	.short	(.L_388 - .L_387)
.L_387:
        /*0020*/ 	.word	0x00000000
        /*0024*/ 	.short	0x0000
        /*0026*/ 	.short	0x0000
        /*0028*/ 	.byte	0x00, 0xf0, 0x61, 0x10


	//----- nvinfo : EIATTR_MAXREG_COUNT
	.align		4
.L_388:
        /*002c*/ 	.byte	0x03, 0x1b
        /*002e*/ 	.short	0x00ff


	//----- nvinfo : EIATTR_NUM_BARRIERS
	.align		4
        /*0030*/ 	.byte	0x02, 0x4c
        /*0032*/ 	.byte	0x02
	.zero		1


	//----- nvinfo : EIATTR_ANNOTATIONS
	.align		4
        /*0034*/ 	.byte	0x04, 0x55
        /*0036*/ 	.short	(.L_390 - .L_389)


	//   ....[0]....
.L_389:
        /* <DEDUP_REMOVED lines=44> */


	//----- nvinfo : EIATTR_MERCURY_ISA_VERSION
	.align		4
.L_390:
        /*02e8*/ 	.byte	0x03, 0x5f
        /*02ea*/ 	.short	0x0000


	//----- nvinfo : EIATTR_COOP_GROUP_MASK_REGIDS
	.align		4
        /*02ec*/ 	.byte	0x04, 0x29
        /*02ee*/ 	.short	(.L_392 - .L_391)


	//   ....[0]....
.L_391:
        /*02f0*/ 	.word	0xffffffff


	//   ....[1]....
        /*02f4*/ 	.word	0xffffffff


	//   ....[2]....
        /*02f8*/ 	.word	0xffffffff


	//   ....[3]....
        /*02fc*/ 	.word	0xffffffff


	//   ....[4]....
        /*0300*/ 	.word	0xffffffff


	//   ....[5]....
        /*0304*/ 	.word	0xffffffff


	//   ....[6]....
        /*0308*/ 	.word	0xffffffff


	//   ....[7]....
        /*030c*/ 	.word	0xffffffff


	//   ....[8]....
        /*0310*/ 	.word	0xffffffff


	//   ....[9]....
        /*0314*/ 	.word	0xffffffff


	//   ....[10]....
        /*0318*/ 	.word	0xffffffff


	//   ....[11]....
        /*031c*/ 	.word	0xffffffff


	//   ....[12]....
        /*0320*/ 	.word	0xffffffff


	//   ....[13]....
        /*0324*/ 	.word	0xffffffff


	//   ....[14]....
        /*0328*/ 	.word	0xffffffff


	//   ....[15]....
        /*032c*/ 	.word	0xffffffff


	//   ....[16]....
        /*0330*/ 	.word	0xffffffff


	//   ....[17]....
        /*0334*/ 	.word	0xffffffff


	//   ....[18]....
        /*0338*/ 	.word	0xffffffff


	//   ....[19]....
        /*033c*/ 	.word	0xffffffff


	//   ....[20]....
        /*0340*/ 	.word	0xffffffff


	//   ....[21]....
        /*0344*/ 	.word	0xffffffff


	//   ....[22]....
        /*0348*/ 	.word	0xffffffff


	//   ....[23]....
        /*034c*/ 	.word	0xffffffff


	//   ....[24]....
        /*0350*/ 	.word	0xffffffff


	//   ....[25]....
        /*0354*/ 	.word	0xffffffff


	//   ....[26]....
        /*0358*/ 	.word	0xffffffff


	//   ....[27]....
        /*035c*/ 	.word	0xffffffff


	//   ....[28]....
        /*0360*/ 	.word	0xffffffff


	//   ....[29]....
        /*0364*/ 	.word	0xffffffff


	//   ....[30]....
        /*0368*/ 	.word	0xffffffff


	//   ....[31]....
        /*036c*/ 	.word	0xffffffff


	//   ....[32]....
        /*0370*/ 	.word	0xffffffff


	//   ....[33]....
        /*0374*/ 	.word	0xffffffff


	//   ....[34]....
        /*0378*/ 	.word	0xffffffff


	//   ....[35]....
        /*037c*/ 	.word	0xffffffff


	//   ....[36]....
        /*0380*/ 	.word	0xffffffff


	//   ....[37]....
        /*0384*/ 	.word	0xffffffff


	//   ....[38]....
        /*0388*/ 	.word	0xffffffff


	//   ....[39]....
        /*038c*/ 	.word	0xffffffff


	//   ....[40]....
        /*0390*/ 	.word	0xffffffff


	//   ....[41]....
        /*0394*/ 	.word	0xffffffff


	//   ....[42]....
        /*0398*/ 	.word	0xffffffff


	//   ....[43]....
        /*039c*/ 	.word	0xffffffff


	//   ....[44]....
        /*03a0*/ 	.word	0xffffffff


	//   ....[45]....
        /*03a4*/ 	.word	0xffffffff


	//   ....[46]....
        /*03a8*/ 	.word	0xffffffff


	//   ....[47]....
        /*03ac*/ 	.word	0xffffffff


	//   ....[48]....
        /*03b0*/ 	.word	0xffffffff


	//   ....[49]....
        /*03b4*/ 	.word	0xffffffff


	//   ....[50]....
        /*03b8*/ 	.word	0xffffffff


	//   ....[51]....
        /*03bc*/ 	.word	0xffffffff


	//   ....[52]....
        /*03c0*/ 	.word	0xffffffff


	//   ....[53]....
        /*03c4*/ 	.word	0xffffffff


	//   ....[54]....
        /*03c8*/ 	.word	0xffffffff


	//   ....[55]....
        /*03cc*/ 	.word	0xffffffff


	//   ....[56]....
        /*03d0*/ 	.word	0xffffffff


	//   ....[57]....
        /*03d4*/ 	.word	0xffffffff


	//   ....[58]....
        /*03d8*/ 	.word	0xffffffff


	//   ....[59]....
        /*03dc*/ 	.word	0xffffffff


	//   ....[60]....
        /*03e0*/ 	.word	0xffffffff


	//   ....[61]....
        /*03e4*/ 	.word	0xffffffff


	//   ....[62]....
        /*03e8*/ 	.word	0xffffffff


	//   ....[63]....
        /*03ec*/ 	.word	0xffffffff


	//   ....[64]....
        /*03f0*/ 	.word	0xffffffff


	//   ....[65]....
        /*03f4*/ 	.word	0xffffffff


	//   ....[66]....
        /*03f8*/ 	.word	0xffffffff


	//   ....[67]....
        /*03fc*/ 	.word	0xffffffff


	//   ....[68]....
        /*0400*/ 	.word	0xffffffff


	//   ....[69]....
        /*0404*/ 	.word	0xffffffff


	//   ....[70]....
        /*0408*/ 	.word	0xffffffff


	//   ....[71]....
        /*040c*/ 	.word	0xffffffff


	//   ....[72]....
        /*0410*/ 	.word	0xffffffff


	//   ....[73]....
        /*0414*/ 	.word	0xffffffff


	//   ....[74]....
        /*0418*/ 	.word	0xffffffff


	//   ....[75]....
        /*041c*/ 	.word	0xffffffff


	//   ....[76]....
        /*0420*/ 	.word	0xffffffff


	//   ....[77]....
        /*0424*/ 	.word	0xffffffff


	//   ....[78]....
        /*0428*/ 	.word	0xffffffff


	//   ....[79]....
        /*042c*/ 	.word	0xffffffff


	//   ....[80]....
        /*0430*/ 	.word	0xffffffff


	//   ....[81]....
        /*0434*/ 	.word	0xffffffff


	//   ....[82]....
        /*0438*/ 	.word	0xffffffff


	//   ....[83]....
        /*043c*/ 	.word	0xffffffff


	//   ....[84]....
        /*0440*/ 	.word	0xffffffff


	//----- nvinfo : EIATTR_COOP_GROUP_INSTR_OFFSETS
	.align		4
.L_392:
        /*0444*/ 	.byte	0x04, 0x28
        /*0446*/ 	.short	(.L_394 - .L_393)


	//   ....[0]....
.L_393:
        /*0448*/ 	.word	0x00000060


	//   ....[1]....
        /*044c*/ 	.word	0x000013d0


	//   ....[2]....
        /*0450*/ 	.word	0x00001420


	//   ....[3]....
        /*0454*/ 	.word	0x00001670


	//   ....[4]....
        /*0458*/ 	.word	0x000016a0


	//   ....[5]....
        /*045c*/ 	.word	0x00001780


	//   ....[6]....
        /*0460*/ 	.word	0x000017b0


	//   ....[7]....
        /*0464*/ 	.word	0x00001890


	//   ....[8]....
        /*0468*/ 	.word	0x000018c0


	//   ....[9]....
        /*046c*/ 	.word	0x000019a0


	//   ....[10]....
        /*0470*/ 	.word	0x000019d0


	//   ....[11]....
        /*0474*/ 	.word	0x00001ab0


	//   ....[12]....
        /*0478*/ 	.word	0x00001ae0


	//   ....[13]....
        /*047c*/ 	.word	0x00001bc0


	//   ....[14]....
        /*0480*/ 	.word	0x00001bf0


	//   ....[15]....
        /*0484*/ 	.word	0x00001cc0


	//   ....[16]....
        /*0488*/ 	.word	0x00001d00


	//   ....[17]....
        /*048c*/ 	.word	0x000033d0


	//   ....[18]....
        /*0490*/ 	.word	0x00003610


	//   ....[19]....
        /*0494*/ 	.word	0x00003cc0


	//   ....[20]....
        /*0498*/ 	.word	0x000046e0


	//   ....[21]....
        /*049c*/ 	.word	0x00004af0


	//   ....[22]....
        /*04a0*/ 	.word	0x00004c20


	//   ....[23]....
        /*04a4*/ 	.word	0x00004d20


	//   ....[24]....
        /*04a8*/ 	.word	0x00004e30


	//   ....[25]....
        /*04ac*/ 	.word	0x000052e0


	//   ....[26]....
        /*04b0*/ 	.word	0x00005300


	//   ....[27]....
        /*04b4*/ 	.word	0x00005390


	//   ....[28]....
        /*04b8*/ 	.word	0x00005540


	//   ....[29]....
        /*04bc*/ 	.word	0x000086c0


	//   ....[30]....
        /*04c0*/ 	.word	0x000088f0


	//   ....[31]....
        /*04c4*/ 	.word	0x00008e60


	//   ....[32]....
        /*04c8*/ 	.word	0x00009310


	//   ....[33]....
        /*04cc*/ 	.word	0x00009980


	//   ....[34]....
        /*04d0*/ 	.word	0x00009a80


	//   ....[35]....
        /*04d4*/ 	.word	0x00009b90


	//   ....[36]....
        /*04d8*/ 	.word	0x00009be0


	//   ....[37]....
        /*04dc*/ 	.word	0x00009cd0


	//   ....[38]....
        /*04e0*/ 	.word	0x00009e00


	//   ....[39]....
        /*04e4*/ 	.word	0x00009ec0


	//   ....[40]....
        /*04e8*/ 	.word	0x00009fe0


	//   ....[41]....
        /*04ec*/ 	.word	0x0000d310


	//   ....[42]....
        /*04f0*/ 	.word	0x0000d390


	//   ....[43]....
        /*04f4*/ 	.word	0x0000d440


	//   ....[44]....
        /*04f8*/ 	.word	0x0000d590


	//   ....[45]....
        /*04fc*/ 	.word	0x0000d620


	//   ....[46]....
        /*0500*/ 	.word	0x0000d650


	//   ....[47]....
        /*0504*/ 	.word	0x0000d7f0


	//   ....[48]....
        /*0508*/ 	.word	0x0000dcc0


	//   ....[49]....
        /*050c*/ 	.word	0x00010ba0


	//   ....[50]....
        /*0510*/ 	.word	0x000112d0


	//   ....[51]....
        /*0514*/ 	.word	0x000114e0


	//   ....[52]....
        /*0518*/ 	.word	0x00011980


	//   ....[53]....
        /*051c*/ 	.word	0x00012060


	//   ....[54]....
        /*0520*/ 	.word	0x00012170


	//   ....[55]....
        /*0524*/ 	.word	0x000121c0


	//   ....[56]....
        /*0528*/ 	.word	0x00012280


	//   ....[57]....
        /*052c*/ 	.word	0x00012370


	//   ....[58]....
        /*0530*/ 	.word	0x00012480


	//   ....[59]....
        /*0534*/ 	.word	0x00012530


	//   ....[60]....
        /*0538*/ 	.word	0x00012640


	//   ....[61]....
        /*053c*/ 	.word	0x00014600


	//   ....[62]....
        /*0540*/ 	.word	0x00014610


	//   ....[63]....
        /*0544*/ 	.word	0x00014620


	//   ....[64]....
        /*0548*/ 	.word	0x00014630


	//   ....[65]....
        /*054c*/ 	.word	0x00014660


	//   ....[66]....
        /*0550*/ 	.word	0x00014680


	//   ....[67]....
        /*0554*/ 	.word	0x000146a0


	//   ....[68]....
        /*0558*/ 	.word	0x000146b0


	//   ....[69]....
        /*055c*/ 	.word	0x00015730


	//   ....[70]....
        /*0560*/ 	.word	0x00015760


	//   ....[71]....
        /*0564*/ 	.word	0x00015790


	//   ....[72]....
        /*0568*/ 	.word	0x000157c0


	//   ....[73]....
        /*056c*/ 	.word	0x00015800


	//   ....[74]....
        /*0570*/ 	.word	0x00015830


	//   ....[75]....
        /*0574*/ 	.word	0x00015850


	//   ....[76]....
        /*0578*/ 	.word	0x00015860


	//   ....[77]....
        /*057c*/ 	.word	0x00015880


	//   ....[78]....
        /*0580*/ 	.word	0x00015890


	//   ....[79]....
        /*0584*/ 	.word	0x00015f40


	//   ....[80]....
        /*0588*/ 	.word	0x00015f60


	//   ....[81]....
        /*058c*/ 	.word	0x00016560


	//   ....[82]....
        /*0590*/ 	.word	0x00016580


	//   ....[83]....
        /*0594*/ 	.word	0x00016b80


	//   ....[84]....
        /*0598*/ 	.word	0x00016b90


	//----- nvinfo : EIATTR_EXIT_INSTR_OFFSETS
	.align		4
.L_394:
        /*059c*/ 	.byte	0x04, 0x1c
        /*059e*/ 	.short	(.L_396 - .L_395)


	//   ....[0]....
.L_395:
        /*05a0*/ 	.word	0x000001c0


	//   ....[1]....
        /*05a4*/ 	.word	0x00016ba0


	//   ....[2]....
        /*05a8*/ 	.word	0x00017140


	//   ....[3]....
        /*05ac*/ 	.word	0x00017190


	//   ....[4]....
        /*05b0*/ 	.word	0x000171c0


	//   ....[5]....
        /*05b4*/ 	.word	0x00017220


	//   ....[6]....
        /*05b8*/ 	.word	0x000174b0


	//----- nvinfo : EIATTR_CTAIDZ_USED
	.align		4
.L_396:
        /*05bc*/ 	.byte	0x01, 0x04
	.zero		2


	//----- nvinfo : EIATTR_MAX_THREADS
	.align		4
        /*05c0*/ 	.byte	0x04, 0x05
        /*05c2*/ 	.short	(.L_398 - .L_397)
.L_397:
        /*05c4*/ 	.word	0x00000080
        /*05c8*/ 	.word	0x00000001
        /*05cc*/ 	.word	0x00000001


	//----- nvinfo : EIATTR_CRS_STACK_SIZE
	.align		4
.L_398:
        /*05d0*/ 	.byte	0x04, 0x1e
        /*05d2*/ 	.short	(.L_400 - .L_399)
.L_399:
        /*05d4*/ 	.word	0x00000000
.L_400:


//--------------------- .nv.info._ZN7cutlass13device_kernelIN5flash19enable_sm80_to_sm89INS1_16FlashAttnFwdSm80INS1_25CollectiveMainloopFwdSm80ILi8ELi1ELb1EN4cute5tupleIJNS5_1CILi128EEENS7_ILi96EEES8_EEELi128ENS_10bfloat16_tEfNS_4arch4Sm80ELb0ELb1ELb1ELb1ELb0ELb0ELb1ELb1EEENS1_21CollectiveEpilogueFwdINS6_IJS8_S8_S9_EEENS6_IJNS7_ILi1EEESH_SH_EEESB_SD_Li256ELb1ELb1ELb1ELb0EEENS1_36VarlenDynamicPersistentTileSchedulerILi128ELi96ELi256ELi256ELb1ELb1ELb0ELb1ELb0ELb1EEEEEEEEEvNT_6ParamsE --------------------------
	.section	.nv.info._ZN7cutlass13device_kernelIN5flash19enable_sm80_to_sm89INS1_16FlashAttnFwdSm80INS1_25CollectiveMainloopFwdSm80ILi8ELi1ELb1EN4cute5tupleIJNS5_1CILi128EEENS7_ILi96EEES8_EEELi128ENS_10bfloat16_tEfNS_4arch4Sm80ELb0ELb1ELb1ELb1ELb0ELb0ELb1ELb1EEENS1_21CollectiveEpilogueFwdINS6_IJS8_S8_S9_EEENS6_IJNS7_ILi1EEESH_SH_EEESB_SD_Li256ELb1ELb1ELb1ELb0EEENS1_36VarlenDynamicPersistentTileSchedulerILi128ELi96ELi256ELi256ELb1ELb1ELb0ELb1ELb0ELb1EEEEEEEEEvNT_6ParamsE,"",@"SHT_CUDA_INFO"
	.sectionflags	@""
	.align	4


	//----- nvinfo : EIATTR_CUDA_API_VERSION
	.align		4
        /*0000*/ 	.byte	0x04, 0x37
        /*0002*/ 	.short	(.L_402 - .L_401)
.L_401:
        /*0004*/ 	.word	0x00000082


	//----- nvinfo : EIATTR_SW2861232_WAR
	.align		4
.L_402:
        /*0008*/ 	.byte	0x01, 0x35
	.zero		2


	//----- nvinfo : EIATTR_PARAM_CBANK
	.align		4
        /*000c*/ 	.byte	0x04, 0x0a
        /*000e*/ 	.short	(.L_404 - .L_403)
	.align		4
.L_403:
        /*0010*/ 	.word	index@(.nv.constant0._ZN7cutlass13device_kernelIN5flash19enable_sm80_to_sm89INS1_16FlashAttnFwdSm80INS1_25CollectiveMainloopFwdSm80ILi8ELi1ELb1EN4cute5tupleIJNS5_1CILi128EEENS7_ILi96EEES8_EEELi128ENS_10bfloat16_tEfNS_4arch4Sm80ELb0ELb1ELb1ELb1ELb0ELb0ELb1ELb1EEENS1_21CollectiveEpilogueFwdINS6_IJS8_S8_S9_EEENS6_IJNS7_ILi1EEESH_SH_EEESB_SD_Li256ELb1ELb1ELb1ELb0EEENS1_36VarlenDynamicPersistentTileSchedulerILi128ELi96ELi256ELi256ELb1ELb1ELb0ELb1ELb0ELb1EEEEEEEEEvNT_6ParamsE)
        /*0014*/ 	.short	0x0160
        /*0016*/ 	.short	0x0438


	//----- nvinfo : EIATTR_CBANK_PARAM_SIZE
	.align		4
.L_404:
        /*0018*/ 	.byte	0x03, 0x19
        /*001a*/ 	.short	0x0438


	//----- nvinfo : EIATTR_KPARAM_INFO
	.align		4
        /*001c*/ 	.byte	0x04, 0x17
        /*001e*/ 	.short	(.L_406 - .L_405)
.L_405:
        /*0020*/ 	.word	0x00000000
        /*0024*/ 	.short	0x0000
        /*0026*/ 	.short	0x0000
        /*0028*/ 	.byte	0x00, 0xf0, 0xe1, 0x10


	//----- nvinfo : EIATTR_MAXREG_COUNT
	.align		4
.L_406:
        /*002c*/ 	.byte	0x03, 0x1b
        /*002e*/ 	.short	0x00ff


	//----- nvinfo : EIATTR_NUM_BARRIERS
	.align		4
        /*0030*/ 	.byte	0x02, 0x4c
        /*0032*/ 	.byte	0x06
	.zero		1


	//----- nvinfo : EIATTR_ANNOTATIONS
	.align		4
        /*0034*/ 	.byte	0x04, 0x55
        /*0036*/ 	.short	(.L_408 - .L_407)


	//   ....[0]....
.L_407:
        /* <DEDUP_REMOVED lines=75> */


	//----- nvinfo : EIATTR_MERCURY_ISA_VERSION
	.align		4
.L_408:
        /*04d8*/ 	.byte	0x03, 0x5f
        /*04da*/ 	.short	0x0000


	//----- nvinfo : EIATTR_INT_WARP_WIDE_INSTR_OFFSETS
	.align		4
        /*04dc*/ 	.byte	0x04, 0x31
        /*04de*/ 	.short	(.L_410 - .L_409)


	//   ....[0]....
.L_409:
        /*04e0*/ 	.word	0x00013400


	//   ....[1]....
        /*04e4*/ 	.word	0x00013480


	//----- nvinfo : EIATTR_COOP_GROUP_MASK_REGIDS
	.align		4
.L_410:
        /*04e8*/ 	.byte	0x04, 0x29
        /*04ea*/ 	.short	(.L_412 - .L_411)


	//   ....[0]....
.L_411:
        /*04ec*/ 	.word	0xffffffff


	//   ....[1]....
        /*04f0*/ 	.word	0xffffffff


	//   ....[2]....
        /*04f4*/ 	.word	0xffffffff


	//   ....[3]....
        /*04f8*/ 	.word	0xffffffff


	//   ....[4]....
        /*04fc*/ 	.word	0xffffffff


	//   ....[5]....
        /*0500*/ 	.word	0xffffffff


	//   ....[6]....
        /*0504*/ 	.word	0xffffffff


	//   ....[7]....
        /*0508*/ 	.word	0xffffffff


	//   ....[8]....
        /*050c*/ 	.word	0xffffffff


	//   ....[9]....
        /*0510*/ 	.word	0xffffffff


	//   ....[10]....
        /*0514*/ 	.word	0xffffffff


	//   ....[11]....
        /*0518*/ 	.word	0xffffffff


	//   ....[12]....
        /*051c*/ 	.word	0xffffffff


	//   ....[13]....
        /*0520*/ 	.word	0xffffffff


	//   ....[14]....
        /*0524*/ 	.word	0xffffffff


	//   ....[15]....
        /*0528*/ 	.word	0xffffffff


	//   ....[16]....
        /*052c*/ 	.word	0xffffffff


	//   ....[17]....
        /*0530*/ 	.word	0xffffffff


	//   ....[18]....
        /*0534*/ 	.word	0xffffffff


	//   ....[19]....
        /*0538*/ 	.word	0xffffffff


	//   ....[20]....
        /*053c*/ 	.word	0xffffffff


	//   ....[21]....
        /*0540*/ 	.word	0xffffffff


	//   ....[22]....
        /*0544*/ 	.word	0xffffffff


	//   ....[23]....
        /*0548*/ 	.word	0xffffffff


	//   ....[24]....
        /*054c*/ 	.word	0xffffffff


	//   ....[25]....
        /*0550*/ 	.word	0xffffffff


	//   ....[26]....
        /*0554*/ 	.word	0xffffffff


	//   ....[27]....
        /*0558*/ 	.word	0xffffffff


	//   ....[28]....
        /*055c*/ 	.word	0xffffffff


	//   ....[29]....
        /*0560*/ 	.word	0xffffffff


	//   ....[30]....
        /*0564*/ 	.word	0xffffffff


	//   ....[31]....
        /*0568*/ 	.word	0xffffffff


	//   ....[32]....
        /*056c*/ 	.word	0xffffffff


	//   ....[33]....
        /*0570*/ 	.word	0xffffffff


	//   ....[34]....
        /*0574*/ 	.word	0xffffffff


	//   ....[35]....
        /*0578*/ 	.word	0xffffffff


	//   ....[36]....
        /*057c*/ 	.word	0xffffffff


	//   ....[37]....
        /*0580*/ 	.word	0xffffffff


	//   ....[38]....
        /*0584*/ 	.word	0xffffffff


	//   ....[39]....
        /*0588*/ 	.word	0xffffffff


	//   ....[40]....
        /*058c*/ 	.word	0xffffffff


	//   ....[41]....
        /*0590*/ 	.word	0xffffffff


	//   ....[42]....
        /*0594*/ 	.word	0xffffffff


	//   ....[43]....
        /*0598*/ 	.word	0xffffffff


	//   ....[44]....
        /*059c*/ 	.word	0xffffffff


	//   ....[45]....
        /*05a0*/ 	.word	0xffffffff


	//   ....[46]....
        /*05a4*/ 	.word	0xffffffff


	//   ....[47]....
        /*05a8*/ 	.word	0xffffffff


	//   ....[48]....
        /*05ac*/ 	.word	0xffffffff


	//   ....[49]....
        /*05b0*/ 	.word	0xffffffff


	//   ....[50]....
        /*05b4*/ 	.word	0xffffffff


	//   ....[51]....
        /*05b8*/ 	.word	0xffffffff


	//   ....[52]....
        /*05bc*/ 	.word	0xffffffff


	//   ....[53]....
        /*05c0*/ 	.word	0xffffffff


	//   ....[54]....
        /*05c4*/ 	.word	0xffffffff


	//   ....[55]....
        /*05c8*/ 	.word	0xffffffff


	//   ....[56]....
        /*05cc*/ 	.word	0xffffffff


	//   ....[57]....
        /*05d0*/ 	.word	0xffffffff


	//   ....[58]....
        /*05d4*/ 	.word	0xffffffff


	//   ....[59]....
        /*05d8*/ 	.word	0xffffffff


	//   ....[60]....
        /*05dc*/ 	.word	0xffffffff


	//   ....[61]....
        /*05e0*/ 	.word	0xffffffff


	//   ....[62]....
        /*05e4*/ 	.word	0xffffffff


	//   ....[63]....
        /*05e8*/ 	.word	0xffffffff


	//   ....[64]....
        /*05ec*/ 	.word	0xffffffff


	//   ....[65]....
        /*05f0*/ 	.word	0xffffffff


	//   ....[66]....
        /*05f4*/ 	.word	0xffffffff


	//   ....[67]....
        /*05f8*/ 	.word	0xffffffff


	//   ....[68]....
        /*05fc*/ 	.word	0xffffffff


	//   ....[69]....
        /*0600*/ 	.word	0xffffffff


	//   ....[70]....
        /*0604*/ 	.word	0xffffffff


	//   ....[71]....
        /*0608*/ 	.word	0xffffffff


	//   ....[72]....
        /*060c*/ 	.word	0xffffffff


	//   ....[73]....
        /*0610*/ 	.word	0xffffffff


	//   ....[74]....
        /*0614*/ 	.word	0xffffffff


	//   ....[75]....
        /*0618*/ 	.word	0xffffffff


	//   ....[76]....
        /*061c*/ 	.word	0xffffffff


	//   ....[77]....
        /*0620*/ 	.word	0xffffffff


	//   ....[78]....
        /*0624*/ 	.word	0xffffffff


	//   ....[79]....
        /*0628*/ 	.word	0xffffffff


	//   ....[80]....
        /*062c*/ 	.word	0xffffffff


	//   ....[81]....
        /*0630*/ 	.word	0xffffffff


	//   ....[82]....
        /*0634*/ 	.word	0xffffffff


	//   ....[83]....
        /*0638*/ 	.word	0xffffffff


	//   ....[84]....
        /*063c*/ 	.word	0xffffffff


	//   ....[85]....
        /*0640*/ 	.word	0xffffffff


	//   ....[86]....
        /*0644*/ 	.word	0xffffffff


	//   ....[87]....
        /*0648*/ 	.word	0xffffffff


	//   ....[88]....
        /*064c*/ 	.word	0xffffffff


	//   ....[89]....
        /*0650*/ 	.word	0xffffffff


	//   ....[90]....
        /*0654*/ 	.word	0xffffffff


	//   ....[91]....
        /*0658*/ 	.word	0xffffffff


	//   ....[92]....
        /*065c*/ 	.word	0xffffffff


	//   ....[93]....
        /*0660*/ 	.word	0xffffffff


	//   ....[94]....
        /*0664*/ 	.word	0xffffffff


	//   ....[95]....
        /*0668*/ 	.word	0xffffffff


	//   ....[96]....
        /*066c*/ 	.word	0xffffffff


	//   ....[97]....
        /*0670*/ 	.word	0xffffffff


	//   ....[98]....
        /*0674*/ 	.word	0xffffffff


	//   ....[99]....
        /*0678*/ 	.word	0xffffffff


	//   ....[100]....
        /*067c*/ 	.word	0xffffffff


	//   ....[101]....
        /*0680*/ 	.word	0xffffffff


	//   ....[102]....
        /*0684*/ 	.word	0xffffffff


	//   ....[103]....
        /*0688*/ 	.word	0xffffffff


	//   ....[104]....
        /*068c*/ 	.word	0xffffffff


	//   ....[105]....
        /*0690*/ 	.word	0xffffffff


	//   ....[106]....
        /*0694*/ 	.word	0xffffffff


	//   ....[107]....
        /*0698*/ 	.word	0xffffffff


	//   ....[108]....
        /*069c*/ 	.word	0xffffffff


	//   ....[109]....
        /*06a0*/ 	.word	0xffffffff


	//   ....[110]....
        /*06a4*/ 	.word	0xffffffff


	//   ....[111]....
        /*06a8*/ 	.word	0xffffffff


	//   ....[112]....
        /*06ac*/ 	.word	0xffffffff


	//   ....[113]....
        /*06b0*/ 	.word	0xffffffff


	//   ....[114]....
        /*06b4*/ 	.word	0xffffffff


	//   ....[115]....
        /*06b8*/ 	.word	0xffffffff


	//   ....[116]....
        /*06bc*/ 	.word	0xffffffff


	//   ....[117]....
        /*06c0*/ 	.word	0xffffffff


	//   ....[118]....
        /*06c4*/ 	.word	0xffffffff


	//   ....[119]....
        /*06c8*/ 	.word	0xffffffff


	//   ....[120]....
        /*06cc*/ 	.word	0xffffffff


	//   ....[121]....
        /*06d0*/ 	.word	0xffffffff


	//   ....[122]....
        /*06d4*/ 	.word	0xffffffff


	//   ....[123]....
        /*06d8*/ 	.word	0xffffffff


	//   ....[124]....
        /*06dc*/ 	.word	0xffffffff


	//   ....[125]....
        /*06e0*/ 	.word	0xffffffff


	//   ....[126]....
        /*06e4*/ 	.word	0xffffffff


	//   ....[127]....
        /*06e8*/ 	.word	0xffffffff


	//   ....[128]....
        /*06ec*/ 	.word	0xffffffff


	//   ....[129]....
        /*06f0*/ 	.word	0xffffffff


	//   ....[130]....
        /*06f4*/ 	.word	0xffffffff


	//   ....[131]....
        /*06f8*/ 	.word	0xffffffff


	//   ....[132]....
        /*06fc*/ 	.word	0xffffffff


	//   ....[133]....
        /*0700*/ 	.word	0xffffffff


	//   ....[134]....
        /*0704*/ 	.word	0xffffffff


	//   ....[135]....
        /*0708*/ 	.word	0xffffffff


	//   ....[136]....
        /*070c*/ 	.word	0xffffffff


	//   ....[137]....
        /*0710*/ 	.word	0xffffffff


	//   ....[138]....
        /*0714*/ 	.word	0xffffffff


	//   ....[139]....
        /*0718*/ 	.word	0xffffffff


	//   ....[140]....
        /*071c*/ 	.word	0xffffffff


	//   ....[141]....
        /*0720*/ 	.word	0xffffffff


	//   ....[142]....
        /*0724*/ 	.word	0xffffffff


	//   ....[143]....
        /*0728*/ 	.word	0xffffffff


	//   ....[144]....
        /*072c*/ 	.word	0xffffffff


	//----- nvinfo : EIATTR_COOP_GROUP_INSTR_OFFSETS
	.align		4
.L_412:
        /*0730*/ 	.byte	0x04, 0x28
        /*0732*/ 	.short	(.L_414 - .L_413)


	//   ....[0]....
.L_413:
        /*0734*/ 	.word	0x00000050


	//   ....[1]....
        /*0738*/ 	.word	0x00000210


	//   ....[2]....
        /*073c*/ 	.word	0x00000240


	//   ....[3]....
        /*0740*/ 	.word	0x00000270


	//   ....[4]....
        /*0744*/ 	.word	0x000002a0


	//   ....[5]....
        /*0748*/ 	.word	0x000002d0


	//   ....[6]....
        /*074c*/ 	.word	0x00000300


	//   ....[7]....
        /*0750*/ 	.word	0x00000470


	//   ....[8]....
        /*0754*/ 	.word	0x000004b0


	//   ....[9]....
        /*0758*/ 	.word	0x000004e0


	//   ....[10]....
        /*075c*/ 	.word	0x00000510


	//   ....[11]....
        /*0760*/ 	.word	0x00000540


	//   ....[12]....
        /*0764*/ 	.word	0x00000570


	//   ....[13]....
        /*0768*/ 	.word	0x00000600


	//   ....[14]....
        /*076c*/ 	.word	0x00000650


	//   ....[15]....
        /*0770*/ 	.word	0x00000670


	//   ....[16]....
        /*0774*/ 	.word	0x000006d0


	//   ....[17]....
        /*0778*/ 	.word	0x00002bf0


	//   ....[18]....
        /*077c*/ 	.word	0x00002c10


	//   ....[19]....
        /*0780*/ 	.word	0x00002c30


	//   ....[20]....
        /*0784*/ 	.word	0x00002c40


	//   ....[21]....
        /*0788*/ 	.word	0x00002c50


	//   ....[22]....
        /*078c*/ 	.word	0x00002c60


	//   ....[23]....
        /*0790*/ 	.word	0x00002c70


	//   ....[24]....
        /*0794*/ 	.word	0x00002d40


	//   ....[25]....
        /*0798*/ 	.word	0x000045a0


	//   ....[26]....
        /*079c*/ 	.word	0x00004eb0


	//   ....[27]....
        /*07a0*/ 	.word	0x000053a0


	//   ....[28]....
        /*07a4*/ 	.word	0x00005930


	//   ....[29]....
        /*07a8*/ 	.word	0x00005950


	//   ....[30]....
        /*07ac*/ 	.word	0x000059a0


	//   ....[31]....
        /*07b0*/ 	.word	0x00008660


	//   ....[32]....
        /*07b4*/ 	.word	0x00008880


	//   ....[33]....
        /*07b8*/ 	.word	0x000096e0


	//   ....[34]....
        /*07bc*/ 	.word	0x00009ab0


	//   ....[35]....
        /*07c0*/ 	.word	0x00009ae0


	//   ....[36]....
        /*07c4*/ 	.word	0x00009b50


	//   ....[37]....
        /*07c8*/ 	.word	0x0000cc80


	//   ....[38]....
        /*07cc*/ 	.word	0x0000cd00


	//   ....[39]....
        /*07d0*/ 	.word	0x0000cd20


	//   ....[40]....
        /*07d4*/ 	.word	0x0000ce10


	//   ....[41]....
        /*07d8*/ 	.word	0x0000fff0


	//   ....[42]....
        /*07dc*/ 	.word	0x00010210


	//   ....[43]....
        /*07e0*/ 	.word	0x00011070


	//   ....[44]....
        /*07e4*/ 	.word	0x00011440


	//   ....[45]....
        /*07e8*/ 	.word	0x00011470


	//   ....[46]....
        /*07ec*/ 	.word	0x000114e0


	//   ....[47]....
        /*07f0*/ 	.word	0x00012db0


	//   ....[48]....
        /*07f4*/ 	.word	0x00012e00


	//   ....[49]....
        /*07f8*/ 	.word	0x00012e20


	//   ....[50]....
        /*07fc*/ 	.word	0x00012e40


	//   ....[51]....
        /*0800*/ 	.word	0x00013f00


	//   ....[52]....
        /*0804*/ 	.word	0x00013f20


	//   ....[53]....
        /*0808*/ 	.word	0x00013f30


	//   ....[54]....
        /*080c*/ 	.word	0x00013f40


	//   ....[55]....
        /*0810*/ 	.word	0x000142b0


	//   ....[56]....
        /*0814*/ 	.word	0x000142d0


	//   ....[57]....
        /*0818*/ 	.word	0x000143c0


	//   ....[58]....
        /*081c*/ 	.word	0x000143d0


	//   ....[59]....
        /*0820*/ 	.word	0x000144d0


	//   ....[60]....
        /*0824*/ 	.word	0x000144f0


	//   ....[61]....
        /*0828*/ 	.word	0x000145f0


	//   ....[62]....
        /*082c*/ 	.word	0x00014600


	//   ....[63]....
        /*0830*/ 	.word	0x00014900


	//   ....[64]....
        /*0834*/ 	.word	0x00014920


	//   ....[65]....
        /*0838*/ 	.word	0x00014f70


	//   ....[66]....
        /*083c*/ 	.word	0x00014f80


	//   ....[67]....
        /*0840*/ 	.word	0x00015b80


	//   ....[68]....
        /*0844*/ 	.word	0x00015ba0


	//   ....[69]....
        /*0848*/ 	.word	0x00015ca0


	//   ....[70]....
        /*084c*/ 	.word	0x00015cb0


	//   ....[71]....
        /*0850*/ 	.word	0x00015db0


	//   ....[72]....
        /*0854*/ 	.word	0x00015dd0


	//   ....[73]....
        /*0858*/ 	.word	0x00015ed0


	//   ....[74]....
        /*085c*/ 	.word	0x00015ee0


	//   ....[75]....
        /*0860*/ 	.word	0x000160a0


	//   ....[76]....
        /*0864*/ 	.word	0x000160c0


	//   ....[77]....
        /*0868*/ 	.word	0x000161f0


	//   ....[78]....
        /*086c*/ 	.word	0x00016230


	//   ....[79]....
        /*0870*/ 	.word	0x00016260


	//   ....[80]....
        /*0874*/ 	.word	0x00016290


	//   ....[81]....
        /*0878*/ 	.word	0x000162c0


	//   ....[82]....
        /*087c*/ 	.word	0x000162f0


	//   ....[83]....
        /*0880*/ 	.word	0x00016450


	//   ....[84]....
        /*0884*/ 	.word	0x00016490


	//   ....[85]....
        /*0888*/ 	.word	0x000164c0


	//   ....[86]....
        /*088c*/ 	.word	0x000164f0


	//   ....[87]....
        /*0890*/ 	.word	0x00016520


	//   ....[88]....
        /*0894*/ 	.word	0x00016550


	//   ....[89]....
        /*0898*/ 	.word	0x000165e0


	//   ....[90]....
        /*089c*/ 	.word	0x00016640


	//   ....[91]....
        /*08a0*/ 	.word	0x00016650


	//   ....[92]....
        /*08a4*/ 	.word	0x000166b0


	//   ....[93]....
        /*08a8*/ 	.word	0x00017110


	//   ....[94]....
        /*08ac*/ 	.word	0x00017170


	//   ....[95]....
        /*08b0*/ 	.word	0x000171c0


	//   ....[96]....
        /*08b4*/ 	.word	0x00017210


	//   ....[97]....
        /*08b8*/ 	.word	0x00017260


	//   ....[98]....
        /*08bc*/ 	.word	0x000172d0


	//   ....[99]....
        /*08c0*/ 	.word	0x00017320


	//   ....[100]....
        /*08c4*/ 	.word	0x00017390


	//   ....[101]....
        /*08c8*/ 	.word	0x00017400


	//   ....[102]....
        /*08cc*/ 	.word	0x00017460


	//   ....[103]....
        /*08d0*/ 	.word	0x000174c0


	//   ....[104]....
        /*08d4*/ 	.word	0x00017520


	//   ....[105]....
        /*08d8*/ 	.word	0x00017570


	//   ....[106]....
        /*08dc*/ 	.word	0x000175d0


	//   ....[107]....
        /*08e0*/ 	.word	0x00017630


	//   ....[108]....
        /*08e4*/ 	.word	0x000176a0


	//   ....[109]....
        /*08e8*/ 	.word	0x00017710


	//   ....[110]....
        /*08ec*/ 	.word	0x00017770


	//   ....[111]....
        /*08f0*/ 	.word	0x000177e0


	//   ....[112]....
        /*08f4*/ 	.word	0x00017850


	//   ....[113]....
        /*08f8*/ 	.word	0x000178c0


	//   ....[114]....
        /*08fc*/ 	.word	0x00017920


	//   ....[115]....
        /*0900*/ 	.word	0x00017980


	//   ....[116]....
        /*0904*/ 	.word	0x000179f0


	//   ....[117]....
        /*0908*/ 	.word	0x00017a60


	//   ....[118]....
        /*090c*/ 	.word	0x00017ac0


	//   ....[119]....
        /*0910*/ 	.word	0x00017b30


	//   ....[120]....
        /*0914*/ 	.word	0x00017ba0


	//   ....[121]....
        /*0918*/ 	.word	0x00017c10


	//   ....[122]....
        /*091c*/ 	.word	0x00017c70


	//   ....[123]....
        /*0920*/ 	.word	0x00017ce0


	//   ....[124]....
        /*0924*/ 	.word	0x00017d50


	//   ....[125]....
        /*0928*/ 	.word	0x00017dc0


	//   ....[126]....
        /*092c*/ 	.word	0x00017e20


	//   ....[127]....
        /*0930*/ 	.word	0x00017e90


	//   ....[128]....
        /*0934*/ 	.word	0x00017f00


	//   ....[129]....
        /*0938*/ 	.word	0x00017f50


	//   ....[130]....
        /*093c*/ 	.word	0x00017f90


	//   ....[131]....
        /*0940*/ 	.word	0x00017fe0


	//   ....[132]....
        /*0944*/ 	.word	0x00018030


	//   ....[133]....
        /*0948*/ 	.word	0x00018080


	//   ....[134]....
        /*094c*/ 	.word	0x000180f0


	//   ....[135]....
        /*0950*/ 	.word	0x00018140


	//   ....[136]....
        /*0954*/ 	.word	0x00018190


	//   ....[137]....
        /*0958*/ 	.word	0x000181e0


	//   ....[138]....
        /*095c*/ 	.word	0x00018230


	//   ....[139]....
        /*0960*/ 	.word	0x00018280


	//   ....[140]....
        /*0964*/ 	.word	0x000182f0


	//   ....[141]....
        /*0968*/ 	.word	0x00018340


	//   ....[142]....
        /*096c*/ 	.word	0x000183b0


	//   ....[143]....
        /*0970*/ 	.word	0x00018410


	//   ....[144]....
        /*0974*/ 	.word	0x00018480


	//----- nvinfo : EIATTR_EXIT_INSTR_OFFSETS
	.align		4
.L_414:
        /*0978*/ 	.byte	0x04, 0x1c
        /*097a*/ 	.short	(.L_416 - .L_415)


	//   ....[0]....
.L_415:
        /*097c*/ 	.word	0x000010f0


	//   ....[1]....
        /*0980*/ 	.word	0x000170d0


	//----- nvinfo : EIATTR_MAX_THREADS
	.align		4
.L_416:
        /*0984*/ 	.byte	0x04, 0x05
        /*0986*/ 	.short	(.L_418 - .L_417)
.L_417:
        /*0988*/ 	.word	0x00000100
        /*098c*/ 	.word	0x00000001
        /*0990*/ 	.word	0x00000001


	//----- nvinfo : EIATTR_CRS_STACK_SIZE
	.align		4
.L_418:
        /*0994*/ 	.byte	0x04, 0x1e
        /*0996*/ 	.short	(.L_420 - .L_419)
.L_419:
        /*0998*/ 	.word	0x00000000
.L_420:


//--------------------- .nv.info._ZN7cutlass13device_kernelIN5flash19enable_sm80_to_sm89INS1_16FlashAttnFwdSm80INS1_25CollectiveMainloopFwdSm80ILi8ELi1ELb1EN4cute5tupleIJNS5_1CILi128EEENS7_ILi96EEES8_EEELi128ENS_10bfloat16_tEfNS_4arch4Sm80ELb0ELb1ELb1ELb1ELb0ELb1ELb1ELb1EEENS1_21CollectiveEpilogueFwdINS6_IJS8_S8_S9_EEENS6_IJNS7_ILi1EEESH_SH_EEESB_SD_Li256ELb1ELb1ELb1ELb0EEENS1_36VarlenDynamicPersistentTileSchedulerILi128ELi96ELi256ELi256ELb1ELb1ELb0ELb1ELb0ELb1EEEEEEEEEvNT_6ParamsE --------------------------
	.section	.nv.info._ZN7cutlass13device_kernelIN5flash19enable_sm80_to_sm89INS1_16FlashAttnFwdSm80INS1_25CollectiveMainloopFwdSm80ILi8ELi1ELb1EN4cute5tupleIJNS5_1CILi128EEENS7_ILi96EEES8_EEELi128ENS_10bfloat16_tEfNS_4arch4Sm80ELb0ELb1ELb1ELb1ELb0ELb1ELb1ELb1EEENS1_21CollectiveEpilogueFwdINS6_IJS8_S8_S9_EEENS6_IJNS7_ILi1EEESH_SH_EEESB_SD_Li256ELb1ELb1ELb1ELb0EEENS1_36VarlenDynamicPersistentTileSchedulerILi128ELi96ELi256ELi256ELb1ELb1ELb0ELb1ELb0ELb1EEEEEEEEEvNT_6ParamsE,"",@"SHT_CUDA_INFO"
	.sectionflags	@""
	.align	4


	//----- nvinfo : EIATTR_CUDA_API_VERSION
	.align		4
        /*0000*/ 	.byte	0x04, 0x37
        /*0002*/ 	.short	(.L_422 - .L_421)
.L_421:
        /*0004*/ 	.word	0x00000082


	//----- nvinfo : EIATTR_SW2861232_WAR
	.align		4
.L_422:
        /*0008*/ 	.byte	0x01, 0x35
	.zero		2


	//----- nvinfo : EIATTR_PARAM_CBANK
	.align		4
        /*000c*/ 	.byte	0x04, 0x0a
        /*000e*/ 	.short	(.L_424 - .L_423)
	.align		4
.L_423:
        /*0010*/ 	.word	index@(.nv.constant0._ZN7cutlass13device_kernelIN5flash19enable_sm80_to_sm89INS1_16FlashAttnFwdSm80INS1_25CollectiveMainloopFwdSm80ILi8ELi1ELb1EN4cute5tupleIJNS5_1CILi128EEENS7_ILi96EEES8_EEELi128ENS_10bfloat16_tEfNS_4arch4Sm80ELb0ELb1ELb1ELb1ELb0ELb1ELb1ELb1EEENS1_21CollectiveEpilogueFwdINS6_IJS8_S8_S9_EEENS6_IJNS7_ILi1EEESH_SH_EEESB_SD_Li256ELb1ELb1ELb1ELb0EEENS1_36VarlenDynamicPersistentTileSchedulerILi128ELi96ELi256ELi256ELb1ELb1ELb0ELb1ELb0ELb1EEEEEEEEEvNT_6ParamsE)
        /*0014*/ 	.short	0x0160
        /*0016*/ 	.short	0x0438


	//----- nvinfo : EIATTR_CBANK_PARAM_SIZE
	.align		4
.L_424:
        /*0018*/ 	.byte	0x03, 0x19
        /*001a*/ 	.short	0x0438


	//----- nvinfo : EIATTR_KPARAM_INFO
	.align		4
        /*001c*/ 	.byte	0x04, 0x17
        /*001e*/ 	.short	(.L_426 - .L_425)
.L_425:
        /*0020*/ 	.word	0x00000000
        /*0024*/ 	.short	0x0000
        /*0026*/ 	.short	0x0000
        /*0028*/ 	.byte	0x00, 0xf0, 0xe1, 0x10


	//----- nvinfo : EIATTR_MAXREG_COUNT
	.align		4
.L_426:
        /*002c*/ 	.byte	0x03, 0x1b
        /*002e*/ 	.short	0x00ff


	//----- nvinfo : EIATTR_NUM_BARRIERS
	.align		4
        /*0030*/ 	.byte	0x02, 0x4c
        /*0032*/ 	.byte	0x06
	.zero		1


	//----- nvinfo : EIATTR_ANNOTATIONS
	.align		4
        /*0034*/ 	.byte	0x04, 0x55
        /*0036*/ 	.short	(.L_428 - .L_427)


	//   ....[0]....
.L_427:
        /* <DEDUP_REMOVED lines=62> */


	//----- nvinfo : EIATTR_MERCURY_ISA_VERSION
	.align		4
.L_428:
        /*0408*/ 	.byte	0x03, 0x5f
        /*040a*/ 	.short	0x0000


	//----- nvinfo : EIATTR_INT_WARP_WIDE_INSTR_OFFSETS
	.align		4
        /*040c*/ 	.byte	0x04, 0x31
        /*040e*/ 	.short	(.L_430 - .L_429)


	//   ....[0]....
.L_429:
        /*0410*/ 	.word	0x0001db60


	//   ....[1]....
        /*0414*/ 	.word	0x0001dbe0


	//----- nvinfo : EIATTR_COOP_GROUP_MASK_REGIDS
	.align		4
.L_430:
        /*0418*/ 	.byte	0x04, 0x29
        /*041a*/ 	.short	(.L_432 - .L_431)


	//   ....[0]....
.L_431:
        /*041c*/ 	.word	0xffffffff


	//   ....[1]....
        /*0420*/ 	.word	0xffffffff


	//   ....[2]....
        /*0424*/ 	.word	0xffffffff


	//   ....[3]....
        /*0428*/ 	.word	0xffffffff


	//   ....[4]....
        /*042c*/ 	.word	0xffffffff


	//   ....[5]....
        /*0430*/ 	.word	0xffffffff


	//   ....[6]....
        /*0434*/ 	.word	0xffffffff


	//   ....[7]....
        /*0438*/ 	.word	0xffffffff


	//   ....[8]....
        /*043c*/ 	.word	0xffffffff


	//   ....[9]....
        /*0440*/ 	.word	0xffffffff


	//   ....[10]....
        /*0444*/ 	.word	0xffffffff


	//   ....[11]....
        /*0448*/ 	.word	0xffffffff


	//   ....[12]....
        /*044c*/ 	.word	0xffffffff


	//   ....[13]....
        /*0450*/ 	.word	0xffffffff


	//   ....[14]....
        /*0454*/ 	.word	0xffffffff


	//   ....[15]....
        /*0458*/ 	.word	0xffffffff


	//   ....[16]....
        /*045c*/ 	.word	0xffffffff


	//   ....[17]....
        /*0460*/ 	.word	0xffffffff


	//   ....[18]....
        /*0464*/ 	.word	0xffffffff


	//   ....[19]....
        /*0468*/ 	.word	0xffffffff


	//   ....[20]....
        /*046c*/ 	.word	0xffffffff


	//   ....[21]....
        /*0470*/ 	.word	0xffffffff


	//   ....[22]....
        /*0474*/ 	.word	0xffffffff


	//   ....[23]....
        /*0478*/ 	.word	0xffffffff


	//   ....[24]....
        /*047c*/ 	.word	0xffffffff


	//   ....[25]....
        /*0480*/ 	.word	0xffffffff


	//   ....[26]....
        /*0484*/ 	.word	0xffffffff


	//   ....[27]....
        /*0488*/ 	.word	0xffffffff


	//   ....[28]....
        /*048c*/ 	.word	0xffffffff


	//   ....[29]....
        /*0490*/ 	.word	0xffffffff


	//   ....[30]....
        /*0494*/ 	.word	0xffffffff


	//   ....[31]....
        /*0498*/ 	.word	0xffffffff


	//   ....[32]....
        /*049c*/ 	.word	0xffffffff


	//   ....[33]....
        /*04a0*/ 	.word	0xffffffff


	//   ....[34]....
        /*04a4*/ 	.word	0xffffffff


	//   ....[35]....
        /*04a8*/ 	.word	0xffffffff


	//   ....[36]....
        /*04ac*/ 	.word	0xffffffff


	//   ....[37]....
        /*04b0*/ 	.word	0xffffffff


	//   ....[38]....
        /*04b4*/ 	.word	0xffffffff


	//   ....[39]....
        /*04b8*/ 	.word	0xffffffff


	//   ....[40]....
        /*04bc*/ 	.word	0xffffffff


	//   ....[41]....
        /*04c0*/ 	.word	0xffffffff


	//   ....[42]....
        /*04c4*/ 	.word	0xffffffff


	//   ....[43]....
        /*04c8*/ 	.word	0xffffffff


	//   ....[44]....
        /*04cc*/ 	.word	0xffffffff


	//   ....[45]....
        /*04d0*/ 	.word	0xffffffff


	//   ....[46]....
        /*04d4*/ 	.word	0xffffffff


	//   ....[47]....
        /*04d8*/ 	.word	0xffffffff


	//   ....[48]....
        /*04dc*/ 	.word	0xffffffff


	//   ....[49]....
        /*04e0*/ 	.word	0xffffffff


	//   ....[50]....
        /*04e4*/ 	.word	0xffffffff


	//   ....[51]....
        /*04e8*/ 	.word	0xffffffff


	//   ....[52]....
        /*04ec*/ 	.word	0xffffffff


	//   ....[53]....
        /*04f0*/ 	.word	0xffffffff


	//   ....[54]....
        /*04f4*/ 	.word	0xffffffff


	//   ....[55]....
        /*04f8*/ 	.word	0xffffffff


	//   ....[56]....
        /*04fc*/ 	.word	0xffffffff


	//   ....[57]....
        /*0500*/ 	.word	0xffffffff


	//   ....[58]....
        /*0504*/ 	.word	0xffffffff


	//   ....[59]....
        /*0508*/ 	.word	0xffffffff


	//   ....[60]....
        /*050c*/ 	.word	0xffffffff


	//   ....[61]....
        /*0510*/ 	.word	0xffffffff


	//   ....[62]....
        /*0514*/ 	.word	0xffffffff


	//   ....[63]....
        /*0518*/ 	.word	0xffffffff


	//   ....[64]....
        /*051c*/ 	.word	0xffffffff


	//   ....[65]....
        /*0520*/ 	.word	0xffffffff


	//   ....[66]....
        /*0524*/ 	.word	0xffffffff


	//   ....[67]....
        /*0528*/ 	.word	0xffffffff


	//   ....[68]....
        /*052c*/ 	.word	0xffffffff


	//   ....[69]....
        /*0530*/ 	.word	0xffffffff


	//   ....[70]....
        /*0534*/ 	.word	0xffffffff


	//   ....[71]....
        /*0538*/ 	.word	0xffffffff


	//   ....[72]....
        /*053c*/ 	.word	0xffffffff


	//   ....[73]....
        /*0540*/ 	.word	0xffffffff


	//   ....[74]....
        /*0544*/ 	.word	0xffffffff


	//   ....[75]....
        /*0548*/ 	.word	0xffffffff


	//   ....[76]....
        /*054c*/ 	.word	0xffffffff


	//   ....[77]....
        /*0550*/ 	.word	0xffffffff


	//   ....[78]....
        /*0554*/ 	.word	0xffffffff


	//   ....[79]....
        /*0558*/ 	.word	0xffffffff


	//   ....[80]....
        /*055c*/ 	.word	0xffffffff


	//   ....[81]....
        /*0560*/ 	.word	0xffffffff


	//   ....[82]....
        /*0564*/ 	.word	0xffffffff


	//   ....[83]....
        /*0568*/ 	.word	0xffffffff


	//   ....[84]....
        /*056c*/ 	.word	0xffffffff


	//   ....[85]....
        /*0570*/ 	.word	0xffffffff


	//   ....[86]....
        /*0574*/ 	.word	0xffffffff


	//   ....[87]....
        /*0578*/ 	.word	0xffffffff


	//   ....[88]....
        /*057c*/ 	.word	0xffffffff


	//   ....[89]....
        /*0580*/ 	.word	0xffffffff


	//   ....[90]....
        /*0584*/ 	.word	0xffffffff


	//   ....[91]....
        /*0588*/ 	.word	0xffffffff


	//   ....[92]....
        /*058c*/ 	.word	0xffffffff


	//   ....[93]....
        /*0590*/ 	.word	0xffffffff


	//   ....[94]....
        /*0594*/ 	.word	0xffffffff


	//   ....[95]....
        /*0598*/ 	.word	0xffffffff


	//   ....[96]....
        /*059c*/ 	.word	0xffffffff


	//   ....[97]....
        /*05a0*/ 	.word	0xffffffff


	//   ....[98]....
        /*05a4*/ 	.word	0xffffffff


	//   ....[99]....
        /*05a8*/ 	.word	0xffffffff


	//   ....[100]....
        /*05ac*/ 	.word	0xffffffff


	//   ....[101]....
        /*05b0*/ 	.word	0xffffffff


	//   ....[102]....
        /*05b4*/ 	.word	0xffffffff


	//   ....[103]....
        /*05b8*/ 	.word	0xffffffff


	//   ....[104]....
        /*05bc*/ 	.word	0xffffffff


	//   ....[105]....
        /*05c0*/ 	.word	0xffffffff


	//   ....[106]....
        /*05c4*/ 	.word	0xffffffff


	//   ....[107]....
        /*05c8*/ 	.word	0xffffffff


	//   ....[108]....
        /*05cc*/ 	.word	0xffffffff


	//   ....[109]....
        /*05d0*/ 	.word	0xffffffff


	//   ....[110]....
        /*05d4*/ 	.word	0xffffffff


	//   ....[111]....
        /*05d8*/ 	.word	0xffffffff


	//   ....[112]....
        /*05dc*/ 	.word	0xffffffff


	//   ....[113]....
        /*05e0*/ 	.word	0xffffffff


	//   ....[114]....
        /*05e4*/ 	.word	0xffffffff


	//   ....[115]....
        /*05e8*/ 	.word	0xffffffff


	//   ....[116]....
        /*05ec*/ 	.word	0xffffffff


	//   ....[117]....
        /*05f0*/ 	.word	0xffffffff


	//   ....[118]....
        /*05f4*/ 	.word	0xffffffff


	//   ....[119]....
        /*05f8*/ 	.word	0xffffffff


	//   ....[120]....
        /*05fc*/ 	.word	0xffffffff


	//   ....[121]....
        /*0600*/ 	.word	0xffffffff


	//   ....[122]....
        /*0604*/ 	.word	0xffffffff


	//   ....[123]....
        /*0608*/ 	.word	0xffffffff


	//   ....[124]....
        /*060c*/ 	.word	0xffffffff


	//   ....[125]....
        /*0610*/ 	.word	0xffffffff


	//   ....[126]....
        /*0614*/ 	.word	0xffffffff


	//   ....[127]....
        /*0618*/ 	.word	0xffffffff


	//   ....[128]....
        /*061c*/ 	.word	0xffffffff


	//   ....[129]....
        /*0620*/ 	.word	0xffffffff


	//   ....[130]....
        /*0624*/ 	.word	0xffffffff


	//   ....[131]....
        /*0628*/ 	.word	0xffffffff


	//   ....[132]....
        /*062c*/ 	.word	0xffffffff


	//   ....[133]....
        /*0630*/ 	.word	0xffffffff


	//   ....[134]....
        /*0634*/ 	.word	0xffffffff


	//   ....[135]....
        /*0638*/ 	.word	0xffffffff


	//   ....[136]....
        /*063c*/ 	.word	0xffffffff


	//   ....[137]....
        /*0640*/ 	.word	0xffffffff


	//   ....[138]....
        /*0644*/ 	.word	0xffffffff


	//   ....[139]....
        /*0648*/ 	.word	0xffffffff


	//   ....[140]....
        /*064c*/ 	.word	0xffffffff


	//   ....[141]....
        /*0650*/ 	.word	0xffffffff


	//   ....[142]....
        /*0654*/ 	.word	0xffffffff


	//   ....[143]....
        /*0658*/ 	.word	0xffffffff


	//   ....[144]....
        /*065c*/ 	.word	0xffffffff


	//   ....[145]....
        /*0660*/ 	.word	0xffffffff


	//   ....[146]....
        /*0664*/ 	.word	0xffffffff


	//   ....[147]....
        /*0668*/ 	.word	0xffffffff


	//   ....[148]....
        /*066c*/ 	.word	0xffffffff


	//   ....[149]....
        /*0670*/ 	.word	0xffffffff


	//   ....[150]....
        /*0674*/ 	.word	0xffffffff


	//   ....[151]....
        /*0678*/ 	.word	0xffffffff


	//   ....[152]....
        /*067c*/ 	.word	0xffffffff


	//   ....[153]....
        /*0680*/ 	.word	0xffffffff


	//   ....[154]....
        /*0684*/ 	.word	0xffffffff


	//   ....[155]....
        /*0688*/ 	.word	0xffffffff


	//   ....[156]....
        /*068c*/ 	.word	0xffffffff


	//   ....[157]....
        /*0690*/ 	.word	0xffffffff


	//   ....[158]....
        /*0694*/ 	.word	0xffffffff


	//   ....[159]....
        /*0698*/ 	.word	0xffffffff


	//   ....[160]....
        /*069c*/ 	.word	0xffffffff


	//   ....[161]....
        /*06a0*/ 	.word	0xffffffff


	//   ....[162]....
        /*06a4*/ 	.word	0xffffffff


	//   ....[163]....
        /*06a8*/ 	.word	0xffffffff


	//   ....[164]....
        /*06ac*/ 	.word	0xffffffff


	//   ....[165]....
        /*06b0*/ 	.word	0xffffffff


	//   ....[166]....
        /*06b4*/ 	.word	0xffffffff


	//   ....[167]....
        /*06b8*/ 	.word	0xffffffff


	//   ....[168]....
        /*06bc*/ 	.word	0xffffffff


	//   ....[169]....
        /*06c0*/ 	.word	0xffffffff


	//   ....[170]....
        /*06c4*/ 	.word	0xffffffff


	//   ....[171]....
        /*06c8*/ 	.word	0xffffffff


	//   ....[172]....
        /*06cc*/ 	.word	0xffffffff


	//   ....[173]....
        /*06d0*/ 	.word	0xffffffff


	//   ....[174]....
        /*06d4*/ 	.word	0xffffffff


	//   ....[175]....
        /*06d8*/ 	.word	0xffffffff


	//   ....[176]....
        /*06dc*/ 	.word	0xffffffff


	//----- nvinfo : EIATTR_COOP_GROUP_INSTR_OFFSETS
	.align		4
.L_432:
        /*06e0*/ 	.byte	0x04, 0x28
        /*06e2*/ 	.short	(.L_434 - .L_433)


	//   ....[0]....
.L_433:
        /*06e4*/ 	.word	0x00000050


	//   ....[1]....
        /*06e8*/ 	.word	0x00000200


	//   ....[2]....
        /*06ec*/ 	.word	0x00000230


	//   ....[3]....
        /*06f0*/ 	.word	0x00000260


	//   ....[4]....
        /*06f4*/ 	.word	0x00000290


	//   ....[5]....
        /*06f8*/ 	.word	0x000002c0


	//   ....[6]....
        /*06fc*/ 	.word	0x000002f0


	//   ....[7]....
        /*0700*/ 	.word	0x00000450


	//   ....[8]....
        /*0704*/ 	.word	0x00000490


	//   ....[9]....
        /*0708*/ 	.word	0x000004c0


	//   ....[10]....
        /*070c*/ 	.word	0x000004f0


	//   ....[11]....
        /*0710*/ 	.word	0x00000520


	//   ....[12]....
        /*0714*/ 	.word	0x00000550


	//   ....[13]....
        /*0718*/ 	.word	0x000005e0


	//   ....[14]....
        /*071c*/ 	.word	0x00000630


	//   ....[15]....
        /*0720*/ 	.word	0x00000650


	//   ....[16]....
        /*0724*/ 	.word	0x000006b0


	//   ....[17]....
        /*0728*/ 	.word	0x00008720


	//   ....[18]....
        /*072c*/ 	.word	0x00008760


	//   ....[19]....
        /*0730*/ 	.word	0x00008790


	//   ....[20]....
        /*0734*/ 	.word	0x000087d0


	//   ....[21]....
        /*0738*/ 	.word	0x00008800


	//   ....[22]....
        /*073c*/ 	.word	0x00008830


	//   ....[23]....
        /*0740*/ 	.word	0x000088b0


	//   ....[24]....
        /*0744*/ 	.word	0x00008920


	//   ....[25]....
        /*0748*/ 	.word	0x00008f60


	//   ....[26]....
        /*074c*/ 	.word	0x00008f80


	//   ....[27]....
        /*0750*/ 	.word	0x00008fa0


	//   ....[28]....
        /*0754*/ 	.word	0x00008fb0


	//   ....[29]....
        /*0758*/ 	.word	0x00009170


	//   ....[30]....
        /*075c*/ 	.word	0x00009200


	//   ....[31]....
        /*0760*/ 	.word	0x00009240


	//   ....[32]....
        /*0764*/ 	.word	0x00009270


	//   ....[33]....
        /*0768*/ 	.word	0x00009430


	//   ....[34]....
        /*076c*/ 	.word	0x000094c0


	//   ....[35]....
        /*0770*/ 	.word	0x00009500


	//   ....[36]....
        /*0774*/ 	.word	0x00009540


	//   ....[37]....
        /*0778*/ 	.word	0x00009710


	//   ....[38]....
        /*077c*/ 	.word	0x000097a0


	//   ....[39]....
        /*0780*/ 	.word	0x000097e0


	//   ....[40]....
        /*0784*/ 	.word	0x000097f0


	//   ....[41]....
        /*0788*/ 	.word	0x0000b500


	//   ....[42]....
        /*078c*/ 	.word	0x0000b550


	//   ....[43]....
        /*0790*/ 	.word	0x0000b580


	//   ....[44]....
        /*0794*/ 	.word	0x0000b5c0


	//   ....[45]....
        /*0798*/ 	.word	0x0000b680


	//   ....[46]....
        /*079c*/ 	.word	0x0000b6c0


	//   ....[47]....
        /*07a0*/ 	.word	0x0000b6d0


	//   ....[48]....
        /*07a4*/ 	.word	0x0000b6e0


	//   ....[49]....
        /*07a8*/ 	.word	0x0000b8a0


	//   ....[50]....
        /*07ac*/ 	.word	0x0000b8e0


	//   ....[51]....
        /*07b0*/ 	.word	0x0000b8f0


	//   ....[52]....
        /*07b4*/ 	.word	0x0000b900


	//   ....[53]....
        /*07b8*/ 	.word	0x0000b9e0


	//   ....[54]....
        /*07bc*/ 	.word	0x0000ba20


	//   ....[55]....
        /*07c0*/ 	.word	0x0000ba30


	//   ....[56]....
        /*07c4*/ 	.word	0x0000ba50


	//   ....[57]....
        /*07c8*/ 	.word	0x0000f0d0


	//   ....[58]....
        /*07cc*/ 	.word	0x0000f2d0


	//   ....[59]....
        /*07d0*/ 	.word	0x0000fef0


	//   ....[60]....
        /*07d4*/ 	.word	0x00010460


	//   ....[61]....
        /*07d8*/ 	.word	0x00010480


	//   ....[62]....
        /*07dc*/ 	.word	0x000104d0


	//   ....[63]....
        /*07e0*/ 	.word	0x00013110


	//   ....[64]....
        /*07e4*/ 	.word	0x00013360


	//   ....[65]....
        /*07e8*/ 	.word	0x000141a0


	//   ....[66]....
        /*07ec*/ 	.word	0x00014530


	//   ....[67]....
        /*07f0*/ 	.word	0x00014560


	//   ....[68]....
        /*07f4*/ 	.word	0x000145e0


	//   ....[69]....
        /*07f8*/ 	.word	0x000176f0


	//   ....[70]....
        /*07fc*/ 	.word	0x00017710


	//   ....[71]....
        /*0800*/ 	.word	0x00017730


	//   ....[72]....
        /*0804*/ 	.word	0x00017750


	//   ....[73]....
        /*0808*/ 	.word	0x0001a7c0


	//   ....[74]....
        /*080c*/ 	.word	0x0001aa30


	//   ....[75]....
        /*0810*/ 	.word	0x0001b870


	//   ....[76]....
        /*0814*/ 	.word	0x0001bc00


	//   ....[77]....
        /*0818*/ 	.word	0x0001bc30


	//   ....[78]....
        /*081c*/ 	.word	0x0001bcb0


	//   ....[79]....
        /*0820*/ 	.word	0x0001d530


	//   ....[80]....
        /*0824*/ 	.word	0x0001d560


	//   ....[81]....
        /*0828*/ 	.word	0x0001d570


	//   ....[82]....
        /*082c*/ 	.word	0x0001d5a0


	//   ....[83]....
        /*0830*/ 	.word	0x0001e7d0


	//   ....[84]....
        /*0834*/ 	.word	0x0001e7e0


	//   ....[85]....
        /*0838*/ 	.word	0x0001e7f0


	//   ....[86]....
        /*083c*/ 	.word	0x0001e810


	//   ....[87]....
        /*0840*/ 	.word	0x0001eb60


	//   ....[88]....
        /*0844*/ 	.word	0x0001eb80


	//   ....[89]....
        /*0848*/ 	.word	0x0001ec60


	//   ....[90]....
        /*084c*/ 	.word	0x0001ec70


	//   ....[91]....
        /*0850*/ 	.word	0x0001ed60


	//   ....[92]....
        /*0854*/ 	.word	0x0001ed80


	//   ....[93]....
        /*0858*/ 	.word	0x0001ee70


	//   ....[94]....
        /*085c*/ 	.word	0x0001ee80


	//   ....[95]....
        /*0860*/ 	.word	0x0001f170


	//   ....[96]....
        /*0864*/ 	.word	0x0001f190


	//   ....[97]....
        /*0868*/ 	.word	0x0001f7e0


	//   ....[98]....
        /*086c*/ 	.word	0x0001f7f0


	//   ....[99]....
        /*0870*/ 	.word	0x000203a0


	//   ....[100]....
        /*0874*/ 	.word	0x000203c0


	//   ....[101]....
        /*0878*/ 	.word	0x000204b0


	//   ....[102]....
        /*087c*/ 	.word	0x000204c0


	//   ....[103]....
        /*0880*/ 	.word	0x000205b0


	//   ....[104]....
        /*0884*/ 	.word	0x000205d0


	//   ....[105]....
        /*0888*/ 	.word	0x000206c0


	//   ....[106]....
        /*088c*/ 	.word	0x000206d0


	//   ....[107]....
        /*0890*/ 	.word	0x00020870


	//   ....[108]....
        /*0894*/ 	.word	0x00020890


	//   ....[109]....
        /*0898*/ 	.word	0x000209c0


	//   ....[110]....
        /*089c*/ 	.word	0x00020a00


	//   ....[111]....
        /*08a0*/ 	.word	0x00020a30


	//   ....[112]....
        /*08a4*/ 	.word	0x00020a60


	//   ....[113]....
        /*08a8*/ 	.word	0x00020a90


	//   ....[114]....
        /*08ac*/ 	.word	0x00020ac0


	//   ....[115]....
        /*08b0*/ 	.word	0x00020c20


	//   ....[116]....
        /*08b4*/ 	.word	0x00020c60


	//   ....[117]....
        /*08b8*/ 	.word	0x00020c90


	//   ....[118]....
        /*08bc*/ 	.word	0x00020cc0


	//   ....[119]....
        /*08c0*/ 	.word	0x00020cf0


	//   ....[120]....
        /*08c4*/ 	.word	0x00020d20


	//   ....[121]....
        /*08c8*/ 	.word	0x00020db0


	//   ....[122]....
        /*08cc*/ 	.word	0x00020e10


	//   ....[123]....
        /*08d0*/ 	.word	0x00020e20


	//   ....[124]....
        /*08d4*/ 	.word	0x00020e80


	//   ....[125]....
        /*08d8*/ 	.word	0x000218f0


	//   ....[126]....
        /*08dc*/ 	.word	0x00021950


	//   ....[127]....
        /*08e0*/ 	.word	0x000219a0


	//   ....[128]....
        /*08e4*/ 	.word	0x000219f0


	//   ....[129]....
        /*08e8*/ 	.word	0x00021a40


	//   ....[130]....
        /*08ec*/ 	.word	0x00021ab0


	//   ....[131]....
        /*08f0*/ 	.word	0x00021af0


	//   ....[132]....
        /*08f4*/ 	.word	0x00021b60


	//   ....[133]....
        /*08f8*/ 	.word	0x00021bd0


	//   ....[134]....
        /*08fc*/ 	.word	0x00021c30


	//   ....[135]....
        /*0900*/ 	.word	0x00021c90


	//   ....[136]....
        /*0904*/ 	.word	0x00021cf0


	//   ....[137]....
        /*0908*/ 	.word	0x00021d40


	//   ....[138]....
        /*090c*/ 	.word	0x00021d90


	//   ....[139]....
        /*0910*/ 	.word	0x00021e00


	//   ....[140]....
        /*0914*/ 	.word	0x00021e70


	//   ....[141]....
        /*0918*/ 	.word	0x00021ee0


	//   ....[142]....
        /*091c*/ 	.word	0x00021f40


	//   ....[143]....
        /*0920*/ 	.word	0x00021fb0


	//   ....[144]....
        /*0924*/ 	.word	0x00022020


	//   ....[145]....
        /*0928*/ 	.word	0x00022090


	//   ....[146]....
        /*092c*/ 	.word	0x000220f0


	//   ....[147]....
        /*0930*/ 	.word	0x00022150


	//   ....[148]....
        /*0934*/ 	.word	0x000221c0


	//   ....[149]....
        /*0938*/ 	.word	0x00022220


	//   ....[150]....
        /*093c*/ 	.word	0x00022280


	//   ....[151]....
        /*0940*/ 	.word	0x000222e0


	//   ....[152]....
        /*0944*/ 	.word	0x00022350


	//   ....[153]....
        /*0948*/ 	.word	0x000223c0


	//   ....[154]....
        /*094c*/ 	.word	0x00022420


	//   ....[155]....
        /*0950*/ 	.word	0x00022490


	//   ....[156]....
        /*0954*/ 	.word	0x00022500


	//   ....[157]....
        /*0958*/ 	.word	0x00022570


	//   ....[158]....
        /*095c*/ 	.word	0x000225d0


	//   ....[159]....
        /*0960*/ 	.word	0x00022640


	//   ....[160]....
        /*0964*/ 	.word	0x000226b0


	//   ....[161]....
        /*0968*/ 	.word	0x00022700


	//   ....[162]....
        /*096c*/ 	.word	0x00022740


	//   ....[163]....
        /*0970*/ 	.word	0x00022790


	//   ....[164]....
        /*0974*/ 	.word	0x000227e0


	//   ....[165]....
        /*0978*/ 	.word	0x00022830


	//   ....[166]....
        /*097c*/ 	.word	0x000228a0


	//   ....[167]....
        /*0980*/ 	.word	0x000228e0


	//   ....[168]....
        /*0984*/ 	.word	0x00022930


	//   ....[169]....
        /*0988*/ 	.word	0x00022980


	//   ....[170]....
        /*098c*/ 	.word	0x000229d0


	//   ....[171]....
        /*0990*/ 	.word	0x00022a20


	//   ....[172]....
        /*0994*/ 	.word	0x00022a90


	//   ....[173]....
        /*0998*/ 	.word	0x00022ad0


	//   ....[174]....
        /*099c*/ 	.word	0x00022b40


	//   ....[175]....
        /*09a0*/ 	.word	0x00022ba0


	//   ....[176]....
        /*09a4*/ 	.word	0x00022c00


	//----- nvinfo : EIATTR_EXIT_INSTR_OFFSETS
	.align		4
.L_434:
        /*09a8*/ 	.byte	0x04, 0x1c
        /*09aa*/ 	.short	(.L_436 - .L_435)


	//   ....[0]....
.L_435:
        /*09ac*/ 	.word	0x000010d0


	//   ....[1]....
        /*09b0*/ 	.word	0x000218b0


	//----- nvinfo : EIATTR_MAX_THREADS
	.align		4
.L_436:
        /*09b4*/ 	.byte	0x04, 0x05
        /*09b6*/ 	.short	(.L_438 - .L_437)
.L_437:
        /*09b8*/ 	.word	0x00000100
        /*09bc*/ 	.word	0x00000001
        /*09c0*/ 	.word	0x00000001


	//----- nvinfo : EIATTR_CRS_STACK_SIZE
	.align		4
.L_438:
        /*09c4*/ 	.byte	0x04, 0x1e
        /*09c6*/ 	.short	(.L_440 - .L_439)
.L_439:
        /*09c8*/ 	.word	0x00000000
.L_440:


//--------------------- .nv.info._ZN7cutlass13device_kernelIN5flash19enable_sm80_to_sm89INS1_16FlashAttnFwdSm80INS1_25CollectiveMainloopFwdSm80ILi4ELi1ELb0EN4cute5tupleIJNS5_1CILi128EEENS7_ILi64EEES8_EEELi128ENS_10bfloat16_tEfNS_4arch4Sm80ELb1ELb0ELb1ELb0ELb0ELb0ELb1ELb1EEENS1_21CollectiveEpilogueFwdINS6_IJS8_S8_S9_EEENS6_IJNS7_ILi1EEESH_SH_EEESB_SD_Li128ELb0ELb1ELb1ELb0EEENS1_30DynamicPersistentTileSchedulerILi128ELi128ELb1ELb1ELb0EEEEEEEEEvNT_6ParamsE --------------------------
	.section	.nv.info._ZN7cutlass13device_kernelIN5flash19enable_sm80_to_sm89INS1_16FlashAttnFwdSm80INS1_25CollectiveMainloopFwdSm80ILi4ELi1ELb0EN4cute5tupleIJNS5_1CILi128EEENS7_ILi64EEES8_EEELi128ENS_10bfloat16_tEfNS_4arch4Sm80ELb1ELb0ELb1ELb0ELb0ELb0ELb1ELb1EEENS1_21CollectiveEpilogueFwdINS6_IJS8_S8_S9_EEENS6_IJNS7_ILi1EEESH_SH_EEESB_SD_Li128ELb0ELb1ELb1ELb0EEENS1_30DynamicPersistentTileSchedulerILi128ELi128ELb1ELb1ELb0EEEEEEEEEvNT_6ParamsE,"",@"SHT_CUDA_INFO"
	.sectionflags	@""
	.align	4


	//----- nvinfo : EIATTR_CUDA_API_VERSION
	.align		4
        /*0000*/ 	.byte	0x04, 0x37
        /*0002*/ 	.short	(.L_442 - .L_441)
.L_441:
        /*0004*/ 	.word	0x00000082


	//----- nvinfo : EIATTR_SW2861232_WAR
	.align		4
.L_442:
        /*0008*/ 	.byte	0x01, 0x35
	.zero		2


	//----- nvinfo : EIATTR_PARAM_CBANK
	.align		4
        /*000c*/ 	.byte	0x04, 0x0a
        /*000e*/ 	.short	(.L_444 - .L_443)
	.align		4
.L_443:
        /*0010*/ 	.word	index@(.nv.constant0._ZN7cutlass13device_kernelIN5flash19enable_sm80_to_sm89INS1_16FlashAttnFwdSm80INS1_25CollectiveMainloopFwdSm80ILi4ELi1ELb0EN4cute5tupleIJNS5_1CILi128EEENS7_ILi64EEES8_EEELi128ENS_10bfloat16_tEfNS_4arch4Sm80ELb1ELb0ELb1ELb0ELb0ELb0ELb1ELb1EEENS1_21CollectiveEpilogueFwdINS6_IJS8_S8_S9_EEENS6_IJNS7_ILi1EEESH_SH_EEESB_SD_Li128ELb0ELb1ELb1ELb0EEENS1_30DynamicPersistentTileSchedulerILi128ELi128ELb1ELb1ELb0EEEEEEEEEvNT_6ParamsE)
        /*0014*/ 	.short	0x0160
        /*0016*/ 	.short	0x0428


	//----- nvinfo : EIATTR_CBANK_PARAM_SIZE
	.align		4
.L_444:
        /*0018*/ 	.byte	0x03, 0x19
        /*001a*/ 	.short	0x0428


	//----- nvinfo : EIATTR_KPARAM_INFO
	.align		4
        /*001c*/ 	.byte	0x04, 0x17
        /*001e*/ 	.short	(.L_446 - .L_445)
.L_445:
        /*0020*/ 	.word	0x00000000
        /*0024*/ 	.short	0x0000
        /*0026*/ 	.short	0x0000
        /*0028*/ 	.byte	0x00, 0xf0, 0xa1, 0x10


	//----- nvinfo : EIATTR_MAXREG_COUNT
	.align		4
.L_446:
        /*002c*/ 	.byte	0x03, 0x1b
        /*002e*/ 	.short	0x00ff


	//----- nvinfo : EIATTR_NUM_BARRIERS
	.align		4
        /*0030*/ 	.byte	0x02, 0x4c
        /*0032*/ 	.byte	0x06
	.zero		1


	//----- nvinfo : EIATTR_ANNOTATIONS
	.align		4
        /*0034*/ 	.byte	0x04, 0x55
        /*0036*/ 	.short	(.L_448 - .L_447)


	//   ....[0]....
.L_447:
        /* <DEDUP_REMOVED lines=76> */


	//----- nvinfo : EIATTR_MERCURY_ISA_VERSION
	.align		4
.L_448:
        /*04e8*/ 	.byte	0x03, 0x5f
        /*04ea*/ 	.short	0x0000


	//----- nvinfo : EIATTR_INT_WARP_WIDE_INSTR_OFFSETS
	.align		4
        /*04ec*/ 	.byte	0x04, 0x31
        /*04ee*/ 	.short	(.L_450 - .L_449)


	//   ....[0]....
.L_449:
        /*04f0*/ 	.word	0x00011630


	//   ....[1]....
        /*04f4*/ 	.word	0x000116b0


	//----- nvinfo : EIATTR_COOP_GROUP_MASK_REGIDS
	.align		4
.L_450:
        /*04f8*/ 	.byte	0x04, 0x29
        /*04fa*/ 	.short	(.L_452 - .L_451)


	//   ....[0]....
.L_451:
        /*04fc*/ 	.word	0xffffffff


	//   ....[1]....
        /*0500*/ 	.word	0xffffffff


	//   ....[2]....
        /*0504*/ 	.word	0xffffffff


	//   ....[3]....
        /*0508*/ 	.word	0xffffffff


	//   ....[4]....
        /*050c*/ 	.word	0xffffffff


	//   ....[5]....
        /*0510*/ 	.word	0xffffffff


	//   ....[6]....
        /*0514*/ 	.word	0xffffffff


	//   ....[7]....
        /*0518*/ 	.word	0xffffffff


	//   ....[8]....
        /*051c*/ 	.word	0xffffffff


	//   ....[9]....
        /*0520*/ 	.word	0xffffffff


	//   ....[10]....
        /*0524*/ 	.word	0xffffffff


	//   ....[11]....
        /*0528*/ 	.word	0xffffffff


	//   ....[12]....
        /*052c*/ 	.word	0xffffffff


	//   ....[13]....
        /*0530*/ 	.word	0xffffffff


	//   ....[14]....
        /*0534*/ 	.word	0xffffffff


	//   ....[15]....
        /*0538*/ 	.word	0xffffffff


	//   ....[16]....
        /*053c*/ 	.word	0xffffffff


	//   ....[17]....
        /*0540*/ 	.word	0xffffffff


	//   ....[18]....
        /*0544*/ 	.word	0xffffffff


	//   ....[19]....
        /*0548*/ 	.word	0xffffffff


	//   ....[20]....
        /*054c*/ 	.word	0xffffffff


	//   ....[21]....
        /*0550*/ 	.word	0xffffffff


	//   ....[22]....
        /*0554*/ 	.word	0xffffffff


	//   ....[23]....
        /*0558*/ 	.word	0xffffffff


	//   ....[24]....
        /*055c*/ 	.word	0xffffffff


	//   ....[25]....
        /*0560*/ 	.word	0xffffffff


	//   ....[26]....
        /*0564*/ 	.word	0xffffffff


	//   ....[27]....
        /*0568*/ 	.word	0xffffffff


	//   ....[28]....
        /*056c*/ 	.word	0xffffffff


	//   ....[29]....
        /*0570*/ 	.word	0xffffffff


	//   ....[30]....
        /*0574*/ 	.word	0xffffffff


	//   ....[31]....
        /*0578*/ 	.word	0xffffffff


	//   ....[32]....
        /*057c*/ 	.word	0xffffffff


	//   ....[33]....
        /*0580*/ 	.word	0xffffffff


	//   ....[34]....
        /*0584*/ 	.word	0xffffffff


	//   ....[35]....
        /*0588*/ 	.word	0xffffffff


	//   ....[36]....
        /*058c*/ 	.word	0xffffffff


	//   ....[37]....
        /*0590*/ 	.word	0xffffffff


	//   ....[38]....
        /*0594*/ 	.word	0xffffffff


	//   ....[39]....
        /*0598*/ 	.word	0xffffffff


	//   ....[40]....
        /*059c*/ 	.word	0xffffffff


	//   ....[41]....
        /*05a0*/ 	.word	0xffffffff


	//   ....[42]....
        /*05a4*/ 	.word	0xffffffff


	//   ....[43]....
        /*05a8*/ 	.word	0xffffffff


	//   ....[44]....
        /*05ac*/ 	.word	0xffffffff


	//   ....[45]....
        /*05b0*/ 	.word	0xffffffff


	//   ....[46]....
        /*05b4*/ 	.word	0xffffffff


	//   ....[47]....
        /*05b8*/ 	.word	0xffffffff


	//   ....[48]....
        /*05bc*/ 	.word	0xffffffff


	//   ....[49]....
        /*05c0*/ 	.word	0xffffffff


	//   ....[50]....
        /*05c4*/ 	.word	0xffffffff


	//   ....[51]....
        /*05c8*/ 	.word	0xffffffff


	//   ....[52]....
        /*05cc*/ 	.word	0xffffffff


	//   ....[53]....
        /*05d0*/ 	.word	0xffffffff


	//   ....[54]....
        /*05d4*/ 	.word	0xffffffff


	//   ....[55]....
        /*05d8*/ 	.word	0xffffffff


	//   ....[56]....
        /*05dc*/ 	.word	0xffffffff


	//   ....[57]....
        /*05e0*/ 	.word	0xffffffff


	//   ....[58]....
        /*05e4*/ 	.word	0xffffffff


	//   ....[59]....
        /*05e8*/ 	.word	0xffffffff


	//   ....[60]....
        /*05ec*/ 	.word	0xffffffff


	//   ....[61]....
        /*05f0*/ 	.word	0xffffffff


	//   ....[62]....
        /*05f4*/ 	.word	0xffffffff


	//   ....[63]....
        /*05f8*/ 	.word	0xffffffff


	//   ....[64]....
        /*05fc*/ 	.word	0xffffffff


	//   ....[65]....
        /*0600*/ 	.word	0xffffffff


	//   ....[66]....
        /*0604*/ 	.word	0xffffffff


	//   ....[67]....
        /*0608*/ 	.word	0xffffffff


	//   ....[68]....
        /*060c*/ 	.word	0xffffffff


	//   ....[69]....
        /*0610*/ 	.word	0xffffffff


	//   ....[70]....
        /*0614*/ 	.word	0xffffffff


	//   ....[71]....
        /*0618*/ 	.word	0xffffffff


	//   ....[72]....
        /*061c*/ 	.word	0xffffffff


	//   ....[73]....
        /*0620*/ 	.word	0xffffffff


	//   ....[74]....
        /*0624*/ 	.word	0xffffffff


	//   ....[75]....
        /*0628*/ 	.word	0xffffffff


	//   ....[76]....
        /*062c*/ 	.word	0xffffffff


	//   ....[77]....
        /*0630*/ 	.word	0xffffffff


	//   ....[78]....
        /*0634*/ 	.word	0xffffffff


	//   ....[79]....
        /*0638*/ 	.word	0xffffffff


	//   ....[80]....
        /*063c*/ 	.word	0xffffffff


	//   ....[81]....
        /*0640*/ 	.word	0xffffffff


	//   ....[82]....
        /*0644*/ 	.word	0xffffffff


	//   ....[83]....
        /*0648*/ 	.word	0xffffffff


	//   ....[84]....
        /*064c*/ 	.word	0xffffffff


	//   ....[85]....
        /*0650*/ 	.word	0xffffffff


	//   ....[86]....
        /*0654*/ 	.word	0xffffffff


	//   ....[87]....
        /*0658*/ 	.word	0xffffffff


	//   ....[88]....
        /*065c*/ 	.word	0xffffffff


	//   ....[89]....
        /*0660*/ 	.word	0xffffffff


	//   ....[90]....
        /*0664*/ 	.word	0xffffffff


	//   ....[91]....
        /*0668*/ 	.word	0xffffffff


	//   ....[92]....
        /*066c*/ 	.word	0xffffffff


	//   ....[93]....
        /*0670*/ 	.word	0xffffffff


	//   ....[94]....
        /*0674*/ 	.word	0xffffffff


	//   ....[95]....
        /*0678*/ 	.word	0xffffffff


	//   ....[96]....
        /*067c*/ 	.word	0xffffffff


	//   ....[97]....
        /*0680*/ 	.word	0xffffffff


	//   ....[98]....
        /*0684*/ 	.word	0xffffffff


	//   ....[99]....
        /*0688*/ 	.word	0xffffffff


	//   ....[100]....
        /*068c*/ 	.word	0xffffffff


	//----- nvinfo : EIATTR_COOP_GROUP_INSTR_OFFSETS
	.align		4
.L_452:
        /*0690*/ 	.byte	0x04, 0x28
        /*0692*/ 	.short	(.L_454 - .L_453)


	//   ....[0]....
.L_453:
        /*0694*/ 	.word	0x00000050


	//   ....[1]....
        /*0698*/ 	.word	0x00000060


	//   ....[2]....
        /*069c*/ 	.word	0x00001810


	//   ....[3]....
        /*06a0*/ 	.word	0x00001830


	//   ....[4]....
        /*06a4*/ 	.word	0x00001970


	//   ....[5]....
        /*06a8*/ 	.word	0x00001980


	//   ....[6]....
        /*06ac*/ 	.word	0x00001ab0


	//   ....[7]....
        /*06b0*/ 	.word	0x00001ad0


	//   ....[8]....
        /*06b4*/ 	.word	0x00001c00


	//   ....[9]....
        /*06b8*/ 	.word	0x00001c10


	//   ....[10]....
        /*06bc*/ 	.word	0x00001d40


	//   ....[11]....
        /*06c0*/ 	.word	0x00001d60


	//   ....[12]....
        /*06c4*/ 	.word	0x00001e90


	//   ....[13]....
        /*06c8*/ 	.word	0x00001ea0


	//   ....[14]....
        /*06cc*/ 	.word	0x00001fd0


	//   ....[15]....
        /*06d0*/ 	.word	0x00001ff0


	//   ....[16]....
        /*06d4*/ 	.word	0x00002120


	//   ....[17]....
        /*06d8*/ 	.word	0x00002130


	//   ....[18]....
        /*06dc*/ 	.word	0x00003f80


	//   ....[19]....
        /*06e0*/ 	.word	0x00003fa0


	//   ....[20]....
        /*06e4*/ 	.word	0x000045c0


	//   ....[21]....
        /*06e8*/ 	.word	0x00004610


	//   ....[22]....
        /*06ec*/ 	.word	0x00004630


	//   ....[23]....
        /*06f0*/ 	.word	0x00004640


	//   ....[24]....
        /*06f4*/ 	.word	0x000046d0


	//   ....[25]....
        /*06f8*/ 	.word	0x00004840


	//   ....[26]....
        /*06fc*/ 	.word	0x00004cc0


	//   ....[27]....
        /*0700*/ 	.word	0x00004ea0


	//   ....[28]....
        /*0704*/ 	.word	0x00004ed0


	//   ....[29]....
        /*0708*/ 	.word	0x00004f80


	//   ....[30]....
        /*070c*/ 	.word	0x000075c0


	//   ....[31]....
        /*0710*/ 	.word	0x000075e0


	//   ....[32]....
        /*0714*/ 	.word	0x00008230


	//   ....[33]....
        /*0718*/ 	.word	0x00008260


	//   ....[34]....
        /*071c*/ 	.word	0x00009130


	//   ....[35]....
        /*0720*/ 	.word	0x00009230


	//   ....[36]....
        /*0724*/ 	.word	0x00009290


	//   ....[37]....
        /*0728*/ 	.word	0x000092c0


	//   ....[38]....
        /*072c*/ 	.word	0x000092f0


	//   ....[39]....
        /*0730*/ 	.word	0x00009310


	//   ....[40]....
        /*0734*/ 	.word	0x00009350


	//   ....[41]....
        /*0738*/ 	.word	0x00009390


	//   ....[42]....
        /*073c*/ 	.word	0x0000d850


	//   ....[43]....
        /*0740*/ 	.word	0x0000d8d0


	//   ....[44]....
        /*0744*/ 	.word	0x0000d900


	//   ....[45]....
        /*0748*/ 	.word	0x0000d9e0


	//   ....[46]....
        /*074c*/ 	.word	0x0000dd10


	//   ....[47]....
        /*0750*/ 	.word	0x0000dd30


	//   ....[48]....
        /*0754*/ 	.word	0x0000ddb0


	//   ....[49]....
        /*0758*/ 	.word	0x0000dfc0


	//   ....[50]....
        /*075c*/ 	.word	0x00010a30


	//   ....[51]....
        /*0760*/ 	.word	0x00010aa0


	//   ....[52]....
        /*0764*/ 	.word	0x00010ab0


	//   ....[53]....
        /*0768*/ 	.word	0x00010ac0


	//   ....[54]....
        /*076c*/ 	.word	0x00010af0


	//   ....[55]....
        /*0770*/ 	.word	0x00010b10


	//   ....[56]....
        /*0774*/ 	.word	0x00010b20


	//   ....[57]....
        /*0778*/ 	.word	0x00010b30


	//   ....[58]....
        /*077c*/ 	.word	0x000117f0


	//   ....[59]....
        /*0780*/ 	.word	0x00011c50


	//   ....[60]....
        /*0784*/ 	.word	0x00011c60


	//   ....[61]....
        /*0788*/ 	.word	0x00011c80


	//   ....[62]....
        /*078c*/ 	.word	0x00011c90


	//   ....[63]....
        /*0790*/ 	.word	0x00011cd0


	//   ....[64]....
        /*0794*/ 	.word	0x00011cf0


	//   ....[65]....
        /*0798*/ 	.word	0x00011d10


	//   ....[66]....
        /*079c*/ 	.word	0x00011d30


	//   ....[67]....
        /*07a0*/ 	.word	0x00011e90


	//   ....[68]....
        /*07a4*/ 	.word	0x00011ec0


	//   ....[69]....
        /*07a8*/ 	.word	0x000124c0


	//   ....[70]....
        /*07ac*/ 	.word	0x000124e0


	//   ....[71]....
        /*07b0*/ 	.word	0x00012910


	//   ....[72]....
        /*07b4*/ 	.word	0x00012930


	//   ....[73]....
        /*07b8*/ 	.word	0x00012d60


	//   ....[74]....
        /*07bc*/ 	.word	0x00012d70


	//   ....[75]....
        /*07c0*/ 	.word	0x00013500


	//   ....[76]....
        /*07c4*/ 	.word	0x00013610


	//   ....[77]....
        /*07c8*/ 	.word	0x00013680


	//   ....[78]....
        /*07cc*/ 	.word	0x000136f0


	//   ....[79]....
        /*07d0*/ 	.word	0x00013750


	//   ....[80]....
        /*07d4*/ 	.word	0x000137c0


	//   ....[81]....
        /*07d8*/ 	.word	0x00013830


	//   ....[82]....
        /*07dc*/ 	.word	0x000138a0


	//   ....[83]....
        /*07e0*/ 	.word	0x00013900


	//   ....[84]....
        /*07e4*/ 	.word	0x00013970


	//   ....[85]....
        /*07e8*/ 	.word	0x000139e0


	//   ....[86]....
        /*07ec*/ 	.word	0x00013a50


	//   ....[87]....
        /*07f0*/ 	.word	0x00013ab0


	//   ....[88]....
        /*07f4*/ 	.word	0x00013b20


	//   ....[89]....
        /*07f8*/ 	.word	0x00013b90


	//   ....[90]....
        /*07fc*/ 	.word	0x00013c00


	//   ....[91]....
        /*0800*/ 	.word	0x00013c60


	//   ....[92]....
        /*0804*/ 	.word	0x00013cc0


	//   ....[93]....
        /*0808*/ 	.word	0x00013d20


	//   ....[94]....
        /*080c*/ 	.word	0x00013d70


	//   ....[95]....
        /*0810*/ 	.word	0x00013dd0


	//   ....[96]....
        /*0814*/ 	.word	0x00013e20


	//   ....[97]....
        /*0818*/ 	.word	0x00013e80


	//   ....[98]....
        /*081c*/ 	.word	0x00013ed0


	//   ....[99]....
        /*0820*/ 	.word	0x00013f30


	//   ....[100]....
        /*0824*/ 	.word	0x00013f90


	//----- nvinfo : EIATTR_EXIT_INSTR_OFFSETS
	.align		4
.L_454:
        /*0828*/ 	.byte	0x04, 0x1c
        /*082a*/ 	.short	(.L_456 - .L_455)


	//   ....[0]....
.L_455:
        /*082c*/ 	.word	0x000000b0


	//   ....[1]....
        /*0830*/ 	.word	0x000135c0


	//----- nvinfo : EIATTR_MAX_THREADS
	.align		4
.L_456:
        /*0834*/ 	.byte	0x04, 0x05
        /*0836*/ 	.short	(.L_458 - .L_457)
.L_457:
        /*0838*/ 	.word	0x00000080
        /*083c*/ 	.word	0x00000001
        /*0840*/ 	.word	0x00000001


	//----- nvinfo : EIATTR_CRS_STACK_SIZE
	.align		4
.L_458:
        /*0844*/ 	.byte	0x04, 0x1e
        /*0846*/ 	.short	(.L_460 - .L_459)
.L_459:
        /*0848*/ 	.word	0x00000000
.L_460:


//--------------------- .nv.info._ZN7cutlass13device_kernelIN5flash19enable_sm80_to_sm89INS1_16FlashAttnFwdSm80INS1_25CollectiveMainloopFwdSm80ILi8ELi1ELb1EN4cute5tupleIJNS5_1CILi128EEENS7_ILi112EEES8_EEELi128ENS_10bfloat16_tEfNS_4arch4Sm80ELb1ELb0ELb1ELb1ELb0ELb0ELb1ELb1EEENS1_21CollectiveEpilogueFwdINS6_IJS8_S8_S9_EEENS6_IJNS7_ILi1EEESH_SH_EEESB_SD_Li256ELb1ELb1ELb1ELb0EEENS1_36VarlenDynamicPersistentTileSchedulerILi128ELi112ELi256ELi256ELb1ELb1ELb0ELb1ELb1ELb1EEEEEEEEEvNT_6ParamsE --------------------------
	.section	.nv.info._ZN7cutlass13device_kernelIN5flash19enable_sm80_to_sm89INS1_16FlashAttnFwdSm80INS1_25CollectiveMainloopFwdSm80ILi8ELi1ELb1EN4cute5tupleIJNS5_1CILi128EEENS7_ILi112EEES8_EEELi128ENS_10bfloat16_tEfNS_4arch4Sm80ELb1ELb0ELb1ELb1ELb0ELb0ELb1ELb1EEENS1_21CollectiveEpilogueFwdINS6_IJS8_S8_S9_EEENS6_IJNS7_ILi1EEESH_SH_EEESB_SD_Li256ELb1ELb1ELb1ELb0EEENS1_36VarlenDynamicPersistentTileSchedulerILi128ELi112ELi256ELi256ELb1ELb1ELb0ELb1ELb1ELb1EEEEEEEEEvNT_6ParamsE,"",@"SHT_CUDA_INFO"
	.sectionflags	@""
	.align	4


	//----- nvinfo : EIATTR_CUDA_API_VERSION
	.align		4
        /*0000*/ 	.byte	0x04, 0x37
        /*0002*/ 	.short	(.L_462 - .L_461)
.L_461:
        /*0004*/ 	.word	0x00000082


	//----- nvinfo : EIATTR_SW2861232_WAR
	.align		4
.L_462:
        /*0008*/ 	.byte	0x01, 0x35
	.zero		2


	//----- nvinfo : EIATTR_PARAM_CBANK
	.align		4
        /*000c*/ 	.byte	0x04, 0x0a
        /*000e*/ 	.short	(.L_464 - .L_463)
	.align		4
.L_463:
        /*0010*/ 	.word	index@(.nv.constant0._ZN7cutlass13device_kernelIN5flash19enable_sm80_to_sm89INS1_16FlashAttnFwdSm80INS1_25CollectiveMainloopFwdSm80ILi8ELi1ELb1EN4cute5tupleIJNS5_1CILi128EEENS7_ILi112EEES8_EEELi128ENS_10bfloat16_tEfNS_4arch4Sm80ELb1ELb0ELb1ELb1ELb0ELb0ELb1ELb1EEENS1_21CollectiveEpilogueFwdINS6_IJS8_S8_S9_EEENS6_IJNS7_ILi1EEESH_SH_EEESB_SD_Li256ELb1ELb1ELb1ELb0EEENS1_36VarlenDynamicPersistentTileSchedulerILi128ELi112ELi256ELi256ELb1ELb1ELb0ELb1ELb1ELb1EEEEEEEEEvNT_6ParamsE)
        /*0014*/ 	.short	0x0160
        /*0016*/ 	.short	0x0438


	//----- nvinfo : EIATTR_CBANK_PARAM_SIZE
	.align		4
.L_464:
        /*0018*/ 	.byte	0x03, 0x19
        /*001a*/ 	.short	0x0438


	//----- nvinfo : EIATTR_KPARAM_INFO
	.align		4
        /*001c*/ 	.byte	0x04, 0x17
        /*001e*/ 	.short	(.L_466 - .L_465)
.L_465:
        /*0020*/ 	.word	0x00000000
        /*0024*/ 	.short	0x0000
        /*0026*/ 	.short	0x0000
        /*0028*/ 	.byte	0x00, 0xf0, 0xe1, 0x10


	//----- nvinfo : EIATTR_MAXREG_COUNT
	.align		4
.L_466:
        /*002c*/ 	.byte	0x03, 0x1b
        /*002e*/ 	.short	0x00ff


	//----- nvinfo : EIATTR_NUM_BARRIERS
	.align		4
        /*0030*/ 	.byte	0x02, 0x4c
        /*0032*/ 	.byte	0x06
	.zero		1


	//----- nvinfo : EIATTR_ANNOTATIONS
	.align		4
        /*0034*/ 	.byte	0x04, 0x55
        /*0036*/ 	.short	(.L_468 - .L_467)


	//   ....[0]....
.L_467:
        /* <DEDUP_REMOVED lines=84> */


	//----- nvinfo : EIATTR_MERCURY_ISA_VERSION
	.align		4
.L_468:
        /*0560*/ 	.byte	0x03, 0x5f
        /*0562*/ 	.short	0x0000


	//----- nvinfo : EIATTR_INT_WARP_WIDE_INSTR_OFFSETS
	.align		4
        /*0564*/ 	.byte	0x04, 0x31
        /*0566*/ 	.short	(.L_470 - .L_469)


	//   ....[0]....
.L_469:
        /*0568*/ 	.word	0x0000f0a0


	//   ....[1]....
        /*056c*/ 	.word	0x0000f120


	//----- nvinfo : EIATTR_COOP_GROUP_MASK_REGIDS
	.align		4
.L_470:
        /*0570*/ 	.byte	0x04, 0x29
        /*0572*/ 	.short	(.L_472 - .L_471)


	//   ....[0]....
.L_471:
        /*0574*/ 	.word	0xffffffff


	//   ....[1]....
        /*0578*/ 	.word	0xffffffff


	//   ....[2]....
        /*057c*/ 	.word	0xffffffff


	//   ....[3]....
        /*0580*/ 	.word	0xffffffff


	//   ....[4]....
        /*0584*/ 	.word	0xffffffff


	//   ....[5]....
        /*0588*/ 	.word	0xffffffff


	//   ....[6]....
        /*058c*/ 	.word	0xffffffff


	//   ....[7]....
        /*0590*/ 	.word	0xffffffff


	//   ....[8]....
        /*0594*/ 	.word	0xffffffff


	//   ....[9]....
        /*0598*/ 	.word	0xffffffff


	//   ....[10]....
        /*059c*/ 	.word	0xffffffff


	//   ....[11]....
        /*05a0*/ 	.word	0xffffffff


	//   ....[12]....
        /*05a4*/ 	.word	0xffffffff


	//   ....[13]....
        /*05a8*/ 	.word	0xffffffff


	//   ....[14]....
        /*05ac*/ 	.word	0xffffffff


	//   ....[15]....
        /*05b0*/ 	.word	0xffffffff


	//   ....[16]....
        /*05b4*/ 	.word	0xffffffff


	//   ....[17]....
        /*05b8*/ 	.word	0xffffffff


	//   ....[18]....
        /*05bc*/ 	.word	0xffffffff


	//   ....[19]....
        /*05c0*/ 	.word	0xffffffff


	//   ....[20]....
        /*05c4*/ 	.word	0xffffffff


	//   ....[21]....
        /*05c8*/ 	.word	0xffffffff


	//   ....[22]....
        /*05cc*/ 	.word	0xffffffff


	//   ....[23]....
        /*05d0*/ 	.word	0xffffffff


	//   ....[24]....
        /*05d4*/ 	.word	0xffffffff


	//   ....[25]....
        /*05d8*/ 	.word	0xffffffff


	//   ....[26]....
        /*05dc*/ 	.word	0xffffffff


	//   ....[27]....
        /*05e0*/ 	.word	0xffffffff


	//   ....[28]....
        /*05e4*/ 	.word	0xffffffff


	//   ....[29]....
        /*05e8*/ 	.word	0xffffffff


	//   ....[30]....
        /*05ec*/ 	.word	0xffffffff


	//   ....[31]....
        /*05f0*/ 	.word	0xffffffff


	//   ....[32]....
        /*05f4*/ 	.word	0xffffffff


	//   ....[33]....
        /*05f8*/ 	.word	0xffffffff


	//   ....[34]....
        /*05fc*/ 	.word	0xffffffff


	//   ....[35]....
        /*0600*/ 	.word	0xffffffff


	//   ....[36]....
        /*0604*/ 	.word	0xffffffff


	//   ....[37]....
        /*0608*/ 	.word	0xffffffff


	//   ....[38]....
        /*060c*/ 	.word	0xffffffff


	//   ....[39]....
        /*0610*/ 	.word	0xffffffff


	//   ....[40]....
        /*0614*/ 	.word	0xffffffff


	//   ....[41]....
        /*0618*/ 	.word	0xffffffff


	//   ....[42]....
        /*061c*/ 	.word	0xffffffff


	//   ....[43]....
        /*0620*/ 	.word	0xffffffff


	//   ....[44]....
        /*0624*/ 	.word	0xffffffff


	//   ....[45]....
        /*0628*/ 	.word	0xffffffff


	//   ....[46]....
        /*062c*/ 	.word	0xffffffff


	//   ....[47]....
        /*0630*/ 	.word	0xffffffff


	//   ....[48]....
        /*0634*/ 	.word	0xffffffff


	//   ....[49]....
        /*0638*/ 	.word	0xffffffff


	//   ....[50]....
        /*063c*/ 	.word	0xffffffff


	//   ....[51]....
        /*0640*/ 	.word	0xffffffff


	//   ....[52]....
        /*0644*/ 	.word	0xffffffff


	//   ....[53]....
        /*0648*/ 	.word	0xffffffff


	//   ....[54]....
        /*064c*/ 	.word	0xffffffff


	//   ....[55]....
        /*0650*/ 	.word	0xffffffff


	//   ....[56]....
        /*0654*/ 	.word	0xffffffff


	//   ....[57]....
        /*0658*/ 	.word	0xffffffff


	//   ....[58]....
        /*065c*/ 	.word	0xffffffff


	//   ....[59]....
        /*0660*/ 	.word	0xffffffff


	//   ....[60]....
        /*0664*/ 	.word	0xffffffff


	//   ....[61]....
        /*0668*/ 	.word	0xffffffff


	//   ....[62]....
        /*066c*/ 	.word	0xffffffff


	//   ....[63]....
        /*0670*/ 	.word	0xffffffff


	//   ....[64]....
        /*0674*/ 	.word	0xffffffff


	//   ....[65]....
        /*0678*/ 	.word	0xffffffff


	//   ....[66]....
        /*067c*/ 	.word	0xffffffff


	//   ....[67]....
        /*0680*/ 	.word	0xffffffff


	//   ....[68]....
        /*0684*/ 	.word	0xffffffff


	//   ....[69]....
        /*0688*/ 	.word	0xffffffff


	//   ....[70]....
        /*068c*/ 	.word	0xffffffff


	//   ....[71]....
        /*0690*/ 	.word	0xffffffff


	//   ....[72]....
        /*0694*/ 	.word	0xffffffff


	//   ....[73]....
        /*0698*/ 	.word	0xffffffff


	//   ....[74]....
        /*069c*/ 	.word	0xffffffff


	//   ....[75]....
        /*06a0*/ 	.word	0xffffffff


	//   ....[76]....
        /*06a4*/ 	.word	0xffffffff


	//   ....[77]....
        /*06a8*/ 	.word	0xffffffff


	//   ....[78]....
        /*06ac*/ 	.word	0xffffffff


	//   ....[79]....
        /*06b0*/ 	.word	0xffffffff


	//   ....[80]....
        /*06b4*/ 	.word	0xffffffff


	//   ....[81]....
        /*06b8*/ 	.word	0xffffffff


	//   ....[82]....
        /*06bc*/ 	.word	0xffffffff


	//   ....[83]....
        /*06c0*/ 	.word	0xffffffff


	//   ....[84]....
        /*06c4*/ 	.word	0xffffffff


	//   ....[85]....
        /*06c8*/ 	.word	0xffffffff


	//   ....[86]....
        /*06cc*/ 	.word	0xffffffff


	//   ....[87]....
        /*06d0*/ 	.word	0xffffffff


	//   ....[88]....
        /*06d4*/ 	.word	0xffffffff


	//   ....[89]....
        /*06d8*/ 	.word	0xffffffff


	//   ....[90]....
        /*06dc*/ 	.word	0xffffffff


	//   ....[91]....
        /*06e0*/ 	.word	0xffffffff


	//   ....[92]....
        /*06e4*/ 	.word	0xffffffff


	//   ....[93]....
        /*06e8*/ 	.word	0xffffffff


	//   ....[94]....
        /*06ec*/ 	.word	0xffffffff


	//   ....[95]....
        /*06f0*/ 	.word	0xffffffff


	//   ....[96]....
        /*06f4*/ 	.word	0xffffffff


	//   ....[97]....
        /*06f8*/ 	.word	0xffffffff


	//   ....[98]....
        /*06fc*/ 	.word	0xffffffff


	//   ....[99]....
        /*0700*/ 	.word	0xffffffff


	//   ....[100]....
        /*0704*/ 	.word	0xffffffff


	//   ....[101]....
        /*0708*/ 	.word	0xffffffff


	//   ....[102]....
        /*070c*/ 	.word	0xffffffff


	//   ....[103]....
        /*0710*/ 	.word	0xffffffff


	//   ....[104]....
        /*0714*/ 	.word	0xffffffff


	//   ....[105]....
        /*0718*/ 	.word	0xffffffff


	//   ....[106]....
        /*071c*/ 	.word	0xffffffff


	//   ....[107]....
        /*0720*/ 	.word	0xffffffff


	//   ....[108]....
        /*0724*/ 	.word	0xffffffff


	//   ....[109]....
        /*0728*/ 	.word	0xffffffff


	//   ....[110]....
        /*072c*/ 	.word	0xffffffff


	//   ....[111]....
        /*0730*/ 	.word	0xffffffff


	//   ....[112]....
        /*0734*/ 	.word	0xffffffff


	//   ....[113]....
        /*0738*/ 	.word	0xffffffff


	//   ....[114]....
        /*073c*/ 	.word	0xffffffff


	//   ....[115]....
        /*0740*/ 	.word	0xffffffff


	//   ....[116]....
        /*0744*/ 	.word	0xffffffff


	//   ....[117]....
        /*0748*/ 	.word	0xffffffff


	//   ....[118]....
        /*074c*/ 	.word	0xffffffff


	//   ....[119]....
        /*0750*/ 	.word	0xffffffff


	//   ....[120]....
        /*0754*/ 	.word	0xffffffff


	//   ....[121]....
        /*0758*/ 	.word	0xffffffff


	//   ....[122]....
        /*075c*/ 	.word	0xffffffff


	//   ....[123]....
        /*0760*/ 	.word	0xffffffff


	//   ....[124]....
        /*0764*/ 	.word	0xffffffff


	//   ....[125]....
        /*0768*/ 	.word	0xffffffff


	//   ....[126]....
        /*076c*/ 	.word	0xffffffff


	//   ....[127]....
        /*0770*/ 	.word	0xffffffff


	//   ....[128]....
        /*0774*/ 	.word	0xffffffff


	//   ....[129]....
        /*0778*/ 	.word	0xffffffff


	//   ....[130]....
        /*077c*/ 	.word	0xffffffff


	//   ....[131]....
        /*0780*/ 	.word	0xffffffff


	//   ....[132]....
        /*0784*/ 	.word	0xffffffff


	//   ....[133]....
        /*0788*/ 	.word	0xffffffff


	//   ....[134]....
        /*078c*/ 	.word	0xffffffff


	//   ....[135]....
        /*0790*/ 	.word	0xffffffff


	//   ....[136]....
        /*0794*/ 	.word	0xffffffff


	//   ....[137]....
        /*0798*/ 	.word	0xffffffff


	//   ....[138]....
        /*079c*/ 	.word	0xffffffff


	//----- nvinfo : EIATTR_COOP_GROUP_INSTR_OFFSETS
	.align		4
.L_472:
        /*07a0*/ 	.byte	0x04, 0x28
        /*07a2*/ 	.short	(.L_474 - .L_473)


	//   ....[0]....
.L_473:
        /*07a4*/ 	.word	0x00000050


	//   ....[1]....
        /*07a8*/ 	.word	0x00000200


	//   ....[2]....
        /*07ac*/ 	.word	0x00000230


	//   ....[3]....
        /*07b0*/ 	.word	0x00000260


	//   ....[4]....
        /*07b4*/ 	.word	0x00000290


	//   ....[5]....
        /*07b8*/ 	.word	0x000002c0


	//   ....[6]....
        /*07bc*/ 	.word	0x000002f0


	//   ....[7]....
        /*07c0*/ 	.word	0x00000450


	//   ....[8]....
        /*07c4*/ 	.word	0x00000490


	//   ....[9]....
        /*07c8*/ 	.word	0x000004c0


	//   ....[10]....
        /*07cc*/ 	.word	0x000004f0


	//   ....[11]....
        /*07d0*/ 	.word	0x00000520


	//   ....[12]....
        /*07d4*/ 	.word	0x00000550


	//   ....[13]....
        /*07d8*/ 	.word	0x000005e0


	//   ....[14]....
        /*07dc*/ 	.word	0x00000630


	//   ....[15]....
        /*07e0*/ 	.word	0x00000650


	//   ....[16]....
        /*07e4*/ 	.word	0x000006b0


	//   ....[17]....
        /*07e8*/ 	.word	0x00002620


	//   ....[18]....
        /*07ec*/ 	.word	0x00002660


	//   ....[19]....
        /*07f0*/ 	.word	0x00002680


	//   ....[20]....
        /*07f4*/ 	.word	0x00002690


	//   ....[21]....
        /*07f8*/ 	.word	0x000026a0


	//   ....[22]....
        /*07fc*/ 	.word	0x000027d0


	//   ....[23]....
        /*0800*/ 	.word	0x00002830


	//   ....[24]....
        /*0804*/ 	.word	0x00002850


	//   ....[25]....
        /*0808*/ 	.word	0x00004900


	//   ....[26]....
        /*080c*/ 	.word	0x00004910


	//   ....[27]....
        /*0810*/ 	.word	0x00005370


	//   ....[28]....
        /*0814*/ 	.word	0x00005450


	//   ....[29]....
        /*0818*/ 	.word	0x00005460


	//   ....[30]....
        /*081c*/ 	.word	0x00005490


	//   ....[31]....
        /*0820*/ 	.word	0x000087e0


	//   ....[32]....
        /*0824*/ 	.word	0x00008810


	//   ....[33]....
        /*0828*/ 	.word	0x000091f0


	//   ....[34]....
        /*082c*/ 	.word	0x00009300


	//   ....[35]....
        /*0830*/ 	.word	0x00009320


	//   ....[36]....
        /*0834*/ 	.word	0x00009380


	//   ....[37]....
        /*0838*/ 	.word	0x0000cdc0


	//   ....[38]....
        /*083c*/ 	.word	0x0000cde0


	//   ....[39]....
        /*0840*/ 	.word	0x0000ce10


	//   ....[40]....
        /*0844*/ 	.word	0x0000ce20


	//   ....[41]....
        /*0848*/ 	.word	0x0000ea50


	//   ....[42]....
        /*084c*/ 	.word	0x0000eaa0


	//   ....[43]....
        /*0850*/ 	.word	0x0000eac0


	//   ....[44]....
        /*0854*/ 	.word	0x0000eae0


	//   ....[45]....
        /*0858*/ 	.word	0x0000fba0


	//   ....[46]....
        /*085c*/ 	.word	0x0000fbb0


	//   ....[47]....
        /*0860*/ 	.word	0x0000fbd0


	//   ....[48]....
        /*0864*/ 	.word	0x0000fbf0


	//   ....[49]....
        /*0868*/ 	.word	0x0000ffb0


	//   ....[50]....
        /*086c*/ 	.word	0x0000ffd0


	//   ....[51]....
        /*0870*/ 	.word	0x000100d0


	//   ....[52]....
        /*0874*/ 	.word	0x000100e0


	//   ....[53]....
        /*0878*/ 	.word	0x000101f0


	//   ....[54]....
        /*087c*/ 	.word	0x00010210


	//   ....[55]....
        /*0880*/ 	.word	0x00010320


	//   ....[56]....
        /*0884*/ 	.word	0x00010330


	//   ....[57]....
        /*0888*/ 	.word	0x00010640


	//   ....[58]....
        /*088c*/ 	.word	0x00010660


	//   ....[59]....
        /*0890*/ 	.word	0x00010cb0


	//   ....[60]....
        /*0894*/ 	.word	0x00010cc0


	//   ....[61]....
        /*0898*/ 	.word	0x00011910


	//   ....[62]....
        /*089c*/ 	.word	0x00011930


	//   ....[63]....
        /*08a0*/ 	.word	0x00011a40


	//   ....[64]....
        /*08a4*/ 	.word	0x00011a50


	//   ....[65]....
        /*08a8*/ 	.word	0x00011b60


	//   ....[66]....
        /*08ac*/ 	.word	0x00011b80


	//   ....[67]....
        /*08b0*/ 	.word	0x00011c90


	//   ....[68]....
        /*08b4*/ 	.word	0x00011ca0


	//   ....[69]....
        /*08b8*/ 	.word	0x00011e70


	//   ....[70]....
        /*08bc*/ 	.word	0x00011e90


	//   ....[71]....
        /*08c0*/ 	.word	0x00011fc0


	//   ....[72]....
        /*08c4*/ 	.word	0x00012000


	//   ....[73]....
        /*08c8*/ 	.word	0x00012030


	//   ....[74]....
        /*08cc*/ 	.word	0x00012060


	//   ....[75]....
        /*08d0*/ 	.word	0x00012090


	//   ....[76]....
        /*08d4*/ 	.word	0x000120c0


	//   ....[77]....
        /*08d8*/ 	.word	0x00012220


	//   ....[78]....
        /*08dc*/ 	.word	0x00012260


	//   ....[79]....
        /*08e0*/ 	.word	0x00012290


	//   ....[80]....
        /*08e4*/ 	.word	0x000122c0


	//   ....[81]....
        /*08e8*/ 	.word	0x000122f0


	//   ....[82]....
        /*08ec*/ 	.word	0x00012320


	//   ....[83]....
        /*08f0*/ 	.word	0x000123b0


	//   ....[84]....
        /*08f4*/ 	.word	0x00012410


	//   ....[85]....
        /*08f8*/ 	.word	0x00012420


	//   ....[86]....
        /*08fc*/ 	.word	0x00012480


	//   ....[87]....
        /*0900*/ 	.word	0x00012ef0


	//   ....[88]....
        /*0904*/ 	.word	0x00012f50


	//   ....[89]....
        /*0908*/ 	.word	0x00012fa0


	//   ....[90]....
        /*090c*/ 	.word	0x00012ff0


	//   ....[91]....
        /*0910*/ 	.word	0x00013040


	//   ....[92]....
        /*0914*/ 	.word	0x000130b0


	//   ....[93]....
        /*0918*/ 	.word	0x000130f0


	//   ....[94]....
        /*091c*/ 	.word	0x00013160


	//   ....[95]....
        /*0920*/ 	.word	0x000131d0


	//   ....[96]....
        /*0924*/ 	.word	0x00013230


	//   ....[97]....
        /*0928*/ 	.word	0x00013290


	//   ....[98]....
        /*092c*/ 	.word	0x000132f0


	//   ....[99]....
        /*0930*/ 	.word	0x00013340


	//   ....[100]....
        /*0934*/ 	.word	0x000133a0


	//   ....[101]....
        /*0938*/ 	.word	0x00013410


	//   ....[102]....
        /*093c*/ 	.word	0x00013480


	//   ....[103]....
        /*0940*/ 	.word	0x000134e0


	//   ....[104]....
        /*0944*/ 	.word	0x00013540


	//   ....[105]....
        /*0948*/ 	.word	0x000135a0


	//   ....[106]....
        /*094c*/ 	.word	0x00013610


	//   ....[107]....
        /*0950*/ 	.word	0x00013670


	//   ....[108]....
        /*0954*/ 	.word	0x000136d0


	//   ....[109]....
        /*0958*/ 	.word	0x00013730


	//   ....[110]....
        /*095c*/ 	.word	0x000137a0


	//   ....[111]....
        /*0960*/ 	.word	0x00013800


	//   ....[112]....
        /*0964*/ 	.word	0x00013860


	//   ....[113]....
        /*0968*/ 	.word	0x000138c0


	//   ....[114]....
        /*096c*/ 	.word	0x00013930


	//   ....[115]....
        /*0970*/ 	.word	0x00013990


	//   ....[116]....
        /*0974*/ 	.word	0x000139f0


	//   ....[117]....
        /*0978*/ 	.word	0x00013a50


	//   ....[118]....
        /*097c*/ 	.word	0x00013ac0


	//   ....[119]....
        /*0980*/ 	.word	0x00013b20


	//   ....[120]....
        /*0984*/ 	.word	0x00013b80


	//   ....[121]....
        /*0988*/ 	.word	0x00013be0


	//   ....[122]....
        /*098c*/ 	.word	0x00013c50


	//   ....[123]....
        /*0990*/ 	.word	0x00013ca0


	//   ....[124]....
        /*0994*/ 	.word	0x00013ce0


	//   ....[125]....
        /*0998*/ 	.word	0x00013d30


	//   ....[126]....
        /*099c*/ 	.word	0x00013d80


	//   ....[127]....
        /*09a0*/ 	.word	0x00013dd0


	//   ....[128]....
        /*09a4*/ 	.word	0x00013e40


	//   ....[129]....
        /*09a8*/ 	.word	0x00013e80


	//   ....[130]....
        /*09ac*/ 	.word	0x00013ed0


	//   ....[131]....
        /*09b0*/ 	.word	0x00013f20


	//   ....[132]....
        /*09b4*/ 	.word	0x00013f70


	//   ....[133]....
        /*09b8*/ 	.word	0x00013fc0


	//   ....[134]....
        /*09bc*/ 	.word	0x00014030


	//   ....[135]....
        /*09c0*/ 	.word	0x00014070


	//   ....[136]....
        /*09c4*/ 	.word	0x000140e0


	//   ....[137]....
        /*09c8*/ 	.word	0x00014140


	//   ....[138]....
        /*09cc*/ 	.word	0x000141a0


	//----- nvinfo : EIATTR_EXIT_INSTR_OFFSETS
	.align		4
.L_474:
        /*09d0*/ 	.byte	0x04, 0x1c
        /*09d2*/ 	.short	(.L_476 - .L_475)


	//   ....[0]....
.L_475:
        /*09d4*/ 	.word	0x000010d0


	//   ....[1]....
        /*09d8*/ 	.word	0x00012eb0


	//----- nvinfo : EIATTR_MAX_THREADS
	.align		4
.L_476:
        /*09dc*/ 	.byte	0x04, 0x05
        /*09de*/ 	.short	(.L_478 - .L_477)
.L_477:
        /*09e0*/ 	.word	0x00000100
        /*09e4*/ 	.word	0x00000001
        /*09e8*/ 	.word	0x00000001


	//----- nvinfo : EIATTR_CRS_STACK_SIZE
	.align		4
.L_478:
        /*09ec*/ 	.byte	0x04, 0x1e
        /*09ee*/ 	.short	(.L_480 - .L_479)
.L_479:
        /*09f0*/ 	.word	0x00000000
.L_480:


//--------------------- .nv.info._ZN7cutlass13device_kernelIN5flash19enable_sm80_to_sm89INS1_16FlashAttnFwdSm80INS1_25CollectiveMainloopFwdSm80ILi8ELi1ELb1EN4cute5tupleIJNS5_1CILi128EEENS7_ILi112EEES8_EEELi128ENS_10bfloat16_tEfNS_4arch4Sm80ELb1ELb0ELb1ELb1ELb0ELb1ELb1ELb1EEENS1_21CollectiveEpilogueFwdINS6_IJS8_S8_S9_EEENS6_IJNS7_ILi1EEESH_SH_EEESB_SD_Li256ELb1ELb1ELb1ELb0EEENS1_36VarlenDynamicPersistentTileSchedulerILi128ELi112ELi256ELi256ELb1ELb1ELb0ELb1ELb1ELb1EEEEEEEEEvNT_6ParamsE --------------------------
	.section	.nv.info._ZN7cutlass13device_kernelIN5flash19enable_sm80_to_sm89INS1_16FlashAttnFwdSm80INS1_25CollectiveMainloopFwdSm80ILi8ELi1ELb1EN4cute5tupleIJNS5_1CILi128EEENS7_ILi112EEES8_EEELi128ENS_10bfloat16_tEfNS_4arch4Sm80ELb1ELb0ELb1ELb1ELb0ELb1ELb1ELb1EEENS1_21CollectiveEpilogueFwdINS6_IJS8_S8_S9_EEENS6_IJNS7_ILi1EEESH_SH_EEESB_SD_Li256ELb1ELb1ELb1ELb0EEENS1_36VarlenDynamicPersistentTileSchedulerILi128ELi112ELi256ELi256ELb1ELb1ELb0ELb1ELb1ELb1EEEEEEEEEvNT_6ParamsE,"",@"SHT_CUDA_INFO"
	.sectionflags	@""
	.align	4


	//----- nvinfo : EIATTR_CUDA_API_VERSION
	.align		4
        /*0000*/ 	.byte	0x04, 0x37
        /*0002*/ 	.short	(.L_482 - .L_481)
.L_481:
        /*0004*/ 	.word	0x00000082


	//----- nvinfo : EIATTR_SW2861232_WAR
	.align		4
.L_482:
        /*0008*/ 	.byte	0x01, 0x35
	.zero		2


	//----- nvinfo : EIATTR_PARAM_CBANK
	.align		4
        /*000c*/ 	.byte	0x04, 0x0a
        /*000e*/ 	.short	(.L_484 - .L_483)
	.align		4
.L_483:
        /*0010*/ 	.word	index@(.nv.constant0._ZN7cutlass13device_kernelIN5flash19enable_sm80_to_sm89INS1_16FlashAttnFwdSm80INS1_25CollectiveMainloopFwdSm80ILi8ELi1ELb1EN4cute5tupleIJNS5_1CILi128EEENS7_ILi112EEES8_EEELi128ENS_10bfloat16_tEfNS_4arch4Sm80ELb1ELb0ELb1ELb1ELb0ELb1ELb1ELb1EEENS1_21CollectiveEpilogueFwdINS6_IJS8_S8_S9_EEENS6_IJNS7_ILi1EEESH_SH_EEESB_SD_Li256ELb1ELb1ELb1ELb0EEENS1_36VarlenDynamicPersistentTileSchedulerILi128ELi112ELi256ELi256ELb1ELb1ELb0ELb1ELb1ELb1EEEEEEEEEvNT_6ParamsE)
        /*0014*/ 	.short	0x0160
        /*0016*/ 	.short	0x0438


	//----- nvinfo : EIATTR_CBANK_PARAM_SIZE
	.align		4
.L_484:
        /*0018*/ 	.byte	0x03, 0x19
        /*001a*/ 	.short	0x0438


	//----- nvinfo : EIATTR_KPARAM_INFO
	.align		4
        /*001c*/ 	.byte	0x04, 0x17
        /*001e*/ 	.short	(.L_486 - .L_485)
.L_485:
        /*0020*/ 	.word	0x00000000
        /*0024*/ 	.short	0x0000
        /*0026*/ 	.short	0x0000
        /*0028*/ 	.byte	0x00, 0xf0, 0xe1, 0x10


	//----- nvinfo : EIATTR_MAXREG_COUNT
	.align		4
.L_486:
        /*002c*/ 	.byte	0x03, 0x1b
        /*002e*/ 	.short	0x00ff


	//----- nvinfo : EIATTR_NUM_BARRIERS
	.align		4
        /*0030*/ 	.byte	0x02, 0x4c
        /*0032*/ 	.byte	0x06
	.zero		1


	//----- nvinfo : EIATTR_ANNOTATIONS
	.align		4
        /*0034*/ 	.byte	0x04, 0x55
        /*0036*/ 	.short	(.L_488 - .L_487)


	//   ....[0]....
.L_487:
        /* <DEDUP_REMOVED lines=71> */


	//----- nvinfo : EIATTR_MERCURY_ISA_VERSION
	.align		4
.L_488:
        /*0490*/ 	.byte	0x03, 0x5f
        /*0492*/ 	.short	0x0000


	//----- nvinfo : EIATTR_INT_WARP_WIDE_INSTR_OFFSETS
	.align		4
        /*0494*/ 	.byte	0x04, 0x31
        /*0496*/ 	.short	(.L_490 - .L_489)


	//   ....[0]....
.L_489:
        /*0498*/ 	.word	0x0001b8e0


	//   ....[1]....
        /*049c*/ 	.word	0x0001b960


	//----- nvinfo : EIATTR_COOP_GROUP_MASK_REGIDS
	.align		4
.L_490:
        /*04a0*/ 	.byte	0x04, 0x29
        /*04a2*/ 	.short	(.L_492 - .L_491)


	//   ....[0]....
.L_491:
        /*04a4*/ 	.word	0xffffffff


	//   ....[1]....
        /*04a8*/ 	.word	0xffffffff


	//   ....[2]....
        /*04ac*/ 	.word	0xffffffff


	//   ....[3]....
        /*04b0*/ 	.word	0xffffffff


	//   ....[4]....
        /*04b4*/ 	.word	0xffffffff


	//   ....[5]....
        /*04b8*/ 	.word	0xffffffff


	//   ....[6]....
        /*04bc*/ 	.word	0xffffffff


	//   ....[7]....
        /*04c0*/ 	.word	0xffffffff


	//   ....[8]....
        /*04c4*/ 	.word	0xffffffff


	//   ....[9]....
        /*04c8*/ 	.word	0xffffffff


	//   ....[10]....
        /*04cc*/ 	.word	0xffffffff


	//   ....[11]....
        /*04d0*/ 	.word	0xffffffff


	//   ....[12]....
        /*04d4*/ 	.word	0xffffffff


	//   ....[13]....
        /*04d8*/ 	.word	0xffffffff


	//   ....[14]....
        /*04dc*/ 	.word	0xffffffff


	//   ....[15]....
        /*04e0*/ 	.word	0xffffffff


	//   ....[16]....
        /*04e4*/ 	.word	0xffffffff


	//   ....[17]....
        /*04e8*/ 	.word	0xffffffff


	//   ....[18]....
        /*04ec*/ 	.word	0xffffffff


	//   ....[19]....
        /*04f0*/ 	.word	0xffffffff


	//   ....[20]....
        /*04f4*/ 	.word	0xffffffff


	//   ....[21]....
        /*04f8*/ 	.word	0xffffffff


	//   ....[22]....
        /*04fc*/ 	.word	0xffffffff


	//   ....[23]....
        /*0500*/ 	.word	0xffffffff


	//   ....[24]....
        /*0504*/ 	.word	0xffffffff


	//   ....[25]....
        /*0508*/ 	.word	0xffffffff


	//   ....[26]....
        /*050c*/ 	.word	0xffffffff


	//   ....[27]....
        /*0510*/ 	.word	0xffffffff


	//   ....[28]....
        /*0514*/ 	.word	0xffffffff


	//   ....[29]....
        /*0518*/ 	.word	0xffffffff


	//   ....[30]....
        /*051c*/ 	.word	0xffffffff


	//   ....[31]....
        /*0520*/ 	.word	0xffffffff


	//   ....[32]....
        /*0524*/ 	.word	0xffffffff


	//   ....[33]....
        /*0528*/ 	.word	0xffffffff


	//   ....[34]....
        /*052c*/ 	.word	0xffffffff


	//   ....[35]....
        /*0530*/ 	.word	0xffffffff


	//   ....[36]....
        /*0534*/ 	.word	0xffffffff


	//   ....[37]....
        /*0538*/ 	.word	0xffffffff


	//   ....[38]....
        /*053c*/ 	.word	0xffffffff


	//   ....[39]....
        /*0540*/ 	.word	0xffffffff


	//   ....[40]....
        /*0544*/ 	.word	0xffffffff


	//   ....[41]....
        /*0548*/ 	.word	0xffffffff


	//   ....[42]....
        /*054c*/ 	.word	0xffffffff


	//   ....[43]....
        /*0550*/ 	.word	0xffffffff


	//   ....[44]....
        /*0554*/ 	.word	0xffffffff


	//   ....[45]....
        /*0558*/ 	.word	0xffffffff


	//   ....[46]....
        /*055c*/ 	.word	0xffffffff


	//   ....[47]....
        /*0560*/ 	.word	0xffffffff


	//   ....[48]....
        /*0564*/ 	.word	0xffffffff


	//   ....[49]....
        /*0568*/ 	.word	0xffffffff


	//   ....[50]....
        /*056c*/ 	.word	0xffffffff


	//   ....[51]....
        /*0570*/ 	.word	0xffffffff


	//   ....[52]....
        /*0574*/ 	.word	0xffffffff


	//   ....[53]....
        /*0578*/ 	.word	0xffffffff


	//   ....[54]....
        /*057c*/ 	.word	0xffffffff


	//   ....[55]....
        /*0580*/ 	.word	0xffffffff


	//   ....[56]....
        /*0584*/ 	.word	0xffffffff


	//   ....[57]....
        /*0588*/ 	.word	0xffffffff


	//   ....[58]....
        /*058c*/ 	.word	0xffffffff


	//   ....[59]....
        /*0590*/ 	.word	0xffffffff


	//   ....[60]....
        /*0594*/ 	.word	0xffffffff


	//   ....[61]....
        /*0598*/ 	.word	0xffffffff


	//   ....[62]....
        /*059c*/ 	.word	0xffffffff


	//   ....[63]....
        /*05a0*/ 	.word	0xffffffff


	//   ....[64]....
        /*05a4*/ 	.word	0xffffffff


	//   ....[65]....
        /*05a8*/ 	.word	0xffffffff


	//   ....[66]....
        /*05ac*/ 	.word	0xffffffff


	//   ....[67]....
        /*05b0*/ 	.word	0xffffffff


	//   ....[68]....
        /*05b4*/ 	.word	0xffffffff


	//   ....[69]....
        /*05b8*/ 	.word	0xffffffff


	//   ....[70]....
        /*05bc*/ 	.word	0xffffffff


	//   ....[71]....
        /*05c0*/ 	.word	0xffffffff


	//   ....[72]....
        /*05c4*/ 	.word	0xffffffff


	//   ....[73]....
        /*05c8*/ 	.word	0xffffffff


	//   ....[74]....
        /*05cc*/ 	.word	0xffffffff


	//   ....[75]....
        /*05d0*/ 	.word	0xffffffff


	//   ....[76]....
        /*05d4*/ 	.word	0xffffffff


	//   ....[77]....
        /*05d8*/ 	.word	0xffffffff


	//   ....[78]....
        /*05dc*/ 	.word	0xffffffff


	//   ....[79]....
        /*05e0*/ 	.word	0xffffffff


	//   ....[80]....
        /*05e4*/ 	.word	0xffffffff


	//   ....[81]....
        /*05e8*/ 	.word	0xffffffff


	//   ....[82]....
        /*05ec*/ 	.word	0xffffffff


	//   ....[83]....
        /*05f0*/ 	.word	0xffffffff


	//   ....[84]....
        /*05f4*/ 	.word	0xffffffff


	//   ....[85]....
        /*05f8*/ 	.word	0xffffffff


	//   ....[86]....
        /*05fc*/ 	.word	0xffffffff


	//   ....[87]....
        /*0600*/ 	.word	0xffffffff


	//   ....[88]....
        /*0604*/ 	.word	0xffffffff


	//   ....[89]....
        /*0608*/ 	.word	0xffffffff


	//   ....[90]....
        /*060c*/ 	.word	0xffffffff


	//   ....[91]....
        /*0610*/ 	.word	0xffffffff


	//   ....[92]....
        /*0614*/ 	.word	0xffffffff


	//   ....[93]....
        /*0618*/ 	.word	0xffffffff


	//   ....[94]....
        /*061c*/ 	.word	0xffffffff


	//   ....[95]....
        /*0620*/ 	.word	0xffffffff


	//   ....[96]....
        /*0624*/ 	.word	0xffffffff


	//   ....[97]....
        /*0628*/ 	.word	0xffffffff


	//   ....[98]....
        /*062c*/ 	.word	0xffffffff


	//   ....[99]....
        /*0630*/ 	.word	0xffffffff


	//   ....[100]....
        /*0634*/ 	.word	0xffffffff


	//   ....[101]....
        /*0638*/ 	.word	0xffffffff


	//   ....[102]....
        /*063c*/ 	.word	0xffffffff


	//   ....[103]....
        /*0640*/ 	.word	0xffffffff


	//   ....[104]....
        /*0644*/ 	.word	0xffffffff


	//   ....[105]....
        /*0648*/ 	.word	0xffffffff


	//   ....[106]....
        /*064c*/ 	.word	0xffffffff


	//   ....[107]....
        /*0650*/ 	.word	0xffffffff


	//   ....[108]....
        /*0654*/ 	.word	0xffffffff


	//   ....[109]....
        /*0658*/ 	.word	0xffffffff


	//   ....[110]....
        /*065c*/ 	.word	0xffffffff


	//   ....[111]....
        /*0660*/ 	.word	0xffffffff


	//   ....[112]....
        /*0664*/ 	.word	0xffffffff


	//   ....[113]....
        /*0668*/ 	.word	0xffffffff


	//   ....[114]....
        /*066c*/ 	.word	0xffffffff


	//   ....[115]....
        /*0670*/ 	.word	0xffffffff


	//   ....[116]....
        /*0674*/ 	.word	0xffffffff


	//   ....[117]....
        /*0678*/ 	.word	0xffffffff


	//   ....[118]....
        /*067c*/ 	.word	0xffffffff


	//   ....[119]....
        /*0680*/ 	.word	0xffffffff


	//   ....[120]....
        /*0684*/ 	.word	0xffffffff


	//   ....[121]....
        /*0688*/ 	.word	0xffffffff


	//   ....[122]....
        /*068c*/ 	.word	0xffffffff


	//   ....[123]....
        /*0690*/ 	.word	0xffffffff


	//   ....[124]....
        /*0694*/ 	.word	0xffffffff


	//   ....[125]....
        /*0698*/ 	.word	0xffffffff


	//   ....[126]....
        /*069c*/ 	.word	0xffffffff


	//   ....[127]....
        /*06a0*/ 	.word	0xffffffff


	//   ....[128]....
        /*06a4*/ 	.word	0xffffffff


	//   ....[129]....
        /*06a8*/ 	.word	0xffffffff


	//   ....[130]....
        /*06ac*/ 	.word	0xffffffff


	//   ....[131]....
        /*06b0*/ 	.word	0xffffffff


	//   ....[132]....
        /*06b4*/ 	.word	0xffffffff


	//   ....[133]....
        /*06b8*/ 	.word	0xffffffff


	//   ....[134]....
        /*06bc*/ 	.word	0xffffffff


	//   ....[135]....
        /*06c0*/ 	.word	0xffffffff


	//   ....[136]....
        /*06c4*/ 	.word	0xffffffff


	//   ....[137]....
        /*06c8*/ 	.word	0xffffffff


	//   ....[138]....
        /*06cc*/ 	.word	0xffffffff


	//   ....[139]....
        /*06d0*/ 	.word	0xffffffff


	//   ....[140]....
        /*06d4*/ 	.word	0xffffffff


	//   ....[141]....
        /*06d8*/ 	.word	0xffffffff


	//   ....[142]....
        /*06dc*/ 	.word	0xffffffff


	//   ....[143]....
        /*06e0*/ 	.word	0xffffffff


	//   ....[144]....
        /*06e4*/ 	.word	0xffffffff


	//   ....[145]....
        /*06e8*/ 	.word	0xffffffff


	//   ....[146]....
        /*06ec*/ 	.word	0xffffffff


	//   ....[147]....
        /*06f0*/ 	.word	0xffffffff


	//   ....[148]....
        /*06f4*/ 	.word	0xffffffff


	//   ....[149]....
        /*06f8*/ 	.word	0xffffffff


	//   ....[150]....
        /*06fc*/ 	.word	0xffffffff


	//   ....[151]....
        /*0700*/ 	.word	0xffffffff


	//   ....[152]....
        /*0704*/ 	.word	0xffffffff


	//   ....[153]....
        /*0708*/ 	.word	0xffffffff


	//   ....[154]....
        /*070c*/ 	.word	0xffffffff


	//   ....[155]....
        /*0710*/ 	.word	0xffffffff


	//   ....[156]....
        /*0714*/ 	.word	0xffffffff


	//   ....[157]....
        /*0718*/ 	.word	0xffffffff


	//   ....[158]....
        /*071c*/ 	.word	0xffffffff


	//   ....[159]....
        /*0720*/ 	.word	0xffffffff


	//   ....[160]....
        /*0724*/ 	.word	0xffffffff


	//   ....[161]....
        /*0728*/ 	.word	0xffffffff


	//   ....[162]....
        /*072c*/ 	.word	0xffffffff


	//   ....[163]....
        /*0730*/ 	.word	0xffffffff


	//   ....[164]....
        /*0734*/ 	.word	0xffffffff


	//   ....[165]....
        /*0738*/ 	.word	0xffffffff


	//   ....[166]....
        /*073c*/ 	.word	0xffffffff


	//   ....[167]....
        /*0740*/ 	.word	0xffffffff


	//   ....[168]....
        /*0744*/ 	.word	0xffffffff


	//   ....[169]....
        /*0748*/ 	.word	0xffffffff


	//   ....[170]....
        /*074c*/ 	.word	0xffffffff


	//----- nvinfo : EIATTR_COOP_GROUP_INSTR_OFFSETS
	.align		4
.L_492:
        /*0750*/ 	.byte	0x04, 0x28
        /*0752*/ 	.short	(.L_494 - .L_493)


	//   ....[0]....
.L_493:
        /*0754*/ 	.word	0x00000050


	//   ....[1]....
        /*0758*/ 	.word	0x00000200


	//   ....[2]....
        /*075c*/ 	.word	0x00000230


	//   ....[3]....
        /*0760*/ 	.word	0x00000260


	//   ....[4]....
        /*0764*/ 	.word	0x00000290


	//   ....[5]....
        /*0768*/ 	.word	0x000002c0


	//   ....[6]....
        /*076c*/ 	.word	0x000002f0


	//   ....[7]....
        /*0770*/ 	.word	0x00000450


	//   ....[8]....
        /*0774*/ 	.word	0x00000490


	//   ....[9]....
        /*0778*/ 	.word	0x000004c0


	//   ....[10]....
        /*077c*/ 	.word	0x000004f0


	//   ....[11]....
        /*0780*/ 	.word	0x00000520


	//   ....[12]....
        /*0784*/ 	.word	0x00000550


	//   ....[13]....
        /*0788*/ 	.word	0x000005e0


	//   ....[14]....
        /*078c*/ 	.word	0x00000630


	//   ....[15]....
        /*0790*/ 	.word	0x00000650


	//   ....[16]....
        /*0794*/ 	.word	0x000006b0


	//   ....[17]....
        /*0798*/ 	.word	0x0000a190


	//   ....[18]....
        /*079c*/ 	.word	0x0000a1b0


	//   ....[19]....
        /*07a0*/ 	.word	0x0000a210


	//   ....[20]....
        /*07a4*/ 	.word	0x0000a230


	//   ....[21]....
        /*07a8*/ 	.word	0x0000a2a0


	//   ....[22]....
        /*07ac*/ 	.word	0x0000a2c0


	//   ....[23]....
        /*07b0*/ 	.word	0x0000a310


	//   ....[24]....
        /*07b4*/ 	.word	0x0000a330


	//   ....[25]....
        /*07b8*/ 	.word	0x0000a7b0


	//   ....[26]....
        /*07bc*/ 	.word	0x0000a800


	//   ....[27]....
        /*07c0*/ 	.word	0x0000a820


	//   ....[28]....
        /*07c4*/ 	.word	0x0000a830


	//   ....[29]....
        /*07c8*/ 	.word	0x0000aa00


	//   ....[30]....
        /*07cc*/ 	.word	0x0000aa90


	//   ....[31]....
        /*07d0*/ 	.word	0x0000aad0


	//   ....[32]....
        /*07d4*/ 	.word	0x0000ab00


	//   ....[33]....
        /*07d8*/ 	.word	0x0000acd0


	//   ....[34]....
        /*07dc*/ 	.word	0x0000ad60


	//   ....[35]....
        /*07e0*/ 	.word	0x0000ada0


	//   ....[36]....
        /*07e4*/ 	.word	0x0000ade0


	//   ....[37]....
        /*07e8*/ 	.word	0x0000afc0


	//   ....[38]....
        /*07ec*/ 	.word	0x0000b050


	//   ....[39]....
        /*07f0*/ 	.word	0x0000b090


	//   ....[40]....
        /*07f4*/ 	.word	0x0000b0a0


	//   ....[41]....
        /*07f8*/ 	.word	0x0000ceb0


	//   ....[42]....
        /*07fc*/ 	.word	0x0000cf00


	//   ....[43]....
        /*0800*/ 	.word	0x0000cf30


	//   ....[44]....
        /*0804*/ 	.word	0x0000cf70


	//   ....[45]....
        /*0808*/ 	.word	0x0000d000


	//   ....[46]....
        /*080c*/ 	.word	0x0000d020


	//   ....[47]....
        /*0810*/ 	.word	0x0000d040


	//   ....[48]....
        /*0814*/ 	.word	0x0000d060


	//   ....[49]....
        /*0818*/ 	.word	0x0000d240


	//   ....[50]....
        /*081c*/ 	.word	0x0000d280


	//   ....[51]....
        /*0820*/ 	.word	0x0000d2b0


	//   ....[52]....
        /*0824*/ 	.word	0x0000d2c0


	//   ....[53]....
        /*0828*/ 	.word	0x0000d3a0


	//   ....[54]....
        /*082c*/ 	.word	0x0000d3e0


	//   ....[55]....
        /*0830*/ 	.word	0x0000d3f0


	//   ....[56]....
        /*0834*/ 	.word	0x0000d410


	//   ....[57]....
        /*0838*/ 	.word	0x00011110


	//   ....[58]....
        /*083c*/ 	.word	0x00011120


	//   ....[59]....
        /*0840*/ 	.word	0x00011b80


	//   ....[60]....
        /*0844*/ 	.word	0x00011c50


	//   ....[61]....
        /*0848*/ 	.word	0x00011c60


	//   ....[62]....
        /*084c*/ 	.word	0x00011c90


	//   ....[63]....
        /*0850*/ 	.word	0x00014fb0


	//   ....[64]....
        /*0854*/ 	.word	0x00014fe0


	//   ....[65]....
        /*0858*/ 	.word	0x000159c0


	//   ....[66]....
        /*085c*/ 	.word	0x00015ae0


	//   ....[67]....
        /*0860*/ 	.word	0x00015af0


	//   ....[68]....
        /*0864*/ 	.word	0x00015b50


	//   ....[69]....
        /*0868*/ 	.word	0x00019570


	//   ....[70]....
        /*086c*/ 	.word	0x00019590


	//   ....[71]....
        /*0870*/ 	.word	0x000195c0


	//   ....[72]....
        /*0874*/ 	.word	0x000195d0


	//   ....[73]....
        /*0878*/ 	.word	0x0001b290


	//   ....[74]....
        /*087c*/ 	.word	0x0001b2e0


	//   ....[75]....
        /*0880*/ 	.word	0x0001b300


	//   ....[76]....
        /*0884*/ 	.word	0x0001b320


	//   ....[77]....
        /*0888*/ 	.word	0x0001c590


	//   ....[78]....
        /*088c*/ 	.word	0x0001c5a0


	//   ....[79]....
        /*0890*/ 	.word	0x0001c5c0


	//   ....[80]....
        /*0894*/ 	.word	0x0001c5e0


	//   ....[81]....
        /*0898*/ 	.word	0x0001c950


	//   ....[82]....
        /*089c*/ 	.word	0x0001c970


	//   ....[83]....
        /*08a0*/ 	.word	0x0001ca50


	//   ....[84]....
        /*08a4*/ 	.word	0x0001ca60


	//   ....[85]....
        /*08a8*/ 	.word	0x0001cb50


	//   ....[86]....
        /*08ac*/ 	.word	0x0001cb70


	//   ....[87]....
        /*08b0*/ 	.word	0x0001cc60


	//   ....[88]....
        /*08b4*/ 	.word	0x0001cc70


	//   ....[89]....
        /*08b8*/ 	.word	0x0001cf60


	//   ....[90]....
        /*08bc*/ 	.word	0x0001cf80


	//   ....[91]....
        /*08c0*/ 	.word	0x0001d5d0


	//   ....[92]....
        /*08c4*/ 	.word	0x0001d5e0


	//   ....[93]....
        /*08c8*/ 	.word	0x0001e200


	//   ....[94]....
        /*08cc*/ 	.word	0x0001e220


	//   ....[95]....
        /*08d0*/ 	.word	0x0001e310


	//   ....[96]....
        /*08d4*/ 	.word	0x0001e320


	//   ....[97]....
        /*08d8*/ 	.word	0x0001e410


	//   ....[98]....
        /*08dc*/ 	.word	0x0001e430


	//   ....[99]....
        /*08e0*/ 	.word	0x0001e520


	//   ....[100]....
        /*08e4*/ 	.word	0x0001e530


	//   ....[101]....
        /*08e8*/ 	.word	0x0001e6e0


	//   ....[102]....
        /*08ec*/ 	.word	0x0001e700


	//   ....[103]....
        /*08f0*/ 	.word	0x0001e830


	//   ....[104]....
        /*08f4*/ 	.word	0x0001e870


	//   ....[105]....
        /*08f8*/ 	.word	0x0001e8a0


	//   ....[106]....
        /*08fc*/ 	.word	0x0001e8d0


	//   ....[107]....
        /*0900*/ 	.word	0x0001e900


	//   ....[108]....
        /*0904*/ 	.word	0x0001e930


	//   ....[109]....
        /*0908*/ 	.word	0x0001ea90


	//   ....[110]....
        /*090c*/ 	.word	0x0001ead0


	//   ....[111]....
        /*0910*/ 	.word	0x0001eb00


	//   ....[112]....
        /*0914*/ 	.word	0x0001eb30


	//   ....[113]....
        /*0918*/ 	.word	0x0001eb60


	//   ....[114]....
        /*091c*/ 	.word	0x0001eb90


	//   ....[115]....
        /*0920*/ 	.word	0x0001ec20


	//   ....[116]....
        /*0924*/ 	.word	0x0001ec80


	//   ....[117]....
        /*0928*/ 	.word	0x0001ec90


	//   ....[118]....
        /*092c*/ 	.word	0x0001ecf0


	//   ....[119]....
        /*0930*/ 	.word	0x0001f760


	//   ....[120]....
        /*0934*/ 	.word	0x0001f7c0


	//   ....[121]....
        /*0938*/ 	.word	0x0001f810


	//   ....[122]....
        /*093c*/ 	.word	0x0001f860


	//   ....[123]....
        /*0940*/ 	.word	0x0001f8b0


	//   ....[124]....
        /*0944*/ 	.word	0x0001f920


	//   ....[125]....
        /*0948*/ 	.word	0x0001f960


	//   ....[126]....
        /*094c*/ 	.word	0x0001f9d0


	//   ....[127]....
        /*0950*/ 	.word	0x0001fa40


	//   ....[128]....
        /*0954*/ 	.word	0x0001faa0


	//   ....[129]....
        /*0958*/ 	.word	0x0001fb00


	//   ....[130]....
        /*095c*/ 	.word	0x0001fb60


	//   ....[131]....
        /*0960*/ 	.word	0x0001fbb0


	//   ....[132]....
        /*0964*/ 	.word	0x0001fc10


	//   ....[133]....
        /*0968*/ 	.word	0x0001fc80


	//   ....[134]....
        /*096c*/ 	.word	0x0001fcf0


	//   ....[135]....
        /*0970*/ 	.word	0x0001fd50


	//   ....[136]....
        /*0974*/ 	.word	0x0001fdb0


	//   ....[137]....
        /*0978*/ 	.word	0x0001fe10


	//   ....[138]....
        /*097c*/ 	.word	0x0001fe80


	//   ....[139]....
        /*0980*/ 	.word	0x0001fee0


	//   ....[140]....
        /*0984*/ 	.word	0x0001ff40


	//   ....[141]....
        /*0988*/ 	.word	0x0001ffa0


	//   ....[142]....
        /*098c*/ 	.word	0x00020010


	//   ....[143]....
        /*0990*/ 	.word	0x00020070


	//   ....[144]....
        /*0994*/ 	.word	0x000200d0


	//   ....[145]....
        /*0998*/ 	.word	0x00020130


	//   ....[146]....
        /*099c*/ 	.word	0x000201a0


	//   ....[147]....
        /*09a0*/ 	.word	0x00020200


	//   ....[148]....
        /*09a4*/ 	.word	0x00020260


	//   ....[149]....
        /*09a8*/ 	.word	0x000202c0


	//   ....[150]....
        /*09ac*/ 	.word	0x00020330


	//   ....[151]....
        /*09b0*/ 	.word	0x00020390


	//   ....[152]....
        /*09b4*/ 	.word	0x000203f0


	//   ....[153]....
        /*09b8*/ 	.word	0x00020450


	//   ....[154]....
        /*09bc*/ 	.word	0x000204c0


	//   ....[155]....
        /*09c0*/ 	.word	0x00020510


	//   ....[156]....
        /*09c4*/ 	.word	0x00020550


	//   ....[157]....
        /*09c8*/ 	.word	0x000205a0


	//   ....[158]....
        /*09cc*/ 	.word	0x000205f0


	//   ....[159]....
        /*09d0*/ 	.word	0x00020640


	//   ....[160]....
        /*09d4*/ 	.word	0x000206b0


	//   ....[161]....
        /*09d8*/ 	.word	0x000206f0


	//   ....[162]....
        /*09dc*/ 	.word	0x00020740


	//   ....[163]....
        /*09e0*/ 	.word	0x00020790


	//   ....[164]....
        /*09e4*/ 	.word	0x000207e0


	//   ....[165]....
        /*09e8*/ 	.word	0x00020830


	//   ....[166]....
        /*09ec*/ 	.word	0x000208a0


	//   ....[167]....
        /*09f0*/ 	.word	0x000208e0


	//   ....[168]....
        /*09f4*/ 	.word	0x00020950


	//   ....[169]....
        /*09f8*/ 	.word	0x000209b0


	//   ....[170]....
        /*09fc*/ 	.word	0x00020a10


	//----- nvinfo : EIATTR_EXIT_INSTR_OFFSETS
	.align		4
.L_494:
        /*0a00*/ 	.byte	0x04, 0x1c
        /*0a02*/ 	.short	(.L_496 - .L_495)


	//   ....[0]....
.L_495:
        /*0a04*/ 	.word	0x000010d0


	//   ....[1]....
        /*0a08*/ 	.word	0x0001f720


	//----- nvinfo : EIATTR_MAX_THREADS
	.align		4
.L_496:
        /*0a0c*/ 	.byte	0x04, 0x05
        /*0a0e*/ 	.short	(.L_498 - .L_497)
.L_497:
        /*0a10*/ 	.word	0x00000100
        /*0a14*/ 	.word	0x00000001
        /*0a18*/ 	.word	0x00000001


	//----- nvinfo : EIATTR_CRS_STACK_SIZE
	.align		4
.L_498:
        /*0a1c*/ 	.byte	0x04, 0x1e
        /*0a1e*/ 	.short	(.L_500 - .L_499)
.L_499:
        /*0a20*/ 	.word	0x00000000
.L_500:


//--------------------- .nv.info._ZN7cutlass13device_kernelIN5flash19enable_sm80_to_sm89INS1_16FlashAttnFwdSm80INS1_25CollectiveMainloopFwdSm80ILi8ELi1ELb1EN4cute5tupleIJNS5_1CILi128EEES8_S8_EEELi128ENS_10bfloat16_tEfNS_4arch4Sm80ELb0ELb0ELb0ELb0ELb0ELb0ELb1ELb1EEENS1_21CollectiveEpilogueFwdIS9_NS6_IJNS7_ILi1EEESF_SF_EEESA_SC_Li256ELb0ELb1ELb1ELb0EEENS1_19SingleTileSchedulerILb0ELb1ELb1ELi128EEEEEEEEEvNT_6ParamsE --------------------------
	.section	.nv.info._ZN7cutlass13device_kernelIN5flash19enable_sm80_to_sm89INS1_16FlashAttnFwdSm80INS1_25CollectiveMainloopFwdSm80ILi8ELi1ELb1EN4cute5tupleIJNS5_1CILi128EEES8_S8_EEELi128ENS_10bfloat16_tEfNS_4arch4Sm80ELb0ELb0ELb0ELb0ELb0ELb0ELb1ELb1EEENS1_21CollectiveEpilogueFwdIS9_NS6_IJNS7_ILi1EEESF_SF_EEESA_SC_Li256ELb0ELb1ELb1ELb0EEENS1_19SingleTileSchedulerILb0ELb1ELb1ELi128EEEEEEEEEvNT_6ParamsE,"",@"SHT_CUDA_INFO"
	.sectionflags	@""
	.align	4


	//----- nvinfo : EIATTR_CUDA_API_VERSION
	.align		4
        /*0000*/ 	.byte	0x04, 0x37
        /*0002*/ 	.short	(.L_502 - .L_501)
.L_501:
        /*0004*/ 	.word	0x00000082


	//----- nvinfo : EIATTR_SW2861232_WAR
	.align		4
.L_502:
        /*0008*/ 	.byte	0x01, 0x35
	.zero		2


	//----- nvinfo : EIATTR_PARAM_CBANK
	.align		4
        /*000c*/ 	.byte	0x04, 0x0a
        /*000e*/ 	.short	(.L_504 - .L_503)
	.align		4
.L_503:
        /*0010*/ 	.word	index@(.nv.constant0._ZN7cutlass13device_kernelIN5flash19enable_sm80_to_sm89INS1_16FlashAttnFwdSm80INS1_25CollectiveMainloopFwdSm80ILi8ELi1ELb1EN4cute5tupleIJNS5_1CILi128EEES8_S8_EEELi128ENS_10bfloat16_tEfNS_4arch4Sm80ELb0ELb0ELb0ELb0ELb0ELb0ELb1ELb1EEENS1_21CollectiveEpilogueFwdIS9_NS6_IJNS7_ILi1EEESF_SF_EEESA_SC_Li256ELb0ELb1ELb1ELb0EEENS1_19SingleTileSchedulerILb0ELb1ELb1ELi128EEEEEEEEEvNT_6ParamsE)
        /*0014*/ 	.short	0x0160
        /*0016*/ 	.short	0x0418


	//----- nvinfo : EIATTR_CBANK_PARAM_SIZE
	.align		4
.L_504:
        /*0018*/ 	.byte	0x03, 0x19
        /*001a*/ 	.short	0x0418


	//----- nvinfo : EIATTR_KPARAM_INFO
	.align		4
        /*001c*/ 	.byte	0x04, 0x17
        /*001e*/ 	.short	(.L_506 - .L_505)
.L_505:
        /*0020*/ 	.word	0x00000000
        /*0024*/ 	.short	0x0000
        /*0026*/ 	.short	0x0000
        /*0028*/ 	.byte	0x00, 0xf0, 0x61, 0x10


	//----- nvinfo : EIATTR_MAXREG_COUNT
	.align		4
.L_506:
        /*002c*/ 	.byte	0x03, 0x1b
        /*002e*/ 	.short	0x00ff


	//----- nvinfo : EIATTR_NUM_BARRIERS
	.align		4
        /*0030*/ 	.byte	0x02, 0x4c
        /*0032*/ 	.byte	0x02
	.zero		1


	//----- nvinfo : EIATTR_MERCURY_ISA_VERSION
	.align		4
        /*0034*/ 	.byte	0x03, 0x5f
        /*0036*/ 	.short	0x0000


	//----- nvinfo : EIATTR_INT_WARP_WIDE_INSTR_OFFSETS
	.align		4
        /*0038*/ 	.byte	0x04, 0x31
        /*003a*/ 	.short	(.L_508 - .L_507)


	//   ....[0]....
.L_507:
        /*003c*/ 	.word	0x00001210


	//----- nvinfo : EIATTR_COOP_GROUP_MASK_REGIDS
	.align		4
.L_508:
        /*0040*/ 	.byte	0x04, 0x29
        /*0042*/ 	.short	(.L_510 - .L_509)


	//   ....[0]....
.L_509:
        /*0044*/ 	.word	0xffffffff


	//   ....[1]....
        /*0048*/ 	.word	0xffffffff


	//   ....[2]....
        /*004c*/ 	.word	0xffffffff


	//   ....[3]....
        /*0050*/ 	.word	0xffffffff


	//   ....[4]....
        /*0054*/ 	.word	0xffffffff


	//   ....[5]....
        /*0058*/ 	.word	0xffffffff


	//   ....[6]....
        /*005c*/ 	.word	0xffffffff


	//   ....[7]....
        /*0060*/ 	.word	0xffffffff


	//   ....[8]....
        /*0064*/ 	.word	0xffffffff


	//   ....[9]....
        /*0068*/ 	.word	0xffffffff


	//   ....[10]....
        /*006c*/ 	.word	0xffffffff


	//   ....[11]....
        /*0070*/ 	.word	0xffffffff


	//   ....[12]....
        /*0074*/ 	.word	0xffffffff


	//   ....[13]....
        /*0078*/ 	.word	0xffffffff


	//   ....[14]....
        /*007c*/ 	.word	0xffffffff


	//   ....[15]....
        /*0080*/ 	.word	0xffffffff


	//   ....[16]....
        /*0084*/ 	.word	0xffffffff


	//   ....[17]....
        /*0088*/ 	.word	0xffffffff


	//   ....[18]....
        /*008c*/ 	.word	0xffffffff


	//   ....[19]....
        /*0090*/ 	.word	0xffffffff


	//   ....[20]....
        /*0094*/ 	.word	0xffffffff


	//   ....[21]....
        /*0098*/ 	.word	0xffffffff


	//   ....[22]....
        /*009c*/ 	.word	0xffffffff


	//   ....[23]....
        /*00a0*/ 	.word	0xffffffff


	//   ....[24]....
        /*00a4*/ 	.word	0xffffffff


	//   ....[25]....
        /*00a8*/ 	.word	0xffffffff


	//   ....[26]....
        /*00ac*/ 	.word	0xffffffff


	//   ....[27]....
        /*00b0*/ 	.word	0xffffffff


	//   ....[28]....
        /*00b4*/ 	.word	0xffffffff


	//----- nvinfo : EIATTR_COOP_GROUP_INSTR_OFFSETS
	.align		4
.L_510:
        /*00b8*/ 	.byte	0x04, 0x28
        /*00ba*/ 	.short	(.L_512 - .L_511)


	//   ....[0]....
.L_511:
        /*00bc*/ 	.word	0x00000050


	//   ....[1]....
        /*00c0*/ 	.word	0x00000c80


	//   ....[2]....
        /*00c4*/ 	.word	0x00000cc0


	//   ....[3]....
        /*00c8*/ 	.word	0x00000d20


	//   ....[4]....
        /*00cc*/ 	.word	0x00000d50


	//   ....[5]....
        /*00d0*/ 	.word	0x00000d90


	//   ....[6]....
        /*00d4*/ 	.word	0x00000db0


	//   ....[7]....
        /*00d8*/ 	.word	0x00000de0


	//   ....[8]....
        /*00dc*/ 	.word	0x00000e00


	//   ....[9]....
        /*00e0*/ 	.word	0x00003540


	//   ....[10]....
        /*00e4*/ 	.word	0x00003620


	//   ....[11]....
        /*00e8*/ 	.word	0x00003630


	//   ....[12]....
        /*00ec*/ 	.word	0x00003660


	//   ....[13]....
        /*00f0*/ 	.word	0x00006430


	//   ....[14]....
        /*00f4*/ 	.word	0x00006450


	//   ....[15]....
        /*00f8*/ 	.word	0x00006470


	//   ....[16]....
        /*00fc*/ 	.word	0x000064a0


	//   ....[17]....
        /*0100*/ 	.word	0x00008530


	//   ....[18]....
        /*0104*/ 	.word	0x00008560


	//   ....[19]....
        /*0108*/ 	.word	0x00008590


	//   ....[20]....
        /*010c*/ 	.word	0x000085b0


	//   ....[21]....
        /*0110*/ 	.word	0x000090d0


	//   ....[22]....
        /*0114*/ 	.word	0x00009100


	//   ....[23]....
        /*0118*/ 	.word	0x00009130


	//   ....[24]....
        /*011c*/ 	.word	0x00009160


	//   ....[25]....
        /*0120*/ 	.word	0x000091d0


	//   ....[26]....
        /*0124*/ 	.word	0x00009230


	//   ....[27]....
        /*0128*/ 	.word	0x00009830


	//   ....[28]....
        /*012c*/ 	.word	0x00009840


	//----- nvinfo : EIATTR_EXIT_INSTR_OFFSETS
	.align		4
.L_512:
        /*0130*/ 	.byte	0x04, 0x1c
        /*0132*/ 	.short	(.L_514 - .L_513)


	//   ....[0]....
.L_513:
        /*0134*/ 	.word	0x000001b0


	//   ....[1]....
        /*0138*/ 	.word	0x00009850


	//   ....[2]....
        /*013c*/ 	.word	0x00009df0


	//   ....[3]....
        /*0140*/ 	.word	0x00009e40


	//   ....[4]....
        /*0144*/ 	.word	0x00009e70


	//   ....[5]....
        /*0148*/ 	.word	0x00009ed0


	//   ....[6]....
        /*014c*/ 	.word	0x0000a160


	//----- nvinfo : EIATTR_CTAIDZ_USED
	.align		4
.L_514:
        /*0150*/ 	.byte	0x01, 0x04
	.zero		2


	//----- nvinfo : EIATTR_MAX_THREADS
	.align		4
        /*0154*/ 	.byte	0x04, 0x05
        /*0156*/ 	.short	(.L_516 - .L_515)
.L_515:
        /*0158*/ 	.word	0x00000100
        /*015c*/ 	.word	0x00000001
        /*0160*/ 	.word	0x00000001


	//----- nvinfo : EIATTR_CRS_STACK_SIZE
	.align		4
.L_516:
        /*0164*/ 	.byte	0x04, 0x1e
        /*0166*/ 	.short	(.L_518 - .L_517)
.L_517:
        /*0168*/ 	.word	0x00000000
.L_518:


//--------------------- .nv.info._ZN7cutlass13device_kernelIN5flash19enable_sm80_to_sm89INS1_16FlashAttnFwdSm80INS1_25CollectiveMainloopFwdSm80ILi8ELi1ELb1EN4cute5tupleIJNS5_1CILi128EEENS7_ILi96EEES8_EEELi128ENS_10bfloat16_tEfNS_4arch4Sm80ELb0ELb1ELb0ELb0ELb0ELb0ELb1ELb1EEENS1_21CollectiveEpilogueFwdINS6_IJS8_S8_S9_EEENS6_IJNS7_ILi1EEESH_SH_EEESB_SD_Li256ELb0ELb1ELb1ELb0EEENS1_19SingleTileSchedulerILb0ELb1ELb1ELi128EEEEEEEEEvNT_6ParamsE --------------------------
	.section	.nv.info._ZN7cutlass13device_kernelIN5flash19enable_sm80_to_sm89INS1_16FlashAttnFwdSm80INS1_25CollectiveMainloopFwdSm80ILi8ELi1ELb1EN4cute5tupleIJNS5_1CILi128EEENS7_ILi96EEES8_EEELi128ENS_10bfloat16_tEfNS_4arch4Sm80ELb0ELb1ELb0ELb0ELb0ELb0ELb1ELb1EEENS1_21CollectiveEpilogueFwdINS6_IJS8_S8_S9_EEENS6_IJNS7_ILi1EEESH_SH_EEESB_SD_Li256ELb0ELb1ELb1ELb0EEENS1_19SingleTileSchedulerILb0ELb1ELb1ELi128EEEEEEEEEvNT_6ParamsE,"",@"SHT_CUDA_INFO"
	.sectionflags	@""
	.align	4


	//----- nvinfo : EIATTR_CUDA_API_VERSION
	.align		4
        /*0000*/ 	.byte	0x04, 0x37
        /*0002*/ 	.short	(.L_520 - .L_519)
.L_519:
        /*0004*/ 	.word	0x00000082


	//----- nvinfo : EIATTR_SW2861232_WAR
	.align		4
.L_520:
        /*0008*/ 	.byte	0x01, 0x35
	.zero		2


	//----- nvinfo : EIATTR_PARAM_CBANK
	.align		4
        /*000c*/ 	.byte	0x04, 0x0a
        /*000e*/ 	.short	(.L_522 - .L_521)
	.align		4
.L_521:
        /*0010*/ 	.word	index@(.nv.constant0._ZN7cutlass13device_kernelIN5flash19enable_sm80_to_sm89INS1_16FlashAttnFwdSm80INS1_25CollectiveMainloopFwdSm80ILi8ELi1ELb1EN4cute5tupleIJNS5_1CILi128EEENS7_ILi96EEES8_EEELi128ENS_10bfloat16_tEfNS_4arch4Sm80ELb0ELb1ELb0ELb0ELb0ELb0ELb1ELb1EEENS1_21CollectiveEpilogueFwdINS6_IJS8_S8_S9_EEENS6_IJNS7_ILi1EEESH_SH_EEESB_SD_Li256ELb0ELb1ELb1ELb0EEENS1_19SingleTileSchedulerILb0ELb1ELb1ELi128EEEEEEEEEvNT_6ParamsE)
        /*0014*/ 	.short	0x0160
        /*0016*/ 	.short	0x0418


	//----- nvinfo : EIATTR_CBANK_PARAM_SIZE
	.align		4
.L_522:
        /*0018*/ 	.byte	0x03, 0x19
        /*001a*/ 	.short	0x0418


	//----- nvinfo : EIATTR_KPARAM_INFO
	.align		4
        /*001c*/ 	.byte	0x04, 0x17
        /*001e*/ 	.short	(.L_524 - .L_523)
.L_523:
        /*0020*/ 	.word	0x00000000
        /*0024*/ 	.short	0x0000
        /*0026*/ 	.short	0x0000
        /*0028*/ 	.byte	0x00, 0xf0, 0x61, 0x10


	//----- nvinfo : EIATTR_MAXREG_COUNT
	.align		4
.L_524:
        /*002c*/ 	.byte	0x03, 0x1b
        /*002e*/ 	.short	0x00ff


	//----- nvinfo : EIATTR_NUM_BARRIERS
	.align		4
        /*0030*/ 	.byte	0x02, 0x4c
        /*0032*/ 	.byte	0x02
	.zero		1


	//----- nvinfo : EIATTR_MERCURY_ISA_VERSION
	.align		4
        /*0034*/ 	.byte	0x03, 0x5f
        /*0036*/ 	.short	0x0000


	//----- nvinfo : EIATTR_COOP_GROUP_MASK_REGIDS
	.align		4
        /*0038*/ 	.byte	0x04, 0x29
        /*003a*/ 	.short	(.L_526 - .L_525)


	//   ....[0]....
.L_525:
        /*003c*/ 	.word	0xffffffff


	//   ....[1]....
        /*0040*/ 	.word	0xffffffff


	//   ....[2]....
        /*0044*/ 	.word	0xffffffff


	//   ....[3]....
        /*0048*/ 	.word	0xffffffff


	//   ....[4]....
        /*004c*/ 	.word	0xffffffff


	//   ....[5]....
        /*0050*/ 	.word	0xffffffff


	//   ....[6]....
        /*0054*/ 	.word	0xffffffff


	//   ....[7]....
        /*0058*/ 	.word	0xffffffff


	//   ....[8]....
        /*005c*/ 	.word	0xffffffff


	//   ....[9]....
        /*0060*/ 	.word	0xffffffff


	//   ....[10]....
        /*0064*/ 	.word	0xffffffff


	//   ....[11]....
        /*0068*/ 	.word	0xffffffff


	//   ....[12]....
        /*006c*/ 	.word	0xffffffff


	//   ....[13]....
        /*0070*/ 	.word	0xffffffff


	//   ....[14]....
        /*0074*/ 	.word	0xffffffff


	//   ....[15]....
        /*0078*/ 	.word	0xffffffff


	//   ....[16]....
        /*007c*/ 	.word	0xffffffff


	//   ....[17]....
        /*0080*/ 	.word	0xffffffff


	//   ....[18]....
        /*0084*/ 	.word	0xffffffff


	//   ....[19]....
        /*0088*/ 	.word	0xffffffff


	//   ....[20]....
        /*008c*/ 	.word	0xffffffff


	//   ....[21]....
        /*0090*/ 	.word	0xffffffff


	//   ....[22]....
        /*0094*/ 	.word	0xffffffff


	//   ....[23]....
        /*0098*/ 	.word	0xffffffff


	//   ....[24]....
        /*009c*/ 	.word	0xffffffff


	//   ....[25]....
        /*00a0*/ 	.word	0xffffffff


	//   ....[26]....
        /*00a4*/ 	.word	0xffffffff


	//   ....[27]....
        /*00a8*/ 	.word	0xffffffff


	//   ....[28]....
        /*00ac*/ 	.word	0xffffffff


	//   ....[29]....
        /*00b0*/ 	.word	0xffffffff


	//   ....[30]....
        /*00b4*/ 	.word	0xffffffff


	//   ....[31]....
        /*00b8*/ 	.word	0xffffffff


	//   ....[32]....
        /*00bc*/ 	.word	0xffffffff


	//   ....[33]....
        /*00c0*/ 	.word	0xffffffff


	//   ....[34]....
        /*00c4*/ 	.word	0xffffffff


	//   ....[35]....
        /*00c8*/ 	.word	0xffffffff


	//   ....[36]....
        /*00cc*/ 	.word	0xffffffff


	//   ....[37]....
        /*00d0*/ 	.word	0xffffffff


	//   ....[38]....
        /*00d4*/ 	.word	0xffffffff


	//   ....[39]....
        /*00d8*/ 	.word	0xffffffff


	//   ....[40]....
        /*00dc*/ 	.word	0xffffffff


	//   ....[41]....
        /*00e0*/ 	.word	0xffffffff


	//   ....[42]....
        /*00e4*/ 	.word	0xffffffff


	//----- nvinfo : EIATTR_COOP_GROUP_INSTR_OFFSETS
	.align		4
.L_526:
        /*00e8*/ 	.byte	0x04, 0x28
        /*00ea*/ 	.short	(.L_528 - .L_527)


	//   ....[0]....
.L_527:
        /*00ec*/ 	.word	0x00000050


	//   ....[1]....
        /*00f0*/ 	.word	0x00001030


	//   ....[2]....
        /*00f4*/ 	.word	0x00001090


	//   ....[3]....
        /*00f8*/ 	.word	0x000010d0


	//   ....[4]....
        /*00fc*/ 	.word	0x00001110


	//   ....[5]....
        /*0100*/ 	.word	0x00001150


	//   ....[6]....
        /*0104*/ 	.word	0x00001190


	//   ....[7]....
        /*0108*/ 	.word	0x000011c0


	//   ....[8]....
        /*010c*/ 	.word	0x00001280


	//   ....[9]....
        /*0110*/ 	.word	0x00002b00


	//   ....[10]....
        /*0114*/ 	.word	0x00003420


	//   ....[11]....
        /*0118*/ 	.word	0x00003f70


	//   ....[12]....
        /*011c*/ 	.word	0x00003fc0


	//   ....[13]....
        /*0120*/ 	.word	0x00003fe0


	//   ....[14]....
        /*0124*/ 	.word	0x00004000


	//   ....[15]....
        /*0128*/ 	.word	0x000062b0


	//   ....[16]....
        /*012c*/ 	.word	0x000065a0


	//   ....[17]....
        /*0130*/ 	.word	0x000076a0


	//   ....[18]....
        /*0134*/ 	.word	0x00007900


	//   ....[19]....
        /*0138*/ 	.word	0x00007930


	//   ....[20]....
        /*013c*/ 	.word	0x000079b0


	//   ....[21]....
        /*0140*/ 	.word	0x0000a320


	//   ....[22]....
        /*0144*/ 	.word	0x0000a340


	//   ....[23]....
        /*0148*/ 	.word	0x0000a380


	//   ....[24]....
        /*014c*/ 	.word	0x0000a3a0


	//   ....[25]....
        /*0150*/ 	.word	0x0000cbb0


	//   ....[26]....
        /*0154*/ 	.word	0x0000ced0


	//   ....[27]....
        /*0158*/ 	.word	0x0000dfc0


	//   ....[28]....
        /*015c*/ 	.word	0x0000e120


	//   ....[29]....
        /*0160*/ 	.word	0x0000e240


	//   ....[30]....
        /*0164*/ 	.word	0x0000e340


	//   ....[31]....
        /*0168*/ 	.word	0x0000fb20


	//   ....[32]....
        /*016c*/ 	.word	0x0000fb50


	//   ....[33]....
        /*0170*/ 	.word	0x0000fb90


	//   ....[34]....
        /*0174*/ 	.word	0x0000fba0


	//   ....[35]....
        /*0178*/ 	.word	0x000106b0


	//   ....[36]....
        /*017c*/ 	.word	0x000106f0


	//   ....[37]....
        /*0180*/ 	.word	0x00010710


	//   ....[38]....
        /*0184*/ 	.word	0x00010740


	//   ....[39]....
        /*0188*/ 	.word	0x000107b0


	//   ....[40]....
        /*018c*/ 	.word	0x00010820


	//   ....[41]....
        /*0190*/ 	.word	0x00010e30


	//   ....[42]....
        /*0194*/ 	.word	0x00010e40


	//----- nvinfo : EIATTR_EXIT_INSTR_OFFSETS
	.align		4
.L_528:
        /*0198*/ 	.byte	0x04, 0x1c
        /*019a*/ 	.short	(.L_530 - .L_529)


	//   ....[0]....
.L_529:
        /*019c*/ 	.word	0x000001b0


	//   ....[1]....
        /*01a0*/ 	.word	0x00010e50


	//   ....[2]....
        /*01a4*/ 	.word	0x000113f0


	//   ....[3]....
        /*01a8*/ 	.word	0x00011440


	//   ....[4]....
        /*01ac*/ 	.word	0x00011470


	//   ....[5]....
        /*01b0*/ 	.word	0x000114d0


	//   ....[6]....
        /*01b4*/ 	.word	0x00011760


	//----- nvinfo : EIATTR_CTAIDZ_USED
	.align		4
.L_530:
        /*01b8*/ 	.byte	0x01, 0x04
	.zero		2


	//----- nvinfo : EIATTR_MAX_THREADS
	.align		4
        /*01bc*/ 	.byte	0x04, 0x05
        /*01be*/ 	.short	(.L_532 - .L_531)
.L_531:
        /*01c0*/ 	.word	0x00000100
        /*01c4*/ 	.word	0x00000001
        /*01c8*/ 	.word	0x00000001


	//----- nvinfo : EIATTR_CRS_STACK_SIZE
	.align		4
.L_532:
        /*01cc*/ 	.byte	0x04, 0x1e
        /*01ce*/ 	.short	(.L_534 - .L_533)
.L_533:
        /*01d0*/ 	.word	0x00000000
.L_534:


//--------------------- .nv.info._ZN7cutlass13device_kernelIN5flash19enable_sm80_to_sm89INS1_16FlashAttnFwdSm80INS1_25CollectiveMainloopFwdSm80ILi8ELi1ELb1EN4cute5tupleIJNS5_1CILi128EEES8_S8_EEELi128ENS_10bfloat16_tEfNS_4arch4Sm80ELb1ELb0ELb0ELb0ELb0ELb0ELb1ELb1EEENS1_21CollectiveEpilogueFwdIS9_NS6_IJNS7_ILi1EEESF_SF_EEESA_SC_Li256ELb0ELb1ELb1ELb0EEENS1_30DynamicPersistentTileSchedulerILi256ELi256ELb1ELb1ELb0EEEEEEEEEvNT_6ParamsE --------------------------
	.section	.nv.info._ZN7cutlass13device_kernelIN5flash19enable_sm80_to_sm89INS1_16FlashAttnFwdSm80INS1_25CollectiveMainloopFwdSm80ILi8ELi1ELb1EN4cute5tupleIJNS5_1CILi128EEES8_S8_EEELi128ENS_10bfloat16_tEfNS_4arch4Sm80ELb1ELb0ELb0ELb0ELb0ELb0ELb1ELb1EEENS1_21CollectiveEpilogueFwdIS9_NS6_IJNS7_ILi1EEESF_SF_EEESA_SC_Li256ELb0ELb1ELb1ELb0EEENS1_30DynamicPersistentTileSchedulerILi256ELi256ELb1ELb1ELb0EEEEEEEEEvNT_6ParamsE,"",@"SHT_CUDA_INFO"
	.sectionflags	@""
	.align	4


	//----- nvinfo : EIATTR_CUDA_API_VERSION
	.align		4
        /*0000*/ 	.byte	0x04, 0x37
        /*0002*/ 	.short	(.L_536 - .L_535)
.L_535:
        /*0004*/ 	.word	0x00000082


	//----- nvinfo : EIATTR_SW2861232_WAR
	.align		4
.L_536:
        /*0008*/ 	.byte	0x01, 0x35
	.zero		2


	//----- nvinfo : EIATTR_PARAM_CBANK
	.align		4
        /*000c*/ 	.byte	0x04, 0x0a
        /*000e*/ 	.short	(.L_538 - .L_537)
	.align		4
.L_537:
        /*0010*/ 	.word	index@(.nv.constant0._ZN7cutlass13device_kernelIN5flash19enable_sm80_to_sm89INS1_16FlashAttnFwdSm80INS1_25CollectiveMainloopFwdSm80ILi8ELi1ELb1EN4cute5tupleIJNS5_1CILi128EEES8_S8_EEELi128ENS_10bfloat16_tEfNS_4arch4Sm80ELb1ELb0ELb0ELb0ELb0ELb0ELb1ELb1EEENS1_21CollectiveEpilogueFwdIS9_NS6_IJNS7_ILi1EEESF_SF_EEESA_SC_Li256ELb0ELb1ELb1ELb0EEENS1_30DynamicPersistentTileSchedulerILi256ELi256ELb1ELb1ELb0EEEEEEEEEvNT_6ParamsE)
        /*0014*/ 	.short	0x0160
        /*0016*/ 	.short	0x0428


	//----- nvinfo : EIATTR_CBANK_PARAM_SIZE
	.align		4
.L_538:
        /*0018*/ 	.byte	0x03, 0x19
        /*001a*/ 	.short	0x0428


	//----- nvinfo : EIATTR_KPARAM_INFO
	.align		4
        /*001c*/ 	.byte	0x04, 0x17
        /*001e*/ 	.short	(.L_540 - .L_539)
.L_539:
        /*0020*/ 	.word	0x00000000
        /*0024*/ 	.short	0x0000
        /*0026*/ 	.short	0x0000
        /*0028*/ 	.byte	0x00, 0xf0, 0xa1, 0x10


	//----- nvinfo : EIATTR_MAXREG_COUNT
	.align		4
.L_540:
        /*002c*/ 	.byte	0x03, 0x1b
        /*002e*/ 	.short	0x00ff


	//----- nvinfo : EIATTR_NUM_BARRIERS
	.align		4
        /*0030*/ 	.byte	0x02, 0x4c
        /*0032*/ 	.byte	0x06
	.zero		1


	//----- nvinfo : EIATTR_ANNOTATIONS
	.align		4
        /*0034*/ 	.byte	0x04, 0x55
        /*0036*/ 	.short	(.L_542 - .L_541)


	//   ....[0]....
.L_541:
        /* <DEDUP_REMOVED lines=38> */


	//----- nvinfo : EIATTR_MERCURY_ISA_VERSION
	.align		4
.L_542:
        /*0288*/ 	.byte	0x03, 0x5f
        /*028a*/ 	.short	0x0000


	//----- nvinfo : EIATTR_INT_WARP_WIDE_INSTR_OFFSETS
	.align		4
        /*028c*/ 	.byte	0x04, 0x31
        /*028e*/ 	.short	(.L_544 - .L_543)


	//   ....[0]....
.L_543:
        /*0290*/ 	.word	0x0000d560


	//   ....[1]....
        /*0294*/ 	.word	0x0000d5e0


	//----- nvinfo : EIATTR_COOP_GROUP_MASK_REGIDS
	.align		4
.L_544:
        /*0298*/ 	.byte	0x04, 0x29
        /*029a*/ 	.short	(.L_546 - .L_545)


	//   ....[0]....
.L_545:
        /*029c*/ 	.word	0xffffffff


	//   ....[1]....
        /*02a0*/ 	.word	0xffffffff


	//   ....[2]....
        /*02a4*/ 	.word	0xffffffff


	//   ....[3]....
        /*02a8*/ 	.word	0xffffffff


	//   ....[4]....
        /*02ac*/ 	.word	0xffffffff


	//   ....[5]....
        /*02b0*/ 	.word	0xffffffff


	//   ....[6]....
        /*02b4*/ 	.word	0xffffffff


	//   ....[7]....
        /*02b8*/ 	.word	0xffffffff


	//   ....[8]....
        /*02bc*/ 	.word	0xffffffff


	//   ....[9]....
        /*02c0*/ 	.word	0xffffffff


	//   ....[10]....
        /*02c4*/ 	.word	0xffffffff


	//   ....[11]....
        /*02c8*/ 	.word	0xffffffff


	//   ....[12]....
        /*02cc*/ 	.word	0xffffffff


	//   ....[13]....
        /*02d0*/ 	.word	0xffffffff


	//   ....[14]....
        /*02d4*/ 	.word	0xffffffff


	//   ....[15]....
        /*02d8*/ 	.word	0xffffffff


	//   ....[16]....
        /*02dc*/ 	.word	0xffffffff


	//   ....[17]....
        /*02e0*/ 	.word	0xffffffff


	//   ....[18]....
        /*02e4*/ 	.word	0xffffffff


	//   ....[19]....
        /*02e8*/ 	.word	0xffffffff


	//   ....[20]....
        /*02ec*/ 	.word	0xffffffff


	//   ....[21]....
        /*02f0*/ 	.word	0xffffffff


	//   ....[22]....
        /*02f4*/ 	.word	0xffffffff


	//   ....[23]....
        /*02f8*/ 	.word	0xffffffff


	//   ....[24]....
        /*02fc*/ 	.word	0xffffffff


	//   ....[25]....
        /*0300*/ 	.word	0xffffffff


	//   ....[26]....
        /*0304*/ 	.word	0xffffffff


	//   ....[27]....
        /*0308*/ 	.word	0xffffffff


	//   ....[28]....
        /*030c*/ 	.word	0xffffffff


	//   ....[29]....
        /*0310*/ 	.word	0xffffffff


	//   ....[30]....
        /*0314*/ 	.word	0xffffffff


	//   ....[31]....
        /*0318*/ 	.word	0xffffffff


	//   ....[32]....
        /*031c*/ 	.word	0xffffffff


	//   ....[33]....
        /*0320*/ 	.word	0xffffffff


	//   ....[34]....
        /*0324*/ 	.word	0xffffffff


	//   ....[35]....
        /*0328*/ 	.word	0xffffffff


	//   ....[36]....
        /*032c*/ 	.word	0xffffffff


	//   ....[37]....
        /*0330*/ 	.word	0xffffffff


	//   ....[38]....
        /*0334*/ 	.word	0xffffffff


	//   ....[39]....
        /*0338*/ 	.word	0xffffffff


	//   ....[40]....
        /*033c*/ 	.word	0xffffffff


	//   ....[41]....
        /*0340*/ 	.word	0xffffffff


	//   ....[42]....
        /*0344*/ 	.word	0xffffffff


	//   ....[43]....
        /*0348*/ 	.word	0xffffffff


	//----- nvinfo : EIATTR_COOP_GROUP_INSTR_OFFSETS
	.align		4
.L_546:
        /*034c*/ 	.byte	0x04, 0x28
        /*034e*/ 	.short	(.L_548 - .L_547)


	//   ....[0]....
.L_547:
        /*0350*/ 	.word	0x00000050


	//   ....[1]....
        /*0354*/ 	.word	0x000016f0


	//   ....[2]....
        /*0358*/ 	.word	0x00001700


	//   ....[3]....
        /*035c*/ 	.word	0x00001710


	//   ....[4]....
        /*0360*/ 	.word	0x00001730


	//   ....[5]....
        /*0364*/ 	.word	0x00001780


	//   ....[6]....
        /*0368*/ 	.word	0x000017a0


	//   ....[7]....
        /*036c*/ 	.word	0x00001810


	//   ....[8]....
        /*0370*/ 	.word	0x00001820


	//   ....[9]....
        /*0374*/ 	.word	0x00002e20


	//   ....[10]....
        /*0378*/ 	.word	0x00002e30


	//   ....[11]....
        /*037c*/ 	.word	0x00003a50


	//   ....[12]....
        /*0380*/ 	.word	0x00003ad0


	//   ....[13]....
        /*0384*/ 	.word	0x00003af0


	//   ....[14]....
        /*0388*/ 	.word	0x00003b10


	//   ....[15]....
        /*038c*/ 	.word	0x00005ed0


	//   ....[16]....
        /*0390*/ 	.word	0x00005f10


	//   ....[17]....
        /*0394*/ 	.word	0x00007360


	//   ....[18]....
        /*0398*/ 	.word	0x00007400


	//   ....[19]....
        /*039c*/ 	.word	0x00007440


	//   ....[20]....
        /*03a0*/ 	.word	0x00007490


	//   ....[21]....
        /*03a4*/ 	.word	0x0000ad20


	//   ....[22]....
        /*03a8*/ 	.word	0x0000ad50


	//   ....[23]....
        /*03ac*/ 	.word	0x0000ad70


	//   ....[24]....
        /*03b0*/ 	.word	0x0000ad90


	//   ....[25]....
        /*03b4*/ 	.word	0x0000cf10


	//   ....[26]....
        /*03b8*/ 	.word	0x0000cf60


	//   ....[27]....
        /*03bc*/ 	.word	0x0000cf80


	//   ....[28]....
        /*03c0*/ 	.word	0x0000cfa0


	//   ....[29]....
        /*03c4*/ 	.word	0x0000d730


	//   ....[30]....
        /*03c8*/ 	.word	0x0000db80


	//   ....[31]....
        /*03cc*/ 	.word	0x0000db90


	//   ....[32]....
        /*03d0*/ 	.word	0x0000dbc0


	//   ....[33]....
        /*03d4*/ 	.word	0x0000dbe0


	//   ....[34]....
        /*03d8*/ 	.word	0x0000dce0


	//   ....[35]....
        /*03dc*/ 	.word	0x0000dd40


	//   ....[36]....
        /*03e0*/ 	.word	0x0000e2f0


	//   ....[37]....
        /*03e4*/ 	.word	0x0000e300


	//   ....[38]....
        /*03e8*/ 	.word	0x0000ea90


	//   ....[39]....
        /*03ec*/ 	.word	0x0000eb70


	//   ....[40]....
        /*03f0*/ 	.word	0x0000ebd0


	//   ....[41]....
        /*03f4*/ 	.word	0x0000ec20


	//   ....[42]....
        /*03f8*/ 	.word	0x0000ec80


	//   ....[43]....
        /*03fc*/ 	.word	0x0000ecd0


	//----- nvinfo : EIATTR_EXIT_INSTR_OFFSETS
	.align		4
.L_548:
        /*0400*/ 	.byte	0x04, 0x1c
        /*0402*/ 	.short	(.L_550 - .L_549)


	//   ....[0]....
.L_549:
        /*0404*/ 	.word	0x000000a0


	//   ....[1]....
        /*0408*/ 	.word	0x0000eb30


	//----- nvinfo : EIATTR_MAX_THREADS
	.align		4
.L_550:
        /*040c*/ 	.byte	0x04, 0x05
        /*040e*/ 	.short	(.L_552 - .L_551)
.L_551:
        /*0410*/ 	.word	0x00000100
        /*0414*/ 	.word	0x00000001
        /*0418*/ 	.word	0x00000001


	//----- nvinfo : EIATTR_CRS_STACK_SIZE
	.align		4
.L_552:
        /*041c*/ 	.byte	0x04, 0x1e
        /*041e*/ 	.short	(.L_554 - .L_553)
.L_553:
        /*0420*/ 	.word	0x00000000
.L_554:


//--------------------- .nv.info._ZN7cutlass13device_kernelIN5flash19enable_sm80_to_sm89INS1_16FlashAttnFwdSm80INS1_25CollectiveMainloopFwdSm80ILi4ELi1ELb0EN4cute5tupleIJNS5_1CILi128EEENS7_ILi64EEES8_EEELi128ENS_10bfloat16_tEfNS_4arch4Sm80ELb0ELb0ELb0ELb0ELb0ELb0ELb1ELb1EEENS1_21CollectiveEpilogueFwdINS6_IJS8_S8_S9_EEENS6_IJNS7_ILi1EEESH_SH_EEESB_SD_Li128ELb0ELb1ELb1ELb0EEENS1_19SingleTileSchedulerILb0ELb1ELb1ELi128EEEEEEEEEvNT_6ParamsE --------------------------
	.section	.nv.info._ZN7cutlass13device_kernelIN5flash19enable_sm80_to_sm89INS1_16FlashAttnFwdSm80INS1_25CollectiveMainloopFwdSm80ILi4ELi1ELb0EN4cute5tupleIJNS5_1CILi128EEENS7_ILi64EEES8_EEELi128ENS_10bfloat16_tEfNS_4arch4Sm80ELb0ELb0ELb0ELb0ELb0ELb0ELb1ELb1EEENS1_21CollectiveEpilogueFwdINS6_IJS8_S8_S9_EEENS6_IJNS7_ILi1EEESH_SH_EEESB_SD_Li128ELb0ELb1ELb1ELb0EEENS1_19SingleTileSchedulerILb0ELb1ELb1ELi128EEEEEEEEEvNT_6ParamsE,"",@"SHT_CUDA_INFO"
	.sectionflags	@""
	.align	4


	//----- nvinfo : EIATTR_CUDA_API_VERSION
	.align		4
        /*0000*/ 	.byte	0x04, 0x37
        /*0002*/ 	.short	(.L_556 - .L_555)
.L_555:
        /*0004*/ 	.word	0x00000082


	//----- nvinfo : EIATTR_SW2861232_WAR
	.align		4
.L_556:
        /*0008*/ 	.byte	0x01, 0x35
	.zero		2


	//----- nvinfo : EIATTR_PARAM_CBANK
	.align		4
        /*000c*/ 	.byte	0x04, 0x0a
        /*000e*/ 	.short	(.L_558 - .L_557)
	.align		4
.L_557:
        /*0010*/ 	.word	index@(.nv.constant0._ZN7cutlass13device_kernelIN5flash19enable_sm80_to_sm89INS1_16FlashAttnFwdSm80INS1_25CollectiveMainloopFwdSm80ILi4ELi1ELb0EN4cute5tupleIJNS5_1CILi128EEENS7_ILi64EEES8_EEELi128ENS_10bfloat16_tEfNS_4arch4Sm80ELb0ELb0ELb0ELb0ELb0ELb0ELb1ELb1EEENS1_21CollectiveEpilogueFwdINS6_IJS8_S8_S9_EEENS6_IJNS7_ILi1EEESH_SH_EEESB_SD_Li128ELb0ELb1ELb1ELb0EEENS1_19SingleTileSchedulerILb0ELb1ELb1ELi128EEEEEEEEEvNT_6ParamsE)
        /*0014*/ 	.short	0x0160
        /*0016*/ 	.short	0x0418


	//----- nvinfo : EIATTR_CBANK_PARAM_SIZE
	.align		4
.L_558:
        /*0018*/ 	.byte	0x03, 0x19
        /*001a*/ 	.short	0x0418


	//----- nvinfo : EIATTR_KPARAM_INFO
	.align		4
        /*001c*/ 	.byte	0x04, 0x17
        /*001e*/ 	.short	(.L_560 - .L_559)
.L_559:
        /*0020*/ 	.word	0x00000000
        /*0024*/ 	.short	0x0000
        /*0026*/ 	.short	0x0000
        /*0028*/ 	.byte	0x00, 0xf0, 0x61, 0x10


	//----- nvinfo : EIATTR_MAXREG_COUNT
	.align		4
.L_560:
        /*002c*/ 	.byte	0x03, 0x1b
        /*002e*/ 	.short	0x00ff


	//----- nvinfo : EIATTR_NUM_BARRIERS
	.align		4
        /*0030*/ 	.byte	0x02, 0x4c
        /*0032*/ 	.byte	0x02
	.zero		1


	//----- nvinfo : EIATTR_ANNOTATIONS
	.align		4
        /*0034*/ 	.byte	0x04, 0x55
        /*0036*/ 	.short	(.L_562 - .L_561)


	//   ....[0]....
.L_561:
        /* <DEDUP_REMOVED lines=39> */


	//----- nvinfo : EIATTR_MERCURY_ISA_VERSION
	.align		4
.L_562:
        /*0290*/ 	.byte	0x03, 0x5f
        /*0292*/ 	.short	0x0000


	//----- nvinfo : EIATTR_INT_WARP_WIDE_INSTR_OFFSETS
	.align		4
        /*0294*/ 	.byte	0x04, 0x31
        /*0296*/ 	.short	(.L_564 - .L_563)


	//   ....[0]....
.L_563:
        /*0298*/ 	.word	0x00001ac0


	//----- nvinfo : EIATTR_COOP_GROUP_MASK_REGIDS
	.align		4
.L_564:
        /*029c*/ 	.byte	0x04, 0x29
        /*029e*/ 	.short	(.L_566 - .L_565)


	//   ....[0]....
.L_565:
        /*02a0*/ 	.word	0xffffffff


	//   ....[1]....
        /*02a4*/ 	.word	0xffffffff


	//   ....[2]....
        /*02a8*/ 	.word	0xffffffff


	//   ....[3]....
        /*02ac*/ 	.word	0xffffffff


	//   ....[4]....
        /*02b0*/ 	.word	0xffffffff


	//   ....[5]....
        /*02b4*/ 	.word	0xffffffff


	//   ....[6]....
        /*02b8*/ 	.word	0xffffffff


	//   ....[7]....
        /*02bc*/ 	.word	0xffffffff


	//   ....[8]....
        /*02c0*/ 	.word	0xffffffff


	//   ....[9]....
        /*02c4*/ 	.word	0xffffffff


	//   ....[10]....
        /*02c8*/ 	.word	0xffffffff


	//   ....[11]....
        /*02cc*/ 	.word	0xffffffff


	//   ....[12]....
        /*02d0*/ 	.word	0xffffffff


	//   ....[13]....
        /*02d4*/ 	.word	0xffffffff


	//   ....[14]....
        /*02d8*/ 	.word	0xffffffff


	//   ....[15]....
        /*02dc*/ 	.word	0xffffffff


	//   ....[16]....
        /*02e0*/ 	.word	0xffffffff


	//   ....[17]....
        /*02e4*/ 	.word	0xffffffff


	//   ....[18]....
        /*02e8*/ 	.word	0xffffffff


	//   ....[19]....
        /*02ec*/ 	.word	0xffffffff


	//   ....[20]....
        /*02f0*/ 	.word	0xffffffff


	//   ....[21]....
        /*02f4*/ 	.word	0xffffffff


	//   ....[22]....
        /*02f8*/ 	.word	0xffffffff


	//   ....[23]....
        /*02fc*/ 	.word	0xffffffff


	//   ....[24]....
        /*0300*/ 	.word	0xffffffff


	//   ....[25]....
        /*0304*/ 	.word	0xffffffff


	//   ....[26]....
        /*0308*/ 	.word	0xffffffff


	//   ....[27]....
        /*030c*/ 	.word	0xffffffff


	//   ....[28]....
        /*0310*/ 	.word	0xffffffff


	//   ....[29]....
        /*0314*/ 	.word	0xffffffff


	//   ....[30]....
        /*0318*/ 	.word	0xffffffff


	//   ....[31]....
        /*031c*/ 	.word	0xffffffff


	//   ....[32]....
        /*0320*/ 	.word	0xffffffff


	//   ....[33]....
        /*0324*/ 	.word	0xffffffff


	//   ....[34]....
        /*0328*/ 	.word	0xffffffff


	//   ....[35]....
        /*032c*/ 	.word	0xffffffff


	//   ....[36]....
        /*0330*/ 	.word	0xffffffff


	//   ....[37]....
        /*0334*/ 	.word	0xffffffff


	//   ....[38]....
        /*0338*/ 	.word	0xffffffff


	//   ....[39]....
        /*033c*/ 	.word	0xffffffff


	//   ....[40]....
        /*0340*/ 	.word	0xffffffff


	//   ....[41]....
        /*0344*/ 	.word	0xffffffff


	//   ....[42]....
        /*0348*/ 	.word	0xffffffff


	//   ....[43]....
        /*034c*/ 	.word	0xffffffff


	//   ....[44]....
        /*0350*/ 	.word	0xffffffff


	//   ....[45]....
        /*0354*/ 	.word	0xffffffff


	//   ....[46]....
        /*0358*/ 	.word	0xffffffff


	//   ....[47]....
        /*035c*/ 	.word	0xffffffff


	//   ....[48]....
        /*0360*/ 	.word	0xffffffff


	//   ....[49]....
        /*0364*/ 	.word	0xffffffff


	//   ....[50]....
        /*0368*/ 	.word	0xffffffff


	//   ....[51]....
        /*036c*/ 	.word	0xffffffff


	//   ....[52]....
        /*0370*/ 	.word	0xffffffff


	//   ....[53]....
        /*0374*/ 	.word	0xffffffff


	//   ....[54]....
        /*0378*/ 	.word	0xffffffff


	//   ....[55]....
        /*037c*/ 	.word	0xffffffff


	//   ....[56]....
        /*0380*/ 	.word	0xffffffff


	//----- nvinfo : EIATTR_COOP_GROUP_INSTR_OFFSETS
	.align		4
.L_566:
        /*0384*/ 	.byte	0x04, 0x28
        /*0386*/ 	.short	(.L_568 - .L_567)


	//   ....[0]....
.L_567:
        /*0388*/ 	.word	0x00000060


	//   ....[1]....
        /*038c*/ 	.word	0x00000f00


	//   ....[2]....
        /*0390*/ 	.word	0x00000f40


	//   ....[3]....
        /*0394*/ 	.word	0x000011a0


	//   ....[4]....
        /*0398*/ 	.word	0x000011d0


	//   ....[5]....
        /*039c*/ 	.word	0x000012b0


	//   ....[6]....
        /*03a0*/ 	.word	0x000012e0


	//   ....[7]....
        /*03a4*/ 	.word	0x000013c0


	//   ....[8]....
        /*03a8*/ 	.word	0x000013f0


	//   ....[9]....
        /*03ac*/ 	.word	0x000014d0


	//   ....[10]....
        /*03b0*/ 	.word	0x00001500


	//   ....[11]....
        /*03b4*/ 	.word	0x000015e0


	//   ....[12]....
        /*03b8*/ 	.word	0x00001610


	//   ....[13]....
        /*03bc*/ 	.word	0x000016f0


	//   ....[14]....
        /*03c0*/ 	.word	0x00001720


	//   ....[15]....
        /*03c4*/ 	.word	0x000017f0


	//   ....[16]....
        /*03c8*/ 	.word	0x00001830


	//   ....[17]....
        /*03cc*/ 	.word	0x00003820


	//   ....[18]....
        /*03d0*/ 	.word	0x00003940


	//   ....[19]....
        /*03d4*/ 	.word	0x00003b40


	//   ....[20]....
        /*03d8*/ 	.word	0x00003b60


	//   ....[21]....
        /*03dc*/ 	.word	0x00003d10


	//   ....[22]....
        /*03e0*/ 	.word	0x00003f20


	//   ....[23]....
        /*03e4*/ 	.word	0x00003f40


	//   ....[24]....
        /*03e8*/ 	.word	0x00004150


	//   ....[25]....
        /*03ec*/ 	.word	0x00007690


	//   ....[26]....
        /*03f0*/ 	.word	0x000076e0


	//   ....[27]....
        /*03f4*/ 	.word	0x000077a0


	//   ....[28]....
        /*03f8*/ 	.word	0x000077f0


	//   ....[29]....
        /*03fc*/ 	.word	0x00007820


	//   ....[30]....
        /*0400*/ 	.word	0x00007910


	//   ....[31]....
        /*0404*/ 	.word	0x00007a70


	//   ....[32]....
        /*0408*/ 	.word	0x00007d50


	//   ....[33]....
        /*040c*/ 	.word	0x00009f20


	//   ....[34]....
        /*0410*/ 	.word	0x00009f30


	//   ....[35]....
        /*0414*/ 	.word	0x00009f40


	//   ....[36]....
        /*0418*/ 	.word	0x00009f60


	//   ....[37]....
        /*041c*/ 	.word	0x00009f80


	//   ....[38]....
        /*0420*/ 	.word	0x00009fa0


	//   ....[39]....
        /*0424*/ 	.word	0x00009fb0


	//   ....[40]....
        /*0428*/ 	.word	0x00009fe0


	//   ....[41]....
        /*042c*/ 	.word	0x0000b050


	//   ....[42]....
        /*0430*/ 	.word	0x0000b080


	//   ....[43]....
        /*0434*/ 	.word	0x0000b0b0


	//   ....[44]....
        /*0438*/ 	.word	0x0000b0e0


	//   ....[45]....
        /*043c*/ 	.word	0x0000b120


	//   ....[46]....
        /*0440*/ 	.word	0x0000b150


	//   ....[47]....
        /*0444*/ 	.word	0x0000b170


	//   ....[48]....
        /*0448*/ 	.word	0x0000b180


	//   ....[49]....
        /*044c*/ 	.word	0x0000b1a0


	//   ....[50]....
        /*0450*/ 	.word	0x0000b1b0


	//   ....[51]....
        /*0454*/ 	.word	0x0000b860


	//   ....[52]....
        /*0458*/ 	.word	0x0000b880


	//   ....[53]....
        /*045c*/ 	.word	0x0000be80


	//   ....[54]....
        /*0460*/ 	.word	0x0000bea0


	//   ....[55]....
        /*0464*/ 	.word	0x0000c4a0


	//   ....[56]....
        /*0468*/ 	.word	0x0000c4b0


	//----- nvinfo : EIATTR_EXIT_INSTR_OFFSETS
	.align		4
.L_568:
        /*046c*/ 	.byte	0x04, 0x1c
        /*046e*/ 	.short	(.L_570 - .L_569)


	//   ....[0]....
.L_569:
        /*0470*/ 	.word	0x000001c0


	//   ....[1]....
        /*0474*/ 	.word	0x0000c4c0


	//   ....[2]....
        /*0478*/ 	.word	0x0000ca60


	//   ....[3]....
        /*047c*/ 	.word	0x0000cab0


	//   ....[4]....
        /*0480*/ 	.word	0x0000cae0


	//   ....[5]....
        /*0484*/ 	.word	0x0000cb40


	//   ....[6]....
        /*0488*/ 	.word	0x0000cdd0


	//----- nvinfo : EIATTR_CTAIDZ_USED
	.align		4
.L_570:
        /*048c*/ 	.byte	0x01, 0x04
	.zero		2


	//----- nvinfo : EIATTR_MAX_THREADS
	.align		4
        /*0490*/ 	.byte	0x04, 0x05
        /*0492*/ 	.short	(.L_572 - .L_571)
.L_571:
        /*0494*/ 	.word	0x00000080
        /*0498*/ 	.word	0x00000001
        /*049c*/ 	.word	0x00000001


	//----- nvinfo : EIATTR_CRS_STACK_SIZE
	.align		4
.L_572:
        /*04a0*/ 	.byte	0x04, 0x1e
        /*04a2*/ 	.short	(.L_574 - .L_573)
.L_573:
        /*04a4*/ 	.word	0x00000000
.L_574:


//--------------------- .nv.info._ZN7cutlass13device_kernelIN5flash19enable_sm80_to_sm89INS1_16FlashAttnFwdSm80INS1_25CollectiveMainloopFwdSm80ILi8ELi1ELb1EN4cute5tupleIJNS5_1CILi128EEENS7_ILi112EEES8_EEELi128ENS_10bfloat16_tEfNS_4arch4Sm80ELb0ELb0ELb0ELb1ELb0ELb0ELb1ELb1EEENS1_21CollectiveEpilogueFwdINS6_IJS8_S8_S9_EEENS6_IJNS7_ILi1EEESH_SH_EEESB_SD_Li256ELb1ELb1ELb1ELb0EEENS1_36VarlenDynamicPersistentTileSchedulerILi128ELi112ELi256ELi256ELb1ELb1ELb0ELb0ELb1ELb1EEEEEEEEEvNT_6ParamsE --------------------------
	.section	.nv.info._ZN7cutlass13device_kernelIN5flash19enable_sm80_to_sm89INS1_16FlashAttnFwdSm80INS1_25CollectiveMainloopFwdSm80ILi8ELi1ELb1EN4cute5tupleIJNS5_1CILi128EEENS7_ILi112EEES8_EEELi128ENS_10bfloat16_tEfNS_4arch4Sm80ELb0ELb0ELb0ELb1ELb0ELb0ELb1ELb1EEENS1_21CollectiveEpilogueFwdINS6_IJS8_S8_S9_EEENS6_IJNS7_ILi1EEESH_SH_EEESB_SD_Li256ELb1ELb1ELb1ELb0EEENS1_36VarlenDynamicPersistentTileSchedulerILi128ELi112ELi256ELi256ELb1ELb1ELb0ELb0ELb1ELb1EEEEEEEEEvNT_6ParamsE,"",@"SHT_CUDA_INFO"
	.sectionflags	@""
	.align	4


	//----- nvinfo : EIATTR_CUDA_API_VERSION
	.align		4
        /*0000*/ 	.byte	0x04, 0x37
        /*0002*/ 	.short	(.L_576 - .L_575)
.L_575:
        /*0004*/ 	.word	0x00000082


	//----- nvinfo : EIATTR_SW2861232_WAR
	.align		4
.L_576:
        /*0008*/ 	.byte	0x01, 0x35
	.zero		2


	//----- nvinfo : EIATTR_PARAM_CBANK
	.align		4
        /*000c*/ 	.byte	0x04, 0x0a
        /*000e*/ 	.short	(.L_578 - .L_577)
	.align		4
.L_577:
        /*0010*/ 	.word	index@(.nv.constant0._ZN7cutlass13device_kernelIN5flash19enable_sm80_to_sm89INS1_16FlashAttnFwdSm80INS1_25CollectiveMainloopFwdSm80ILi8ELi1ELb1EN4cute5tupleIJNS5_1CILi128EEENS7_ILi112EEES8_EEELi128ENS_10bfloat16_tEfNS_4arch4Sm80ELb0ELb0ELb0ELb1ELb0ELb0ELb1ELb1EEENS1_21CollectiveEpilogueFwdINS6_IJS8_S8_S9_EEENS6_IJNS7_ILi1EEESH_SH_EEESB_SD_Li256ELb1ELb1ELb1ELb0EEENS1_36VarlenDynamicPersistentTileSchedulerILi128ELi112ELi256ELi256ELb1ELb1ELb0ELb0ELb1ELb1EEEEEEEEEvNT_6ParamsE)
        /*0014*/ 	.short	0x0160
        /*0016*/ 	.short	0x0438


	//----- nvinfo : EIATTR_CBANK_PARAM_SIZE
	.align		4
.L_578:
        /*0018*/ 	.byte	0x03, 0x19
        /*001a*/ 	.short	0x0438


	//----- nvinfo : EIATTR_KPARAM_INFO
	.align		4
        /*001c*/ 	.byte	0x04, 0x17
        /*001e*/ 	.short	(.L_580 - .L_579)
.L_579:
        /*0020*/ 	.word	0x00000000
        /*0024*/ 	.short	0x0000
        /*0026*/ 	.short	0x0000
        /*0028*/ 	.byte	0x00, 0xf0, 0xe1, 0x10


	//----- nvinfo : EIATTR_MAXREG_COUNT
	.align		4
.L_580:
        /*002c*/ 	.byte	0x03, 0x1b
        /*002e*/ 	.short	0x00ff


	//----- nvinfo : EIATTR_NUM_BARRIERS
	.align		4
        /*0030*/ 	.byte	0x02, 0x4c
        /*0032*/ 	.byte	0x06
	.zero		1


	//----- nvinfo : EIATTR_ANNOTATIONS
	.align		4
        /*0034*/ 	.byte	0x04, 0x55
        /*0036*/ 	.short	(.L_582 - .L_581)


	//   ....[0]....
.L_581:
        /* <DEDUP_REMOVED lines=16> */


	//----- nvinfo : EIATTR_MERCURY_ISA_VERSION
	.align		4
.L_582:
        /*0120*/ 	.byte	0x03, 0x5f
        /*0122*/ 	.short	0x0000


	//----- nvinfo : EIATTR_INT_WARP_WIDE_INSTR_OFFSETS
	.align		4
        /*0124*/ 	.byte	0x04, 0x31
        /*0126*/ 	.short	(.L_584 - .L_583)


	//   ....[0]....
.L_583:
        /*0128*/ 	.word	0x00009290


	//   ....[1]....
        /*012c*/ 	.word	0x00009310


	//----- nvinfo : EIATTR_COOP_GROUP_MASK_REGIDS
	.align		4
.L_584:
        /*0130*/ 	.byte	0x04, 0x29
        /*0132*/ 	.short	(.L_586 - .L_585)


	//   ....[0]....
.L_585:
        /*0134*/ 	.word	0xffffffff


	//   ....[1]....
        /*0138*/ 	.word	0xffffffff


	//   ....[2]....
        /*013c*/ 	.word	0xffffffff


	//   ....[3]....
        /*0140*/ 	.word	0xffffffff


	//   ....[4]....
        /*0144*/ 	.word	0xffffffff


	//   ....[5]....
        /*0148*/ 	.word	0xffffffff


	//   ....[6]....
        /*014c*/ 	.word	0xffffffff


	//   ....[7]....
        /*0150*/ 	.word	0xffffffff


	//   ....[8]....
        /*0154*/ 	.word	0xffffffff


	//   ....[9]....
        /*0158*/ 	.word	0xffffffff


	//   ....[10]....
        /*015c*/ 	.word	0xffffffff


	//   ....[11]....
        /*0160*/ 	.word	0xffffffff


	//   ....[12]....
        /*0164*/ 	.word	0xffffffff


	//   ....[13]....
        /*0168*/ 	.word	0xffffffff


	//   ....[14]....
        /*016c*/ 	.word	0xffffffff


	//   ....[15]....
        /*0170*/ 	.word	0xffffffff


	//   ....[16]....
        /*0174*/ 	.word	0xffffffff


	//   ....[17]....
        /*0178*/ 	.word	0xffffffff


	//   ....[18]....
        /*017c*/ 	.word	0xffffffff


	//   ....[19]....
        /*0180*/ 	.word	0xffffffff


	//   ....[20]....
        /*0184*/ 	.word	0xffffffff


	//   ....[21]....
        /*0188*/ 	.word	0xffffffff


	//   ....[22]....
        /*018c*/ 	.word	0xffffffff


	//   ....[23]....
        /*0190*/ 	.word	0xffffffff


	//   ....[24]....
        /*0194*/ 	.word	0xffffffff


	//   ....[25]....
        /*0198*/ 	.word	0xffffffff


	//   ....[26]....
        /*019c*/ 	.word	0xffffffff


	//   ....[27]....
        /*01a0*/ 	.word	0xffffffff


	//   ....[28]....
        /*01a4*/ 	.word	0xffffffff


	//   ....[29]....
        /*01a8*/ 	.word	0xffffffff


	//   ....[30]....
        /*01ac*/ 	.word	0xffffffff


	//   ....[31]....
        /*01b0*/ 	.word	0xffffffff


	//   ....[32]....
        /*01b4*/ 	.word	0xffffffff


	//   ....[33]....
        /*01b8*/ 	.word	0xffffffff


	//   ....[34]....
        /*01bc*/ 	.word	0xffffffff


	//   ....[35]....
        /*01c0*/ 	.word	0xffffffff


	//   ....[36]....
        /*01c4*/ 	.word	0xffffffff


	//   ....[37]....
        /*01c8*/ 	.word	0xffffffff


	//   ....[38]....
        /*01cc*/ 	.word	0xffffffff


	//   ....[39]....
        /*01d0*/ 	.word	0xffffffff


	//   ....[40]....
        /*01d4*/ 	.word	0xffffffff


	//   ....[41]....
        /*01d8*/ 	.word	0xffffffff


	//   ....[42]....
        /*01dc*/ 	.word	0xffffffff


	//   ....[43]....
        /*01e0*/ 	.word	0xffffffff


	//   ....[44]....
        /*01e4*/ 	.word	0xffffffff


	//   ....[45]....
        /*01e8*/ 	.word	0xffffffff


	//   ....[46]....
        /*01ec*/ 	.word	0xffffffff


	//   ....[47]....
        /*01f0*/ 	.word	0xffffffff


	//   ....[48]....
        /*01f4*/ 	.word	0xffffffff


	//   ....[49]....
        /*01f8*/ 	.word	0xffffffff


	//   ....[50]....
        /*01fc*/ 	.word	0xffffffff


	//   ....[51]....
        /*0200*/ 	.word	0xffffffff


	//   ....[52]....
        /*0204*/ 	.word	0xffffffff


	//   ....[53]....
        /*0208*/ 	.word	0xffffffff


	//   ....[54]....
        /*020c*/ 	.word	0xffffffff


	//   ....[55]....
        /*0210*/ 	.word	0xffffffff


	//   ....[56]....
        /*0214*/ 	.word	0xffffffff


	//   ....[57]....
        /*0218*/ 	.word	0xffffffff


	//   ....[58]....
        /*021c*/ 	.word	0xffffffff


	//   ....[59]....
        /*0220*/ 	.word	0xffffffff


	//   ....[60]....
        /*0224*/ 	.word	0xffffffff


	//   ....[61]....
        /*0228*/ 	.word	0xffffffff


	//   ....[62]....
        /*022c*/ 	.word	0xffffffff


	//   ....[63]....
        /*0230*/ 	.word	0xffffffff


	//   ....[64]....
        /*0234*/ 	.word	0xffffffff


	//   ....[65]....
        /*0238*/ 	.word	0xffffffff


	//   ....[66]....
        /*023c*/ 	.word	0xffffffff


	//   ....[67]....
        /*0240*/ 	.word	0xffffffff


	//   ....[68]....
        /*0244*/ 	.word	0xffffffff


	//   ....[69]....
        /*0248*/ 	.word	0xffffffff


	//   ....[70]....
        /*024c*/ 	.word	0xffffffff


	//   ....[71]....
        /*0250*/ 	.word	0xffffffff


	//   ....[72]....
        /*0254*/ 	.word	0xffffffff


	//   ....[73]....
        /*0258*/ 	.word	0xffffffff


	//   ....[74]....
        /*025c*/ 	.word	0xffffffff


	//   ....[75]....
        /*0260*/ 	.word	0xffffffff


	//   ....[76]....
        /*0264*/ 	.word	0xffffffff


	//   ....[77]....
        /*0268*/ 	.word	0xffffffff


	//   ....[78]....
        /*026c*/ 	.word	0xffffffff


	//   ....[79]....
        /*0270*/ 	.word	0xffffffff


	//   ....[80]....
        /*0274*/ 	.word	0xffffffff


	//   ....[81]....
        /*0278*/ 	.word	0xffffffff


	//   ....[82]....
        /*027c*/ 	.word	0xffffffff


	//   ....[83]....
        /*0280*/ 	.word	0xffffffff


	//   ....[84]....
        /*0284*/ 	.word	0xffffffff


	//   ....[85]....
        /*0288*/ 	.word	0xffffffff


	//   ....[86]....
        /*028c*/ 	.word	0xffffffff


	//   ....[87]....
        /*0290*/ 	.word	0xffffffff


	//   ....[88]....
        /*0294*/ 	.word	0xffffffff


	//   ....[89]....
        /*0298*/ 	.word	0xffffffff


	//   ....[90]....
        /*029c*/ 	.word	0xffffffff


	//   ....[91]....
        /*02a0*/ 	.word	0xffffffff


	//   ....[92]....
        /*02a4*/ 	.word	0xffffffff


	//   ....[93]....
        /*02a8*/ 	.word	0xffffffff


	//   ....[94]....
        /*02ac*/ 	.word	0xffffffff


	//   ....[95]....
        /*02b0*/ 	.word	0xffffffff


	//   ....[96]....
        /*02b4*/ 	.word	0xffffffff


	//   ....[97]....
        /*02b8*/ 	.word	0xffffffff


	//   ....[98]....
        /*02bc*/ 	.word	0xffffffff


	//   ....[99]....
        /*02c0*/ 	.word	0xffffffff


	//   ....[100]....
        /*02c4*/ 	.word	0xffffffff


	//   ....[101]....
        /*02c8*/ 	.word	0xffffffff


	//   ....[102]....
        /*02cc*/ 	.word	0xffffffff


	//   ....[103]....
        /*02d0*/ 	.word	0xffffffff


	//   ....[104]....
        /*02d4*/ 	.word	0xffffffff


	//   ....[105]....
        /*02d8*/ 	.word	0xffffffff


	//   ....[106]....
        /*02dc*/ 	.word	0xffffffff


	//   ....[107]....
        /*02e0*/ 	.word	0xffffffff


	//   ....[108]....
        /*02e4*/ 	.word	0xffffffff


	//   ....[109]....
        /*02e8*/ 	.word	0xffffffff


	//   ....[110]....
        /*02ec*/ 	.word	0xffffffff


	//   ....[111]....
        /*02f0*/ 	.word	0xffffffff


	//   ....[112]....
        /*02f4*/ 	.word	0xffffffff


	//   ....[113]....
        /*02f8*/ 	.word	0xffffffff


	//   ....[114]....
        /*02fc*/ 	.word	0xffffffff


	//   ....[115]....
        /*0300*/ 	.word	0xffffffff


	//   ....[116]....
        /*0304*/ 	.word	0xffffffff


	//   ....[117]....
        /*0308*/ 	.word	0xffffffff


	//   ....[118]....
        /*030c*/ 	.word	0xffffffff


	//   ....[119]....
        /*0310*/ 	.word	0xffffffff


	//   ....[120]....
        /*0314*/ 	.word	0xffffffff


	//   ....[121]....
        /*0318*/ 	.word	0xffffffff


	//   ....[122]....
        /*031c*/ 	.word	0xffffffff


	//   ....[123]....
        /*0320*/ 	.word	0xffffffff


	//   ....[124]....
        /*0324*/ 	.word	0xffffffff


	//   ....[125]....
        /*0328*/ 	.word	0xffffffff


	//   ....[126]....
        /*032c*/ 	.word	0xffffffff


	//   ....[127]....
        /*0330*/ 	.word	0xffffffff


	//   ....[128]....
        /*0334*/ 	.word	0xffffffff


	//   ....[129]....
        /*0338*/ 	.word	0xffffffff


	//   ....[130]....
        /*033c*/ 	.word	0xffffffff


	//----- nvinfo : EIATTR_COOP_GROUP_INSTR_OFFSETS
	.align		4
.L_586:
        /*0340*/ 	.byte	0x04, 0x28
        /*0342*/ 	.short	(.L_588 - .L_587)


	//   ....[0]....
.L_587:
        /*0344*/ 	.word	0x00000050


	//   ....[1]....
        /*0348*/ 	.word	0x000001e0


	//   ....[2]....
        /*034c*/ 	.word	0x00000210


	//   ....[3]....
        /*0350*/ 	.word	0x00000240


	//   ....[4]....
        /*0354*/ 	.word	0x00000270


	//   ....[5]....
        /*0358*/ 	.word	0x000002a0


	//   ....[6]....
        /*035c*/ 	.word	0x000002d0


	//   ....[7]....
        /*0360*/ 	.word	0x00000440


	//   ....[8]....
        /*0364*/ 	.word	0x00000480


	//   ....[9]....
        /*0368*/ 	.word	0x000004b0


	//   ....[10]....
        /*036c*/ 	.word	0x000004e0


	//   ....[11]....
        /*0370*/ 	.word	0x00000510


	//   ....[12]....
        /*0374*/ 	.word	0x00000540


	//   ....[13]....
        /*0378*/ 	.word	0x000005d0


	//   ....[14]....
        /*037c*/ 	.word	0x00000600


	//   ....[15]....
        /*0380*/ 	.word	0x00000610


	//   ....[16]....
        /*0384*/ 	.word	0x00000680


	//   ....[17]....
        /*0388*/ 	.word	0x00001e90


	//   ....[18]....
        /*038c*/ 	.word	0x00001ee0


	//   ....[19]....
        /*0390*/ 	.word	0x00001f20


	//   ....[20]....
        /*0394*/ 	.word	0x00001f60


	//   ....[21]....
        /*0398*/ 	.word	0x00001fa0


	//   ....[22]....
        /*039c*/ 	.word	0x00001fd0


	//   ....[23]....
        /*03a0*/ 	.word	0x00002000


	//   ....[24]....
        /*03a4*/ 	.word	0x00002010


	//   ....[25]....
        /*03a8*/ 	.word	0x000040f0


	//   ....[26]....
        /*03ac*/ 	.word	0x00004180


	//   ....[27]....
        /*03b0*/ 	.word	0x000041a0


	//   ....[28]....
        /*03b4*/ 	.word	0x000041c0


	//   ....[29]....
        /*03b8*/ 	.word	0x000070a0


	//   ....[30]....
        /*03bc*/ 	.word	0x000070c0


	//   ....[31]....
        /*03c0*/ 	.word	0x000070f0


	//   ....[32]....
        /*03c4*/ 	.word	0x00007100


	//   ....[33]....
        /*03c8*/ 	.word	0x00008c80


	//   ....[34]....
        /*03cc*/ 	.word	0x00008c90


	//   ....[35]....
        /*03d0*/ 	.word	0x00008cc0


	//   ....[36]....
        /*03d4*/ 	.word	0x00008cd0


	//   ....[37]....
        /*03d8*/ 	.word	0x00009d30


	//   ....[38]....
        /*03dc*/ 	.word	0x00009d40


	//   ....[39]....
        /*03e0*/ 	.word	0x00009d60


	//   ....[40]....
        /*03e4*/ 	.word	0x00009d70


	//   ....[41]....
        /*03e8*/ 	.word	0x0000a0b0


	//   ....[42]....
        /*03ec*/ 	.word	0x0000a0d0


	//   ....[43]....
        /*03f0*/ 	.word	0x0000a1b0


	//   ....[44]....
        /*03f4*/ 	.word	0x0000a1c0


	//   ....[45]....
        /*03f8*/ 	.word	0x0000a2b0


	//   ....[46]....
        /*03fc*/ 	.word	0x0000a2d0


	//   ....[47]....
        /*0400*/ 	.word	0x0000a3c0


	//   ....[48]....
        /*0404*/ 	.word	0x0000a3d0


	//   ....[49]....
        /*0408*/ 	.word	0x0000a6b0


	//   ....[50]....
        /*040c*/ 	.word	0x0000a6d0


	//   ....[51]....
        /*0410*/ 	.word	0x0000ad10


	//   ....[52]....
        /*0414*/ 	.word	0x0000ad20


	//   ....[53]....
        /*0418*/ 	.word	0x0000b860


	//   ....[54]....
        /*041c*/ 	.word	0x0000b880


	//   ....[55]....
        /*0420*/ 	.word	0x0000b970


	//   ....[56]....
        /*0424*/ 	.word	0x0000b980


	//   ....[57]....
        /*0428*/ 	.word	0x0000ba70


	//   ....[58]....
        /*042c*/ 	.word	0x0000ba90


	//   ....[59]....
        /*0430*/ 	.word	0x0000bb80


	//   ....[60]....
        /*0434*/ 	.word	0x0000bb90


	//   ....[61]....
        /*0438*/ 	.word	0x0000bd20


	//   ....[62]....
        /*043c*/ 	.word	0x0000bd40


	//   ....[63]....
        /*0440*/ 	.word	0x0000be60


	//   ....[64]....
        /*0444*/ 	.word	0x0000bea0


	//   ....[65]....
        /*0448*/ 	.word	0x0000bed0


	//   ....[66]....
        /*044c*/ 	.word	0x0000bf00


	//   ....[67]....
        /*0450*/ 	.word	0x0000bf30


	//   ....[68]....
        /*0454*/ 	.word	0x0000bf60


	//   ....[69]....
        /*0458*/ 	.word	0x0000c0b0


	//   ....[70]....
        /*045c*/ 	.word	0x0000c0f0


	//   ....[71]....
        /*0460*/ 	.word	0x0000c120


	//   ....[72]....
        /*0464*/ 	.word	0x0000c150


	//   ....[73]....
        /*0468*/ 	.word	0x0000c180


	//   ....[74]....
        /*046c*/ 	.word	0x0000c1b0


	//   ....[75]....
        /*0470*/ 	.word	0x0000c240


	//   ....[76]....
        /*0474*/ 	.word	0x0000c270


	//   ....[77]....
        /*0478*/ 	.word	0x0000c280


	//   ....[78]....
        /*047c*/ 	.word	0x0000c2e0


	//   ....[79]....
        /*0480*/ 	.word	0x0000c810


	//   ....[80]....
        /*0484*/ 	.word	0x0000c870


	//   ....[81]....
        /*0488*/ 	.word	0x0000c8c0


	//   ....[82]....
        /*048c*/ 	.word	0x0000c910


	//   ....[83]....
        /*0490*/ 	.word	0x0000c960


	//   ....[84]....
        /*0494*/ 	.word	0x0000c9d0


	//   ....[85]....
        /*0498*/ 	.word	0x0000ca10


	//   ....[86]....
        /*049c*/ 	.word	0x0000ca80


	//   ....[87]....
        /*04a0*/ 	.word	0x0000caf0


	//   ....[88]....
        /*04a4*/ 	.word	0x0000cb50


	//   ....[89]....
        /*04a8*/ 	.word	0x0000cbd0


	//   ....[90]....
        /*04ac*/ 	.word	0x0000cc20


	//   ....[91]....
        /*04b0*/ 	.word	0x0000cc70


	//   ....[92]....
        /*04b4*/ 	.word	0x0000ccc0


	//   ....[93]....
        /*04b8*/ 	.word	0x0000cd30


	//   ....[94]....
        /*04bc*/ 	.word	0x0000cda0


	//   ....[95]....
        /*04c0*/ 	.word	0x0000ce00


	//   ....[96]....
        /*04c4*/ 	.word	0x0000ce60


	//   ....[97]....
        /*04c8*/ 	.word	0x0000cec0


	//   ....[98]....
        /*04cc*/ 	.word	0x0000cf30


	//   ....[99]....
        /*04d0*/ 	.word	0x0000cf90


	//   ....[100]....
        /*04d4*/ 	.word	0x0000cff0


	//   ....[101]....
        /*04d8*/ 	.word	0x0000d050


	//   ....[102]....
        /*04dc*/ 	.word	0x0000d0c0


	//   ....[103]....
        /*04e0*/ 	.word	0x0000d120


	//   ....[104]....
        /*04e4*/ 	.word	0x0000d180


	//   ....[105]....
        /*04e8*/ 	.word	0x0000d1e0


	//   ....[106]....
        /*04ec*/ 	.word	0x0000d250


	//   ....[107]....
        /*04f0*/ 	.word	0x0000d2b0


	//   ....[108]....
        /*04f4*/ 	.word	0x0000d310


	//   ....[109]....
        /*04f8*/ 	.word	0x0000d370


	//   ....[110]....
        /*04fc*/ 	.word	0x0000d3e0


	//   ....[111]....
        /*0500*/ 	.word	0x0000d440


	//   ....[112]....
        /*0504*/ 	.word	0x0000d4a0


	//   ....[113]....
        /*0508*/ 	.word	0x0000d500


	//   ....[114]....
        /*050c*/ 	.word	0x0000d570


	//   ....[115]....
        /*0510*/ 	.word	0x0000d5c0


	//   ....[116]....
        /*0514*/ 	.word	0x0000d600


	//   ....[117]....
        /*0518*/ 	.word	0x0000d650


	//   ....[118]....
        /*051c*/ 	.word	0x0000d6a0


	//   ....[119]....
        /*0520*/ 	.word	0x0000d6f0


	//   ....[120]....
        /*0524*/ 	.word	0x0000d760


	//   ....[121]....
        /*0528*/ 	.word	0x0000d7a0


	//   ....[122]....
        /*052c*/ 	.word	0x0000d7f0


	//   ....[123]....
        /*0530*/ 	.word	0x0000d840


	//   ....[124]....
        /*0534*/ 	.word	0x0000d890


	//   ....[125]....
        /*0538*/ 	.word	0x0000d8e0


	//   ....[126]....
        /*053c*/ 	.word	0x0000d950


	//   ....[127]....
        /*0540*/ 	.word	0x0000d990


	//   ....[128]....
        /*0544*/ 	.word	0x0000da00


	//   ....[129]....
        /*0548*/ 	.word	0x0000da60


	//   ....[130]....
        /*054c*/ 	.word	0x0000dac0


	//----- nvinfo : EIATTR_EXIT_INSTR_OFFSETS
	.align		4
.L_588:
        /*0550*/ 	.byte	0x04, 0x1c
        /*0552*/ 	.short	(.L_590 - .L_589)


	//   ....[0]....
.L_589:
        /*0554*/ 	.word	0x00000b40


	//   ....[1]....
        /*0558*/ 	.word	0x0000c7d0


	//----- nvinfo : EIATTR_MAX_THREADS
	.align		4
.L_590:
        /*055c*/ 	.byte	0x04, 0x05
        /*055e*/ 	.short	(.L_592 - .L_591)
.L_591:
        /*0560*/ 	.word	0x00000100
        /*0564*/ 	.word	0x00000001
        /*0568*/ 	.word	0x00000001


	//----- nvinfo : EIATTR_CRS_STACK_SIZE
	.align		4
.L_592:
        /*056c*/ 	.byte	0x04, 0x1e
        /*056e*/ 	.short	(.L_594 - .L_593)
.L_593:
        /*0570*/ 	.word	0x00000000
.L_594:


//--------------------- .nv.info._ZN7cutlass13device_kernelIN5flash19enable_sm80_to_sm89INS1_16FlashAttnFwdSm80INS1_25CollectiveMainloopFwdSm80ILi8ELi1ELb1EN4cute5tupleIJNS5_1CILi128EEENS7_ILi112EEES8_EEELi128ENS_10bfloat16_tEfNS_4arch4Sm80ELb0ELb0ELb0ELb1ELb0ELb1ELb1ELb1EEENS1_21CollectiveEpilogueFwdINS6_IJS8_S8_S9_EEENS6_IJNS7_ILi1EEESH_SH_EEESB_SD_Li256ELb1ELb1ELb1ELb0EEENS1_36VarlenDynamicPersistentTileSchedulerILi128ELi112ELi256ELi256ELb1ELb1ELb0ELb0ELb1ELb1EEEEEEEEEvNT_6ParamsE --------------------------
	.section	.nv.info._ZN7cutlass13device_kernelIN5flash19enable_sm80_to_sm89INS1_16FlashAttnFwdSm80INS1_25CollectiveMainloopFwdSm80ILi8ELi1ELb1EN4cute5tupleIJNS5_1CILi128EEENS7_ILi112EEES8_EEELi128ENS_10bfloat16_tEfNS_4arch4Sm80ELb0ELb0ELb0ELb1ELb0ELb1ELb1ELb1EEENS1_21CollectiveEpilogueFwdINS6_IJS8_S8_S9_EEENS6_IJNS7_ILi1EEESH_SH_EEESB_SD_Li256ELb1ELb1ELb1ELb0EEENS1_36VarlenDynamicPersistentTileSchedulerILi128ELi112ELi256ELi256ELb1ELb1ELb0ELb0ELb1ELb1EEEEEEEEEvNT_6ParamsE,"",@"SHT_CUDA_INFO"
	.sectionflags	@""
	.align	4


	//----- nvinfo : EIATTR_CUDA_API_VERSION
	.align		4
        /*0000*/ 	.byte	0x04, 0x37
        /*0002*/ 	.short	(.L_596 - .L_595)
.L_595:
        /*0004*/ 	.word	0x00000082


	//----- nvinfo : EIATTR_SW2861232_WAR
	.align		4
.L_596:
        /*0008*/ 	.byte	0x01, 0x35
	.zero		2


	//----- nvinfo : EIATTR_PARAM_CBANK
	.align		4
        /*000c*/ 	.byte	0x04, 0x0a
        /*000e*/ 	.short	(.L_598 - .L_597)
	.align		4
.L_597:
        /*0010*/ 	.word	index@(.nv.constant0._ZN7cutlass13device_kernelIN5flash19enable_sm80_to_sm89INS1_16FlashAttnFwdSm80INS1_25CollectiveMainloopFwdSm80ILi8ELi1ELb1EN4cute5tupleIJNS5_1CILi128EEENS7_ILi112EEES8_EEELi128ENS_10bfloat16_tEfNS_4arch4Sm80ELb0ELb0ELb0ELb1ELb0ELb1ELb1ELb1EEENS1_21CollectiveEpilogueFwdINS6_IJS8_S8_S9_EEENS6_IJNS7_ILi1EEESH_SH_EEESB_SD_Li256ELb1ELb1ELb1ELb0EEENS1_36VarlenDynamicPersistentTileSchedulerILi128ELi112ELi256ELi256ELb1ELb1ELb0ELb0ELb1ELb1EEEEEEEEEvNT_6ParamsE)
        /*0014*/ 	.short	0x0160
        /*0016*/ 	.short	0x0438


	//----- nvinfo : EIATTR_CBANK_PARAM_SIZE
	.align		4
.L_598:
        /*0018*/ 	.byte	0x03, 0x19
        /*001a*/ 	.short	0x0438


	//----- nvinfo : EIATTR_KPARAM_INFO
	.align		4
        /*001c*/ 	.byte	0x04, 0x17
        /*001e*/ 	.short	(.L_600 - .L_599)
.L_599:
        /*0020*/ 	.word	0x00000000
        /*0024*/ 	.short	0x0000
        /*0026*/ 	.short	0x0000
        /*0028*/ 	.byte	0x00, 0xf0, 0xe1, 0x10


	//----- nvinfo : EIATTR_MAXREG_COUNT
	.align		4
.L_600:
        /*002c*/ 	.byte	0x03, 0x1b
        /*002e*/ 	.short	0x00ff


	//----- nvinfo : EIATTR_NUM_BARRIERS
	.align		4
        /*0030*/ 	.byte	0x02, 0x4c
        /*0032*/ 	.byte	0x06
	.zero		1


	//----- nvinfo : EIATTR_MERCURY_ISA_VERSION
	.align		4
        /*0034*/ 	.byte	0x03, 0x5f
        /*0036*/ 	.short	0x0000


	//----- nvinfo : EIATTR_INT_WARP_WIDE_INSTR_OFFSETS
	.align		4
        /*0038*/ 	.byte	0x04, 0x31
        /*003a*/ 	.short	(.L_602 - .L_601)


	//   ....[0]....
.L_601:
        /*003c*/ 	.word	0x000139d0


	//   ....[1]....
        /*0040*/ 	.word	0x00013a70


	//----- nvinfo : EIATTR_COOP_GROUP_MASK_REGIDS
	.align		4
.L_602:
        /*0044*/ 	.byte	0x04, 0x29
        /*0046*/ 	.short	(.L_604 - .L_603)


	//   ....[0]....
.L_603:
        /*0048*/ 	.word	0xffffffff


	//   ....[1]....
        /*004c*/ 	.word	0xffffffff


	//   ....[2]....
        /*0050*/ 	.word	0xffffffff


	//   ....[3]....
        /*0054*/ 	.word	0xffffffff


	//   ....[4]....
        /*0058*/ 	.word	0xffffffff


	//   ....[5]....
        /*005c*/ 	.word	0xffffffff


	//   ....[6]....
        /*0060*/ 	.word	0xffffffff


	//   ....[7]....
        /*0064*/ 	.word	0xffffffff


	//   ....[8]....
        /*0068*/ 	.word	0xffffffff


	//   ....[9]....
        /*006c*/ 	.word	0xffffffff


	//   ....[10]....
        /*0070*/ 	.word	0xffffffff


	//   ....[11]....
        /*0074*/ 	.word	0xffffffff


	//   ....[12]....
        /*0078*/ 	.word	0xffffffff


	//   ....[13]....
        /*007c*/ 	.word	0xffffffff


	//   ....[14]....
        /*0080*/ 	.word	0xffffffff


	//   ....[15]....
        /*0084*/ 	.word	0xffffffff


	//   ....[16]....
        /*0088*/ 	.word	0xffffffff


	//   ....[17]....
        /*008c*/ 	.word	0xffffffff


	//   ....[18]....
        /*0090*/ 	.word	0xffffffff


	//   ....[19]....
        /*0094*/ 	.word	0xffffffff


	//   ....[20]....
        /*0098*/ 	.word	0xffffffff


	//   ....[21]....
        /*009c*/ 	.word	0xffffffff


	//   ....[22]....
        /*00a0*/ 	.word	0xffffffff


	//   ....[23]....
        /*00a4*/ 	.word	0xffffffff


	//   ....[24]....
        /*00a8*/ 	.word	0xffffffff


	//   ....[25]....
        /*00ac*/ 	.word	0xffffffff


	//   ....[26]....
        /*00b0*/ 	.word	0xffffffff


	//   ....[27]....
        /*00b4*/ 	.word	0xffffffff


	//   ....[28]....
        /*00b8*/ 	.word	0xffffffff


	//   ....[29]....
        /*00bc*/ 	.word	0xffffffff


	//   ....[30]....
        /*00c0*/ 	.word	0xffffffff


	//   ....[31]....
        /*00c4*/ 	.word	0xffffffff


	//   ....[32]....
        /*00c8*/ 	.word	0xffffffff


	//   ....[33]....
        /*00cc*/ 	.word	0xffffffff


	//   ....[34]....
        /*00d0*/ 	.word	0xffffffff


	//   ....[35]....
        /*00d4*/ 	.word	0xffffffff


	//   ....[36]....
        /*00d8*/ 	.word	0xffffffff


	//   ....[37]....
        /*00dc*/ 	.word	0xffffffff


	//   ....[38]....
        /*00e0*/ 	.word	0xffffffff


	//   ....[39]....
        /*00e4*/ 	.word	0xffffffff


	//   ....[40]....
        /*00e8*/ 	.word	0xffffffff


	//   ....[41]....
        /*00ec*/ 	.word	0xffffffff


	//   ....[42]....
        /*00f0*/ 	.word	0xffffffff


	//   ....[43]....
        /*00f4*/ 	.word	0xffffffff


	//   ....[44]....
        /*00f8*/ 	.word	0xffffffff


	//   ....[45]....
        /*00fc*/ 	.word	0xffffffff


	//   ....[46]....
        /*0100*/ 	.word	0xffffffff


	//   ....[47]....
        /*0104*/ 	.word	0xffffffff


	//   ....[48]....
        /*0108*/ 	.word	0xffffffff


	//   ....[49]....
        /*010c*/ 	.word	0xffffffff


	//   ....[50]....
        /*0110*/ 	.word	0xffffffff


	//   ....[51]....
        /*0114*/ 	.word	0xffffffff


	//   ....[52]....
        /*0118*/ 	.word	0xffffffff


	//   ....[53]....
        /*011c*/ 	.word	0xffffffff


	//   ....[54]....
        /*0120*/ 	.word	0xffffffff


	//   ....[55]....
        /*0124*/ 	.word	0xffffffff


	//   ....[56]....
        /*0128*/ 	.word	0xffffffff


	//   ....[57]....
        /*012c*/ 	.word	0xffffffff


	//   ....[58]....
        /*0130*/ 	.word	0xffffffff


	//   ....[59]....
        /*0134*/ 	.word	0xffffffff


	//   ....[60]....
        /*0138*/ 	.word	0xffffffff


	//   ....[61]....
        /*013c*/ 	.word	0xffffffff


	//   ....[62]....
        /*0140*/ 	.word	0xffffffff


	//   ....[63]....
        /*0144*/ 	.word	0xffffffff


	//   ....[64]....
        /*0148*/ 	.word	0xffffffff


	//   ....[65]....
        /*014c*/ 	.word	0xffffffff


	//   ....[66]....
        /*0150*/ 	.word	0xffffffff


	//   ....[67]....
        /*0154*/ 	.word	0xffffffff


	//   ....[68]....
        /*0158*/ 	.word	0xffffffff


	//   ....[69]....
        /*015c*/ 	.word	0xffffffff


	//   ....[70]....
        /*0160*/ 	.word	0xffffffff


	//   ....[71]....
        /*0164*/ 	.word	0xffffffff


	//   ....[72]....
        /*0168*/ 	.word	0xffffffff


	//   ....[73]....
        /*016c*/ 	.word	0xffffffff


	//   ....[74]....
        /*0170*/ 	.word	0xffffffff


	//   ....[75]....
        /*0174*/ 	.word	0xffffffff


	//   ....[76]....
        /*0178*/ 	.word	0xffffffff


	//   ....[77]....
        /*017c*/ 	.word	0xffffffff


	//   ....[78]....
        /*0180*/ 	.word	0xffffffff


	//   ....[79]....
        /*0184*/ 	.word	0xffffffff


	//   ....[80]....
        /*0188*/ 	.word	0xffffffff


	//   ....[81]....
        /*018c*/ 	.word	0xffffffff


	//   ....[82]....
        /*0190*/ 	.word	0xffffffff


	//   ....[83]....
        /*0194*/ 	.word	0xffffffff


	//   ....[84]....
        /*0198*/ 	.word	0xffffffff


	//   ....[85]....
        /*019c*/ 	.word	0xffffffff


	//   ....[86]....
        /*01a0*/ 	.word	0xffffffff


	//   ....[87]....
        /*01a4*/ 	.word	0xffffffff


	//   ....[88]....
        /*01a8*/ 	.word	0xffffffff


	//   ....[89]....
        /*01ac*/ 	.word	0xffffffff


	//   ....[90]....
        /*01b0*/ 	.word	0xffffffff


	//   ....[91]....
        /*01b4*/ 	.word	0xffffffff


	//   ....[92]....
        /*01b8*/ 	.word	0xffffffff


	//   ....[93]....
        /*01bc*/ 	.word	0xffffffff


	//   ....[94]....
        /*01c0*/ 	.word	0xffffffff


	//   ....[95]....
        /*01c4*/ 	.word	0xffffffff


	//   ....[96]....
        /*01c8*/ 	.word	0xffffffff


	//   ....[97]....
        /*01cc*/ 	.word	0xffffffff


	//   ....[98]....
        /*01d0*/ 	.word	0xffffffff


	//   ....[99]....
        /*01d4*/ 	.word	0xffffffff


	//   ....[100]....
        /*01d8*/ 	.word	0xffffffff


	//   ....[101]....
        /*01dc*/ 	.word	0xffffffff


	//   ....[102]....
        /*01e0*/ 	.word	0xffffffff


	//   ....[103]....
        /*01e4*/ 	.word	0xffffffff


	//   ....[104]....
        /*01e8*/ 	.word	0xffffffff


	//   ....[105]....
        /*01ec*/ 	.word	0xffffffff


	//   ....[106]....
        /*01f0*/ 	.word	0xffffffff


	//   ....[107]....
        /*01f4*/ 	.word	0xffffffff


	//   ....[108]....
        /*01f8*/ 	.word	0xffffffff


	//   ....[109]....
        /*01fc*/ 	.word	0xffffffff


	//   ....[110]....
        /*0200*/ 	.word	0xffffffff


	//   ....[111]....
        /*0204*/ 	.word	0xffffffff


	//   ....[112]....
        /*0208*/ 	.word	0xffffffff


	//   ....[113]....
        /*020c*/ 	.word	0xffffffff


	//   ....[114]....
        /*0210*/ 	.word	0xffffffff


	//   ....[115]....
        /*0214*/ 	.word	0xffffffff


	//   ....[116]....
        /*0218*/ 	.word	0xffffffff


	//   ....[117]....
        /*021c*/ 	.word	0xffffffff


	//   ....[118]....
        /*0220*/ 	.word	0xffffffff


	//   ....[119]....
        /*0224*/ 	.word	0xffffffff


	//   ....[120]....
        /*0228*/ 	.word	0xffffffff


	//   ....[121]....
        /*022c*/ 	.word	0xffffffff


	//   ....[122]....
        /*0230*/ 	.word	0xffffffff


	//   ....[123]....
        /*0234*/ 	.word	0xffffffff


	//   ....[124]....
        /*0238*/ 	.word	0xffffffff


	//   ....[125]....
        /*023c*/ 	.word	0xffffffff


	//   ....[126]....
        /*0240*/ 	.word	0xffffffff


	//   ....[127]....
        /*0244*/ 	.word	0xffffffff


	//   ....[128]....
        /*0248*/ 	.word	0xffffffff


	//   ....[129]....
        /*024c*/ 	.word	0xffffffff


	//   ....[130]....
        /*0250*/ 	.word	0xffffffff


	//   ....[131]....
        /*0254*/ 	.word	0xffffffff


	//   ....[132]....
        /*0258*/ 	.word	0xffffffff


	//   ....[133]....
        /*025c*/ 	.word	0xffffffff


	//   ....[134]....
        /*0260*/ 	.word	0xffffffff


	//   ....[135]....
        /*0264*/ 	.word	0xffffffff


	//   ....[136]....
        /*0268*/ 	.word	0xffffffff


	//   ....[137]....
        /*026c*/ 	.word	0xffffffff


	//   ....[138]....
        /*0270*/ 	.word	0xffffffff


	//----- nvinfo : EIATTR_COOP_GROUP_INSTR_OFFSETS
	.align		4
.L_604:
        /*0274*/ 	.byte	0x04, 0x28
        /*0276*/ 	.short	(.L_606 - .L_605)


	//   ....[0]....
.L_605:
        /*0278*/ 	.word	0x00000080


	//   ....[1]....
        /*027c*/ 	.word	0x00000210


	//   ....[2]....
        /*0280*/ 	.word	0x00000240


	//   ....[3]....
        /*0284*/ 	.word	0x00000270


	//   ....[4]....
        /*0288*/ 	.word	0x000002a0


	//   ....[5]....
        /*028c*/ 	.word	0x000002d0


	//   ....[6]....
        /*0290*/ 	.word	0x00000300


	//   ....[7]....
        /*0294*/ 	.word	0x00000460


	//   ....[8]....
        /*0298*/ 	.word	0x000004a0


	//   ....[9]....
        /*029c*/ 	.word	0x000004d0


	//   ....[10]....
        /*02a0*/ 	.word	0x00000500


	//   ....[11]....
        /*02a4*/ 	.word	0x00000530


	//   ....[12]....
        /*02a8*/ 	.word	0x00000560


	//   ....[13]....
        /*02ac*/ 	.word	0x000005f0


	//   ....[14]....
        /*02b0*/ 	.word	0x00000620


	//   ....[15]....
        /*02b4*/ 	.word	0x00000640


	//   ....[16]....
        /*02b8*/ 	.word	0x000006a0


	//   ....[17]....
        /*02bc*/ 	.word	0x00009190


	//   ....[18]....
        /*02c0*/ 	.word	0x000091c0


	//   ....[19]....
        /*02c4*/ 	.word	0x000091e0


	//   ....[20]....
        /*02c8*/ 	.word	0x00009200


	//   ....[21]....
        /*02cc*/ 	.word	0x00009230


	//   ....[22]....
        /*02d0*/ 	.word	0x00009270


	//   ....[23]....
        /*02d4*/ 	.word	0x00009320


	//   ....[24]....
        /*02d8*/ 	.word	0x00009330


	//   ....[25]....
        /*02dc*/ 	.word	0x00009890


	//   ....[26]....
        /*02e0*/ 	.word	0x000098d0


	//   ....[27]....
        /*02e4*/ 	.word	0x00009900


	//   ....[28]....
        /*02e8*/ 	.word	0x00009910


	//   ....[29]....
        /*02ec*/ 	.word	0x0000b190


	//   ....[30]....
        /*02f0*/ 	.word	0x0000b1d0


	//   ....[31]....
        /*02f4*/ 	.word	0x0000b200


	//   ....[32]....
        /*02f8*/ 	.word	0x0000b210


	//   ....[33]....
        /*02fc*/ 	.word	0x0000ea50


	//   ....[34]....
        /*0300*/ 	.word	0x0000ea70


	//   ....[35]....
        /*0304*/ 	.word	0x0000ea90


	//   ....[36]....
        /*0308*/ 	.word	0x0000eab0


	//   ....[37]....
        /*030c*/ 	.word	0x00011790


	//   ....[38]....
        /*0310*/ 	.word	0x000117b0


	//   ....[39]....
        /*0314*/ 	.word	0x000117e0


	//   ....[40]....
        /*0318*/ 	.word	0x000117f0


	//   ....[41]....
        /*031c*/ 	.word	0x000133d0


	//   ....[42]....
        /*0320*/ 	.word	0x000133e0


	//   ....[43]....
        /*0324*/ 	.word	0x00013410


	//   ....[44]....
        /*0328*/ 	.word	0x00013420


	//   ....[45]....
        /*032c*/ 	.word	0x000145a0


	//   ....[46]....
        /*0330*/ 	.word	0x000145c0


	//   ....[47]....
        /*0334*/ 	.word	0x000145e0


	//   ....[48]....
        /*0338*/ 	.word	0x000145f0


	//   ....[49]....
        /*033c*/ 	.word	0x00014910


	//   ....[50]....
        /*0340*/ 	.word	0x00014930


	//   ....[51]....
        /*0344*/ 	.word	0x00014a10


	//   ....[52]....
        /*0348*/ 	.word	0x00014a20


	//   ....[53]....
        /*034c*/ 	.word	0x00014b10


	//   ....[54]....
        /*0350*/ 	.word	0x00014b30


	//   ....[55]....
        /*0354*/ 	.word	0x00014c20


	//   ....[56]....
        /*0358*/ 	.word	0x00014c30


	//   ....[57]....
        /*035c*/ 	.word	0x00014f00


	//   ....[58]....
        /*0360*/ 	.word	0x00014f20


	//   ....[59]....
        /*0364*/ 	.word	0x00015580


	//   ....[60]....
        /*0368*/ 	.word	0x00015590


	//   ....[61]....
        /*036c*/ 	.word	0x000160d0


	//   ....[62]....
        /*0370*/ 	.word	0x000160f0


	//   ....[63]....
        /*0374*/ 	.word	0x000161e0


	//   ....[64]....
        /*0378*/ 	.word	0x000161f0


	//   ....[65]....
        /*037c*/ 	.word	0x000162e0


	//   ....[66]....
        /*0380*/ 	.word	0x00016300


	//   ....[67]....
        /*0384*/ 	.word	0x000163f0


	//   ....[68]....
        /*0388*/ 	.word	0x00016400


	//   ....[69]....
        /*038c*/ 	.word	0x00016570


	//   ....[70]....
        /*0390*/ 	.word	0x00016590


	//   ....[71]....
        /*0394*/ 	.word	0x000166b0


	//   ....[72]....
        /*0398*/ 	.word	0x000166f0


	//   ....[73]....
        /*039c*/ 	.word	0x00016720


	//   ....[74]....
        /*03a0*/ 	.word	0x00016750


	//   ....[75]....
        /*03a4*/ 	.word	0x00016780


	//   ....[76]....
        /*03a8*/ 	.word	0x000167b0


	//   ....[77]....
        /*03ac*/ 	.word	0x000168f0


	//   ....[78]....
        /*03b0*/ 	.word	0x00016930


	//   ....[79]....
        /*03b4*/ 	.word	0x00016960


	//   ....[80]....
        /*03b8*/ 	.word	0x00016990


	//   ....[81]....
        /*03bc*/ 	.word	0x000169c0


	//   ....[82]....
        /*03c0*/ 	.word	0x000169f0


	//   ....[83]....
        /*03c4*/ 	.word	0x00016a80


	//   ....[84]....
        /*03c8*/ 	.word	0x00016ab0


	//   ....[85]....
        /*03cc*/ 	.word	0x00016ac0


	//   ....[86]....
        /*03d0*/ 	.word	0x00016b20


	//   ....[87]....
        /*03d4*/ 	.word	0x00017000


	//   ....[88]....
        /*03d8*/ 	.word	0x00017050


	//   ....[89]....
        /*03dc*/ 	.word	0x000170b0


	//   ....[90]....
        /*03e0*/ 	.word	0x00017110


	//   ....[91]....
        /*03e4*/ 	.word	0x00017170


	//   ....[92]....
        /*03e8*/ 	.word	0x000171e0


	//   ....[93]....
        /*03ec*/ 	.word	0x00017220


	//   ....[94]....
        /*03f0*/ 	.word	0x00017280


	//   ....[95]....
        /*03f4*/ 	.word	0x000172f0


	//   ....[96]....
        /*03f8*/ 	.word	0x00017360


	//   ....[97]....
        /*03fc*/ 	.word	0x000173e0


	//   ....[98]....
        /*0400*/ 	.word	0x00017430


	//   ....[99]....
        /*0404*/ 	.word	0x00017480


	//   ....[100]....
        /*0408*/ 	.word	0x000174d0


	//   ....[101]....
        /*040c*/ 	.word	0x00017540


	//   ....[102]....
        /*0410*/ 	.word	0x000175b0


	//   ....[103]....
        /*0414*/ 	.word	0x00017620


	//   ....[104]....
        /*0418*/ 	.word	0x00017680


	//   ....[105]....
        /*041c*/ 	.word	0x000176f0


	//   ....[106]....
        /*0420*/ 	.word	0x00017760


	//   ....[107]....
        /*0424*/ 	.word	0x000177d0


	//   ....[108]....
        /*0428*/ 	.word	0x00017830


	//   ....[109]....
        /*042c*/ 	.word	0x000178a0


	//   ....[110]....
        /*0430*/ 	.word	0x00017910


	//   ....[111]....
        /*0434*/ 	.word	0x00017980


	//   ....[112]....
        /*0438*/ 	.word	0x000179e0


	//   ....[113]....
        /*043c*/ 	.word	0x00017a50


	//   ....[114]....
        /*0440*/ 	.word	0x00017ac0


	//   ....[115]....
        /*0444*/ 	.word	0x00017b30


	//   ....[116]....
        /*0448*/ 	.word	0x00017b90


	//   ....[117]....
        /*044c*/ 	.word	0x00017c00


	//   ....[118]....
        /*0450*/ 	.word	0x00017c70


	//   ....[119]....
        /*0454*/ 	.word	0x00017ce0


	//   ....[120]....
        /*0458*/ 	.word	0x00017d40


	//   ....[121]....
        /*045c*/ 	.word	0x00017db0


	//   ....[122]....
        /*0460*/ 	.word	0x00017e20


	//   ....[123]....
        /*0464*/ 	.word	0x00017e70


	//   ....[124]....
        /*0468*/ 	.word	0x00017eb0


	//   ....[125]....
        /*046c*/ 	.word	0x00017f00


	//   ....[126]....
        /*0470*/ 	.word	0x00017f50


	//   ....[127]....
        /*0474*/ 	.word	0x00017fa0


	//   ....[128]....
        /*0478*/ 	.word	0x00018010


	//   ....[129]....
        /*047c*/ 	.word	0x00018070


	//   ....[130]....
        /*0480*/ 	.word	0x000180c0


	//   ....[131]....
        /*0484*/ 	.word	0x00018110


	//   ....[132]....
        /*0488*/ 	.word	0x00018160


	//   ....[133]....
        /*048c*/ 	.word	0x000181b0


	//   ....[134]....
        /*0490*/ 	.word	0x00018220


	//   ....[135]....
        /*0494*/ 	.word	0x00018270


	//   ....[136]....
        /*0498*/ 	.word	0x000182d0


	//   ....[137]....
        /*049c*/ 	.word	0x00018330


	//   ....[138]....
        /*04a0*/ 	.word	0x000183a0


	//----- nvinfo : EIATTR_EXIT_INSTR_OFFSETS
	.align		4
.L_606:
        /*04a4*/ 	.byte	0x04, 0x1c
        /*04a6*/ 	.short	(.L_608 - .L_607)


	//   ....[0]....
.L_607:
        /*04a8*/ 	.word	0x00000b00


	//   ....[1]....
        /*04ac*/ 	.word	0x00016fc0


	//----- nvinfo : EIATTR_MAX_THREADS
	.align		4
.L_608:
        /*04b0*/ 	.byte	0x04, 0x05
        /*04b2*/ 	.short	(.L_610 - .L_609)
.L_609:
        /*04b4*/ 	.word	0x00000100
        /*04b8*/ 	.word	0x00000001
        /*04bc*/ 	.word	0x00000001


	//----- nvinfo : EIATTR_CRS_STACK_SIZE
	.align		4
.L_610:
        /*04c0*/ 	.byte	0x04, 0x1e
        /*04c2*/ 	.short	(.L_612 - .L_611)
.L_611:
        /*04c4*/ 	.word	0x00000000
.L_612:


//--------------------- .nv.info._ZN7cutlass13device_kernelIN5flash19enable_sm80_to_sm89INS1_16FlashAttnFwdSm80INS1_25CollectiveMainloopFwdSm80ILi4ELi1ELb0EN4cute5tupleIJNS5_1CILi128EEENS7_ILi48EEES8_EEELi128ENS_10bfloat16_tEfNS_4arch4Sm80ELb0ELb1ELb0ELb0ELb0ELb0ELb1ELb1EEENS1_21CollectiveEpilogueFwdINS6_IJS8_S8_S9_EEENS6_IJNS7_ILi1EEESH_SH_EEESB_SD_Li128ELb0ELb1ELb1ELb0EEENS1_19SingleTileSchedulerILb0ELb1ELb1ELi128EEEEEEEEEvNT_6ParamsE --------------------------
	.section	.nv.info._ZN7cutlass13device_kernelIN5flash19enable_sm80_to_sm89INS1_16FlashAttnFwdSm80INS1_25CollectiveMainloopFwdSm80ILi4ELi1ELb0EN4cute5tupleIJNS5_1CILi128EEENS7_ILi48EEES8_EEELi128ENS_10bfloat16_tEfNS_4arch4Sm80ELb0ELb1ELb0ELb0ELb0ELb0ELb1ELb1EEENS1_21CollectiveEpilogueFwdINS6_IJS8_S8_S9_EEENS6_IJNS7_ILi1EEESH_SH_EEESB_SD_Li128ELb0ELb1ELb1ELb0EEENS1_19SingleTileSchedulerILb0ELb1ELb1ELi128EEEEEEEEEvNT_6ParamsE,"",@"SHT_CUDA_INFO"
	.sectionflags	@""
	.align	4


	//----- nvinfo : EIATTR_CUDA_API_VERSION
	.align		4
        /*0000*/ 	.byte	0x04, 0x37
        /*0002*/ 	.short	(.L_614 - .L_613)
.L_613:
        /*0004*/ 	.word	0x00000082


	//----- nvinfo : EIATTR_SW2861232_WAR
	.align		4
.L_614:
        /*0008*/ 	.byte	0x01, 0x35
	.zero		2


	//----- nvinfo : EIATTR_PARAM_CBANK
	.align		4
        /*000c*/ 	.byte	0x04, 0x0a
        /*000e*/ 	.short	(.L_616 - .L_615)
	.align		4
.L_615:
        /*0010*/ 	.word	index@(.nv.constant0._ZN7cutlass13device_kernelIN5flash19enable_sm80_to_sm89INS1_16FlashAttnFwdSm80INS1_25CollectiveMainloopFwdSm80ILi4ELi1ELb0EN4cute5tupleIJNS5_1CILi128EEENS7_ILi48EEES8_EEELi128ENS_10bfloat16_tEfNS_4arch4Sm80ELb0ELb1ELb0ELb0ELb0ELb0ELb1ELb1EEENS1_21CollectiveEpilogueFwdINS6_IJS8_S8_S9_EEENS6_IJNS7_ILi1EEESH_SH_EEESB_SD_Li128ELb0ELb1ELb1ELb0EEENS1_19SingleTileSchedulerILb0ELb1ELb1ELi128EEEEEEEEEvNT_6ParamsE)
        /*0014*/ 	.short	0x0160
        /*0016*/ 	.short	0x0418


	//----- nvinfo : EIATTR_CBANK_PARAM_SIZE
	.align		4
.L_616:
        /*0018*/ 	.byte	0x03, 0x19
        /*001a*/ 	.short	0x0418


	//----- nvinfo : EIATTR_KPARAM_INFO
	.align		4
        /*001c*/ 	.byte	0x04, 0x17
        /*001e*/ 	.short	(.L_618 - .L_617)
.L_617:
        /*0020*/ 	.word	0x00000000
        /*0024*/ 	.short	0x0000
        /*0026*/ 	.short	0x0000
        /*0028*/ 	.byte	0x00, 0xf0, 0x61, 0x10


	//----- nvinfo : EIATTR_MAXREG_COUNT
	.align		4
.L_618:
        /*002c*/ 	.byte	0x03, 0x1b
        /*002e*/ 	.short	0x00ff


	//----- nvinfo : EIATTR_NUM_BARRIERS
	.align		4
        /*0030*/ 	.byte	0x02, 0x4c
        /*0032*/ 	.byte	0x02
	.zero		1


	//----- nvinfo : EIATTR_ANNOTATIONS
	.align		4
        /*0034*/ 	.byte	0x04, 0x55
        /*0036*/ 	.short	(.L_620 - .L_619)


	//   ....[0]....
.L_619:
        /* <DEDUP_REMOVED lines=40> */


	//----- nvinfo : EIATTR_MERCURY_ISA_VERSION
	.align		4
.L_620:
        /*02a0*/ 	.byte	0x03, 0x5f
        /*02a2*/ 	.short	0x0000


	//----- nvinfo : EIATTR_COOP_GROUP_MASK_REGIDS
	.align		4
        /*02a4*/ 	.byte	0x04, 0x29
        /*02a6*/ 	.short	(.L_622 - .L_621)


	//   ....[0]....
.L_621:
        /*02a8*/ 	.word	0xffffffff


	//   ....[1]....
        /*02ac*/ 	.word	0xffffffff


	//   ....[2]....
        /*02b0*/ 	.word	0xffffffff


	//   ....[3]....
        /*02b4*/ 	.word	0xffffffff


	//   ....[4]....
        /*02b8*/ 	.word	0xffffffff


	//   ....[5]....
        /*02bc*/ 	.word	0xffffffff


	//   ....[6]....
        /*02c0*/ 	.word	0xffffffff


	//   ....[7]....
        /*02c4*/ 	.word	0xffffffff


	//   ....[8]....
        /*02c8*/ 	.word	0xffffffff


	//   ....[9]....
        /*02cc*/ 	.word	0xffffffff


	//   ....[10]....
        /*02d0*/ 	.word	0xffffffff


	//   ....[11]....
        /*02d4*/ 	.word	0xffffffff


	//   ....[12]....
        /*02d8*/ 	.word	0xffffffff


	//   ....[13]....
        /*02dc*/ 	.word	0xffffffff


	//   ....[14]....
        /*02e0*/ 	.word	0xffffffff


	//   ....[15]....
        /*02e4*/ 	.word	0xffffffff


	//   ....[16]....
        /*02e8*/ 	.word	0xffffffff


	//   ....[17]....
        /*02ec*/ 	.word	0xffffffff


	//   ....[18]....
        /*02f0*/ 	.word	0xffffffff


	//   ....[19]....
        /*02f4*/ 	.word	0xffffffff


	//   ....[20]....
        /*02f8*/ 	.word	0xffffffff


	//   ....[21]....
        /*02fc*/ 	.word	0xffffffff


	//   ....[22]....
        /*0300*/ 	.word	0xffffffff


	//   ....[23]....
        /*0304*/ 	.word	0xffffffff


	//   ....[24]....
        /*0308*/ 	.word	0xffffffff


	//   ....[25]....
        /*030c*/ 	.word	0xffffffff


	//   ....[26]....
        /*0310*/ 	.word	0xffffffff


	//   ....[27]....
        /*0314*/ 	.word	0xffffffff


	//   ....[28]....
        /*0318*/ 	.word	0xffffffff


	//   ....[29]....
        /*031c*/ 	.word	0xffffffff


	//   ....[30]....
        /*0320*/ 	.word	0xffffffff


	//   ....[31]....
        /*0324*/ 	.word	0xffffffff


	//   ....[32]....
        /*0328*/ 	.word	0xffffffff


	//   ....[33]....
        /*032c*/ 	.word	0xffffffff


	//   ....[34]....
        /*0330*/ 	.word	0xffffffff


	//   ....[35]....
        /*0334*/ 	.word	0xffffffff


	//   ....[36]....
        /*0338*/ 	.word	0xffffffff


	//   ....[37]....
        /*033c*/ 	.word	0xffffffff


	//   ....[38]....
        /*0340*/ 	.word	0xffffffff


	//   ....[39]....
        /*0344*/ 	.word	0xffffffff


	//   ....[40]....
        /*0348*/ 	.word	0xffffffff


	//   ....[41]....
        /*034c*/ 	.word	0xffffffff


	//   ....[42]....
        /*0350*/ 	.word	0xffffffff


	//   ....[43]....
        /*0354*/ 	.word	0xffffffff


	//   ....[44]....
        /*0358*/ 	.word	0xffffffff


	//   ....[45]....
        /*035c*/ 	.word	0xffffffff


	//   ....[46]....
        /*0360*/ 	.word	0xffffffff


	//   ....[47]....
        /*0364*/ 	.word	0xffffffff


	//   ....[48]....
        /*0368*/ 	.word	0xffffffff


	//   ....[49]....
        /*036c*/ 	.word	0xffffffff


	//   ....[50]....
        /*0370*/ 	.word	0xffffffff


	//   ....[51]....
        /*0374*/ 	.word	0xffffffff


	//   ....[52]....
        /*0378*/ 	.word	0xffffffff


	//   ....[53]....
        /*037c*/ 	.word	0xffffffff


	//   ....[54]....
        /*0380*/ 	.word	0xffffffff


	//   ....[55]....
        /*0384*/ 	.word	0xffffffff


	//   ....[56]....
        /*0388*/ 	.word	0xffffffff


	//   ....[57]....
        /*038c*/ 	.word	0xffffffff


	//   ....[58]....
        /*0390*/ 	.word	0xffffffff


	//   ....[59]....
        /*0394*/ 	.word	0xffffffff


	//   ....[60]....
        /*0398*/ 	.word	0xffffffff


	//   ....[61]....
        /*039c*/ 	.word	0xffffffff


	//   ....[62]....
        /*03a0*/ 	.word	0xffffffff


	//   ....[63]....
        /*03a4*/ 	.word	0xffffffff


	//   ....[64]....
        /*03a8*/ 	.word	0xffffffff


	//   ....[65]....
        /*03ac*/ 	.word	0xffffffff


	//   ....[66]....
        /*03b0*/ 	.word	0xffffffff


	//   ....[67]....
        /*03b4*/ 	.word	0xffffffff


	//   ....[68]....
        /*03b8*/ 	.word	0xffffffff


	//   ....[69]....
        /*03bc*/ 	.word	0xffffffff


	//   ....[70]....
        /*03c0*/ 	.word	0xffffffff


	//   ....[71]....
        /*03c4*/ 	.word	0xffffffff


	//   ....[72]....
        /*03c8*/ 	.word	0xffffffff


	//   ....[73]....
        /*03cc*/ 	.word	0xffffffff


	//   ....[74]....
        /*03d0*/ 	.word	0xffffffff


	//   ....[75]....
        /*03d4*/ 	.word	0xffffffff


	//   ....[76]....
        /*03d8*/ 	.word	0xffffffff


	//   ....[77]....
        /*03dc*/ 	.word	0xffffffff


	//   ....[78]....
        /*03e0*/ 	.word	0xffffffff


	//   ....[79]....
        /*03e4*/ 	.word	0xffffffff


	//   ....[80]....
        /*03e8*/ 	.word	0xffffffff


	//   ....[81]....
        /*03ec*/ 	.word	0xffffffff


	//   ....[82]....
        /*03f0*/ 	.word	0xffffffff


	//   ....[83]....
        /*03f4*/ 	.word	0xffffffff


	//   ....[84]....
        /*03f8*/ 	.word	0xffffffff


	//----- nvinfo : EIATTR_COOP_GROUP_INSTR_OFFSETS
	.align		4
.L_622:
        /*03fc*/ 	.byte	0x04, 0x28
        /*03fe*/ 	.short	(.L_624 - .L_623)


	//   ....[0]....
.L_623:
        /*0400*/ 	.word	0x00000060


	//   ....[1]....
        /*0404*/ 	.word	0x000013c0


	//   ....[2]....
        /*0408*/ 	.word	0x00001410


	//   ....[3]....
        /*040c*/ 	.word	0x00001660


	//   ....[4]....
        /*0410*/ 	.word	0x00001690


	//   ....[5]....
        /*0414*/ 	.word	0x00001770


	//   ....[6]....
        /*0418*/ 	.word	0x000017a0


	//   ....[7]....
        /*041c*/ 	.word	0x00001880


	//   ....[8]....
        /*0420*/ 	.word	0x000018b0


	//   ....[9]....
        /*0424*/ 	.word	0x00001990


	//   ....[10]....
        /*0428*/ 	.word	0x000019c0


	//   ....[11]....
        /*042c*/ 	.word	0x00001aa0


	//   ....[12]....
        /*0430*/ 	.word	0x00001ad0


	//   ....[13]....
        /*0434*/ 	.word	0x00001bb0


	//   ....[14]....
        /*0438*/ 	.word	0x00001be0


	//   ....[15]....
        /*043c*/ 	.word	0x00001cb0


	//   ....[16]....
        /*0440*/ 	.word	0x00001cf0


	//   ....[17]....
        /*0444*/ 	.word	0x00003230


	//   ....[18]....
        /*0448*/ 	.word	0x00003470


	//   ....[19]....
        /*044c*/ 	.word	0x00003630


	//   ....[20]....
        /*0450*/ 	.word	0x000040e0


	//   ....[21]....
        /*0454*/ 	.word	0x00004520


	//   ....[22]....
        /*0458*/ 	.word	0x00004670


	//   ....[23]....
        /*045c*/ 	.word	0x00004760


	//   ....[24]....
        /*0460*/ 	.word	0x00004880


	//   ....[25]....
        /*0464*/ 	.word	0x00004cc0


	//   ....[26]....
        /*0468*/ 	.word	0x00004d00


	//   ....[27]....
        /*046c*/ 	.word	0x00004db0


	//   ....[28]....
        /*0470*/ 	.word	0x00004f40


	//   ....[29]....
        /*0474*/ 	.word	0x00007720


	//   ....[30]....
        /*0478*/ 	.word	0x000079b0


	//   ....[31]....
        /*047c*/ 	.word	0x00007b90


	//   ....[32]....
        /*0480*/ 	.word	0x00008200


	//   ....[33]....
        /*0484*/ 	.word	0x000089a0


	//   ....[34]....
        /*0488*/ 	.word	0x00008ac0


	//   ....[35]....
        /*048c*/ 	.word	0x00008c00


	//   ....[36]....
        /*0490*/ 	.word	0x00008d50


	//   ....[37]....
        /*0494*/ 	.word	0x00008df0


	//   ....[38]....
        /*0498*/ 	.word	0x00008f10


	//   ....[39]....
        /*049c*/ 	.word	0x000090d0


	//   ....[40]....
        /*04a0*/ 	.word	0x00009120


	//   ....[41]....
        /*04a4*/ 	.word	0x0000be80


	//   ....[42]....
        /*04a8*/ 	.word	0x0000bed0


	//   ....[43]....
        /*04ac*/ 	.word	0x0000bf00


	//   ....[44]....
        /*04b0*/ 	.word	0x0000bf30


	//   ....[45]....
        /*04b4*/ 	.word	0x0000bf70


	//   ....[46]....
        /*04b8*/ 	.word	0x0000bfb0


	//   ....[47]....
        /*04bc*/ 	.word	0x0000c210


	//   ....[48]....
        /*04c0*/ 	.word	0x0000c380


	//   ....[49]....
        /*04c4*/ 	.word	0x0000ed30


	//   ....[50]....
        /*04c8*/ 	.word	0x0000efa0


	//   ....[51]....
        /*04cc*/ 	.word	0x0000f4b0


	//   ....[52]....
        /*04d0*/ 	.word	0x0000f980


	//   ....[53]....
        /*04d4*/ 	.word	0x00010130


	//   ....[54]....
        /*04d8*/ 	.word	0x00010190


	//   ....[55]....
        /*04dc*/ 	.word	0x00010290


	//   ....[56]....
        /*04e0*/ 	.word	0x000102e0


	//   ....[57]....
        /*04e4*/ 	.word	0x00010340


	//   ....[58]....
        /*04e8*/ 	.word	0x00010480


	//   ....[59]....
        /*04ec*/ 	.word	0x00010770


	//   ....[60]....
        /*04f0*/ 	.word	0x000107d0


	//   ....[61]....
        /*04f4*/ 	.word	0x00012320


	//   ....[62]....
        /*04f8*/ 	.word	0x00012330


	//   ....[63]....
        /*04fc*/ 	.word	0x00012340


	//   ....[64]....
        /*0500*/ 	.word	0x00012350


	//   ....[65]....
        /*0504*/ 	.word	0x00012380


	//   ....[66]....
        /*0508*/ 	.word	0x000123a0


	//   ....[67]....
        /*050c*/ 	.word	0x000123c0


	//   ....[68]....
        /*0510*/ 	.word	0x000123d0


	//   ....[69]....
        /*0514*/ 	.word	0x00013450


	//   ....[70]....
        /*0518*/ 	.word	0x00013480


	//   ....[71]....
        /*051c*/ 	.word	0x000134b0


	//   ....[72]....
        /*0520*/ 	.word	0x000134e0


	//   ....[73]....
        /*0524*/ 	.word	0x00013520


	//   ....[74]....
        /*0528*/ 	.word	0x00013550


	//   ....[75]....
        /*052c*/ 	.word	0x00013570


	//   ....[76]....
        /*0530*/ 	.word	0x00013580


	//   ....[77]....
        /*0534*/ 	.word	0x000135a0


	//   ....[78]....
        /*0538*/ 	.word	0x000135b0


	//   ....[79]....
        /*053c*/ 	.word	0x00013c60


	//   ....[80]....
        /*0540*/ 	.word	0x00013c80


	//   ....[81]....
        /*0544*/ 	.word	0x00014280


	//   ....[82]....
        /*0548*/ 	.word	0x000142a0


	//   ....[83]....
        /*054c*/ 	.word	0x000148a0


	//   ....[84]....
        /*0550*/ 	.word	0x000148b0


	//----- nvinfo : EIATTR_EXIT_INSTR_OFFSETS
	.align		4
.L_624:
        /*0554*/ 	.byte	0x04, 0x1c
        /*0556*/ 	.short	(.L_626 - .L_625)


	//   ....[0]....
.L_625:
        /*0558*/ 	.word	0x000001c0


	//   ....[1]....
        /*055c*/ 	.word	0x000148c0


	//   ....[2]....
        /*0560*/ 	.word	0x00014e60


	//   ....[3]....
        /*0564*/ 	.word	0x00014eb0


	//   ....[4]....
        /*0568*/ 	.word	0x00014ee0


	//   ....[5]....
        /*056c*/ 	.word	0x00014f40


	//   ....[6]....
        /*0570*/ 	.word	0x000151d0


	//----- nvinfo : EIATTR_CTAIDZ_USED
	.align		4
.L_626:
        /*0574*/ 	.byte	0x01, 0x04
	.zero		2


	//----- nvinfo : EIATTR_MAX_THREADS
	.align		4
        /*0578*/ 	.byte	0x04, 0x05
        /*057a*/ 	.short	(.L_628 - .L_627)
.L_627:
        /*057c*/ 	.word	0x00000080
        /*0580*/ 	.word	0x00000001
        /*0584*/ 	.word	0x00000001


	//----- nvinfo : EIATTR_CRS_STACK_SIZE
	.align		4
.L_628:
        /*0588*/ 	.byte	0x04, 0x1e
        /*058a*/ 	.short	(.L_630 - .L_629)
.L_629:
        /*058c*/ 	.word	0x00000000
.L_630:


//--------------------- .nv.info._ZN7cutlass13device_kernelIN5flash19enable_sm80_to_sm89INS1_16FlashAttnFwdSm80INS1_25CollectiveMainloopFwdSm80ILi8ELi1ELb1EN4cute5tupleIJNS5_1CILi128EEENS7_ILi96EEES8_EEELi128ENS_10bfloat16_tEfNS_4arch4Sm80ELb0ELb1ELb0ELb1ELb0ELb0ELb1ELb1EEENS1_21CollectiveEpilogueFwdINS6_IJS8_S8_S9_EEENS6_IJNS7_ILi1EEESH_SH_EEESB_SD_Li256ELb1ELb1ELb1ELb0EEENS1_36VarlenDynamicPersistentTileSchedulerILi128ELi96ELi256ELi256ELb1ELb1ELb0ELb1ELb0ELb1EEEEEEEEEvNT_6ParamsE --------------------------
	.section	.nv.info._ZN7cutlass13device_kernelIN5flash19enable_sm80_to_sm89INS1_16FlashAttnFwdSm80INS1_25CollectiveMainloopFwdSm80ILi8ELi1ELb1EN4cute5tupleIJNS5_1CILi128EEENS7_ILi96EEES8_EEELi128ENS_10bfloat16_tEfNS_4arch4Sm80ELb0ELb1ELb0ELb1ELb0ELb0ELb1ELb1EEENS1_21CollectiveEpilogueFwdINS6_IJS8_S8_S9_EEENS6_IJNS7_ILi1EEESH_SH_EEESB_SD_Li256ELb1ELb1ELb1ELb0EEENS1_36VarlenDynamicPersistentTileSchedulerILi128ELi96ELi256ELi256ELb1ELb1ELb0ELb1ELb0ELb1EEEEEEEEEvNT_6ParamsE,"",@"SHT_CUDA_INFO"
	.sectionflags	@""
	.align	4


	//----- nvinfo : EIATTR_CUDA_API_VERSION
	.align		4
        /*0000*/ 	.byte	0x04, 0x37
        /*0002*/ 	.short	(.L_632 - .L_631)
.L_631:
        /*0004*/ 	.word	0x00000082


	//----- nvinfo : EIATTR_SW2861232_WAR
	.align		4
.L_632:
        /*0008*/ 	.byte	0x01, 0x35
	.zero		2


	//----- nvinfo : EIATTR_PARAM_CBANK
	.align		4
        /*000c*/ 	.byte	0x04, 0x0a
        /*000e*/ 	.short	(.L_634 - .L_633)
	.align		4
.L_633:
        /*0010*/ 	.word	index@(.nv.constant0._ZN7cutlass13device_kernelIN5flash19enable_sm80_to_sm89INS1_16FlashAttnFwdSm80INS1_25CollectiveMainloopFwdSm80ILi8ELi1ELb1EN4cute5tupleIJNS5_1CILi128EEENS7_ILi96EEES8_EEELi128ENS_10bfloat16_tEfNS_4arch4Sm80ELb0ELb1ELb0ELb1ELb0ELb0ELb1ELb1EEENS1_21CollectiveEpilogueFwdINS6_IJS8_S8_S9_EEENS6_IJNS7_ILi1EEESH_SH_EEESB_SD_Li256ELb1ELb1ELb1ELb0EEENS1_36VarlenDynamicPersistentTileSchedulerILi128ELi96ELi256ELi256ELb1ELb1ELb0ELb1ELb0ELb1EEEEEEEEEvNT_6ParamsE)
        /*0014*/ 	.short	0x0160
        /*0016*/ 	.short	0x0438


	//----- nvinfo : EIATTR_CBANK_PARAM_SIZE
	.align		4
.L_634:
        /*0018*/ 	.byte	0x03, 0x19
        /*001a*/ 	.short	0x0438


	//----- nvinfo : EIATTR_KPARAM_INFO
	.align		4
        /*001c*/ 	.byte	0x04, 0x17
        /*001e*/ 	.short	(.L_636 - .L_635)
.L_635:
        /*0020*/ 	.word	0x00000000
        /*0024*/ 	.short	0x0000
        /*0026*/ 	.short	0x0000
        /*0028*/ 	.byte	0x00, 0xf0, 0xe1, 0x10


	//----- nvinfo : EIATTR_MAXREG_COUNT
	.align		4
.L_636:
        /*002c*/ 	.byte	0x03, 0x1b
        /*002e*/ 	.short	0x00ff


	//----- nvinfo : EIATTR_NUM_BARRIERS
	.align		4
        /*0030*/ 	.byte	0x02, 0x4c
        /*0032*/ 	.byte	0x06
	.zero		1


	//----- nvinfo : EIATTR_ANNOTATIONS
	.align		4
        /*0034*/ 	.byte	0x04, 0x55
        /*0036*/ 	.short	(.L_638 - .L_637)


	//   ....[0]....
.L_637:
        /* <DEDUP_REMOVED lines=67> */


	//----- nvinfo : EIATTR_MERCURY_ISA_VERSION
	.align		4
.L_638:
        /*0458*/ 	.byte	0x03, 0x5f
        /*045a*/ 	.short	0x0000


	//----- nvinfo : EIATTR_INT_WARP_WIDE_INSTR_OFFSETS
	.align		4
        /*045c*/ 	.byte	0x04, 0x31
        /*045e*/ 	.short	(.L_640 - .L_639)


	//   ....[0]....
.L_639:
        /*0460*/ 	.word	0x00011b50


	//   ....[1]....
        /*0464*/ 	.word	0x00011bd0


	//----- nvinfo : EIATTR_COOP_GROUP_MASK_REGIDS
	.align		4
.L_640:
        /*0468*/ 	.byte	0x04, 0x29
        /*046a*/ 	.short	(.L_642 - .L_641)


	//   ....[0]....
.L_641:
        /*046c*/ 	.word	0xffffffff


	//   ....[1]....
        /*0470*/ 	.word	0xffffffff


	//   ....[2]....
        /*0474*/ 	.word	0xffffffff


	//   ....[3]....
        /*0478*/ 	.word	0xffffffff


	//   ....[4]....
        /*047c*/ 	.word	0xffffffff


	//   ....[5]....
        /*0480*/ 	.word	0xffffffff


	//   ....[6]....
        /*0484*/ 	.word	0xffffffff


	//   ....[7]....
        /*0488*/ 	.word	0xffffffff


	//   ....[8]....
        /*048c*/ 	.word	0xffffffff


	//   ....[9]....
        /*0490*/ 	.word	0xffffffff


	//   ....[10]....
        /*0494*/ 	.word	0xffffffff


	//   ....[11]....
        /*0498*/ 	.word	0xffffffff


	//   ....[12]....
        /*049c*/ 	.word	0xffffffff


	//   ....[13]....
        /*04a0*/ 	.word	0xffffffff


	//   ....[14]....
        /*04a4*/ 	.word	0xffffffff


	//   ....[15]....
        /*04a8*/ 	.word	0xffffffff


	//   ....[16]....
        /*04ac*/ 	.word	0xffffffff


	//   ....[17]....
        /*04b0*/ 	.word	0xffffffff


	//   ....[18]....
        /*04b4*/ 	.word	0xffffffff


	//   ....[19]....
        /*04b8*/ 	.word	0xffffffff


	//   ....[20]....
        /*04bc*/ 	.word	0xffffffff


	//   ....[21]....
        /*04c0*/ 	.word	0xffffffff


	//   ....[22]....
        /*04c4*/ 	.word	0xffffffff


	//   ....[23]....
        /*04c8*/ 	.word	0xffffffff


	//   ....[24]....
        /*04cc*/ 	.word	0xffffffff


	//   ....[25]....
        /*04d0*/ 	.word	0xffffffff


	//   ....[26]....
        /*04d4*/ 	.word	0xffffffff


	//   ....[27]....
        /*04d8*/ 	.word	0xffffffff


	//   ....[28]....
        /*04dc*/ 	.word	0xffffffff


	//   ....[29]....
        /*04e0*/ 	.word	0xffffffff


	//   ....[30]....
        /*04e4*/ 	.word	0xffffffff


	//   ....[31]....
        /*04e8*/ 	.word	0xffffffff


	//   ....[32]....
        /*04ec*/ 	.word	0xffffffff


	//   ....[33]....
        /*04f0*/ 	.word	0xffffffff


	//   ....[34]....
        /*04f4*/ 	.word	0xffffffff


	//   ....[35]....
        /*04f8*/ 	.word	0xffffffff


	//   ....[36]....
        /*04fc*/ 	.word	0xffffffff


	//   ....[37]....
        /*0500*/ 	.word	0xffffffff


	//   ....[38]....
        /*0504*/ 	.word	0xffffffff


	//   ....[39]....
        /*0508*/ 	.word	0xffffffff


	//   ....[40]....
        /*050c*/ 	.word	0xffffffff


	//   ....[41]....
        /*0510*/ 	.word	0xffffffff


	//   ....[42]....
        /*0514*/ 	.word	0xffffffff


	//   ....[43]....
        /*0518*/ 	.word	0xffffffff


	//   ....[44]....
        /*051c*/ 	.word	0xffffffff


	//   ....[45]....
        /*0520*/ 	.word	0xffffffff


	//   ....[46]....
        /*0524*/ 	.word	0xffffffff


	//   ....[47]....
        /*0528*/ 	.word	0xffffffff


	//   ....[48]....
        /*052c*/ 	.word	0xffffffff


	//   ....[49]....
        /*0530*/ 	.word	0xffffffff


	//   ....[50]....
        /*0534*/ 	.word	0xffffffff


	//   ....[51]....
        /*0538*/ 	.word	0xffffffff


	//   ....[52]....
        /*053c*/ 	.word	0xffffffff


	//   ....[53]....
        /*0540*/ 	.word	0xffffffff


	//   ....[54]....
        /*0544*/ 	.word	0xffffffff


	//   ....[55]....
        /*0548*/ 	.word	0xffffffff


	//   ....[56]....
        /*054c*/ 	.word	0xffffffff


	//   ....[57]....
        /*0550*/ 	.word	0xffffffff


	//   ....[58]....
        /*0554*/ 	.word	0xffffffff


	//   ....[59]....
        /*0558*/ 	.word	0xffffffff


	//   ....[60]....
        /*055c*/ 	.word	0xffffffff


	//   ....[61]....
        /*0560*/ 	.word	0xffffffff


	//   ....[62]....
        /*0564*/ 	.word	0xffffffff


	//   ....[63]....
        /*0568*/ 	.word	0xffffffff


	//   ....[64]....
        /*056c*/ 	.word	0xffffffff


	//   ....[65]....
        /*0570*/ 	.word	0xffffffff


	//   ....[66]....
        /*0574*/ 	.word	0xffffffff


	//   ....[67]....
        /*0578*/ 	.word	0xffffffff


	//   ....[68]....
        /*057c*/ 	.word	0xffffffff


	//   ....[69]....
        /*0580*/ 	.word	0xffffffff


	//   ....[70]....
        /*0584*/ 	.word	0xffffffff


	//   ....[71]....
        /*0588*/ 	.word	0xffffffff


	//   ....[72]....
        /*058c*/ 	.word	0xffffffff


	//   ....[73]....
        /*0590*/ 	.word	0xffffffff


	//   ....[74]....
        /*0594*/ 	.word	0xffffffff


	//   ....[75]....
        /*0598*/ 	.word	0xffffffff


	//   ....[76]....
        /*059c*/ 	.word	0xffffffff


	//   ....[77]....
        /*05a0*/ 	.word	0xffffffff


	//   ....[78]....
        /*05a4*/ 	.word	0xffffffff


	//   ....[79]....
        /*05a8*/ 	.word	0xffffffff


	//   ....[80]....
        /*05ac*/ 	.word	0xffffffff


	//   ....[81]....
        /*05b0*/ 	.word	0xffffffff


	//   ....[82]....
        /*05b4*/ 	.word	0xffffffff


	//   ....[83]....
        /*05b8*/ 	.word	0xffffffff


	//   ....[84]....
        /*05bc*/ 	.word	0xffffffff


	//   ....[85]....
        /*05c0*/ 	.word	0xffffffff


	//   ....[86]....
        /*05c4*/ 	.word	0xffffffff


	//   ....[87]....
        /*05c8*/ 	.word	0xffffffff


	//   ....[88]....
        /*05cc*/ 	.word	0xffffffff


	//   ....[89]....
        /*05d0*/ 	.word	0xffffffff


	//   ....[90]....
        /*05d4*/ 	.word	0xffffffff


	//   ....[91]....
        /*05d8*/ 	.word	0xffffffff


	//   ....[92]....
        /*05dc*/ 	.word	0xffffffff


	//   ....[93]....
        /*05e0*/ 	.word	0xffffffff


	//   ....[94]....
        /*05e4*/ 	.word	0xffffffff


	//   ....[95]....
        /*05e8*/ 	.word	0xffffffff


	//   ....[96]....
        /*05ec*/ 	.word	0xffffffff


	//   ....[97]....
        /*05f0*/ 	.word	0xffffffff


	//   ....[98]....
        /*05f4*/ 	.word	0xffffffff


	//   ....[99]....
        /*05f8*/ 	.word	0xffffffff


	//   ....[100]....
        /*05fc*/ 	.word	0xffffffff


	//   ....[101]....
        /*0600*/ 	.word	0xffffffff


	//   ....[102]....
        /*0604*/ 	.word	0xffffffff


	//   ....[103]....
        /*0608*/ 	.word	0xffffffff


	//   ....[104]....
        /*060c*/ 	.word	0xffffffff


	//   ....[105]....
        /*0610*/ 	.word	0xffffffff


	//   ....[106]....
        /*0614*/ 	.word	0xffffffff


	//   ....[107]....
        /*0618*/ 	.word	0xffffffff


	//   ....[108]....
        /*061c*/ 	.word	0xffffffff


	//   ....[109]....
        /*0620*/ 	.word	0xffffffff


	//   ....[110]....
        /*0624*/ 	.word	0xffffffff


	//   ....[111]....
        /*0628*/ 	.word	0xffffffff


	//   ....[112]....
        /*062c*/ 	.word	0xffffffff


	//   ....[113]....
        /*0630*/ 	.word	0xffffffff


	//   ....[114]....
        /*0634*/ 	.word	0xffffffff


	//   ....[115]....
        /*0638*/ 	.word	0xffffffff


	//   ....[116]....
        /*063c*/ 	.word	0xffffffff


	//   ....[117]....
        /*0640*/ 	.word	0xffffffff


	//   ....[118]....
        /*0644*/ 	.word	0xffffffff


	//   ....[119]....
        /*0648*/ 	.word	0xffffffff


	//   ....[120]....
        /*064c*/ 	.word	0xffffffff


	//   ....[121]....
        /*0650*/ 	.word	0xffffffff


	//   ....[122]....
        /*0654*/ 	.word	0xffffffff


	//   ....[123]....
        /*0658*/ 	.word	0xffffffff


	//   ....[124]....
        /*065c*/ 	.word	0xffffffff


	//   ....[125]....
        /*0660*/ 	.word	0xffffffff


	//   ....[126]....
        /*0664*/ 	.word	0xffffffff


	//   ....[127]....
        /*0668*/ 	.word	0xffffffff


	//   ....[128]....
        /*066c*/ 	.word	0xffffffff


	//   ....[129]....
        /*0670*/ 	.word	0xffffffff


	//   ....[130]....
        /*0674*/ 	.word	0xffffffff


	//   ....[131]....
        /*0678*/ 	.word	0xffffffff


	//   ....[132]....
        /*067c*/ 	.word	0xffffffff


	//   ....[133]....
        /*0680*/ 	.word	0xffffffff


	//   ....[134]....
        /*0684*/ 	.word	0xffffffff


	//   ....[135]....
        /*0688*/ 	.word	0xffffffff


	//   ....[136]....
        /*068c*/ 	.word	0xffffffff


	//   ....[137]....
        /*0690*/ 	.word	0xffffffff


	//   ....[138]....
        /*0694*/ 	.word	0xffffffff


	//   ....[139]....
        /*0698*/ 	.word	0xffffffff


	//   ....[140]....
        /*069c*/ 	.word	0xffffffff


	//   ....[141]....
        /*06a0*/ 	.word	0xffffffff


	//   ....[142]....
        /*06a4*/ 	.word	0xffffffff


	//   ....[143]....
        /*06a8*/ 	.word	0xffffffff


	//   ....[144]....
        /*06ac*/ 	.word	0xffffffff


	//----- nvinfo : EIATTR_COOP_GROUP_INSTR_OFFSETS
	.align		4
.L_642:
        /*06b0*/ 	.byte	0x04, 0x28
        /*06b2*/ 	.short	(.L_644 - .L_643)


	//   ....[0]....
.L_643:
        /*06b4*/ 	.word	0x00000050


	//   ....[1]....
        /*06b8*/ 	.word	0x00000210


	//   ....[2]....
        /*06bc*/ 	.word	0x00000240


	//   ....[3]....
        /*06c0*/ 	.word	0x00000270


	//   ....[4]....
        /*06c4*/ 	.word	0x000002a0


	//   ....[5]....
        /*06c8*/ 	.word	0x000002d0


	//   ....[6]....
        /*06cc*/ 	.word	0x00000300


	//   ....[7]....
        /*06d0*/ 	.word	0x00000470


	//   ....[8]....
        /*06d4*/ 	.word	0x000004b0


	//   ....[9]....
        /*06d8*/ 	.word	0x000004e0


	//   ....[10]....
        /*06dc*/ 	.word	0x00000510


	//   ....[11]....
        /*06e0*/ 	.word	0x00000540


	//   ....[12]....
        /*06e4*/ 	.word	0x00000570


	//   ....[13]....
        /*06e8*/ 	.word	0x00000600


	//   ....[14]....
        /*06ec*/ 	.word	0x00000650


	//   ....[15]....
        /*06f0*/ 	.word	0x00000670


	//   ....[16]....
        /*06f4*/ 	.word	0x000006d0


	//   ....[17]....
        /*06f8*/ 	.word	0x00002b90


	//   ....[18]....
        /*06fc*/ 	.word	0x00002bc0


	//   ....[19]....
        /*0700*/ 	.word	0x00002be0


	//   ....[20]....
        /*0704*/ 	.word	0x00002bf0


	//   ....[21]....
        /*0708*/ 	.word	0x00002c00


	//   ....[22]....
        /*070c*/ 	.word	0x00002c10


	//   ....[23]....
        /*0710*/ 	.word	0x00002c20


	//   ....[24]....
        /*0714*/ 	.word	0x00002cf0


	//   ....[25]....
        /*0718*/ 	.word	0x00003f30


	//   ....[26]....
        /*071c*/ 	.word	0x00004840


	//   ....[27]....
        /*0720*/ 	.word	0x00004d40


	//   ....[28]....
        /*0724*/ 	.word	0x000052c0


	//   ....[29]....
        /*0728*/ 	.word	0x000052e0


	//   ....[30]....
        /*072c*/ 	.word	0x00005330


	//   ....[31]....
        /*0730*/ 	.word	0x000079c0


	//   ....[32]....
        /*0734*/ 	.word	0x00007cb0


	//   ....[33]....
        /*0738*/ 	.word	0x00008a20


	//   ....[34]....
        /*073c*/ 	.word	0x00008e00


	//   ....[35]....
        /*0740*/ 	.word	0x00008e30


	//   ....[36]....
        /*0744*/ 	.word	0x00008ea0


	//   ....[37]....
        /*0748*/ 	.word	0x0000ba50


	//   ....[38]....
        /*074c*/ 	.word	0x0000ba80


	//   ....[39]....
        /*0750*/ 	.word	0x0000bab0


	//   ....[40]....
        /*0754*/ 	.word	0x0000bad0


	//   ....[41]....
        /*0758*/ 	.word	0x0000e730


	//   ....[42]....
        /*075c*/ 	.word	0x0000ea20


	//   ....[43]....
        /*0760*/ 	.word	0x0000f7b0


	//   ....[44]....
        /*0764*/ 	.word	0x0000fba0


	//   ....[45]....
        /*0768*/ 	.word	0x0000fbb0


	//   ....[46]....
        /*076c*/ 	.word	0x0000fc10


	//   ....[47]....
        /*0770*/ 	.word	0x00011500


	//   ....[48]....
        /*0774*/ 	.word	0x00011550


	//   ....[49]....
        /*0778*/ 	.word	0x00011570


	//   ....[50]....
        /*077c*/ 	.word	0x00011590


	//   ....[51]....
        /*0780*/ 	.word	0x00012640


	//   ....[52]....
        /*0784*/ 	.word	0x00012660


	//   ....[53]....
        /*0788*/ 	.word	0x00012670


	//   ....[54]....
        /*078c*/ 	.word	0x00012680


	//   ....[55]....
        /*0790*/ 	.word	0x000129f0


	//   ....[56]....
        /*0794*/ 	.word	0x00012a10


	//   ....[57]....
        /*0798*/ 	.word	0x00012af0


	//   ....[58]....
        /*079c*/ 	.word	0x00012b00


	//   ....[59]....
        /*07a0*/ 	.word	0x00012bf0


	//   ....[60]....
        /*07a4*/ 	.word	0x00012c10


	//   ....[61]....
        /*07a8*/ 	.word	0x00012d00


	//   ....[62]....
        /*07ac*/ 	.word	0x00012d10


	//   ....[63]....
        /*07b0*/ 	.word	0x00013000


	//   ....[64]....
        /*07b4*/ 	.word	0x00013020


	//   ....[65]....
        /*07b8*/ 	.word	0x00013670


	//   ....[66]....
        /*07bc*/ 	.word	0x00013680


	//   ....[67]....
        /*07c0*/ 	.word	0x00014280


	//   ....[68]....
        /*07c4*/ 	.word	0x000142a0


	//   ....[69]....
        /*07c8*/ 	.word	0x00014390


	//   ....[70]....
        /*07cc*/ 	.word	0x000143a0


	//   ....[71]....
        /*07d0*/ 	.word	0x00014490


	//   ....[72]....
        /*07d4*/ 	.word	0x000144b0


	//   ....[73]....
        /*07d8*/ 	.word	0x000145a0


	//   ....[74]....
        /*07dc*/ 	.word	0x000145b0


	//   ....[75]....
        /*07e0*/ 	.word	0x00014760


	//   ....[76]....
        /*07e4*/ 	.word	0x00014780


	//   ....[77]....
        /*07e8*/ 	.word	0x000148b0


	//   ....[78]....
        /*07ec*/ 	.word	0x000148f0


	//   ....[79]....
        /*07f0*/ 	.word	0x00014920


	//   ....[80]....
        /*07f4*/ 	.word	0x00014950


	//   ....[81]....
        /*07f8*/ 	.word	0x00014980


	//   ....[82]....
        /*07fc*/ 	.word	0x000149b0


	//   ....[83]....
        /*0800*/ 	.word	0x00014b10


	//   ....[84]....
        /*0804*/ 	.word	0x00014b50


	//   ....[85]....
        /*0808*/ 	.word	0x00014b80


	//   ....[86]....
        /*080c*/ 	.word	0x00014bb0


	//   ....[87]....
        /*0810*/ 	.word	0x00014be0


	//   ....[88]....
        /*0814*/ 	.word	0x00014c10


	//   ....[89]....
        /*0818*/ 	.word	0x00014ca0


	//   ....[90]....
        /*081c*/ 	.word	0x00014d00


	//   ....[91]....
        /*0820*/ 	.word	0x00014d10


	//   ....[92]....
        /*0824*/ 	.word	0x00014d70


	//   ....[93]....
        /*0828*/ 	.word	0x000157d0


	//   ....[94]....
        /*082c*/ 	.word	0x00015830


	//   ....[95]....
        /*0830*/ 	.word	0x00015880


	//   ....[96]....
        /*0834*/ 	.word	0x000158d0


	//   ....[97]....
        /*0838*/ 	.word	0x00015920


	//   ....[98]....
        /*083c*/ 	.word	0x00015990


	//   ....[99]....
        /*0840*/ 	.word	0x000159e0


	//   ....[100]....
        /*0844*/ 	.word	0x00015a50


	//   ....[101]....
        /*0848*/ 	.word	0x00015ac0


	//   ....[102]....
        /*084c*/ 	.word	0x00015b20


	//   ....[103]....
        /*0850*/ 	.word	0x00015b80


	//   ....[104]....
        /*0854*/ 	.word	0x00015be0


	//   ....[105]....
        /*0858*/ 	.word	0x00015c30


	//   ....[106]....
        /*085c*/ 	.word	0x00015c90


	//   ....[107]....
        /*0860*/ 	.word	0x00015d00


	//   ....[108]....
        /*0864*/ 	.word	0x00015d70


	//   ....[109]....
        /*0868*/ 	.word	0x00015de0


	//   ....[110]....
        /*086c*/ 	.word	0x00015e40


	//   ....[111]....
        /*0870*/ 	.word	0x00015eb0


	//   ....[112]....
        /*0874*/ 	.word	0x00015f20


	//   ....[113]....
        /*0878*/ 	.word	0x00015f90


	//   ....[114]....
        /*087c*/ 	.word	0x00015ff0


	//   ....[115]....
        /*0880*/ 	.word	0x00016050


	//   ....[116]....
        /*0884*/ 	.word	0x000160c0


	//   ....[117]....
        /*0888*/ 	.word	0x00016130


	//   ....[118]....
        /*088c*/ 	.word	0x00016190


	//   ....[119]....
        /*0890*/ 	.word	0x00016200


	//   ....[120]....
        /*0894*/ 	.word	0x00016270


	//   ....[121]....
        /*0898*/ 	.word	0x000162e0


	//   ....[122]....
        /*089c*/ 	.word	0x00016340


	//   ....[123]....
        /*08a0*/ 	.word	0x000163b0


	//   ....[124]....
        /*08a4*/ 	.word	0x00016420


	//   ....[125]....
        /*08a8*/ 	.word	0x00016490


	//   ....[126]....
        /*08ac*/ 	.word	0x000164f0


	//   ....[127]....
        /*08b0*/ 	.word	0x00016560


	//   ....[128]....
        /*08b4*/ 	.word	0x000165d0


	//   ....[129]....
        /*08b8*/ 	.word	0x00016620


	//   ....[130]....
        /*08bc*/ 	.word	0x00016660


	//   ....[131]....
        /*08c0*/ 	.word	0x000166b0


	//   ....[132]....
        /*08c4*/ 	.word	0x00016700


	//   ....[133]....
        /*08c8*/ 	.word	0x00016750


	//   ....[134]....
        /*08cc*/ 	.word	0x000167c0


	//   ....[135]....
        /*08d0*/ 	.word	0x00016810


	//   ....[136]....
        /*08d4*/ 	.word	0x00016860


	//   ....[137]....
        /*08d8*/ 	.word	0x000168b0


	//   ....[138]....
        /*08dc*/ 	.word	0x00016900


	//   ....[139]....
        /*08e0*/ 	.word	0x00016950


	//   ....[140]....
        /*08e4*/ 	.word	0x000169c0


	//   ....[141]....
        /*08e8*/ 	.word	0x00016a10


	//   ....[142]....
        /*08ec*/ 	.word	0x00016a80


	//   ....[143]....
        /*08f0*/ 	.word	0x00016ae0


	//   ....[144]....
        /*08f4*/ 	.word	0x00016b50


	//----- nvinfo : EIATTR_EXIT_INSTR_OFFSETS
	.align		4
.L_644:
        /*08f8*/ 	.byte	0x04, 0x1c
        /*08fa*/ 	.short	(.L_646 - .L_645)


	//   ....[0]....
.L_645:
        /*08fc*/ 	.word	0x000010f0


	//   ....[1]....
        /*0900*/ 	.word	0x00015790


	//----- nvinfo : EIATTR_MAX_THREADS
	.align		4
.L_646:
        /*0904*/ 	.byte	0x04, 0x05
        /*0906*/ 	.short	(.L_648 - .L_647)
.L_647:
        /*0908*/ 	.word	0x00000100
        /*090c*/ 	.word	0x00000001
        /*0910*/ 	.word	0x00000001


	//----- nvinfo : EIATTR_CRS_STACK_SIZE
	.align		4
.L_648:
        /*0914*/ 	.byte	0x04, 0x1e
        /*0916*/ 	.short	(.L_650 - .L_649)
.L_649:
        /*0918*/ 	.word	0x00000000
.L_650:


//--------------------- .nv.info._ZN7cutlass13device_kernelIN5flash19enable_sm80_to_sm89INS1_16FlashAttnFwdSm80INS1_25CollectiveMainloopFwdSm80ILi8ELi1ELb1EN4cute5tupleIJNS5_1CILi128EEENS7_ILi96EEES8_EEELi128ENS_10bfloat16_tEfNS_4arch4Sm80ELb0ELb1ELb0ELb1ELb0ELb1ELb1ELb1EEENS1_21CollectiveEpilogueFwdINS6_IJS8_S8_S9_EEENS6_IJNS7_ILi1EEESH_SH_EEESB_SD_Li256ELb1ELb1ELb1ELb0EEENS1_36VarlenDynamicPersistentTileSchedulerILi128ELi96ELi256ELi256ELb1ELb1ELb0ELb1ELb0ELb1EEEEEEEEEvNT_6ParamsE --------------------------
	.section	.nv.info._ZN7cutlass13device_kernelIN5flash19enable_sm80_to_sm89INS1_16FlashAttnFwdSm80INS1_25CollectiveMainloopFwdSm80ILi8ELi1ELb1EN4cute5tupleIJNS5_1CILi128EEENS7_ILi96EEES8_EEELi128ENS_10bfloat16_tEfNS_4arch4Sm80ELb0ELb1ELb0ELb1ELb0ELb1ELb1ELb1EEENS1_21CollectiveEpilogueFwdINS6_IJS8_S8_S9_EEENS6_IJNS7_ILi1EEESH_SH_EEESB_SD_Li256ELb1ELb1ELb1ELb0EEENS1_36VarlenDynamicPersistentTileSchedulerILi128ELi96ELi256ELi256ELb1ELb1ELb0ELb1ELb0ELb1EEEEEEEEEvNT_6ParamsE,"",@"SHT_CUDA_INFO"
	.sectionflags	@""
	.align	4


	//----- nvinfo : EIATTR_CUDA_API_VERSION
	.align		4
        /*0000*/ 	.byte	0x04, 0x37
        /*0002*/ 	.short	(.L_652 - .L_651)
.L_651:
        /*0004*/ 	.word	0x00000082


	//----- nvinfo : EIATTR_SW2861232_WAR
	.align		4
.L_652:
        /*0008*/ 	.byte	0x01, 0x35
	.zero		2


	//----- nvinfo : EIATTR_PARAM_CBANK
	.align		4
        /*000c*/ 	.byte	0x04, 0x0a
        /*000e*/ 	.short	(.L_654 - .L_653)
	.align		4
.L_653:
        /*0010*/ 	.word	index@(.nv.constant0._ZN7cutlass13device_kernelIN5flash19enable_sm80_to_sm89INS1_16FlashAttnFwdSm80INS1_25CollectiveMainloopFwdSm80ILi8ELi1ELb1EN4cute5tupleIJNS5_1CILi128EEENS7_ILi96EEES8_EEELi128ENS_10bfloat16_tEfNS_4arch4Sm80ELb0ELb1ELb0ELb1ELb0ELb1ELb1ELb1EEENS1_21CollectiveEpilogueFwdINS6_IJS8_S8_S9_EEENS6_IJNS7_ILi1EEESH_SH_EEESB_SD_Li256ELb1ELb1ELb1ELb0EEENS1_36VarlenDynamicPersistentTileSchedulerILi128ELi96ELi256ELi256ELb1ELb1ELb0ELb1ELb0ELb1EEEEEEEEEvNT_6ParamsE)
        /*0014*/ 	.short	0x0160
        /*0016*/ 	.short	0x0438


	//----- nvinfo : EIATTR_CBANK_PARAM_SIZE
	.align		4
.L_654:
        /*0018*/ 	.byte	0x03, 0x19
        /*001a*/ 	.short	0x0438


	//----- nvinfo : EIATTR_KPARAM_INFO
	.align		4
        /*001c*/ 	.byte	0x04, 0x17
        /*001e*/ 	.short	(.L_656 - .L_655)
.L_655:
        /*0020*/ 	.word	0x00000000
        /*0024*/ 	.short	0x0000
        /*0026*/ 	.short	0x0000
        /*0028*/ 	.byte	0x00, 0xf0, 0xe1, 0x10


	//----- nvinfo : EIATTR_MAXREG_COUNT
	.align		4
.L_656:
        /*002c*/ 	.byte	0x03, 0x1b
        /*002e*/ 	.short	0x00ff


	//----- nvinfo : EIATTR_NUM_BARRIERS
	.align		4
        /*0030*/ 	.byte	0x02, 0x4c
        /*0032*/ 	.byte	0x06
	.zero		1


	//----- nvinfo : EIATTR_MERCURY_ISA_VERSION
	.align		4
        /*0034*/ 	.byte	0x03, 0x5f
        /*0036*/ 	.short	0x0000


	//----- nvinfo : EIATTR_INT_WARP_WIDE_INSTR_OFFSETS
	.align		4
        /*0038*/ 	.byte	0x04, 0x31
        /*003a*/ 	.short	(.L_658 - .L_657)


	//   ....[0]....
.L_657:
        /*003c*/ 	.word	0x0001c070


	//   ....[1]....
        /*0040*/ 	.word	0x0001c110


	//----- nvinfo : EIATTR_COOP_GROUP_MASK_REGIDS
	.align		4
.L_658:
        /*0044*/ 	.byte	0x04, 0x29
        /*0046*/ 	.short	(.L_660 - .L_659)


	//   ....[0]....
.L_659:
        /*0048*/ 	.word	0xffffffff


	//   ....[1]....
        /*004c*/ 	.word	0xffffffff


	//   ....[2]....
        /*0050*/ 	.word	0xffffffff


	//   ....[3]....
        /*0054*/ 	.word	0xffffffff


	//   ....[4]....
        /*0058*/ 	.word	0xffffffff


	//   ....[5]....
        /*005c*/ 	.word	0xffffffff


	//   ....[6]....
        /*0060*/ 	.word	0xffffffff


	//   ....[7]....
        /*0064*/ 	.word	0xffffffff


	//   ....[8]....
        /*0068*/ 	.word	0xffffffff


	//   ....[9]....
        /*006c*/ 	.word	0xffffffff


	//   ....[10]....
        /*0070*/ 	.word	0xffffffff


	//   ....[11]....
        /*0074*/ 	.word	0xffffffff


	//   ....[12]....
        /*0078*/ 	.word	0xffffffff


	//   ....[13]....
        /*007c*/ 	.word	0xffffffff


	//   ....[14]....
        /*0080*/ 	.word	0xffffffff


	//   ....[15]....
        /*0084*/ 	.word	0xffffffff


	//   ....[16]....
        /*0088*/ 	.word	0xffffffff


	//   ....[17]....
        /*008c*/ 	.word	0xffffffff


	//   ....[18]....
        /*0090*/ 	.word	0xffffffff


	//   ....[19]....
        /*0094*/ 	.word	0xffffffff


	//   ....[20]....
        /*0098*/ 	.word	0xffffffff


	//   ....[21]....
        /*009c*/ 	.word	0xffffffff


	//   ....[22]....
        /*00a0*/ 	.word	0xffffffff


	//   ....[23]....
        /*00a4*/ 	.word	0xffffffff


	//   ....[24]....
        /*00a8*/ 	.word	0xffffffff


	//   ....[25]....
        /*00ac*/ 	.word	0xffffffff


	//   ....[26]....
        /*00b0*/ 	.word	0xffffffff


	//   ....[27]....
        /*00b4*/ 	.word	0xffffffff


	//   ....[28]....
        /*00b8*/ 	.word	0xffffffff


	//   ....[29]....
        /*00bc*/ 	.word	0xffffffff


	//   ....[30]....
        /*00c0*/ 	.word	0xffffffff


	//   ....[31]....
        /*00c4*/ 	.word	0xffffffff


	//   ....[32]....
        /*00c8*/ 	.word	0xffffffff


	//   ....[33]....
        /*00cc*/ 	.word	0xffffffff


	//   ....[34]....
        /*00d0*/ 	.word	0xffffffff


	//   ....[35]....
        /*00d4*/ 	.word	0xffffffff


	//   ....[36]....
        /*00d8*/ 	.word	0xffffffff


	//   ....[37]....
        /*00dc*/ 	.word	0xffffffff


	//   ....[38]....
        /*00e0*/ 	.word	0xffffffff


	//   ....[39]....
        /*00e4*/ 	.word	0xffffffff


	//   ....[40]....
        /*00e8*/ 	.word	0xffffffff


	//   ....[41]....
        /*00ec*/ 	.word	0xffffffff


	//   ....[42]....
        /*00f0*/ 	.word	0xffffffff


	//   ....[43]....
        /*00f4*/ 	.word	0xffffffff


	//   ....[44]....
        /*00f8*/ 	.word	0xffffffff


	//   ....[45]....
        /*00fc*/ 	.word	0xffffffff


	//   ....[46]....
        /*0100*/ 	.word	0xffffffff


	//   ....[47]....
        /*0104*/ 	.word	0xffffffff


	//   ....[48]....
        /*0108*/ 	.word	0xffffffff


	//   ....[49]....
        /*010c*/ 	.word	0xffffffff


	//   ....[50]....
        /*0110*/ 	.word	0xffffffff


	//   ....[51]....
        /*0114*/ 	.word	0xffffffff


	//   ....[52]....
        /*0118*/ 	.word	0xffffffff


	//   ....[53]....
        /*011c*/ 	.word	0xffffffff


	//   ....[54]....
        /*0120*/ 	.word	0xffffffff


	//   ....[55]....
        /*0124*/ 	.word	0xffffffff


	//   ....[56]....
        /*0128*/ 	.word	0xffffffff


	//   ....[57]....
        /*012c*/ 	.word	0xffffffff


	//   ....[58]....
        /*0130*/ 	.word	0xffffffff


	//   ....[59]....
        /*0134*/ 	.word	0xffffffff


	//   ....[60]....
        /*0138*/ 	.word	0xffffffff


	//   ....[61]....
        /*013c*/ 	.word	0xffffffff


	//   ....[62]....
        /*0140*/ 	.word	0xffffffff


	//   ....[63]....
        /*0144*/ 	.word	0xffffffff


	//   ....[64]....
        /*0148*/ 	.word	0xffffffff


	//   ....[65]....
        /*014c*/ 	.word	0xffffffff


	//   ....[66]....
        /*0150*/ 	.word	0xffffffff


	//   ....[67]....
        /*0154*/ 	.word	0xffffffff


	//   ....[68]....
        /*0158*/ 	.word	0xffffffff


	//   ....[69]....
        /*015c*/ 	.word	0xffffffff


	//   ....[70]....
        /*0160*/ 	.word	0xffffffff


	//   ....[71]....
        /*0164*/ 	.word	0xffffffff


	//   ....[72]....
        /*0168*/ 	.word	0xffffffff


	//   ....[73]....
        /*016c*/ 	.word	0xffffffff


	//   ....[74]....
        /*0170*/ 	.word	0xffffffff


	//   ....[75]....
        /*0174*/ 	.word	0xffffffff


	//   ....[76]....
        /*0178*/ 	.word	0xffffffff


	//   ....[77]....
        /*017c*/ 	.word	0xffffffff


	//   ....[78]....
        /*0180*/ 	.word	0xffffffff


	//   ....[79]....
        /*0184*/ 	.word	0xffffffff


	//   ....[80]....
        /*0188*/ 	.word	0xffffffff


	//   ....[81]....
        /*018c*/ 	.word	0xffffffff


	//   ....[82]....
        /*0190*/ 	.word	0xffffffff


	//   ....[83]....
        /*0194*/ 	.word	0xffffffff


	//   ....[84]....
        /*0198*/ 	.word	0xffffffff


	//   ....[85]....
        /*019c*/ 	.word	0xffffffff


	//   ....[86]....
        /*01a0*/ 	.word	0xffffffff


	//   ....[87]....
        /*01a4*/ 	.word	0xffffffff


	//   ....[88]....
        /*01a8*/ 	.word	0xffffffff


	//   ....[89]....
        /*01ac*/ 	.word	0xffffffff


	//   ....[90]....
        /*01b0*/ 	.word	0xffffffff


	//   ....[91]....
        /*01b4*/ 	.word	0xffffffff


	//   ....[92]....
        /*01b8*/ 	.word	0xffffffff


	//   ....[93]....
        /*01bc*/ 	.word	0xffffffff


	//   ....[94]....
        /*01c0*/ 	.word	0xffffffff


	//   ....[95]....
        /*01c4*/ 	.word	0xffffffff


	//   ....[96]....
        /*01c8*/ 	.word	0xffffffff


	//   ....[97]....
        /*01cc*/ 	.word	0xffffffff


	//   ....[98]....
        /*01d0*/ 	.word	0xffffffff


	//   ....[99]....
        /*01d4*/ 	.word	0xffffffff


	//   ....[100]....
        /*01d8*/ 	.word	0xffffffff


	//   ....[101]....
        /*01dc*/ 	.word	0xffffffff


	//   ....[102]....
        /*01e0*/ 	.word	0xffffffff


	//   ....[103]....
        /*01e4*/ 	.word	0xffffffff


	//   ....[104]....
        /*01e8*/ 	.word	0xffffffff


	//   ....[105]....
        /*01ec*/ 	.word	0xffffffff


	//   ....[106]....
        /*01f0*/ 	.word	0xffffffff


	//   ....[107]....
        /*01f4*/ 	.word	0xffffffff


	//   ....[108]....
        /*01f8*/ 	.word	0xffffffff


	//   ....[109]....
        /*01fc*/ 	.word	0xffffffff


	//   ....[110]....
        /*0200*/ 	.word	0xffffffff


	//   ....[111]....
        /*0204*/ 	.word	0xffffffff


	//   ....[112]....
        /*0208*/ 	.word	0xffffffff


	//   ....[113]....
        /*020c*/ 	.word	0xffffffff


	//   ....[114]....
        /*0210*/ 	.word	0xffffffff


	//   ....[115]....
        /*0214*/ 	.word	0xffffffff


	//   ....[116]....
        /*0218*/ 	.word	0xffffffff


	//   ....[117]....
        /*021c*/ 	.word	0xffffffff


	//   ....[118]....
        /*0220*/ 	.word	0xffffffff


	//   ....[119]....
        /*0224*/ 	.word	0xffffffff


	//   ....[120]....
        /*0228*/ 	.word	0xffffffff


	//   ....[121]....
        /*022c*/ 	.word	0xffffffff


	//   ....[122]....
        /*0230*/ 	.word	0xffffffff


	//   ....[123]....
        /*0234*/ 	.word	0xffffffff


	//   ....[124]....
        /*0238*/ 	.word	0xffffffff


	//   ....[125]....
        /*023c*/ 	.word	0xffffffff


	//   ....[126]....
        /*0240*/ 	.word	0xffffffff


	//   ....[127]....
        /*0244*/ 	.word	0xffffffff


	//   ....[128]....
        /*0248*/ 	.word	0xffffffff


	//   ....[129]....
        /*024c*/ 	.word	0xffffffff


	//   ....[130]....
        /*0250*/ 	.word	0xffffffff


	//   ....[131]....
        /*0254*/ 	.word	0xffffffff


	//   ....[132]....
        /*0258*/ 	.word	0xffffffff


	//   ....[133]....
        /*025c*/ 	.word	0xffffffff


	//   ....[134]....
        /*0260*/ 	.word	0xffffffff


	//   ....[135]....
        /*0264*/ 	.word	0xffffffff


	//   ....[136]....
        /*0268*/ 	.word	0xffffffff


	//   ....[137]....
        /*026c*/ 	.word	0xffffffff


	//   ....[138]....
        /*0270*/ 	.word	0xffffffff


	//   ....[139]....
        /*0274*/ 	.word	0xffffffff


	//   ....[140]....
        /*0278*/ 	.word	0xffffffff


	//   ....[141]....
        /*027c*/ 	.word	0xffffffff


	//   ....[142]....
        /*0280*/ 	.word	0xffffffff


	//   ....[143]....
        /*0284*/ 	.word	0xffffffff


	//   ....[144]....
        /*0288*/ 	.word	0xffffffff


	//   ....[145]....
        /*028c*/ 	.word	0xffffffff


	//   ....[146]....
        /*0290*/ 	.word	0xffffffff


	//   ....[147]....
        /*0294*/ 	.word	0xffffffff


	//   ....[148]....
        /*0298*/ 	.word	0xffffffff


	//   ....[149]....
        /*029c*/ 	.word	0xffffffff


	//   ....[150]....
        /*02a0*/ 	.word	0xffffffff


	//   ....[151]....
        /*02a4*/ 	.word	0xffffffff


	//   ....[152]....
        /*02a8*/ 	.word	0xffffffff


	//   ....[153]....
        /*02ac*/ 	.word	0xffffffff


	//   ....[154]....
        /*02b0*/ 	.word	0xffffffff


	//   ....[155]....
        /*02b4*/ 	.word	0xffffffff


	//   ....[156]....
        /*02b8*/ 	.word	0xffffffff


	//   ....[157]....
        /*02bc*/ 	.word	0xffffffff


	//   ....[158]....
        /*02c0*/ 	.word	0xffffffff


	//   ....[159]....
        /*02c4*/ 	.word	0xffffffff


	//   ....[160]....
        /*02c8*/ 	.word	0xffffffff


	//   ....[161]....
        /*02cc*/ 	.word	0xffffffff


	//   ....[162]....
        /*02d0*/ 	.word	0xffffffff


	//   ....[163]....
        /*02d4*/ 	.word	0xffffffff


	//   ....[164]....
        /*02d8*/ 	.word	0xffffffff


	//   ....[165]....
        /*02dc*/ 	.word	0xffffffff


	//   ....[166]....
        /*02e0*/ 	.word	0xffffffff


	//   ....[167]....
        /*02e4*/ 	.word	0xffffffff


	//   ....[168]....
        /*02e8*/ 	.word	0xffffffff


	//   ....[169]....
        /*02ec*/ 	.word	0xffffffff


	//   ....[170]....
        /*02f0*/ 	.word	0xffffffff


	//   ....[171]....
        /*02f4*/ 	.word	0xffffffff


	//   ....[172]....
        /*02f8*/ 	.word	0xffffffff


	//   ....[173]....
        /*02fc*/ 	.word	0xffffffff


	//   ....[174]....
        /*0300*/ 	.word	0xffffffff


	//   ....[175]....
        /*0304*/ 	.word	0xffffffff


	//   ....[176]....
        /*0308*/ 	.word	0xffffffff


	//----- nvinfo : EIATTR_COOP_GROUP_INSTR_OFFSETS
	.align		4
.L_660:
        /*030c*/ 	.byte	0x04, 0x28
        /*030e*/ 	.short	(.L_662 - .L_661)


	//   ....[0]....
.L_661:
        /*0310*/ 	.word	0x00000080


	//   ....[1]....
        /*0314*/ 	.word	0x00000210


	//   ....[2]....
        /*0318*/ 	.word	0x00000240


	//   ....[3]....
        /*031c*/ 	.word	0x00000270


	//   ....[4]....
        /*0320*/ 	.word	0x000002a0


	//   ....[5]....
        /*0324*/ 	.word	0x000002d0


	//   ....[6]....
        /*0328*/ 	.word	0x00000300


	//   ....[7]....
        /*032c*/ 	.word	0x00000460


	//   ....[8]....
        /*0330*/ 	.word	0x000004a0


	//   ....[9]....
        /*0334*/ 	.word	0x000004d0


	//   ....[10]....
        /*0338*/ 	.word	0x00000500


	//   ....[11]....
        /*033c*/ 	.word	0x00000530


	//   ....[12]....
        /*0340*/ 	.word	0x00000560


	//   ....[13]....
        /*0344*/ 	.word	0x000005f0


	//   ....[14]....
        /*0348*/ 	.word	0x00000630


	//   ....[15]....
        /*034c*/ 	.word	0x00000650


	//   ....[16]....
        /*0350*/ 	.word	0x000006b0


	//   ....[17]....
        /*0354*/ 	.word	0x00008310


	//   ....[18]....
        /*0358*/ 	.word	0x00008350


	//   ....[19]....
        /*035c*/ 	.word	0x00008390


	//   ....[20]....
        /*0360*/ 	.word	0x000083d0


	//   ....[21]....
        /*0364*/ 	.word	0x00008410


	//   ....[22]....
        /*0368*/ 	.word	0x00008440


	//   ....[23]....
        /*036c*/ 	.word	0x00008480


	//   ....[24]....
        /*0370*/ 	.word	0x000084c0


	//   ....[25]....
        /*0374*/ 	.word	0x00008b10


	//   ....[26]....
        /*0378*/ 	.word	0x00008b30


	//   ....[27]....
        /*037c*/ 	.word	0x00008b50


	//   ....[28]....
        /*0380*/ 	.word	0x00008b60


	//   ....[29]....
        /*0384*/ 	.word	0x00008d00


	//   ....[30]....
        /*0388*/ 	.word	0x00008d40


	//   ....[31]....
        /*038c*/ 	.word	0x00008db0


	//   ....[32]....
        /*0390*/ 	.word	0x00008df0


	//   ....[33]....
        /*0394*/ 	.word	0x00009000


	//   ....[34]....
        /*0398*/ 	.word	0x00009090


	//   ....[35]....
        /*039c*/ 	.word	0x000090d0


	//   ....[36]....
        /*03a0*/ 	.word	0x00009110


	//   ....[37]....
        /*03a4*/ 	.word	0x000092b0


	//   ....[38]....
        /*03a8*/ 	.word	0x000092f0


	//   ....[39]....
        /*03ac*/ 	.word	0x00009360


	//   ....[40]....
        /*03b0*/ 	.word	0x00009390


	//   ....[41]....
        /*03b4*/ 	.word	0x0000b0c0


	//   ....[42]....
        /*03b8*/ 	.word	0x0000b140


	//   ....[43]....
        /*03bc*/ 	.word	0x0000b170


	//   ....[44]....
        /*03c0*/ 	.word	0x0000b180


	//   ....[45]....
        /*03c4*/ 	.word	0x0000b270


	//   ....[46]....
        /*03c8*/ 	.word	0x0000b2b0


	//   ....[47]....
        /*03cc*/ 	.word	0x0000b2c0


	//   ....[48]....
        /*03d0*/ 	.word	0x0000b320


	//   ....[49]....
        /*03d4*/ 	.word	0x0000b490


	//   ....[50]....
        /*03d8*/ 	.word	0x0000b4d0


	//   ....[51]....
        /*03dc*/ 	.word	0x0000b4e0


	//   ....[52]....
        /*03e0*/ 	.word	0x0000b4f0


	//   ....[53]....
        /*03e4*/ 	.word	0x0000b5d0


	//   ....[54]....
        /*03e8*/ 	.word	0x0000b610


	//   ....[55]....
        /*03ec*/ 	.word	0x0000b630


	//   ....[56]....
        /*03f0*/ 	.word	0x0000b660


	//   ....[57]....
        /*03f4*/ 	.word	0x0000e6a0


	//   ....[58]....
        /*03f8*/ 	.word	0x0000e850


	//   ....[59]....
        /*03fc*/ 	.word	0x0000f660


	//   ....[60]....
        /*0400*/ 	.word	0x0000f990


	//   ....[61]....
        /*0404*/ 	.word	0x0000fb10


	//   ....[62]....
        /*0408*/ 	.word	0x0000fc40


	//   ....[63]....
        /*040c*/ 	.word	0x00011f80


	//   ....[64]....
        /*0410*/ 	.word	0x000121a0


	//   ....[65]....
        /*0414*/ 	.word	0x00013150


	//   ....[66]....
        /*0418*/ 	.word	0x00013230


	//   ....[67]....
        /*041c*/ 	.word	0x00013510


	//   ....[68]....
        /*0420*/ 	.word	0x00013610


	//   ....[69]....
        /*0424*/ 	.word	0x00016110


	//   ....[70]....
        /*0428*/ 	.word	0x00016160


	//   ....[71]....
        /*042c*/ 	.word	0x00016180


	//   ....[72]....
        /*0430*/ 	.word	0x000161a0


	//   ....[73]....
        /*0434*/ 	.word	0x00018c10


	//   ....[74]....
        /*0438*/ 	.word	0x00018f00


	//   ....[75]....
        /*043c*/ 	.word	0x00019d80


	//   ....[76]....
        /*0440*/ 	.word	0x0001a010


	//   ....[77]....
        /*0444*/ 	.word	0x0001a150


	//   ....[78]....
        /*0448*/ 	.word	0x0001a2a0


	//   ....[79]....
        /*044c*/ 	.word	0x0001ba60


	//   ....[80]....
        /*0450*/ 	.word	0x0001ba90


	//   ....[81]....
        /*0454*/ 	.word	0x0001baa0


	//   ....[82]....
        /*0458*/ 	.word	0x0001bad0


	//   ....[83]....
        /*045c*/ 	.word	0x0001cbb0


	//   ....[84]....
        /*0460*/ 	.word	0x0001cc20


	//   ....[85]....
        /*0464*/ 	.word	0x0001cc40


	//   ....[86]....
        /*0468*/ 	.word	0x0001cc60


	//   ....[87]....
        /*046c*/ 	.word	0x0001cfa0


	//   ....[88]....
        /*0470*/ 	.word	0x0001cfc0


	//   ....[89]....
        /*0474*/ 	.word	0x0001d0a0


	//   ....[90]....
        /*0478*/ 	.word	0x0001d0b0


	//   ....[91]....
        /*047c*/ 	.word	0x0001d1a0


	//   ....[92]....
        /*0480*/ 	.word	0x0001d1c0


	//   ....[93]....
        /*0484*/ 	.word	0x0001d2b0


	//   ....[94]....
        /*0488*/ 	.word	0x0001d2c0


	//   ....[95]....
        /*048c*/ 	.word	0x0001d5a0


	//   ....[96]....
        /*0490*/ 	.word	0x0001d5c0


	//   ....[97]....
        /*0494*/ 	.word	0x0001dbf0


	//   ....[98]....
        /*0498*/ 	.word	0x0001dc00


	//   ....[99]....
        /*049c*/ 	.word	0x0001e760


	//   ....[100]....
        /*04a0*/ 	.word	0x0001e780


	//   ....[101]....
        /*04a4*/ 	.word	0x0001e870


	//   ....[102]....
        /*04a8*/ 	.word	0x0001e880


	//   ....[103]....
        /*04ac*/ 	.word	0x0001e970


	//   ....[104]....
        /*04b0*/ 	.word	0x0001e990


	//   ....[105]....
        /*04b4*/ 	.word	0x0001ea80


	//   ....[106]....
        /*04b8*/ 	.word	0x0001ea90


	//   ....[107]....
        /*04bc*/ 	.word	0x0001ec00


	//   ....[108]....
        /*04c0*/ 	.word	0x0001ec20


	//   ....[109]....
        /*04c4*/ 	.word	0x0001ed40


	//   ....[110]....
        /*04c8*/ 	.word	0x0001ed80


	//   ....[111]....
        /*04cc*/ 	.word	0x0001edb0


	//   ....[112]....
        /*04d0*/ 	.word	0x0001ede0


	//   ....[113]....
        /*04d4*/ 	.word	0x0001ee10


	//   ....[114]....
        /*04d8*/ 	.word	0x0001ee40


	//   ....[115]....
        /*04dc*/ 	.word	0x0001ef90


	//   ....[116]....
        /*04e0*/ 	.word	0x0001efd0


	//   ....[117]....
        /*04e4*/ 	.word	0x0001f000


	//   ....[118]....
        /*04e8*/ 	.word	0x0001f030


	//   ....[119]....
        /*04ec*/ 	.word	0x0001f060


	//   ....[120]....
        /*04f0*/ 	.word	0x0001f090


	//   ....[121]....
        /*04f4*/ 	.word	0x0001f120


	//   ....[122]....
        /*04f8*/ 	.word	0x0001f160


	//   ....[123]....
        /*04fc*/ 	.word	0x0001f170


	//   ....[124]....
        /*0500*/ 	.word	0x0001f1d0


	//   ....[125]....
        /*0504*/ 	.word	0x0001fac0


	//   ....[126]....
        /*0508*/ 	.word	0x0001fb10


	//   ....[127]....
        /*050c*/ 	.word	0x0001fb60


	//   ....[128]....
        /*0510*/ 	.word	0x0001fbb0


	//   ....[129]....
        /*0514*/ 	.word	0x0001fc00


	//   ....[130]....
        /*0518*/ 	.word	0x0001fc70


	//   ....[131]....
        /*051c*/ 	.word	0x0001fcb0


	//   ....[132]....
        /*0520*/ 	.word	0x0001fd10


	//   ....[133]....
        /*0524*/ 	.word	0x0001fd80


	//   ....[134]....
        /*0528*/ 	.word	0x0001fdf0


	//   ....[135]....
        /*052c*/ 	.word	0x0001fe50


	//   ....[136]....
        /*0530*/ 	.word	0x0001feb0


	//   ....[137]....
        /*0534*/ 	.word	0x0001ff00


	//   ....[138]....
        /*0538*/ 	.word	0x0001ff50


	//   ....[139]....
        /*053c*/ 	.word	0x0001ffc0


	//   ....[140]....
        /*0540*/ 	.word	0x00020030


	//   ....[141]....
        /*0544*/ 	.word	0x000200a0


	//   ....[142]....
        /*0548*/ 	.word	0x00020100


	//   ....[143]....
        /*054c*/ 	.word	0x00020170


	//   ....[144]....
        /*0550*/ 	.word	0x000201e0


	//   ....[145]....
        /*0554*/ 	.word	0x00020250


	//   ....[146]....
        /*0558*/ 	.word	0x000202b0


	//   ....[147]....
        /*055c*/ 	.word	0x00020320


	//   ....[148]....
        /*0560*/ 	.word	0x00020390


	//   ....[149]....
        /*0564*/ 	.word	0x00020400


	//   ....[150]....
        /*0568*/ 	.word	0x00020460


	//   ....[151]....
        /*056c*/ 	.word	0x000204d0


	//   ....[152]....
        /*0570*/ 	.word	0x00020540


	//   ....[153]....
        /*0574*/ 	.word	0x000205b0


	//   ....[154]....
        /*0578*/ 	.word	0x00020610


	//   ....[155]....
        /*057c*/ 	.word	0x00020680


	//   ....[156]....
        /*0580*/ 	.word	0x000206f0


	//   ....[157]....
        /*0584*/ 	.word	0x00020760


	//   ....[158]....
        /*0588*/ 	.word	0x000207c0


	//   ....[159]....
        /*058c*/ 	.word	0x00020830


	//   ....[160]....
        /*0590*/ 	.word	0x000208a0


	//   ....[161]....
        /*0594*/ 	.word	0x000208f0


	//   ....[162]....
        /*0598*/ 	.word	0x00020940


	//   ....[163]....
        /*059c*/ 	.word	0x00020990


	//   ....[164]....
        /*05a0*/ 	.word	0x000209e0


	//   ....[165]....
        /*05a4*/ 	.word	0x00020a30


	//   ....[166]....
        /*05a8*/ 	.word	0x00020aa0


	//   ....[167]....
        /*05ac*/ 	.word	0x00020af0


	//   ....[168]....
        /*05b0*/ 	.word	0x00020b40


	//   ....[169]....
        /*05b4*/ 	.word	0x00020b90


	//   ....[170]....
        /*05b8*/ 	.word	0x00020be0


	//   ....[171]....
        /*05bc*/ 	.word	0x00020c30


	//   ....[172]....
        /*05c0*/ 	.word	0x00020ca0


	//   ....[173]....
        /*05c4*/ 	.word	0x00020cf0


	//   ....[174]....
        /*05c8*/ 	.word	0x00020d60


	//   ....[175]....
        /*05cc*/ 	.word	0x00020dc0


	//   ....[176]....
        /*05d0*/ 	.word	0x00020e30


	//----- nvinfo : EIATTR_EXIT_INSTR_OFFSETS
	.align		4
.L_662:
        /*05d4*/ 	.byte	0x04, 0x1c
        /*05d6*/ 	.short	(.L_664 - .L_663)


	//   ....[0]....
.L_663:
        /*05d8*/ 	.word	0x00000f40


	//   ....[1]....
        /*05dc*/ 	.word	0x0001fa90


	//----- nvinfo : EIATTR_MAX_THREADS
	.align		4
.L_664:
        /*05e0*/ 	.byte	0x04, 0x05
        /*05e2*/ 	.short	(.L_666 - .L_665)
.L_665:
        /*05e4*/ 	.word	0x00000100
        /*05e8*/ 	.word	0x00000001
        /*05ec*/ 	.word	0x00000001


	//----- nvinfo : EIATTR_CRS_STACK_SIZE
	.align		4
.L_666:
        /*05f0*/ 	.byte	0x04, 0x1e
        /*05f2*/ 	.short	(.L_668 - .L_667)
.L_667:
        /*05f4*/ 	.word	0x00000000
.L_668:


//--------------------- .nv.info._ZN7cutlass13device_kernelIN5flash19enable_sm80_to_sm89INS1_16FlashAttnFwdSm80INS1_25CollectiveMainloopFwdSm80ILi4ELi1ELb0EN4cute5tupleIJNS5_1CILi128EEENS7_ILi64EEES8_EEELi128ENS_10bfloat16_tEfNS_4arch4Sm80ELb1ELb0ELb0ELb0ELb0ELb0ELb1ELb1EEENS1_21CollectiveEpilogueFwdINS6_IJS8_S8_S9_EEENS6_IJNS7_ILi1EEESH_SH_EEESB_SD_Li128ELb0ELb1ELb1ELb0EEENS1_30DynamicPersistentTileSchedulerILi128ELi128ELb1ELb1ELb0EEEEEEEEEvNT_6ParamsE --------------------------
	.section	.nv.info._ZN7cutlass13device_kernelIN5flash19enable_sm80_to_sm89INS1_16FlashAttnFwdSm80INS1_25CollectiveMainloopFwdSm80ILi4ELi1ELb0EN4cute5tupleIJNS5_1CILi128EEENS7_ILi64EEES8_EEELi128ENS_10bfloat16_tEfNS_4arch4Sm80ELb1ELb0ELb0ELb0ELb0ELb0ELb1ELb1EEENS1_21CollectiveEpilogueFwdINS6_IJS8_S8_S9_EEENS6_IJNS7_ILi1EEESH_SH_EEESB_SD_Li128ELb0ELb1ELb1ELb0EEENS1_30DynamicPersistentTileSchedulerILi128ELi128ELb1ELb1ELb0EEEEEEEEEvNT_6ParamsE,"",@"SHT_CUDA_INFO"
	.sectionflags	@""
	.align	4


	//----- nvinfo : EIATTR_CUDA_API_VERSION
	.align		4
        /*0000*/ 	.byte	0x04, 0x37
        /*0002*/ 	.short	(.L_670 - .L_669)
.L_669:
        /*0004*/ 	.word	0x00000082


	//----- nvinfo : EIATTR_SW2861232_WAR
	.align		4
.L_670:
        /*0008*/ 	.byte	0x01, 0x35
	.zero		2


	//----- nvinfo : EIATTR_PARAM_CBANK
	.align		4
        /*000c*/ 	.byte	0x04, 0x0a
        /*000e*/ 	.short	(.L_672 - .L_671)
	.align		4
.L_671:
        /*0010*/ 	.word	index@(.nv.constant0._ZN7cutlass13device_kernelIN5flash19enable_sm80_to_sm89INS1_16FlashAttnFwdSm80INS1_25CollectiveMainloopFwdSm80ILi4ELi1ELb0EN4cute5tupleIJNS5_1CILi128EEENS7_ILi64EEES8_EEELi128ENS_10bfloat16_tEfNS_4arch4Sm80ELb1ELb0ELb0ELb0ELb0ELb0ELb1ELb1EEENS1_21CollectiveEpilogueFwdINS6_IJS8_S8_S9_EEENS6_IJNS7_ILi1EEESH_SH_EEESB_SD_Li128ELb0ELb1ELb1ELb0EEENS1_30DynamicPersistentTileSchedulerILi128ELi128ELb1ELb1ELb0EEEEEEEEEvNT_6ParamsE)
        /*0014*/ 	.short	0x0160
        /*0016*/ 	.short	0x0428


	//----- nvinfo : EIATTR_CBANK_PARAM_SIZE
	.align		4
.L_672:
        /*0018*/ 	.byte	0x03, 0x19
        /*001a*/ 	.short	0x0428


	//----- nvinfo : EIATTR_KPARAM_INFO
	.align		4
        /*001c*/ 	.byte	0x04, 0x17
        /*001e*/ 	.short	(.L_674 - .L_673)
.L_673:
        /*0020*/ 	.word	0x00000000
        /*0024*/ 	.short	0x0000
        /*0026*/ 	.short	0x0000
        /*0028*/ 	.byte	0x00, 0xf0, 0xa1, 0x10


	//----- nvinfo : EIATTR_MAXREG_COUNT
	.align		4
.L_674:
        /*002c*/ 	.byte	0x03, 0x1b
        /*002e*/ 	.short	0x00ff


	//----- nvinfo : EIATTR_NUM_BARRIERS
	.align		4
        /*0030*/ 	.byte	0x02, 0x4c
        /*0032*/ 	.byte	0x06
	.zero		1


	//----- nvinfo : EIATTR_ANNOTATIONS
	.align		4
        /*0034*/ 	.byte	0x04, 0x55
        /*0036*/ 	.short	(.L_676 - .L_675)


	//   ....[0]....
.L_675:
        /* <DEDUP_REMOVED lines=77> */


	//----- nvinfo : EIATTR_MERCURY_ISA_VERSION
	.align		4
.L_676:
        /*04f8*/ 	.byte	0x03, 0x5f
        /*04fa*/ 	.short	0x0000


	//----- nvinfo : EIATTR_INT_WARP_WIDE_INSTR_OFFSETS
	.align		4
        /*04fc*/ 	.byte	0x04, 0x31
        /*04fe*/ 	.short	(.L_678 - .L_677)


	//   ....[0]....
.L_677:
        /*0500*/ 	.word	0x000100d0


	//   ....[1]....
        /*0504*/ 	.word	0x00010150


	//----- nvinfo : EIATTR_COOP_GROUP_MASK_REGIDS
	.align		4
.L_678:
        /*0508*/ 	.byte	0x04, 0x29
        /*050a*/ 	.short	(.L_680 - .L_679)


	//   ....[0]....
.L_679:
        /*050c*/ 	.word	0xffffffff


	//   ....[1]....
        /*0510*/ 	.word	0xffffffff


	//   ....[2]....
        /*0514*/ 	.word	0xffffffff


	//   ....[3]....
        /*0518*/ 	.word	0xffffffff


	//   ....[4]....
        /*051c*/ 	.word	0xffffffff


	//   ....[5]....
        /*0520*/ 	.word	0xffffffff


	//   ....[6]....
        /*0524*/ 	.word	0xffffffff


	//   ....[7]....
        /*0528*/ 	.word	0xffffffff


	//   ....[8]....
        /*052c*/ 	.word	0xffffffff


	//   ....[9]....
        /*0530*/ 	.word	0xffffffff


	//   ....[10]....
        /*0534*/ 	.word	0xffffffff


	//   ....[11]....
        /*0538*/ 	.word	0xffffffff


	//   ....[12]....
        /*053c*/ 	.word	0xffffffff


	//   ....[13]....
        /*0540*/ 	.word	0xffffffff


	//   ....[14]....
        /*0544*/ 	.word	0xffffffff


	//   ....[15]....
        /*0548*/ 	.word	0xffffffff


	//   ....[16]....
        /*054c*/ 	.word	0xffffffff


	//   ....[17]....
        /*0550*/ 	.word	0xffffffff


	//   ....[18]....
        /*0554*/ 	.word	0xffffffff


	//   ....[19]....
        /*0558*/ 	.word	0xffffffff


	//   ....[20]....
        /*055c*/ 	.word	0xffffffff


	//   ....[21]....
        /*0560*/ 	.word	0xffffffff


	//   ....[22]....
        /*0564*/ 	.word	0xffffffff


	//   ....[23]....
        /*0568*/ 	.word	0xffffffff


	//   ....[24]....
        /*056c*/ 	.word	0xffffffff


	//   ....[25]....
        /*0570*/ 	.word	0xffffffff


	//   ....[26]....
        /*0574*/ 	.word	0xffffffff


	//   ....[27]....
        /*0578*/ 	.word	0xffffffff


	//   ....[28]....
        /*057c*/ 	.word	0xffffffff


	//   ....[29]....
        /*0580*/ 	.word	0xffffffff


	//   ....[30]....
        /*0584*/ 	.word	0xffffffff


	//   ....[31]....
        /*0588*/ 	.word	0xffffffff


	//   ....[32]....
        /*058c*/ 	.word	0xffffffff


	//   ....[33]....
        /*0590*/ 	.word	0xffffffff


	//   ....[34]....
        /*0594*/ 	.word	0xffffffff


	//   ....[35]....
        /*0598*/ 	.word	0xffffffff


	//   ....[36]....
        /*059c*/ 	.word	0xffffffff


	//   ....[37]....
        /*05a0*/ 	.word	0xffffffff


	//   ....[38]....
        /*05a4*/ 	.word	0xffffffff


	//   ....[39]....
        /*05a8*/ 	.word	0xffffffff


	//   ....[40]....
        /*05ac*/ 	.word	0xffffffff


	//   ....[41]....
        /*05b0*/ 	.word	0xffffffff


	//   ....[42]....
        /*05b4*/ 	.word	0xffffffff


	//   ....[43]....
        /*05b8*/ 	.word	0xffffffff


	//   ....[44]....
        /*05bc*/ 	.word	0xffffffff


	//   ....[45]....
        /*05c0*/ 	.word	0xffffffff


	//   ....[46]....
        /*05c4*/ 	.word	0xffffffff


	//   ....[47]....
        /*05c8*/ 	.word	0xffffffff


	//   ....[48]....
        /*05cc*/ 	.word	0xffffffff


	//   ....[49]....
        /*05d0*/ 	.word	0xffffffff


	//   ....[50]....
        /*05d4*/ 	.word	0xffffffff


	//   ....[51]....
        /*05d8*/ 	.word	0xffffffff


	//   ....[52]....
        /*05dc*/ 	.word	0xffffffff


	//   ....[53]....
        /*05e0*/ 	.word	0xffffffff


	//   ....[54]....
        /*05e4*/ 	.word	0xffffffff


	//   ....[55]....
        /*05e8*/ 	.word	0xffffffff


	//   ....[56]....
        /*05ec*/ 	.word	0xffffffff


	//   ....[57]....
        /*05f0*/ 	.word	0xffffffff


	//   ....[58]....
        /*05f4*/ 	.word	0xffffffff


	//   ....[59]....
        /*05f8*/ 	.word	0xffffffff


	//   ....[60]....
        /*05fc*/ 	.word	0xffffffff


	//   ....[61]....
        /*0600*/ 	.word	0xffffffff


	//   ....[62]....
        /*0604*/ 	.word	0xffffffff


	//   ....[63]....
        /*0608*/ 	.word	0xffffffff


	//   ....[64]....
        /*060c*/ 	.word	0xffffffff


	//   ....[65]....
        /*0610*/ 	.word	0xffffffff


	//   ....[66]....
        /*0614*/ 	.word	0xffffffff


	//   ....[67]....
        /*0618*/ 	.word	0xffffffff


	//   ....[68]....
        /*061c*/ 	.word	0xffffffff


	//   ....[69]....
        /*0620*/ 	.word	0xffffffff


	//   ....[70]....
        /*0624*/ 	.word	0xffffffff


	//   ....[71]....
        /*0628*/ 	.word	0xffffffff


	//   ....[72]....
        /*062c*/ 	.word	0xffffffff


	//   ....[73]....
        /*0630*/ 	.word	0xffffffff


	//   ....[74]....
        /*0634*/ 	.word	0xffffffff


	//   ....[75]....
        /*0638*/ 	.word	0xffffffff


	//   ....[76]....
        /*063c*/ 	.word	0xffffffff


	//   ....[77]....
        /*0640*/ 	.word	0xffffffff


	//   ....[78]....
        /*0644*/ 	.word	0xffffffff


	//   ....[79]....
        /*0648*/ 	.word	0xffffffff


	//   ....[80]....
        /*064c*/ 	.word	0xffffffff


	//   ....[81]....
        /*0650*/ 	.word	0xffffffff


	//   ....[82]....
        /*0654*/ 	.word	0xffffffff


	//   ....[83]....
        /*0658*/ 	.word	0xffffffff


	//   ....[84]....
        /*065c*/ 	.word	0xffffffff


	//   ....[85]....
        /*0660*/ 	.word	0xffffffff


	//   ....[86]....
        /*0664*/ 	.word	0xffffffff


	//   ....[87]....
        /*0668*/ 	.word	0xffffffff


	//   ....[88]....
        /*066c*/ 	.word	0xffffffff


	//   ....[89]....
        /*0670*/ 	.word	0xffffffff


	//   ....[90]....
        /*0674*/ 	.word	0xffffffff


	//   ....[91]....
        /*0678*/ 	.word	0xffffffff


	//   ....[92]....
        /*067c*/ 	.word	0xffffffff


	//   ....[93]....
        /*0680*/ 	.word	0xffffffff


	//   ....[94]....
        /*0684*/ 	.word	0xffffffff


	//   ....[95]....
        /*0688*/ 	.word	0xffffffff


	//   ....[96]....
        /*068c*/ 	.word	0xffffffff


	//   ....[97]....
        /*0690*/ 	.word	0xffffffff


	//   ....[98]....
        /*0694*/ 	.word	0xffffffff


	//   ....[99]....
        /*0698*/ 	.word	0xffffffff


	//   ....[100]....
        /*069c*/ 	.word	0xffffffff


	//----- nvinfo : EIATTR_COOP_GROUP_INSTR_OFFSETS
	.align		4
.L_680:
        /*06a0*/ 	.byte	0x04, 0x28
        /*06a2*/ 	.short	(.L_682 - .L_681)


	//   ....[0]....
.L_681:
        /*06a4*/ 	.word	0x00000050


	//   ....[1]....
        /*06a8*/ 	.word	0x00000060


	//   ....[2]....
        /*06ac*/ 	.word	0x00001810


	//   ....[3]....
        /*06b0*/ 	.word	0x00001830


	//   ....[4]....
        /*06b4*/ 	.word	0x00001970


	//   ....[5]....
        /*06b8*/ 	.word	0x00001980


	//   ....[6]....
        /*06bc*/ 	.word	0x00001ab0


	//   ....[7]....
        /*06c0*/ 	.word	0x00001ad0


	//   ....[8]....
        /*06c4*/ 	.word	0x00001c00


	//   ....[9]....
        /*06c8*/ 	.word	0x00001c10


	//   ....[10]....
        /*06cc*/ 	.word	0x00001d40


	//   ....[11]....
        /*06d0*/ 	.word	0x00001d60


	//   ....[12]....
        /*06d4*/ 	.word	0x00001e90


	//   ....[13]....
        /*06d8*/ 	.word	0x00001ea0


	//   ....[14]....
        /*06dc*/ 	.word	0x00001fd0


	//   ....[15]....
        /*06e0*/ 	.word	0x00001ff0


	//   ....[16]....
        /*06e4*/ 	.word	0x00002120


	//   ....[17]....
        /*06e8*/ 	.word	0x00002130


	//   ....[18]....
        /*06ec*/ 	.word	0x00003760


	//   ....[19]....
        /*06f0*/ 	.word	0x00003770


	//   ....[20]....
        /*06f4*/ 	.word	0x00003780


	//   ....[21]....
        /*06f8*/ 	.word	0x00003790


	//   ....[22]....
        /*06fc*/ 	.word	0x00003c40


	//   ....[23]....
        /*0700*/ 	.word	0x00003dd0


	//   ....[24]....
        /*0704*/ 	.word	0x00004050


	//   ....[25]....
        /*0708*/ 	.word	0x000042c0


	//   ....[26]....
        /*070c*/ 	.word	0x00004500


	//   ....[27]....
        /*0710*/ 	.word	0x00004690


	//   ....[28]....
        /*0714*/ 	.word	0x000046c0


	//   ....[29]....
        /*0718*/ 	.word	0x00004770


	//   ....[30]....
        /*071c*/ 	.word	0x00006d40


	//   ....[31]....
        /*0720*/ 	.word	0x00006d50


	//   ....[32]....
        /*0724*/ 	.word	0x00006d70


	//   ....[33]....
        /*0728*/ 	.word	0x00006d90


	//   ....[34]....
        /*072c*/ 	.word	0x000081b0


	//   ....[35]....
        /*0730*/ 	.word	0x00008220


	//   ....[36]....
        /*0734*/ 	.word	0x00008290


	//   ....[37]....
        /*0738*/ 	.word	0x000082b0


	//   ....[38]....
        /*073c*/ 	.word	0x000082e0


	//   ....[39]....
        /*0740*/ 	.word	0x00008300


	//   ....[40]....
        /*0744*/ 	.word	0x00008340


	//   ....[41]....
        /*0748*/ 	.word	0x00008380


	//   ....[42]....
        /*074c*/ 	.word	0x0000c4e0


	//   ....[43]....
        /*0750*/ 	.word	0x0000c4f0


	//   ....[44]....
        /*0754*/ 	.word	0x0000c500


	//   ....[45]....
        /*0758*/ 	.word	0x0000c530


	//   ....[46]....
        /*075c*/ 	.word	0x0000c570


	//   ....[47]....
        /*0760*/ 	.word	0x0000c5c0


	//   ....[48]....
        /*0764*/ 	.word	0x0000c690


	//   ....[49]....
        /*0768*/ 	.word	0x0000ca70


	//   ....[50]....
        /*076c*/ 	.word	0x0000f4d0


	//   ....[51]....
        /*0770*/ 	.word	0x0000f540


	//   ....[52]....
        /*0774*/ 	.word	0x0000f550


	//   ....[53]....
        /*0778*/ 	.word	0x0000f560


	//   ....[54]....
        /*077c*/ 	.word	0x0000f590


	//   ....[55]....
        /*0780*/ 	.word	0x0000f5b0


	//   ....[56]....
        /*0784*/ 	.word	0x0000f5c0


	//   ....[57]....
        /*0788*/ 	.word	0x0000f5d0


	//   ....[58]....
        /*078c*/ 	.word	0x00010290


	//   ....[59]....
        /*0790*/ 	.word	0x000106f0


	//   ....[60]....
        /*0794*/ 	.word	0x00010700


	//   ....[61]....
        /*0798*/ 	.word	0x00010720


	//   ....[62]....
        /*079c*/ 	.word	0x00010730


	//   ....[63]....
        /*07a0*/ 	.word	0x00010770


	//   ....[64]....
        /*07a4*/ 	.word	0x00010790


	//   ....[65]....
        /*07a8*/ 	.word	0x000107b0


	//   ....[66]....
        /*07ac*/ 	.word	0x000107d0


	//   ....[67]....
        /*07b0*/ 	.word	0x00010930


	//   ....[68]....
        /*07b4*/ 	.word	0x00010960


	//   ....[69]....
        /*07b8*/ 	.word	0x00010f60


	//   ....[70]....
        /*07bc*/ 	.word	0x00010f80


	//   ....[71]....
        /*07c0*/ 	.word	0x000113b0


	//   ....[72]....
        /*07c4*/ 	.word	0x000113d0


	//   ....[73]....
        /*07c8*/ 	.word	0x00011800


	//   ....[74]....
        /*07cc*/ 	.word	0x00011810


	//   ....[75]....
        /*07d0*/ 	.word	0x00011fa0


	//   ....[76]....
        /*07d4*/ 	.word	0x000120b0


	//   ....[77]....
        /*07d8*/ 	.word	0x00012120


	//   ....[78]....
        /*07dc*/ 	.word	0x00012190


	//   ....[79]....
        /*07e0*/ 	.word	0x000121f0


	//   ....[80]....
        /*07e4*/ 	.word	0x00012260


	//   ....[81]....
        /*07e8*/ 	.word	0x000122d0


	//   ....[82]....
        /*07ec*/ 	.word	0x00012340


	//   ....[83]....
        /*07f0*/ 	.word	0x000123a0


	//   ....[84]....
        /*07f4*/ 	.word	0x00012410


	//   ....[85]....
        /*07f8*/ 	.word	0x00012480


	//   ....[86]....
        /*07fc*/ 	.word	0x000124f0


	//   ....[87]....
        /*0800*/ 	.word	0x00012550


	//   ....[88]....
        /*0804*/ 	.word	0x000125c0


	//   ....[89]....
        /*0808*/ 	.word	0x00012630


	//   ....[90]....
        /*080c*/ 	.word	0x000126a0


	//   ....[91]....
        /*0810*/ 	.word	0x00012700


	//   ....[92]....
        /*0814*/ 	.word	0x00012760


	//   ....[93]....
        /*0818*/ 	.word	0x000127c0


	//   ....[94]....
        /*081c*/ 	.word	0x00012810


	//   ....[95]....
        /*0820*/ 	.word	0x00012870


	//   ....[96]....
        /*0824*/ 	.word	0x000128c0


	//   ....[97]....
        /*0828*/ 	.word	0x00012920


	//   ....[98]....
        /*082c*/ 	.word	0x00012970


	//   ....[99]....
        /*0830*/ 	.word	0x000129d0


	//   ....[100]....
        /*0834*/ 	.word	0x00012a30


	//----- nvinfo : EIATTR_EXIT_INSTR_OFFSETS
	.align		4
.L_682:
        /*0838*/ 	.byte	0x04, 0x1c
        /*083a*/ 	.short	(.L_684 - .L_683)


	//   ....[0]....
.L_683:
        /*083c*/ 	.word	0x000000b0


	//   ....[1]....
        /*0840*/ 	.word	0x00012060


	//----- nvinfo : EIATTR_MAX_THREADS
	.align		4
.L_684:
        /*0844*/ 	.byte	0x04, 0x05
        /*0846*/ 	.short	(.L_686 - .L_685)
.L_685:
        /*0848*/ 	.word	0x00000080
        /*084c*/ 	.word	0x00000001
        /*0850*/ 	.word	0x00000001


	//----- nvinfo : EIATTR_CRS_STACK_SIZE
	.align		4
.L_686:
        /*0854*/ 	.byte	0x04, 0x1e
        /*0856*/ 	.short	(.L_688 - .L_687)
.L_687:
        /*0858*/ 	.word	0x00000000
.L_688:


//--------------------- .nv.info._ZN7cutlass13device_kernelIN5flash19enable_sm80_to_sm89INS1_16FlashAttnFwdSm80INS1_25CollectiveMainloopFwdSm80ILi8ELi1ELb1EN4cute5tupleIJNS5_1CILi128EEENS7_ILi112EEES8_EEELi128ENS_10bfloat16_tEfNS_4arch4Sm80ELb1ELb0ELb0ELb1ELb0ELb0ELb1ELb1EEENS1_21CollectiveEpilogueFwdINS6_IJS8_S8_S9_EEENS6_IJNS7_ILi1EEESH_SH_EEESB_SD_Li256ELb1ELb1ELb1ELb0EEENS1_36VarlenDynamicPersistentTileSchedulerILi128ELi112ELi256ELi256ELb1ELb1ELb0ELb1ELb1ELb1EEEEEEEEEvNT_6ParamsE --------------------------
	.section	.nv.info._ZN7cutlass13device_kernelIN5flash19enable_sm80_to_sm89INS1_16FlashAttnFwdSm80INS1_25CollectiveMainloopFwdSm80ILi8ELi1ELb1EN4cute5tupleIJNS5_1CILi128EEENS7_ILi112EEES8_EEELi128ENS_10bfloat16_tEfNS_4arch4Sm80ELb1ELb0ELb0ELb1ELb0ELb0ELb1ELb1EEENS1_21CollectiveEpilogueFwdINS6_IJS8_S8_S9_EEENS6_IJNS7_ILi1EEESH_SH_EEESB_SD_Li256ELb1ELb1ELb1ELb0EEENS1_36VarlenDynamicPersistentTileSchedulerILi128ELi112ELi256ELi256ELb1ELb1ELb0ELb1ELb1ELb1EEEEEEEEEvNT_6ParamsE,"",@"SHT_CUDA_INFO"
	.sectionflags	@""
	.align	4


	//----- nvinfo : EIATTR_CUDA_API_VERSION
	.align		4
        /*0000*/ 	.byte	0x04, 0x37
        /*0002*/ 	.short	(.L_690 - .L_689)
.L_689:
        /*0004*/ 	.word	0x00000082


	//----- nvinfo : EIATTR_SW2861232_WAR
	.align		4
.L_690:
        /*0008*/ 	.byte	0x01, 0x35
	.zero		2


	//----- nvinfo : EIATTR_PARAM_CBANK
	.align		4
        /*000c*/ 	.byte	0x04, 0x0a
        /*000e*/ 	.short	(.L_692 - .L_691)
	.align		4
.L_691:
        /*0010*/ 	.word	index@(.nv.constant0._ZN7cutlass13device_kernelIN5flash19enable_sm80_to_sm89INS1_16FlashAttnFwdSm80INS1_25CollectiveMainloopFwdSm80ILi8ELi1ELb1EN4cute5tupleIJNS5_1CILi128EEENS7_ILi112EEES8_EEELi128ENS_10bfloat16_tEfNS_4arch4Sm80ELb1ELb0ELb0ELb1ELb0ELb0ELb1ELb1EEENS1_21CollectiveEpilogueFwdINS6_IJS8_S8_S9_EEENS6_IJNS7_ILi1EEESH_SH_EEESB_SD_Li256ELb1ELb1ELb1ELb0EEENS1_36VarlenDynamicPersistentTileSchedulerILi128ELi112ELi256ELi256ELb1ELb1ELb0ELb1ELb1ELb1EEEEEEEEEvNT_6ParamsE)
        /*0014*/ 	.short	0x0160
        /*0016*/ 	.short	0x0438


	//----- nvinfo : EIATTR_CBANK_PARAM_SIZE
	.align		4
.L_692:
        /*0018*/ 	.byte	0x03, 0x19
        /*001a*/ 	.short	0x0438


	//----- nvinfo : EIATTR_KPARAM_INFO
	.align		4
        /*001c*/ 	.byte	0x04, 0x17
        /*001e*/ 	.short	(.L_694 - .L_693)
.L_693:
        /*0020*/ 	.word	0x00000000
        /*0024*/ 	.short	0x0000
        /*0026*/ 	.short	0x0000
        /*0028*/ 	.byte	0x00, 0xf0, 0xe1, 0x10


	//----- nvinfo : EIATTR_MAXREG_COUNT
	.align		4
.L_694:
        /*002c*/ 	.byte	0x03, 0x1b
        /*002e*/ 	.short	0x00ff


	//----- nvinfo : EIATTR_NUM_BARRIERS
	.align		4
        /*0030*/ 	.byte	0x02, 0x4c
        /*0032*/ 	.byte	0x06
	.zero		1


	//----- nvinfo : EIATTR_ANNOTATIONS
	.align		4
        /*0034*/ 	.byte	0x04, 0x55
        /*0036*/ 	.short	(.L_696 - .L_695)


	//   ....[0]....
.L_695:
        /* <DEDUP_REMOVED lines=84> */


	//----- nvinfo : EIATTR_MERCURY_ISA_VERSION
	.align		4
.L_696:
        /*0560*/ 	.byte	0x03, 0x5f
        /*0562*/ 	.short	0x0000


	//----- nvinfo : EIATTR_INT_WARP_WIDE_INSTR_OFFSETS
	.align		4
        /*0564*/ 	.byte	0x04, 0x31
        /*0566*/ 	.short	(.L_698 - .L_697)


	//   ....[0]....
.L_697:
        /*0568*/ 	.word	0x0000dbb0


	//   ....[1]....
        /*056c*/ 	.word	0x0000dc30


	//----- nvinfo : EIATTR_COOP_GROUP_MASK_REGIDS
	.align		4
.L_698:
        /*0570*/ 	.byte	0x04, 0x29
        /*0572*/ 	.short	(.L_700 - .L_699)


	//   ....[0]....
.L_699:
        /*0574*/ 	.word	0xffffffff


	//   ....[1]....
        /*0578*/ 	.word	0xffffffff


	//   ....[2]....
        /*057c*/ 	.word	0xffffffff


	//   ....[3]....
        /*0580*/ 	.word	0xffffffff


	//   ....[4]....
        /*0584*/ 	.word	0xffffffff


	//   ....[5]....
        /*0588*/ 	.word	0xffffffff


	//   ....[6]....
        /*058c*/ 	.word	0xffffffff


	//   ....[7]....
        /*0590*/ 	.word	0xffffffff


	//   ....[8]....
        /*0594*/ 	.word	0xffffffff


	//   ....[9]....
        /*0598*/ 	.word	0xffffffff


	//   ....[10]....
        /*059c*/ 	.word	0xffffffff


	//   ....[11]....
        /*05a0*/ 	.word	0xffffffff


	//   ....[12]....
        /*05a4*/ 	.word	0xffffffff


	//   ....[13]....
        /*05a8*/ 	.word	0xffffffff


	//   ....[14]....
        /*05ac*/ 	.word	0xffffffff


	//   ....[15]....
        /*05b0*/ 	.word	0xffffffff


	//   ....[16]....
        /*05b4*/ 	.word	0xffffffff


	//   ....[17]....
        /*05b8*/ 	.word	0xffffffff


	//   ....[18]....
        /*05bc*/ 	.word	0xffffffff


	//   ....[19]....
        /*05c0*/ 	.word	0xffffffff


	//   ....[20]....
        /*05c4*/ 	.word	0xffffffff


	//   ....[21]....
        /*05c8*/ 	.word	0xffffffff


	//   ....[22]....
        /*05cc*/ 	.word	0xffffffff


	//   ....[23]....
        /*05d0*/ 	.word	0xffffffff


	//   ....[24]....
        /*05d4*/ 	.word	0xffffffff


	//   ....[25]....
        /*05d8*/ 	.word	0xffffffff


	//   ....[26]....
        /*05dc*/ 	.word	0xffffffff


	//   ....[27]....
        /*05e0*/ 	.word	0xffffffff


	//   ....[28]....
        /*05e4*/ 	.word	0xffffffff


	//   ....[29]....
        /*05e8*/ 	.word	0xffffffff


	//   ....[30]....
        /*05ec*/ 	.word	0xffffffff


	//   ....[31]....
        /*05f0*/ 	.word	0xffffffff


	//   ....[32]....
        /*05f4*/ 	.word	0xffffffff


	//   ....[33]....
        /*05f8*/ 	.word	0xffffffff


	//   ....[34]....
        /*05fc*/ 	.word	0xffffffff


	//   ....[35]....
        /*0600*/ 	.word	0xffffffff


	//   ....[36]....
        /*0604*/ 	.word	0xffffffff


	//   ....[37]....
        /*0608*/ 	.word	0xffffffff


	//   ....[38]....
        /*060c*/ 	.word	0xffffffff


	//   ....[39]....
        /*0610*/ 	.word	0xffffffff


	//   ....[40]....
        /*0614*/ 	.word	0xffffffff


	//   ....[41]....
        /*0618*/ 	.word	0xffffffff


	//   ....[42]....
        /*061c*/ 	.word	0xffffffff


	//   ....[43]....
        /*0620*/ 	.word	0xffffffff


	//   ....[44]....
        /*0624*/ 	.word	0xffffffff


	//   ....[45]....
        /*0628*/ 	.word	0xffffffff


	//   ....[46]....
        /*062c*/ 	.word	0xffffffff


	//   ....[47]....
        /*0630*/ 	.word	0xffffffff


	//   ....[48]....
        /*0634*/ 	.word	0xffffffff


	//   ....[49]....
        /*0638*/ 	.word	0xffffffff


	//   ....[50]....
        /*063c*/ 	.word	0xffffffff


	//   ....[51]....
        /*0640*/ 	.word	0xffffffff


	//   ....[52]....
        /*0644*/ 	.word	0xffffffff


	//   ....[53]....
        /*0648*/ 	.word	0xffffffff


	//   ....[54]....
        /*064c*/ 	.word	0xffffffff


	//   ....[55]....
        /*0650*/ 	.word	0xffffffff


	//   ....[56]....
        /*0654*/ 	.word	0xffffffff


	//   ....[57]....
        /*0658*/ 	.word	0xffffffff


	//   ....[58]....
        /*065c*/ 	.word	0xffffffff


	//   ....[59]....
        /*0660*/ 	.word	0xffffffff


	//   ....[60]....
        /*0664*/ 	.word	0xffffffff


	//   ....[61]....
        /*0668*/ 	.word	0xffffffff


	//   ....[62]....
        /*066c*/ 	.word	0xffffffff


	//   ....[63]....
        /*0670*/ 	.word	0xffffffff


	//   ....[64]....
        /*0674*/ 	.word	0xffffffff


	//   ....[65]....
        /*0678*/ 	.word	0xffffffff


	//   ....[66]....
        /*067c*/ 	.word	0xffffffff


	//   ....[67]....
        /*0680*/ 	.word	0xffffffff


	//   ....[68]....
        /*0684*/ 	.word	0xffffffff


	//   ....[69]....
        /*0688*/ 	.word	0xffffffff


	//   ....[70]....
        /*068c*/ 	.word	0xffffffff


	//   ....[71]....
        /*0690*/ 	.word	0xffffffff


	//   ....[72]....
        /*0694*/ 	.word	0xffffffff


	//   ....[73]....
        /*0698*/ 	.word	0xffffffff


	//   ....[74]....
        /*069c*/ 	.word	0xffffffff


	//   ....[75]....
        /*06a0*/ 	.word	0xffffffff


	//   ....[76]....
        /*06a4*/ 	.word	0xffffffff


	//   ....[77]....
        /*06a8*/ 	.word	0xffffffff


	//   ....[78]....
        /*06ac*/ 	.word	0xffffffff


	//   ....[79]....
        /*06b0*/ 	.word	0xffffffff


	//   ....[80]....
        /*06b4*/ 	.word	0xffffffff


	//   ....[81]....
        /*06b8*/ 	.word	0xffffffff


	//   ....[82]....
        /*06bc*/ 	.word	0xffffffff


	//   ....[83]....
        /*06c0*/ 	.word	0xffffffff


	//   ....[84]....
        /*06c4*/ 	.word	0xffffffff


	//   ....[85]....
        /*06c8*/ 	.word	0xffffffff


	//   ....[86]....
        /*06cc*/ 	.word	0xffffffff


	//   ....[87]....
        /*06d0*/ 	.word	0xffffffff


	//   ....[88]....
        /*06d4*/ 	.word	0xffffffff


	//   ....[89]....
        /*06d8*/ 	.word	0xffffffff


	//   ....[90]....
        /*06dc*/ 	.word	0xffffffff


	//   ....[91]....
        /*06e0*/ 	.word	0xffffffff


	//   ....[92]....
        /*06e4*/ 	.word	0xffffffff


	//   ....[93]....
        /*06e8*/ 	.word	0xffffffff


	//   ....[94]....
        /*06ec*/ 	.word	0xffffffff


	//   ....[95]....
        /*06f0*/ 	.word	0xffffffff


	//   ....[96]....
        /*06f4*/ 	.word	0xffffffff


	//   ....[97]....
        /*06f8*/ 	.word	0xffffffff


	//   ....[98]....
        /*06fc*/ 	.word	0xffffffff


	//   ....[99]....
        /*0700*/ 	.word	0xffffffff


	//   ....[100]....
        /*0704*/ 	.word	0xffffffff


	//   ....[101]....
        /*0708*/ 	.word	0xffffffff


	//   ....[102]....
        /*070c*/ 	.word	0xffffffff


	//   ....[103]....
        /*0710*/ 	.word	0xffffffff


	//   ....[104]....
        /*0714*/ 	.word	0xffffffff


	//   ....[105]....
        /*0718*/ 	.word	0xffffffff


	//   ....[106]....
        /*071c*/ 	.word	0xffffffff


	//   ....[107]....
        /*0720*/ 	.word	0xffffffff


	//   ....[108]....
        /*0724*/ 	.word	0xffffffff


	//   ....[109]....
        /*0728*/ 	.word	0xffffffff


	//   ....[110]....
        /*072c*/ 	.word	0xffffffff


	//   ....[111]....
        /*0730*/ 	.word	0xffffffff


	//   ....[112]....
        /*0734*/ 	.word	0xffffffff


	//   ....[113]....
        /*0738*/ 	.word	0xffffffff


	//   ....[114]....
        /*073c*/ 	.word	0xffffffff


	//   ....[115]....
        /*0740*/ 	.word	0xffffffff


	//   ....[116]....
        /*0744*/ 	.word	0xffffffff


	//   ....[117]....
        /*0748*/ 	.word	0xffffffff


	//   ....[118]....
        /*074c*/ 	.word	0xffffffff


	//   ....[119]....
        /*0750*/ 	.word	0xffffffff


	//   ....[120]....
        /*0754*/ 	.word	0xffffffff


	//   ....[121]....
        /*0758*/ 	.word	0xffffffff


	//   ....[122]....
        /*075c*/ 	.word	0xffffffff


	//   ....[123]....
        /*0760*/ 	.word	0xffffffff


	//   ....[124]....
        /*0764*/ 	.word	0xffffffff


	//   ....[125]....
        /*0768*/ 	.word	0xffffffff


	//   ....[126]....
        /*076c*/ 	.word	0xffffffff


	//   ....[127]....
        /*0770*/ 	.word	0xffffffff


	//   ....[128]....
        /*0774*/ 	.word	0xffffffff


	//   ....[129]....
        /*0778*/ 	.word	0xffffffff


	//   ....[130]....
        /*077c*/ 	.word	0xffffffff


	//   ....[131]....
        /*0780*/ 	.word	0xffffffff


	//   ....[132]....
        /*0784*/ 	.word	0xffffffff


	//   ....[133]....
        /*0788*/ 	.word	0xffffffff


	//   ....[134]....
        /*078c*/ 	.word	0xffffffff


	//   ....[135]....
        /*0790*/ 	.word	0xffffffff


	//   ....[136]....
        /*0794*/ 	.word	0xffffffff


	//   ....[137]....
        /*0798*/ 	.word	0xffffffff


	//   ....[138]....
        /*079c*/ 	.word	0xffffffff


	//----- nvinfo : EIATTR_COOP_GROUP_INSTR_OFFSETS
	.align		4
.L_700:
        /*07a0*/ 	.byte	0x04, 0x28
        /*07a2*/ 	.short	(.L_702 - .L_701)


	//   ....[0]....
.L_701:
        /*07a4*/ 	.word	0x00000050


	//   ....[1]....
        /*07a8*/ 	.word	0x00000200


	//   ....[2]....
        /*07ac*/ 	.word	0x00000230


	//   ....[3]....
        /*07b0*/ 	.word	0x00000260


	//   ....[4]....
        /*07b4*/ 	.word	0x00000290


	//   ....[5]....
        /*07b8*/ 	.word	0x000002c0


	//   ....[6]....
        /*07bc*/ 	.word	0x000002f0


	//   ....[7]....
        /*07c0*/ 	.word	0x00000450


	//   ....[8]....
        /*07c4*/ 	.word	0x00000490


	//   ....[9]....
        /*07c8*/ 	.word	0x000004c0


	//   ....[10]....
        /*07cc*/ 	.word	0x000004f0


	//   ....[11]....
        /*07d0*/ 	.word	0x00000520


	//   ....[12]....
        /*07d4*/ 	.word	0x00000550


	//   ....[13]....
        /*07d8*/ 	.word	0x000005e0


	//   ....[14]....
        /*07dc*/ 	.word	0x00000630


	//   ....[15]....
        /*07e0*/ 	.word	0x00000650


	//   ....[16]....
        /*07e4*/ 	.word	0x000006b0


	//   ....[17]....
        /*07e8*/ 	.word	0x00002600


	//   ....[18]....
        /*07ec*/ 	.word	0x00002640


	//   ....[19]....
        /*07f0*/ 	.word	0x00002660


	//   ....[20]....
        /*07f4*/ 	.word	0x000026f0


	//   ....[21]....
        /*07f8*/ 	.word	0x00002860


	//   ....[22]....
        /*07fc*/ 	.word	0x00002880


	//   ....[23]....
        /*0800*/ 	.word	0x000028a0


	//   ....[24]....
        /*0804*/ 	.word	0x000028c0


	//   ....[25]....
        /*0808*/ 	.word	0x00004200


	//   ....[26]....
        /*080c*/ 	.word	0x00004210


	//   ....[27]....
        /*0810*/ 	.word	0x00004c90


	//   ....[28]....
        /*0814*/ 	.word	0x00004d50


	//   ....[29]....
        /*0818*/ 	.word	0x00004d60


	//   ....[30]....
        /*081c*/ 	.word	0x00004d90


	//   ....[31]....
        /*0820*/ 	.word	0x00007a00


	//   ....[32]....
        /*0824*/ 	.word	0x00007a30


	//   ....[33]....
        /*0828*/ 	.word	0x00008450


	//   ....[34]....
        /*082c*/ 	.word	0x00008550


	//   ....[35]....
        /*0830*/ 	.word	0x00008570


	//   ....[36]....
        /*0834*/ 	.word	0x000085d0


	//   ....[37]....
        /*0838*/ 	.word	0x0000b940


	//   ....[38]....
        /*083c*/ 	.word	0x0000b960


	//   ....[39]....
        /*0840*/ 	.word	0x0000b980


	//   ....[40]....
        /*0844*/ 	.word	0x0000b9a0


	//   ....[41]....
        /*0848*/ 	.word	0x0000d560


	//   ....[42]....
        /*084c*/ 	.word	0x0000d5b0


	//   ....[43]....
        /*0850*/ 	.word	0x0000d5d0


	//   ....[44]....
        /*0854*/ 	.word	0x0000d5f0


	//   ....[45]....
        /*0858*/ 	.word	0x0000e6b0


	//   ....[46]....
        /*085c*/ 	.word	0x0000e6c0


	//   ....[47]....
        /*0860*/ 	.word	0x0000e6e0


	//   ....[48]....
        /*0864*/ 	.word	0x0000e700


	//   ....[49]....
        /*0868*/ 	.word	0x0000eac0


	//   ....[50]....
        /*086c*/ 	.word	0x0000eae0


	//   ....[51]....
        /*0870*/ 	.word	0x0000ebe0


	//   ....[52]....
        /*0874*/ 	.word	0x0000ebf0


	//   ....[53]....
        /*0878*/ 	.word	0x0000ed00


	//   ....[54]....
        /*087c*/ 	.word	0x0000ed20


	//   ....[55]....
        /*0880*/ 	.word	0x0000ee30


	//   ....[56]....
        /*0884*/ 	.word	0x0000ee40


	//   ....[57]....
        /*0888*/ 	.word	0x0000f150


	//   ....[58]....
        /*088c*/ 	.word	0x0000f170


	//   ....[59]....
        /*0890*/ 	.word	0x0000f7c0


	//   ....[60]....
        /*0894*/ 	.word	0x0000f7d0


	//   ....[61]....
        /*0898*/ 	.word	0x00010420


	//   ....[62]....
        /*089c*/ 	.word	0x00010440


	//   ....[63]....
        /*08a0*/ 	.word	0x00010550


	//   ....[64]....
        /*08a4*/ 	.word	0x00010560


	//   ....[65]....
        /*08a8*/ 	.word	0x00010670


	//   ....[66]....
        /*08ac*/ 	.word	0x00010690


	//   ....[67]....
        /*08b0*/ 	.word	0x000107a0


	//   ....[68]....
        /*08b4*/ 	.word	0x000107b0


	//   ....[69]....
        /*08b8*/ 	.word	0x00010980


	//   ....[70]....
        /*08bc*/ 	.word	0x000109a0


	//   ....[71]....
        /*08c0*/ 	.word	0x00010ad0


	//   ....[72]....
        /*08c4*/ 	.word	0x00010b10


	//   ....[73]....
        /*08c8*/ 	.word	0x00010b40


	//   ....[74]....
        /*08cc*/ 	.word	0x00010b70


	//   ....[75]....
        /*08d0*/ 	.word	0x00010ba0


	//   ....[76]....
        /*08d4*/ 	.word	0x00010bd0


	//   ....[77]....
        /*08d8*/ 	.word	0x00010d30


	//   ....[78]....
        /*08dc*/ 	.word	0x00010d70


	//   ....[79]....
        /*08e0*/ 	.word	0x00010da0


	//   ....[80]....
        /*08e4*/ 	.word	0x00010dd0


	//   ....[81]....
        /*08e8*/ 	.word	0x00010e00


	//   ....[82]....
        /*08ec*/ 	.word	0x00010e30


	//   ....[83]....
        /*08f0*/ 	.word	0x00010ec0


	//   ....[84]....
        /*08f4*/ 	.word	0x00010f20


	//   ....[85]....
        /*08f8*/ 	.word	0x00010f30


	//   ....[86]....
        /*08fc*/ 	.word	0x00010f90


	//   ....[87]....
        /*0900*/ 	.word	0x00011a00


	//   ....[88]....
        /*0904*/ 	.word	0x00011a60


	//   ....[89]....
        /*0908*/ 	.word	0x00011ab0


	//   ....[90]....
        /*090c*/ 	.word	0x00011b00


	//   ....[91]....
        /*0910*/ 	.word	0x00011b50


	//   ....[92]....
        /*0914*/ 	.word	0x00011bc0


	//   ....[93]....
        /*0918*/ 	.word	0x00011c00


	//   ....[94]....
        /*091c*/ 	.word	0x00011c70


	//   ....[95]....
        /*0920*/ 	.word	0x00011ce0


	//   ....[96]....
        /*0924*/ 	.word	0x00011d40


	//   ....[97]....
        /*0928*/ 	.word	0x00011da0


	//   ....[98]....
        /*092c*/ 	.word	0x00011e00


	//   ....[99]....
        /*0930*/ 	.word	0x00011e50


	//   ....[100]....
        /*0934*/ 	.word	0x00011eb0


	//   ....[101]....
        /*0938*/ 	.word	0x00011f20


	//   ....[102]....
        /*093c*/ 	.word	0x00011f90


	//   ....[103]....
        /*0940*/ 	.word	0x00011ff0


	//   ....[104]....
        /*0944*/ 	.word	0x00012050


	//   ....[105]....
        /*0948*/ 	.word	0x000120b0


	//   ....[106]....
        /*094c*/ 	.word	0x00012120


	//   ....[107]....
        /*0950*/ 	.word	0x00012180


	//   ....[108]....
        /*0954*/ 	.word	0x000121e0


	//   ....[109]....
        /*0958*/ 	.word	0x00012240


	//   ....[110]....
        /*095c*/ 	.word	0x000122b0


	//   ....[111]....
        /*0960*/ 	.word	0x00012310


	//   ....[112]....
        /*0964*/ 	.word	0x00012370


	//   ....[113]....
        /*0968*/ 	.word	0x000123d0


	//   ....[114]....
        /*096c*/ 	.word	0x00012440


	//   ....[115]....
        /*0970*/ 	.word	0x000124a0


	//   ....[116]....
        /*0974*/ 	.word	0x00012500


	//   ....[117]....
        /*0978*/ 	.word	0x00012560


	//   ....[118]....
        /*097c*/ 	.word	0x000125d0


	//   ....[119]....
        /*0980*/ 	.word	0x00012630


	//   ....[120]....
        /*0984*/ 	.word	0x00012690


	//   ....[121]....
        /*0988*/ 	.word	0x000126f0


	//   ....[122]....
        /*098c*/ 	.word	0x00012760


	//   ....[123]....
        /*0990*/ 	.word	0x000127b0


	//   ....[124]....
        /*0994*/ 	.word	0x000127f0


	//   ....[125]....
        /*0998*/ 	.word	0x00012840


	//   ....[126]....
        /*099c*/ 	.word	0x00012890


	//   ....[127]....
        /*09a0*/ 	.word	0x000128e0


	//   ....[128]....
        /*09a4*/ 	.word	0x00012950


	//   ....[129]....
        /*09a8*/ 	.word	0x00012990


	//   ....[130]....
        /*09ac*/ 	.word	0x000129e0


	//   ....[131]....
        /*09b0*/ 	.word	0x00012a30


	//   ....[132]....
        /*09b4*/ 	.word	0x00012a80


	//   ....[133]....
        /*09b8*/ 	.word	0x00012ad0


	//   ....[134]....
        /*09bc*/ 	.word	0x00012b40


	//   ....[135]....
        /*09c0*/ 	.word	0x00012b80


	//   ....[136]....
        /*09c4*/ 	.word	0x00012bf0


	//   ....[137]....
        /*09c8*/ 	.word	0x00012c50


	//   ....[138]....
        /*09cc*/ 	.word	0x00012cb0


	//----- nvinfo : EIATTR_EXIT_INSTR_OFFSETS
	.align		4
.L_702:
        /*09d0*/ 	.byte	0x04, 0x1c
        /*09d2*/ 	.short	(.L_704 - .L_703)


	//   ....[0]....
.L_703:
        /*09d4*/ 	.word	0x000010d0


	//   ....[1]....
        /*09d8*/ 	.word	0x000119c0


	//----- nvinfo : EIATTR_MAX_THREADS
	.align		4
.L_704:
        /*09dc*/ 	.byte	0x04, 0x05
        /*09de*/ 	.short	(.L_706 - .L_705)
.L_705:
        /*09e0*/ 	.word	0x00000100
        /*09e4*/ 	.word	0x00000001
        /*09e8*/ 	.word	0x00000001


	//----- nvinfo : EIATTR_CRS_STACK_SIZE
	.align		4
.L_706:
        /*09ec*/ 	.byte	0x04, 0x1e
        /*09ee*/ 	.short	(.L_708 - .L_707)
.L_707:
        /*09f0*/ 	.word	0x00000000
.L_708:


//--------------------- .nv.info._ZN7cutlass13device_kernelIN5flash19enable_sm80_to_sm89INS1_16FlashAttnFwdSm80INS1_25CollectiveMainloopFwdSm80ILi8ELi1ELb1EN4cute5tupleIJNS5_1CILi128EEENS7_ILi112EEES8_EEELi128ENS_10bfloat16_tEfNS_4arch4Sm80ELb1ELb0ELb0ELb1ELb0ELb1ELb1ELb1EEENS1_21CollectiveEpilogueFwdINS6_IJS8_S8_S9_EEENS6_IJNS7_ILi1EEESH_SH_EEESB_SD_Li256ELb1ELb1ELb1ELb0EEENS1_36VarlenDynamicPersistentTileSchedulerILi128ELi112ELi256ELi256ELb1ELb1ELb0ELb1ELb1ELb1EEEEEEEEEvNT_6ParamsE --------------------------
	.section	.nv.info._ZN7cutlass13device_kernelIN5flash19enable_sm80_to_sm89INS1_16FlashAttnFwdSm80INS1_25CollectiveMainloopFwdSm80ILi8ELi1ELb1EN4cute5tupleIJNS5_1CILi128EEENS7_ILi112EEES8_EEELi128ENS_10bfloat16_tEfNS_4arch4Sm80ELb1ELb0ELb0ELb1ELb0ELb1ELb1ELb1EEENS1_21CollectiveEpilogueFwdINS6_IJS8_S8_S9_EEENS6_IJNS7_ILi1EEESH_SH_EEESB_SD_Li256ELb1ELb1ELb1ELb0EEENS1_36VarlenDynamicPersistentTileSchedulerILi128ELi112ELi256ELi256ELb1ELb1ELb0ELb1ELb1ELb1EEEEEEEEEvNT_6ParamsE,"",@"SHT_CUDA_INFO"
	.sectionflags	@""
	.align	4


	//----- nvinfo : EIATTR_CUDA_API_VERSION
	.align		4
        /*0000*/ 	.byte	0x04, 0x37
        /*0002*/ 	.short	(.L_710 - .L_709)
.L_709:
        /*0004*/ 	.word	0x00000082


	//----- nvinfo : EIATTR_SW2861232_WAR
	.align		4
.L_710:
        /*0008*/ 	.byte	0x01, 0x35
	.zero		2


	//----- nvinfo : EIATTR_PARAM_CBANK
	.align		4
        /*000c*/ 	.byte	0x04, 0x0a
        /*000e*/ 	.short	(.L_712 - .L_711)
	.align		4
.L_711:
        /*0010*/ 	.word	index@(.nv.constant0._ZN7cutlass13device_kernelIN5flash19enable_sm80_to_sm89INS1_16FlashAttnFwdSm80INS1_25CollectiveMainloopFwdSm80ILi8ELi1ELb1EN4cute5tupleIJNS5_1CILi128EEENS7_ILi112EEES8_EEELi128ENS_10bfloat16_tEfNS_4arch4Sm80ELb1ELb0ELb0ELb1ELb0ELb1ELb1ELb1EEENS1_21CollectiveEpilogueFwdINS6_IJS8_S8_S9_EEENS6_IJNS7_ILi1EEESH_SH_EEESB_SD_Li256ELb1ELb1ELb1ELb0EEENS1_36VarlenDynamicPersistentTileSchedulerILi128ELi112ELi256ELi256ELb1ELb1ELb0ELb1ELb1ELb1EEEEEEEEEvNT_6ParamsE)
        /*0014*/ 	.short	0x0160
        /*0016*/ 	.short	0x0438


	//----- nvinfo : EIATTR_CBANK_PARAM_SIZE
	.align		4
.L_712:
        /*0018*/ 	.byte	0x03, 0x19
        /*001a*/ 	.short	0x0438


	//----- nvinfo : EIATTR_KPARAM_INFO
	.align		4
        /*001c*/ 	.byte	0x04, 0x17
        /*001e*/ 	.short	(.L_714 - .L_713)
.L_713:
        /*0020*/ 	.word	0x00000000
        /*0024*/ 	.short	0x0000
        /*0026*/ 	.short	0x0000
        /*0028*/ 	.byte	0x00, 0xf0, 0xe1, 0x10


	//----- nvinfo : EIATTR_MAXREG_COUNT
	.align		4
.L_714:
        /*002c*/ 	.byte	0x03, 0x1b
        /*002e*/ 	.short	0x00ff


	//----- nvinfo : EIATTR_NUM_BARRIERS
	.align		4
        /*0030*/ 	.byte	0x02, 0x4c
        /*0032*/ 	.byte	0x06
	.zero		1


	//----- nvinfo : EIATTR_ANNOTATIONS
	.align		4
        /*0034*/ 	.byte	0x04, 0x55
        /*0036*/ 	.short	(.L_716 - .L_715)


	//   ....[0]....
.L_715:
        /* <DEDUP_REMOVED lines=71> */


	//----- nvinfo : EIATTR_MERCURY_ISA_VERSION
	.align		4
.L_716:
        /*0490*/ 	.byte	0x03, 0x5f
        /*0492*/ 	.short	0x0000


	//----- nvinfo : EIATTR_INT_WARP_WIDE_INSTR_OFFSETS
	.align		4
        /*0494*/ 	.byte	0x04, 0x31
        /*0496*/ 	.short	(.L_718 - .L_717)


	//   ....[0]....
.L_717:
        /*0498*/ 	.word	0x0001a320


	//   ....[1]....
        /*049c*/ 	.word	0x0001a3a0


	//----- nvinfo : EIATTR_COOP_GROUP_MASK_REGIDS
	.align		4
.L_718:
        /*04a0*/ 	.byte	0x04, 0x29
        /*04a2*/ 	.short	(.L_720 - .L_719)


	//   ....[0]....
.L_719:
        /*04a4*/ 	.word	0xffffffff


	//   ....[1]....
        /*04a8*/ 	.word	0xffffffff


	//   ....[2]....
        /*04ac*/ 	.word	0xffffffff


	//   ....[3]....
        /*04b0*/ 	.word	0xffffffff


	//   ....[4]....
        /*04b4*/ 	.word	0xffffffff


	//   ....[5]....
        /*04b8*/ 	.word	0xffffffff


	//   ....[6]....
        /*04bc*/ 	.word	0xffffffff


	//   ....[7]....
        /*04c0*/ 	.word	0xffffffff


	//   ....[8]....
        /*04c4*/ 	.word	0xffffffff


	//   ....[9]....
        /*04c8*/ 	.word	0xffffffff


	//   ....[10]....
        /*04cc*/ 	.word	0xffffffff


	//   ....[11]....
        /*04d0*/ 	.word	0xffffffff


	//   ....[12]....
        /*04d4*/ 	.word	0xffffffff


	//   ....[13]....
        /*04d8*/ 	.word	0xffffffff


	//   ....[14]....
        /*04dc*/ 	.word	0xffffffff


	//   ....[15]....
        /*04e0*/ 	.word	0xffffffff


	//   ....[16]....
        /*04e4*/ 	.word	0xffffffff


	//   ....[17]....
        /*04e8*/ 	.word	0xffffffff


	//   ....[18]....
        /*04ec*/ 	.word	0xffffffff


	//   ....[19]....
        /*04f0*/ 	.word	0xffffffff


	//   ....[20]....
        /*04f4*/ 	.word	0xffffffff


	//   ....[21]....
        /*04f8*/ 	.word	0xffffffff


	//   ....[22]....
        /*04fc*/ 	.word	0xffffffff


	//   ....[23]....
        /*0500*/ 	.word	0xffffffff


	//   ....[24]....
        /*0504*/ 	.word	0xffffffff


	//   ....[25]....
        /*0508*/ 	.word	0xffffffff


	//   ....[26]....
        /*050c*/ 	.word	0xffffffff


	//   ....[27]....
        /*0510*/ 	.word	0xffffffff


	//   ....[28]....
        /*0514*/ 	.word	0xffffffff


	//   ....[29]....
        /*0518*/ 	.word	0xffffffff


	//   ....[30]....
        /*051c*/ 	.word	0xffffffff


	//   ....[31]....
        /*0520*/ 	.word	0xffffffff


	//   ....[32]....
        /*0524*/ 	.word	0xffffffff


	//   ....[33]....
        /*0528*/ 	.word	0xffffffff


	//   ....[34]....
        /*052c*/ 	.word	0xffffffff


	//   ....[35]....
        /*0530*/ 	.word	0xffffffff


	//   ....[36]....
        /*0534*/ 	.word	0xffffffff


	//   ....[37]....
        /*0538*/ 	.word	0xffffffff


	//   ....[38]....
        /*053c*/ 	.word	0xffffffff


	//   ....[39]....
        /*0540*/ 	.word	0xffffffff


	//   ....[40]....
        /*0544*/ 	.word	0xffffffff


	//   ....[41]....
        /*0548*/ 	.word	0xffffffff


	//   ....[42]....
        /*054c*/ 	.word	0xffffffff


	//   ....[43]....
        /*0550*/ 	.word	0xffffffff


	//   ....[44]....
        /*0554*/ 	.word	0xffffffff


	//   ....[45]....
        /*0558*/ 	.word	0xffffffff


	//   ....[46]....
        /*055c*/ 	.word	0xffffffff


	//   ....[47]....
        /*0560*/ 	.word	0xffffffff


	//   ....[48]....
        /*0564*/ 	.word	0xffffffff


	//   ....[49]....
        /*0568*/ 	.word	0xffffffff


	//   ....[50]....
        /*056c*/ 	.word	0xffffffff


	//   ....[51]....
        /*0570*/ 	.word	0xffffffff


	//   ....[52]....
        /*0574*/ 	.word	0xffffffff


	//   ....[53]....
        /*0578*/ 	.word	0xffffffff


	//   ....[54]....
        /*057c*/ 	.word	0xffffffff


	//   ....[55]....
        /*0580*/ 	.word	0xffffffff


	//   ....[56]....
        /*0584*/ 	.word	0xffffffff


	//   ....[57]....
        /*0588*/ 	.word	0xffffffff


	//   ....[58]....
        /*058c*/ 	.word	0xffffffff


	//   ....[59]....
        /*0590*/ 	.word	0xffffffff


	//   ....[60]....
        /*0594*/ 	.word	0xffffffff


	//   ....[61]....
        /*0598*/ 	.word	0xffffffff


	//   ....[62]....
        /*059c*/ 	.word	0xffffffff


	//   ....[63]....
        /*05a0*/ 	.word	0xffffffff


	//   ....[64]....
        /*05a4*/ 	.word	0xffffffff


	//   ....[65]....
        /*05a8*/ 	.word	0xffffffff


	//   ....[66]....
        /*05ac*/ 	.word	0xffffffff


	//   ....[67]....
        /*05b0*/ 	.word	0xffffffff


	//   ....[68]....
        /*05b4*/ 	.word	0xffffffff


	//   ....[69]....
        /*05b8*/ 	.word	0xffffffff


	//   ....[70]....
        /*05bc*/ 	.word	0xffffffff


	//   ....[71]....
        /*05c0*/ 	.word	0xffffffff


	//   ....[72]....
        /*05c4*/ 	.word	0xffffffff


	//   ....[73]....
        /*05c8*/ 	.word	0xffffffff


	//   ....[74]....
        /*05cc*/ 	.word	0xffffffff


	//   ....[75]....
        /*05d0*/ 	.word	0xffffffff


	//   ....[76]....
        /*05d4*/ 	.word	0xffffffff


	//   ....[77]....
        /*05d8*/ 	.word	0xffffffff


	//   ....[78]....
        /*05dc*/ 	.word	0xffffffff


	//   ....[79]....
        /*05e0*/ 	.word	0xffffffff


	//   ....[80]....
        /*05e4*/ 	.word	0xffffffff


	//   ....[81]....
        /*05e8*/ 	.word	0xffffffff


	//   ....[82]....
        /*05ec*/ 	.word	0xffffffff


	//   ....[83]....
        /*05f0*/ 	.word	0xffffffff


	//   ....[84]....
        /*05f4*/ 	.word	0xffffffff


	//   ....[85]....
        /*05f8*/ 	.word	0xffffffff


	//   ....[86]....
        /*05fc*/ 	.word	0xffffffff


	//   ....[87]....
        /*0600*/ 	.word	0xffffffff


	//   ....[88]....
        /*0604*/ 	.word	0xffffffff


	//   ....[89]....
        /*0608*/ 	.word	0xffffffff


	//   ....[90]....
        /*060c*/ 	.word	0xffffffff


	//   ....[91]....
        /*0610*/ 	.word	0xffffffff


	//   ....[92]....
        /*0614*/ 	.word	0xffffffff


	//   ....[93]....
        /*0618*/ 	.word	0xffffffff


	//   ....[94]....
        /*061c*/ 	.word	0xffffffff


	//   ....[95]....
        /*0620*/ 	.word	0xffffffff


	//   ....[96]....
        /*0624*/ 	.word	0xffffffff


	//   ....[97]....
        /*0628*/ 	.word	0xffffffff


	//   ....[98]....
        /*062c*/ 	.word	0xffffffff


	//   ....[99]....
        /*0630*/ 	.word	0xffffffff


	//   ....[100]....
        /*0634*/ 	.word	0xffffffff


	//   ....[101]....
        /*0638*/ 	.word	0xffffffff


	//   ....[102]....
        /*063c*/ 	.word	0xffffffff


	//   ....[103]....
        /*0640*/ 	.word	0xffffffff


	//   ....[104]....
        /*0644*/ 	.word	0xffffffff


	//   ....[105]....
        /*0648*/ 	.word	0xffffffff


	//   ....[106]....
        /*064c*/ 	.word	0xffffffff


	//   ....[107]....
        /*0650*/ 	.word	0xffffffff


	//   ....[108]....
        /*0654*/ 	.word	0xffffffff


	//   ....[109]....
        /*0658*/ 	.word	0xffffffff


	//   ....[110]....
        /*065c*/ 	.word	0xffffffff


	//   ....[111]....
        /*0660*/ 	.word	0xffffffff


	//   ....[112]....
        /*0664*/ 	.word	0xffffffff


	//   ....[113]....
        /*0668*/ 	.word	0xffffffff


	//   ....[114]....
        /*066c*/ 	.word	0xffffffff


	//   ....[115]....
        /*0670*/ 	.word	0xffffffff


	//   ....[116]....
        /*0674*/ 	.word	0xffffffff


	//   ....[117]....
        /*0678*/ 	.word	0xffffffff


	//   ....[118]....
        /*067c*/ 	.word	0xffffffff


	//   ....[119]....
        /*0680*/ 	.word	0xffffffff


	//   ....[120]....
        /*0684*/ 	.word	0xffffffff


	//   ....[121]....
        /*0688*/ 	.word	0xffffffff


	//   ....[122]....
        /*068c*/ 	.word	0xffffffff


	//   ....[123]....
        /*0690*/ 	.word	0xffffffff


	//   ....[124]....
        /*0694*/ 	.word	0xffffffff


	//   ....[125]....
        /*0698*/ 	.word	0xffffffff


	//   ....[126]....
        /*069c*/ 	.word	0xffffffff


	//   ....[127]....
        /*06a0*/ 	.word	0xffffffff


	//   ....[128]....
        /*06a4*/ 	.word	0xffffffff


	//   ....[129]....
        /*06a8*/ 	.word	0xffffffff


	//   ....[130]....
        /*06ac*/ 	.word	0xffffffff


	//   ....[131]....
        /*06b0*/ 	.word	0xffffffff


	//   ....[132]....
        /*06b4*/ 	.word	0xffffffff


	//   ....[133]....
        /*06b8*/ 	.word	0xffffffff


	//   ....[134]....
        /*06bc*/ 	.word	0xffffffff


	//   ....[135]....
        /*06c0*/ 	.word	0xffffffff


	//   ....[136]....
        /*06c4*/ 	.word	0xffffffff


	//   ....[137]....
        /*06c8*/ 	.word	0xffffffff


	//   ....[138]....
        /*06cc*/ 	.word	0xffffffff


	//   ....[139]....
        /*06d0*/ 	.word	0xffffffff


	//   ....[140]....
        /*06d4*/ 	.word	0xffffffff


	//   ....[141]....
        /*06d8*/ 	.word	0xffffffff


	//   ....[142]....
        /*06dc*/ 	.word	0xffffffff


	//   ....[143]....
        /*06e0*/ 	.word	0xffffffff


	//   ....[144]....
        /*06e4*/ 	.word	0xffffffff


	//   ....[145]....
        /*06e8*/ 	.word	0xffffffff


	//   ....[146]....
        /*06ec*/ 	.word	0xffffffff


	//   ....[147]....
        /*06f0*/ 	.word	0xffffffff


	//   ....[148]....
        /*06f4*/ 	.word	0xffffffff


	//   ....[149]....
        /*06f8*/ 	.word	0xffffffff


	//   ....[150]....
        /*06fc*/ 	.word	0xffffffff


	//   ....[151]....
        /*0700*/ 	.word	0xffffffff


	//   ....[152]....
        /*0704*/ 	.word	0xffffffff


	//   ....[153]....
        /*0708*/ 	.word	0xffffffff


	//   ....[154]....
        /*070c*/ 	.word	0xffffffff


	//   ....[155]....
        /*0710*/ 	.word	0xffffffff


	//   ....[156]....
        /*0714*/ 	.word	0xffffffff


	//   ....[157]....
        /*0718*/ 	.word	0xffffffff


	//   ....[158]....
        /*071c*/ 	.word	0xffffffff


	//   ....[159]....
        /*0720*/ 	.word	0xffffffff


	//   ....[160]....
        /*0724*/ 	.word	0xffffffff


	//   ....[161]....
        /*0728*/ 	.word	0xffffffff


	//   ....[162]....
        /*072c*/ 	.word	0xffffffff


	//   ....[163]....
        /*0730*/ 	.word	0xffffffff


	//   ....[164]....
        /*0734*/ 	.word	0xffffffff


	//   ....[165]....
        /*0738*/ 	.word	0xffffffff


	//   ....[166]....
        /*073c*/ 	.word	0xffffffff


	//   ....[167]....
        /*0740*/ 	.word	0xffffffff


	//   ....[168]....
        /*0744*/ 	.word	0xffffffff


	//   ....[169]....
        /*0748*/ 	.word	0xffffffff


	//   ....[170]....
        /*074c*/ 	.word	0xffffffff


	//----- nvinfo : EIATTR_COOP_GROUP_INSTR_OFFSETS
	.align		4
.L_720:
        /*0750*/ 	.byte	0x04, 0x28
        /*0752*/ 	.short	(.L_722 - .L_721)


	//   ....[0]....
.L_721:
        /*0754*/ 	.word	0x00000050


	//   ....[1]....
        /*0758*/ 	.word	0x00000200


	//   ....[2]....
        /*075c*/ 	.word	0x00000230


	//   ....[3]....
        /*0760*/ 	.word	0x00000260


	//   ....[4]....
        /*0764*/ 	.word	0x00000290


	//   ....[5]....
        /*0768*/ 	.word	0x000002c0


	//   ....[6]....
        /*076c*/ 	.word	0x000002f0


	//   ....[7]....
        /*0770*/ 	.word	0x00000450


	//   ....[8]....
        /*0774*/ 	.word	0x00000490


	//   ....[9]....
        /*0778*/ 	.word	0x000004c0


	//   ....[10]....
        /*077c*/ 	.word	0x000004f0


	//   ....[11]....
        /*0780*/ 	.word	0x00000520


	//   ....[12]....
        /*0784*/ 	.word	0x00000550


	//   ....[13]....
        /*0788*/ 	.word	0x000005e0


	//   ....[14]....
        /*078c*/ 	.word	0x00000630


	//   ....[15]....
        /*0790*/ 	.word	0x00000650


	//   ....[16]....
        /*0794*/ 	.word	0x000006b0


	//   ....[17]....
        /*0798*/ 	.word	0x0000a190


	//   ....[18]....
        /*079c*/ 	.word	0x0000a1b0


	//   ....[19]....
        /*07a0*/ 	.word	0x0000a210


	//   ....[20]....
        /*07a4*/ 	.word	0x0000a230


	//   ....[21]....
        /*07a8*/ 	.word	0x0000a2a0


	//   ....[22]....
        /*07ac*/ 	.word	0x0000a2c0


	//   ....[23]....
        /*07b0*/ 	.word	0x0000a310


	//   ....[24]....
        /*07b4*/ 	.word	0x0000a330


	//   ....[25]....
        /*07b8*/ 	.word	0x0000a7b0


	//   ....[26]....
        /*07bc*/ 	.word	0x0000a800


	//   ....[27]....
        /*07c0*/ 	.word	0x0000a820


	//   ....[28]....
        /*07c4*/ 	.word	0x0000a830


	//   ....[29]....
        /*07c8*/ 	.word	0x0000aa00


	//   ....[30]....
        /*07cc*/ 	.word	0x0000aa90


	//   ....[31]....
        /*07d0*/ 	.word	0x0000aad0


	//   ....[32]....
        /*07d4*/ 	.word	0x0000ab00


	//   ....[33]....
        /*07d8*/ 	.word	0x0000acd0


	//   ....[34]....
        /*07dc*/ 	.word	0x0000ad60


	//   ....[35]....
        /*07e0*/ 	.word	0x0000ada0


	//   ....[36]....
        /*07e4*/ 	.word	0x0000ade0


	//   ....[37]....
        /*07e8*/ 	.word	0x0000afc0


	//   ....[38]....
        /*07ec*/ 	.word	0x0000b050


	//   ....[39]....
        /*07f0*/ 	.word	0x0000b090


	//   ....[40]....
        /*07f4*/ 	.word	0x0000b0a0


	//   ....[41]....
        /*07f8*/ 	.word	0x0000ceb0


	//   ....[42]....
        /*07fc*/ 	.word	0x0000cf00


	//   ....[43]....
        /*0800*/ 	.word	0x0000cf30


	//   ....[44]....
        /*0804*/ 	.word	0x0000cf70


	//   ....[45]....
        /*0808*/ 	.word	0x0000d000


	//   ....[46]....
        /*080c*/ 	.word	0x0000d020


	//   ....[47]....
        /*0810*/ 	.word	0x0000d040


	//   ....[48]....
        /*0814*/ 	.word	0x0000d060


	//   ....[49]....
        /*0818*/ 	.word	0x0000d240


	//   ....[50]....
        /*081c*/ 	.word	0x0000d280


	//   ....[51]....
        /*0820*/ 	.word	0x0000d2b0


	//   ....[52]....
        /*0824*/ 	.word	0x0000d2c0


	//   ....[53]....
        /*0828*/ 	.word	0x0000d3a0


	//   ....[54]....
        /*082c*/ 	.word	0x0000d3e0


	//   ....[55]....
        /*0830*/ 	.word	0x0000d3f0


	//   ....[56]....
        /*0834*/ 	.word	0x0000d410


	//   ....[57]....
        /*0838*/ 	.word	0x000109f0


	//   ....[58]....
        /*083c*/ 	.word	0x00010a00


	//   ....[59]....
        /*0840*/ 	.word	0x00011460


	//   ....[60]....
        /*0844*/ 	.word	0x00011530


	//   ....[61]....
        /*0848*/ 	.word	0x00011540


	//   ....[62]....
        /*084c*/ 	.word	0x00011570


	//   ....[63]....
        /*0850*/ 	.word	0x00014160


	//   ....[64]....
        /*0854*/ 	.word	0x00014190


	//   ....[65]....
        /*0858*/ 	.word	0x00014bb0


	//   ....[66]....
        /*085c*/ 	.word	0x00014ca0


	//   ....[67]....
        /*0860*/ 	.word	0x00014cd0


	//   ....[68]....
        /*0864*/ 	.word	0x00014d40


	//   ....[69]....
        /*0868*/ 	.word	0x000180a0


	//   ....[70]....
        /*086c*/ 	.word	0x000180c0


	//   ....[71]....
        /*0870*/ 	.word	0x000180e0


	//   ....[72]....
        /*0874*/ 	.word	0x00018100


	//   ....[73]....
        /*0878*/ 	.word	0x00019cd0


	//   ....[74]....
        /*087c*/ 	.word	0x00019d20


	//   ....[75]....
        /*0880*/ 	.word	0x00019d40


	//   ....[76]....
        /*0884*/ 	.word	0x00019d60


	//   ....[77]....
        /*0888*/ 	.word	0x0001afd0


	//   ....[78]....
        /*088c*/ 	.word	0x0001afe0


	//   ....[79]....
        /*0890*/ 	.word	0x0001b000


	//   ....[80]....
        /*0894*/ 	.word	0x0001b020


	//   ....[81]....
        /*0898*/ 	.word	0x0001b390


	//   ....[82]....
        /*089c*/ 	.word	0x0001b3b0


	//   ....[83]....
        /*08a0*/ 	.word	0x0001b490


	//   ....[84]....
        /*08a4*/ 	.word	0x0001b4a0


	//   ....[85]....
        /*08a8*/ 	.word	0x0001b590


	//   ....[86]....
        /*08ac*/ 	.word	0x0001b5b0


	//   ....[87]....
        /*08b0*/ 	.word	0x0001b6a0


	//   ....[88]....
        /*08b4*/ 	.word	0x0001b6b0


	//   ....[89]....
        /*08b8*/ 	.word	0x0001b9a0


	//   ....[90]....
        /*08bc*/ 	.word	0x0001b9c0


	//   ....[91]....
        /*08c0*/ 	.word	0x0001c010


	//   ....[92]....
        /*08c4*/ 	.word	0x0001c020


	//   ....[93]....
        /*08c8*/ 	.word	0x0001cc40


	//   ....[94]....
        /*08cc*/ 	.word	0x0001cc60


	//   ....[95]....
        /*08d0*/ 	.word	0x0001cd50


	//   ....[96]....
        /*08d4*/ 	.word	0x0001cd60


	//   ....[97]....
        /*08d8*/ 	.word	0x0001ce50


	//   ....[98]....
        /*08dc*/ 	.word	0x0001ce70


	//   ....[99]....
        /*08e0*/ 	.word	0x0001cf60


	//   ....[100]....
        /*08e4*/ 	.word	0x0001cf70


	//   ....[101]....
        /*08e8*/ 	.word	0x0001d120


	//   ....[102]....
        /*08ec*/ 	.word	0x0001d140


	//   ....[103]....
        /*08f0*/ 	.word	0x0001d270


	//   ....[104]....
        /*08f4*/ 	.word	0x0001d2b0


	//   ....[105]....
        /*08f8*/ 	.word	0x0001d2e0


	//   ....[106]....
        /*08fc*/ 	.word	0x0001d310


	//   ....[107]....
        /*0900*/ 	.word	0x0001d340


	//   ....[108]....
        /*0904*/ 	.word	0x0001d370


	//   ....[109]....
        /*0908*/ 	.word	0x0001d4d0


	//   ....[110]....
        /*090c*/ 	.word	0x0001d510


	//   ....[111]....
        /*0910*/ 	.word	0x0001d540


	//   ....[112]....
        /*0914*/ 	.word	0x0001d570


	//   ....[113]....
        /*0918*/ 	.word	0x0001d5a0


	//   ....[114]....
        /*091c*/ 	.word	0x0001d5d0


	//   ....[115]....
        /*0920*/ 	.word	0x0001d660


	//   ....[116]....
        /*0924*/ 	.word	0x0001d6c0


	//   ....[117]....
        /*0928*/ 	.word	0x0001d6d0


	//   ....[118]....
        /*092c*/ 	.word	0x0001d730


	//   ....[119]....
        /*0930*/ 	.word	0x0001e1a0


	//   ....[120]....
        /*0934*/ 	.word	0x0001e200


	//   ....[121]....
        /*0938*/ 	.word	0x0001e250


	//   ....[122]....
        /*093c*/ 	.word	0x0001e2a0


	//   ....[123]....
        /*0940*/ 	.word	0x0001e2f0


	//   ....[124]....
        /*0944*/ 	.word	0x0001e360


	//   ....[125]....
        /*0948*/ 	.word	0x0001e3a0


	//   ....[126]....
        /*094c*/ 	.word	0x0001e410


	//   ....[127]....
        /*0950*/ 	.word	0x0001e480


	//   ....[128]....
        /*0954*/ 	.word	0x0001e4e0


	//   ....[129]....
        /*0958*/ 	.word	0x0001e540


	//   ....[130]....
        /*095c*/ 	.word	0x0001e5a0


	//   ....[131]....
        /*0960*/ 	.word	0x0001e5f0


	//   ....[132]....
        /*0964*/ 	.word	0x0001e650


	//   ....[133]....
        /*0968*/ 	.word	0x0001e6c0


	//   ....[134]....
        /*096c*/ 	.word	0x0001e730


	//   ....[135]....
        /*0970*/ 	.word	0x0001e790


	//   ....[136]....
        /*0974*/ 	.word	0x0001e7f0


	//   ....[137]....
        /*0978*/ 	.word	0x0001e850


	//   ....[138]....
        /*097c*/ 	.word	0x0001e8c0


	//   ....[139]....
        /*0980*/ 	.word	0x0001e920


	//   ....[140]....
        /*0984*/ 	.word	0x0001e980


	//   ....[141]....
        /*0988*/ 	.word	0x0001e9e0


	//   ....[142]....
        /*098c*/ 	.word	0x0001ea50


	//   ....[143]....
        /*0990*/ 	.word	0x0001eab0


	//   ....[144]....
        /*0994*/ 	.word	0x0001eb10


	//   ....[145]....
        /*0998*/ 	.word	0x0001eb70


	//   ....[146]....
        /*099c*/ 	.word	0x0001ebe0


	//   ....[147]....
        /*09a0*/ 	.word	0x0001ec40


	//   ....[148]....
        /*09a4*/ 	.word	0x0001eca0


	//   ....[149]....
        /*09a8*/ 	.word	0x0001ed00


	//   ....[150]....
        /*09ac*/ 	.word	0x0001ed70


	//   ....[151]....
        /*09b0*/ 	.word	0x0001edd0


	//   ....[152]....
        /*09b4*/ 	.word	0x0001ee30


	//   ....[153]....
        /*09b8*/ 	.word	0x0001ee90


	//   ....[154]....
        /*09bc*/ 	.word	0x0001ef00


	//   ....[155]....
        /*09c0*/ 	.word	0x0001ef50


	//   ....[156]....
        /*09c4*/ 	.word	0x0001ef90


	//   ....[157]....
        /*09c8*/ 	.word	0x0001efe0


	//   ....[158]....
        /*09cc*/ 	.word	0x0001f030


	//   ....[159]....
        /*09d0*/ 	.word	0x0001f080


	//   ....[160]....
        /*09d4*/ 	.word	0x0001f0f0


	//   ....[161]....
        /*09d8*/ 	.word	0x0001f130


	//   ....[162]....
        /*09dc*/ 	.word	0x0001f180


	//   ....[163]....
        /*09e0*/ 	.word	0x0001f1d0


	//   ....[164]....
        /*09e4*/ 	.word	0x0001f220


	//   ....[165]....
        /*09e8*/ 	.word	0x0001f270


	//   ....[166]....
        /*09ec*/ 	.word	0x0001f2e0


	//   ....[167]....
        /*09f0*/ 	.word	0x0001f320


	//   ....[168]....
        /*09f4*/ 	.word	0x0001f390


	//   ....[169]....
        /*09f8*/ 	.word	0x0001f3f0


	//   ....[170]....
        /*09fc*/ 	.word	0x0001f450


	//----- nvinfo : EIATTR_EXIT_INSTR_OFFSETS
	.align		4
.L_722:
        /*0a00*/ 	.byte	0x04, 0x1c
        /*0a02*/ 	.short	(.L_724 - .L_723)


	//   ....[0]....
.L_723:
        /*0a04*/ 	.word	0x000010d0


	//   ....[1]....
        /*0a08*/ 	.word	0x0001e160


	//----- nvinfo : EIATTR_MAX_THREADS
	.align		4
.L_724:
        /*0a0c*/ 	.byte	0x04, 0x05
        /*0a0e*/ 	.short	(.L_726 - .L_725)
.L_725:
        /*0a10*/ 	.word	0x00000100
        /*0a14*/ 	.word	0x00000001
        /*0a18*/ 	.word	0x00000001


	//----- nvinfo : EIATTR_CRS_STACK_SIZE
	.align		4
.L_726:
        /*0a1c*/ 	.byte	0x04, 0x1e
        /*0a1e*/ 	.short	(.L_728 - .L_727)
.L_727:
        /*0a20*/ 	.word	0x00000000
.L_728:


//--------------------- .nv.callgraph             --------------------------
	.section	.nv.callgraph,"",@"SHT_CUDA_CALLGRAPH"
	.align	4
	.sectionentsize	8
	.align		4
        /*0000*/ 	.word	0x00000000
	.align		4
        /*0004*/ 	.word	0xffffffff
	.align		4
        /*0008*/ 	.word	0x00000000
	.align		4
        /*000c*/ 	.word	0xfffffffe
	.align		4
        /*0010*/ 	.word	0x00000000
	.align		4
        /*0014*/ 	.word	0xfffffffd
	.align		4
        /*0018*/ 	.word	0x00000000
	.align		4
        /*001c*/ 	.word	0xfffffffc


//--------------------- .nv.rel.action            --------------------------
	.section	.nv.rel.action,"",@"SHT_CUDA_RELOCINFO"
	.align	8
	.sectionentsize	8
        /*0000*/ 	.byte	0x73, 0x00, 0x00, 0x00, 0x00, 0x00, 0x00, 0x00, 0x00, 0x00, 0x00, 0x11, 0x25, 0x00, 0x05, 0x36


//--------------------- .nv.constant4             --------------------------
	.section	.nv.constant4,"a",@progbits
	.align	8
	.align		8
.nv.constant4:
        /*0000*/ 	.dword	_ZN83_INTERNAL_988afcd3_47_flash_fwd_hdim128_bf16_split_softcapall_sm80_cu_f3e6f9ee_29064cuda3std3__45__cpo5beginE
	.align		8
        /*0008*/ 	.dword	_ZN83_INTERNAL_988afcd3_47_flash_fwd_hdim128_bf16_split_softcapall_sm80_cu_f3e6f9ee_29064cuda3std3__45__cpo3endE
	.align		8
        /*0010*/ 	.dword	_ZN83_INTERNAL_988afcd3_47_flash_fwd_hdim128_bf16_split_softcapall_sm80_cu_f3e6f9ee_29064cuda3std3__45__cpo6cbeginE
	.align		8
        /*0018*/ 	.dword	_ZN83_INTERNAL_988afcd3_47_flash_fwd_hdim128_bf16_split_softcapall_sm80_cu_f3e6f9ee_29064cuda3std3__45__cpo4cendE
	.align		8
        /*0020*/ 	.dword	_ZN83_INTERNAL_988afcd3_47_flash_fwd_hdim128_bf16_split_softcapall_sm80_cu_f3e6f9ee_29064cuda3std3__485_GLOBAL__N__988afcd3_47_flash_fwd_hdim128_bf16_split_softcapall_sm80_cu_f3e6f9ee_29066ignoreE
	.align		8
        /*0028*/ 	.dword	_ZN83_INTERNAL_988afcd3_47_flash_fwd_hdim128_bf16_split_softcapall_sm80_cu_f3e6f9ee_29064cuda3std3__419piecewise_constructE
	.align		8
        /*0030*/ 	.dword	_ZN83_INTERNAL_988afcd3_47_flash_fwd_hdim128_bf16_split_softcapall_sm80_cu_f3e6f9ee_29064cuda3std3__48in_placeE
	.align		8
        /*0038*/ 	.dword	_ZN83_INTERNAL_988afcd3_47_flash_fwd_hdim128_bf16_split_softcapall_sm80_cu_f3e6f9ee_29064cuda3std6ranges3__45__cpo4swapE
	.align		8
        /*0040*/ 	.dword	_ZN83_INTERNAL_988afcd3_47_flash_fwd_hdim128_bf16_split_softcapall_sm80_cu_f3e6f9ee_29064cuda3std6ranges3__45__cpo9iter_moveE
	.align		8
        /*0048*/ 	.dword	_ZN83_INTERNAL_988afcd3_47_flash_fwd_hdim128_bf16_split_softcapall_sm80_cu_f3e6f9ee_29064cute7productE
	.align		8
        /*0050*/ 	.dword	_ZN83_INTERNAL_988afcd3_47_flash_fwd_hdim128_bf16_split_softcapall_sm80_cu_f3e6f9ee_29064cute1_E


//--------------------- .nv.constant0._ZN7cutlass13device_kernelIN5flash19enable_sm80_to_sm89INS1_16FlashAttnFwdSm80INS1_25CollectiveMainloopFwdSm80ILi8ELi1ELb1EN4cute5tupleIJNS5_1CILi128EEES8_S8_EEELi128ENS_10bfloat16_tEfNS_4arch4Sm80ELb0ELb0ELb1ELb0ELb0ELb0ELb1ELb1EEENS1_21CollectiveEpilogueFwdIS9_NS6_IJNS7_ILi1EEESF_SF_EEESA_SC_Li256ELb0ELb1ELb1ELb0EEENS1_19SingleTileSchedulerILb0ELb1ELb1ELi128EEEEEEEEEvNT_6ParamsE --------------------------
	.section	.nv.constant0._ZN7cutlass13device_kernelIN5flash19enable_sm80_to_sm89INS1_16FlashAttnFwdSm80INS1_25CollectiveMainloopFwdSm80ILi8ELi1ELb1EN4cute5tupleIJNS5_1CILi128EEES8_S8_EEELi128ENS_10bfloat16_tEfNS_4arch4Sm80ELb0ELb0ELb1ELb0ELb0ELb0ELb1ELb1EEENS1_21CollectiveEpilogueFwdIS9_NS6_IJNS7_ILi1EEESF_SF_EEESA_SC_Li256ELb0ELb1ELb1ELb0EEENS1_19SingleTileSchedulerILb0ELb1ELb1ELi128EEEEEEEEEvNT_6ParamsE,"a",@progbits
	.sectionflags	@""
	.align	4
.nv.constant0._ZN7cutlass13device_kernelIN5flash19enable_sm80_to_sm89INS1_16FlashAttnFwdSm80INS1_25CollectiveMainloopFwdSm80ILi8ELi1ELb1EN4cute5tupleIJNS5_1CILi128EEES8_S8_EEELi128ENS_10bfloat16_tEfNS_4arch4Sm80ELb0ELb0ELb1ELb0ELb0ELb0ELb1ELb1EEENS1_21CollectiveEpilogueFwdIS9_NS6_IJNS7_ILi1EEESF_SF_EEESA_SC_Li256ELb0ELb1ELb1ELb0EEENS1_19SingleTileSchedulerILb0ELb1ELb1ELi128EEEEEEEEEvNT_6ParamsE:
	.zero		1400


//--------------------- .nv.constant0._ZN7cutlass13device_kernelIN5flash19enable_sm80_to_sm89INS1_16FlashAttnFwdSm80INS1_25CollectiveMainloopFwdSm80ILi8ELi1ELb1EN4cute5tupleIJNS5_1CILi128EEENS7_ILi96EEES8_EEELi128ENS_10bfloat16_tEfNS_4arch4Sm80ELb0ELb1ELb1ELb0ELb0ELb0ELb1ELb1EEENS1_21CollectiveEpilogueFwdINS6_IJS8_S8_S9_EEENS6_IJNS7_ILi1EEESH_SH_EEESB_SD_Li256ELb0ELb1ELb1ELb0EEENS1_19SingleTileSchedulerILb0ELb1ELb1ELi128EEEEEEEEEvNT_6ParamsE --------------------------
	.section	.nv.constant0._ZN7cutlass13device_kernelIN5flash19enable_sm80_to_sm89INS1_16FlashAttnFwdSm80INS1_25CollectiveMainloopFwdSm80ILi8ELi1ELb1EN4cute5tupleIJNS5_1CILi128EEENS7_ILi96EEES8_EEELi128ENS_10bfloat16_tEfNS_4arch4Sm80ELb0ELb1ELb1ELb0ELb0ELb0ELb1ELb1EEENS1_21CollectiveEpilogueFwdINS6_IJS8_S8_S9_EEENS6_IJNS7_ILi1EEESH_SH_EEESB_SD_Li256ELb0ELb1ELb1ELb0EEENS1_19SingleTileSchedulerILb0ELb1ELb1ELi128EEEEEEEEEvNT_6ParamsE,"a",@progbits
	.sectionflags	@""
	.align	4
.nv.constant0._ZN7cutlass13device_kernelIN5flash19enable_sm80_to_sm89INS1_16FlashAttnFwdSm80INS1_25CollectiveMainloopFwdSm80ILi8ELi1ELb1EN4cute5tupleIJNS5_1CILi128EEENS7_ILi96EEES8_EEELi128ENS_10bfloat16_tEfNS_4arch4Sm80ELb0ELb1ELb1ELb0ELb0ELb0ELb1ELb1EEENS1_21CollectiveEpilogueFwdINS6_IJS8_S8_S9_EEENS6_IJNS7_ILi1EEESH_SH_EEESB_SD_Li256ELb0ELb1ELb1ELb0EEENS1_19SingleTileSchedulerILb0ELb1ELb1ELi128EEEEEEEEEvNT_6ParamsE:
	.zero		1400


//--------------------- .nv.constant0._ZN7cutlass13device_kernelIN5flash19enable_sm80_to_sm89INS1_16FlashAttnFwdSm80INS1_25CollectiveMainloopFwdSm80ILi8ELi1ELb1EN4cute5tupleIJNS5_1CILi128EEES8_S8_EEELi128ENS_10bfloat16_tEfNS_4arch4Sm80ELb1ELb0ELb1ELb0ELb0ELb0ELb1ELb1EEENS1_21CollectiveEpilogueFwdIS9_NS6_IJNS7_ILi1EEESF_SF_EEESA_SC_Li256ELb0ELb1ELb1ELb0EEENS1_30DynamicPersistentTileSchedulerILi256ELi256ELb1ELb1ELb0EEEEEEEEEvNT_6ParamsE --------------------------
	.section	.nv.constant0._ZN7cutlass13device_kernelIN5flash19enable_sm80_to_sm89INS1_16FlashAttnFwdSm80INS1_25CollectiveMainloopFwdSm80ILi8ELi1ELb1EN4cute5tupleIJNS5_1CILi128EEES8_S8_EEELi128ENS_10bfloat16_tEfNS_4arch4Sm80ELb1ELb0ELb1ELb0ELb0ELb0ELb1ELb1EEENS1_21CollectiveEpilogueFwdIS9_NS6_IJNS7_ILi1EEESF_SF_EEESA_SC_Li256ELb0ELb1ELb1ELb0EEENS1_30DynamicPersistentTileSchedulerILi256ELi256ELb1ELb1ELb0EEEEEEEEEvNT_6ParamsE,"a",@progbits
	.sectionflags	@""
	.align	4
.nv.constant0._ZN7cutlass13device_kernelIN5flash19enable_sm80_to_sm89INS1_16FlashAttnFwdSm80INS1_25CollectiveMainloopFwdSm80ILi8ELi1ELb1EN4cute5tupleIJNS5_1CILi128EEES8_S8_EEELi128ENS_10bfloat16_tEfNS_4arch4Sm80ELb1ELb0ELb1ELb0ELb0ELb0ELb1ELb1EEENS1_21CollectiveEpilogueFwdIS9_NS6_IJNS7_ILi1EEESF_SF_EEESA_SC_Li256ELb0ELb1ELb1ELb0EEENS1_30DynamicPersistentTileSchedulerILi256ELi256ELb1ELb1ELb0EEEEEEEEEvNT_6ParamsE:
	.zero		1416


//--------------------- .nv.constant0._ZN7cutlass13device_kernelIN5flash19enable_sm80_to_sm89INS1_16FlashAttnFwdSm80INS1_25CollectiveMainloopFwdSm80ILi4ELi1ELb0EN4cute5tupleIJNS5_1CILi128EEENS7_ILi64EEES8_EEELi128ENS_10bfloat16_tEfNS_4arch4Sm80ELb0ELb0ELb1ELb0ELb0ELb0ELb1ELb1EEENS1_21CollectiveEpilogueFwdINS6_IJS8_S8_S9_EEENS6_IJNS7_ILi1EEESH_SH_EEESB_SD_Li128ELb0ELb1ELb1ELb0EEENS1_19SingleTileSchedulerILb0ELb1ELb1ELi128EEEEEEEEEvNT_6ParamsE --------------------------
	.section	.nv.constant0._ZN7cutlass13device_kernelIN5flash19enable_sm80_to_sm89INS1_16FlashAttnFwdSm80INS1_25CollectiveMainloopFwdSm80ILi4ELi1ELb0EN4cute5tupleIJNS5_1CILi128EEENS7_ILi64EEES8_EEELi128ENS_10bfloat16_tEfNS_4arch4Sm80ELb0ELb0ELb1ELb0ELb0ELb0ELb1ELb1EEENS1_21CollectiveEpilogueFwdINS6_IJS8_S8_S9_EEENS6_IJNS7_ILi1EEESH_SH_EEESB_SD_Li128ELb0ELb1ELb1ELb0EEENS1_19SingleTileSchedulerILb0ELb1ELb1ELi128EEEEEEEEEvNT_6ParamsE,"a",@progbits
	.sectionflags	@""
	.align	4
.nv.constant0._ZN7cutlass13device_kernelIN5flash19enable_sm80_to_sm89INS1_16FlashAttnFwdSm80INS1_25CollectiveMainloopFwdSm80ILi4ELi1ELb0EN4cute5tupleIJNS5_1CILi128EEENS7_ILi64EEES8_EEELi128ENS_10bfloat16_tEfNS_4arch4Sm80ELb0ELb0ELb1ELb0ELb0ELb0ELb1ELb1EEENS1_21CollectiveEpilogueFwdINS6_IJS8_S8_S9_EEENS6_IJNS7_ILi1EEESH_SH_EEESB_SD_Li128ELb0ELb1ELb1ELb0EEENS1_19SingleTileSchedulerILb0ELb1ELb1ELi128EEEEEEEEEvNT_6ParamsE:
	.zero		1400


//--------------------- .nv.constant0._ZN7cutlass13device_kernelIN5flash19enable_sm80_to_sm89INS1_16FlashAttnFwdSm80INS1_25CollectiveMainloopFwdSm80ILi8ELi1ELb1EN4cute5tupleIJNS5_1CILi128EEENS7_ILi112EEES8_EEELi128ENS_10bfloat16_tEfNS_4arch4Sm80ELb0ELb0ELb1ELb1ELb0ELb0ELb1ELb1EEENS1_21CollectiveEpilogueFwdINS6_IJS8_S8_S9_EEENS6_IJNS7_ILi1EEESH_SH_EEESB_SD_Li256ELb1ELb1ELb1ELb0EEENS1_36VarlenDynamicPersistentTileSchedulerILi128ELi112ELi256ELi256ELb1ELb1ELb0ELb0ELb1ELb1EEEEEEEEEvNT_6ParamsE --------------------------
	.section	.nv.constant0._ZN7cutlass13device_kernelIN5flash19enable_sm80_to_sm89INS1_16FlashAttnFwdSm80INS1_25CollectiveMainloopFwdSm80ILi8ELi1ELb1EN4cute5tupleIJNS5_1CILi128EEENS7_ILi112EEES8_EEELi128ENS_10bfloat16_tEfNS_4arch4Sm80ELb0ELb0ELb1ELb1ELb0ELb0ELb1ELb1EEENS1_21CollectiveEpilogueFwdINS6_IJS8_S8_S9_EEENS6_IJNS7_ILi1EEESH_SH_EEESB_SD_Li256ELb1ELb1ELb1ELb0EEENS1_36VarlenDynamicPersistentTileSchedulerILi128ELi112ELi256ELi256ELb1ELb1ELb0ELb0ELb1ELb1EEEEEEEEEvNT_6ParamsE,"a",@progbits
	.sectionflags	@""
	.align	4
.nv.constant0._ZN7cutlass13device_kernelIN5flash19enable_sm80_to_sm89INS1_16FlashAttnFwdSm80INS1_25CollectiveMainloopFwdSm80ILi8ELi1ELb1EN4cute5tupleIJNS5_1CILi128EEENS7_ILi112EEES8_EEELi128ENS_10bfloat16_tEfNS_4arch4Sm80ELb0ELb0ELb1ELb1ELb0ELb0ELb1ELb1EEENS1_21CollectiveEpilogueFwdINS6_IJS8_S8_S9_EEENS6_IJNS7_ILi1EEESH_SH_EEESB_SD_Li256ELb1ELb1ELb1ELb0EEENS1_36VarlenDynamicPersistentTileSchedulerILi128ELi112ELi256ELi256ELb1ELb1ELb0ELb0ELb1ELb1EEEEEEEEEvNT_6ParamsE:
	.zero		1432


//--------------------- .nv.constant0._ZN7cutlass13device_kernelIN5flash19enable_sm80_to_sm89INS1_16FlashAttnFwdSm80INS1_25CollectiveMainloopFwdSm80ILi8ELi1ELb1EN4cute5tupleIJNS5_1CILi128EEENS7_ILi112EEES8_EEELi128ENS_10bfloat16_tEfNS_4arch4Sm80ELb0ELb0ELb1ELb1ELb0ELb1ELb1ELb1EEENS1_21CollectiveEpilogueFwdINS6_IJS8_S8_S9_EEENS6_IJNS7_ILi1EEESH_SH_EEESB_SD_Li256ELb1ELb1ELb1ELb0EEENS1_36VarlenDynamicPersistentTileSchedulerILi128ELi112ELi256ELi256ELb1ELb1ELb0ELb0ELb1ELb1EEEEEEEEEvNT_6ParamsE --------------------------
	.section	.nv.constant0._ZN7cutlass13device_kernelIN5flash19enable_sm80_to_sm89INS1_16FlashAttnFwdSm80INS1_25CollectiveMainloopFwdSm80ILi8ELi1ELb1EN4cute5tupleIJNS5_1CILi128EEENS7_ILi112EEES8_EEELi128ENS_10bfloat16_tEfNS_4arch4Sm80ELb0ELb0ELb1ELb1ELb0ELb1ELb1ELb1EEENS1_21CollectiveEpilogueFwdINS6_IJS8_S8_S9_EEENS6_IJNS7_ILi1EEESH_SH_EEESB_SD_Li256ELb1ELb1ELb1ELb0EEENS1_36VarlenDynamicPersistentTileSchedulerILi128ELi112ELi256ELi256ELb1ELb1ELb0ELb0ELb1ELb1EEEEEEEEEvNT_6ParamsE,"a",@progbits
	.sectionflags	@""
	.align	4
.nv.constant0._ZN7cutlass13device_kernelIN5flash19enable_sm80_to_sm89INS1_16FlashAttnFwdSm80INS1_25CollectiveMainloopFwdSm80ILi8ELi1ELb1EN4cute5tupleIJNS5_1CILi128EEENS7_ILi112EEES8_EEELi128ENS_10bfloat16_tEfNS_4arch4Sm80ELb0ELb0ELb1ELb1ELb0ELb1ELb1ELb1EEENS1_21CollectiveEpilogueFwdINS6_IJS8_S8_S9_EEENS6_IJNS7_ILi1EEESH_SH_EEESB_SD_Li256ELb1ELb1ELb1ELb0EEENS1_36VarlenDynamicPersistentTileSchedulerILi128ELi112ELi256ELi256ELb1ELb1ELb0ELb0ELb1ELb1EEEEEEEEEvNT_6ParamsE:
	.zero		1432


//--------------------- .nv.constant0._ZN7cutlass13device_kernelIN5flash19enable_sm80_to_sm89INS1_16FlashAttnFwdSm80INS1_25CollectiveMainloopFwdSm80ILi4ELi1ELb0EN4cute5tupleIJNS5_1CILi128EEENS7_ILi48EEES8_EEELi128ENS_10bfloat16_tEfNS_4arch4Sm80ELb0ELb1ELb1ELb0ELb0ELb0ELb1ELb1EEENS1_21CollectiveEpilogueFwdINS6_IJS8_S8_S9_EEENS6_IJNS7_ILi1EEESH_SH_EEESB_SD_Li128ELb0ELb1ELb1ELb0EEENS1_19SingleTileSchedulerILb0ELb1ELb1ELi128EEEEEEEEEvNT_6ParamsE --------------------------
	.section	.nv.constant0._ZN7cutlass13device_kernelIN5flash19enable_sm80_to_sm89INS1_16FlashAttnFwdSm80INS1_25CollectiveMainloopFwdSm80ILi4ELi1ELb0EN4cute5tupleIJNS5_1CILi128EEENS7_ILi48EEES8_EEELi128ENS_10bfloat16_tEfNS_4arch4Sm80ELb0ELb1ELb1ELb0ELb0ELb0ELb1ELb1EEENS1_21CollectiveEpilogueFwdINS6_IJS8_S8_S9_EEENS6_IJNS7_ILi1EEESH_SH_EEESB_SD_Li128ELb0ELb1ELb1ELb0EEENS1_19SingleTileSchedulerILb0ELb1ELb1ELi128EEEEEEEEEvNT_6ParamsE,"a",@progbits
	.sectionflags	@""
	.align	4
.nv.constant0._ZN7cutlass13device_kernelIN5flash19enable_sm80_to_sm89INS1_16FlashAttnFwdSm80INS1_25CollectiveMainloopFwdSm80ILi4ELi1ELb0EN4cute5tupleIJNS5_1CILi128EEENS7_ILi48EEES8_EEELi128ENS_10bfloat16_tEfNS_4arch4Sm80ELb0ELb1ELb1ELb0ELb0ELb0ELb1ELb1EEENS1_21CollectiveEpilogueFwdINS6_IJS8_S8_S9_EEENS6_IJNS7_ILi1EEESH_SH_EEESB_SD_Li128ELb0ELb1ELb1ELb0EEENS1_19SingleTileSchedulerILb0ELb1ELb1ELi128EEEEEEEEEvNT_6ParamsE:
	.zero		1400


//--------------------- .nv.constant0._ZN7cutlass13device_kernelIN5flash19enable_sm80_to_sm89INS1_16FlashAttnFwdSm80INS1_25CollectiveMainloopFwdSm80ILi8ELi1ELb1EN4cute5tupleIJNS5_1CILi128EEENS7_ILi96EEES8_EEELi128ENS_10bfloat16_tEfNS_4arch4Sm80ELb0ELb1ELb1ELb1ELb0ELb0ELb1ELb1EEENS1_21CollectiveEpilogueFwdINS6_IJS8_S8_S9_EEENS6_IJNS7_ILi1EEESH_SH_EEESB_SD_Li256ELb1ELb1ELb1ELb0EEENS1_36VarlenDynamicPersistentTileSchedulerILi128ELi96ELi256ELi256ELb1ELb1ELb0ELb1ELb0ELb1EEEEEEEEEvNT_6ParamsE --------------------------
	.section	.nv.constant0._ZN7cutlass13device_kernelIN5flash19enable_sm80_to_sm89INS1_16FlashAttnFwdSm80INS1_25CollectiveMainloopFwdSm80ILi8ELi1ELb1EN4cute5tupleIJNS5_1CILi128EEENS7_ILi96EEES8_EEELi128ENS_10bfloat16_tEfNS_4arch4Sm80ELb0ELb1ELb1ELb1ELb0ELb0ELb1ELb1EEENS1_21CollectiveEpilogueFwdINS6_IJS8_S8_S9_EEENS6_IJNS7_ILi1EEESH_SH_EEESB_SD_Li256ELb1ELb1ELb1ELb0EEENS1_36VarlenDynamicPersistentTileSchedulerILi128ELi96ELi256ELi256ELb1ELb1ELb0ELb1ELb0ELb1EEEEEEEEEvNT_6ParamsE,"a",@progbits
	.sectionflags	@""
	.align	4
.nv.constant0._ZN7cutlass13device_kernelIN5flash19enable_sm80_to_sm89INS1_16FlashAttnFwdSm80INS1_25CollectiveMainloopFwdSm80ILi8ELi1ELb1EN4cute5tupleIJNS5_1CILi128EEENS7_ILi96EEES8_EEELi128ENS_10bfloat16_tEfNS_4arch4Sm80ELb0ELb1ELb1ELb1ELb0ELb0ELb1ELb1EEENS1_21CollectiveEpilogueFwdINS6_IJS8_S8_S9_EEENS6_IJNS7_ILi1EEESH_SH_EEESB_SD_Li256ELb1ELb1ELb1ELb0EEENS1_36VarlenDynamicPersistentTileSchedulerILi128ELi96ELi256ELi256ELb1ELb1ELb0ELb1ELb0ELb1EEEEEEEEEvNT_6ParamsE:
	.zero		1432


//--------------------- .nv.constant0._ZN7cutlass13device_kernelIN5flash19enable_sm80_to_sm89INS1_16FlashAttnFwdSm80INS1_25CollectiveMainloopFwdSm80ILi8ELi1ELb1EN4cute5tupleIJNS5_1CILi128EEENS7_ILi96EEES8_EEELi128ENS_10bfloat16_tEfNS_4arch4Sm80ELb0ELb1ELb1ELb1ELb0ELb1ELb1ELb1EEENS1_21CollectiveEpilogueFwdINS6_IJS8_S8_S9_EEENS6_IJNS7_ILi1EEESH_SH_EEESB_SD_Li256ELb1ELb1ELb1ELb0EEENS1_36VarlenDynamicPersistentTileSchedulerILi128ELi96ELi256ELi256ELb1ELb1ELb0ELb1ELb0ELb1EEEEEEEEEvNT_6ParamsE --------------------------
	.section	.nv.constant0._ZN7cutlass13device_kernelIN5flash19enable_sm80_to_sm89INS1_16FlashAttnFwdSm80INS1_25CollectiveMainloopFwdSm80ILi8ELi1ELb1EN4cute5tupleIJNS5_1CILi128EEENS7_ILi96EEES8_EEELi128ENS_10bfloat16_tEfNS_4arch4Sm80ELb0ELb1ELb1ELb1ELb0ELb1ELb1ELb1EEENS1_21CollectiveEpilogueFwdINS6_IJS8_S8_S9_EEENS6_IJNS7_ILi1EEESH_SH_EEESB_SD_Li256ELb1ELb1ELb1ELb0EEENS1_36VarlenDynamicPersistentTileSchedulerILi128ELi96ELi256ELi256ELb1ELb1ELb0ELb1ELb0ELb1EEEEEEEEEvNT_6ParamsE,"a",@progbits
	.sectionflags	@""
	.align	4
.nv.constant0._ZN7cutlass13device_kernelIN5flash19enable_sm80_to_sm89INS1_16FlashAttnFwdSm80INS1_25CollectiveMainloopFwdSm80ILi8ELi1ELb1EN4cute5tupleIJNS5_1CILi128EEENS7_ILi96EEES8_EEELi128ENS_10bfloat16_tEfNS_4arch4Sm80ELb0ELb1ELb1ELb1ELb0ELb1ELb1ELb1EEENS1_21CollectiveEpilogueFwdINS6_IJS8_S8_S9_EEENS6_IJNS7_ILi1EEESH_SH_EEESB_SD_Li256ELb1ELb1ELb1ELb0EEENS1_36VarlenDynamicPersistentTileSchedulerILi128ELi96ELi256ELi256ELb1ELb1ELb0ELb1ELb0ELb1EEEEEEEEEvNT_6ParamsE:
	.zero		1432


//--------------------- .nv.constant0._ZN7cutlass13device_kernelIN5flash19enable_sm80_to_sm89INS1_16FlashAttnFwdSm80INS1_25CollectiveMainloopFwdSm80ILi4ELi1ELb0EN4cute5tupleIJNS5_1CILi128EEENS7_ILi64EEES8_EEELi128ENS_10bfloat16_tEfNS_4arch4Sm80ELb1ELb0ELb1ELb0ELb0ELb0ELb1ELb1EEENS1_21CollectiveEpilogueFwdINS6_IJS8_S8_S9_EEENS6_IJNS7_ILi1EEESH_SH_EEESB_SD_Li128ELb0ELb1ELb1ELb0EEENS1_30DynamicPersistentTileSchedulerILi128ELi128ELb1ELb1ELb0EEEEEEEEEvNT_6ParamsE --------------------------
	.section	.nv.constant0._ZN7cutlass13device_kernelIN5flash19enable_sm80_to_sm89INS1_16FlashAttnFwdSm80INS1_25CollectiveMainloopFwdSm80ILi4ELi1ELb0EN4cute5tupleIJNS5_1CILi128EEENS7_ILi64EEES8_EEELi128ENS_10bfloat16_tEfNS_4arch4Sm80ELb1ELb0ELb1ELb0ELb0ELb0ELb1ELb1EEENS1_21CollectiveEpilogueFwdINS6_IJS8_S8_S9_EEENS6_IJNS7_ILi1EEESH_SH_EEESB_SD_Li128ELb0ELb1ELb1ELb0EEENS1_30DynamicPersistentTileSchedulerILi128ELi128ELb1ELb1ELb0EEEEEEEEEvNT_6ParamsE,"a",@progbits
	.sectionflags	@""
	.align	4
.nv.constant0._ZN7cutlass13device_kernelIN5flash19enable_sm80_to_sm89INS1_16FlashAttnFwdSm80INS1_25CollectiveMainloopFwdSm80ILi4ELi1ELb0EN4cute5tupleIJNS5_1CILi128EEENS7_ILi64EEES8_EEELi128ENS_10bfloat16_tEfNS_4arch4Sm80ELb1ELb0ELb1ELb0ELb0ELb0ELb1ELb1EEENS1_21CollectiveEpilogueFwdINS6_IJS8_S8_S9_EEENS6_IJNS7_ILi1EEESH_SH_EEESB_SD_Li128ELb0ELb1ELb1ELb0EEENS1_30DynamicPersistentTileSchedulerILi128ELi128ELb1ELb1ELb0EEEEEEEEEvNT_6ParamsE:
	.zero		1416


//--------------------- .nv.constant0._ZN7cutlass13device_kernelIN5flash19enable_sm80_to_sm89INS1_16FlashAttnFwdSm80INS1_25CollectiveMainloopFwdSm80ILi8ELi1ELb1EN4cute5tupleIJNS5_1CILi128EEENS7_ILi112EEES8_EEELi128ENS_10bfloat16_tEfNS_4arch4Sm80ELb1ELb0ELb1ELb1ELb0ELb0ELb1ELb1EEENS1_21CollectiveEpilogueFwdINS6_IJS8_S8_S9_EEENS6_IJNS7_ILi1EEESH_SH_EEESB_SD_Li256ELb1ELb1ELb1ELb0EEENS1_36VarlenDynamicPersistentTileSchedulerILi128ELi112ELi256ELi256ELb1ELb1ELb0ELb1ELb1ELb1EEEEEEEEEvNT_6ParamsE --------------------------
	.section	.nv.constant0._ZN7cutlass13device_kernelIN5flash19enable_sm80_to_sm89INS1_16FlashAttnFwdSm80INS1_25CollectiveMainloopFwdSm80ILi8ELi1ELb1EN4cute5tupleIJNS5_1CILi128EEENS7_ILi112EEES8_EEELi128ENS_10bfloat16_tEfNS_4arch4Sm80ELb1ELb0ELb1ELb1ELb0ELb0ELb1ELb1EEENS1_21CollectiveEpilogueFwdINS6_IJS8_S8_S9_EEENS6_IJNS7_ILi1EEESH_SH_EEESB_SD_Li256ELb1ELb1ELb1ELb0EEENS1_36VarlenDynamicPersistentTileSchedulerILi128ELi112ELi256ELi256ELb1ELb1ELb0ELb1ELb1ELb1EEEEEEEEEvNT_6ParamsE,"a",@progbits
	.sectionflags	@""
	.align	4
.nv.constant0._ZN7cutlass13device_kernelIN5flash19enable_sm80_to_sm89INS1_16FlashAttnFwdSm80INS1_25CollectiveMainloopFwdSm80ILi8ELi1ELb1EN4cute5tupleIJNS5_1CILi128EEENS7_ILi112EEES8_EEELi128ENS_10bfloat16_tEfNS_4arch4Sm80ELb1ELb0ELb1ELb1ELb0ELb0ELb1ELb1EEENS1_21CollectiveEpilogueFwdINS6_IJS8_S8_S9_EEENS6_IJNS7_ILi1EEESH_SH_EEESB_SD_Li256ELb1ELb1ELb1ELb0EEENS1_36VarlenDynamicPersistentTileSchedulerILi128ELi112ELi256ELi256ELb1ELb1ELb0ELb1ELb1ELb1EEEEEEEEEvNT_6ParamsE:
	.zero		1432


//--------------------- .nv.constant0._ZN7cutlass13device_kernelIN5flash19enable_sm80_to_sm89INS1_16FlashAttnFwdSm80INS1_25CollectiveMainloopFwdSm80ILi8ELi1ELb1EN4cute5tupleIJNS5_1CILi128EEENS7_ILi112EEES8_EEELi128ENS_10bfloat16_tEfNS_4arch4Sm80ELb1ELb0ELb1ELb1ELb0ELb1ELb1ELb1EEENS1_21CollectiveEpilogueFwdINS6_IJS8_S8_S9_EEENS6_IJNS7_ILi1EEESH_SH_EEESB_SD_Li256ELb1ELb1ELb1ELb0EEENS1_36VarlenDynamicPersistentTileSchedulerILi128ELi112ELi256ELi256ELb1ELb1ELb0ELb1ELb1ELb1EEEEEEEEEvNT_6ParamsE --------------------------
	.section	.nv.constant0._ZN7cutlass13device_kernelIN5flash19enable_sm80_to_sm89INS1_16FlashAttnFwdSm80INS1_25CollectiveMainloopFwdSm80ILi8ELi1ELb1EN4cute5tupleIJNS5_1CILi128EEENS7_ILi112EEES8_EEELi128ENS_10bfloat16_tEfNS_4arch4Sm80ELb1ELb0ELb1ELb1ELb0ELb1ELb1ELb1EEENS1_21CollectiveEpilogueFwdINS6_IJS8_S8_S9_EEENS6_IJNS7_ILi1EEESH_SH_EEESB_SD_Li256ELb1ELb1ELb1ELb0EEENS1_36VarlenDynamicPersistentTileSchedulerILi128ELi112ELi256ELi256ELb1ELb1ELb0ELb1ELb1ELb1EEEEEEEEEvNT_6ParamsE,"a",@progbits
	.sectionflags	@""
	.align	4
.nv.constant0._ZN7cutlass13device_kernelIN5flash19enable_sm80_to_sm89INS1_16FlashAttnFwdSm80INS1_25CollectiveMainloopFwdSm80ILi8ELi1ELb1EN4cute5tupleIJNS5_1CILi128EEENS7_ILi112EEES8_EEELi128ENS_10bfloat16_tEfNS_4arch4Sm80ELb1ELb0ELb1ELb1ELb0ELb1ELb1ELb1EEENS1_21CollectiveEpilogueFwdINS6_IJS8_S8_S9_EEENS6_IJNS7_ILi1EEESH_SH_EEESB_SD_Li256ELb1ELb1ELb1ELb0EEENS1_36VarlenDynamicPersistentTileSchedulerILi128ELi112ELi256ELi256ELb1ELb1ELb0ELb1ELb1ELb1EEEEEEEEEvNT_6ParamsE:
	.zero		1432


//--------------------- .nv.constant0._ZN7cutlass13device_kernelIN5flash19enable_sm80_to_sm89INS1_16FlashAttnFwdSm80INS1_25CollectiveMainloopFwdSm80ILi8ELi1ELb1EN4cute5tupleIJNS5_1CILi128EEES8_S8_EEELi128ENS_10bfloat16_tEfNS_4arch4Sm80ELb0ELb0ELb0ELb0ELb0ELb0ELb1ELb1EEENS1_21CollectiveEpilogueFwdIS9_NS6_IJNS7_ILi1EEESF_SF_EEESA_SC_Li256ELb0ELb1ELb1ELb0EEENS1_19SingleTileSchedulerILb0ELb1ELb1ELi128EEEEEEEEEvNT_6ParamsE --------------------------
	.section	.nv.constant0._ZN7cutlass13device_kernelIN5flash19enable_sm80_to_sm89INS1_16FlashAttnFwdSm80INS1_25CollectiveMainloopFwdSm80ILi8ELi1ELb1EN4cute5tupleIJNS5_1CILi128EEES8_S8_EEELi128ENS_10bfloat16_tEfNS_4arch4Sm80ELb0ELb0ELb0ELb0ELb0ELb0ELb1ELb1EEENS1_21CollectiveEpilogueFwdIS9_NS6_IJNS7_ILi1EEESF_SF_EEESA_SC_Li256ELb0ELb1ELb1ELb0EEENS1_19SingleTileSchedulerILb0ELb1ELb1ELi128EEEEEEEEEvNT_6ParamsE,"a",@progbits
	.sectionflags	@""
	.align	4
.nv.constant0._ZN7cutlass13device_kernelIN5flash19enable_sm80_to_sm89INS1_16FlashAttnFwdSm80INS1_25CollectiveMainloopFwdSm80ILi8ELi1ELb1EN4cute5tupleIJNS5_1CILi128EEES8_S8_EEELi128ENS_10bfloat16_tEfNS_4arch4Sm80ELb0ELb0ELb0ELb0ELb0ELb0ELb1ELb1EEENS1_21CollectiveEpilogueFwdIS9_NS6_IJNS7_ILi1EEESF_SF_EEESA_SC_Li256ELb0ELb1ELb1ELb0EEENS1_19SingleTileSchedulerILb0ELb1ELb1ELi128EEEEEEEEEvNT_6ParamsE:
	.zero		1400


//--------------------- .nv.constant0._ZN7cutlass13device_kernelIN5flash19enable_sm80_to_sm89INS1_16FlashAttnFwdSm80INS1_25CollectiveMainloopFwdSm80ILi8ELi1ELb1EN4cute5tupleIJNS5_1CILi128EEENS7_ILi96EEES8_EEELi128ENS_10bfloat16_tEfNS_4arch4Sm80ELb0ELb1ELb0ELb0ELb0ELb0ELb1ELb1EEENS1_21CollectiveEpilogueFwdINS6_IJS8_S8_S9_EEENS6_IJNS7_ILi1EEESH_SH_EEESB_SD_Li256ELb0ELb1ELb1ELb0EEENS1_19SingleTileSchedulerILb0ELb1ELb1ELi128EEEEEEEEEvNT_6ParamsE --------------------------
	.section	.nv.constant0._ZN7cutlass13device_kernelIN5flash19enable_sm80_to_sm89INS1_16FlashAttnFwdSm80INS1_25CollectiveMainloopFwdSm80ILi8ELi1ELb1EN4cute5tupleIJNS5_1CILi128EEENS7_ILi96EEES8_EEELi128ENS_10bfloat16_tEfNS_4arch4Sm80ELb0ELb1ELb0ELb0ELb0ELb0ELb1ELb1EEENS1_21CollectiveEpilogueFwdINS6_IJS8_S8_S9_EEENS6_IJNS7_ILi1EEESH_SH_EEESB_SD_Li256ELb0ELb1ELb1ELb0EEENS1_19SingleTileSchedulerILb0ELb1ELb1ELi128EEEEEEEEEvNT_6ParamsE,"a",@progbits
	.sectionflags	@""
	.align	4
.nv.constant0._ZN7cutlass13device_kernelIN5flash19enable_sm80_to_sm89INS1_16FlashAttnFwdSm80INS1_25CollectiveMainloopFwdSm80ILi8ELi1ELb1EN4cute5tupleIJNS5_1CILi128EEENS7_ILi96EEES8_EEELi128ENS_10bfloat16_tEfNS_4arch4Sm80ELb0ELb1ELb0ELb0ELb0ELb0ELb1ELb1EEENS1_21CollectiveEpilogueFwdINS6_IJS8_S8_S9_EEENS6_IJNS7_ILi1EEESH_SH_EEESB_SD_Li256ELb0ELb1ELb1ELb0EEENS1_19SingleTileSchedulerILb0ELb1ELb1ELi128EEEEEEEEEvNT_6ParamsE:
	.zero		1400


//--------------------- .nv.constant0._ZN7cutlass13device_kernelIN5flash19enable_sm80_to_sm89INS1_16FlashAttnFwdSm80INS1_25CollectiveMainloopFwdSm80ILi8ELi1ELb1EN4cute5tupleIJNS5_1CILi128EEES8_S8_EEELi128ENS_10bfloat16_tEfNS_4arch4Sm80ELb1ELb0ELb0ELb0ELb0ELb0ELb1ELb1EEENS1_21CollectiveEpilogueFwdIS9_NS6_IJNS7_ILi1EEESF_SF_EEESA_SC_Li256ELb0ELb1ELb1ELb0EEENS1_30DynamicPersistentTileSchedulerILi256ELi256ELb1ELb1ELb0EEEEEEEEEvNT_6ParamsE --------------------------
	.section	.nv.constant0._ZN7cutlass13device_kernelIN5flash19enable_sm80_to_sm89INS1_16FlashAttnFwdSm80INS1_25CollectiveMainloopFwdSm80ILi8ELi1ELb1EN4cute5tupleIJNS5_1CILi128EEES8_S8_EEELi128ENS_10bfloat16_tEfNS_4arch4Sm80ELb1ELb0ELb0ELb0ELb0ELb0ELb1ELb1EEENS1_21CollectiveEpilogueFwdIS9_NS6_IJNS7_ILi1EEESF_SF_EEESA_SC_Li256ELb0ELb1ELb1ELb0EEENS1_30DynamicPersistentTileSchedulerILi256ELi256ELb1ELb1ELb0EEEEEEEEEvNT_6ParamsE,"a",@progbits
	.sectionflags	@""
	.align	4
.nv.constant0._ZN7cutlass13device_kernelIN5flash19enable_sm80_to_sm89INS1_16FlashAttnFwdSm80INS1_25CollectiveMainloopFwdSm80ILi8ELi1ELb1EN4cute5tupleIJNS5_1CILi128EEES8_S8_EEELi128ENS_10bfloat16_tEfNS_4arch4Sm80ELb1ELb0ELb0ELb0ELb0ELb0ELb1ELb1EEENS1_21CollectiveEpilogueFwdIS9_NS6_IJNS7_ILi1EEESF_SF_EEESA_SC_Li256ELb0ELb1ELb1ELb0EEENS1_30DynamicPersistentTileSchedulerILi256ELi256ELb1ELb1ELb0EEEEEEEEEvNT_6ParamsE:
	.zero		1416


//--------------------- .nv.constant0._ZN7cutlass13device_kernelIN5flash19enable_sm80_to_sm89INS1_16FlashAttnFwdSm80INS1_25CollectiveMainloopFwdSm80ILi4ELi1ELb0EN4cute5tupleIJNS5_1CILi128EEENS7_ILi64EEES8_EEELi128ENS_10bfloat16_tEfNS_4arch4Sm80ELb0ELb0ELb0ELb0ELb0ELb0ELb1ELb1EEENS1_21CollectiveEpilogueFwdINS6_IJS8_S8_S9_EEENS6_IJNS7_ILi1EEESH_SH_EEESB_SD_Li128ELb0ELb1ELb1ELb0EEENS1_19SingleTileSchedulerILb0ELb1ELb1ELi128EEEEEEEEEvNT_6ParamsE --------------------------
	.section	.nv.constant0._ZN7cutlass13device_kernelIN5flash19enable_sm80_to_sm89INS1_16FlashAttnFwdSm80INS1_25CollectiveMainloopFwdSm80ILi4ELi1ELb0EN4cute5tupleIJNS5_1CILi128EEENS7_ILi64EEES8_EEELi128ENS_10bfloat16_tEfNS_4arch4Sm80ELb0ELb0ELb0ELb0ELb0ELb0ELb1ELb1EEENS1_21CollectiveEpilogueFwdINS6_IJS8_S8_S9_EEENS6_IJNS7_ILi1EEESH_SH_EEESB_SD_Li128ELb0ELb1ELb1ELb0EEENS1_19SingleTileSchedulerILb0ELb1ELb1ELi128EEEEEEEEEvNT_6ParamsE,"a",@progbits
	.sectionflags	@""
	.align	4
.nv.constant0._ZN7cutlass13device_kernelIN5flash19enable_sm80_to_sm89INS1_16FlashAttnFwdSm80INS1_25CollectiveMainloopFwdSm80ILi4ELi1ELb0EN4cute5tupleIJNS5_1CILi128EEENS7_ILi64EEES8_EEELi128ENS_10bfloat16_tEfNS_4arch4Sm80ELb0ELb0ELb0ELb0ELb0ELb0ELb1ELb1EEENS1_21CollectiveEpilogueFwdINS6_IJS8_S8_S9_EEENS6_IJNS7_ILi1EEESH_SH_EEESB_SD_Li128ELb0ELb1ELb1ELb0EEENS1_19SingleTileSchedulerILb0ELb1ELb1ELi128EEEEEEEEEvNT_6ParamsE:
	.zero		1400


//--------------------- .nv.constant0._ZN7cutlass13device_kernelIN5flash19enable_sm80_to_sm89INS1_16FlashAttnFwdSm80INS1_25CollectiveMainloopFwdSm80ILi8ELi1ELb1EN4cute5tupleIJNS5_1CILi128EEENS7_ILi112EEES8_EEELi128ENS_10bfloat16_tEfNS_4arch4Sm80ELb0ELb0ELb0ELb1ELb0ELb0ELb1ELb1EEENS1_21CollectiveEpilogueFwdINS6_IJS8_S8_S9_EEENS6_IJNS7_ILi1EEESH_SH_EEESB_SD_Li256ELb1ELb1ELb1ELb0EEENS1_36VarlenDynamicPersistentTileSchedulerILi128ELi112ELi256ELi256ELb1ELb1ELb0ELb0ELb1ELb1EEEEEEEEEvNT_6ParamsE --------------------------
	.section	.nv.constant0._ZN7cutlass13device_kernelIN5flash19enable_sm80_to_sm89INS1_16FlashAttnFwdSm80INS1_25CollectiveMainloopFwdSm80ILi8ELi1ELb1EN4cute5tupleIJNS5_1CILi128EEENS7_ILi112EEES8_EEELi128ENS_10bfloat16_tEfNS_4arch4Sm80ELb0ELb0ELb0ELb1ELb0ELb0ELb1ELb1EEENS1_21CollectiveEpilogueFwdINS6_IJS8_S8_S9_EEENS6_IJNS7_ILi1EEESH_SH_EEESB_SD_Li256ELb1ELb1ELb1ELb0EEENS1_36VarlenDynamicPersistentTileSchedulerILi128ELi112ELi256ELi256ELb1ELb1ELb0ELb0ELb1ELb1EEEEEEEEEvNT_6ParamsE,"a",@progbits
	.sectionflags	@""
	.align	4
.nv.constant0._ZN7cutlass13device_kernelIN5flash19enable_sm80_to_sm89INS1_16FlashAttnFwdSm80INS1_25CollectiveMainloopFwdSm80ILi8ELi1ELb1EN4cute5tupleIJNS5_1CILi128EEENS7_ILi112EEES8_EEELi128ENS_10bfloat16_tEfNS_4arch4Sm80ELb0ELb0ELb0ELb1ELb0ELb0ELb1ELb1EEENS1_21CollectiveEpilogueFwdINS6_IJS8_S8_S9_EEENS6_IJNS7_ILi1EEESH_SH_EEESB_SD_Li256ELb1ELb1ELb1ELb0EEENS1_36VarlenDynamicPersistentTileSchedulerILi128ELi112ELi256ELi256ELb1ELb1ELb0ELb0ELb1ELb1EEEEEEEEEvNT_6ParamsE:
	.zero		1432


//--------------------- .nv.constant0._ZN7cutlass13device_kernelIN5flash19enable_sm80_to_sm89INS1_16FlashAttnFwdSm80INS1_25CollectiveMainloopFwdSm80ILi8ELi1ELb1EN4cute5tupleIJNS5_1CILi128EEENS7_ILi112EEES8_EEELi128ENS_10bfloat16_tEfNS_4arch4Sm80ELb0ELb0ELb0ELb1ELb0ELb1ELb1ELb1EEENS1_21CollectiveEpilogueFwdINS6_IJS8_S8_S9_EEENS6_IJNS7_ILi1EEESH_SH_EEESB_SD_Li256ELb1ELb1ELb1ELb0EEENS1_36VarlenDynamicPersistentTileSchedulerILi128ELi112ELi256ELi256ELb1ELb1ELb0ELb0ELb1ELb1EEEEEEEEEvNT_6ParamsE --------------------------
	.section	.nv.constant0._ZN7cutlass13device_kernelIN5flash19enable_sm80_to_sm89INS1_16FlashAttnFwdSm80INS1_25CollectiveMainloopFwdSm80ILi8ELi1ELb1EN4cute5tupleIJNS5_1CILi128EEENS7_ILi112EEES8_EEELi128ENS_10bfloat16_tEfNS_4arch4Sm80ELb0ELb0ELb0ELb1ELb0ELb1ELb1ELb1EEENS1_21CollectiveEpilogueFwdINS6_IJS8_S8_S9_EEENS6_IJNS7_ILi1EEESH_SH_EEESB_SD_Li256ELb1ELb1ELb1ELb0EEENS1_36VarlenDynamicPersistentTileSchedulerILi128ELi112ELi256ELi256ELb1ELb1ELb0ELb0ELb1ELb1EEEEEEEEEvNT_6ParamsE,"a",@progbits
	.sectionflags	@""
	.align	4
.nv.constant0._ZN7cutlass13device_kernelIN5flash19enable_sm80_to_sm89INS1_16FlashAttnFwdSm80INS1_25CollectiveMainloopFwdSm80ILi8ELi1ELb1EN4cute5tupleIJNS5_1CILi128EEENS7_ILi112EEES8_EEELi128ENS_10bfloat16_tEfNS_4arch4Sm80ELb0ELb0ELb0ELb1ELb0ELb1ELb1ELb1EEENS1_21CollectiveEpilogueFwdINS6_IJS8_S8_S9_EEENS6_IJNS7_ILi1EEESH_SH_EEESB_SD_Li256ELb1ELb1ELb1ELb0EEENS1_36VarlenDynamicPersistentTileSchedulerILi128ELi112ELi256ELi256ELb1ELb1ELb0ELb0ELb1ELb1EEEEEEEEEvNT_6ParamsE:
	.zero		1432


//--------------------- .nv.constant0._ZN7cutlass13device_kernelIN5flash19enable_sm80_to_sm89INS1_16FlashAttnFwdSm80INS1_25CollectiveMainloopFwdSm80ILi4ELi1ELb0EN4cute5tupleIJNS5_1CILi128EEENS7_ILi48EEES8_EEELi128ENS_10bfloat16_tEfNS_4arch4Sm80ELb0ELb1ELb0ELb0ELb0ELb0ELb1ELb1EEENS1_21CollectiveEpilogueFwdINS6_IJS8_S8_S9_EEENS6_IJNS7_ILi1EEESH_SH_EEESB_SD_Li128ELb0ELb1ELb1ELb0EEENS1_19SingleTileSchedulerILb0ELb1ELb1ELi128EEEEEEEEEvNT_6ParamsE --------------------------
	.section	.nv.constant0._ZN7cutlass13device_kernelIN5flash19enable_sm80_to_sm89INS1_16FlashAttnFwdSm80INS1_25CollectiveMainloopFwdSm80ILi4ELi1ELb0EN4cute5tupleIJNS5_1CILi128EEENS7_ILi48EEES8_EEELi128ENS_10bfloat16_tEfNS_4arch4Sm80ELb0ELb1ELb0ELb0ELb0ELb0ELb1ELb1EEENS1_21CollectiveEpilogueFwdINS6_IJS8_S8_S9_EEENS6_IJNS7_ILi1EEESH_SH_EEESB_SD_Li128ELb0ELb1ELb1ELb0EEENS1_19SingleTileSchedulerILb0ELb1ELb1ELi128EEEEEEEEEvNT_6ParamsE,"a",@progbits
	.sectionflags	@""
	.align	4
.nv.constant0._ZN7cutlass13device_kernelIN5flash19enable_sm80_to_sm89INS1_16FlashAttnFwdSm80INS1_25CollectiveMainloopFwdSm80ILi4ELi1ELb0EN4cute5tupleIJNS5_1CILi128EEENS7_ILi48EEES8_EEELi128ENS_10bfloat16_tEfNS_4arch4Sm80ELb0ELb1ELb0ELb0ELb0ELb0ELb1ELb1EEENS1_21CollectiveEpilogueFwdINS6_IJS8_S8_S9_EEENS6_IJNS7_ILi1EEESH_SH_EEESB_SD_Li128ELb0ELb1ELb1ELb0EEENS1_19SingleTileSchedulerILb0ELb1ELb1ELi128EEEEEEEEEvNT_6ParamsE:
	.zero		1400


//--------------------- .nv.constant0._ZN7cutlass13device_kernelIN5flash19enable_sm80_to_sm89INS1_16FlashAttnFwdSm80INS1_25CollectiveMainloopFwdSm80ILi8ELi1ELb1EN4cute5tupleIJNS5_1CILi128EEENS7_ILi96EEES8_EEELi128ENS_10bfloat16_tEfNS_4arch4Sm80ELb0ELb1ELb0ELb1ELb0ELb0ELb1ELb1EEENS1_21CollectiveEpilogueFwdINS6_IJS8_S8_S9_EEENS6_IJNS7_ILi1EEESH_SH_EEESB_SD_Li256ELb1ELb1ELb1ELb0EEENS1_36VarlenDynamicPersistentTileSchedulerILi128ELi96ELi256ELi256ELb1ELb1ELb0ELb1ELb0ELb1EEEEEEEEEvNT_6ParamsE --------------------------
	.section	.nv.constant0._ZN7cutlass13device_kernelIN5flash19enable_sm80_to_sm89INS1_16FlashAttnFwdSm80INS1_25CollectiveMainloopFwdSm80ILi8ELi1ELb1EN4cute5tupleIJNS5_1CILi128EEENS7_ILi96EEES8_EEELi128ENS_10bfloat16_tEfNS_4arch4Sm80ELb0ELb1ELb0ELb1ELb0ELb0ELb1ELb1EEENS1_21CollectiveEpilogueFwdINS6_IJS8_S8_S9_EEENS6_IJNS7_ILi1EEESH_SH_EEESB_SD_Li256ELb1ELb1ELb1ELb0EEENS1_36VarlenDynamicPersistentTileSchedulerILi128ELi96ELi256ELi256ELb1ELb1ELb0ELb1ELb0ELb1EEEEEEEEEvNT_6ParamsE,"a",@progbits
	.sectionflags	@""
	.align	4
.nv.constant0._ZN7cutlass13device_kernelIN5flash19enable_sm80_to_sm89INS1_16FlashAttnFwdSm80INS1_25CollectiveMainloopFwdSm80ILi8ELi1ELb1EN4cute5tupleIJNS5_1CILi128EEENS7_ILi96EEES8_EEELi128ENS_10bfloat16_tEfNS_4arch4Sm80ELb0ELb1ELb0ELb1ELb0ELb0ELb1ELb1EEENS1_21CollectiveEpilogueFwdINS6_IJS8_S8_S9_EEENS6_IJNS7_ILi1EEESH_SH_EEESB_SD_Li256ELb1ELb1ELb1ELb0EEENS1_36VarlenDynamicPersistentTileSchedulerILi128ELi96ELi256ELi256ELb1ELb1ELb0ELb1ELb0ELb1EEEEEEEEEvNT_6ParamsE:
	.zero		1432


//--------------------- .nv.constant0._ZN7cutlass13device_kernelIN5flash19enable_sm80_to_sm89INS1_16FlashAttnFwdSm80INS1_25CollectiveMainloopFwdSm80ILi8ELi1ELb1EN4cute5tupleIJNS5_1CILi128EEENS7_ILi96EEES8_EEELi128ENS_10bfloat16_tEfNS_4arch4Sm80ELb0ELb1ELb0ELb1ELb0ELb1ELb1ELb1EEENS1_21CollectiveEpilogueFwdINS6_IJS8_S8_S9_EEENS6_IJNS7_ILi1EEESH_SH_EEESB_SD_Li256ELb1ELb1ELb1ELb0EEENS1_36VarlenDynamicPersistentTileSchedulerILi128ELi96ELi256ELi256ELb1ELb1ELb0ELb1ELb0ELb1EEEEEEEEEvNT_6ParamsE --------------------------
	.section	.nv.constant0._ZN7cutlass13device_kernelIN5flash19enable_sm80_to_sm89INS1_16FlashAttnFwdSm80INS1_25CollectiveMainloopFwdSm80ILi8ELi1ELb1EN4cute5tupleIJNS5_1CILi128EEENS7_ILi96EEES8_EEELi128ENS_10bfloat16_tEfNS_4arch4Sm80ELb0ELb1ELb0ELb1ELb0ELb1ELb1ELb1EEENS1_21CollectiveEpilogueFwdINS6_IJS8_S8_S9_EEENS6_IJNS7_ILi1EEESH_SH_EEESB_SD_Li256ELb1ELb1ELb1ELb0EEENS1_36VarlenDynamicPersistentTileSchedulerILi128ELi96ELi256ELi256ELb1ELb1ELb0ELb1ELb0ELb1EEEEEEEEEvNT_6ParamsE,"a",@progbits
	.sectionflags	@""
	.align	4
.nv.constant0._ZN7cutlass13device_kernelIN5flash19enable_sm80_to_sm89INS1_16FlashAttnFwdSm80INS1_25CollectiveMainloopFwdSm80ILi8ELi1ELb1EN4cute5tupleIJNS5_1CILi128EEENS7_ILi96EEES8_EEELi128ENS_10bfloat16_tEfNS_4arch4Sm80ELb0ELb1ELb0ELb1ELb0ELb1ELb1ELb1EEENS1_21CollectiveEpilogueFwdINS6_IJS8_S8_S9_EEENS6_IJNS7_ILi1EEESH_SH_EEESB_SD_Li256ELb1ELb1ELb1ELb0EEENS1_36VarlenDynamicPersistentTileSchedulerILi128ELi96ELi256ELi256ELb1ELb1ELb0ELb1ELb0ELb1EEEEEEEEEvNT_6ParamsE:
	.zero		1432


//--------------------- .nv.constant0._ZN7cutlass13device_kernelIN5flash19enable_sm80_to_sm89INS1_16FlashAttnFwdSm80INS1_25CollectiveMainloopFwdSm80ILi4ELi1ELb0EN4cute5tupleIJNS5_1CILi128EEENS7_ILi64EEES8_EEELi128ENS_10bfloat16_tEfNS_4arch4Sm80ELb1ELb0ELb0ELb0ELb0ELb0ELb1ELb1EEENS1_21CollectiveEpilogueFwdINS6_IJS8_S8_S9_EEENS6_IJNS7_ILi1EEESH_SH_EEESB_SD_Li128ELb0ELb1ELb1ELb0EEENS1_30DynamicPersistentTileSchedulerILi128ELi128ELb1ELb1ELb0EEEEEEEEEvNT_6ParamsE --------------------------
	.section	.nv.constant0._ZN7cutlass13device_kernelIN5flash19enable_sm80_to_sm89INS1_16FlashAttnFwdSm80INS1_25CollectiveMainloopFwdSm80ILi4ELi1ELb0EN4cute5tupleIJNS5_1CILi128EEENS7_ILi64EEES8_EEELi128ENS_10bfloat16_tEfNS_4arch4Sm80ELb1ELb0ELb0ELb0ELb0ELb0ELb1ELb1EEENS1_21CollectiveEpilogueFwdINS6_IJS8_S8_S9_EEENS6_IJNS7_ILi1EEESH_SH_EEESB_SD_Li128ELb0ELb1ELb1ELb0EEENS1_30DynamicPersistentTileSchedulerILi128ELi128ELb1ELb1ELb0EEEEEEEEEvNT_6ParamsE,"a",@progbits
	.sectionflags	@""
	.align	4
.nv.constant0._ZN7cutlass13device_kernelIN5flash19enable_sm80_to_sm89INS1_16FlashAttnFwdSm80INS1_25CollectiveMainloopFwdSm80ILi4ELi1ELb0EN4cute5tupleIJNS5_1CILi128EEENS7_ILi64EEES8_EEELi128ENS_10bfloat16_tEfNS_4arch4Sm80ELb1ELb0ELb0ELb0ELb0ELb0ELb1ELb1EEENS1_21CollectiveEpilogueFwdINS6_IJS8_S8_S9_EEENS6_IJNS7_ILi1EEESH_SH_EEESB_SD_Li128ELb0ELb1ELb1ELb0EEENS1_30DynamicPersistentTileSchedulerILi128ELi128ELb1ELb1ELb0EEEEEEEEEvNT_6ParamsE:
	.zero		1416


//--------------------- .nv.constant0._ZN7cutlass13device_kernelIN5flash19enable_sm80_to_sm89INS1_16FlashAttnFwdSm80INS1_25CollectiveMainloopFwdSm80ILi8ELi1ELb1EN4cute5tupleIJNS5_1CILi128EEENS7_ILi112EEES8_EEELi128ENS_10bfloat16_tEfNS_4arch4Sm80ELb1ELb0ELb0ELb1ELb0ELb0ELb1ELb1EEENS1_21CollectiveEpilogueFwdINS6_IJS8_S8_S9_EEENS6_IJNS7_ILi1EEESH_SH_EEESB_SD_Li256ELb1ELb1ELb1ELb0EEENS1_36VarlenDynamicPersistentTileSchedulerILi128ELi112ELi256ELi256ELb1ELb1ELb0ELb1ELb1ELb1EEEEEEEEEvNT_6ParamsE --------------------------
	.section	.nv.constant0._ZN7cutlass13device_kernelIN5flash19enable_sm80_to_sm89INS1_16FlashAttnFwdSm80INS1_25CollectiveMainloopFwdSm80ILi8ELi1ELb1EN4cute5tupleIJNS5_1CILi128EEENS7_ILi112EEES8_EEELi128ENS_10bfloat16_tEfNS_4arch4Sm80ELb1ELb0ELb0ELb1ELb0ELb0ELb1ELb1EEENS1_21CollectiveEpilogueFwdINS6_IJS8_S8_S9_EEENS6_IJNS7_ILi1EEESH_SH_EEESB_SD_Li256ELb1ELb1ELb1ELb0EEENS1_36VarlenDynamicPersistentTileSchedulerILi128ELi112ELi256ELi256ELb1ELb1ELb0ELb1ELb1ELb1EEEEEEEEEvNT_6ParamsE,"a",@progbits
	.sectionflags	@""
	.align	4
.nv.constant0._ZN7cutlass13device_kernelIN5flash19enable_sm80_to_sm89INS1_16FlashAttnFwdSm80INS1_25CollectiveMainloopFwdSm80ILi8ELi1ELb1EN4cute5tupleIJNS5_1CILi128EEENS7_ILi112EEES8_EEELi128ENS_10bfloat16_tEfNS_4arch4Sm80ELb1ELb0ELb0ELb1ELb0ELb0ELb1ELb1EEENS1_21CollectiveEpilogueFwdINS6_IJS8_S8_S9_EEENS6_IJNS7_ILi1EEESH_SH_EEESB_SD_Li256ELb1ELb1ELb1ELb0EEENS1_36VarlenDynamicPersistentTileSchedulerILi128ELi112ELi256ELi256ELb1ELb1ELb0ELb1ELb1ELb1EEEEEEEEEvNT_6ParamsE:
	.zero		1432


//--------------------- .nv.constant0._ZN7cutlass13device_kernelIN5flash19enable_sm80_to_sm89INS1_16FlashAttnFwdSm80INS1_25CollectiveMainloopFwdSm80ILi8ELi1ELb1EN4cute5tupleIJNS5_1CILi128EEENS7_ILi112EEES8_EEELi128ENS_10bfloat16_tEfNS_4arch4Sm80ELb1ELb0ELb0ELb1ELb0ELb1ELb1ELb1EEENS1_21CollectiveEpilogueFwdINS6_IJS8_S8_S9_EEENS6_IJNS7_ILi1EEESH_SH_EEESB_SD_Li256ELb1ELb1ELb1ELb0EEENS1_36VarlenDynamicPersistentTileSchedulerILi128ELi112ELi256ELi256ELb1ELb1ELb0ELb1ELb1ELb1EEEEEEEEEvNT_6ParamsE --------------------------
	.section	.nv.constant0._ZN7cutlass13device_kernelIN5flash19enable_sm80_to_sm89INS1_16FlashAttnFwdSm80INS1_25CollectiveMainloopFwdSm80ILi8ELi1ELb1EN4cute5tupleIJNS5_1CILi128EEENS7_ILi112EEES8_EEELi128ENS_10bfloat16_tEfNS_4arch4Sm80ELb1ELb0ELb0ELb1ELb0ELb1ELb1ELb1EEENS1_21CollectiveEpilogueFwdINS6_IJS8_S8_S9_EEENS6_IJNS7_ILi1EEESH_SH_EEESB_SD_Li256ELb1ELb1ELb1ELb0EEENS1_36VarlenDynamicPersistentTileSchedulerILi128ELi112ELi256ELi256ELb1ELb1ELb0ELb1ELb1ELb1EEEEEEEEEvNT_6ParamsE,"a",@progbits
	.sectionflags	@""
	.align	4
.nv.constant0._ZN7cutlass13device_kernelIN5flash19enable_sm80_to_sm89INS1_16FlashAttnFwdSm80INS1_25CollectiveMainloopFwdSm80ILi8ELi1ELb1EN4cute5tupleIJNS5_1CILi128EEENS7_ILi112EEES8_EEELi128ENS_10bfloat16_tEfNS_4arch4Sm80ELb1ELb0ELb0ELb1ELb0ELb1ELb1ELb1EEENS1_21CollectiveEpilogueFwdINS6_IJS8_S8_S9_EEENS6_IJNS7_ILi1EEESH_SH_EEESB_SD_Li256ELb1ELb1ELb1ELb0EEENS1_36VarlenDynamicPersistentTileSchedulerILi128ELi112ELi256ELi256ELb1ELb1ELb0ELb1ELb1ELb1EEEEEEEEEvNT_6ParamsE:
	.zero		1432


//--------------------- .text._ZN7cutlass13device_kernelIN5flash19enable_sm80_to_sm89INS1_16FlashAttnFwdSm80INS1_25CollectiveMainloopFwdSm80ILi8ELi1ELb1EN4cute5tupleIJNS5_1CILi128EEES8_S8_EEELi128ENS_10bfloat16_tEfNS_4arch4Sm80ELb0ELb0ELb1ELb0ELb0ELb0ELb1ELb1EEENS1_21CollectiveEpilogueFwdIS9_NS6_IJNS7_ILi1EEESF_SF_EEESA_SC_Li256ELb0ELb1ELb1ELb0EEENS1_19SingleTileSchedulerILb0ELb1ELb1ELi128EEEEEEEEEvNT_6ParamsE --------------------------
	.section	.text._ZN7cutlass13device_kernelIN5flash19enable_sm80_to_sm89INS1_16FlashAttnFwdSm80INS1_25CollectiveMainloopFwdSm80ILi8ELi1ELb1EN4cute5tupleIJNS5_1CILi128EEES8_S8_EEELi128ENS_10bfloat16_tEfNS_4arch4Sm80ELb0ELb0ELb1ELb0ELb0ELb0ELb1ELb1EEENS1_21CollectiveEpilogueFwdIS9_NS6_IJNS7_ILi1EEESF_SF_EEESA_SC_Li256ELb0ELb1ELb1ELb0EEENS1_19SingleTileSchedulerILb0ELb1ELb1ELi128EEEEEEEEEvNT_6ParamsE,"ax",@progbits
	.sectioninfo	@"SHI_REGISTERS=255"
	.align	128
.text._ZN7cutlass13device_kernelIN5flash19enable_sm80_to_sm89INS1_16FlashAttnFwdSm80INS1_25CollectiveMainloopFwdSm80ILi8ELi1ELb1EN4cute5tupleIJNS5_1CILi128EEES8_S8_EEELi128ENS_10bfloat16_tEfNS_4arch4Sm80ELb0ELb0ELb1ELb0ELb0ELb0ELb1ELb1EEENS1_21CollectiveEpilogueFwdIS9_NS6_IJNS7_ILi1EEESF_SF_EEESA_SC_Li256ELb0ELb1ELb1ELb0EEENS1_19SingleTileSchedulerILb0ELb1ELb1ELi128EEEEEEEEEvNT_6ParamsE:
        .type           _ZN7cutlass13device_kernelIN5flash19enable_sm80_to_sm89INS1_16FlashAttnFwdSm80INS1_25CollectiveMainloopFwdSm80ILi8ELi1ELb1EN4cute5tupleIJNS5_1CILi128EEES8_S8_EEELi128ENS_10bfloat16_tEfNS_4arch4Sm80ELb0ELb0ELb1ELb0ELb0ELb0ELb1ELb1EEENS1_21CollectiveEpilogueFwdIS9_NS6_IJNS7_ILi1EEESF_SF_EEESA_SC_Li256ELb0ELb1ELb1ELb0EEENS1_19SingleTileSchedulerILb0ELb1ELb1ELi128EEEEEEEEEvNT_6ParamsE,@function
        .size           _ZN7cutlass13device_kernelIN5flash19enable_sm80_to_sm89INS1_16FlashAttnFwdSm80INS1_25CollectiveMainloopFwdSm80ILi8ELi1ELb1EN4cute5tupleIJNS5_1CILi128EEES8_S8_EEELi128ENS_10bfloat16_tEfNS_4arch4Sm80ELb0ELb0ELb1ELb0ELb0ELb0ELb1ELb1EEENS1_21CollectiveEpilogueFwdIS9_NS6_IJNS7_ILi1EEESF_SF_EEESA_SC_Li256ELb0ELb1ELb1ELb0EEENS1_19SingleTileSchedulerILb0ELb1ELb1ELi128EEEEEEEEEvNT_6ParamsE,(.L_x_2672 - _ZN7cutlass13device_kernelIN5flash19enable_sm80_to_sm89INS1_16FlashAttnFwdSm80INS1_25CollectiveMainloopFwdSm80ILi8ELi1ELb1EN4cute5tupleIJNS5_1CILi128EEES8_S8_EEELi128ENS_10bfloat16_tEfNS_4arch4Sm80ELb0ELb0ELb1ELb0ELb0ELb0ELb1ELb1EEENS1_21CollectiveEpilogueFwdIS9_NS6_IJNS7_ILi1EEESF_SF_EEESA_SC_Li256ELb0ELb1ELb1ELb0EEENS1_19SingleTileSchedulerILb0ELb1ELb1ELi128EEEEEEEEEvNT_6ParamsE)
        .other          _ZN7cutlass13device_kernelIN5flash19enable_sm80_to_sm89INS1_16FlashAttnFwdSm80INS1_25CollectiveMainloopFwdSm80ILi8ELi1ELb1EN4cute5tupleIJNS5_1CILi128EEES8_S8_EEELi128ENS_10bfloat16_tEfNS_4arch4Sm80ELb0ELb0ELb1ELb0ELb0ELb0ELb1ELb1EEENS1_21CollectiveEpilogueFwdIS9_NS6_IJNS7_ILi1EEESF_SF_EEESA_SC_Li256ELb0ELb1ELb1ELb0EEENS1_19SingleTileSchedulerILb0ELb1ELb1ELi128EEEEEEEEEvNT_6ParamsE,@"STO_CUDA_ENTRY STV_DEFAULT"
_ZN7cutlass13device_kernelIN5flash19enable_sm80_to_sm89INS1_16FlashAttnFwdSm80INS1_25CollectiveMainloopFwdSm80ILi8ELi1ELb1EN4cute5tupleIJNS5_1CILi128EEES8_S8_EEELi128ENS_10bfloat16_tEfNS_4arch4Sm80ELb0ELb0ELb1ELb0ELb0ELb0ELb1ELb1EEENS1_21CollectiveEpilogueFwdIS9_NS6_IJNS7_ILi1EEESF_SF_EEESA_SC_Li256ELb0ELb1ELb1ELb0EEENS1_19SingleTileSchedulerILb0ELb1ELb1ELi128EEEEEEEEEvNT_6ParamsE:
[----:B------:R-:W-:Y:S02]  /*0000*/  MOV R1, c[0x0][0x28] ;  /* 0x00000a0000017a02 */ /* 0x000fe40000000f00 */
[----:B------:R-:W1:Y:S01]  /*0010*/  S2R R112, SR_TID.X ;  /* 0x0000000000707919 */ /* 0x000e620000002100 */
[----:B------:R-:W2:Y:S01]  /*0020*/  S2UR UR6, SR_CTAID.Y ;  /* 0x00000000000679c3 */ /* 0x000ea20000002600 */
[----:B------:R-:W-:Y:S02]  /*0030*/  IADD3 R1, R1, -0x10, RZ ;  /* 0xfffffff001017810 */ /* 0x000fe40007ffe0ff */
[----:B------:R-:W3:Y:S01]  /*0040*/  S2R R0, SR_CTAID.Z ;  /* 0x0000000000007919 */ /* 0x000ee20000002700 */
[----:B-1----:R-:W-:-:S06]  /*0050*/  SHF.R.U32.HI R2, RZ, 0x5, R112 ;  /* 0x00000005ff027819 */ /* 0x002fcc0000011670 */
[----:B------:R-:W1:Y:S02]  /*0060*/  SHFL.IDX PT, R2, R2, RZ, 0x1f ;  /* 0x00001fff02027589 */ /* 0x000e6400000e0000 */
[----:B-1----:R-:W-:-:S13]  /*0070*/  ISETP.NE.AND P0, PT, R2, RZ, PT ;  /* 0x000000ff0200720c */ /* 0x002fda0003f05270 */
[----:B--2---:R-:W-:Y:S05]  /*0080*/  @!P0 BRA `(.L_x_0) ;  /* 0x0000009000008947 */ /* 0x004fea0003800000 */
[----:B---3--:R-:W-:Y:S01]  /*0090*/  MOV R2, c[0x0][0x550] ;  /* 0x0001540000027a02 */ /* 0x008fe20000000f00 */
[----:B------:R-:W-:-:S03]  /*00a0*/  UMOV UR10, UR6 ;  /* 0x00000006000a7c82 */ /* 0x000fc60008000000 */
[----:B------:R-:W-:-:S13]  /*00b0*/  ISETP.NE.AND P0, PT, R2, 0x1, PT ;  /* 0x000000010200780c */ /* 0x000fda0003f05270 */
[----:B------:R-:W-:Y:S05]  /*00c0*/  @!P0 BRA `(.L_x_1) ;  /* 0x000000b000008947 */ /* 0x000fea0003800000 */
[----:B------:R-:W-:Y:S02]  /*00d0*/  ULDC UR4, c[0x0][0x554] ;  /* 0x0001550000047ab9 */ /* 0x000fe40000000800 */
[----:B------:R-:W-:Y:S02]  /*00e0*/  UIMAD.WIDE.U32 UR4, UR6, UR4, URZ ;  /* 0x00000004060472a5 */ /* 0x000fe4000f8e003f */
[----:B------:R-:W-:Y:S02]  /*00f0*/  ULDC UR10, c[0x0][0x558] ;  /* 0x00015600000a7ab9 */ /* 0x000fe40000000800 */
[----:B------:R-:W-:Y:S01]  /*0100*/  USHF.R.U32.HI UR10, URZ, UR10, UR5 ;  /* 0x0000000a3f0a7299 */ /* 0x000fe20008011605 */
[----:B------:R-:W-:Y:S05]  /*0110*/  BRA `(.L_x_1) ;  /* 0x0000006000007947 */ /* 0x000fea0003800000 */
.L_x_0:
[----:B---3--:R-:W-:Y:S02]  /*0120*/  ULDC.64 UR4, c[0x0][0x550] ;  /* 0x0001540000047ab9 */ /* 0x008fe40000000a00 */
[----:B------:R-:W-:Y:S02]  /*0130*/  UISETP.NE.AND UP0, UPT, UR4, 0x1, UPT ;  /* 0x000000010400788c */ /* 0x000fe4000bf05270 */
[----:B------:R-:W-:-:S02]  /*0140*/  UIMAD.WIDE.U32 UR8, UR6, UR5, URZ ;  /* 0x00000005060872a5 */ /* 0x000fc4000f8e003f */
[----:B------:R-:W-:Y:S02]  /*0150*/  ULDC UR4, c[0x0][0x558] ;  /* 0x0001560000047ab9 */ /* 0x000fe40000000800 */
[----:B------:R-:W-:-:S05]  /*0160*/  UMOV UR10, UR6 ;  /* 0x00000006000a7c82 */ /* 0x000fca0008000000 */
[----:B------:R-:W-:-:S03]  /*0170*/  @UP0 USHF.R.U32.HI UR10, URZ, UR4, UR9 ;  /* 0x000000043f0a0299 */ /* 0x000fc60008011609 */
.L_x_1:
[----:B------:R-:W-:Y:S01]  /*0180*/  ISETP.GE.AND P0, PT, R0, RZ, PT ;  /* 0x000000ff0000720c */ /* 0x000fe20003f06270 */
[----:B------:R-:W-:Y:S02]  /*0190*/  UIADD3 UR5, -UR10, URZ, URZ ;  /* 0x0000003f0a057290 */ /* 0x000fe4000fffe13f */
[----:B------:R-:W-:Y:S02]  /*01a0*/  ULDC UR4, c[0x0][0x550] ;  /* 0x0001540000047ab9 */ /* 0x000fe40000000800 */
[----:B------:R-:W-:-:S08]  /*01b0*/  UIMAD UR6, UR5, UR4, UR6 ;  /* 0x00000004050672a4 */ /* 0x000fd0000f8e0206 */
[----:B------:R-:W-:Y:S05]  /*01c0*/  @!P0 EXIT ;  /* 0x000000000000894d */ /* 0x000fea0003800000 */
[----:B------:R-:W-:Y:S02]  /*01d0*/  ULDC UR4, c[0x0][0x1d0] ;  /* 0x0000740000047ab9 */ /* 0x000fe40000000800 */
[----:B------:R-:W-:Y:S02]  /*01e0*/  UISETP.GE.AND UP0, UPT, UR4, 0x1, UPT ;  /* 0x000000010400788c */ /* 0x000fe4000bf06270 */
[----:B------:R-:W-:Y:S02]  /*01f0*/  UIADD3 UR7, UR4, 0x7f, URZ ;  /* 0x0000007f04077890 */ /* 0x000fe4000fffe03f */
[----:B------:R-:W-:Y:S02]  /*0200*/  UMOV UR13, URZ ;  /* 0x0000003f000d7c82 */ /* 0x000fe40008000000 */
[----:B------:R-:W-:Y:S01]  /*0210*/  PLOP3.LUT P0, PT, PT, PT, UP0, 0x80, 0x0 ;  /* 0x000000000000781c */ /* 0x000fe20003f0f008 */
[----:B------:R-:W-:-:S04]  /*0220*/  USHF.R.S32.HI UR5, URZ, 0x1f, UR7 ;  /* 0x0000001f3f057899 */ /* 0x000fc80008011407 */
[----:B------:R-:W-:-:S04]  /*0230*/  ULEA.HI UR5, UR5, UR7, URZ, 0x7 ;  /* 0x0000000705057291 */ /* 0x000fc8000f8f383f */
[----:B------:R-:W-:-:S04]  /*0240*/  USHF.R.S32.HI UR17, URZ, 0x7, UR5 ;  /* 0x000000073f117899 */ /* 0x000fc80008011405 */
[----:B------:R-:W-:Y:S05]  /*0250*/  @!P0 BRA `(.L_x_2) ;  /* 0x0000024000008947 */ /* 0x000fea0003800000 */
[----:B------:R-:W-:Y:S02]  /*0260*/  USHF.R.U32.HI UR4, URZ, 0x10, UR6 ;  /* 0x000000103f047899 */ /* 0x000fe40008011606 */
[----:B------:R-:W-:Y:S02]  /*0270*/  ULDC UR5, c[0x0][0x338] ;  /* 0x0000ce0000057ab9 */ /* 0x000fe40000000800 */
[----:B------:R-:W-:Y:S02]  /*0280*/  UISETP.NE.AND UP0, UPT, UR4, URZ, UPT ;  /* 0x0000003f0400728c */ /* 0x000fe4000bf05270 */
[----:B------:R-:W-:Y:S02]  /*0290*/  UMOV UR12, URZ ;  /* 0x0000003f000c7c82 */ /* 0x000fe40008000000 */
[----:B------:R-:W-:-:S04]  /*02a0*/  USEL UR5, UR4, UR5, UP0 ;  /* 0x0000000504057287 */ /* 0x000fc80008000000 */
[----:B------:R-:W-:Y:S02]  /*02b0*/  UIADD3 UR11, UR17, -0x1, UR5 ;  /* 0xffffffff110b7890 */ /* 0x000fe4000fffe005 */
[----:B------:R-:W-:-:S05]  /*02c0*/  IMAD.U32 R2, RZ, RZ, UR5 ;  /* 0x00000005ff027e24 */ /* 0x000fca000f8e00ff */
[-C--:B------:R-:W-:Y:S02]  /*02d0*/  IABS R3, R2.reuse ;  /* 0x0000000200037213 */ /* 0x080fe40000000000 */
[----:B------:R-:W-:-:S03]  /*02e0*/  IABS R2, R2 ;  /* 0x0000000200027213 */ /* 0x000fc60000000000 */
[----:B------:R-:W-:Y:S02]  /*02f0*/  IMAD.MOV.U32 R5, RZ, RZ, R3 ;  /* 0x000000ffff057224 */ /* 0x000fe400078e0003 */
[----:B------:R-:W-:Y:S01]  /*0300*/  IMAD.U32 R3, RZ, RZ, UR11 ;  /* 0x0000000bff037e24 */ /* 0x000fe2000f8e00ff */
[----:B------:R-:W-:Y:S01]  /*0310*/  ULOP3.LUT UR11, UR11, UR5, URZ, 0x3c, !UPT ;  /* 0x000000050b0b7292 */ /* 0x000fe2000f8e3c3f */
[----:B------:R-:W1:Y:S01]  /*0320*/  R2UR UR9, R5 ;  /* 0x00000000050973c2 */ /* 0x000e6200000e0000 */
[----:B------:R-:W-:Y:S02]  /*0330*/  IMAD.MOV R2, RZ, RZ, -R2 ;  /* 0x000000ffff027224 */ /* 0x000fe400078e0a02 */
[----:B------:R-:W-:-:S05]  /*0340*/  IABS R3, R3 ;  /* 0x0000000300037213 */ /* 0x000fca0000000000 */
[----:B------:R-:W2:Y:S08]  /*0350*/  R2UR UR8, R3 ;  /* 0x00000000030873c2 */ /* 0x000eb000000e0000 */
[----:B------:R-:W3:Y:S01]  /*0360*/  R2UR UR7, R2 ;  /* 0x00000000020773c2 */ /* 0x000ee200000e0000 */
[----:B-1----:R-:W1:Y:S08]  /*0370*/  I2F.RP R6, UR9 ;  /* 0x0000000900067d06 */ /* 0x002e700008209400 */
[----:B-1----:R-:W1:Y:S02]  /*0380*/  MUFU.RCP R4, R6 ;  /* 0x0000000600047308 */ /* 0x002e640000001000 */
[----:B-1----:R-:W-:-:S06]  /*0390*/  IADD3 R4, R4, 0xffffffe, RZ ;  /* 0x0ffffffe04047810 */ /* 0x002fcc0007ffe0ff */
[----:B------:R-:W1:Y:S02]  /*03a0*/  F2I.FTZ.U32.TRUNC.NTZ R4, R4 ;  /* 0x0000000400047305 */ /* 0x000e64000021f000 */
[----:B-1----:R-:W1:Y:S02]  /*03b0*/  R2UR UR13, R4 ;  /* 0x00000000040d73c2 */ /* 0x002e6400000e0000 */
[----:B-1----:R-:W-:-:S04]  /*03c0*/  UIADD3 UR4, URZ, -UR13, URZ ;  /* 0x8000000d3f047290 */ /* 0x002fc8000fffe03f */
[----:B------:R-:W-:-:S04]  /*03d0*/  UIMAD UR4, UR4, UR9, URZ ;  /* 0x00000009040472a4 */ /* 0x000fc8000f8e023f */
[----:B------:R-:W-:-:S04]  /*03e0*/  UIMAD.WIDE.U32 UR12, UR13, UR4, UR12 ;  /* 0x000000040d0c72a5 */ /* 0x000fc8000f8e000c */
[----:B--2---:R-:W-:-:S04]  /*03f0*/  UIMAD.WIDE.U32 UR12, UR13, UR8, URZ ;  /* 0x000000080d0c72a5 */ /* 0x004fc8000f8e003f */
[----:B---3--:R-:W-:-:S04]  /*0400*/  UIMAD UR7, UR13, UR7, UR8 ;  /* 0x000000070d0772a4 */ /* 0x008fc8000f8e0208 */
[----:B------:R-:W-:-:S11]  /*0410*/  UISETP.GT.U32.AND UP0, UPT, UR9, UR7, UPT ;  /* 0x000000070900728c */ /* 0x000fd6000bf04070 */
[----:B------:R-:W-:Y:S02]  /*0420*/  @!UP0 UIADD3 UR7, UR7, -UR9, URZ ;  /* 0x8000000907078290 */ /* 0x000fe4000fffe03f */
[----:B------:R-:W-:Y:S02]  /*0430*/  @!UP0 UIADD3 UR13, UR13, 0x1, URZ ;  /* 0x000000010d0d8890 */ /* 0x000fe4000fffe03f */
[----:B------:R-:W-:Y:S02]  /*0440*/  UISETP.GE.U32.AND UP1, UPT, UR7, UR9, UPT ;  /* 0x000000090700728c */ /* 0x000fe4000bf26070 */
[----:B------:R-:W-:-:S09]  /*0450*/  UISETP.GE.AND UP0, UPT, UR11, URZ, UPT ;  /* 0x0000003f0b00728c */ /* 0x000fd2000bf06270 */
[----:B------:R-:W-:Y:S02]  /*0460*/  @UP1 UIADD3 UR13, UR13, 0x1, URZ ;  /* 0x000000010d0d1890 */ /* 0x000fe4000fffe03f */
[----:B------:R-:W-:Y:S02]  /*0470*/  UISETP.NE.AND UP1, UPT, UR5, URZ, UPT ;  /* 0x0000003f0500728c */ /* 0x000fe4000bf25270 */
[----:B------:R-:W-:-:S09]  /*0480*/  @!UP0 UIADD3 UR13, -UR13, URZ, URZ ;  /* 0x0000003f0d0d8290 */ /* 0x000fd2000fffe13f */
[----:B------:R-:W-:Y:S02]  /*0490*/  @!UP1 ULOP3.LUT UR13, URZ, UR5, URZ, 0x33, !UPT ;  /* 0x000000053f0d9292 */ /* 0x000fe4000f8e333f */
.L_x_2:
[----:B------:R-:W-:Y:S01]  /*04a0*/  ULOP3.LUT UR8, UR6, 0xffff, URZ, 0xc0, !UPT ;  /* 0x0000ffff06087892 */ /* 0x000fe2000f8ec03f */
[----:B------:R-:W-:Y:S01]  /*04b0*/  PLOP3.LUT P2, PT, PT, PT, PT, 0x80, 0x0 ;  /* 0x000000000000781c */ /* 0x000fe20003f4f070 */
[----:B------:R-:W-:Y:S01]  /*04c0*/  ULDC.64 UR14, c[0x0][0x118] ;  /* 0x00004600000e7ab9 */ /* 0x000fe20000000a00 */
[----:B------:R-:W-:Y:S01]  /*04d0*/  IMAD.MOV.U32 R7, RZ, RZ, RZ ;  /* 0x000000ffff077224 */ /* 0x000fe200078e00ff */
[----:B------:R-:W-:Y:S01]  /*04e0*/  UIMAD UR8, UR8, UR13, URZ ;  /* 0x0000000d080872a4 */ /* 0x000fe2000f8e023f */
[----:B------:R-:W-:Y:S01]  /*04f0*/  IMAD.MOV.U32 R2, RZ, RZ, RZ ;  /* 0x000000ffff027224 */ /* 0x000fe200078e00ff */
[----:B------:R-:W-:Y:S01]  /*0500*/  CS2R R70, SRZ ;  /* 0x0000000000467805 */ /* 0x000fe2000001ff00 */
[----:B------:R-:W-:Y:S01]  /*0510*/  CS2R R68, SRZ ;  /* 0x0000000000447805 */ /* 0x000fe2000001ff00 */
[----:B------:R-:W-:Y:S01]  /*0520*/  UIADD3 UR13, UR8, UR13, URZ ;  /* 0x0000000d080d7290 */ /* 0x000fe2000fffe03f */
[----:B------:R-:W-:Y:S01]  /*0530*/  CS2R R74, SRZ ;  /* 0x00000000004a7805 */ /* 0x000fe2000001ff00 */
[----:B------:R-:W-:Y:S01]  /*0540*/  CS2R R72, SRZ ;  /* 0x0000000000487805 */ /* 0x000fe2000001ff00 */
[----:B------:R-:W-:Y:S01]  /*0550*/  CS2R R78, SRZ ;  /* 0x00000000004e7805 */ /* 0x000fe2000001ff00 */
[----:B------:R-:W-:Y:S01]  /*0560*/  UISETP.LT.AND UP0, UPT, UR17, UR13, UPT ;  /* 0x0000000d1100728c */ /* 0x000fe2000bf01270 */
[----:B------:R-:W-:Y:S01]  /*0570*/  CS2R R76, SRZ ;  /* 0x00000000004c7805 */ /* 0x000fe2000001ff00 */
[----:B------:R-:W-:Y:S01]  /*0580*/  CS2R R82, SRZ ;  /* 0x0000000000527805 */ /* 0x000fe2000001ff00 */
[----:B------:R-:W-:Y:S01]  /*0590*/  CS2R R80, SRZ ;  /* 0x0000000000507805 */ /* 0x000fe2000001ff00 */
[----:B------:R-:W-:Y:S01]  /*05a0*/  USEL UR17, UR17, UR13, UP0 ;  /* 0x0000000d11117287 */ /* 0x000fe20008000000 */
[----:B------:R-:W-:Y:S01]  /*05b0*/  CS2R R86, SRZ ;  /* 0x0000000000567805 */ /* 0x000fe2000001ff00 */
[----:B------:R-:W-:Y:S01]  /*05c0*/  CS2R R84, SRZ ;  /* 0x0000000000547805 */ /* 0x000fe2000001ff00 */
[----:B------:R-:W-:Y:S01]  /*05d0*/  CS2R R90, SRZ ;  /* 0x00000000005a7805 */ /* 0x000fe2000001ff00 */
[----:B------:R-:W-:Y:S01]  /*05e0*/  UISETP.GT.AND UP0, UPT, UR17, UR8, UPT ;  /* 0x000000081100728c */ /* 0x000fe2000bf04270 */
[----:B------:R-:W-:Y:S01]  /*05f0*/  CS2R R88, SRZ ;  /* 0x0000000000587805 */ /* 0x000fe2000001ff00 */
[----:B------:R-:W-:Y:S01]  /*0600*/  CS2R R94, SRZ ;  /* 0x00000000005e7805 */ /* 0x000fe2000001ff00 */
[----:B------:R-:W-:Y:S01]  /*0610*/  CS2R R92, SRZ ;  /* 0x00000000005c7805 */ /* 0x000fe2000001ff00 */
[----:B------:R-:W-:Y:S01]  /*0620*/  CS2R R98, SRZ ;  /* 0x0000000000627805 */ /* 0x000fe2000001ff00 */
[----:B------:R-:W-:Y:S01]  /*0630*/  CS2R R96, SRZ ;  /* 0x0000000000607805 */ /* 0x000fe2000001ff00 */
[----:B------:R-:W-:Y:S01]  /*0640*/  PLOP3.LUT P0, PT, PT, PT, UP0, 0x80, 0x0 ;  /* 0x000000000000781c */ /* 0x000fe20003f0f008 */
[----:B------:R-:W-:Y:S01]  /*0650*/  CS2R R102, SRZ ;  /* 0x0000000000667805 */ /* 0x000fe2000001ff00 */
        /* <DEDUP_REMOVED lines=15> */
[----:B------:R-:W-:Y:S05]  /*0750*/  @!P0 BRA `(.L_x_3) ;  /* 0x000095e000008947 */ /* 0x000fea0003800000 */
[----:B------:R-:W-:Y:S02]  /*0760*/  ISETP.NE.U32.AND P1, PT, RZ, c[0x0][0x340], PT ;  /* 0x0000d000ff007a0c */ /* 0x000fe40003f25070 */
[----:B------:R-:W-:Y:S01]  /*0770*/  SHF.R.S32.HI R113, RZ, 0x1f, R112 ;  /* 0x0000001fff717819 */ /* 0x000fe20000011470 */
[----:B------:R-:W-:Y:S01]  /*0780*/  USHF.R.S32.HI UR20, URZ, 0x1f, UR10 ;  /* 0x0000001f3f147899 */ /* 0x000fe2000801140a */
[----:B------:R-:W-:Y:S01]  /*0790*/  ISETP.NE.AND.EX P1, PT, RZ, c[0x0][0x344], PT, P1 ;  /* 0x0000d100ff007a0c */ /* 0x000fe20003f25310 */
[----:B------:R-:W-:-:S12]  /*07a0*/  ULDC.64 UR4, c[0x0][0x1b8] ;  /* 0x00006e0000047ab9 */ /* 0x000fd80000000a00 */
[----:B------:R-:W-:-:S04]  /*07b0*/  @P1 IMAD.MOV.U32 R3, RZ, RZ, 0x4 ;  /* 0x00000004ff031424 */ /* 0x000fc800078e00ff */
[----:B------:R-:W-:-:S06]  /*07c0*/  @P1 IMAD.WIDE R250, R0, R3, c[0x0][0x340] ;  /* 0x0000d00000fa1625 */ /* 0x000fcc00078e0203 */
[----:B------:R-:W2:Y:S01]  /*07d0*/  @P1 LDG.E R250, [R250.64] ;  /* 0x0000000efafa1981 */ /* 0x000ea2000c1e1900 */
[----:B------:R-:W-:Y:S01]  /*07e0*/  LEA.HI R32, R113, R112, RZ, 0x3 ;  /* 0x0000007071207211 */ /* 0x000fe200078f18ff */
[----:B------:R-:W-:Y:S01]  /*07f0*/  IMAD.MOV.U32 R9, RZ, RZ, c[0x0][0x2c4] ;  /* 0x0000b100ff097624 */ /* 0x000fe200078e00ff */
[----:B------:R-:W-:Y:S01]  /*0800*/  UIMAD.WIDE.U32 UR6, UR10, UR4, URZ ;  /* 0x000000040a0672a5 */ /* 0x000fe2000f8e003f */
[----:B------:R-:W1:Y:S01]  /*0810*/  S2R R3, SR_CTAID.X ;  /* 0x0000000000037919 */ /* 0x000e620000002500 */
[----:B------:R-:W-:Y:S01]  /*0820*/  LOP3.LUT R29, R32, 0xfffffff8, RZ, 0xc0, !PT ;  /* 0xfffffff8201d7812 */ /* 0x000fe200078ec0ff */
[----:B------:R-:W-:Y:S01]  /*0830*/  UIMAD UR4, UR20, UR4, URZ ;  /* 0x00000004140472a4 */ /* 0x000fe2000f8e023f */
[----:B------:R-:W-:Y:S01]  /*0840*/  ISETP.NE.AND P0, PT, R9, 0x1, PT ;  /* 0x000000010900780c */ /* 0x000fe20003f05270 */
[----:B------:R-:W-:Y:S01]  /*0850*/  UIADD3 UR16, UR17, -0x1, URZ ;  /* 0xffffffff11107890 */ /* 0x000fe2000fffe03f */
[----:B------:R-:W-:Y:S01]  /*0860*/  SHF.R.S32.HI R32, RZ, 0x3, R32 ;  /* 0x00000003ff207819 */ /* 0x000fe20000011420 */
[----:B------:R-:W-:Y:S01]  /*0870*/  IMAD.IADD R29, R112, 0x1, -R29 ;  /* 0x00000001701d7824 */ /* 0x000fe200078e0a1d */
[----:B------:R-:W-:Y:S01]  /*0880*/  UIMAD UR4, UR10, UR5, UR4 ;  /* 0x000000050a0472a4 */ /* 0x000fe2000f8e0204 */
[----:B------:R-:W-:Y:S01]  /*0890*/  SHF.R.S32.HI R7, RZ, 0x1f, R0 ;  /* 0x0000001fff077819 */ /* 0x000fe20000011400 */
[----:B------:R-:W-:Y:S01]  /*08a0*/  IMAD.U32 R13, RZ, RZ, UR7 ;  /* 0x00000007ff0d7e24 */ /* 0x000fe2000f8e00ff */
[--C-:B------:R-:W-:Y:S01]  /*08b0*/  SHF.R.S32.HI R28, RZ, 0x1f, R32.reuse ;  /* 0x0000001fff1c7819 */ /* 0x100fe20000011420 */
[----:B------:R-:W-:Y:S01]  /*08c0*/  IMAD R2, R29, 0x20, R32 ;  /* 0x000000201d027824 */ /* 0x000fe200078e0220 */
[----:B------:R-:W-:Y:S01]  /*08d0*/  UIADD3 UR4, UR7, UR4, URZ ;  /* 0x0000000407047290 */ /* 0x000fe2000fffe03f */
[----:B------:R-:W-:Y:S01]  /*08e0*/  IMAD R5, R7, c[0x0][0x1c0], RZ ;  /* 0x0000700007057a24 */ /* 0x000fe200078e02ff */
[----:B------:R-:W-:Y:S01]  /*08f0*/  UMOV UR18, 0x7 ;  /* 0x0000000700127882 */ /* 0x000fe20000000000 */
[----:B------:R-:W-:Y:S01]  /*0900*/  IMAD.U32 R12, RZ, RZ, UR6 ;  /* 0x00000006ff0c7e24 */ /* 0x000fe2000f8e00ff */
[----:B------:R-:W-:Y:S01]  /*0910*/  ULDC.64 UR6, c[0x0][0x1e0] ;  /* 0x0000780000067ab9 */ /* 0x000fe20000000a00 */
[C---:B------:R-:W-:Y:S01]  /*0920*/  IMAD R14, R0.reuse, c[0x0][0x1c4], R5 ;  /* 0x00007100000e7a24 */ /* 0x040fe200078e0205 */
[----:B------:R-:W-:Y:S01]  /*0930*/  MOV R13, UR4 ;  /* 0x00000004000d7c02 */ /* 0x000fe20008000f00 */
[----:B------:R-:W-:Y:S01]  /*0940*/  IMAD R9, R9, c[0x0][0x168], RZ ;  /* 0x00005a0009097a24 */ /* 0x000fe200078e02ff */
[----:B------:R-:W-:Y:S01]  /*0950*/  ULDC.64 UR4, c[0x0][0x1e8] ;  /* 0x00007a0000047ab9 */ /* 0x000fe20000000a00 */
[----:B------:R-:W-:Y:S01]  /*0960*/  IMAD.SHL.U32 R30, R29, 0x8, RZ ;  /* 0x000000081d1e7824 */ /* 0x000fe200078e00ff */
[----:B------:R-:W-:Y:S01]  /*0970*/  UIMAD UR4, UR20, UR4, URZ ;  /* 0x00000004140472a4 */ /* 0x000fe2000f8e023f */
[----:B------:R-:W-:Y:S01]  /*0980*/  IMAD.WIDE.U32 R12, R0, c[0x0][0x1c0], R12 ;  /* 0x00007000000c7a25 */ /* 0x000fe200078e000c */
[----:B------:R-:W-:-:S02]  /*0990*/  USHF.L.U64.HI UR18, UR6, UR18, UR7 ;  /* 0x0000001206127299 */ /* 0x000fc40008010207 */
[----:B------:R-:W-:Y:S01]  /*09a0*/  SHF.R.S32.HI R31, RZ, 0x1f, R30 ;  /* 0x0000001fff1f7819 */ /* 0x000fe2000001141e */
[----:B-1----:R-:W-:Y:S01]  /*09b0*/  IMAD R11, R3, 0x80, R2 ;  /* 0x00000080030b7824 */ /* 0x002fe200078e0202 */
[----:B------:R-:W-:Y:S01]  /*09c0*/  ISETP.GE.AND P6, PT, R30, c[0x0][0x198], PT ;  /* 0x000066001e007a0c */ /* 0x000fe20003fc6270 */
[----:B------:R-:W-:Y:S01]  /*09d0*/  IMAD.IADD R15, R13, 0x1, R14 ;  /* 0x000000010d0f7824 */ /* 0x000fe200078e020e */
[----:B------:R-:W-:Y:S01]  /*09e0*/  UIMAD UR4, UR10, UR5, UR4 ;  /* 0x000000050a0472a4 */ /* 0x000fe2000f8e0204 */
[----:B------:R-:W-:Y:S01]  /*09f0*/  @P0 IMAD.HI.U32 R4, R11, c[0x0][0x2c8], RZ ;  /* 0x0000b2000b040a27 */ /* 0x000fe200078e00ff */
[----:B------:R-:W-:Y:S02]  /*0a00*/  USHF.L.U32 UR19, UR6, 0x7, URZ ;  /* 0x0000000706137899 */ /* 0x000fe4000800063f */
[----:B------:R-:W-:Y:S01]  /*0a10*/  USHF.R.S32.HI UR11, URZ, 0x1f, UR16 ;  /* 0x0000001f3f0b7899 */ /* 0x000fe20008011410 */
[----:B------:R-:W-:Y:S01]  /*0a20*/  IMAD.MOV.U32 R2, RZ, RZ, R11 ;  /* 0x000000ffff027224 */ /* 0x000fe200078e000b */
[----:B------:R-:W-:Y:S01]  /*0a30*/  @P0 SHF.R.U32.HI R2, RZ, c[0x0][0x2cc], R4 ;  /* 0x0000b300ff020a19 */ /* 0x000fe20000011604 */
[----:B------:R-:W-:Y:S01]  /*0a40*/  IMAD.MOV.U32 R14, RZ, RZ, R12 ;  /* 0x000000ffff0e7224 */ /* 0x000fe200078e000c */
[----:B------:R-:W-:Y:S01]  /*0a50*/  UIMAD.WIDE.U32 UR12, UR6, 0x40, URZ ;  /* 0x00000040060c78a5 */ /* 0x000fe2000f8e003f */
[----:B------:R-:W-:Y:S01]  /*0a60*/  IMAD R6, R3, 0x80, R32 ;  /* 0x0000008003067824 */ /* 0x000fe200078e0220 */
[--C-:B------:R-:W-:Y:S01]  /*0a70*/  SHF.R.S32.HI R5, RZ, 0x1f, R2.reuse ;  /* 0x0000001fff057819 */ /* 0x100fe20000011402 */
[----:B------:R-:W-:Y:S01]  /*0a80*/  IMAD.MOV R12, RZ, RZ, -R2 ;  /* 0x000000ffff0c7224 */ /* 0x000fe200078e0a02 */
[----:B------:R-:W-:Y:S01]  /*0a90*/  IADD3 R3, -R32, c[0x0][0x1d0], RZ ;  /* 0x0000740020037a10 */ /* 0x000fe20007ffe1ff */
[----:B------:R-:W-:Y:S01]  /*0aa0*/  IMAD.WIDE.U32 R14, R2, c[0x0][0x1b0], R14 ;  /* 0x00006c00020e7a25 */ /* 0x000fe200078e000e */
[----:B------:R-:W-:Y:S01]  /*0ab0*/  IADD3 R4, R6, 0x20, RZ ;  /* 0x0000002006047810 */ /* 0x000fe20007ffe0ff */
[----:B------:R-:W-:Y:S01]  /*0ac0*/  USHF.L.U32 UR9, UR7, 0x6, URZ ;  /* 0x0000000607097899 */ /* 0x000fe2000800063f */
[----:B------:R-:W-:Y:S01]  /*0ad0*/  BAR.SYNC.DEFER_BLOCKING 0x0 ;  /* 0x0000000000007b1d */ /* 0x000fe20000010000 */
[----:B------:R-:W-:Y:S01]  /*0ae0*/  IMAD R5, R5, c[0x0][0x1b0], RZ ;  /* 0x00006c0005057a24 */ /* 0x000fe200078e02ff */
[-C--:B------:R-:W-:Y:S01]  /*0af0*/  ISETP.GE.AND P3, PT, R4, R9.reuse, PT ;  /* 0x000000090400720c */ /* 0x080fe20003f66270 */
[----:B------:R-:W-:Y:S01]  /*0b00*/  IMAD R12, R12, c[0x0][0x2c4], R11 ;  /* 0x0000b1000c0c7a24 */ /* 0x000fe200078e020b */
[----:B------:R-:W-:Y:S01]  /*0b10*/  IADD3 R4, R6, 0x40, RZ ;  /* 0x0000004006047810 */ /* 0x000fe20007ffe0ff */
[----:B------:R-:W-:Y:S01]  /*0b20*/  IMAD R5, R2, c[0x0][0x1b4], R5 ;  /* 0x00006d0002057a24 */ /* 0x000fe200078e0205 */
[-C--:B------:R-:W-:Y:S01]  /*0b30*/  ISETP.GE.AND P5, PT, R6, R9.reuse, PT ;  /* 0x000000090600720c */ /* 0x080fe20003fa6270 */
[----:B------:R-:W-:Y:S01]  /*0b40*/  IMAD.SHL.U32 R11, R32, 0x40, RZ ;  /* 0x00000040200b7824 */ /* 0x000fe200078e00ff */
[----:B------:R-:W-:Y:S01]  /*0b50*/  ISETP.GE.AND P4, PT, R4, R9, PT ;  /* 0x000000090400720c */ /* 0x000fe20003f86270 */
[----:B------:R-:W-:Y:S01]  /*0b60*/  IMAD.U32 R2, RZ, RZ, UR16 ;  /* 0x00000010ff027e24 */ /* 0x000fe2000f8e00ff */
[----:B------:R-:W-:Y:S01]  /*0b70*/  IADD3 R15, R15, R5, RZ ;  /* 0x000000050f0f7210 */ /* 0x000fe20007ffe0ff */
[----:B------:R-:W-:Y:S01]  /*0b80*/  IMAD.U32 R244, RZ, RZ, UR10 ;  /* 0x0000000afff47e24 */ /* 0x000fe2000f8e00ff */
[----:B------:R-:W-:Y:S01]  /*0b90*/  SHF.R.S32.HI R5, RZ, 0x1f, R12 ;  /* 0x0000001fff057819 */ /* 0x000fe2000001140c */
[----:B------:R-:W-:Y:S01]  /*0ba0*/  IMAD R2, R2, -0x80, R3 ;  /* 0xffffff8002027824 */ /* 0x000fe200078e0203 */
[----:B------:R-:W-:Y:S01]  /*0bb0*/  LOP3.LUT R11, R11, 0x1c0, RZ, 0xc0, !PT ;  /* 0x000001c00b0b7812 */ /* 0x000fe200078ec0ff */
[----:B------:R-:W-:Y:S01]  /*0bc0*/  IMAD R3, R28, c[0x0][0x1e0], RZ ;  /* 0x000078001c037a24 */ /* 0x000fe200078e02ff */
[----:B------:R-:W-:Y:S01]  /*0bd0*/  IADD3 R6, R6, 0x60, RZ ;  /* 0x0000006006067810 */ /* 0x000fe20007ffe0ff */
[----:B------:R-:W-:Y:S01]  /*0be0*/  IMAD R5, R5, c[0x0][0x1a8], RZ ;  /* 0x00006a0005057a24 */ /* 0x000fe200078e02ff */
[----:B------:R-:W-:Y:S01]  /*0bf0*/  SHF.R.U32.HI R8, RZ, 0x3, R11 ;  /* 0x00000003ff087819 */ /* 0x000fe2000001160b */
[----:B------:R-:W-:Y:S01]  /*0c00*/  IMAD R3, R32, c[0x0][0x1e4], R3 ;  /* 0x0000790020037a24 */ /* 0x000fe200078e0203 */
[----:B------:R-:W-:Y:S01]  /*0c10*/  LOP3.LUT R11, R11, 0x38, R30, 0xf8, !PT ;  /* 0x000000380b0b7812 */ /* 0x000fe200078ef81e */
[C---:B------:R-:W-:Y:S01]  /*0c20*/  IMAD R5, R12.reuse, c[0x0][0x1ac], R5 ;  /* 0x00006b000c057a24 */ /* 0x040fe200078e0205 */
[----:B------:R-:W-:Y:S01]  /*0c30*/  UIADD3 UR9, UR13, UR9, URZ ;  /* 0x000000090d097290 */ /* 0x000fe2000fffe03f */
[----:B------:R-:W-:Y:S01]  /*0c40*/  IMAD.WIDE.U32 R12, R12, c[0x0][0x1a8], R14 ;  /* 0x00006a000c0c7a25 */ /* 0x000fe200078e000e */
[----:B------:R-:W-:-:S03]  /*0c50*/  LOP3.LUT R8, R11, R8, RZ, 0x3c, !PT ;  /* 0x000000080b087212 */ /* 0x000fc600078e3cff */
[----:B------:R-:W-:Y:S01]  /*0c60*/  IMAD.IADD R4, R13, 0x1, R5 ;  /* 0x000000010d047824 */ /* 0x000fe200078e0205 */
[----:B------:R-:W-:Y:S01]  /*0c70*/  LEA R5, P0, R12, c[0x0][0x160], 0x1 ;  /* 0x000058000c057a11 */ /* 0x000fe200078008ff */
[----:B------:R-:W-:-:S03]  /*0c80*/  IMAD.WIDE.U32 R10, R32, c[0x0][0x1e0], R30 ;  /* 0x00007800200a7a25 */ /* 0x000fc600078e001e */
[----:B------:R-:W-:Y:S01]  /*0c90*/  LEA.HI.X R4, R12, c[0x0][0x164], R4, 0x1, P0 ;  /* 0x000059000c047a11 */ /* 0x000fe200000f0c04 */
[----:B------:R-:W-:Y:S01]  /*0ca0*/  IMAD.MOV.U32 R12, RZ, RZ, R10 ;  /* 0x000000ffff0c7224 */ /* 0x000fe200078e000a */
[----:B------:R-:W1:Y:S01]  /*0cb0*/  SHFL.IDX PT, R14, R5, RZ, 0x181f ;  /* 0x00181fff050e7589 */ /* 0x000e6200000e0000 */
[----:B------:R-:W-:Y:S01]  /*0cc0*/  IMAD.IADD R13, R11, 0x1, R3 ;  /* 0x000000010b0d7824 */ /* 0x000fe200078e0203 */
[----:B------:R-:W-:Y:S02]  /*0cd0*/  IADD3 R3, R30, 0x40, RZ ;  /* 0x000000401e037810 */ /* 0x000fe40007ffe0ff */
[----:B------:R-:W3:Y:S01]  /*0ce0*/  SHFL.IDX PT, R15, R4, RZ, 0x181f ;  /* 0x00181fff040f7589 */ /* 0x000ee200000e0000 */
[----:B------:R-:W-:Y:S01]  /*0cf0*/  IMAD.WIDE.U32 R244, R244, c[0x0][0x1e8], R12 ;  /* 0x00007a00f4f47a25 */ /* 0x000fe200078e000c */
[----:B------:R-:W-:Y:S02]  /*0d00*/  LEA.HI R11, R113, R112, RZ, 0x6 ;  /* 0x00000070710b7211 */ /* 0x000fe400078f30ff */
[----:B------:R-:W4:Y:S01]  /*0d10*/  SHFL.IDX PT, R12, R5, 0x1, 0x181f ;  /* 0x00381f00050c7f89 */ /* 0x000f2200000e0000 */
[----:B------:R-:W-:-:S02]  /*0d20*/  ISETP.GE.AND P0, PT, R6, R9, PT ;  /* 0x000000090600720c */ /* 0x000fc40003f06270 */
[----:B------:R-:W-:Y:S01]  /*0d30*/  @!P5 SHF.R.S32.HI R6, RZ, 0x1f, R3 ;  /* 0x0000001fff06d819 */ /* 0x000fe20000011403 */
[----:B------:R-:W5:Y:S01]  /*0d40*/  SHFL.IDX PT, R13, R4, 0x1, 0x181f ;  /* 0x00381f00040d7f89 */ /* 0x000f6200000e0000 */
[----:B------:R-:W-:Y:S02]  /*0d50*/  SHF.L.U32 R11, R11, 0x3, RZ ;  /* 0x000000030b0b7819 */ /* 0x000fe400000006ff */
[----:B------:R-:W-:Y:S01]  /*0d60*/  @!P5 LEA.HI R6, R6, R3, RZ, 0x3 ;  /* 0x000000030606d211 */ /* 0x000fe200078f18ff */
[----:B------:R-:W5:Y:S01]  /*0d70*/  SHFL.IDX PT, R18, R5, 0x2, 0x181f ;  /* 0x00581f0005127f89 */ /* 0x000f6200000e0000 */
[----:B------:R-:W-:Y:S02]  /*0d80*/  LOP3.LUT R8, R8, 0xfffffe00, R11, 0xf8, !PT ;  /* 0xfffffe0008087812 */ /* 0x000fe400078ef80b */
[----:B------:R-:W-:Y:S01]  /*0d90*/  IADD3 R245, R245, UR4, RZ ;  /* 0x00000004f5f57c10 */ /* 0x000fe2000fffe0ff */
[----:B------:R-:W5:Y:S01]  /*0da0*/  SHFL.IDX PT, R19, R4, 0x2, 0x181f ;  /* 0x00581f0004137f89 */ /* 0x000f6200000e0000 */
[----:B------:R-:W-:Y:S01]  /*0db0*/  UIMAD UR4, UR18, UR16, URZ ;  /* 0x00000010120472a4 */ /* 0x000fe2000f8e023f */
[----:B------:R-:W-:Y:S01]  /*0dc0*/  IMAD.SHL.U32 R243, R8, 0x2, RZ ;  /* 0x0000000208f37824 */ /* 0x000fe200078e00ff */
[----:B-1----:R-:W-:Y:S01]  /*0dd0*/  @!P5 LEA R16, P2, R30, R14, 0x1 ;  /* 0x0000000e1e10d211 */ /* 0x002fe200078408ff */
[----:B------:R1:W2:Y:S01]  /*0de0*/  SHFL.IDX PT, R10, R5, 0x3, 0x181f ;  /* 0x00781f00050a7f89 */ /* 0x0002a200000e0000 */
[----:B------:R-:W-:-:S02]  /*0df0*/  UIMAD UR4, UR11, UR19, UR4 ;  /* 0x000000130b0472a4 */ /* 0x000fc4000f8e0204 */
[C---:B---3--:R-:W-:Y:S01]  /*0e00*/  @!P5 LEA.HI.X R17, R30.reuse, R15, R31, 0x1, P2 ;  /* 0x0000000f1e11d211 */ /* 0x048fe200010f0c1f */
[----:B------:R3:W2:Y:S01]  /*0e10*/  SHFL.IDX PT, R11, R4, 0x3, 0x181f ;  /* 0x00781f00040b7f89 */ /* 0x0006a200000e0000 */
[----:B----4-:R-:W-:-:S03]  /*0e20*/  @!P3 LEA R8, P2, R30, R12, 0x1 ;  /* 0x0000000c1e08b211 */ /* 0x010fc600078408ff */
[----:B------:R4:W-:Y:S01]  /*0e30*/  @!P5 LDGSTS.E.BYPASS.LTC128B.128 [R243+0x100], [R16.64], !P6 ;  /* 0x0010000010f3dfae */ /* 0x0009e2000f101d4e */
[C---:B-----5:R-:W-:Y:S01]  /*0e40*/  @!P3 LEA.HI.X R9, R30.reuse, R13, R31, 0x1, P2 ;  /* 0x0000000d1e09b211 */ /* 0x060fe200010f0c1f */
[----:B-1----:R-:W-:Y:S01]  /*0e50*/  IMAD.U32 R5, RZ, RZ, UR6 ;  /* 0x00000006ff057e24 */ /* 0x002fe2000f8e00ff */
[----:B---3--:R-:W-:Y:S02]  /*0e60*/  MOV R4, UR7 ;  /* 0x0000000700047c02 */ /* 0x008fe40008000f00 */
[----:B----4-:R-:W-:-:S04]  /*0e70*/  @!P4 LEA R16, P2, R30, R18, 0x1 ;  /* 0x000000121e10c211 */ /* 0x010fc800078408ff */
[----:B------:R-:W-:Y:S02]  /*0e80*/  @!P4 LEA.HI.X R17, R30, R19, R31, 0x1, P2 ;  /* 0x000000131e11c211 */ /* 0x000fe400010f0c1f */
[----:B--2---:R-:W-:Y:S01]  /*0e90*/  @P1 SHF.R.S32.HI R251, RZ, 0x1f, R250 ;  /* 0x0000001ffffb1819 */ /* 0x004fe200000114fa */
[----:B------:R-:W-:Y:S01]  /*0ea0*/  @!P1 IMAD.MOV.U32 R250, RZ, RZ, R0 ;  /* 0x000000fffffa9224 */ /* 0x000fe200078e0000 */
[----:B------:R-:W-:Y:S01]  /*0eb0*/  @!P3 SHF.R.S32.HI R0, RZ, 0x1f, R3 ;  /* 0x0000001fff00b819 */ /* 0x000fe20000011403 */
[----:B------:R-:W-:Y:S01]  /*0ec0*/  @!P1 IMAD.MOV.U32 R251, RZ, RZ, R7 ;  /* 0x000000fffffb9224 */ /* 0x000fe200078e0007 */
[----:B------:R-:W-:Y:S01]  /*0ed0*/  ISETP.GE.AND P1, PT, R3, c[0x0][0x198], PT ;  /* 0x0000660003007a0c */ /* 0x000fe20003f26270 */
[----:B------:R-:W-:Y:S01]  /*0ee0*/  IMAD.WIDE.U32 R244, R250, c[0x0][0x1f0], R244 ;  /* 0x00007c00faf47a25 */ /* 0x000fe200078e00f4 */
[----:B------:R-:W-:Y:S02]  /*0ef0*/  @!P5 LOP3.LUT R7, R6, 0xfffffff8, RZ, 0xc0, !PT ;  /* 0xfffffff80607d812 */ /* 0x000fe400078ec0ff */
[----:B------:R-:W-:Y:S01]  /*0f00*/  @!P3 LEA.HI R0, R0, R3, RZ, 0x3 ;  /* 0x000000030000b211 */ /* 0x000fe200078f18ff */
[----:B------:R-:W-:-:S02]  /*0f10*/  IMAD R247, R251, c[0x0][0x1f0], RZ ;  /* 0x00007c00fbf77a24 */ /* 0x000fc400078e02ff */
[----:B------:R-:W-:Y:S01]  /*0f20*/  @!P5 IMAD.WIDE R20, R7, 0x2, R14 ;  /* 0x000000020714d825 */ /* 0x000fe200078e020e */
[----:B------:R-:W-:Y:S02]  /*0f30*/  @!P3 LOP3.LUT R7, R0, 0xfffffff8, RZ, 0xc0, !PT ;  /* 0xfffffff80007b812 */ /* 0x000fe400078ec0ff */
[----:B------:R-:W-:Y:S01]  /*0f40*/  @!P4 SHF.R.S32.HI R0, RZ, 0x1f, R3 ;  /* 0x0000001fff00c819 */ /* 0x000fe20000011403 */
[----:B------:R-:W-:Y:S02]  /*0f50*/  IMAD R247, R250, c[0x0][0x1f4], R247 ;  /* 0x00007d00faf77a24 */ /* 0x000fe400078e02f7 */
[----:B------:R1:W-:Y:S01]  /*0f60*/  @!P5 LDGSTS.E.BYPASS.LTC128B.128 [R243+0x4100], [R20.64], !P1 ;  /* 0x0410000014f3dfae */ /* 0x0003e2000c901d4e */
[----:B------:R-:W-:Y:S01]  /*0f70*/  ISETP.GE.AND P5, PT, R2, 0x21, PT ;  /* 0x000000210200780c */ /* 0x000fe20003fa6270 */
[----:B------:R-:W-:Y:S01]  /*0f80*/  IMAD.IADD R247, R245, 0x1, R247 ;  /* 0x00000001f5f77824 */ /* 0x000fe200078e02f7 */
[----:B------:R-:W-:Y:S01]  /*0f90*/  @!P4 LEA.HI R0, R0, R3, RZ, 0x3 ;  /* 0x000000030000c211 */ /* 0x000fe200078f18ff */
[----:B------:R2:W-:Y:S01]  /*0fa0*/  @!P3 LDGSTS.E.BYPASS.LTC128B.128 [R243+0x1100], [R8.64], !P6 ;  /* 0x0110000008f3bfae */ /* 0x0005e2000f101d4e */
[----:B------:R-:W-:-:S02]  /*0fb0*/  IMAD.MOV.U32 R246, RZ, RZ, R244 ;  /* 0x000000fffff67224 */ /* 0x000fc400078e00f4 */
[----:B------:R-:W-:Y:S01]  /*0fc0*/  @!P3 IMAD.WIDE R6, R7, 0x2, R12 ;  /* 0x000000020706b825 */ /* 0x000fe200078e020c */
[----:B------:R-:W-:-:S04]  /*0fd0*/  @!P4 LOP3.LUT R0, R0, 0xfffffff8, RZ, 0xc0, !PT ;  /* 0xfffffff80000c812 */ /* 0x000fc800078ec0ff */
[----:B------:R3:W-:Y:S01]  /*0fe0*/  @!P3 LDGSTS.E.BYPASS.LTC128B.128 [R243+0x5100], [R6.64], !P1 ;  /* 0x0510000006f3bfae */ /* 0x0007e2000c901d4e */
[----:B------:R-:W-:Y:S01]  /*0ff0*/  @!P0 LEA R14, P3, R30, R10, 0x1 ;  /* 0x0000000a1e0e8211 */ /* 0x000fe200078608ff */
[----:B------:R-:W-:Y:S02]  /*1000*/  @!P4 IMAD.WIDE R18, R0, 0x2, R18 ;  /* 0x000000020012c825 */ /* 0x000fe400078e0212 */
[----:B------:R4:W-:Y:S01]  /*1010*/  @!P4 LDGSTS.E.BYPASS.LTC128B.128 [R243+0x2100], [R16.64], !P6 ;  /* 0x0210000010f3cfae */ /* 0x0009e2000f101d4e */
[C-C-:B------:R-:W-:Y:S02]  /*1020*/  @!P0 LEA.HI.X R15, R30.reuse, R11, R31.reuse, 0x1, P3 ;  /* 0x0000000b1e0f8211 */ /* 0x140fe400018f0c1f */
[----:B------:R-:W-:Y:S01]  /*1030*/  ISETP.GE.AND P3, PT, R30, c[0x0][0x1d4], PT ;  /* 0x000075001e007a0c */ /* 0x000fe20003f66270 */
[----:B------:R5:W-:Y:S01]  /*1040*/  @!P4 LDGSTS.E.BYPASS.LTC128B.128 [R243+0x6100], [R18.64], !P1 ;  /* 0x0610000012f3cfae */ /* 0x000be2000c901d4e */
[----:B------:R-:W-:Y:S01]  /*1050*/  ISETP.GE.AND P4, PT, R2, 0x41, PT ;  /* 0x000000410200780c */ /* 0x000fe20003f86270 */
[----:B------:R-:W-:-:S02]  /*1060*/  IMAD.WIDE.U32 R30, R32, c[0x0][0x208], R30 ;  /* 0x00008200201e7a25 */ /* 0x000fc400078e001e */
[----:B------:R1:W-:Y:S01]  /*1070*/  @!P0 LDGSTS.E.BYPASS.LTC128B.128 [R243+0x3100], [R14.64], !P6 ;  /* 0x031000000ef38fae */ /* 0x0003e2000f101d4e */
[----:B------:R-:W-:Y:S01]  /*1080*/  ISETP.GE.AND P6, PT, R2, 0x1, PT ;  /* 0x000000010200780c */ /* 0x000fe20003fc6270 */
[----:B--2---:R-:W-:-:S04]  /*1090*/  IMAD.U32 R9, RZ, RZ, UR16 ;  /* 0x00000010ff097e24 */ /* 0x004fc8000f8e00ff */
[----:B------:R-:W-:-:S04]  /*10a0*/  IMAD.WIDE.U32 R8, R9, UR19, R246 ;  /* 0x0000001309087c25 */ /* 0x000fc8000f8e00f6 */
[----:B---3--:R-:W-:Y:S01]  /*10b0*/  IMAD.U32 R7, RZ, RZ, UR6 ;  /* 0x00000006ff077e24 */ /* 0x008fe2000f8e00ff */
[----:B------:R-:W-:Y:S02]  /*10c0*/  @P5 LEA R5, P2, R5, R8, 0x5 ;  /* 0x0000000805055211 */ /* 0x000fe400078428ff */
[----:B------:R-:W-:Y:S01]  /*10d0*/  IADD3 R9, R9, UR4, RZ ;  /* 0x0000000409097c10 */ /* 0x000fe2000fffe0ff */
[----:B------:R-:W-:Y:S01]  /*10e0*/  ULDC.64 UR4, c[0x0][0x210] ;  /* 0x0000840000047ab9 */ /* 0x000fe20000000a00 */
[----:B------:R-:W-:Y:S01]  /*10f0*/  LEA.HI R6, R113, R112, RZ, 0x4 ;  /* 0x0000007071067211 */ /* 0x000fe200078f20ff */
[----:B------:R-:W-:Y:S01]  /*1100*/  UIMAD UR4, UR20, UR4, URZ ;  /* 0x00000004140472a4 */ /* 0x000fe2000f8e023f */
[----:B------:R-:W-:Y:S02]  /*1110*/  @P5 LEA.HI.X R4, R7, R9, R4, 0x5, P2 ;  /* 0x0000000907045211 */ /* 0x000fe400010f2c04 */
[----:B------:R-:W-:Y:S02]  /*1120*/  @P5 LEA R12, P2, R5, c[0x0][0x1c8], 0x1 ;  /* 0x00007200050c5a11 */ /* 0x000fe400078408ff */
[----:B------:R-:W-:-:S02]  /*1130*/  SHF.R.S32.HI R7, RZ, 0x4, R6 ;  /* 0x00000004ff077819 */ /* 0x000fc40000011406 */
[----:B------:R-:W-:Y:S02]  /*1140*/  @P5 LEA.HI.X R13, R5, c[0x0][0x1cc], R4, 0x1, P2 ;  /* 0x00007300050d5a11 */ /* 0x000fe400010f0c04 */
[----:B------:R-:W-:Y:S02]  /*1150*/  @!P0 SHF.R.S32.HI R4, RZ, 0x1f, R3 ;  /* 0x0000001fff048819 */ /* 0x000fe40000011403 */
[----:B------:R-:W-:Y:S02]  /*1160*/  LOP3.LUT R5, R6, 0xfffffff0, RZ, 0xc0, !PT ;  /* 0xfffffff006057812 */ /* 0x000fe400078ec0ff */
[----:B------:R-:W-:Y:S02]  /*1170*/  @!P0 LEA.HI R4, R4, R3, RZ, 0x3 ;  /* 0x0000000304048211 */ /* 0x000fe400078f18ff */
[----:B------:R-:W-:Y:S01]  /*1180*/  ISETP.GE.AND P2, PT, R2, 0x61, PT ;  /* 0x000000610200780c */ /* 0x000fe20003f46270 */
[----:B------:R-:W-:Y:S01]  /*1190*/  IMAD.IADD R5, R112, 0x1, -R5 ;  /* 0x0000000170057824 */ /* 0x000fe200078e0a05 */
[----:B------:R-:W-:-:S02]  /*11a0*/  @!P0 LOP3.LUT R4, R4, 0xfffffff8, RZ, 0xc0, !PT ;  /* 0xfffffff804048812 */ /* 0x000fc400078ec0ff */
[----:B------:R-:W-:Y:S02]  /*11b0*/  LEA.HI R6, R6, R7, RZ, 0x1 ;  /* 0x0000000706067211 */ /* 0x000fe400078f08ff */
[----:B------:R-:W-:Y:S01]  /*11c0*/  SHF.R.S32.HI R0, RZ, 0x1f, R5 ;  /* 0x0000001fff007819 */ /* 0x000fe20000011405 */
[----:B----4-:R-:W-:Y:S01]  /*11d0*/  @!P0 IMAD.WIDE R16, R4, 0x2, R10 ;  /* 0x0000000204108825 */ /* 0x010fe200078e020a */
[----:B------:R-:W-:Y:S02]  /*11e0*/  LOP3.LUT R6, R6, 0xfffffffe, RZ, 0xc0, !PT ;  /* 0xfffffffe06067812 */ /* 0x000fe400078ec0ff */
[----:B------:R-:W-:Y:S02]  /*11f0*/  LEA.HI R0, R0, R5, RZ, 0x3 ;  /* 0x0000000500007211 */ /* 0x000fe400078f18ff */
[----:B------:R2:W-:Y:S01]  /*1200*/  @!P0 LDGSTS.E.BYPASS.LTC128B.128 [R243+0x7100], [R16.64], !P1 ;  /* 0x0710000010f38fae */ /* 0x0005e2000c901d4e */
[----:B-1----:R-:W-:Y:S01]  /*1210*/  @P6 LEA R14, P0, R8, c[0x0][0x1c8], 0x1 ;  /* 0x00007200080e6a11 */ /* 0x002fe200078008ff */
[----:B------:R-:W-:Y:S01]  /*1220*/  VOTEU.ANY UP0, P2 ;  /* 0x00000000003f7886 */ /* 0x000fe20001000100 */
[----:B------:R-:W-:Y:S01]  /*1230*/  LOP3.LUT R2, R0, 0xfffffff8, RZ, 0xc0, !PT ;  /* 0xfffffff800027812 */ /* 0x000fe200078ec0ff */
[----:B------:R-:W0:Y:S01]  /*1240*/  LDGDEPBAR ;  /* 0x00000000000079af */ /* 0x000e220000000000 */
[C-C-:B------:R-:W-:Y:S01]  /*1250*/  @P6 LEA.HI.X R15, R8.reuse, c[0x0][0x1cc], R9.reuse, 0x1, P0 ;  /* 0x00007300080f6a11 */ /* 0x140fe200000f0c09 */
[----:B------:R-:W-:Y:S01]  /*1260*/  IMAD.IADD R6, R7, 0x1, -R6 ;  /* 0x0000000107067824 */ /* 0x000fe200078e0a06 */
[----:B------:R-:W-:Y:S01]  /*1270*/  @P4 IADD3 R4, P0, R8, UR12, RZ ;  /* 0x0000000c08044c10 */ /* 0x000fe2000ff1e0ff */
[----:B------:R-:W-:Y:S01]  /*1280*/  IMAD.IADD R2, R5, 0x1, -R2 ;  /* 0x0000000105027824 */ /* 0x000fe200078e0a02 */
[----:B------:R-:W-:Y:S01]  /*1290*/  @UP0 UIMAD UR7, UR7, 0x60, URZ ;  /* 0x00000060070708a4 */ /* 0x000fe2000f8e023f */
[----:B------:R-:W-:Y:S01]  /*12a0*/  IMAD.U32 R5, RZ, RZ, UR6 ;  /* 0x00000006ff057e24 */ /* 0x000fe2000f8e00ff */
[----:B------:R-:W-:Y:S01]  /*12b0*/  @P4 IADD3.X R11, R9, UR9, RZ, P0, !PT ;  /* 0x00000009090b4c10 */ /* 0x000fe200087fe4ff */
[----:B------:R1:W-:Y:S01]  /*12c0*/  @P6 LDGSTS.E.BYPASS.LTC128B.128 [R243+0x8100], [R14.64], !P3 ;  /* 0x081000000ef36fae */ /* 0x0003e2000d901d4e */
[----:B------:R-:W-:Y:S01]  /*12d0*/  ISETP.GE.AND P0, PT, R3, c[0x0][0x1d4], PT ;  /* 0x0000750003007a0c */ /* 0x000fe20003f06270 */
[----:B------:R-:W-:Y:S01]  /*12e0*/  @P2 IMAD.WIDE.U32 R8, R5, 0x60, R8 ;  /* 0x0000006005082825 */ /* 0x000fe200078e0008 */
[----:B------:R-:W-:-:S02]  /*12f0*/  SHF.L.U32 R7, R6, 0x3, RZ ;  /* 0x0000000306077819 */ /* 0x000fc400000006ff */
[----:B------:R-:W-:Y:S01]  /*1300*/  LEA.HI R113, R113, R112, RZ, 0x5 ;  /* 0x0000007071717211 */ /* 0x000fe200078f28ff */
[----:B------:R-:W-:Y:S02]  /*1310*/  IMAD.SHL.U32 R10, R2, 0x40, RZ ;  /* 0x00000040020a7824 */ /* 0x000fe400078e00ff */
[----:B------:R-:W-:Y:S02]  /*1320*/  IMAD.SHL.U32 R0, R0, 0x40, RZ ;  /* 0x0000004000007824 */ /* 0x000fe400078e00ff */
[----:B------:R-:W-:Y:S01]  /*1330*/  IMAD.SHL.U32 R5, R113, 0x20, RZ ;  /* 0x0000002071057824 */ /* 0x000fe200078e00ff */
[----:B------:R-:W-:-:S03]  /*1340*/  LOP3.LUT R10, R10, 0x1c0, RZ, 0xc0, !PT ;  /* 0x000001c00a0a7812 */ /* 0x000fc600078ec0ff */
[----:B------:R1:W-:Y:S01]  /*1350*/  @P6 LDGSTS.E.BYPASS.LTC128B.128 [R243+0xc100], [R14.64+0x80], !P0 ;  /* 0x0c1000800ef36fae */ /* 0x0003e2000c101d4e */
[----:B--2---:R-:W-:Y:S02]  /*1360*/  @P4 LEA R16, P1, R4, c[0x0][0x1c8], 0x1 ;  /* 0x0000720004104a11 */ /* 0x004fe400078208ff */
[----:B------:R-:W-:Y:S01]  /*1370*/  LOP3.LUT R3, R10, 0x8, R7, 0xf8, !PT ;  /* 0x000000080a037812 */ /* 0x000fe200078ef807 */
[----:B------:R1:W-:Y:S01]  /*1380*/  @P5 LDGSTS.E.BYPASS.LTC128B.128 [R243+0x9100], [R12.64], !P3 ;  /* 0x091000000cf35fae */ /* 0x0003e2000d901d4e */
[----:B------:R-:W-:Y:S01]  /*1390*/  @P4 LEA.HI.X R17, R4, c[0x0][0x1cc], R11, 0x1, P1 ;  /* 0x0000730004114a11 */ /* 0x000fe200008f0c0b */
[----:B------:R-:W-:Y:S01]  /*13a0*/  IMAD.MOV.U32 R7, RZ, RZ, 0x10 ;  /* 0x00000010ff077424 */ /* 0x000fe200078e00ff */
[----:B------:R-:W-:Y:S01]  /*13b0*/  @P2 IADD3 R4, R9, UR7, RZ ;  /* 0x0000000709042c10 */ /* 0x000fe2000fffe0ff */
[----:B------:R1:W-:Y:S01]  /*13c0*/  @P5 LDGSTS.E.BYPASS.LTC128B.128 [R243+0xd100], [R12.64+0x80], !P0 ;  /* 0x0d1000800cf35fae */ /* 0x0003e2000c101d4e */
[----:B-----5:R-:W-:Y:S01]  /*13d0*/  @P2 LEA R18, P1, R8, c[0x0][0x1c8], 0x1 ;  /* 0x0000720008122a11 */ /* 0x020fe200078208ff */
[----:B------:R-:W-:Y:S01]  /*13e0*/  IMAD.SHL.U32 R9, R32, 0x8, RZ ;  /* 0x0000000820097824 */ /* 0x000fe200078e00ff */
[----:B------:R-:W-:Y:S01]  /*13f0*/  SHF.R.U32.HI R10, RZ, 0x3, R10 ;  /* 0x00000003ff0a7819 */ /* 0x000fe2000001160a */
[----:B------:R2:W-:Y:S01]  /*1400*/  @P4 LDGSTS.E.BYPASS.LTC128B.128 [R243+0xa100], [R16.64], !P3 ;  /* 0x0a10000010f34fae */ /* 0x0005e2000d901d4e */
[----:B------:R-:W-:Y:S01]  /*1410*/  @P2 LEA.HI.X R19, R8, c[0x0][0x1cc], R4, 0x1, P1 ;  /* 0x0000730008132a11 */ /* 0x000fe200008f0c04 */
[----:B------:R-:W-:Y:S01]  /*1420*/  IMAD.SHL.U32 R4, R29, 0x40, RZ ;  /* 0x000000401d047824 */ /* 0x000fe200078e00ff */
[----:B------:R-:W-:Y:S01]  /*1430*/  LOP3.LUT R3, R3, R10, RZ, 0x3c, !PT ;  /* 0x0000000a03037212 */ /* 0x000fe200078e3cff */
[----:B------:R2:W-:Y:S01]  /*1440*/  @P4 LDGSTS.E.BYPASS.LTC128B.128 [R243+0xe100], [R16.64+0x80], !P0 ;  /* 0x0e10008010f34fae */ /* 0x0005e2000c101d4e */
[----:B------:R-:W-:-:S02]  /*1450*/  UIMAD UR7, UR10, UR5, UR4 ;  /* 0x000000050a0772a4 */ /* 0x000fc4000f8e0204 */
[----:B------:R-:W-:Y:S01]  /*1460*/  LOP3.LUT R0, R3, 0xfffffe00, R0, 0xf8, !PT ;  /* 0xfffffe0003007812 */ /* 0x000fe200078ef800 */
[----:B------:R2:W-:Y:S01]  /*1470*/  @P2 LDGSTS.E.BYPASS.LTC128B.128 [R243+0xb100], [R18.64], !P3 ;  /* 0x0b10000012f32fae */ /* 0x0005e2000d901d4e */
[----:B------:R-:W-:Y:S01]  /*1480*/  LOP3.LUT R3, R5, 0x7ffffc00, RZ, 0xc0, !PT ;  /* 0x7ffffc0005037812 */ /* 0x000fe200078ec0ff */
[----:B------:R-:W-:Y:S01]  /*1490*/  IMAD.MOV.U32 R5, RZ, RZ, 0x20 ;  /* 0x00000020ff057424 */ /* 0x000fe200078e00ff */
[----:B------:R-:W-:Y:S01]  /*14a0*/  LOP3.LUT R4, R4, 0x1c0, RZ, 0xc0, !PT ;  /* 0x000001c004047812 */ /* 0x000fe200078ec0ff */
[----:B------:R2:W-:Y:S01]  /*14b0*/  @P2 LDGSTS.E.BYPASS.LTC128B.128 [R243+0xf100], [R18.64+0x80], !P0 ;  /* 0x0f10008012f32fae */ /* 0x0005e2000c101d4e */
[----:B------:R-:W-:Y:S01]  /*14c0*/  R2P PR, R2, 0x6 ;  /* 0x0000000602007804 */ /* 0x000fe20000000000 */
[----:B------:R-:W-:Y:S01]  /*14d0*/  ULDC.64 UR4, c[0x0][0x208] ;  /* 0x0000820000047ab9 */ /* 0x000fe20000000a00 */
[----:B------:R-:W-:Y:S01]  /*14e0*/  IADD3 R3, R0, R3, RZ ;  /* 0x0000000300037210 */ /* 0x000fe20007ffe0ff */
[----:B------:R-:W0:Y:S01]  /*14f0*/  LDGDEPBAR ;  /* 0x00000000000079af */ /* 0x000e220000000000 */
[----:B------:R-:W-:Y:S01]  /*1500*/  LOP3.LUT R9, R4, 0x8, R9, 0xf8, !PT ;  /* 0x0000000804097812 */ /* 0x000fe200078ef809 */
[----:B------:R-:W-:Y:S01]  /*1510*/  UIMAD UR11, UR11, UR4, URZ ;  /* 0x000000040b0b72a4 */ /* 0x000fe2000f8e023f */
[----:B------:R-:W-:Y:S01]  /*1520*/  SHF.R.U32.HI R4, RZ, 0x3, R4 ;  /* 0x00000003ff047819 */ /* 0x000fe20000011604 */
[----:B------:R-:W-:Y:S01]  /*1530*/  UIMAD.WIDE.U32 UR22, UR16, UR4, URZ ;  /* 0x00000004101672a5 */ /* 0x000fe2000f8e003f */
[----:B------:R-:W-:Y:S01]  /*1540*/  SEL R7, R7, 0xfffffff0, !P1 ;  /* 0xfffffff007077807 */ /* 0x000fe20004800000 */
[----:B------:R-:W-:Y:S01]  /*1550*/  UIMAD UR11, UR16, UR5, UR11 ;  /* 0x00000005100b72a4 */ /* 0x000fe2000f8e020b */
[----:B------:R-:W-:-:S02]  /*1560*/  LEA R2, R3, 0x100, 0x1 ;  /* 0x0000010003027811 */ /* 0x000fc400078e08ff */
[----:B------:R-:W-:Y:S01]  /*1570*/  LOP3.LUT R9, R9, R4, RZ, 0x3c, !PT ;  /* 0x0000000409097212 */ /* 0x000fe200078e3cff */
[----:B------:R-:W-:Y:S01]  /*1580*/  UIADD3 UR20, UR23, UR11, URZ ;  /* 0x0000000b17147290 */ /* 0x000fe2000fffe03f */
[----:B------:R-:W-:Y:S01]  /*1590*/  SEL R5, R5, 0xffffffe0, !P2 ;  /* 0xffffffe005057807 */ /* 0x000fe20005000000 */
[--C-:B------:R-:W-:Y:S01]  /*15a0*/  IMAD R4, R7, 0x2, R2.reuse ;  /* 0x0000000207047824 */ /* 0x100fe200078e0202 */
[----:B------:R-:W-:Y:S01]  /*15b0*/  LOP3.LUT P1, RZ, R29, 0x2, RZ, 0xc0, !PT ;  /* 0x000000021dff7812 */ /* 0x000fe2000782c0ff */
[----:B------:R-:W-:Y:S01]  /*15c0*/  IMAD R242, R6, 0x200, R9 ;  /* 0x0000020006f27824 */ /* 0x000fe200078e0209 */
[----:B------:R-:W-:Y:S01]  /*15d0*/  UMOV UR11, 0xffffff80 ;  /* 0xffffff80000b7882 */ /* 0x000fe20000000000 */
[----:B------:R-:W-:Y:S01]  /*15e0*/  IMAD.SHL.U32 R6, R3, 0x2, RZ ;  /* 0x0000000203067824 */ /* 0x000fe200078e00ff */
[----:B------:R-:W-:Y:S01]  /*15f0*/  LOP3.LUT P2, RZ, R29, 0x4, RZ, 0xc0, !PT ;  /* 0x000000041dff7812 */ /* 0x000fe2000784c0ff */
[C---:B------:R-:W-:Y:S01]  /*1600*/  IMAD R3, R5.reuse, 0x2, R2 ;  /* 0x0000000205037824 */ /* 0x040fe200078e0202 */
[----:B------:R-:W-:Y:S01]  /*1610*/  LEA R2, R5, R4, 0x1 ;  /* 0x0000000405027211 */ /* 0x000fe200078e08ff */
[----:B------:R-:W-:Y:S01]  /*1620*/  IMAD.SHL.U32 R242, R242, 0x2, RZ ;  /* 0x00000002f2f27824 */ /* 0x000fe200078e00ff */
[----:B------:R-:W-:-:S04]  /*1630*/  DEPBAR.LE SB0, 0x1 ;  /* 0x000080400000791a */ /* 0x000fc80000000000 */
[----:B------:R-:W-:Y:S01]  /*1640*/  BAR.SYNC.DEFER_BLOCKING 0x0 ;  /* 0x0000000000007b1d */ /* 0x000fe20000010000 */
[----:B------:R-:W-:-:S05]  /*1650*/  IADD3 R241, R242, 0x8120, RZ ;  /* 0x00008120f2f17810 */ /* 0x000fca0007ffe0ff */
[----:B------:R-:W-:Y:S04]  /*1660*/  LDSM.16.M88.4 R136, [R6+0x100] ;  /* 0x000100000688783b */ /* 0x000fe80000000200 */
[----:B------:R3:W-:Y:S04]  /*1670*/  LDSM.16.M88.4 R184, [R6+0x4100] ;  /* 0x0041000006b8783b */ /* 0x0007e80000000200 */
[----:B------:R-:W-:Y:S04]  /*1680*/  LDSM.16.M88.4 R172, [R4] ;  /* 0x0000000004ac783b */ /* 0x000fe80000000200 */
[----:B------:R-:W-:Y:S04]  /*1690*/  LDSM.16.M88.4 R188, [R4+0x4000] ;  /* 0x0040000004bc783b */ /* 0x000fe80000000200 */
[----:B------:R-:W-:Y:S04]  /*16a0*/  LDSM.16.M88.4 R176, [R3] ;  /* 0x0000000003b0783b */ /* 0x000fe80000000200 */
[----:B------:R4:W-:Y:S04]  /*16b0*/  LDSM.16.M88.4 R192, [R3+0x4000] ;  /* 0x0040000003c0783b */ /* 0x0009e80000000200 */
[----:B------:R-:W-:Y:S01]  /*16c0*/  LDSM.16.M88.4 R180, [R2] ;  /* 0x0000000002b4783b */ /* 0x000fe20000000200 */
[----:B---3--:R-:W-:-:S03]  /*16d0*/  IADD3 R6, R242, 0x8100, RZ ;  /* 0x00008100f2067810 */ /* 0x008fc60007ffe0ff */
[----:B------:R3:W-:Y:S01]  /*16e0*/  LDSM.16.M88.4 R212, [R2+0x4000] ;  /* 0x0040000002d4783b */ /* 0x0007e20000000200 */
[----:B------:R-:W-:-:S03]  /*16f0*/  @P1 IADD3 R241, R6, -0x20, RZ ;  /* 0xffffffe006f11810 */ /* 0x000fc60007ffe0ff */
[----:B------:R-:W-:Y:S01]  /*1700*/  BAR.SYNC.DEFER_BLOCKING 0x0 ;  /* 0x0000000000007b1d */ /* 0x000fe20000010000 */
[C---:B------:R-:W-:Y:S02]  /*1710*/  IADD3 R235, R241.reuse, 0x800, RZ ;  /* 0x00000800f1eb7810 */ /* 0x040fe40007ffe0ff */
[C---:B------:R-:W-:Y:S02]  /*1720*/  IADD3 R234, R241.reuse, 0x1000, RZ ;  /* 0x00001000f1ea7810 */ /* 0x040fe40007ffe0ff */
[C---:B------:R-:W-:Y:S02]  /*1730*/  IADD3 R233, R241.reuse, 0x1800, RZ ;  /* 0x00001800f1e97810 */ /* 0x040fe40007ffe0ff */
[C---:B------:R-:W-:Y:S01]  /*1740*/  IADD3 R232, R241.reuse, 0x2000, RZ ;  /* 0x00002000f1e87810 */ /* 0x040fe20007ffe0ff */
[----:B----4-:R-:W-:Y:S01]  /*1750*/  IMAD R3, R28, c[0x0][0x208], RZ ;  /* 0x000082001c037a24 */ /* 0x010fe200078e02ff */
[C---:B------:R-:W-:Y:S02]  /*1760*/  IADD3 R231, R241.reuse, 0x2800, RZ ;  /* 0x00002800f1e77810 */ /* 0x040fe40007ffe0ff */
[----:B------:R-:W-:-:S02]  /*1770*/  IADD3 R230, R241, 0x3000, RZ ;  /* 0x00003000f1e67810 */ /* 0x000fc40007ffe0ff */
[C---:B------:R-:W-:Y:S02]  /*1780*/  IADD3 R229, R241.reuse, 0x3800, RZ ;  /* 0x00003800f1e57810 */ /* 0x040fe40007ffe0ff */
[C---:B------:R-:W-:Y:S01]  /*1790*/  IADD3 R227, R241.reuse, 0x4000, RZ ;  /* 0x00004000f1e37810 */ /* 0x040fe20007ffe0ff */
[----:B---3--:R-:W-:Y:S01]  /*17a0*/  IMAD R2, R32, c[0x0][0x20c], R3 ;  /* 0x0000830020027a24 */ /* 0x008fe200078e0203 */
[----:B------:R-:W-:Y:S01]  /*17b0*/  IADD3 R226, R241, 0x4800, RZ ;  /* 0x00004800f1e27810 */ /* 0x000fe20007ffe0ff */
[----:B------:R-:W-:Y:S01]  /*17c0*/  IMAD R3, R251, c[0x0][0x218], RZ ;  /* 0x00008600fb037a24 */ /* 0x000fe200078e02ff */
[----:B------:R-:W-:Y:S01]  /*17d0*/  IADD3 R225, R241, 0x5000, RZ ;  /* 0x00005000f1e17810 */ /* 0x000fe20007ffe0ff */
[----:B------:R-:W-:-:S04]  /*17e0*/  DEPBAR.LE SB0, 0x0 ;  /* 0x000080000000791a */ /* 0x000fc80000000000 */
[----:B------:R-:W-:Y:S01]  /*17f0*/  BAR.SYNC.DEFER_BLOCKING 0x0 ;  /* 0x0000000000007b1d */ /* 0x000fe20000010000 */
[----:B------:R-:W-:Y:S01]  /*1800*/  IMAD R3, R250, c[0x0][0x21c], R3 ;  /* 0x00008700fa037a24 */ /* 0x000fe200078e0203 */
[C---:B------:R-:W-:Y:S02]  /*1810*/  IADD3 R224, R241.reuse, 0x5800, RZ ;  /* 0x00005800f1e07810 */ /* 0x040fe40007ffe0ff */
[C---:B------:R-:W-:Y:S02]  /*1820*/  IADD3 R223, R241.reuse, 0x6000, RZ ;  /* 0x00006000f1df7810 */ /* 0x040fe40007ffe0ff */
[C---:B------:R-:W-:Y:S02]  /*1830*/  IADD3 R222, R241.reuse, 0x6800, RZ ;  /* 0x00006800f1de7810 */ /* 0x040fe40007ffe0ff */
[C---:B------:R-:W-:Y:S02]  /*1840*/  IADD3 R221, R241.reuse, 0x7000, RZ ;  /* 0x00007000f1dd7810 */ /* 0x040fe40007ffe0ff */
[----:B------:R-:W-:Y:S01]  /*1850*/  IADD3 R220, R241, 0x7800, RZ ;  /* 0x00007800f1dc7810 */ /* 0x000fe20007ffe0ff */
[----:B------:R-:W3:Y:S04]  /*1860*/  LDSM.16.M88.4 R84, [R242+0x8900] ;  /* 0x00890000f254783b */ /* 0x000ee80000000200 */
[----:B------:R-:W-:Y:S04]  /*1870*/  LDSM.16.M88.4 R20, [R241+0x800] ;  /* 0x00080000f114783b */ /* 0x000fe80000000200 */
[----:B-1----:R-:W2:Y:S04]  /*1880*/  LDSM.16.M88.4 R12, [R242+0x8100] ;  /* 0x00810000f20c783b */ /* 0x002ea80000000200 */
[----:B------:R-:W1:Y:S04]  /*1890*/  LDSM.16.M88.4 R24, [R241] ;  /* 0x00000000f118783b */ /* 0x000e680000000200 */
[----:B------:R-:W4:Y:S04]  /*18a0*/  LDSM.16.M88.4 R76, [R242+0x9100] ;  /* 0x00910000f24c783b */ /* 0x000f280000000200 */
[----:B------:R-:W-:Y:S04]  /*18b0*/  LDSM.16.M88.4 R100, [R241+0x1000] ;  /* 0x00100000f164783b */ /* 0x000fe80000000200 */
[----:B------:R-:W5:Y:S04]  /*18c0*/  LDSM.16.M88.4 R44, [R242+0xa100] ;  /* 0x00a10000f22c783b */ /* 0x000f680000000200 */
[----:B------:R-:W-:Y:S04]  /*18d0*/  LDSM.16.M88.4 R52, [R242+0x9900] ;  /* 0x00990000f234783b */ /* 0x000fe80000000200 */
[----:B------:R-:W1:Y:S04]  /*18e0*/  LDSM.16.M88.4 R36, [R242+0xa900] ;  /* 0x00a90000f224783b */ /* 0x000e680000000200 */
[----:B------:R-:W-:Y:S01]  /*18f0*/  LDSM.16.M88.4 R96, [R241+0x1800] ;  /* 0x00180000f160783b */ /* 0x000fe20000000200 */
[C---:B---3--:R-:W-:Y:S03]  /*1900*/  HMMA.16816.F32.BF16 R8, R136.reuse, R84, RZ ;  /* 0x000000548808723c */ /* 0x048fe600000418ff */
[----:B------:R-:W-:Y:S04]  /*1910*/  LDSM.16.M88.4 R88, [R241+0x2000] ;  /* 0x00200000f158783b */ /* 0x000fe80000000200 */
[----:B------:R-:W-:Y:S01]  /*1920*/  LDSM.16.M88.4 R68, [R241+0x2800] ;  /* 0x00280000f144783b */ /* 0x000fe20000000200 */
[C---:B------:R-:W-:Y:S03]  /*1930*/  HMMA.16816.F32.BF16 R84, R136.reuse, R86, RZ ;  /* 0x000000568854723c */ /* 0x040fe600000418ff */
[----:B------:R-:W-:Y:S04]  /*1940*/  LDSM.16.M88.4 R64, [R241+0x3000] ;  /* 0x00300000f140783b */ /* 0x000fe80000000200 */
[----:B------:R-:W-:Y:S01]  /*1950*/  LDSM.16.M88.4 R60, [R241+0x3800] ;  /* 0x00380000f13c783b */ /* 0x000fe20000000200 */
[----:B--2---:R-:W-:Y:S08]  /*1960*/  HMMA.16816.F32.BF16 R16, R136, R12, RZ ;  /* 0x0000000c8810723c */ /* 0x004ff000000418ff */
[----:B------:R-:W-:Y:S07]  /*1970*/  HMMA.16816.F32.BF16 R8, R172, R20, R8 ;  /* 0x00000014ac08723c */ /* 0x000fee0000041808 */
[----:B------:R-:W-:Y:S01]  /*1980*/  IMAD.IADD R21, R31, 0x1, R2 ;  /* 0x000000011f157824 */ /* 0x000fe200078e0202 */
[----:B------:R-:W-:Y:S01]  /*1990*/  HMMA.16816.F32.BF16 R12, R136, R14, RZ ;  /* 0x0000000e880c723c */ /* 0x000fe200000418ff */
[----:B------:R-:W-:-:S02]  /*19a0*/  IMAD.U32 R2, RZ, RZ, UR10 ;  /* 0x0000000aff027e24 */ /* 0x000fc4000f8e00ff */
[----:B------:R-:W-:Y:S02]  /*19b0*/  IMAD.MOV.U32 R20, RZ, RZ, R30 ;  /* 0x000000ffff147224 */ /* 0x000fe400078e001e */
[----:B------:R-:W-:Y:S02]  /*19c0*/  LDSM.16.M88.4 R28, [R242+0xb100] ;  /* 0x00b10000f21c783b */ /* 0x000fe40000000200 */
[----:B------:R-:W-:Y:S01]  /*19d0*/  IMAD.WIDE.U32 R20, R2, c[0x0][0x210], R20 ;  /* 0x0000840002147a25 */ /* 0x000fe200078e0014 */
[----:B------:R-:W-:Y:S04]  /*19e0*/  HMMA.16816.F32.BF16 R84, R172, R22, R84 ;  /* 0x00000016ac54723c */ /* 0x000fe80000041854 */
[----:B------:R-:W-:Y:S01]  /*19f0*/  IADD3 R21, R21, UR7, RZ ;  /* 0x0000000715157c10 */ /* 0x000fe2000fffe0ff */
[----:B------:R-:W-:-:S02]  /*1a00*/  ULDC UR7, c[0x0][0x1d0] ;  /* 0x0000740000077ab9 */ /* 0x000fc40000000800 */
[----:B------:R-:W-:Y:S01]  /*1a10*/  UIMAD UR7, UR16, UR11, UR7 ;  /* 0x0000000b100772a4 */ /* 0x000fe2000f8e0207 */
[----:B-1----:R-:W-:Y:S01]  /*1a20*/  HMMA.16816.F32.BF16 R16, R172, R24, R16 ;  /* 0x00000018ac10723c */ /* 0x002fe20000041810 */
[----:B------:R-:W-:Y:S01]  /*1a30*/  IMAD.WIDE.U32 R250, R250, c[0x0][0x218], R20 ;  /* 0x00008600fafa7a25 */ /* 0x000fe200078e0014 */
[----:B------:R-:W-:-:S03]  /*1a40*/  USHF.L.U32 UR11, UR4, 0x6, URZ ;  /* 0x00000006040b7899 */ /* 0x000fc6000800063f */
[----:B------:R-:W-:Y:S01]  /*1a50*/  IMAD.U32 R20, RZ, RZ, UR22 ;  /* 0x00000016ff147e24 */ /* 0x000fe2000f8e00ff */
[----:B------:R-:W-:Y:S01]  /*1a60*/  IADD3 R2, -R32, UR7, RZ ;  /* 0x0000000720027c10 */ /* 0x000fe2000fffe1ff */
[----:B------:R-:W-:Y:S01]  /*1a70*/  IMAD.U32 R21, RZ, RZ, UR23 ;  /* 0x00000017ff157e24 */ /* 0x000fe2000f8e00ff */
[----:B------:R-:W-:Y:S01]  /*1a80*/  IADD3 R248, R251, R3, RZ ;  /* 0x00000003fbf87210 */ /* 0x000fe20007ffe0ff */
[----:B------:R-:W-:Y:S01]  /*1a90*/  IMAD.U32 R21, RZ, RZ, UR20 ;  /* 0x00000014ff157e24 */ /* 0x000fe2000f8e00ff */
[----:B------:R-:W-:Y:S01]  /*1aa0*/  LEA R3, P1, R20, R250, 0x7 ;  /* 0x000000fa14037211 */ /* 0x000fe200078238ff */
[----:B------:R-:W-:Y:S01]  /*1ab0*/  UMOV UR23, 0x6 ;  /* 0x0000000600177882 */ /* 0x000fe20000000000 */
[C---:B------:R-:W-:Y:S01]  /*1ac0*/  ISETP.LT.OR P5, PT, R2.reuse, 0x1, P3 ;  /* 0x000000010200780c */ /* 0x040fe20001fa1670 */
[----:B------:R-:W-:Y:S01]  /*1ad0*/  USHF.L.U64.HI UR20, UR4, UR23, UR5 ;  /* 0x0000001704147299 */ /* 0x000fe20008010205 */
[----:B------:R-:W-:Y:S01]  /*1ae0*/  ISETP.LT.OR P6, PT, R2, 0x1, P0 ;  /* 0x000000010200780c */ /* 0x000fe200007c1670 */
[----:B------:R-:W-:Y:S01]  /*1af0*/  HMMA.16816.F32.BF16 R12, R172, R26, R12 ;  /* 0x0000001aac0c723c */ /* 0x000fe2000004180c */
[----:B------:R-:W-:Y:S01]  /*1b00*/  LEA.HI.X R4, R20, R248, R21, 0x7, P1 ;  /* 0x000000f814047211 */ /* 0x000fe200008f3c15 */
[----:B------:R-:W-:Y:S01]  /*1b10*/  UIADD3 UR22, UP0, UR11, 0x80, URZ ;  /* 0x000000800b167890 */ /* 0x000fe2000ff1e03f */
[C---:B------:R-:W-:Y:S01]  /*1b20*/  LEA R34, P1, R3.reuse, c[0x0][0x1f8], 0x1 ;  /* 0x00007e0003227a11 */ /* 0x040fe200078208ff */
[----:B------:R-:W1:Y:S01]  /*1b30*/  LDSM.16.M88.4 R20, [R242+0xb900] ;  /* 0x00b90000f214783b */ /* 0x000e620000000200 */
[----:B------:R-:W-:Y:S01]  /*1b40*/  ISETP.LT.OR P4, PT, R2, 0x21, P3 ;  /* 0x000000210200780c */ /* 0x000fe20001f81670 */
[----:B------:R-:W-:Y:S01]  /*1b50*/  UIADD3.X UR21, URZ, UR20, URZ, UP0, !UPT ;  /* 0x000000143f157290 */ /* 0x000fe200087fe43f */
[----:B------:R-:W-:Y:S01]  /*1b60*/  LEA.HI.X R35, R3, c[0x0][0x1fc], R4, 0x1, P1 ;  /* 0x00007f0003237a11 */ /* 0x000fe200008f0c04 */
[----:B----4-:R-:W-:Y:S01]  /*1b70*/  HMMA.16816.F32.BF16 R80, R136, R76, RZ ;  /* 0x0000004c8850723c */ /* 0x010fe200000418ff */
[----:B------:R-:W-:Y:S01]  /*1b80*/  IADD3 R24, P1, R34, UR11, RZ ;  /* 0x0000000b22187c10 */ /* 0x000fe2000ff3e0ff */
[----:B------:R-:W-:Y:S01]  /*1b90*/  IMAD.U32 R27, RZ, RZ, UR11 ;  /* 0x0000000bff1b7e24 */ /* 0x000fe2000f8e00ff */
[----:B------:R-:W-:Y:S01]  /*1ba0*/  UISETP.GT.AND UP0, UPT, UR16, UR8, UPT ;  /* 0x000000081000728c */ /* 0x000fe2000bf04270 */
[----:B------:R-:W-:Y:S01]  /*1bb0*/  @!PT LDS RZ, [RZ] ;  /* 0x00000000fffff984 */ /* 0x000fe20000000800 */
[----:B------:R-:W-:Y:S01]  /*1bc0*/  @!PT LDS RZ, [RZ] ;  /* 0x00000000fffff984 */ /* 0x000fe20000000800 */
[----:B------:R-:W-:Y:S01]  /*1bd0*/  @!PT LDS RZ, [RZ] ;  /* 0x00000000fffff984 */ /* 0x000fe20000000800 */
[----:B------:R2:W-:Y:S01]  /*1be0*/  LDGSTS.E.BYPASS.LTC128B.128 [R243+0x100], [R34.64], !P5 ;  /* 0x0010000022f37fae */ /* 0x0005e2000e901d4e */
[----:B------:R-:W-:-:S02]  /*1bf0*/  IADD3.X R25, R35, UR20, RZ, P1, !PT ;  /* 0x0000001423197c10 */ /* 0x000fc40008ffe4ff */
[----:B------:R-:W-:Y:S01]  /*1c00*/  IADD3 R26, P5, P1, R27, 0x80, R34 ;  /* 0x000000801b1a7810 */ /* 0x000fe200079be022 */
[----:B------:R2:W-:Y:S01]  /*1c10*/  LDGSTS.E.BYPASS.LTC128B.128 [R243+0x4100], [R34.64+0x80], !P6 ;  /* 0x0410008022f37fae */ /* 0x0005e2000f101d4e */
[----:B------:R-:W-:Y:S01]  /*1c20*/  ISETP.LT.OR P6, PT, R2, 0x21, P0 ;  /* 0x000000210200780c */ /* 0x000fe200007c1670 */
[C---:B-----5:R-:W-:Y:S01]  /*1c30*/  HMMA.16816.F32.BF16 R48, R136.reuse, R44, RZ ;  /* 0x0000002c8830723c */ /* 0x060fe200000418ff */
[----:B------:R-:W-:Y:S01]  /*1c40*/  IADD3.X R27, RZ, UR20, R35, P5, P1 ;  /* 0x00000014ff1b7c10 */ /* 0x000fe2000afe2423 */
[----:B------:R1:W-:Y:S01]  /*1c50*/  LDGSTS.E.BYPASS.LTC128B.128 [R243+0x1100], [R24.64], !P4 ;  /* 0x0110000018f37fae */ /* 0x0003e2000e101d4e */
[----:B------:R-:W-:Y:S02]  /*1c60*/  IADD3 R92, P4, R24, UR11, RZ ;  /* 0x0000000b185c7c10 */ /* 0x000fe4000ff9e0ff */
[----:B------:R-:W-:Y:S02]  /*1c70*/  ISETP.LT.OR P1, PT, R2, 0x41, P3 ;  /* 0x000000410200780c */ /* 0x000fe40001f21670 */
[----:B------:R-:W-:Y:S01]  /*1c80*/  IADD3.X R93, R25, UR20, RZ, P4, !PT ;  /* 0x00000014195d7c10 */ /* 0x000fe2000a7fe4ff */
[----:B------:R-:W-:Y:S01]  /*1c90*/  HMMA.16816.F32.BF16 R44, R136, R46, RZ ;  /* 0x0000002e882c723c */ /* 0x000fe200000418ff */
[----:B------:R-:W-:-:S02]  /*1ca0*/  IADD3 R106, P5, R24, UR22, RZ ;  /* 0x00000016186a7c10 */ /* 0x000fc4000ffbe0ff */
[----:B------:R-:W-:Y:S01]  /*1cb0*/  IADD3 R104, P4, R92, UR11, RZ ;  /* 0x0000000b5c687c10 */ /* 0x000fe2000ff9e0ff */
[----:B------:R1:W-:Y:S01]  /*1cc0*/  LDGSTS.E.BYPASS.LTC128B.128 [R243+0x5100], [R26.64], !P6 ;  /* 0x051000001af37fae */ /* 0x0003e2000f101d4e */
[----:B------:R-:W-:Y:S02]  /*1cd0*/  IADD3.X R107, R25, UR21, RZ, P5, !PT ;  /* 0x00000015196b7c10 */ /* 0x000fe4000affe4ff */
[----:B------:R-:W-:Y:S01]  /*1ce0*/  IADD3.X R105, R93, UR20, RZ, P4, !PT ;  /* 0x000000145d697c10 */ /* 0x000fe2000a7fe4ff */
[----:B------:R-:W-:Y:S01]  /*1cf0*/  HMMA.16816.F32.BF16 R80, R172, R100, R80 ;  /* 0x00000064ac50723c */ /* 0x000fe20000041850 */
[C---:B------:R-:W-:Y:S01]  /*1d00*/  ISETP.LT.OR P6, PT, R2.reuse, 0x41, P0 ;  /* 0x000000410200780c */ /* 0x040fe200007c1670 */
[----:B------:R3:W-:Y:S01]  /*1d10*/  LDGSTS.E.BYPASS.LTC128B.128 [R243+0x2100], [R92.64], !P1 ;  /* 0x021000005cf37fae */ /* 0x0007e2000c901d4e */
[C---:B------:R-:W-:Y:S02]  /*1d20*/  ISETP.LT.OR P5, PT, R2.reuse, 0x61, P3 ;  /* 0x000000610200780c */ /* 0x040fe40001fa1670 */
[----:B------:R-:W-:Y:S01]  /*1d30*/  ISETP.LT.OR P4, PT, R2, 0x61, P0 ;  /* 0x000000610200780c */ /* 0x000fe20000781670 */
[----:B------:R-:W-:Y:S01]  /*1d40*/  IMAD.MOV.U32 R2, RZ, RZ, 0x40 ;  /* 0x00000040ff027424 */ /* 0x000fe200078e00ff */
[----:B------:R-:W-:Y:S01]  /*1d50*/  IADD3 R100, P1, R92, UR22, RZ ;  /* 0x000000165c647c10 */ /* 0x000fe2000ff3e0ff */
[----:B------:R-:W-:Y:S03]  /*1d60*/  HMMA.16816.F32.BF16 R40, R136, R36, RZ ;  /* 0x000000248828723c */ /* 0x000fe600000418ff */
[----:B------:R-:W-:-:S02]  /*1d70*/  SEL R2, R2, 0xffffffc0, !P2 ;  /* 0xffffffc002027807 */ /* 0x000fc40005000000 */
[----:B------:R-:W-:Y:S01]  /*1d80*/  IADD3.X R101, R93, UR21, RZ, P1, !PT ;  /* 0x000000155d657c10 */ /* 0x000fe20008ffe4ff */
[----:B------:R4:W-:Y:S01]  /*1d90*/  LDGSTS.E.BYPASS.LTC128B.128 [R243+0x6100], [R106.64], !P6 ;  /* 0x061000006af37fae */ /* 0x0009e2000f101d4e */
[----:B------:R-:W-:Y:S01]  /*1da0*/  PLOP3.LUT P1, PT, PT, PT, UP0, 0x80, 0x0 ;  /* 0x000000000000781c */ /* 0x000fe20003f2f008 */
[----:B------:R-:W-:Y:S01]  /*1db0*/  IMAD.IADD R239, R242, 0x1, R2 ;  /* 0x00000001f2ef7824 */ /* 0x000fe200078e0202 */
[----:B------:R-:W-:Y:S01]  /*1dc0*/  HMMA.16816.F32.BF16 R76, R136, R78, RZ ;  /* 0x0000004e884c723c */ /* 0x000fe200000418ff */
[----:B------:R4:W-:Y:S01]  /*1dd0*/  LDGSTS.E.BYPASS.LTC128B.128 [R243+0x3100], [R104.64], !P5 ;  /* 0x0310000068f37fae */ /* 0x0009e2000e901d4e */
[----:B------:R-:W-:-:S03]  /*1de0*/  IMAD.IADD R228, R2, 0x1, R241 ;  /* 0x0000000102e47824 */ /* 0x000fc600078e02f1 */
[----:B------:R5:W-:Y:S03]  /*1df0*/  LDGSTS.E.BYPASS.LTC128B.128 [R243+0x7100], [R100.64], !P4 ;  /* 0x0710000064f37fae */ /* 0x000be6000e101d4e */
[C---:B-1----:R-:W-:Y:S01]  /*1e00*/  HMMA.16816.F32.BF16 R24, R136.reuse, R20, RZ ;  /* 0x000000148818723c */ /* 0x042fe200000418ff */
[----:B------:R-:W1:Y:S04]  /*1e10*/  LDSM.16.M88.4 R56, [R239+0x8100] ;  /* 0x00810000ef38783b */ /* 0x000e680000000200 */
[----:B---3--:R-:W-:Y:S03]  /*1e20*/  LDSM.16.M88.4 R92, [R239+0x8900] ;  /* 0x00890000ef5c783b */ /* 0x008fe60000000200 */
[C---:B------:R-:W-:Y:S01]  /*1e30*/  HMMA.16816.F32.BF16 R20, R136.reuse, R22, RZ ;  /* 0x000000168814723c */ /* 0x040fe200000418ff */
[----:B------:R-:W-:Y:S04]  /*1e40*/  LDSM.16.M88.4 R108, [R239+0x9900] ;  /* 0x00990000ef6c783b */ /* 0x000fe80000000200 */
[----:B------:R-:W0:Y:S03]  /*1e50*/  LDGDEPBAR ;  /* 0x00000000000079af */ /* 0x000e260000000000 */
[C---:B------:R-:W-:Y:S01]  /*1e60*/  HMMA.16816.F32.BF16 R36, R136.reuse, R38, RZ ;  /* 0x000000268824723c */ /* 0x040fe200000418ff */
[----:B----4-:R-:W-:Y:S07]  /*1e70*/  LDSM.16.M88.4 R104, [R228] ;  /* 0x00000000e468783b */ /* 0x010fee0000000200 */
[C---:B--2---:R-:W-:Y:S08]  /*1e80*/  HMMA.16816.F32.BF16 R32, R136.reuse, R28, RZ ;  /* 0x0000001c8820723c */ /* 0x044ff000000418ff */
[----:B------:R-:W-:Y:S08]  /*1e90*/  HMMA.16816.F32.BF16 R28, R136, R30, RZ ;  /* 0x0000001e881c723c */ /* 0x000ff000000418ff */
[C---:B------:R-:W-:Y:S08]  /*1ea0*/  HMMA.16816.F32.BF16 R48, R172.reuse, R88, R48 ;  /* 0x00000058ac30723c */ /* 0x040ff00000041830 */
[C---:B------:R-:W-:Y:S01]  /*1eb0*/  HMMA.16816.F32.BF16 R44, R172.reuse, R90, R44 ;  /* 0x0000005aac2c723c */ /* 0x040fe2000004182c */
[----:B------:R-:W2:Y:S07]  /*1ec0*/  LDSM.16.M88.4 R88, [R239+0x9100] ;  /* 0x00910000ef58783b */ /* 0x000eae0000000200 */
[C---:B------:R-:W-:Y:S08]  /*1ed0*/  HMMA.16816.F32.BF16 R24, R172.reuse, R60, R24 ;  /* 0x0000003cac18723c */ /* 0x040ff00000041818 */
[----:B------:R-:W-:Y:S01]  /*1ee0*/  HMMA.16816.F32.BF16 R20, R172, R62, R20 ;  /* 0x0000003eac14723c */ /* 0x000fe20000041814 */
[----:B------:R-:W3:Y:S07]  /*1ef0*/  LDSM.16.M88.4 R60, [R239+0xb100] ;  /* 0x00b10000ef3c783b */ /* 0x000eee0000000200 */
[C---:B------:R-:W-:Y:S08]  /*1f00*/  HMMA.16816.F32.BF16 R72, R136.reuse, R52, RZ ;  /* 0x000000348848723c */ /* 0x040ff000000418ff */
[----:B------:R-:W-:Y:S08]  /*1f10*/  HMMA.16816.F32.BF16 R52, R136, R54, RZ ;  /* 0x000000368834723c */ /* 0x000ff000000418ff */
[C---:B------:R-:W-:Y:S01]  /*1f20*/  HMMA.16816.F32.BF16 R76, R172.reuse, R102, R76 ;  /* 0x00000066ac4c723c */ /* 0x040fe2000004184c */
[----:B-----5:R-:W-:Y:S07]  /*1f30*/  LDSM.16.M88.4 R100, [R228+0x800] ;  /* 0x00080000e464783b */ /* 0x020fee0000000200 */
[C---:B------:R-:W-:Y:S08]  /*1f40*/  HMMA.16816.F32.BF16 R40, R172.reuse, R68, R40 ;  /* 0x00000044ac28723c */ /* 0x040ff00000041828 */
[----:B------:R-:W-:Y:S01]  /*1f50*/  HMMA.16816.F32.BF16 R36, R172, R70, R36 ;  /* 0x00000046ac24723c */ /* 0x000fe20000041824 */
[----:B------:R-:W4:Y:S07]  /*1f60*/  LDSM.16.M88.4 R68, [R239+0xa100] ;  /* 0x00a10000ef44783b */ /* 0x000f2e0000000200 */
[C---:B-1----:R-:W-:Y:S08]  /*1f70*/  HMMA.16816.F32.BF16 R16, R176.reuse, R56, R16 ;  /* 0x00000038b010723c */ /* 0x042ff00000041810 */
[----:B------:R-:W-:Y:S01]  /*1f80*/  HMMA.16816.F32.BF16 R12, R176, R58, R12 ;  /* 0x0000003ab00c723c */ /* 0x000fe2000004180c */
[----:B------:R-:W1:Y:S07]  /*1f90*/  LDSM.16.M88.4 R56, [R239+0xb900] ;  /* 0x00b90000ef38783b */ /* 0x000e6e0000000200 */
[C---:B------:R-:W-:Y:S08]  /*1fa0*/  HMMA.16816.F32.BF16 R32, R172.reuse, R64, R32 ;  /* 0x00000040ac20723c */ /* 0x040ff00000041820 */
[C---:B------:R-:W-:Y:S01]  /*1fb0*/  HMMA.16816.F32.BF16 R28, R172.reuse, R66, R28 ;  /* 0x00000042ac1c723c */ /* 0x040fe2000004181c */
[----:B------:R-:W5:Y:S07]  /*1fc0*/  LDSM.16.M88.4 R64, [R239+0xa900] ;  /* 0x00a90000ef40783b */ /* 0x000f6e0000000200 */
[C---:B------:R-:W-:Y:S08]  /*1fd0*/  HMMA.16816.F32.BF16 R72, R172.reuse, R96, R72 ;  /* 0x00000060ac48723c */ /* 0x040ff00000041848 */
[----:B------:R-:W-:Y:S01]  /*1fe0*/  HMMA.16816.F32.BF16 R52, R172, R98, R52 ;  /* 0x00000062ac34723c */ /* 0x000fe20000041834 */
[----:B------:R-:W-:Y:S07]  /*1ff0*/  LDSM.16.M88.4 R96, [R228+0x1000] ;  /* 0x00100000e460783b */ /* 0x000fee0000000200 */
[C---:B--2---:R-:W-:Y:S08]  /*2000*/  HMMA.16816.F32.BF16 R80, R176.reuse, R88, R80 ;  /* 0x00000058b050723c */ /* 0x044ff00000041850 */
[C---:B------:R-:W-:Y:S01]  /*2010*/  HMMA.16816.F32.BF16 R76, R176.reuse, R90, R76 ;  /* 0x0000005ab04c723c */ /* 0x040fe2000004184c */
[----:B------:R-:W2:Y:S07]  /*2020*/  LDSM.16.M88.4 R88, [R228+0x2000] ;  /* 0x00200000e458783b */ /* 0x000eae0000000200 */
[C---:B------:R-:W-:Y:S08]  /*2030*/  HMMA.16816.F32.BF16 R8, R176.reuse, R92, R8 ;  /* 0x0000005cb008723c */ /* 0x040ff00000041808 */
[C---:B------:R-:W-:Y:S01]  /*2040*/  HMMA.16816.F32.BF16 R84, R176.reuse, R94, R84 ;  /* 0x0000005eb054723c */ /* 0x040fe20000041854 */
[----:B------:R-:W1:Y:S07]  /*2050*/  LDSM.16.M88.4 R92, [R228+0x1800] ;  /* 0x00180000e45c783b */ /* 0x000e6e0000000200 */
[C---:B---3--:R-:W-:Y:S08]  /*2060*/  HMMA.16816.F32.BF16 R32, R176.reuse, R60, R32 ;  /* 0x0000003cb020723c */ /* 0x048ff00000041820 */
[C---:B------:R-:W-:Y:S01]  /*2070*/  HMMA.16816.F32.BF16 R28, R176.reuse, R62, R28 ;  /* 0x0000003eb01c723c */ /* 0x040fe2000004181c */
[----:B------:R-:W3:Y:S07]  /*2080*/  LDSM.16.M88.4 R60, [R228+0x2800] ;  /* 0x00280000e43c783b */ /* 0x000eee0000000200 */
[C---:B----4-:R-:W-:Y:S08]  /*2090*/  HMMA.16816.F32.BF16 R48, R176.reuse, R68, R48 ;  /* 0x00000044b030723c */ /* 0x050ff00000041830 */
[C---:B------:R-:W-:Y:S01]  /*20a0*/  HMMA.16816.F32.BF16 R44, R176.reuse, R70, R44 ;  /* 0x00000046b02c723c */ /* 0x040fe2000004182c */
[----:B------:R-:W-:Y:S07]  /*20b0*/  LDSM.16.M88.4 R68, [R228+0x3000] ;  /* 0x00300000e444783b */ /* 0x000fee0000000200 */
[C---:B------:R-:W-:Y:S08]  /*20c0*/  HMMA.16816.F32.BF16 R72, R176.reuse, R108, R72 ;  /* 0x0000006cb048723c */ /* 0x040ff00000041848 */
[C---:B------:R-:W-:Y:S08]  /*20d0*/  HMMA.16816.F32.BF16 R52, R176.reuse, R110, R52 ;  /* 0x0000006eb034723c */ /* 0x040ff00000041834 */
[C---:B-1----:R-:W-:Y:S08]  /*20e0*/  HMMA.16816.F32.BF16 R24, R176.reuse, R56, R24 ;  /* 0x00000038b018723c */ /* 0x042ff00000041818 */
[C---:B-----5:R-:W-:Y:S08]  /*20f0*/  HMMA.16816.F32.BF16 R40, R176.reuse, R64, R40 ;  /* 0x00000040b028723c */ /* 0x060ff00000041828 */
[C---:B------:R-:W-:Y:S08]  /*2100*/  HMMA.16816.F32.BF16 R36, R176.reuse, R66, R36 ;  /* 0x00000042b024723c */ /* 0x040ff00000041824 */
[----:B------:R-:W-:Y:S01]  /*2110*/  HMMA.16816.F32.BF16 R56, R176, R58, R20 ;  /* 0x0000003ab038723c */ /* 0x000fe20000041814 */
[----:B------:R-:W1:Y:S07]  /*2120*/  LDSM.16.M88.4 R20, [R242+0xc100] ;  /* 0x00c10000f214783b */ /* 0x000e6e0000000200 */
[C---:B------:R-:W-:Y:S08]  /*2130*/  HMMA.16816.F32.BF16 R16, R180.reuse, R104, R16 ;  /* 0x00000068b410723c */ /* 0x040ff00000041810 */
[C---:B------:R-:W-:Y:S08]  /*2140*/  HMMA.16816.F32.BF16 R12, R180.reuse, R106, R12 ;  /* 0x0000006ab40c723c */ /* 0x040ff0000004180c */
[C---:B--2---:R-:W-:Y:S01]  /*2150*/  HMMA.16816.F32.BF16 R64, R180.reuse, R88, R48 ;  /* 0x00000058b440723c */ /* 0x044fe20000041830 */
[----:B------:R-:W-:Y:S07]  /*2160*/  LDSM.16.M88.4 R48, [R241+0x4000] ;  /* 0x00400000f130783b */ /* 0x000fee0000000200 */
[C---:B------:R-:W-:Y:S01]  /*2170*/  HMMA.16816.F32.BF16 R44, R180.reuse, R90, R44 ;  /* 0x0000005ab42c723c */ /* 0x040fe2000004182c */
[----:B------:R-:W2:Y:S07]  /*2180*/  LDSM.16.M88.4 R88, [R242+0xc900] ;  /* 0x00c90000f258783b */ /* 0x000eae0000000200 */
[C---:B------:R-:W-:Y:S08]  /*2190*/  HMMA.16816.F32.BF16 R72, R180.reuse, R92, R72 ;  /* 0x0000005cb448723c */ /* 0x040ff00000041848 */
[C---:B------:R-:W-:Y:S08]  /*21a0*/  HMMA.16816.F32.BF16 R52, R180.reuse, R94, R52 ;  /* 0x0000005eb434723c */ /* 0x040ff00000041834 */
[C---:B---3--:R-:W-:Y:S01]  /*21b0*/  HMMA.16816.F32.BF16 R92, R180.reuse, R60, R40 ;  /* 0x0000003cb45c723c */ /* 0x048fe20000041828 */
[----:B------:R-:W-:Y:S07]  /*21c0*/  LDSM.16.M88.4 R40, [R239+0xc100] ;  /* 0x00c10000ef28783b */ /* 0x000fee0000000200 */
[C---:B------:R-:W-:Y:S01]  /*21d0*/  HMMA.16816.F32.BF16 R36, R180.reuse, R62, R36 ;  /* 0x0000003eb424723c */ /* 0x040fe20000041824 */
[----:B------:R-:W3:Y:S07]  /*21e0*/  LDSM.16.M88.4 R60, [R228+0x3800] ;  /* 0x00380000e43c783b */ /* 0x000eee0000000200 */
[----:B------:R-:W-:Y:S08]  /*21f0*/  HMMA.16816.F32.BF16 R8, R180, R100, R8 ;  /* 0x00000064b408723c */ /* 0x000ff00000041808 */
[C---:B-1----:R-:W-:Y:S08]  /*2200*/  HMMA.16816.F32.BF16 R16, R184.reuse, R20, R16 ;  /* 0x00000014b810723c */ /* 0x042ff00000041810 */
[C---:B------:R-:W-:Y:S01]  /*2210*/  HMMA.16816.F32.BF16 R12, R184.reuse, R22, R12 ;  /* 0x00000016b80c723c */ /* 0x040fe2000004180c */
[----:B------:R-:W1:Y:S07]  /*2220*/  LDSM.16.M88.4 R20, [R241+0x4800] ;  /* 0x00480000f114783b */ /* 0x000e6e0000000200 */
[----:B--2---:R-:W-:Y:S08]  /*2230*/  HMMA.16816.F32.BF16 R8, R184, R88, R8 ;  /* 0x00000058b808723c */ /* 0x004ff00000041808 */
[C---:B------:R-:W-:Y:S08]  /*2240*/  HMMA.16816.F32.BF16 R84, R180.reuse, R102, R84 ;  /* 0x00000066b454723c */ /* 0x040ff00000041854 */
[C---:B------:R-:W-:Y:S01]  /*2250*/  HMMA.16816.F32.BF16 R100, R180.reuse, R68, R32 ;  /* 0x00000044b464723c */ /* 0x040fe20000041820 */
[----:B------:R-:W-:Y:S07]  /*2260*/  LDSM.16.M88.4 R32, [R228+0x4000] ;  /* 0x00400000e420783b */ /* 0x000fee0000000200 */
[C---:B------:R-:W-:Y:S08]  /*2270*/  HMMA.16816.F32.BF16 R28, R180.reuse, R70, R28 ;  /* 0x00000046b41c723c */ /* 0x040ff0000004181c */
[C---:B------:R-:W-:Y:S08]  /*2280*/  HMMA.16816.F32.BF16 R80, R180.reuse, R96, R80 ;  /* 0x00000060b450723c */ /* 0x040ff00000041850 */
[----:B------:R-:W-:Y:S01]  /*2290*/  HMMA.16816.F32.BF16 R76, R180, R98, R76 ;  /* 0x00000062b44c723c */ /* 0x000fe2000004184c */
[----:B------:R-:W2:Y:S07]  /*22a0*/  LDSM.16.M88.4 R96, [R242+0xd100] ;  /* 0x00d10000f260783b */ /* 0x000eae0000000200 */
[C---:B------:R-:W-:Y:S08]  /*22b0*/  HMMA.16816.F32.BF16 R16, R188.reuse, R48, R16 ;  /* 0x00000030bc10723c */ /* 0x040ff00000041810 */
[----:B------:R-:W-:Y:S01]  /*22c0*/  HMMA.16816.F32.BF16 R12, R188, R50, R12 ;  /* 0x00000032bc0c723c */ /* 0x000fe2000004180c */
[----:B------:R-:W-:Y:S07]  /*22d0*/  LDSM.16.M88.4 R48, [R242+0xd900] ;  /* 0x00d90000f230783b */ /* 0x000fee0000000200 */
[----:B---3--:R-:W-:Y:S01]  /*22e0*/  HMMA.16816.F32.BF16 R68, R180, R60, R24 ;  /* 0x0000003cb444723c */ /* 0x008fe20000041818 */
[----:B------:R-:W3:Y:S07]  /*22f0*/  LDSM.16.M88.4 R24, [R239+0xc900] ;  /* 0x00c90000ef18783b */ /* 0x000eee0000000200 */
[----:B-1----:R-:W-:Y:S08]  /*2300*/  HMMA.16816.F32.BF16 R8, R188, R20, R8 ;  /* 0x00000014bc08723c */ /* 0x002ff00000041808 */
[----:B------:R-:W-:Y:S08]  /*2310*/  HMMA.16816.F32.BF16 R16, R192, R40, R16 ;  /* 0x00000028c010723c */ /* 0x000ff00000041810 */
[----:B------:R-:W-:Y:S01]  /*2320*/  HMMA.16816.F32.BF16 R56, R180, R62, R56 ;  /* 0x0000003eb438723c */ /* 0x000fe20000041838 */
[----:B------:R-:W-:Y:S07]  /*2330*/  LDSM.16.M88.4 R60, [R228+0x4800] ;  /* 0x00480000e43c783b */ /* 0x000fee0000000200 */
[----:B------:R-:W-:Y:S01]  /*2340*/  HMMA.16816.F32.BF16 R84, R184, R90, R84 ;  /* 0x0000005ab854723c */ /* 0x000fe20000041854 */
[----:B------:R-:W-:Y:S07]  /*2350*/  LDSM.16.M88.4 R88, [R242+0xe100] ;  /* 0x00e10000f258783b */ /* 0x000fee0000000200 */
[----:B------:R-:W-:Y:S01]  /*2360*/  HMMA.16816.F32.BF16 R12, R192, R42, R12 ;  /* 0x0000002ac00c723c */ /* 0x000fe2000004180c */
[----:B------:R-:W1:Y:S07]  /*2370*/  LDSM.16.M88.4 R40, [R241+0x5000] ;  /* 0x00500000f128783b */ /* 0x000e6e0000000200 */
[C---:B--2---:R-:W-:Y:S08]  /*2380*/  HMMA.16816.F32.BF16 R80, R184.reuse, R96, R80 ;  /* 0x00000060b850723c */ /* 0x044ff00000041850 */
[----:B------:R-:W-:Y:S08]  /*2390*/  HMMA.16816.F32.BF16 R76, R184, R98, R76 ;  /* 0x00000062b84c723c */ /* 0x000ff0000004184c */
[----:B---3--:R-:W-:Y:S08]  /*23a0*/  HMMA.16816.F32.BF16 R8, R192, R24, R8 ;  /* 0x00000018c008723c */ /* 0x008ff00000041808 */
[----:B------:R-:W-:Y:S08]  /*23b0*/  HMMA.16816.F32.BF16 R16, R212, R32, R16 ;  /* 0x00000020d410723c */ /* 0x000ff00000041810 */
[C---:B------:R-:W-:Y:S01]  /*23c0*/  HMMA.16816.F32.BF16 R84, R188.reuse, R22, R84 ;  /* 0x00000016bc54723c */ /* 0x040fe20000041854 */
[----:B------:R-:W2:Y:S07]  /*23d0*/  LDSM.16.M88.4 R20, [R239+0xd100] ;  /* 0x00d10000ef14783b */ /* 0x000eae0000000200 */
[----:B-1----:R-:W-:Y:S08]  /*23e0*/  HMMA.16816.F32.BF16 R80, R188, R40, R80 ;  /* 0x00000028bc50723c */ /* 0x002ff00000041850 */
[----:B------:R-:W-:Y:S01]  /*23f0*/  HMMA.16816.F32.BF16 R8, R212, R60, R8 ;  /* 0x0000003cd408723c */ /* 0x000fe20000041808 */
[----:B------:R-:W-:-:S02]  /*2400*/  FMUL.FTZ R2, R16, c[0x0][0x320] ;  /* 0x0000c80010027a20 */ /* 0x000fc40000410000 */
[----:B------:R-:W-:Y:S02]  /*2410*/  FMUL.FTZ R3, R17, c[0x0][0x320] ;  /* 0x0000c80011037a20 */ /* 0x000fe40000410000 */
[----:B------:R-:W-:Y:S02]  /*2420*/  FMUL.FTZ R4, R18, c[0x0][0x320] ;  /* 0x0000c80012047a20 */ /* 0x000fe40000410000 */
[----:B------:R-:W-:Y:S01]  /*2430*/  FMUL.FTZ R6, R19, c[0x0][0x320] ;  /* 0x0000c80013067a20 */ /* 0x000fe20000410000 */
[----:B------:R-:W-:Y:S01]  /*2440*/  HMMA.16816.F32.BF16 R76, R188, R42, R76 ;  /* 0x0000002abc4c723c */ /* 0x000fe2000004184c */
[----:B------:R-:W1:Y:S01]  /*2450*/  LDSM.16.M88.4 R16, [R241+0x5800] ;  /* 0x00580000f110783b */ /* 0x000e620000000200 */
[----:B------:R-:W3:Y:S06]  /*2460*/  MUFU.TANH R2, R2 ;  /* 0x0000000200027308 */ /* 0x000eec0000002400 */
[----:B------:R-:W-:Y:S01]  /*2470*/  HMMA.16816.F32.BF16 R12, R212, R34, R12 ;  /* 0x00000022d40c723c */ /* 0x000fe2000004180c */
[----:B------:R-:W-:Y:S01]  /*2480*/  LDSM.16.M88.4 R32, [R242+0xe900] ;  /* 0x00e90000f220783b */ /* 0x000fe20000000200 */
[----:B------:R-:W4:Y:S06]  /*2490*/  MUFU.TANH R3, R3 ;  /* 0x0000000300037308 */ /* 0x000f2c0000002400 */
[----:B------:R-:W-:Y:S01]  /*24a0*/  HMMA.16816.F32.BF16 R84, R192, R26, R84 ;  /* 0x0000001ac054723c */ /* 0x000fe20000041854 */
[----:B------:R-:W5:Y:S01]  /*24b0*/  LDSM.16.M88.4 R24, [R228+0x5000] ;  /* 0x00500000e418783b */ /* 0x000f620000000200 */
[----:B------:R-:W1:Y:S06]  /*24c0*/  MUFU.TANH R4, R4 ;  /* 0x0000000400047308 */ /* 0x000e6c0000002400 */
[C---:B------:R-:W-:Y:S02]  /*24d0*/  HMMA.16816.F32.BF16 R72, R184.reuse, R48, R72 ;  /* 0x00000030b848723c */ /* 0x040fe40000041848 */
[----:B------:R-:W1:Y:S05]  /*24e0*/  MUFU.TANH R6, R6 ;  /* 0x0000000600067308 */ /* 0x000e6a0000002400 */
[----:B------:R-:W-:Y:S01]  /*24f0*/  FMUL.FTZ R48, R8, c[0x0][0x320] ;  /* 0x0000c80008307a20 */ /* 0x000fe20000410000 */
[----:B------:R-:W-:Y:S01]  /*2500*/  HMMA.16816.F32.BF16 R52, R184, R50, R52 ;  /* 0x00000032b834723c */ /* 0x000fe20000041834 */
[----:B------:R-:W-:-:S02]  /*2510*/  FMUL.FTZ R49, R9, c[0x0][0x320] ;  /* 0x0000c80009317a20 */ /* 0x000fc40000410000 */
[----:B------:R-:W-:Y:S02]  /*2520*/  FMUL.FTZ R12, R12, c[0x0][0x320] ;  /* 0x0000c8000c0c7a20 */ /* 0x000fe40000410000 */
[----:B------:R-:W-:Y:S01]  /*2530*/  FMUL.FTZ R41, R13, c[0x0][0x320] ;  /* 0x0000c8000d297a20 */ /* 0x000fe20000410000 */
[----:B------:R-:W1:Y:S01]  /*2540*/  MUFU.TANH R48, R48 ;  /* 0x0000003000307308 */ /* 0x000e620000002400 */
[----:B------:R-:W-:Y:S01]  /*2550*/  FMUL.FTZ R50, R10, c[0x0][0x320] ;  /* 0x0000c8000a327a20 */ /* 0x000fe20000410000 */
[C---:B--2---:R-:W-:Y:S01]  /*2560*/  HMMA.16816.F32.BF16 R80, R192.reuse, R20, R80 ;  /* 0x00000014c050723c */ /* 0x044fe20000041850 */
[----:B------:R-:W-:Y:S02]  /*2570*/  FMUL.FTZ R51, R11, c[0x0][0x320] ;  /* 0x0000c8000b337a20 */ /* 0x000fe40000410000 */
[----:B------:R-:W2:Y:S01]  /*2580*/  LDSM.16.M88.4 R8, [R241+0x6000] ;  /* 0x00600000f108783b */ /* 0x000ea20000000200 */
[----:B------:R-:W-:Y:S02]  /*2590*/  FMUL.FTZ R42, R14, c[0x0][0x320] ;  /* 0x0000c8000e2a7a20 */ /* 0x000fe40000410000 */
[----:B------:R1:W1:Y:S01]  /*25a0*/  MUFU.TANH R40, R12 ;  /* 0x0000000c00287308 */ /* 0x0002620000002400 */
[----:B------:R-:W-:Y:S01]  /*25b0*/  FMUL.FTZ R43, R15, c[0x0][0x320] ;  /* 0x0000c8000f2b7a20 */ /* 0x000fe20000410000 */
[----:B------:R-:W-:Y:S01]  /*25c0*/  HMMA.16816.F32.BF16 R76, R192, R22, R76 ;  /* 0x00000016c04c723c */ /* 0x000fe2000004184c */
[----:B------:R-:W-:Y:S05]  /*25d0*/  LDSM.16.M88.4 R20, [R228+0x5800] ;  /* 0x00580000e414783b */ /* 0x000fea0000000200 */
[----:B------:R-:W2:Y:S02]  /*25e0*/  MUFU.TANH R41, R41 ;  /* 0x0000002900297308 */ /* 0x000ea40000002400 */
[C---:B------:R-:W-:Y:S01]  /*25f0*/  HMMA.16816.F32.BF16 R64, R184.reuse, R88, R64 ;  /* 0x00000058b840723c */ /* 0x040fe20000041840 */
[----:B-1----:R-:W1:Y:S05]  /*2600*/  LDSM.16.M88.4 R12, [R239+0xd900] ;  /* 0x00d90000ef0c783b */ /* 0x002e6a0000000200 */
[----:B------:R-:W1:Y:S02]  /*2610*/  MUFU.TANH R42, R42 ;  /* 0x0000002a002a7308 */ /* 0x000e640000002400 */
[----:B------:R-:W-:Y:S06]  /*2620*/  HMMA.16816.F32.BF16 R44, R184, R90, R44 ;  /* 0x0000005ab82c723c */ /* 0x000fec000004182c */
[----:B------:R-:W1:Y:S02]  /*2630*/  MUFU.TANH R43, R43 ;  /* 0x0000002b002b7308 */ /* 0x000e640000002400 */
[----:B------:R-:W-:Y:S06]  /*2640*/  HMMA.16816.F32.BF16 R72, R188, R16, R72 ;  /* 0x00000010bc48723c */ /* 0x000fec0000041848 */
[----:B------:R-:W1:Y:S02]  /*2650*/  MUFU.TANH R49, R49 ;  /* 0x0000003100317308 */ /* 0x000e640000002400 */
[----:B-----5:R-:W-:Y:S06]  /*2660*/  HMMA.16816.F32.BF16 R80, R212, R24, R80 ;  /* 0x00000018d450723c */ /* 0x020fec0000041850 */
[----:B------:R-:W1:Y:S02]  /*2670*/  MUFU.TANH R50, R50 ;  /* 0x0000003200327308 */ /* 0x000e640000002400 */
[----:B------:R-:W-:Y:S06]  /*2680*/  HMMA.16816.F32.BF16 R92, R184, R32, R92 ;  /* 0x00000020b85c723c */ /* 0x000fec000004185c */
[----:B------:R-:W1:Y:S02]  /*2690*/  MUFU.TANH R51, R51 ;  /* 0x0000003300337308 */ /* 0x000e640000002400 */
[----:B------:R-:W-:Y:S01]  /*26a0*/  HMMA.16816.F32.BF16 R52, R188, R18, R52 ;  /* 0x00000012bc34723c */ /* 0x000fe20000041834 */
[----:B------:R-:W-:Y:S07]  /*26b0*/  LDSM.16.M88.4 R16, [R242+0xf100] ;  /* 0x00f10000f210783b */ /* 0x000fee0000000200 */
[----:B------:R-:W-:Y:S01]  /*26c0*/  HMMA.16816.F32.BF16 R76, R212, R26, R76 ;  /* 0x0000001ad44c723c */ /* 0x000fe2000004184c */
[----:B------:R-:W5:Y:S01]  /*26d0*/  LDSM.16.M88.4 R24, [R239+0xe100] ;  /* 0x00e10000ef18783b */ /* 0x000f620000000200 */
[----:B------:R-:W-:-:S02]  /*26e0*/  FMUL.FTZ R80, R80, c[0x0][0x320] ;  /* 0x0000c80050507a20 */ /* 0x000fc40000410000 */
[----:B------:R-:W-:Y:S02]  /*26f0*/  FMUL.FTZ R81, R81, c[0x0][0x320] ;  /* 0x0000c80051517a20 */ /* 0x000fe40000410000 */
[----:B------:R-:W-:Y:S02]  /*2700*/  FMUL.FTZ R82, R82, c[0x0][0x320] ;  /* 0x0000c80052527a20 */ /* 0x000fe40000410000 */
[----:B------:R-:W-:Y:S01]  /*2710*/  HMMA.16816.F32.BF16 R36, R184, R34, R36 ;  /* 0x00000022b824723c */ /* 0x000fe20000041824 */
[----:B------:R-:W3:Y:S01]  /*2720*/  LDSM.16.M88.4 R32, [R241+0x6800] ;  /* 0x00680000f120783b */ /* 0x000ee20000000200 */
[----:B------:R-:W-:Y:S01]  /*2730*/  FMUL.FTZ R83, R83, c[0x0][0x320] ;  /* 0x0000c80053537a20 */ /* 0x000fe20000410000 */
[----:B------:R-:W1:Y:S05]  /*2740*/  MUFU.TANH R80, R80 ;  /* 0x0000005000507308 */ /* 0x000e6a0000002400 */
[C---:B--2---:R-:W-:Y:S03]  /*2750*/  HMMA.16816.F32.BF16 R64, R188.reuse, R8, R64 ;  /* 0x00000008bc40723c */ /* 0x044fe60000041840 */
[----:B------:R-:W2:Y:S05]  /*2760*/  MUFU.TANH R81, R81 ;  /* 0x0000005100517308 */ /* 0x000eaa0000002400 */
[----:B------:R-:W-:Y:S01]  /*2770*/  HMMA.16816.F32.BF16 R44, R188, R10, R44 ;  /* 0x0000000abc2c723c */ /* 0x000fe2000004182c */
[----:B------:R-:W2:Y:S01]  /*2780*/  LDSM.16.M88.4 R8, [R239+0xe900] ;  /* 0x00e90000ef08783b */ /* 0x000ea20000000200 */
[----:B------:R-:W-:Y:S01]  /*2790*/  FMUL.FTZ R76, R76, c[0x0][0x320] ;  /* 0x0000c8004c4c7a20 */ /* 0x000fe20000410000 */
[----:B------:R-:W2:Y:S01]  /*27a0*/  MUFU.TANH R82, R82 ;  /* 0x0000005200527308 */ /* 0x000ea20000002400 */
[----:B------:R-:W-:-:S02]  /*27b0*/  FMUL.FTZ R77, R77, c[0x0][0x320] ;  /* 0x0000c8004d4d7a20 */ /* 0x000fc40000410000 */
[----:B------:R-:W-:Y:S02]  /*27c0*/  FMUL.FTZ R78, R78, c[0x0][0x320] ;  /* 0x0000c8004e4e7a20 */ /* 0x000fe40000410000 */
[C---:B-1----:R-:W-:Y:S01]  /*27d0*/  HMMA.16816.F32.BF16 R72, R192.reuse, R12, R72 ;  /* 0x0000000cc048723c */ /* 0x042fe20000041848 */
[----:B------:R-:W-:Y:S02]  /*27e0*/  FMUL.FTZ R79, R79, c[0x0][0x320] ;  /* 0x0000c8004f4f7a20 */ /* 0x000fe40000410000 */
[----:B------:R-:W1:Y:S05]  /*27f0*/  MUFU.TANH R83, R83 ;  /* 0x0000005300537308 */ /* 0x000e6a0000002400 */
[C---:B------:R-:W-:Y:S01]  /*2800*/  HMMA.16816.F32.BF16 R52, R192.reuse, R14, R52 ;  /* 0x0000000ec034723c */ /* 0x040fe20000041834 */
[----:B------:R-:W1:Y:S02]  /*2810*/  LDSM.16.M88.4 R12, [R228+0x6000] ;  /* 0x00600000e40c783b */ /* 0x000e640000000200 */
[----:B------:R-:W1:Y:S05]  /*2820*/  MUFU.TANH R76, R76 ;  /* 0x0000004c004c7308 */ /* 0x000e6a0000002400 */
[----:B-----5:R-:W-:Y:S03]  /*2830*/  HMMA.16816.F32.BF16 R64, R192, R24, R64 ;  /* 0x00000018c040723c */ /* 0x020fe60000041840 */
[----:B------:R-:W1:Y:S05]  /*2840*/  MUFU.TANH R77, R77 ;  /* 0x0000004d004d7308 */ /* 0x000e6a0000002400 */
[----:B---3--:R-:W-:Y:S03]  /*2850*/  HMMA.16816.F32.BF16 R92, R188, R32, R92 ;  /* 0x00000020bc5c723c */ /* 0x008fe6000004185c */
[----:B------:R-:W3:Y:S05]  /*2860*/  MUFU.TANH R78, R78 ;  /* 0x0000004e004e7308 */ /* 0x000eea0000002400 */
[----:B------:R-:W-:Y:S01]  /*2870*/  HMMA.16816.F32.BF16 R44, R192, R26, R44 ;  /* 0x0000001ac02c723c */ /* 0x000fe2000004182c */
[----:B------:R-:W5:Y:S02]  /*2880*/  LDSM.16.M88.4 R24, [R242+0xf900] ;  /* 0x00f90000f218783b */ /* 0x000f640000000200 */
[----:B------:R-:W1:Y:S05]  /*2890*/  MUFU.TANH R144, R79 ;  /* 0x0000004f00907308 */ /* 0x000e6a0000002400 */
[----:B------:R-:W-:Y:S08]  /*28a0*/  HMMA.16816.F32.BF16 R36, R188, R34, R36 ;  /* 0x00000022bc24723c */ /* 0x000ff00000041824 */
[----:B------:R-:W-:Y:S08]  /*28b0*/  HMMA.16816.F32.BF16 R72, R212, R20, R72 ;  /* 0x00000014d448723c */ /* 0x000ff00000041848 */
[----:B------:R-:W-:Y:S08]  /*28c0*/  HMMA.16816.F32.BF16 R100, R184, R16, R100 ;  /* 0x00000010b864723c */ /* 0x000ff00000041864 */
[----:B------:R-:W-:Y:S01]  /*28d0*/  HMMA.16816.F32.BF16 R52, R212, R22, R52 ;  /* 0x00000016d434723c */ /* 0x000fe20000041834 */
[----:B------:R-:W3:Y:S07]  /*28e0*/  LDSM.16.M88.4 R20, [R241+0x7000] ;  /* 0x00700000f114783b */ /* 0x000eee0000000200 */
[----:B------:R-:W-:Y:S01]  /*28f0*/  HMMA.16816.F32.BF16 R28, R184, R18, R28 ;  /* 0x00000012b81c723c */ /* 0x000fe2000004181c */
[----:B------:R-:W3:Y:S01]  /*2900*/  LDSM.16.M88.4 R16, [R228+0x6800] ;  /* 0x00680000e410783b */ /* 0x000ee20000000200 */
[----:B------:R-:W-:-:S02]  /*2910*/  FMUL.FTZ R72, R72, c[0x0][0x320] ;  /* 0x0000c80048487a20 */ /* 0x000fc40000410000 */
[----:B------:R-:W-:Y:S02]  /*2920*/  FMUL.FTZ R32, R74, c[0x0][0x320] ;  /* 0x0000c8004a207a20 */ /* 0x000fe40000410000 */
[----:B------:R-:W-:Y:S02]  /*2930*/  FMUL.FTZ R73, R73, c[0x0][0x320] ;  /* 0x0000c80049497a20 */ /* 0x000fe40000410000 */
[C---:B--2---:R-:W-:Y:S01]  /*2940*/  HMMA.16816.F32.BF16 R92, R192.reuse, R8, R92 ;  /* 0x00000008c05c723c */ /* 0x044fe2000004185c */
[----:B------:R-:W-:Y:S01]  /*2950*/  FMUL.FTZ R75, R75, c[0x0][0x320] ;  /* 0x0000c8004b4b7a20 */ /* 0x000fe20000410000 */
[----:B------:R-:W2:Y:S06]  /*2960*/  MUFU.TANH R72, R72 ;  /* 0x0000004800487308 */ /* 0x000eac0000002400 */
        /* <DEDUP_REMOVED lines=9> */
[----:B------:R-:W-:Y:S01]  /*2a00*/  HMMA.16816.F32.BF16 R44, R212, R14, R44 ;  /* 0x0000000ed42c723c */ /* 0x000fe2000004182c */
[----:B------:R-:W1:Y:S02]  /*2a10*/  LDSM.16.M88.4 R12, [R239+0xf100] ;  /* 0x00f10000ef0c783b */ /* 0x000e640000000200 */
[----:B------:R-:W1:Y:S05]  /*2a20*/  MUFU.TANH R153, R75 ;  /* 0x0000004b00997308 */ /* 0x000e6a0000002400 */
[C---:B-----5:R-:W-:Y:S03]  /*2a30*/  HMMA.16816.F32.BF16 R68, R184.reuse, R24, R68 ;  /* 0x00000018b844723c */ /* 0x060fe60000041844 */
[----:B------:R-:W1:Y:S05]  /*2a40*/  MUFU.TANH R147, R52 ;  /* 0x0000003400937308 */ /* 0x000e6a0000002400 */
[----:B------:R-:W-:Y:S01]  /*2a50*/  HMMA.16816.F32.BF16 R56, R184, R26, R56 ;  /* 0x0000001ab838723c */ /* 0x000fe20000041838 */
[----:B------:R-:W-:-:S02]  /*2a60*/  FMUL.FTZ R65, R65, c[0x0][0x320] ;  /* 0x0000c80041417a20 */ /* 0x000fc40000410000 */
[----:B------:R-:W-:Y:S01]  /*2a70*/  FMUL.FTZ R67, R67, c[0x0][0x320] ;  /* 0x0000c80043437a20 */ /* 0x000fe20000410000 */
[----:B------:R-:W1:Y:S01]  /*2a80*/  MUFU.TANH R33, R33 ;  /* 0x0000002100217308 */ /* 0x000e620000002400 */
[----:B------:R-:W-:Y:S02]  /*2a90*/  FMUL.FTZ R64, R64, c[0x0][0x320] ;  /* 0x0000c80040407a20 */ /* 0x000fe40000410000 */
[----:B------:R-:W-:Y:S01]  /*2aa0*/  FMUL.FTZ R66, R66, c[0x0][0x320] ;  /* 0x0000c80042427a20 */ /* 0x000fe20000410000 */
[----:B---3--:R-:W-:Y:S01]  /*2ab0*/  HMMA.16816.F32.BF16 R100, R188, R20, R100 ;  /* 0x00000014bc64723c */ /* 0x008fe20000041864 */
[----:B------:R-:W-:Y:S02]  /*2ac0*/  FMUL.FTZ R44, R44, c[0x0][0x320] ;  /* 0x0000c8002c2c7a20 */ /* 0x000fe40000410000 */
[----:B------:R-:W-:Y:S01]  /*2ad0*/  FMUL.FTZ R45, R45, c[0x0][0x320] ;  /* 0x0000c8002d2d7a20 */ /* 0x000fe20000410000 */
[----:B------:R-:W3:Y:S01]  /*2ae0*/  MUFU.TANH R169, R65 ;  /* 0x0000004100a97308 */ /* 0x000ee20000002400 */
[----:B------:R-:W-:-:S02]  /*2af0*/  FMUL.FTZ R46, R46, c[0x0][0x320] ;  /* 0x0000c8002e2e7a20 */ /* 0x000fc40000410000 */
[----:B------:R-:W-:Y:S01]  /*2b00*/  FMUL.FTZ R47, R47, c[0x0][0x320] ;  /* 0x0000c8002f2f7a20 */ /* 0x000fe20000410000 */
[----:B------:R-:W-:Y:S04]  /*2b10*/  HMMA.16816.F32.BF16 R92, R212, R16, R92 ;  /* 0x00000010d45c723c */ /* 0x000fe8000004185c */
[----:B------:R5:W1:Y:S04]  /*2b20*/  MUFU.TANH R199, R67 ;  /* 0x0000004300c77308 */ /* 0x000a680000002400 */
[----:B------:R-:W-:Y:S01]  /*2b30*/  HMMA.16816.F32.BF16 R28, R188, R22, R28 ;  /* 0x00000016bc1c723c */ /* 0x000fe2000004181c */
[----:B------:R-:W-:Y:S03]  /*2b40*/  LDSM.16.M88.4 R20, [R228+0x7000] ;  /* 0x00700000e414783b */ /* 0x000fe60000000200 */
[----:B------:R-:W1:Y:S04]  /*2b50*/  MUFU.TANH R34, R34 ;  /* 0x0000002200227308 */ /* 0x000e680000002400 */
[----:B------:R-:W-:Y:S01]  /*2b60*/  HMMA.16816.F32.BF16 R36, R212, R18, R36 ;  /* 0x00000012d424723c */ /* 0x000fe20000041824 */
[----:B------:R-:W3:Y:S03]  /*2b70*/  LDSM.16.M88.4 R16, [R239+0xf900] ;  /* 0x00f90000ef10783b */ /* 0x000ee60000000200 */
[----:B------:R1:W1:Y:S04]  /*2b80*/  MUFU.TANH R155, R55 ;  /* 0x00000037009b7308 */ /* 0x0002680000002400 */
[----:B--2---:R-:W-:Y:S01]  /*2b90*/  HMMA.16816.F32.BF16 R68, R188, R8, R68 ;  /* 0x00000008bc44723c */ /* 0x004fe20000041844 */
[----:B------:R-:W-:-:S02]  /*2ba0*/  FMUL.FTZ R92, R92, c[0x0][0x320] ;  /* 0x0000c8005c5c7a20 */ /* 0x000fc40000410000 */
[----:B------:R-:W-:Y:S01]  /*2bb0*/  FMUL.FTZ R93, R93, c[0x0][0x320] ;  /* 0x0000c8005d5d7a20 */ /* 0x000fe20000410000 */
[----:B------:R2:W2:Y:S01]  /*2bc0*/  MUFU.TANH R134, R64 ;  /* 0x0000004000867308 */ /* 0x0004a20000002400 */
[----:B------:R-:W-:Y:S02]  /*2bd0*/  FMUL.FTZ R94, R94, c[0x0][0x320] ;  /* 0x0000c8005e5e7a20 */ /* 0x000fe40000410000 */
[----:B------:R-:W-:Y:S01]  /*2be0*/  FMUL.FTZ R95, R95, c[0x0][0x320] ;  /* 0x0000c8005f5f7a20 */ /* 0x000fe20000410000 */
[----:B------:R-:W-:Y:S04]  /*2bf0*/  HMMA.16816.F32.BF16 R56, R188, R10, R56 ;  /* 0x0000000abc38723c */ /* 0x000fe80000041838 */
[----:B------:R2:W2:Y:S04]  /*2c00*/  MUFU.TANH R142, R66 ;  /* 0x00000042008e7308 */ /* 0x0004a80000002400 */
[----:B-1----:R-:W-:Y:S01]  /*2c10*/  HMMA.16816.F32.BF16 R100, R192, R12, R100 ;  /* 0x0000000cc064723c */ /* 0x002fe20000041864 */
[----:B------:R-:W-:-:S02]  /*2c20*/  FMUL.FTZ R36, R36, c[0x0][0x320] ;  /* 0x0000c80024247a20 */ /* 0x000fc40000410000 */
[----:B------:R-:W-:Y:S01]  /*2c30*/  FMUL.FTZ R37, R37, c[0x0][0x320] ;  /* 0x0000c80025257a20 */ /* 0x000fe20000410000 */
[----:B------:R1:W1:Y:S01]  /*2c40*/  MUFU.TANH R171, R44 ;  /* 0x0000002c00ab7308 */ /* 0x0002620000002400 */
[----:B------:R-:W-:Y:S02]  /*2c50*/  FMUL.FTZ R38, R38, c[0x0][0x320] ;  /* 0x0000c80026267a20 */ /* 0x000fe40000410000 */
[----:B------:R-:W-:Y:S01]  /*2c60*/  FMUL.FTZ R39, R39, c[0x0][0x320] ;  /* 0x0000c80027277a20 */ /* 0x000fe20000410000 */
[----:B------:R-:W-:Y:S01]  /*2c70*/  HMMA.16816.F32.BF16 R28, R192, R14, R28 ;  /* 0x0000000ec01c723c */ /* 0x000fe2000004181c */
[----:B------:R-:W1:Y:S01]  /*2c80*/  LDSM.16.M88.4 R12, [R228+0x7800] ;  /* 0x00780000e40c783b */ /* 0x000e620000000200 */
[----:B------:R-:W-:-:S04]  /*2c90*/  DEPBAR.LE SB0, 0x0 ;  /* 0x000080000000791a */ /* 0x000fc80000000000 */
[----:B------:R1:W1:Y:S02]  /*2ca0*/  MUFU.TANH R140, R45 ;  /* 0x0000002d008c7308 */ /* 0x0002640000002400 */
[----:B------:R-:W-:Y:S06]  /*2cb0*/  HMMA.16816.F32.BF16 R84, R212, R62, R84 ;  /* 0x0000003ed454723c */ /* 0x000fec0000041854 */
[----:B------:R1:W1:Y:S02]  /*2cc0*/  MUFU.TANH R249, R46 ;  /* 0x0000002e00f97308 */ /* 0x0002640000002400 */
[C---:B---3--:R-:W-:Y:S06]  /*2cd0*/  HMMA.16816.F32.BF16 R68, R192.reuse, R16, R68 ;  /* 0x00000010c044723c */ /* 0x048fec0000041844 */
[----:B------:R3:W1:Y:S02]  /*2ce0*/  MUFU.TANH R203, R47 ;  /* 0x0000002f00cb7308 */ /* 0x0006640000002400 */
[----:B------:R-:W-:Y:S06]  /*2cf0*/  HMMA.16816.F32.BF16 R56, R192, R18, R56 ;  /* 0x00000012c038723c */ /* 0x000fec0000041838 */
[----:B------:R3:W1:Y:S02]  /*2d00*/  MUFU.TANH R219, R92 ;  /* 0x0000005c00db7308 */ /* 0x0006640000002400 */
[----:B------:R-:W-:Y:S01]  /*2d10*/  HMMA.16816.F32.BF16 R100, R212, R20, R100 ;  /* 0x00000014d464723c */ /* 0x000fe20000041864 */
[----:B------:R-:W-:-:S02]  /*2d20*/  FMUL.FTZ R60, R84, c[0x0][0x320] ;  /* 0x0000c800543c7a20 */ /* 0x000fc40000410000 */
[----:B------:R-:W-:Y:S02]  /*2d30*/  FMUL.FTZ R61, R85, c[0x0][0x320] ;  /* 0x0000c800553d7a20 */ /* 0x000fe40000410000 */
[----:B------:R-:W-:Y:S01]  /*2d40*/  FMUL.FTZ R62, R86, c[0x0][0x320] ;  /* 0x0000c800563e7a20 */ /* 0x000fe20000410000 */
[----:B------:R3:W2:Y:S01]  /*2d50*/  MUFU.TANH R217, R93 ;  /* 0x0000005d00d97308 */ /* 0x0006a20000002400 */
[----:B------:R-:W-:Y:S01]  /*2d60*/  FMUL.FTZ R63, R87, c[0x0][0x320] ;  /* 0x0000c800573f7a20 */ /* 0x000fe20000410000 */
[C---:B------:R-:W-:Y:S06]  /*2d70*/  HMMA.16816.F32.BF16 R28, R212.reuse, R22, R28 ;  /* 0x00000016d41c723c */ /* 0x040fec000004181c */
[----:B------:R-:W2:Y:S02]  /*2d80*/  MUFU.TANH R60, R60 ;  /* 0x0000003c003c7308 */ /* 0x000ea40000002400 */
[C---:B-1----:R-:W-:Y:S06]  /*2d90*/  HMMA.16816.F32.BF16 R68, R212.reuse, R12, R68 ;  /* 0x0000000cd444723c */ /* 0x042fec0000041844 */
[----:B------:R-:W1:Y:S02]  /*2da0*/  MUFU.TANH R61, R61 ;  /* 0x0000003d003d7308 */ /* 0x000e640000002400 */
[----:B------:R-:W-:Y:S01]  /*2db0*/  HMMA.16816.F32.BF16 R56, R212, R14, R56 ;  /* 0x0000000ed438723c */ /* 0x000fe20000041838 */
[----:B------:R-:W-:-:S02]  /*2dc0*/  FMUL.FTZ R100, R100, c[0x0][0x320] ;  /* 0x0000c80064647a20 */ /* 0x000fc40000410000 */
[----:B------:R-:W-:Y:S02]  /*2dd0*/  FMUL.FTZ R101, R101, c[0x0][0x320] ;  /* 0x0000c80065657a20 */ /* 0x000fe40000410000 */
[----:B------:R-:W-:Y:S01]  /*2de0*/  FMUL.FTZ R102, R102, c[0x0][0x320] ;  /* 0x0000c80066667a20 */ /* 0x000fe20000410000 */
[----:B------:R-:W1:Y:S01]  /*2df0*/  MUFU.TANH R62, R62 ;  /* 0x0000003e003e7308 */ /* 0x000e620000002400 */
[----:B------:R-:W-:Y:S02]  /*2e00*/  FMUL.FTZ R103, R103, c[0x0][0x320] ;  /* 0x0000c80067677a20 */ /* 0x000fe40000410000 */
[----:B------:R-:W-:Y:S02]  /*2e10*/  FMUL.FTZ R28, R28, c[0x0][0x320] ;  /* 0x0000c8001c1c7a20 */ /* 0x000fe40000410000 */
[----:B------:R-:W-:Y:S02]  /*2e20*/  FMUL.FTZ R29, R29, c[0x0][0x320] ;  /* 0x0000c8001d1d7a20 */ /* 0x000fe40000410000 */
[----:B------:R-:W-:Y:S01]  /*2e30*/  FMUL.FTZ R30, R30, c[0x0][0x320] ;  /* 0x0000c8001e1e7a20 */ /* 0x000fe20000410000 */
[----:B------:R-:W1:Y:S01]  /*2e40*/  MUFU.TANH R63, R63 ;  /* 0x0000003f003f7308 */ /* 0x000e620000002400 */
[----:B------:R-:W-:-:S02]  /*2e50*/  FMUL.FTZ R31, R31, c[0x0][0x320] ;  /* 0x0000c8001f1f7a20 */ /* 0x000fc40000410000 */
[----:B-----5:R-:W-:Y:S02]  /*2e60*/  FMUL.FTZ R67, R70, c[0x0][0x320] ;  /* 0x0000c80046437a20 */ /* 0x020fe40000410000 */
[----:B------:R-:W-:Y:S02]  /*2e70*/  FMUL.FTZ R65, R71, c[0x0][0x320] ;  /* 0x0000c80047417a20 */ /* 0x000fe40000410000 */
[----:B------:R-:W-:Y:S01]  /*2e80*/  FMUL.FTZ R68, R68, c[0x0][0x320] ;  /* 0x0000c80044447a20 */ /* 0x000fe20000410000 */
[----:B------:R3:W1:Y:S01]  /*2e90*/  MUFU.TANH R207, R94 ;  /* 0x0000005e00cf7308 */ /* 0x0006620000002400 */
[----:B------:R-:W-:Y:S02]  /*2ea0*/  FMUL.FTZ R69, R69, c[0x0][0x320] ;  /* 0x0000c80045457a20 */ /* 0x000fe40000410000 */
[----:B------:R-:W-:Y:S02]  /*2eb0*/  FMUL.FTZ R10, R58, c[0x0][0x320] ;  /* 0x0000c8003a0a7a20 */ /* 0x000fe40000410000 */
[----:B------:R-:W-:-:S02]  /*2ec0*/  FMUL.FTZ R8, R59, c[0x0][0x320] ;  /* 0x0000c8003b087a20 */ /* 0x000fc40000410000 */
[----:B------:R-:W-:Y:S01]  /*2ed0*/  FMUL.FTZ R56, R56, c[0x0][0x320] ;  /* 0x0000c80038387a20 */ /* 0x000fe20000410000 */
[----:B------:R3:W1:Y:S01]  /*2ee0*/  MUFU.TANH R205, R95 ;  /* 0x0000005f00cd7308 */ /* 0x0006620000002400 */
[----:B------:R-:W-:-:S07]  /*2ef0*/  FMUL.FTZ R57, R57, c[0x0][0x320] ;  /* 0x0000c80039397a20 */ /* 0x000fce0000410000 */
[----:B------:R3:W1:Y:S08]  /*2f00*/  MUFU.TANH R211, R36 ;  /* 0x0000002400d37308 */ /* 0x0006700000002400 */
        /* <DEDUP_REMOVED lines=13> */
[----:B------:R-:W1:Y:S08]  /*2fe0*/  MUFU.TANH R67, R67 ;  /* 0x0000004300437308 */ /* 0x000e700000002400 */
[----:B------:R-:W1:Y:S08]  /*2ff0*/  MUFU.TANH R65, R65 ;  /* 0x0000004100417308 */ /* 0x000e700000002400 */
[----:B------:R3:W1:Y:S08]  /*3000*/  MUFU.TANH R135, R56 ;  /* 0x0000003800877308 */ /* 0x0006700000002400 */
[----:B------:R3:W1:Y:S08]  /*3010*/  MUFU.TANH R133, R57 ;  /* 0x0000003900857308 */ /* 0x0006700000002400 */
[----:B------:R-:W1:Y:S08]  /*3020*/  MUFU.TANH R10, R10 ;  /* 0x0000000a000a7308 */ /* 0x000e700000002400 */
[----:B------:R-:W1:Y:S01]  /*3030*/  MUFU.TANH R8, R8 ;  /* 0x0000000800087308 */ /* 0x000e620000002400 */
[----:B------:R-:W-:Y:S06]  /*3040*/  BAR.SYNC.DEFER_BLOCKING 0x0 ;  /* 0x0000000000007b1d */ /* 0x000fec0000010000 */
[----:B------:R-:W-:Y:S05]  /*3050*/  @!P1 BRA `(.L_x_4) ;  /* 0x0000026000009947 */ /* 0x000fea0003800000 */
[----:B--234-:R-:W-:Y:S02]  /*3060*/  UIADD3 UR5, UR17, -0x2, URZ ;  /* 0xfffffffe11057890 */ /* 0x01cfe4000fffe03f */
[----:B------:R-:W-:-:S02]  /*3070*/  USHF.L.U32 UR16, UR6, 0x6, URZ ;  /* 0x0000000606107899 */ /* 0x000fc4000800063f */
[----:B------:R-:W-:Y:S02]  /*3080*/  USHF.R.S32.HI UR4, URZ, 0x1f, UR5 ;  /* 0x0000001f3f047899 */ /* 0x000fe40008011405 */
[----:B------:R-:W-:Y:S01]  /*3090*/  UIMAD UR18, UR18, UR5, URZ ;  /* 0x00000005121272a4 */ /* 0x000fe2000f8e023f */
[----:B------:R-:W-:Y:S02]  /*30a0*/  IMAD.U32 R9, RZ, RZ, UR5 ;  /* 0x00000005ff097e24 */ /* 0x000fe4000f8e00ff */
[----:B------:R-:W-:Y:S01]  /*30b0*/  IMAD.U32 R20, RZ, RZ, UR16 ;  /* 0x00000010ff147e24 */ /* 0x000fe2000f8e00ff */
[----:B------:R-:W-:Y:S01]  /*30c0*/  UIMAD UR4, UR4, UR19, UR18 ;  /* 0x00000013040472a4 */ /* 0x000fe2000f8e0212 */
[----:B------:R-:W-:Y:S01]  /*30d0*/  IMAD.WIDE.U32 R12, R9, UR19, R246 ;  /* 0x00000013090c7c25 */ /* 0x000fe2000f8e00f6 */
[----:B------:R-:W-:Y:S02]  /*30e0*/  ULDC UR5, c[0x0][0x1e4] ;  /* 0x0000790000057ab9 */ /* 0x000fe40000000800 */
[----:B------:R-:W-:-:S02]  /*30f0*/  USHF.L.U64.HI UR5, UR6, UR23, UR5 ;  /* 0x0000001706057299 */ /* 0x000fc40008010205 */
[----:B------:R-:W-:Y:S01]  /*3100*/  IADD3 R9, R13, UR4, RZ ;  /* 0x000000040d097c10 */ /* 0x000fe2000fffe0ff */
[----:B------:R-:W-:Y:S01]  /*3110*/  UIADD3 UR6, UP0, UR12, 0x80, URZ ;  /* 0x000000800c067890 */ /* 0x000fe2000ff1e03f */
[----:B------:R-:W-:-:S03]  /*3120*/  LEA R24, P1, R12, c[0x0][0x1c8], 0x1 ;  /* 0x000072000c187a11 */ /* 0x000fc600078208ff */
[----:B------:R-:W-:Y:S01]  /*3130*/  UIADD3.X UR4, URZ, UR9, URZ, UP0, !UPT ;  /* 0x000000093f047290 */ /* 0x000fe200087fe43f */
[----:B------:R-:W-:Y:S02]  /*3140*/  LEA.HI.X R25, R12, c[0x0][0x1cc], R9, 0x1, P1 ;  /* 0x000073000c197a11 */ /* 0x000fe400008f0c09 */
[----:B------:R-:W-:Y:S02]  /*3150*/  IADD3 R20, P2, P1, R20, 0x80, R24 ;  /* 0x0000008014147810 */ /* 0x000fe4000795e018 */
[----:B------:R-:W-:Y:S01]  /*3160*/  IADD3 R22, P4, R24, UR16, RZ ;  /* 0x0000001018167c10 */ /* 0x000fe2000ff9e0ff */
[----:B------:R-:W-:Y:S01]  /*3170*/  @!PT LDS RZ, [RZ] ;  /* 0x00000000fffff984 */ /* 0x000fe20000000800 */
[----:B------:R-:W-:Y:S01]  /*3180*/  @!PT LDS RZ, [RZ] ;  /* 0x00000000fffff984 */ /* 0x000fe20000000800 */
[----:B------:R-:W-:Y:S01]  /*3190*/  @!PT LDS RZ, [RZ] ;  /* 0x00000000fffff984 */ /* 0x000fe20000000800 */
[----:B------:R2:W-:Y:S01]  /*31a0*/  LDGSTS.E.BYPASS.LTC128B.128 [R243+0x8100], [R24.64], !P3 ;  /* 0x0810000018f37fae */ /* 0x0005e2000d901d4e */
[----:B------:R-:W-:Y:S02]  /*31b0*/  IADD3.X R21, RZ, UR5, R25, P2, P1 ;  /* 0x00000005ff157c10 */ /* 0x000fe400097e2419 */
[----:B------:R-:W-:Y:S01]  /*31c0*/  IADD3.X R23, R25, UR5, RZ, P4, !PT ;  /* 0x0000000519177c10 */ /* 0x000fe2000a7fe4ff */
[----:B------:R2:W-:Y:S01]  /*31d0*/  LDGSTS.E.BYPASS.LTC128B.128 [R243+0xc100], [R24.64+0x80], !P0 ;  /* 0x0c10008018f37fae */ /* 0x0005e2000c101d4e */
[----:B------:R-:W-:-:S02]  /*31e0*/  IADD3 R18, P1, R22, UR16, RZ ;  /* 0x0000001016127c10 */ /* 0x000fc4000ff3e0ff */
[----:B------:R-:W-:Y:S01]  /*31f0*/  IADD3 R16, P4, R22, UR6, RZ ;  /* 0x0000000616107c10 */ /* 0x000fe2000ff9e0ff */
[----:B------:R2:W-:Y:S01]  /*3200*/  LDGSTS.E.BYPASS.LTC128B.128 [R243+0x9100], [R22.64], !P3 ;  /* 0x0910000016f37fae */ /* 0x0005e2000d901d4e */
[C---:B------:R-:W-:Y:S02]  /*3210*/  IADD3.X R19, R23.reuse, UR5, RZ, P1, !PT ;  /* 0x0000000517137c10 */ /* 0x040fe40008ffe4ff */
[C---:B------:R-:W-:Y:S01]  /*3220*/  IADD3 R14, P2, R18.reuse, UR16, RZ ;  /* 0x00000010120e7c10 */ /* 0x040fe2000ff5e0ff */
[----:B------:R2:W-:Y:S01]  /*3230*/  LDGSTS.E.BYPASS.LTC128B.128 [R243+0xd100], [R20.64], !P0 ;  /* 0x0d10000014f37fae */ /* 0x0005e2000c101d4e */
[----:B------:R-:W-:Y:S02]  /*3240*/  IADD3 R12, P1, R18, UR6, RZ ;  /* 0x00000006120c7c10 */ /* 0x000fe4000ff3e0ff */
[----:B------:R-:W-:Y:S01]  /*3250*/  IADD3.X R17, R23, UR4, RZ, P4, !PT ;  /* 0x0000000417117c10 */ /* 0x000fe2000a7fe4ff */
[----:B------:R2:W-:Y:S01]  /*3260*/  LDGSTS.E.BYPASS.LTC128B.128 [R243+0xa100], [R18.64], !P3 ;  /* 0x0a10000012f37fae */ /* 0x0005e2000d901d4e */
[----:B------:R-:W-:-:S02]  /*3270*/  IADD3.X R15, R19, UR5, RZ, P2, !PT ;  /* 0x00000005130f7c10 */ /* 0x000fc400097fe4ff */
[----:B------:R-:W-:Y:S01]  /*3280*/  IADD3.X R13, R19, UR4, RZ, P1, !PT ;  /* 0x00000004130d7c10 */ /* 0x000fe20008ffe4ff */
[----:B------:R2:W-:Y:S04]  /*3290*/  LDGSTS.E.BYPASS.LTC128B.128 [R243+0xe100], [R16.64], !P0 ;  /* 0x0e10000010f37fae */ /* 0x0005e8000c101d4e */
[----:B------:R2:W-:Y:S04]  /*32a0*/  LDGSTS.E.BYPASS.LTC128B.128 [R243+0xb100], [R14.64], !P3 ;  /* 0x0b1000000ef37fae */ /* 0x0005e8000d901d4e */
[----:B------:R2:W-:Y:S02]  /*32b0*/  LDGSTS.E.BYPASS.LTC128B.128 [R243+0xf100], [R12.64], !P0 ;  /* 0x0f1000000cf37fae */ /* 0x0005e4000c101d4e */
.L_x_4:
[----:B--234-:R-:W-:Y:S01]  /*32c0*/  LOP3.LUT R113, R113, 0xffffffe0, RZ, 0xc0, !PT ;  /* 0xffffffe071717812 */ /* 0x01cfe200078ec0ff */
[----:B------:R-:W-:Y:S01]  /*32d0*/  IMAD.MOV.U32 R12, RZ, RZ, -0x2 ;  /* 0xfffffffeff0c7424 */ /* 0x000fe200078e00ff */
[----:B------:R-:W-:Y:S01]  /*32e0*/  UIADD3 UR23, UR17, -0x2, URZ ;  /* 0xfffffffe11177890 */ /* 0x000fe2000fffe03f */
[----:B------:R-:W-:Y:S01]  /*32f0*/  IMAD.SHL.U32 R240, R0, 0x2, RZ ;  /* 0x0000000200f07824 */ /* 0x000fe200078e00ff */
[----:B------:R-:W0:Y:S01]  /*3300*/  LDGDEPBAR ;  /* 0x00000000000079af */ /* 0x000e220000000000 */
[----:B------:R-:W-:Y:S01]  /*3310*/  IMAD.IADD R112, R112, 0x1, -R113 ;  /* 0x0000000170707824 */ /* 0x000fe200078e0a71 */
[----:B------:R-:W-:Y:S01]  /*3320*/  UISETP.GE.AND UP0, UPT, UR23, UR8, UPT ;  /* 0x000000081700728c */ /* 0x000fe2000bf06270 */
[--C-:B------:R-:W-:Y:S01]  /*3330*/  IMAD R238, R7, 0x2, R240.reuse ;  /* 0x0000000207ee7824 */ /* 0x100fe200078e02f0 */
[----:B------:R-:W-:Y:S01]  /*3340*/  LDSM.16.MT88.4 R92, [R240+0x4100] ;  /* 0x00410000f05c783b */ /* 0x000fe20000004200 */
[C---:B------:R-:W-:Y:S01]  /*3350*/  IMAD R237, R5.reuse, 0x2, R240 ;  /* 0x0000000205ed7824 */ /* 0x040fe200078e02f0 */
[----:B------:R-:W-:Y:S01]  /*3360*/  SHF.R.S32.HI R9, RZ, 0x1f, R112 ;  /* 0x0000001fff097819 */ /* 0x000fe20000011470 */
[----:B------:R-:W-:Y:S01]  /*3370*/  IMAD R236, R5, 0x2, R238 ;  /* 0x0000000205ec7824 */ /* 0x000fe200078e02ee */
[----:B------:R-:W-:Y:S02]  /*3380*/  LDSM.16.MT88.4 R124, [R240+0x100] ;  /* 0x00010000f07c783b */ /* 0x000fe40000004200 */
[----:B------:R-:W-:-:S02]  /*3390*/  LEA.HI R9, R9, R112, RZ, 0x2 ;  /* 0x0000007009097211 */ /* 0x000fc400078f10ff */
[----:B------:R-:W-:Y:S02]  /*33a0*/  LDSM.16.MT88.4 R100, [R236+0x100] ;  /* 0x00010000ec64783b */ /* 0x000fe40000004200 */
[----:B------:R-:W-:Y:S02]  /*33b0*/  LOP3.LUT R9, R9, 0x7ffffffc, RZ, 0xc0, !PT ;  /* 0x7ffffffc09097812 */ /* 0x000fe400078ec0ff */
[----:B------:R-:W-:Y:S03]  /*33c0*/  LDSM.16.MT88.4 R116, [R238+0x100] ;  /* 0x00010000ee74783b */ /* 0x000fe60000004200 */
[----:B------:R-:W-:Y:S01]  /*33d0*/  IMAD.IADD R9, R112, 0x1, -R9 ;  /* 0x0000000170097824 */ /* 0x000fe200078e0a09 */
[----:B------:R-:W-:Y:S03]  /*33e0*/  LDSM.16.MT88.4 R108, [R237+0x100] ;  /* 0x00010000ed6c783b */ /* 0x000fe60000004200 */
[----:B------:R-:W-:Y:S01]  /*33f0*/  IMAD R12, R9, R12, UR7 ;  /* 0x00000007090c7e24 */ /* 0x000fe2000f8e020c */
[----:B------:R-:W-:Y:S04]  /*3400*/  LDSM.16.MT88.4 R84, [R238+0x4100] ;  /* 0x00410000ee54783b */ /* 0x000fe80000004200 */
[----:B------:R-:W-:-:S02]  /*3410*/  ISETP.GT.AND P2, PT, R12, RZ, PT ;  /* 0x000000ff0c00720c */ /* 0x000fc40003f44270 */
[C---:B------:R-:W-:Y:S02]  /*3420*/  ISETP.GT.AND P1, PT, R12.reuse, 0x1, PT ;  /* 0x000000010c00780c */ /* 0x040fe40003f24270 */
[----:B------:R-:W-:Y:S02]  /*3430*/  ISETP.GT.AND P6, PT, R12, 0x8, PT ;  /* 0x000000080c00780c */ /* 0x000fe40003fc4270 */
[----:B------:R-:W-:Y:S02]  /*3440*/  FSEL R35, R2, -INF , P2 ;  /* 0xff80000002237808 */ /* 0x000fe40001000000 */
[----:B------:R-:W-:Y:S02]  /*3450*/  FSEL R3, R3, -INF , P1 ;  /* 0xff80000003037808 */ /* 0x000fe40000800000 */
[----:B------:R-:W-:Y:S02]  /*3460*/  FSEL R27, R6, -INF , P1 ;  /* 0xff800000061b7808 */ /* 0x000fe40000800000 */
[----:B------:R-:W-:-:S02]  /*3470*/  ISETP.GT.AND P5, PT, R12, 0x9, PT ;  /* 0x000000090c00780c */ /* 0x000fc40003fa4270 */
[----:B------:R-:W-:Y:S02]  /*3480*/  FSEL R45, R40, -INF , P6 ;  /* 0xff800000282d7808 */ /* 0x000fe40003000000 */
[----:B------:R-:W-:Y:S02]  /*3490*/  FMNMX.FTZ R6, R35, R3, !PT ;  /* 0x0000000323067209 */ /* 0x000fe40007810000 */
[----:B------:R-:W-:Y:S02]  /*34a0*/  ISETP.GT.AND P4, PT, R12, 0x10, PT ;  /* 0x000000100c00780c */ /* 0x000fe40003f84270 */
[----:B------:R-:W-:Y:S02]  /*34b0*/  FSEL R47, R41, -INF , P5 ;  /* 0xff800000292f7808 */ /* 0x000fe40002800000 */
[----:B------:R-:W-:Y:S02]  /*34c0*/  FMNMX.FTZ R6, R45, R6, !PT ;  /* 0x000000062d067209 */ /* 0x000fe40007810000 */
[----:B------:R-:W-:-:S02]  /*34d0*/  FSEL R4, R4, -INF , P2 ;  /* 0xff80000004047808 */ /* 0x000fc40001000000 */
[----:B------:R-:W-:Y:S02]  /*34e0*/  ISETP.GT.AND P2, PT, R12, 0x11, PT ;  /* 0x000000110c00780c */ /* 0x000fe40003f44270 */
[----:B------:R-:W-:Y:S02]  /*34f0*/  FSEL R23, R48, -INF , P4 ;  /* 0xff80000030177808 */ /* 0x000fe40002000000 */
[----:B------:R-:W-:Y:S02]  /*3500*/  FMNMX.FTZ R6, R47, R6, !PT ;  /* 0x000000062f067209 */ /* 0x000fe40007810000 */
[----:B------:R-:W-:Y:S02]  /*3510*/  ISETP.GT.AND P1, PT, R12, 0x18, PT ;  /* 0x000000180c00780c */ /* 0x000fe40003f24270 */
[----:B------:R-:W-:Y:S02]  /*3520*/  FSEL R19, R49, -INF , P2 ;  /* 0xff80000031137808 */ /* 0x000fe40001000000 */
[----:B------:R-:W-:-:S02]  /*3530*/  FMNMX.FTZ R6, R23, R6, !PT ;  /* 0x0000000617067209 */ /* 0x000fc40007810000 */
[----:B------:R-:W-:Y:S02]  /*3540*/  FSEL R25, R42, -INF , P6 ;  /* 0xff8000002a197808 */ /* 0x000fe40003000000 */
[----:B------:R-:W-:Y:S02]  /*3550*/  ISETP.GT.AND P6, PT, R12, 0x19, PT ;  /* 0x000000190c00780c */ /* 0x000fe40003fc4270 */
[----:B------:R-:W-:Y:S02]  /*3560*/  FSEL R21, R60, -INF , P1 ;  /* 0xff8000003c157808 */ /* 0x000fe40000800000 */
[----:B------:R-:W-:Y:S02]  /*3570*/  FMNMX.FTZ R6, R19, R6, !PT ;  /* 0x0000000613067209 */ /* 0x000fe40007810000 */
[----:B------:R-:W-:Y:S02]  /*3580*/  FSEL R43, R43, -INF , P5 ;  /* 0xff8000002b2b7808 */ /* 0x000fe40002800000 */
[----:B------:R-:W-:-:S02]  /*3590*/  ISETP.GT.AND P5, PT, R12, 0x20, PT ;  /* 0x000000200c00780c */ /* 0x000fc40003fa4270 */
[----:B-1----:R-:W-:Y:S02]  /*35a0*/  FSEL R17, R61, -INF , P6 ;  /* 0xff8000003d117808 */ /* 0x002fe40003000000 */
[----:B------:R-:W-:Y:S02]  /*35b0*/  FMNMX.FTZ R6, R21, R6, !PT ;  /* 0x0000000615067209 */ /* 0x000fe40007810000 */
[----:B------:R-:W-:Y:S02]  /*35c0*/  FSEL R15, R50, -INF , P4 ;  /* 0xff800000320f7808 */ /* 0x000fe40002000000 */
[----:B------:R-:W-:Y:S02]  /*35d0*/  FMNMX.FTZ R14, R4, R27, !PT ;  /* 0x0000001b040e7209 */ /* 0x000fe40007810000 */
[----:B------:R-:W-:Y:S02]  /*35e0*/  ISETP.GT.AND P4, PT, R12, 0x21, PT ;  /* 0x000000210c00780c */ /* 0x000fe40003f84270 */
[----:B------:R-:W-:-:S02]  /*35f0*/  FSEL R39, R80, -INF , P5 ;  /* 0xff80000050277808 */ /* 0x000fc40002800000 */
[----:B------:R-:W-:Y:S02]  /*3600*/  FMNMX.FTZ R6, R17, R6, !PT ;  /* 0x0000000611067209 */ /* 0x000fe40007810000 */
[----:B------:R-:W-:Y:S02]  /*3610*/  FSEL R13, R51, -INF , P2 ;  /* 0xff800000330d7808 */ /* 0x000fe40001000000 */
[----:B------:R-:W-:Y:S02]  /*3620*/  ISETP.GT.AND P2, PT, R12, 0x28, PT ;  /* 0x000000280c00780c */ /* 0x000fe40003f44270 */
[----:B------:R-:W-:Y:S02]  /*3630*/  FMNMX.FTZ R14, R25, R14, !PT ;  /* 0x0000000e190e7209 */ /* 0x000fe40007810000 */
[----:B------:R-:W-:Y:S02]  /*3640*/  FSEL R31, R81, -INF , P4 ;  /* 0xff800000511f7808 */ /* 0x000fe40002000000 */
[----:B------:R-:W-:-:S02]  /*3650*/  FMNMX.FTZ R6, R39, R6, !PT ;  /* 0x0000000627067209 */ /* 0x000fc40007810000 */
[----:B------:R-:W-:Y:S02]  /*3660*/  FSEL R37, R78, -INF , P2 ;  /* 0xff8000004e257808 */ /* 0x000fe40001000000 */
[----:B------:R-:W-:Y:S02]  /*3670*/  FSEL R29, R76, -INF , P2 ;  /* 0xff8000004c1d7808 */ /* 0x000fe40001000000 */
[----:B------:R-:W-:Y:S02]  /*3680*/  FSEL R11, R62, -INF , P1 ;  /* 0xff8000003e0b7808 */ /* 0x000fe40000800000 */
[C---:B------:R-:W-:Y:S02]  /*3690*/  ISETP.GT.AND P2, PT, R12.reuse, 0x39, PT ;  /* 0x000000390c00780c */ /* 0x040fe40003f44270 */
[----:B------:R-:W-:Y:S02]  /*36a0*/  FMNMX.FTZ R14, R43, R14, !PT ;  /* 0x0000000e2b0e7209 */ /* 0x000fe40007810000 */
[----:B------:R-:W-:-:S02]  /*36b0*/  ISETP.GT.AND P1, PT, R12, 0x29, PT ;  /* 0x000000290c00780c */ /* 0x000fc40003f24270 */
[----:B------:R-:W-:Y:S02]  /*36c0*/  FMNMX.FTZ R6, R31, R6, !PT ;  /* 0x000000061f067209 */ /* 0x000fe40007810000 */
[----:B------:R-:W-:Y:S02]  /*36d0*/  FSEL R9, R63, -INF , P6 ;  /* 0xff8000003f097808 */ /* 0x000fe40003000000 */
[----:B------:R-:W-:Y:S02]  /*36e0*/  FSEL R62, R33, -INF , P2 ;  /* 0xff800000213e7808 */ /* 0x000fe40001000000 */
[----:B------:R-:W-:Y:S02]  /*36f0*/  FMNMX.FTZ R14, R15, R14, !PT ;  /* 0x0000000e0f0e7209 */ /* 0x000fe40007810000 */
[----:B------:R-:W-:Y:S02]  /*3700*/  ISETP.GT.AND P6, PT, R12, 0x30, PT ;  /* 0x000000300c00780c */ /* 0x000fe40003fc4270 */
[----:B------:R-:W-:-:S02]  /*3710*/  FSEL R2, R77, -INF , P1 ;  /* 0xff8000004d027808 */ /* 0x000fc40000800000 */
[----:B------:R-:W-:Y:S01]  /*3720*/  FMNMX.FTZ R33, R29, R6, !PT ;  /* 0x000000061d217209 */ /* 0x000fe20007810000 */
[----:B------:R-:W-:Y:S01]  /*3730*/  LDSM.16.MT88.4 R76, [R237+0x4100] ;  /* 0x00410000ed4c783b */ /* 0x000fe20000004200 */
[----:B------:R-:W-:Y:S02]  /*3740*/  FSEL R41, R82, -INF , P5 ;  /* 0xff80000052297808 */ /* 0x000fe40002800000 */
[----:B------:R-:W-:Y:S02]  /*3750*/  FMNMX.FTZ R14, R13, R14, !PT ;  /* 0x0000000e0d0e7209 */ /* 0x000fe40007810000 */
[----:B------:R-:W-:Y:S02]  /*3760*/  ISETP.GT.AND P5, PT, R12, 0x31, PT ;  /* 0x000000310c00780c */ /* 0x000fe40003fa4270 */
[----:B------:R-:W-:Y:S02]  /*3770*/  FSEL R60, R72, -INF , P6 ;  /* 0xff800000483c7808 */ /* 0x000fe40003000000 */
[----:B------:R-:W-:-:S02]  /*3780*/  FMNMX.FTZ R33, R2, R33, !PT ;  /* 0x0000002102217209 */ /* 0x000fc40007810000 */
[----:B------:R-:W-:Y:S02]  /*3790*/  FSEL R36, R83, -INF , P4 ;  /* 0xff80000053247808 */ /* 0x000fe40002000000 */
[----:B------:R-:W-:Y:S02]  /*37a0*/  FMNMX.FTZ R14, R11, R14, !PT ;  /* 0x0000000e0b0e7209 */ /* 0x000fe40007810000 */
[----:B------:R-:W-:Y:S02]  /*37b0*/  ISETP.GT.AND P4, PT, R12, 0x38, PT ;  /* 0x000000380c00780c */ /* 0x000fe40003f84270 */
[----:B------:R-:W-:Y:S02]  /*37c0*/  FSEL R145, R145, -INF , P5 ;  /* 0xff80000091917808 */ /* 0x000fe40002800000 */
[----:B------:R-:W-:Y:S02]  /*37d0*/  FMNMX.FTZ R6, R60, R33, !PT ;  /* 0x000000213c067209 */ /* 0x000fe40007810000 */
[----:B------:R-:W-:-:S02]  /*37e0*/  FMNMX.FTZ R14, R9, R14, !PT ;  /* 0x0000000e090e7209 */ /* 0x000fc40007810000 */
[----:B------:R-:W-:Y:S02]  /*37f0*/  FSEL R147, R147, -INF , P4 ;  /* 0xff80000093937808 */ /* 0x000fe40002000000 */
[----:B------:R-:W-:Y:S02]  /*3800*/  FMNMX.FTZ R6, R145, R6, !PT ;  /* 0x0000000691067209 */ /* 0x000fe40007810000 */
[----:B------:R-:W-:Y:S02]  /*3810*/  FSEL R144, R144, -INF , P1 ;  /* 0xff80000090907808 */ /* 0x000fe40000800000 */
[----:B------:R-:W-:Y:S02]  /*3820*/  FMNMX.FTZ R49, R41, R14, !PT ;  /* 0x0000000e29317209 */ /* 0x000fe40007810000 */
[----:B------:R-:W-:Y:S02]  /*3830*/  ISETP.GT.AND P1, PT, R12, 0x40, PT ;  /* 0x000000400c00780c */ /* 0x000fe40003f24270 */
[----:B------:R-:W-:-:S02]  /*3840*/  FMNMX.FTZ R33, R147, R6, !PT ;  /* 0x0000000693217209 */ /* 0x000fc40007810000 */
[----:B------:R-:W-:Y:S02]  /*3850*/  FSEL R64, R32, -INF , P6 ;  /* 0xff80000020407808 */ /* 0x000fe40003000000 */
[----:B------:R-:W-:Y:S02]  /*3860*/  FMNMX.FTZ R6, R36, R49, !PT ;  /* 0x0000003124067209 */ /* 0x000fe40007810000 */
[----:B------:R-:W-:Y:S02]  /*3870*/  ISETP.GT.AND P6, PT, R12, 0x41, PT ;  /* 0x000000410c00780c */ /* 0x000fe40003fc4270 */
[----:B------:R-:W-:Y:S02]  /*3880*/  FSEL R134, R134, -INF , P1 ;  /* 0xff80000086867808 */ /* 0x000fe40000800000 */
[----:B------:R-:W-:Y:S02]  /*3890*/  FMNMX.FTZ R33, R62, R33, !PT ;  /* 0x000000213e217209 */ /* 0x000fe40007810000 */
[----:B------:R-:W-:-:S02]  /*38a0*/  FSEL R153, R153, -INF , P5 ;  /* 0xff80000099997808 */ /* 0x000fc40002800000 */
[----:B------:R-:W-:Y:S02]  /*38b0*/  FMNMX.FTZ R49, R37, R6, !PT ;  /* 0x0000000625317209 */ /* 0x000fe40007810000 */
[----:B------:R-:W-:Y:S02]  /*38c0*/  ISETP.GT.AND P5, PT, R12, 0x48, PT ;  /* 0x000000480c00780c */ /* 0x000fe40003fa4270 */
[----:B------:R-:W-:Y:S02]  /*38d0*/  FSEL R169, R169, -INF , P6 ;  /* 0xff800000a9a97808 */ /* 0x000fe40003000000 */
[----:B------:R-:W-:Y:S02]  /*38e0*/  FMNMX.FTZ R14, R134, R33, !PT ;  /* 0x00000021860e7209 */ /* 0x000fe40007810000 */
[----:B------:R-:W-:Y:S02]  /*38f0*/  FSEL R66, R34, -INF , P4 ;  /* 0xff80000022427808 */ /* 0x000fe40002000000 */
[----:B------:R-:W-:-:S02]  /*3900*/  FMNMX.FTZ R33, R144, R49, !PT ;  /* 0x0000003190217209 */ /* 0x000fc40007810000 */
[----:B------:R-:W-:Y:S02]  /*3910*/  ISETP.GT.AND P4, PT, R12, 0x49, PT ;  /* 0x000000490c00780c */ /* 0x000fe40003f84270 */
[----:B------:R-:W-:Y:S02]  /*3920*/  FSEL R171, R171, -INF , P5 ;  /* 0xff800000abab7808 */ /* 0x000fe40002800000 */
[----:B------:R-:W-:Y:S02]  /*3930*/  FMNMX.FTZ R14, R169, R14, !PT ;  /* 0x0000000ea90e7209 */ /* 0x000fe40007810000 */
[----:B------:R-:W-:Y:S02]  /*3940*/  FSEL R155, R155, -INF , P2 ;  /* 0xff8000009b9b7808 */ /* 0x000fe40001000000 */
[----:B------:R-:W-:Y:S02]  /*3950*/  FMNMX.FTZ R6, R64, R33, !PT ;  /* 0x0000002140067209 */ /* 0x000fe40007810000 */
[----:B------:R-:W-:-:S02]  /*3960*/  ISETP.GT.AND P2, PT, R12, 0x50, PT ;  /* 0x000000500c00780c */ /* 0x000fc40003f44270 */
[----:B------:R-:W-:Y:S02]  /*3970*/  FSEL R140, R140, -INF , P4 ;  /* 0xff8000008c8c7808 */ /* 0x000fe40002000000 */
        /* <DEDUP_REMOVED lines=8> */
[----:B------:R-:W-:Y:S02]  /*3a00*/  FSEL R217, R217, -INF , P1 ;  /* 0xff800000d9d97808 */ /* 0x000fe40000800000 */
[----:B------:R-:W-:Y:S02]  /*3a10*/  FMNMX.FTZ R6, R219, R6, !PT ;  /* 0x00000006db067209 */ /* 0x000fe40007810000 */
[----:B------:R-:W-:-:S02]  /*3a20*/  FMNMX.FTZ R14, R66, R49, !PT ;  /* 0x00000031420e7209 */ /* 0x000fc40007810000 */
[----:B------:R-:W-:Y:S02]  /*3a30*/  FSEL R249, R249, -INF , P5 ;  /* 0xff800000f9f97808 */ /* 0x000fe40002800000 */
[----:B------:R-:W-:Y:S02]  /*3a40*/  ISETP.GT.AND P5, PT, R12, 0x59, PT ;  /* 0x000000590c00780c */ /* 0x000fe40003fa4270 */
[----:B------:R-:W-:Y:S02]  /*3a50*/  FSEL R211, R211, -INF , P6 ;  /* 0xff800000d3d37808 */ /* 0x000fe40003000000 */
[----:B------:R-:W-:Y:S02]  /*3a60*/  FMNMX.FTZ R6, R217, R6, !PT ;  /* 0x00000006d9067209 */ /* 0x000fe40007810000 */
[----:B------:R-:W-:Y:S02]  /*3a70*/  FMNMX.FTZ R33, R155, R14, !PT ;  /* 0x0000000e9b217209 */ /* 0x000fe40007810000 */
[----:B------:R-:W-:-:S02]  /*3a80*/  FSEL R203, R203, -INF , P4 ;  /* 0xff800000cbcb7808 */ /* 0x000fc40002000000 */
[----:B------:R-:W-:Y:S02]  /*3a90*/  ISETP.GT.AND P4, PT, R12, 0x60, PT ;  /* 0x000000600c00780c */ /* 0x000fe40003f84270 */
[----:B------:R-:W-:Y:S02]  /*3aa0*/  FSEL R209, R209, -INF , P5 ;  /* 0xff800000d1d17808 */ /* 0x000fe40002800000 */
[----:B------:R-:W-:Y:S02]  /*3ab0*/  FMNMX.FTZ R6, R211, R6, !PT ;  /* 0x00000006d3067209 */ /* 0x000fe40007810000 */
[----:B------:R-:W-:Y:S02]  /*3ac0*/  FMNMX.FTZ R14, R142, R33, !PT ;  /* 0x000000218e0e7209 */ /* 0x000fe40007810000 */
[----:B------:R-:W-:Y:S02]  /*3ad0*/  FSEL R207, R207, -INF , P2 ;  /* 0xff800000cfcf7808 */ /* 0x000fe40001000000 */
[----:B------:R-:W-:-:S02]  /*3ae0*/  ISETP.GT.AND P2, PT, R12, 0x61, PT ;  /* 0x000000610c00780c */ /* 0x000fc40003f44270 */
[----:B------:R-:W-:Y:S02]  /*3af0*/  FSEL R167, R167, -INF , P4 ;  /* 0xff800000a7a77808 */ /* 0x000fe40002000000 */
[----:B------:R-:W-:Y:S02]  /*3b00*/  FMNMX.FTZ R6, R209, R6, !PT ;  /* 0x00000006d1067209 */ /* 0x000fe40007810000 */
[----:B------:R-:W-:Y:S02]  /*3b10*/  FMNMX.FTZ R14, R199, R14, !PT ;  /* 0x0000000ec70e7209 */ /* 0x000fe40007810000 */
[----:B------:R-:W-:Y:S02]  /*3b20*/  FSEL R205, R205, -INF , P1 ;  /* 0xff800000cdcd7808 */ /* 0x000fe40000800000 */
[----:B------:R-:W-:Y:S02]  /*3b30*/  ISETP.GT.AND P1, PT, R12, 0x68, PT ;  /* 0x000000680c00780c */ /* 0x000fe40003f24270 */
[----:B------:R-:W-:-:S02]  /*3b40*/  FSEL R165, R165, -INF , P2 ;  /* 0xff800000a5a57808 */ /* 0x000fc40001000000 */
[----:B------:R-:W-:Y:S02]  /*3b50*/  FMNMX.FTZ R6, R167, R6, !PT ;  /* 0x00000006a7067209 */ /* 0x000fe40007810000 */
[----:B------:R-:W-:Y:S02]  /*3b60*/  FMNMX.FTZ R14, R249, R14, !PT ;  /* 0x0000000ef90e7209 */ /* 0x000fe40007810000 */
[----:B------:R-:W-:Y:S02]  /*3b70*/  FSEL R201, R201, -INF , P6 ;  /* 0xff800000c9c97808 */ /* 0x000fe40003000000 */
[----:B------:R-:W-:Y:S02]  /*3b80*/  ISETP.GT.AND P6, PT, R12, 0x69, PT ;  /* 0x000000690c00780c */ /* 0x000fe40003fc4270 */
[----:B------:R-:W-:Y:S02]  /*3b90*/  FSEL R163, R163, -INF , P1 ;  /* 0xff800000a3a37808 */ /* 0x000fe40000800000 */
[----:B------:R-:W-:-:S02]  /*3ba0*/  FMNMX.FTZ R6, R165, R6, !PT ;  /* 0x00000006a5067209 */ /* 0x000fc40007810000 */
        /* <DEDUP_REMOVED lines=12> */
[C---:B------:R-:W-:Y:S02]  /*3c70*/  ISETP.GT.AND P2, PT, R12.reuse, 0x78, PT ;  /* 0x000000780c00780c */ /* 0x040fe40003f44270 */
        /* <DEDUP_REMOVED lines=9> */
[----:B------:R-:W-:Y:S02]  /*3d10*/  FMNMX.FTZ R6, R135, R6, !PT ;  /* 0x0000000687067209 */ /* 0x000fe40007810000 */
[----:B------:R-:W-:-:S02]  /*3d20*/  FMNMX.FTZ R12, R159, R14, !PT ;  /* 0x0000000e9f0c7209 */ /* 0x000fc40007810000 */
[----:B------:R-:W-:Y:S02]  /*3d30*/  FMNMX.FTZ R6, R133, R6, !PT ;  /* 0x0000000685067209 */ /* 0x000fe40007810000 */
[----:B------:R-:W-:Y:S02]  /*3d40*/  FMNMX.FTZ R12, R157, R12, !PT ;  /* 0x0000000c9d0c7209 */ /* 0x000fe40007810000 */
[----:B------:R-:W-:Y:S01]  /*3d50*/  FSEL R149, R149, -INF , P6 ;  /* 0xff80000095957808 */ /* 0x000fe20003000000 */
[----:B------:R-:W1:Y:S01]  /*3d60*/  SHFL.BFLY PT, R33, R6, 0x2, 0x1f ;  /* 0x0c401f0006217f89 */ /* 0x000e6200000e0000 */
[----:B------:R-:W-:Y:S02]  /*3d70*/  FMNMX.FTZ R12, R151, R12, !PT ;  /* 0x0000000c970c7209 */ /* 0x000fe40007810000 */
[----:B------:R-:W-:Y:S02]  /*3d80*/  FSEL R67, R67, -INF , P5 ;  /* 0xff80000043437808 */ /* 0x000fe40002800000 */
[----:B------:R-:W-:-:S02]  /*3d90*/  FMNMX.FTZ R12, R149, R12, !PT ;  /* 0x0000000c950c7209 */ /* 0x000fc40007810000 */
[----:B------:R-:W-:Y:S02]  /*3da0*/  FSEL R65, R65, -INF , P4 ;  /* 0xff80000041417808 */ /* 0x000fe40002000000 */
[----:B------:R-:W-:Y:S02]  /*3db0*/  FMNMX.FTZ R12, R67, R12, !PT ;  /* 0x0000000c430c7209 */ /* 0x000fe40007810000 */
[----:B------:R-:W-:Y:S02]  /*3dc0*/  FSEL R63, R10, -INF , P2 ;  /* 0xff8000000a3f7808 */ /* 0x000fe40001000000 */
[----:B------:R-:W-:Y:S02]  /*3dd0*/  FMNMX.FTZ R10, R65, R12, !PT ;  /* 0x0000000c410a7209 */ /* 0x000fe40007810000 */
[----:B------:R-:W-:Y:S02]  /*3de0*/  FSEL R61, R8, -INF , P1 ;  /* 0xff800000083d7808 */ /* 0x000fe40000800000 */
[----:B------:R-:W-:-:S04]  /*3df0*/  FMNMX.FTZ R8, R63, R10, !PT ;  /* 0x0000000a3f087209 */ /* 0x000fc80007810000 */
[----:B------:R-:W-:Y:S02]  /*3e00*/  FMNMX.FTZ R8, R61, R8, !PT ;  /* 0x000000083d087209 */ /* 0x000fe40007810000 */
[----:B-1----:R-:W-:-:S03]  /*3e10*/  FMNMX.FTZ R49, R6, R33, !PT ;  /* 0x0000002106317209 */ /* 0x002fc60007810000 */
[----:B------:R-:W1:Y:S04]  /*3e20*/  SHFL.BFLY PT, R33, R8, 0x2, 0x1f ;  /* 0x0c401f0008217f89 */ /* 0x000e6800000e0000 */
[----:B------:R-:W2:Y:S01]  /*3e30*/  SHFL.BFLY PT, R132, R49, 0x1, 0x1f ;  /* 0x0c201f0031847f89 */ /* 0x000ea200000e0000 */
[----:B-1----:R-:W-:Y:S02]  /*3e40*/  FMNMX.FTZ R33, R8, R33, !PT ;  /* 0x0000002108217209 */ /* 0x002fe40007810000 */
[----:B--2---:R-:W-:-:S03]  /*3e50*/  FMNMX.FTZ R132, R49, R132, !PT ;  /* 0x0000008431847209 */ /* 0x004fc60007810000 */
[----:B------:R-:W1:Y:S01]  /*3e60*/  SHFL.BFLY PT, R6, R33, 0x1, 0x1f ;  /* 0x0c201f0021067f89 */ /* 0x000e6200000e0000 */
[C---:B------:R-:W-:Y:S01]  /*3e70*/  FSETP.NEU.FTZ.AND P1, PT, R132.reuse, -INF , PT ;  /* 0xff8000008400780b */ /* 0x040fe20003f3d000 */
[----:B------:R-:W-:-:S05]  /*3e80*/  FMUL.FTZ R58, R132, c[0x0][0x2d0] ;  /* 0x0000b400843a7a20 */ /* 0x000fca0000410000 */
[----:B------:R-:W-:-:S05]  /*3e90*/  FSEL R58, R58, RZ, P1 ;  /* 0x000000ff3a3a7208 */ /* 0x000fca0000800000 */
[--C-:B------:R-:W-:Y:S02]  /*3ea0*/  FFMA.FTZ R50, R3, c[0x0][0x2d0], -R58.reuse ;  /* 0x0000b40003327a23 */ /* 0x100fe4000001083a */
[--C-:B------:R-:W-:Y:S02]  /*3eb0*/  FFMA.FTZ R57, R35, c[0x0][0x2d0], -R58.reuse ;  /* 0x0000b40023397a23 */ /* 0x100fe4000001083a */
[--C-:B------:R-:W-:Y:S02]  /*3ec0*/  FFMA.FTZ R55, R45, c[0x0][0x2d0], -R58.reuse ;  /* 0x0000b4002d377a23 */ /* 0x100fe4000001083a */
[--C-:B------:R-:W-:Y:S01]  /*3ed0*/  FFMA.FTZ R48, R47, c[0x0][0x2d0], -R58.reuse ;  /* 0x0000b4002f307a23 */ /* 0x100fe2000001083a */
[----:B------:R-:W-:Y:S01]  /*3ee0*/  MUFU.EX2 R50, R50 ;  /* 0x0000003200327308 */ /* 0x000fe20000000800 */
[--C-:B------:R-:W-:Y:S01]  /*3ef0*/  FFMA.FTZ R53, R23, c[0x0][0x2d0], -R58.reuse ;  /* 0x0000b40017357a23 */ /* 0x100fe2000001083a */
[----:B-1----:R-:W-:Y:S01]  /*3f00*/  FMNMX.FTZ R3, R33, R6, !PT ;  /* 0x0000000621037209 */ /* 0x002fe20007810000 */
[--C-:B------:R-:W-:Y:S01]  /*3f10*/  FFMA.FTZ R46, R19, c[0x0][0x2d0], -R58.reuse ;  /* 0x0000b400132e7a23 */ /* 0x100fe2000001083a */
[----:B------:R-:W-:Y:S01]  /*3f20*/  LDSM.16.MT88.4 R32, [R238+0x4900] ;  /* 0x00490000ee20783b */ /* 0x000fe20000004200 */
[--C-:B------:R-:W-:Y:S01]  /*3f30*/  FFMA.FTZ R47, R21, c[0x0][0x2d0], -R58.reuse ;  /* 0x0000b400152f7a23 */ /* 0x100fe2000001083a */
[C---:B------:R-:W-:Y:S01]  /*3f40*/  FSETP.NEU.FTZ.AND P1, PT, R3.reuse, -INF , PT ;  /* 0xff8000000300780b */ /* 0x040fe20003f3d000 */
[----:B------:R-:W-:Y:S01]  /*3f50*/  FMUL.FTZ R56, R3, c[0x0][0x2d0] ;  /* 0x0000b40003387a20 */ /* 0x000fe20000410000 */
[----:B------:R-:W1:Y:S01]  /*3f60*/  MUFU.EX2 R57, R57 ;  /* 0x0000003900397308 */ /* 0x000e620000000800 */
[--C-:B------:R-:W-:Y:S01]  /*3f70*/  FFMA.FTZ R42, R17, c[0x0][0x2d0], -R58.reuse ;  /* 0x0000b400112a7a23 */ /* 0x100fe2000001083a */
[----:B------:R-:W-:Y:S01]  /*3f80*/  LDSM.16.MT88.4 R20, [R238+0x900] ;  /* 0x00090000ee14783b */ /* 0x000fe20000004200 */
[--C-:B------:R-:W-:Y:S01]  /*3f90*/  FFMA.FTZ R38, R31, c[0x0][0x2d0], -R58.reuse ;  /* 0x0000b4001f267a23 */ /* 0x100fe2000001083a */
[----:B------:R-:W-:Y:S01]  /*3fa0*/  FSEL R56, R56, RZ, P1 ;  /* 0x000000ff38387208 */ /* 0x000fe20000800000 */
[--C-:B------:R-:W-:Y:S01]  /*3fb0*/  FFMA.FTZ R2, R2, c[0x0][0x2d0], -R58.reuse ;  /* 0x0000b40002027a23 */ /* 0x100fe2000001083a */
[----:B------:R-:W-:Y:S01]  /*3fc0*/  LDSM.16.MT88.4 R16, [R237+0x900] ;  /* 0x00090000ed10783b */ /* 0x000fe20000004200 */
[----:B------:R-:W-:Y:S01]  /*3fd0*/  FFMA.FTZ R60, R60, c[0x0][0x2d0], -R58 ;  /* 0x0000b4003c3c7a23 */ /* 0x000fe2000001083a */
[----:B------:R-:W-:Y:S01]  /*3fe0*/  MUFU.EX2 R55, R55 ;  /* 0x0000003700377308 */ /* 0x000fe20000000800 */
[--C-:B------:R-:W-:Y:S01]  /*3ff0*/  FFMA.FTZ R59, R4, c[0x0][0x2d0], -R56.reuse ;  /* 0x0000b400043b7a23 */ /* 0x100fe20000010838 */
[----:B------:R-:W-:Y:S01]  /*4000*/  PLOP3.LUT P1, PT, PT, PT, UP0, 0x80, 0x0 ;  /* 0x000000000000781c */ /* 0x000fe20003f2f008 */
[--C-:B------:R-:W-:Y:S01]  /*4010*/  FFMA.FTZ R54, R27, c[0x0][0x2d0], -R56.reuse ;  /* 0x0000b4001b367a23 */ /* 0x100fe20000010838 */
[----:B------:R-:W2:Y:S01]  /*4020*/  LDSM.16.MT88.4 R4, [R236+0x4100] ;  /* 0x00410000ec04783b */ /* 0x000ea20000004200 */
[----:B------:R-:W-:-:S02]  /*4030*/  FFMA.FTZ R52, R25, c[0x0][0x2d0], -R56 ;  /* 0x0000b40019347a23 */ /* 0x000fc40000010838 */
[--C-:B------:R-:W-:Y:S01]  /*4040*/  FFMA.FTZ R49, R43, c[0x0][0x2d0], -R56.reuse ;  /* 0x0000b4002b317a23 */ /* 0x100fe20000010838 */
[----:B------:R-:W3:Y:S01]  /*4050*/  MUFU.EX2 R48, R48 ;  /* 0x0000003000307308 */ /* 0x000ee20000000800 */
[--C-:B------:R-:W-:Y:S01]  /*4060*/  FFMA.FTZ R51, R15, c[0x0][0x2d0], -R56.reuse ;  /* 0x0000b4000f337a23 */ /* 0x100fe20000010838 */
[----:B-1----:R-:W-:Y:S01]  /*4070*/  F2FP.BF16.PACK_AB R68, R50, R57 ;  /* 0x000000393244723e */ /* 0x002fe200000010ff */
[--C-:B------:R-:W-:Y:S01]  /*4080*/  FFMA.FTZ R44, R13, c[0x0][0x2d0], -R56.reuse ;  /* 0x0000b4000d2c7a23 */ /* 0x100fe20000010838 */
[----:B------:R-:W-:Y:S01]  /*4090*/  LDSM.16.MT88.4 R24, [R240+0x900] ;  /* 0x00090000f018783b */ /* 0x000fe20000004200 */
[--C-:B------:R-:W-:Y:S02]  /*40a0*/  FFMA.FTZ R45, R11, c[0x0][0x2d0], -R56.reuse ;  /* 0x0000b4000b2d7a23 */ /* 0x100fe40000010838 */
[----:B------:R-:W-:Y:S01]  /*40b0*/  FFMA.FTZ R40, R9, c[0x0][0x2d0], -R56 ;  /* 0x0000b40009287a23 */ /* 0x000fe20000010838 */
[----:B------:R-:W-:Y:S01]  /*40c0*/  MUFU.EX2 R59, R59 ;  /* 0x0000003b003b7308 */ /* 0x000fe20000000800 */
[----:B------:R-:W1:Y:S01]  /*40d0*/  LDSM.16.MT88.4 R12, [R236+0x900] ;  /* 0x00090000ec0c783b */ /* 0x000e620000004200 */
[----:B------:R-:W-:-:S02]  /*40e0*/  FFMA.FTZ R43, R39, c[0x0][0x2d0], -R58 ;  /* 0x0000b400272b7a23 */ /* 0x000fc4000001083a */
[----:B------:R-:W-:Y:S01]  /*40f0*/  FFMA.FTZ R39, R29, c[0x0][0x2d0], -R58 ;  /* 0x0000b4001d277a23 */ /* 0x000fe2000001083a */
[----:B------:R-:W4:Y:S01]  /*4100*/  LDSM.16.MT88.4 R8, [R240+0x4900] ;  /* 0x00490000f008783b */ /* 0x000f220000004200 */
[--C-:B------:R-:W-:Y:S02]  /*4110*/  FFMA.FTZ R41, R41, c[0x0][0x2d0], -R56.reuse ;  /* 0x0000b40029297a23 */ /* 0x100fe40000010838 */
[----:B------:R-:W5:Y:S01]  /*4120*/  MUFU.EX2 R54, R54 ;  /* 0x0000003600367308 */ /* 0x000f620000000800 */
[----:B---3--:R-:W-:Y:S01]  /*4130*/  F2FP.BF16.PACK_AB R70, R48, R55 ;  /* 0x000000373046723e */ /* 0x008fe200000010ff */
[----:B------:R-:W3:Y:S01]  /*4140*/  LDSM.16.MT88.4 R28, [R237+0x4900] ;  /* 0x00490000ed1c783b */ /* 0x000ee20000004200 */
[--C-:B------:R-:W-:Y:S02]  /*4150*/  FFMA.FTZ R36, R36, c[0x0][0x2d0], -R56.reuse ;  /* 0x0000b40024247a23 */ /* 0x100fe40000010838 */
[--C-:B------:R-:W-:Y:S02]  /*4160*/  FFMA.FTZ R37, R37, c[0x0][0x2d0], -R56.reuse ;  /* 0x0000b40025257a23 */ /* 0x100fe40000010838 */
[----:B------:R-:W-:Y:S01]  /*4170*/  FFMA.FTZ R0, R144, c[0x0][0x2d0], -R56 ;  /* 0x0000b40090007a23 */ /* 0x000fe20000010838 */
[----:B------:R-:W-:Y:S01]  /*4180*/  MUFU.EX2 R52, R52 ;  /* 0x0000003400347308 */ /* 0x000fe20000000800 */
[----:B------:R-:W-:-:S02]  /*4190*/  FFMA.FTZ R145, R145, c[0x0][0x2d0], -R58 ;  /* 0x0000b40091917a23 */ /* 0x000fc4000001083a */
[--C-:B------:R-:W-:Y:S02]  /*41a0*/  FFMA.FTZ R147, R147, c[0x0][0x2d0], -R58.reuse ;  /* 0x0000b40093937a23 */ /* 0x100fe4000001083a */
[----:B------:R-:W-:Y:S02]  /*41b0*/  FFMA.FTZ R62, R62, c[0x0][0x2d0], -R58 ;  /* 0x0000b4003e3e7a23 */ /* 0x000fe4000001083a */
[--C-:B------:R-:W-:Y:S01]  /*41c0*/  FFMA.FTZ R64, R64, c[0x0][0x2d0], -R56.reuse ;  /* 0x0000b40040407a23 */ /* 0x100fe20000010838 */
[----:B------:R-:W2:Y:S01]  /*41d0*/  MUFU.EX2 R49, R49 ;  /* 0x0000003100317308 */ /* 0x000ea20000000800 */
[----:B-----5:R-:W-:Y:S01]  /*41e0*/  F2FP.BF16.PACK_AB R69, R54, R59 ;  /* 0x0000003b3645723e */ /* 0x020fe200000010ff */
[--C-:B------:R-:W-:Y:S02]  /*41f0*/  FFMA.FTZ R153, R153, c[0x0][0x2d0], -R56.reuse ;  /* 0x0000b40099997a23 */ /* 0x100fe40000010838 */
[--C-:B------:R-:W-:Y:S02]  /*4200*/  FFMA.FTZ R66, R66, c[0x0][0x2d0], -R56.reuse ;  /* 0x0000b40042427a23 */ /* 0x100fe40000010838 */
[----:B------:R-:W-:-:S02]  /*4210*/  FFMA.FTZ R155, R155, c[0x0][0x2d0], -R56 ;  /* 0x0000b4009b9b7a23 */ /* 0x000fc40000010838 */
[----:B------:R-:W-:Y:S01]  /*4220*/  MUFU.EX2 R53, R53 ;  /* 0x0000003500357308 */ /* 0x000fe20000000800 */
[--C-:B------:R-:W-:Y:S02]  /*4230*/  FFMA.FTZ R134, R134, c[0x0][0x2d0], -R58.reuse ;  /* 0x0000b40086867a23 */ /* 0x100fe4000001083a */
[--C-:B------:R-:W-:Y:S02]  /*4240*/  FFMA.FTZ R169, R169, c[0x0][0x2d0], -R58.reuse ;  /* 0x0000b400a9a97a23 */ /* 0x100fe4000001083a */
[--C-:B------:R-:W-:Y:S02]  /*4250*/  FFMA.FTZ R171, R171, c[0x0][0x2d0], -R58.reuse ;  /* 0x0000b400abab7a23 */ /* 0x100fe4000001083a */
[----:B------:R-:W-:Y:S01]  /*4260*/  FFMA.FTZ R140, R140, c[0x0][0x2d0], -R58 ;  /* 0x0000b4008c8c7a23 */ /* 0x000fe2000001083a */
[----:B--2---:R-:W-:Y:S01]  /*4270*/  F2FP.BF16.PACK_AB R71, R49, R52 ;  /* 0x000000343147723e */ /* 0x004fe200000010ff */
[----:B------:R-:W2:Y:S01]  /*4280*/  MUFU.EX2 R46, R46 ;  /* 0x0000002e002e7308 */ /* 0x000ea20000000800 */
[----:B------:R-:W-:-:S02]  /*4290*/  FFMA.FTZ R142, R142, c[0x0][0x2d0], -R56 ;  /* 0x0000b4008e8e7a23 */ /* 0x000fc40000010838 */
[--C-:B------:R-:W-:Y:S02]  /*42a0*/  FFMA.FTZ R199, R199, c[0x0][0x2d0], -R56.reuse ;  /* 0x0000b400c7c77a23 */ /* 0x100fe40000010838 */
[--C-:B------:R-:W-:Y:S01]  /*42b0*/  FFMA.FTZ R144, R249, c[0x0][0x2d0], -R56.reuse ;  /* 0x0000b400f9907a23 */ /* 0x100fe20000010838 */
[C---:B------:R-:W-:Y:S01]  /*42c0*/  HMMA.16816.F32.BF16 R104, R68.reuse, R100, RZ ;  /* 0x000000644468723c */ /* 0x040fe200000418ff */
[----:B------:R-:W-:Y:S01]  /*42d0*/  FFMA.FTZ R203, R203, c[0x0][0x2d0], -R56 ;  /* 0x0000b400cbcb7a23 */ /* 0x000fe20000010838 */
[----:B------:R-:W-:Y:S01]  /*42e0*/  MUFU.EX2 R47, R47 ;  /* 0x0000002f002f7308 */ /* 0x000fe20000000800 */
[--C-:B------:R-:W-:Y:S02]  /*42f0*/  FFMA.FTZ R219, R219, c[0x0][0x2d0], -R58.reuse ;  /* 0x0000b400dbdb7a23 */ /* 0x100fe4000001083a */
[--C-:B------:R-:W-:Y:S02]  /*4300*/  FFMA.FTZ R146, R217, c[0x0][0x2d0], -R58.reuse ;  /* 0x0000b400d9927a23 */ /* 0x100fe4000001083a */
[--C-:B------:R-:W-:Y:S01]  /*4310*/  FFMA.FTZ R148, R211, c[0x0][0x2d0], -R58.reuse ;  /* 0x0000b400d3947a23 */ /* 0x100fe2000001083a */
[----:B------:R-:W-:Y:S01]  /*4320*/  HMMA.16816.F32.BF16 R100, R68, R102, RZ ;  /* 0x000000664464723c */ /* 0x000fe200000418ff */
[----:B------:R-:W-:Y:S01]  /*4330*/  FFMA.FTZ R209, R209, c[0x0][0x2d0], -R58 ;  /* 0x0000b400d1d17a23 */ /* 0x000fe2000001083a */
[----:B------:R-:W-:Y:S01]  /*4340*/  MUFU.EX2 R42, R42 ;  /* 0x0000002a002a7308 */ /* 0x000fe20000000800 */
        /* <DEDUP_REMOVED lines=11> */
[----:B------:R-:W5:Y:S01]  /*4400*/  MUFU.EX2 R44, R44 ;  /* 0x0000002c002c7308 */ /* 0x000f620000000800 */
[----:B------:R-:W-:-:S02]  /*4410*/  FFMA.FTZ R158, R159, c[0x0][0x2d0], -R56 ;  /* 0x0000b4009f9e7a23 */ /* 0x000fc40000010838 */
[--C-:B------:R-:W-:Y:S02]  /*4420*/  FFMA.FTZ R157, R157, c[0x0][0x2d0], -R56.reuse ;  /* 0x0000b4009d9d7a23 */ /* 0x100fe40000010838 */
[--C-:B------:R-:W-:Y:S01]  /*4430*/  FFMA.FTZ R151, R151, c[0x0][0x2d0], -R56.reuse ;  /* 0x0000b40097977a23 */ /* 0x100fe20000010838 */
[C---:B------:R-:W-:Y:S01]  /*4440*/  HMMA.16816.F32.BF16 R128, R68.reuse, R124, RZ ;  /* 0x0000007c4480723c */ /* 0x040fe200000418ff */
[----:B------:R-:W-:Y:S01]  /*4450*/  FFMA.FTZ R149, R149, c[0x0][0x2d0], -R56 ;  /* 0x0000b40095957a23 */ /* 0x000fe20000010838 */
[----:B------:R-:W-:Y:S01]  /*4460*/  MUFU.EX2 R45, R45 ;  /* 0x0000002d002d7308 */ /* 0x000fe20000000800 */
[----:B------:R-:W-:Y:S02]  /*4470*/  FADD.FTZ R59, R59, R54 ;  /* 0x000000363b3b7221 */ /* 0x000fe40000010000 */
[----:B------:R-:W-:Y:S02]  /*4480*/  FADD.FTZ R50, R57, R50 ;  /* 0x0000003239327221 */ /* 0x000fe40000010000 */
[----:B------:R-:W-:Y:S01]  /*4490*/  FADD.FTZ R52, R52, R59 ;  /* 0x0000003b34347221 */ /* 0x000fe20000010000 */
[----:B------:R-:W-:Y:S01]  /*44a0*/  HMMA.16816.F32.BF16 R120, R68, R116, RZ ;  /* 0x000000744478723c */ /* 0x000fe200000418ff */
[----:B------:R-:W-:Y:S01]  /*44b0*/  FADD.FTZ R55, R55, R50 ;  /* 0x0000003237377221 */ /* 0x000fe20000010000 */
[----:B------:R-:W1:Y:S01]  /*44c0*/  MUFU.EX2 R40, R40 ;  /* 0x0000002800287308 */ /* 0x000e620000000800 */
[----:B------:R-:W-:-:S02]  /*44d0*/  FADD.FTZ R52, R49, R52 ;  /* 0x0000003431347221 */ /* 0x000fc40000010000 */
[----:B------:R-:W-:-:S03]  /*44e0*/  FADD.FTZ R48, R48, R55 ;  /* 0x0000003730307221 */ /* 0x000fc60000010000 */
[C---:B------:R-:W-:Y:S02]  /*44f0*/  HMMA.16816.F32.BF16 R112, R68.reuse, R108, RZ ;  /* 0x0000006c4470723c */ /* 0x040fe400000418ff */
[----:B------:R-:W-:Y:S06]  /*4500*/  MUFU.EX2 R43, R43 ;  /* 0x0000002b002b7308 */ /* 0x000fec0000000800 */
[C---:B------:R-:W-:Y:S02]  /*4510*/  HMMA.16816.F32.BF16 R88, R68.reuse, R84, RZ ;  /* 0x000000544458723c */ /* 0x040fe400000418ff */
[----:B------:R-:W1:Y:S06]  /*4520*/  MUFU.EX2 R38, R38 ;  /* 0x0000002600267308 */ /* 0x000e6c0000000800 */
        /* <DEDUP_REMOVED lines=13> */
[----:B------:R-:W-:Y:S05]  /*4600*/  MUFU.EX2 R60, R60 ;  /* 0x0000003c003c7308 */ /* 0x000fea0000000800 */
[----:B--2---:R-:W-:Y:S01]  /*4610*/  F2FP.BF16.PACK_AB R4, R46, R53 ;  /* 0x000000352e04723e */ /* 0x004fe200000010ff */
[----:B------:R-:W-:Y:S01]  /*4620*/  HMMA.16816.F32.BF16 R68, R68, R6, RZ ;  /* 0x000000064444723c */ /* 0x000fe200000418ff */
[----:B-----5:R-:W-:Y:S01]  /*4630*/  F2FP.BF16.PACK_AB R5, R44, R51 ;  /* 0x000000332c05723e */ /* 0x020fe200000010ff */
[----:B------:R-:W2:Y:S01]  /*4640*/  MUFU.EX2 R145, R145 ;  /* 0x0000009100917308 */ /* 0x000ea20000000800 */
[----:B------:R-:W-:-:S02]  /*4650*/  FADD.FTZ R51, R51, R52 ;  /* 0x0000003433337221 */ /* 0x000fc40000010000 */
[----:B------:R-:W-:Y:S02]  /*4660*/  FADD.FTZ R53, R53, R48 ;  /* 0x0000003035357221 */ /* 0x000fe40000010000 */
[----:B------:R-:W-:Y:S01]  /*4670*/  F2FP.BF16.PACK_AB R6, R42, R47 ;  /* 0x0000002f2a06723e */ /* 0x000fe200000010ff */
[----:B------:R-:W-:Y:S01]  /*4680*/  FADD.FTZ R44, R44, R51 ;  /* 0x000000332c2c7221 */ /* 0x000fe20000010000 */
[----:B-1----:R-:W-:Y:S01]  /*4690*/  F2FP.BF16.PACK_AB R7, R40, R45 ;  /* 0x0000002d2807723e */ /* 0x002fe200000010ff */
[----:B------:R-:W-:Y:S01]  /*46a0*/  MUFU.EX2 R147, R147 ;  /* 0x0000009300937308 */ /* 0x000fe20000000800 */
[----:B------:R-:W-:Y:S02]  /*46b0*/  FADD.FTZ R46, R46, R53 ;  /* 0x000000352e2e7221 */ /* 0x000fe40000010000 */
[----:B------:R-:W-:Y:S02]  /*46c0*/  FADD.FTZ R45, R45, R44 ;  /* 0x0000002c2d2d7221 */ /* 0x000fe40000010000 */
[----:B------:R-:W-:Y:S01]  /*46d0*/  FADD.FTZ R47, R47, R46 ;  /* 0x0000002e2f2f7221 */ /* 0x000fe20000010000 */
[----:B------:R-:W-:Y:S01]  /*46e0*/  HMMA.16816.F32.BF16 R104, R4, R12, R104 ;  /* 0x0000000c0468723c */ /* 0x000fe20000041868 */
[----:B------:R-:W-:Y:S01]  /*46f0*/  FADD.FTZ R40, R40, R45 ;  /* 0x0000002d28287221 */ /* 0x000fe20000010000 */
[----:B------:R-:W1:Y:S01]  /*4700*/  MUFU.EX2 R62, R62 ;  /* 0x0000003e003e7308 */ /* 0x000e620000000800 */
[----:B------:R-:W-:-:S05]  /*4710*/  FADD.FTZ R42, R42, R47 ;  /* 0x0000002f2a2a7221 */ /* 0x000fca0000010000 */
[C---:B------:R-:W-:Y:S01]  /*4720*/  HMMA.16816.F32.BF16 R100, R4.reuse, R14, R100 ;  /* 0x0000000e0464723c */ /* 0x040fe20000041864 */
[----:B------:R-:W5:Y:S01]  /*4730*/  LDSM.16.MT88.4 R12, [R236+0x4900] ;  /* 0x00490000ec0c783b */ /* 0x000f620000004200 */
[----:B------:R-:W-:Y:S06]  /*4740*/  MUFU.EX2 R64, R64 ;  /* 0x0000004000407308 */ /* 0x000fec0000000800 */
[C---:B----4-:R-:W-:Y:S02]  /*4750*/  HMMA.16816.F32.BF16 R96, R4.reuse, R8, R96 ;  /* 0x000000080460723c */ /* 0x050fe40000041860 */
[----:B------:R-:W4:Y:S06]  /*4760*/  MUFU.EX2 R153, R153 ;  /* 0x0000009900997308 */ /* 0x000f2c0000000800 */
[C---:B------:R-:W-:Y:S01]  /*4770*/  HMMA.16816.F32.BF16 R92, R4.reuse, R10, R92 ;  /* 0x0000000a045c723c */ /* 0x040fe2000004185c */
[----:B------:R-:W1:Y:S01]  /*4780*/  LDSM.16.MT88.4 R8, [R236+0x1100] ;  /* 0x00110000ec08783b */ /* 0x000e620000004200 */
[----:B------:R-:W-:Y:S06]  /*4790*/  MUFU.EX2 R66, R66 ;  /* 0x0000004200427308 */ /* 0x000fec0000000800 */
[C---:B------:R-:W-:Y:S02]  /*47a0*/  HMMA.16816.F32.BF16 R128, R4.reuse, R24, R128 ;  /* 0x000000180480723c */ /* 0x040fe40000041880 */
[----:B------:R-:W1:Y:S06]  /*47b0*/  MUFU.EX2 R155, R155 ;  /* 0x0000009b009b7308 */ /* 0x000e6c0000000800 */
[C---:B------:R-:W-:Y:S01]  /*47c0*/  HMMA.16816.F32.BF16 R124, R4.reuse, R26, R124 ;  /* 0x0000001a047c723c */ /* 0x040fe2000004187c */
[----:B------:R-:W-:Y:S01]  /*47d0*/  LDSM.16.MT88.4 R24, [R240+0x1100] ;  /* 0x00110000f018783b */ /* 0x000fe20000004200 */
        /* <DEDUP_REMOVED lines=16> */
[C---:B---3--:R-:W-:Y:S02]  /*48e0*/  HMMA.16816.F32.BF16 R80, R4.reuse, R28, R80 ;  /* 0x0000001c0450723c */ /* 0x048fe40000041850 */
[----:B------:R-:W3:Y:S06]  /*48f0*/  MUFU.EX2 R203, R203 ;  /* 0x000000cb00cb7308 */ /* 0x000eec0000000800 */
[C---:B------:R-:W-:Y:S01]  /*4900*/  HMMA.16816.F32.BF16 R76, R4.reuse, R30, R76 ;  /* 0x0000001e044c723c */ /* 0x040fe2000004184c */
[----:B------:R-:W-:Y:S01]  /*4910*/  LDSM.16.MT88.4 R28, [R237+0x5100] ;  /* 0x00510000ed1c783b */ /* 0x000fe20000004200 */
[----:B------:R-:W-:Y:S06]  /*4920*/  MUFU.EX2 R219, R219 ;  /* 0x000000db00db7308 */ /* 0x000fec0000000800 */
[C---:B-----5:R-:W-:Y:S02]  /*4930*/  HMMA.16816.F32.BF16 R72, R4.reuse, R12, R72 ;  /* 0x0000000c0448723c */ /* 0x060fe40000041848 */
[----:B------:R-:W5:Y:S06]  /*4940*/  MUFU.EX2 R146, R146 ;  /* 0x0000009200927308 */ /* 0x000f6c0000000800 */
[----:B------:R-:W-:Y:S01]  /*4950*/  HMMA.16816.F32.BF16 R68, R4, R14, R68 ;  /* 0x0000000e0444723c */ /* 0x000fe20000041844 */
[----:B------:R-:W2:Y:S01]  /*4960*/  LDSM.16.MT88.4 R12, [R240+0x5100] ;  /* 0x00510000f00c783b */ /* 0x000ea20000004200 */
[----:B------:R-:W-:Y:S05]  /*4970*/  MUFU.EX2 R148, R148 ;  /* 0x0000009400947308 */ /* 0x000fea0000000800 */
[----:B------:R-:W-:Y:S01]  /*4980*/  F2FP.BF16.PACK_AB R4, R38, R43 ;  /* 0x0000002b2604723e */ /* 0x000fe200000010ff */
[----:B------:R-:W-:Y:S01]  /*4990*/  FADD.FTZ R43, R43, R42 ;  /* 0x0000002a2b2b7221 */ /* 0x000fe20000010000 */
[----:B------:R-:W-:Y:S01]  /*49a0*/  F2FP.BF16.PACK_AB R6, R2, R39 ;  /* 0x000000270206723e */ /* 0x000fe200000010ff */
[----:B------:R-:W2:Y:S01]  /*49b0*/  MUFU.EX2 R209, R209 ;  /* 0x000000d100d17308 */ /* 0x000ea20000000800 */
[----:B------:R-:W-:Y:S01]  /*49c0*/  F2FP.BF16.PACK_AB R5, R36, R41 ;  /* 0x000000292405723e */ /* 0x000fe200000010ff */
[----:B------:R-:W-:Y:S01]  /*49d0*/  FADD.FTZ R41, R41, R40 ;  /* 0x0000002829297221 */ /* 0x000fe20000010000 */
[----:B------:R-:W-:Y:S01]  /*49e0*/  F2FP.BF16.PACK_AB R7, R0, R37 ;  /* 0x000000250007723e */ /* 0x000fe200000010ff */
[----:B------:R-:W-:-:S02]  /*49f0*/  FADD.FTZ R38, R38, R43 ;  /* 0x0000002b26267221 */ /* 0x000fc40000010000 */
[----:B------:R-:W-:Y:S02]  /*4a00*/  FADD.FTZ R36, R36, R41 ;  /* 0x0000002924247221 */ /* 0x000fe40000010000 */
[----:B------:R-:W-:Y:S01]  /*4a10*/  MUFU.EX2 R150, R150 ;  /* 0x0000009600967308 */ /* 0x000fe20000000800 */
[----:B------:R-:W-:Y:S01]  /*4a20*/  FADD.FTZ R39, R39, R38 ;  /* 0x0000002627277221 */ /* 0x000fe20000010000 */
[C---:B-1----:R-:W-:Y:S01]  /*4a30*/  HMMA.16816.F32.BF16 R104, R4.reuse, R8, R104 ;  /* 0x000000080468723c */ /* 0x042fe20000041868 */
[----:B------:R-:W-:Y:S02]  /*4a40*/  FADD.FTZ R37, R37, R36 ;  /* 0x0000002425257221 */ /* 0x000fe40000010000 */
[----:B------:R-:W-:Y:S02]  /*4a50*/  FADD.FTZ R39, R2, R39 ;  /* 0x0000002702277221 */ /* 0x000fe40000010000 */
[----:B------:R-:W-:Y:S01]  /*4a60*/  FADD.FTZ R37, R0, R37 ;  /* 0x0000002500257221 */ /* 0x000fe20000010000 */
[----:B------:R-:W1:Y:S02]  /*4a70*/  MUFU.EX2 R205, R205 ;  /* 0x000000cd00cd7308 */ /* 0x000e640000000800 */
[C---:B------:R-:W-:Y:S01]  /*4a80*/  HMMA.16816.F32.BF16 R100, R4.reuse, R10, R100 ;  /* 0x0000000a0464723c */ /* 0x040fe20000041864 */
[----:B------:R-:W1:Y:S05]  /*4a90*/  LDSM.16.MT88.4 R8, [R236+0x5100] ;  /* 0x00510000ec08783b */ /* 0x000e6a0000004200 */
[----:B------:R-:W-:Y:S02]  /*4aa0*/  MUFU.EX2 R152, R152 ;  /* 0x0000009800987308 */ /* 0x000fe40000000800 */
[C---:B------:R-:W-:Y:S06]  /*4ab0*/  HMMA.16816.F32.BF16 R112, R4.reuse, R16, R112 ;  /* 0x000000100470723c */ /* 0x040fec0000041870 */
[----:B------:R-:W1:Y:S02]  /*4ac0*/  MUFU.EX2 R197, R197 ;  /* 0x000000c500c57308 */ /* 0x000e640000000800 */
[C---:B------:R-:W-:Y:S01]  /*4ad0*/  HMMA.16816.F32.BF16 R108, R4.reuse, R18, R108 ;  /* 0x00000012046c723c */ /* 0x040fe2000004186c */
[----:B------:R-:W3:Y:S05]  /*4ae0*/  LDSM.16.MT88.4 R16, [R237+0x1900] ;  /* 0x00190000ed10783b */ /* 0x000eea0000004200 */
[----:B------:R-:W-:Y:S02]  /*4af0*/  MUFU.EX2 R154, R154 ;  /* 0x0000009a009a7308 */ /* 0x000fe40000000800 */
[C---:B--2---:R-:W-:Y:S06]  /*4b00*/  HMMA.16816.F32.BF16 R96, R4.reuse, R12, R96 ;  /* 0x0000000c0460723c */ /* 0x044fec0000041860 */
[----:B------:R-:W2:Y:S02]  /*4b10*/  MUFU.EX2 R165, R165 ;  /* 0x000000a500a57308 */ /* 0x000ea40000000800 */
[C---:B------:R-:W-:Y:S01]  /*4b20*/  HMMA.16816.F32.BF16 R92, R4.reuse, R14, R92 ;  /* 0x0000000e045c723c */ /* 0x040fe2000004185c */
[----:B------:R-:W2:Y:S05]  /*4b30*/  LDSM.16.MT88.4 R12, [R236+0x1900] ;  /* 0x00190000ec0c783b */ /* 0x000eaa0000004200 */
[----:B------:R-:W-:Y:S02]  /*4b40*/  MUFU.EX2 R156, R156 ;  /* 0x0000009c009c7308 */ /* 0x000fe40000000800 */
[C---:B------:R-:W-:Y:S06]  /*4b50*/  HMMA.16816.F32.BF16 R128, R4.reuse, R24, R128 ;  /* 0x000000180480723c */ /* 0x040fec0000041880 */
[----:B------:R-:W2:Y:S02]  /*4b60*/  MUFU.EX2 R161, R161 ;  /* 0x000000a100a17308 */ /* 0x000ea40000000800 */
[C---:B-1----:R-:W-:Y:S06]  /*4b70*/  HMMA.16816.F32.BF16 R72, R4.reuse, R8, R72 ;  /* 0x000000080448723c */ /* 0x042fec0000041848 */
[----:B------:R-:W-:Y:S02]  /*4b80*/  MUFU.EX2 R158, R158 ;  /* 0x0000009e009e7308 */ /* 0x000fe40000000800 */
[C---:B------:R-:W-:Y:S01]  /*4b90*/  HMMA.16816.F32.BF16 R68, R4.reuse, R10, R68 ;  /* 0x0000000a0444723c */ /* 0x040fe20000041844 */
[----:B------:R-:W1:Y:S05]  /*4ba0*/  LDSM.16.MT88.4 R8, [R240+0x5900] ;  /* 0x00590000f008783b */ /* 0x000e6a0000004200 */
[----:B------:R-:W1:Y:S02]  /*4bb0*/  MUFU.EX2 R157, R157 ;  /* 0x0000009d009d7308 */ /* 0x000e640000000800 */
[C---:B------:R-:W-:Y:S01]  /*4bc0*/  HMMA.16816.F32.BF16 R124, R4.reuse, R26, R124 ;  /* 0x0000001a047c723c */ /* 0x040fe2000004187c */
[----:B------:R-:W1:Y:S05]  /*4bd0*/  LDSM.16.MT88.4 R24, [R240+0x1900] ;  /* 0x00190000f018783b */ /* 0x000e6a0000004200 */
[----:B------:R-:W-:Y:S02]  /*4be0*/  MUFU.EX2 R151, R151 ;  /* 0x0000009700977308 */ /* 0x000fe40000000800 */
[C---:B------:R-:W-:Y:S08]  /*4bf0*/  HMMA.16816.F32.BF16 R120, R4.reuse, R20, R120 ;  /* 0x000000140478723c */ /* 0x040ff00000041878 */
[C---:B------:R-:W-:Y:S01]  /*4c00*/  HMMA.16816.F32.BF16 R116, R4.reuse, R22, R116 ;  /* 0x000000160474723c */ /* 0x040fe20000041874 */
[----:B------:R-:W1:Y:S07]  /*4c10*/  LDSM.16.MT88.4 R20, [R238+0x1900] ;  /* 0x00190000ee14783b */ /* 0x000e6e0000004200 */
[C---:B------:R-:W-:Y:S08]  /*4c20*/  HMMA.16816.F32.BF16 R88, R4.reuse, R32, R88 ;  /* 0x000000200458723c */ /* 0x040ff00000041858 */
[C---:B------:R-:W-:Y:S01]  /*4c30*/  HMMA.16816.F32.BF16 R84, R4.reuse, R34, R84 ;  /* 0x000000220454723c */ /* 0x040fe20000041854 */
[----:B------:R-:W-:Y:S07]  /*4c40*/  LDSM.16.MT88.4 R32, [R237+0x6900] ;  /* 0x00690000ed20783b */ /* 0x000fee0000004200 */
[C---:B------:R-:W-:Y:S08]  /*4c50*/  HMMA.16816.F32.BF16 R80, R4.reuse, R28, R80 ;  /* 0x0000001c0450723c */ /* 0x040ff00000041850 */
[----:B------:R-:W-:Y:S01]  /*4c60*/  HMMA.16816.F32.BF16 R76, R4, R30, R76 ;  /* 0x0000001e044c723c */ /* 0x000fe2000004184c */
[----:B------:R-:W-:Y:S06]  /*4c70*/  LDSM.16.MT88.4 R28, [R237+0x5900] ;  /* 0x00590000ed1c783b */ /* 0x000fec0000004200 */
[----:B------:R-:W-:Y:S01]  /*4c80*/  F2FP.BF16.PACK_AB R4, R145, R60 ;  /* 0x0000003c9104723e */ /* 0x000fe200000010ff */
[----:B------:R-:W-:Y:S01]  /*4c90*/  FADD.FTZ R60, R60, R39 ;  /* 0x000000273c3c7221 */ /* 0x000fe20000010000 */
[----:B------:R-:W-:-:S02]  /*4ca0*/  F2FP.BF16.PACK_AB R6, R62, R147 ;  /* 0x000000933e06723e */ /* 0x000fc400000010ff */
[----:B----4-:R-:W-:Y:S01]  /*4cb0*/  F2FP.BF16.PACK_AB R5, R153, R64 ;  /* 0x000000409905723e */ /* 0x010fe200000010ff */
[----:B------:R-:W-:Y:S01]  /*4cc0*/  FADD.FTZ R64, R64, R37 ;  /* 0x0000002540407221 */ /* 0x000fe20000010000 */
[----:B------:R-:W-:Y:S01]  /*4cd0*/  F2FP.BF16.PACK_AB R7, R155, R66 ;  /* 0x000000429b07723e */ /* 0x000fe200000010ff */
[----:B------:R-:W-:Y:S02]  /*4ce0*/  FADD.FTZ R60, R145, R60 ;  /* 0x0000003c913c7221 */ /* 0x000fe40000010000 */
[----:B------:R-:W-:Y:S02]  /*4cf0*/  FADD.FTZ R153, R153, R64 ;  /* 0x0000004099997221 */ /* 0x000fe40000010000 */
[----:B------:R-:W-:Y:S02]  /*4d00*/  FADD.FTZ R147, R147, R60 ;  /* 0x0000003c93937221 */ /* 0x000fe40000010000 */
[----:B---3--:R-:W-:Y:S01]  /*4d10*/  HMMA.16816.F32.BF16 R112, R4, R16, R112 ;  /* 0x000000100470723c */ /* 0x008fe20000041870 */
[----:B------:R-:W-:-:S02]  /*4d20*/  FADD.FTZ R66, R66, R153 ;  /* 0x0000009942427221 */ /* 0x000fc40000010000 */
[----:B------:R-:W-:Y:S02]  /*4d30*/  FADD.FTZ R147, R62, R147 ;  /* 0x000000933e937221 */ /* 0x000fe40000010000 */
[----:B------:R-:W-:-:S03]  /*4d40*/  FADD.FTZ R155, R155, R66 ;  /* 0x000000429b9b7221 */ /* 0x000fc60000010000 */
[C---:B------:R-:W-:Y:S01]  /*4d50*/  HMMA.16816.F32.BF16 R108, R4.reuse, R18, R108 ;  /* 0x00000012046c723c */ /* 0x040fe2000004186c */
[----:B------:R-:W3:Y:S07]  /*4d60*/  LDSM.16.MT88.4 R16, [R238+0x5900] ;  /* 0x00590000ee10783b */ /* 0x000eee0000004200 */
[C---:B--2---:R-:W-:Y:S08]  /*4d70*/  HMMA.16816.F32.BF16 R104, R4.reuse, R12, R104 ;  /* 0x0000000c0468723c */ /* 0x044ff00000041868 */
[C---:B------:R-:W-:Y:S01]  /*4d80*/  HMMA.16816.F32.BF16 R100, R4.reuse, R14, R100 ;  /* 0x0000000e0464723c */ /* 0x040fe20000041864 */
[----:B------:R-:W2:Y:S07]  /*4d90*/  LDSM.16.MT88.4 R12, [R236+0x5900] ;  /* 0x00590000ec0c783b */ /* 0x000eae0000004200 */
[C---:B-1----:R-:W-:Y:S08]  /*4da0*/  HMMA.16816.F32.BF16 R96, R4.reuse, R8, R96 ;  /* 0x000000080460723c */ /* 0x042ff00000041860 */
[C---:B------:R-:W-:Y:S01]  /*4db0*/  HMMA.16816.F32.BF16 R92, R4.reuse, R10, R92 ;  /* 0x0000000a045c723c */ /* 0x040fe2000004185c */
[----:B------:R-:W1:Y:S07]  /*4dc0*/  LDSM.16.MT88.4 R8, [R237+0x2100] ;  /* 0x00210000ed08783b */ /* 0x000e6e0000004200 */
[C---:B------:R-:W-:Y:S08]  /*4dd0*/  HMMA.16816.F32.BF16 R128, R4.reuse, R24, R128 ;  /* 0x000000180480723c */ /* 0x040ff00000041880 */
[C---:B------:R-:W-:Y:S01]  /*4de0*/  HMMA.16816.F32.BF16 R124, R4.reuse, R26, R124 ;  /* 0x0000001a047c723c */ /* 0x040fe2000004187c */
[----:B------:R-:W-:Y:S07]  /*4df0*/  LDSM.16.MT88.4 R24, [R240+0x2100] ;  /* 0x00210000f018783b */ /* 0x000fee0000004200 */
[C---:B------:R-:W-:Y:S08]  /*4e00*/  HMMA.16816.F32.BF16 R120, R4.reuse, R20, R120 ;  /* 0x000000140478723c */ /* 0x040ff00000041878 */
[C---:B------:R-:W-:Y:S01]  /*4e10*/  HMMA.16816.F32.BF16 R116, R4.reuse, R22, R116 ;  /* 0x000000160474723c */ /* 0x040fe20000041874 */
[----:B------:R-:W4:Y:S07]  /*4e20*/  LDSM.16.MT88.4 R20, [R238+0x2100] ;  /* 0x00210000ee14783b */ /* 0x000f2e0000004200 */
[C---:B---3--:R-:W-:Y:S08]  /*4e30*/  HMMA.16816.F32.BF16 R88, R4.reuse, R16, R88 ;  /* 0x000000100458723c */ /* 0x048ff00000041858 */
[C---:B------:R-:W-:Y:S01]  /*4e40*/  HMMA.16816.F32.BF16 R84, R4.reuse, R18, R84 ;  /* 0x000000120454723c */ /* 0x040fe20000041854 */
[----:B------:R-:W3:Y:S07]  /*4e50*/  LDSM.16.MT88.4 R16, [R236+0x2100] ;  /* 0x00210000ec10783b */ /* 0x000eee0000004200 */
[C---:B------:R-:W-:Y:S08]  /*4e60*/  HMMA.16816.F32.BF16 R80, R4.reuse, R28, R80 ;  /* 0x0000001c0450723c */ /* 0x040ff00000041850 */
[C---:B------:R-:W-:Y:S01]  /*4e70*/  HMMA.16816.F32.BF16 R76, R4.reuse, R30, R76 ;  /* 0x0000001e044c723c */ /* 0x040fe2000004184c */
[----:B------:R-:W-:Y:S07]  /*4e80*/  LDSM.16.MT88.4 R28, [R240+0x3100] ;  /* 0x00310000f01c783b */ /* 0x000fee0000004200 */
[C---:B--2---:R-:W-:Y:S08]  /*4e90*/  HMMA.16816.F32.BF16 R72, R4.reuse, R12, R72 ;  /* 0x0000000c0448723c */ /* 0x044ff00000041848 */
[----:B------:R-:W-:Y:S01]  /*4ea0*/  HMMA.16816.F32.BF16 R68, R4, R14, R68 ;  /* 0x0000000e0444723c */ /* 0x000fe20000041844 */
[----:B------:R-:W2:Y:S06]  /*4eb0*/  LDSM.16.MT88.4 R12, [R240+0x6100] ;  /* 0x00610000f00c783b */ /* 0x000eac0000004200 */
[----:B------:R-:W-:Y:S01]  /*4ec0*/  F2FP.BF16.PACK_AB R4, R169, R134 ;  /* 0x00000086a904723e */ /* 0x000fe200000010ff */
[----:B------:R-:W-:Y:S01]  /*4ed0*/  FADD.FTZ R134, R134, R147 ;  /* 0x0000009386867221 */ /* 0x000fe20000010000 */
[----:B------:R-:W-:-:S02]  /*4ee0*/  F2FP.BF16.PACK_AB R6, R140, R171 ;  /* 0x000000ab8c06723e */ /* 0x000fc400000010ff */
[----:B------:R-:W-:Y:S01]  /*4ef0*/  F2FP.BF16.PACK_AB R5, R199, R142 ;  /* 0x0000008ec705723e */ /* 0x000fe200000010ff */
[----:B------:R-:W-:Y:S01]  /*4f00*/  FADD.FTZ R142, R142, R155 ;  /* 0x0000009b8e8e7221 */ /* 0x000fe20000010000 */
[----:B------:R-:W-:Y:S01]  /*4f10*/  F2FP.BF16.PACK_AB R7, R203, R144 ;  /* 0x00000090cb07723e */ /* 0x000fe200000010ff */
[----:B------:R-:W-:Y:S02]  /*4f20*/  FADD.FTZ R134, R169, R134 ;  /* 0x00000086a9867221 */ /* 0x000fe40000010000 */
[----:B------:R-:W-:Y:S02]  /*4f30*/  FADD.FTZ R199, R199, R142 ;  /* 0x0000008ec7c77221 */ /* 0x000fe40000010000 */
[----:B------:R-:W-:Y:S02]  /*4f40*/  FADD.FTZ R171, R171, R134 ;  /* 0x00000086abab7221 */ /* 0x000fe40000010000 */
[----:B-1----:R-:W-:Y:S01]  /*4f50*/  HMMA.16816.F32.BF16 R112, R4, R8, R112 ;  /* 0x000000080470723c */ /* 0x002fe20000041870 */
[----:B------:R-:W-:-:S02]  /*4f60*/  FADD.FTZ R144, R144, R199 ;  /* 0x000000c790907221 */ /* 0x000fc40000010000 */
[----:B------:R-:W-:Y:S02]  /*4f70*/  FADD.FTZ R140, R140, R171 ;  /* 0x000000ab8c8c7221 */ /* 0x000fe40000010000 */
[----:B------:R-:W-:-:S03]  /*4f80*/  FADD.FTZ R203, R203, R144 ;  /* 0x00000090cbcb7221 */ /* 0x000fc60000010000 */
[C---:B------:R-:W-:Y:S01]  /*4f90*/  HMMA.16816.F32.BF16 R108, R4.reuse, R10, R108 ;  /* 0x0000000a046c723c */ /* 0x040fe2000004186c */
[----:B------:R-:W1:Y:S07]  /*4fa0*/  LDSM.16.MT88.4 R8, [R237+0x6100] ;  /* 0x00610000ed08783b */ /* 0x000e6e0000004200 */
[C---:B----4-:R-:W-:Y:S08]  /*4fb0*/  HMMA.16816.F32.BF16 R120, R4.reuse, R20, R120 ;  /* 0x000000140478723c */ /* 0x050ff00000041878 */
[C---:B------:R-:W-:Y:S01]  /*4fc0*/  HMMA.16816.F32.BF16 R116, R4.reuse, R22, R116 ;  /* 0x000000160474723c */ /* 0x040fe20000041874 */
[----:B------:R-:W4:Y:S07]  /*4fd0*/  LDSM.16.MT88.4 R20, [R238+0x6100] ;  /* 0x00610000ee14783b */ /* 0x000f2e0000004200 */
[C---:B---3--:R-:W-:Y:S08]  /*4fe0*/  HMMA.16816.F32.BF16 R104, R4.reuse, R16, R104 ;  /* 0x000000100468723c */ /* 0x048ff00000041868 */
        /* <DEDUP_REMOVED lines=11> */
[C---:B----4-:R-:W-:Y:S08]  /*50a0*/  HMMA.16816.F32.BF16 R88, R4.reuse, R20, R88 ;  /* 0x000000140458723c */ /* 0x050ff00000041858 */
[C---:B------:R-:W-:Y:S01]  /*50b0*/  HMMA.16816.F32.BF16 R84, R4.reuse, R22, R84 ;  /* 0x000000160454723c */ /* 0x040fe20000041854 */
[----:B------:R-:W4:Y:S07]  /*50c0*/  LDSM.16.MT88.4 R20, [R237+0x2900] ;  /* 0x00290000ed14783b */ /* 0x000f2e0000004200 */
[C---:B---3--:R-:W-:Y:S08]  /*50d0*/  HMMA.16816.F32.BF16 R72, R4.reuse, R16, R72 ;  /* 0x000000100448723c */ /* 0x048ff00000041848 */
[----:B------:R-:W-:Y:S01]  /*50e0*/  HMMA.16816.F32.BF16 R68, R4, R18, R68 ;  /* 0x000000120444723c */ /* 0x000fe20000041844 */
[----:B------:R-:W3:Y:S06]  /*50f0*/  LDSM.16.MT88.4 R16, [R240+0x6900] ;  /* 0x00690000f010783b */ /* 0x000eec0000004200 */
[----:B-----5:R-:W-:Y:S01]  /*5100*/  F2FP.BF16.PACK_AB R4, R146, R219 ;  /* 0x000000db9204723e */ /* 0x020fe200000010ff */
        /* <DEDUP_REMOVED lines=8> */
[----:B--2---:R-:W-:Y:S01]  /*5190*/  HMMA.16816.F32.BF16 R120, R4, R12, R120 ;  /* 0x0000000c0478723c */ /* 0x004fe20000041878 */
[----:B------:R-:W-:-:S02]  /*51a0*/  FADD.FTZ R152, R152, R205 ;  /* 0x000000cd98987221 */ /* 0x000fc40000010000 */
[----:B------:R-:W-:Y:S02]  /*51b0*/  FADD.FTZ R209, R209, R148 ;  /* 0x00000094d1d17221 */ /* 0x000fe40000010000 */
[----:B------:R-:W-:-:S03]  /*51c0*/  FADD.FTZ R197, R197, R152 ;  /* 0x00000098c5c57221 */ /* 0x000fc60000010000 */
[C---:B------:R-:W-:Y:S01]  /*51d0*/  HMMA.16816.F32.BF16 R116, R4.reuse, R14, R116 ;  /* 0x0000000e0474723c */ /* 0x040fe20000041874 */
[----:B------:R-:W2:Y:S07]  /*51e0*/  LDSM.16.MT88.4 R12, [R238+0x6900] ;  /* 0x00690000ee0c783b */ /* 0x000eae0000004200 */
[C---:B-1----:R-:W-:Y:S08]  /*51f0*/  HMMA.16816.F32.BF16 R104, R4.reuse, R8, R104 ;  /* 0x000000080468723c */ /* 0x042ff00000041868 */
[C---:B------:R-:W-:Y:S01]  /*5200*/  HMMA.16816.F32.BF16 R100, R4.reuse, R10, R100 ;  /* 0x0000000a0464723c */ /* 0x040fe20000041864 */
[----:B------:R-:W1:Y:S07]  /*5210*/  LDSM.16.MT88.4 R8, [R236+0x6900] ;  /* 0x00690000ec08783b */ /* 0x000e6e0000004200 */
[C---:B----4-:R-:W-:Y:S08]  /*5220*/  HMMA.16816.F32.BF16 R112, R4.reuse, R20, R112 ;  /* 0x000000140470723c */ /* 0x050ff00000041870 */
[C---:B------:R-:W-:Y:S01]  /*5230*/  HMMA.16816.F32.BF16 R108, R4.reuse, R22, R108 ;  /* 0x00000016046c723c */ /* 0x040fe2000004186c */
[----:B------:R-:W-:Y:S07]  /*5240*/  LDSM.16.MT88.4 R20, [R236+0x3100] ;  /* 0x00310000ec14783b */ /* 0x000fee0000004200 */
        /* <DEDUP_REMOVED lines=9> */
[C---:B------:R-:W-:Y:S01]  /*52e0*/  HMMA.16816.F32.BF16 R80, R4.reuse, R32, R80 ;  /* 0x000000200450723c */ /* 0x040fe20000041850 */
[----:B------:R-:W4:Y:S07]  /*52f0*/  MUFU.EX2 R32, R149 ;  /* 0x0000009500207308 */ /* 0x000f2e0000000800 */
[C---:B------:R-:W-:Y:S08]  /*5300*/  HMMA.16816.F32.BF16 R128, R4.reuse, R24, R128 ;  /* 0x000000180480723c */ /* 0x040ff00000041880 */
[C---:B------:R-:W-:Y:S01]  /*5310*/  HMMA.16816.F32.BF16 R124, R4.reuse, R26, R124 ;  /* 0x0000001a047c723c */ /* 0x040fe2000004187c */
[----:B------:R-:W5:Y:S07]  /*5320*/  LDSM.16.MT88.4 R24, [R238+0x3100] ;  /* 0x00310000ee18783b */ /* 0x000f6e0000004200 */
[----:B------:R-:W-:Y:S07]  /*5330*/  HMMA.16816.F32.BF16 R76, R4, R34, R76 ;  /* 0x00000022044c723c */ /* 0x000fee000004184c */
[----:B------:R-:W-:Y:S01]  /*5340*/  F2FP.BF16.PACK_AB R4, R165, R154 ;  /* 0x0000009aa504723e */ /* 0x000fe200000010ff */
[----:B------:R-:W-:Y:S01]  /*5350*/  FADD.FTZ R154, R154, R209 ;  /* 0x000000d19a9a7221 */ /* 0x000fe20000010000 */
[----:B------:R-:W-:-:S02]  /*5360*/  F2FP.BF16.PACK_AB R6, R161, R156 ;  /* 0x0000009ca106723e */ /* 0x000fc400000010ff */
[----:B------:R-:W-:Y:S01]  /*5370*/  F2FP.BF16.PACK_AB R5, R157, R158 ;  /* 0x0000009e9d05723e */ /* 0x000fe200000010ff */
[----:B------:R-:W-:Y:S01]  /*5380*/  FADD.FTZ R158, R158, R197 ;  /* 0x000000c59e9e7221 */ /* 0x000fe20000010000 */
[----:B----4-:R-:W-:Y:S01]  /*5390*/  F2FP.BF16.PACK_AB R7, R32, R151 ;  /* 0x000000972007723e */ /* 0x010fe200000010ff */
        /* <DEDUP_REMOVED lines=9> */
[C---:B------:R-:W-:Y:S08]  /*5430*/  HMMA.16816.F32.BF16 R104, R4.reuse, R20, R104 ;  /* 0x000000140468723c */ /* 0x040ff00000041868 */
[C---:B------:R-:W-:Y:S01]  /*5440*/  HMMA.16816.F32.BF16 R100, R4.reuse, R22, R100 ;  /* 0x000000160464723c */ /* 0x040fe20000041864 */
[----:B------:R-:W4:Y:S07]  /*5450*/  LDSM.16.MT88.4 R20, [R236+0x7100] ;  /* 0x00710000ec14783b */ /* 0x000f2e0000004200 */
[C---:B--2---:R-:W-:Y:S08]  /*5460*/  HMMA.16816.F32.BF16 R96, R4.reuse, R12, R96 ;  /* 0x0000000c0460723c */ /* 0x044ff00000041860 */
[C---:B------:R-:W-:Y:S01]  /*5470*/  HMMA.16816.F32.BF16 R92, R4.reuse, R14, R92 ;  /* 0x0000000e045c723c */ /* 0x040fe2000004185c */
[----:B------:R-:W2:Y:S07]  /*5480*/  LDSM.16.MT88.4 R12, [R240+0x3900] ;  /* 0x00390000f00c783b */ /* 0x000eae0000004200 */
[C---:B-1----:R-:W-:Y:S08]  /*5490*/  HMMA.16816.F32.BF16 R88, R4.reuse, R8, R88 ;  /* 0x000000080458723c */ /* 0x042ff00000041858 */
[C---:B------:R-:W-:Y:S01]  /*54a0*/  HMMA.16816.F32.BF16 R84, R4.reuse, R10, R84 ;  /* 0x0000000a0454723c */ /* 0x040fe20000041854 */
[----:B------:R-:W1:Y:S07]  /*54b0*/  LDSM.16.MT88.4 R8, [R238+0x3900] ;  /* 0x00390000ee08783b */ /* 0x000e6e0000004200 */
[C---:B------:R-:W-:Y:S07]  /*54c0*/  HMMA.16816.F32.BF16 R128, R4.reuse, R28, R128 ;  /* 0x0000001c0480723c */ /* 0x040fee0000041880 */
[--C-:B------:R-:W-:Y:S01]  /*54d0*/  FFMA.FTZ R28, R67, c[0x0][0x2d0], -R56.reuse ;  /* 0x0000b400431c7a23 */ /* 0x100fe20000010838 */
[----:B------:R-:W-:Y:S01]  /*54e0*/  HMMA.16816.F32.BF16 R124, R4, R30, R124 ;  /* 0x0000001e047c723c */ /* 0x000fe2000004187c */
[----:B------:R-:W-:-:S04]  /*54f0*/  FFMA.FTZ R29, R65, c[0x0][0x2d0], -R56 ;  /* 0x0000b400411d7a23 */ /* 0x000fc80000010838 */
[----:B------:R-:W-:Y:S02]  /*5500*/  MUFU.EX2 R28, R28 ;  /* 0x0000001c001c7308 */ /* 0x000fe40000000800 */
[--C-:B------:R-:W-:Y:S01]  /*5510*/  FFMA.FTZ R30, R63, c[0x0][0x2d0], -R56.reuse ;  /* 0x0000b4003f1e7a23 */ /* 0x100fe20000010838 */
[----:B-----5:R-:W-:Y:S01]  /*5520*/  HMMA.16816.F32.BF16 R120, R4, R24, R120 ;  /* 0x000000180478723c */ /* 0x020fe20000041878 */
[----:B------:R-:W-:-:S04]  /*5530*/  FFMA.FTZ R31, R61, c[0x0][0x2d0], -R56 ;  /* 0x0000b4003d1f7a23 */ /* 0x000fc80000010838 */
[----:B------:R-:W-:Y:S02]  /*5540*/  MUFU.EX2 R29, R29 ;  /* 0x0000001d001d7308 */ /* 0x000fe40000000800 */
[--C-:B------:R-:W-:Y:S01]  /*5550*/  FFMA.FTZ R24, R143, c[0x0][0x2d0], -R58.reuse ;  /* 0x0000b4008f187a23 */ /* 0x100fe2000001083a */
[----:B------:R-:W-:Y:S01]  /*5560*/  HMMA.16816.F32.BF16 R116, R4, R26, R116 ;  /* 0x0000001a0474723c */ /* 0x000fe20000041874 */
[----:B------:R-:W-:-:S04]  /*5570*/  FFMA.FTZ R25, R141, c[0x0][0x2d0], -R58 ;  /* 0x0000b4008d197a23 */ /* 0x000fc8000001083a */
[----:B------:R-:W-:Y:S02]  /*5580*/  MUFU.EX2 R24, R24 ;  /* 0x0000001800187308 */ /* 0x000fe40000000800 */
[--C-:B------:R-:W-:Y:S01]  /*5590*/  FFMA.FTZ R26, R135, c[0x0][0x2d0], -R58.reuse ;  /* 0x0000b400871a7a23 */ /* 0x100fe2000001083a */
[----:B---3--:R-:W-:Y:S01]  /*55a0*/  HMMA.16816.F32.BF16 R80, R4, R16, R80 ;  /* 0x000000100450723c */ /* 0x008fe20000041850 */
[----:B------:R-:W-:-:S04]  /*55b0*/  FFMA.FTZ R27, R133, c[0x0][0x2d0], -R58 ;  /* 0x0000b400851b7a23 */ /* 0x000fc8000001083a */
[----:B------:R-:W3:Y:S03]  /*55c0*/  MUFU.EX2 R25, R25 ;  /* 0x0000001900197308 */ /* 0x000ee60000000800 */
[C---:B------:R-:W-:Y:S01]  /*55d0*/  HMMA.16816.F32.BF16 R76, R4.reuse, R18, R76 ;  /* 0x00000012044c723c */ /* 0x040fe2000004184c */
[----:B------:R-:W5:Y:S04]  /*55e0*/  LDSM.16.MT88.4 R16, [R237+0x3900] ;  /* 0x00390000ed10783b */ /* 0x000f680000004200 */
[----:B------:R-:W-:Y:S03]  /*55f0*/  MUFU.EX2 R26, R26 ;  /* 0x0000001a001a7308 */ /* 0x000fe60000000800 */
[C---:B----4-:R-:W-:Y:S05]  /*5600*/  HMMA.16816.F32.BF16 R72, R4.reuse, R20, R72 ;  /* 0x000000140448723c */ /* 0x050fea0000041848 */
[----:B------:R-:W4:Y:S03]  /*5610*/  MUFU.EX2 R27, R27 ;  /* 0x0000001b001b7308 */ /* 0x000f260000000800 */
[----:B------:R-:W-:Y:S05]  /*5620*/  HMMA.16816.F32.BF16 R68, R4, R22, R68 ;  /* 0x000000160444723c */ /* 0x000fea0000041844 */
[----:B------:R-:W-:Y:S02]  /*5630*/  MUFU.EX2 R30, R30 ;  /* 0x0000001e001e7308 */ /* 0x000fe40000000800 */
[----:B---3--:R-:W-:Y:S01]  /*5640*/  F2FP.BF16.PACK_AB R4, R25, R24 ;  /* 0x000000181904723e */ /* 0x008fe200000010ff */
[----:B------:R-:W-:Y:S01]  /*5650*/  FADD.FTZ R24, R24, R161 ;  /* 0x000000a118187221 */ /* 0x000fe20000010000 */
[----:B------:R-:W-:Y:S01]  /*5660*/  F2FP.BF16.PACK_AB R5, R29, R28 ;  /* 0x0000001c1d05723e */ /* 0x000fe200000010ff */
[----:B------:R-:W-:-:S02]  /*5670*/  FADD.FTZ R28, R28, R151 ;  /* 0x000000971c1c7221 */ /* 0x000fc40000010000 */
[----:B------:R-:W-:Y:S01]  /*5680*/  FADD.FTZ R25, R25, R24 ;  /* 0x0000001819197221 */ /* 0x000fe20000010000 */
[----:B------:R-:W3:Y:S01]  /*5690*/  MUFU.EX2 R31, R31 ;  /* 0x0000001f001f7308 */ /* 0x000ee20000000800 */
[----:B----4-:R-:W-:Y:S01]  /*56a0*/  F2FP.BF16.PACK_AB R6, R27, R26 ;  /* 0x0000001a1b06723e */ /* 0x010fe200000010ff */
[----:B------:R-:W-:Y:S02]  /*56b0*/  FADD.FTZ R29, R29, R28 ;  /* 0x0000001c1d1d7221 */ /* 0x000fe40000010000 */
[----:B------:R-:W-:-:S04]  /*56c0*/  FADD.FTZ R26, R26, R25 ;  /* 0x000000191a1a7221 */ /* 0x000fc80000010000 */
[----:B------:R-:W-:Y:S01]  /*56d0*/  FADD.FTZ R2, R27, R26 ;  /* 0x0000001a1b027221 */ /* 0x000fe20000010000 */
[----:B---3--:R-:W-:Y:S01]  /*56e0*/  F2FP.BF16.PACK_AB R7, R31, R30 ;  /* 0x0000001e1f07723e */ /* 0x008fe200000010ff */
[----:B------:R-:W-:-:S04]  /*56f0*/  FADD.FTZ R30, R30, R29 ;  /* 0x0000001d1e1e7221 */ /* 0x000fc80000010000 */
[----:B------:R-:W-:Y:S02]  /*5700*/  FADD.FTZ R0, R31, R30 ;  /* 0x0000001e1f007221 */ /* 0x000fe40000010000 */
[C---:B--2---:R-:W-:Y:S03]  /*5710*/  HMMA.16816.F32.BF16 R128, R4.reuse, R12, R128 ;  /* 0x0000000c0480723c */ /* 0x044fe60000041880 */
[----:B------:R-:W-:Y:S04]  /*5720*/  STL [R1+0x8], R0 ;  /* 0x0000080001007387 */ /* 0x000fe80000100800 */
[----:B------:R-:W-:Y:S01]  /*5730*/  STL [R1+0xc], R2 ;  /* 0x00000c0201007387 */ /* 0x000fe20000100800 */
[C---:B------:R-:W-:Y:S03]  /*5740*/  HMMA.16816.F32.BF16 R124, R4.reuse, R14, R124 ;  /* 0x0000000e047c723c */ /* 0x040fe6000004187c */
[----:B------:R-:W2:Y:S05]  /*5750*/  LDSM.16.MT88.4 R12, [R236+0x3900] ;  /* 0x00390000ec0c783b */ /* 0x000eaa0000004200 */
[C---:B-1----:R-:W-:Y:S08]  /*5760*/  HMMA.16816.F32.BF16 R120, R4.reuse, R8, R120 ;  /* 0x000000080478723c */ /* 0x042ff00000041878 */
[C---:B------:R-:W-:Y:S01]  /*5770*/  HMMA.16816.F32.BF16 R116, R4.reuse, R10, R116 ;  /* 0x0000000a0474723c */ /* 0x040fe20000041874 */
[----:B------:R-:W1:Y:S07]  /*5780*/  LDSM.16.MT88.4 R8, [R240+0x7900] ;  /* 0x00790000f008783b */ /* 0x000e6e0000004200 */
[C---:B-----5:R-:W-:Y:S08]  /*5790*/  HMMA.16816.F32.BF16 R112, R4.reuse, R16, R112 ;  /* 0x000000100470723c */ /* 0x060ff00000041870 */
        /* <DEDUP_REMOVED lines=8> */
[C---:B---3--:R-:W-:Y:S08]  /*5820*/  HMMA.16816.F32.BF16 R88, R4.reuse, R16, R88 ;  /* 0x000000100458723c */ /* 0x048ff00000041858 */
[C---:B------:R-:W-:Y:S08]  /*5830*/  HMMA.16816.F32.BF16 R84, R4.reuse, R18, R84 ;  /* 0x000000120454723c */ /* 0x040ff00000041854 */
[C---:B--2---:R-:W-:Y:S08]  /*5840*/  HMMA.16816.F32.BF16 R80, R4.reuse, R12, R80 ;  /* 0x0000000c0450723c */ /* 0x044ff00000041850 */
[C---:B------:R-:W-:Y:S08]  /*5850*/  HMMA.16816.F32.BF16 R76, R4.reuse, R14, R76 ;  /* 0x0000000e044c723c */ /* 0x040ff0000004184c */
[C---:B-1----:R-:W-:Y:S08]  /*5860*/  HMMA.16816.F32.BF16 R72, R4.reuse, R8, R72 ;  /* 0x000000080448723c */ /* 0x042ff00000041848 */
[----:B------:R-:W-:Y:S01]  /*5870*/  HMMA.16816.F32.BF16 R68, R4, R10, R68 ;  /* 0x0000000a0444723c */ /* 0x000fe20000041844 */
[----:B------:R-:W-:Y:S07]  /*5880*/  @!P1 BRA `(.L_x_5) ;  /* 0x00003ee000009947 */ /* 0x000fee0003800000 */
[----:B------:R-:W-:Y:S01]  /*5890*/  IADD3 R0, P2, R250, 0x40, RZ ;  /* 0x00000040fa007810 */ /* 0x000fe20007f5e0ff */
[----:B------:R-:W-:Y:S01]  /*58a0*/  IMAD.MOV.U32 R135, RZ, RZ, R132 ;  /* 0x000000ffff877224 */ /* 0x000fe200078e0084 */
[----:B------:R-:W-:Y:S01]  /*58b0*/  IADD3 R252, P1, R244, 0x40, RZ ;  /* 0x00000040f4fc7810 */ /* 0x000fe20007f3e0ff */
[----:B------:R-:W-:Y:S01]  /*58c0*/  ULDC.64 UR6, c[0x0][0x208] ;  /* 0x0000820000067ab9 */ /* 0x000fe20000000a00 */
[----:B------:R-:W-:Y:S01]  /*58d0*/  IADD3.X R2, RZ, R248, RZ, P2, !PT ;  /* 0x000000f8ff027210 */ /* 0x000fe200017fe4ff */
[----:B------:R1:W-:Y:S01]  /*58e0*/  STL [R1+0x4], R0 ;  /* 0x0000040001007387 */ /* 0x0003e20000100800 */
[----:B------:R-:W-:Y:S01]  /*58f0*/  ULDC.64 UR4, c[0x0][0x1e0] ;  /* 0x0000780000047ab9 */ /* 0x000fe20000000a00 */
[----:B------:R-:W-:-:S02]  /*5900*/  IMAD.X R249, RZ, RZ, R247, P1 ;  /* 0x000000fffff97224 */ /* 0x000fc400008e06f7 */
[----:B------:R2:W-:Y:S01]  /*5910*/  STL [R1], R2 ;  /* 0x0000000201007387 */ /* 0x0005e20000100800 */
[----:B-1----:R-:W-:-:S06]  /*5920*/  IMAD.MOV.U32 R0, RZ, RZ, R3 ;  /* 0x000000ffff007224 */ /* 0x002fcc00078e0003 */
.L_x_6:
[----:B--2---:R-:W2:Y:S01]  /*5930*/  LDL R2, [R1+0x4] ;  /* 0x0000040001027983 */ /* 0x004ea20000100800 */
[----:B------:R-:W-:Y:S04]  /*5940*/  DEPBAR.LE SB0, 0x0 ;  /* 0x000080000000791a */ /* 0x000fe80000000000 */
[----:B------:R-:W3:Y:S01]  /*5950*/  LDL R133, [R1] ;  /* 0x0000000001857983 */ /* 0x000ee20000100800 */
[----:B------:R-:W-:Y:S02]  /*5960*/  USHF.R.S32.HI UR16, URZ, 0x1f, UR23 ;  /* 0x0000001f3f107899 */ /* 0x000fe40008011417 */
[----:B------:R-:W-:Y:S01]  /*5970*/  UIMAD.WIDE.U32 UR18, UR23, UR6, URZ ;  /* 0x00000006171272a5 */ /* 0x000fe2000f8e003f */
[----:B------:R-:W-:Y:S01]  /*5980*/  BAR.SYNC.DEFER_BLOCKING 0x0 ;  /* 0x0000000000007b1d */ /* 0x000fe20000010000 */
[----:B------:R-:W-:Y:S02]  /*5990*/  UIMAD UR16, UR16, UR6, URZ ;  /* 0x00000006101072a4 */ /* 0x000fe4000f8e023f */
[----:B------:R-:W-:Y:S02]  /*59a0*/  USHF.L.U32 UR17, UR18, 0x7, URZ ;  /* 0x0000000712117899 */ /* 0x000fe4000800063f */
[----:B------:R-:W-:Y:S02]  /*59b0*/  UIMAD UR16, UR23, UR7, UR16 ;  /* 0x00000007171072a4 */ /* 0x000fe4000f8e0210 */
[----:B------:R-:W-:Y:S02]  /*59c0*/  UISETP.GT.AND UP1, UPT, UR23, UR8, UPT ;  /* 0x000000081700728c */ /* 0x000fe4000bf24270 */
[----:B------:R-:W-:Y:S01]  /*59d0*/  UIADD3 UR16, UR19, UR16, URZ ;  /* 0x0000001013107290 */ /* 0x000fe2000fffe03f */
[----:B------:R-:W-:Y:S01]  /*59e0*/  IADD3 R3, P5, R250, UR17, RZ ;  /* 0x00000011fa037c10 */ /* 0x000fe2000ffbe0ff */
[----:B------:R-:W-:Y:S02]  /*59f0*/  UIADD3 UR23, UR23, -0x1, URZ ;  /* 0xffffffff17177890 */ /* 0x000fe4000fffe03f */
[----:B------:R-:W-:Y:S01]  /*5a00*/  USHF.L.U64.HI UR16, UR18, 0x7, UR16 ;  /* 0x0000000712107899 */ /* 0x000fe20008010210 */
[C---:B------:R-:W-:Y:S04]  /*5a10*/  LEA R196, P4, R3.reuse, c[0x0][0x1f8], 0x1 ;  /* 0x00007e0003c47a11 */ /* 0x040fe800078808ff */
[----:B------:R-:W-:Y:S01]  /*5a20*/  @UP1 UIMAD.WIDE.U32 UR18, UR23, UR4, URZ ;  /* 0x00000004171212a5 */ /* 0x000fe2000f8e003f */
[----:B------:R-:W-:Y:S04]  /*5a30*/  IADD3.X R134, R248, UR16, RZ, P5, !PT ;  /* 0x00000010f8867c10 */ /* 0x000fe8000affe4ff */
[----:B------:R-:W-:Y:S01]  /*5a40*/  LEA.HI.X R197, R3, c[0x0][0x1fc], R134, 0x1, P4 ;  /* 0x00007f0003c57a11 */ /* 0x000fe200020f0c86 */
[----:B------:R-:W1:Y:S08]  /*5a50*/  LDSM.16.M88.4 R140, [R242+0x8100] ;  /* 0x00810000f28c783b */ /* 0x000e700000000200 */
[----:B------:R-:W4:Y:S08]  /*5a60*/  LDSM.16.M88.4 R144, [R242+0x8900] ;  /* 0x00890000f290783b */ /* 0x000f300000000200 */
[----:B------:R-:W5:Y:S08]  /*5a70*/  LDSM.16.M88.4 R148, [R242+0x9100] ;  /* 0x00910000f294783b */ /* 0x000f700000000200 */
[----:B------:R-:W5:Y:S08]  /*5a80*/  LDSM.16.M88.4 R152, [R242+0x9900] ;  /* 0x00990000f298783b */ /* 0x000f700000000200 */
[----:B------:R-:W5:Y:S01]  /*5a90*/  LDSM.16.M88.4 R156, [R242+0xa100] ;  /* 0x00a10000f29c783b */ /* 0x000f620000000200 */
[C---:B-1----:R-:W-:Y:S07]  /*5aa0*/  HMMA.16816.F32.BF16 R4, R136.reuse, R140, RZ ;  /* 0x0000008c8804723c */ /* 0x042fee00000418ff */
[----:B------:R-:W1:Y:S01]  /*5ab0*/  LDSM.16.M88.4 R160, [R242+0xa900] ;  /* 0x00a90000f2a0783b */ /* 0x000e620000000200 */
[C---:B------:R-:W-:Y:S07]  /*5ac0*/  HMMA.16816.F32.BF16 R8, R136.reuse, R142, RZ ;  /* 0x0000008e8808723c */ /* 0x040fee00000418ff */
[----:B------:R-:W1:Y:S01]  /*5ad0*/  LDSM.16.M88.4 R164, [R242+0xb100] ;  /* 0x00b10000f2a4783b */ /* 0x000e620000000200 */
[C---:B----4-:R-:W-:Y:S07]  /*5ae0*/  HMMA.16816.F32.BF16 R12, R136.reuse, R144, RZ ;  /* 0x00000090880c723c */ /* 0x050fee00000418ff */
[----:B------:R-:W4:Y:S01]  /*5af0*/  LDSM.16.M88.4 R168, [R242+0xb900] ;  /* 0x00b90000f2a8783b */ /* 0x000f220000000200 */
[C---:B------:R-:W-:Y:S07]  /*5b00*/  HMMA.16816.F32.BF16 R16, R136.reuse, R146, RZ ;  /* 0x000000928810723c */ /* 0x040fee00000418ff */
[----:B------:R-:W1:Y:S01]  /*5b10*/  LDSM.16.M88.4 R140, [R241] ;  /* 0x00000000f18c783b */ /* 0x000e620000000200 */
[C---:B-----5:R-:W-:Y:S07]  /*5b20*/  HMMA.16816.F32.BF16 R20, R136.reuse, R148, RZ ;  /* 0x000000948814723c */ /* 0x060fee00000418ff */
[----:B------:R-:W5:Y:S01]  /*5b30*/  LDSM.16.M88.4 R144, [R235] ;  /* 0x00000000eb90783b */ /* 0x000f620000000200 */
[C---:B------:R-:W-:Y:S07]  /*5b40*/  HMMA.16816.F32.BF16 R24, R136.reuse, R150, RZ ;  /* 0x000000968818723c */ /* 0x040fee00000418ff */
[----:B------:R-:W4:Y:S01]  /*5b50*/  LDSM.16.M88.4 R148, [R234] ;  /* 0x00000000ea94783b */ /* 0x000f220000000200 */
[C---:B------:R-:W-:Y:S08]  /*5b60*/  HMMA.16816.F32.BF16 R28, R136.reuse, R152, RZ ;  /* 0x00000098881c723c */ /* 0x040ff000000418ff */
[C---:B------:R-:W-:Y:S01]  /*5b70*/  HMMA.16816.F32.BF16 R32, R136.reuse, R154, RZ ;  /* 0x0000009a8820723c */ /* 0x040fe200000418ff */
[----:B------:R-:W-:Y:S07]  /*5b80*/  LDSM.16.M88.4 R152, [R232] ;  /* 0x00000000e898783b */ /* 0x000fee0000000200 */
[C---:B------:R-:W-:Y:S08]  /*5b90*/  HMMA.16816.F32.BF16 R36, R136.reuse, R156, RZ ;  /* 0x0000009c8824723c */ /* 0x040ff000000418ff */
[C---:B------:R-:W-:Y:S01]  /*5ba0*/  HMMA.16816.F32.BF16 R40, R136.reuse, R158, RZ ;  /* 0x0000009e8828723c */ /* 0x040fe200000418ff */
[----:B------:R-:W-:Y:S07]  /*5bb0*/  LDSM.16.M88.4 R156, [R231] ;  /* 0x00000000e79c783b */ /* 0x000fee0000000200 */
[C---:B-1----:R-:W-:Y:S08]  /*5bc0*/  HMMA.16816.F32.BF16 R44, R136.reuse, R160, RZ ;  /* 0x000000a0882c723c */ /* 0x042ff000000418ff */
[C---:B------:R-:W-:Y:S01]  /*5bd0*/  HMMA.16816.F32.BF16 R48, R136.reuse, R162, RZ ;  /* 0x000000a28830723c */ /* 0x040fe200000418ff */
[----:B------:R-:W-:Y:S07]  /*5be0*/  LDSM.16.M88.4 R160, [R230] ;  /* 0x00000000e6a0783b */ /* 0x000fee0000000200 */
[C---:B------:R-:W-:Y:S08]  /*5bf0*/  HMMA.16816.F32.BF16 R52, R136.reuse, R164, RZ ;  /* 0x000000a48834723c */ /* 0x040ff000000418ff */
[C---:B------:R-:W-:Y:S01]  /*5c00*/  HMMA.16816.F32.BF16 R56, R136.reuse, R166, RZ ;  /* 0x000000a68838723c */ /* 0x040fe200000418ff */
[----:B------:R-:W-:Y:S07]  /*5c10*/  LDSM.16.M88.4 R164, [R229] ;  /* 0x00000000e5a4783b */ /* 0x000fee0000000200 */
[C---:B----4-:R-:W-:Y:S08]  /*5c20*/  HMMA.16816.F32.BF16 R60, R136.reuse, R168, RZ ;  /* 0x000000a8883c723c */ /* 0x050ff000000418ff */
[----:B------:R-:W-:Y:S08]  /*5c30*/  HMMA.16816.F32.BF16 R64, R136, R170, RZ ;  /* 0x000000aa8840723c */ /* 0x000ff000000418ff */
[C---:B------:R-:W-:Y:S08]  /*5c40*/  HMMA.16816.F32.BF16 R4, R172.reuse, R140, R4 ;  /* 0x0000008cac04723c */ /* 0x040ff00000041804 */
[C---:B------:R-:W-:Y:S01]  /*5c50*/  HMMA.16816.F32.BF16 R8, R172.reuse, R142, R8 ;  /* 0x0000008eac08723c */ /* 0x040fe20000041808 */
[----:B------:R-:W1:Y:S07]  /*5c60*/  LDSM.16.M88.4 R140, [R233] ;  /* 0x00000000e98c783b */ /* 0x000e6e0000000200 */
[C---:B-----5:R-:W-:Y:S01]  /*5c70*/  HMMA.16816.F32.BF16 R12, R172.reuse, R144, R12 ;  /* 0x00000090ac0c723c */ /* 0x060fe2000004180c */
[----:B------:R-:W-:Y:S01]  /*5c80*/  @!PT LDS RZ, [RZ] ;  /* 0x00000000fffff984 */ /* 0x000fe20000000800 */
[----:B------:R-:W-:Y:S01]  /*5c90*/  @!PT LDS RZ, [RZ] ;  /* 0x00000000fffff984 */ /* 0x000fe20000000800 */
[----:B------:R-:W-:Y:S01]  /*5ca0*/  @!PT LDS RZ, [RZ] ;  /* 0x00000000fffff984 */ /* 0x000fe20000000800 */
[----:B------:R4:W-:Y:S07]  /*5cb0*/  LDGSTS.E.BYPASS.LTC128B.128 [R243+0x100], [R196.64], !P3 ;  /* 0x00100000c4f37fae */ /* 0x0009ee000d901d4e */
[C---:B------:R-:W-:Y:S08]  /*5cc0*/  HMMA.16816.F32.BF16 R16, R172.reuse, R146, R16 ;  /* 0x00000092ac10723c */ /* 0x040ff00000041810 */
[C---:B------:R-:W-:Y:S08]  /*5cd0*/  HMMA.16816.F32.BF16 R20, R172.reuse, R148, R20 ;  /* 0x00000094ac14723c */ /* 0x040ff00000041814 */
[C---:B------:R-:W-:Y:S08]  /*5ce0*/  HMMA.16816.F32.BF16 R24, R172.reuse, R150, R24 ;  /* 0x00000096ac18723c */ /* 0x040ff00000041818 */
[C---:B-1----:R-:W-:Y:S08]  /*5cf0*/  HMMA.16816.F32.BF16 R28, R172.reuse, R140, R28 ;  /* 0x0000008cac1c723c */ /* 0x042ff0000004181c */
[C---:B------:R-:W-:Y:S08]  /*5d00*/  HMMA.16816.F32.BF16 R32, R172.reuse, R142, R32 ;  /* 0x0000008eac20723c */ /* 0x040ff00000041820 */
[C---:B------:R-:W-:Y:S08]  /*5d10*/  HMMA.16816.F32.BF16 R36, R172.reuse, R152, R36 ;  /* 0x00000098ac24723c */ /* 0x040ff00000041824 */
[C---:B------:R-:W-:Y:S08]  /*5d20*/  HMMA.16816.F32.BF16 R40, R172.reuse, R154, R40 ;  /* 0x0000009aac28723c */ /* 0x040ff00000041828 */
[C---:B------:R-:W-:Y:S08]  /*5d30*/  HMMA.16816.F32.BF16 R44, R172.reuse, R156, R44 ;  /* 0x0000009cac2c723c */ /* 0x040ff0000004182c */
[C---:B------:R-:W-:Y:S08]  /*5d40*/  HMMA.16816.F32.BF16 R48, R172.reuse, R158, R48 ;  /* 0x0000009eac30723c */ /* 0x040ff00000041830 */
[C---:B------:R-:W-:Y:S04]  /*5d50*/  HMMA.16816.F32.BF16 R52, R172.reuse, R160, R52 ;  /* 0x000000a0ac34723c */ /* 0x040fe80000041834 */
[----:B--2---:R-:W-:Y:S01]  /*5d60*/  IADD3 R132, P2, R2, UR17, RZ ;  /* 0x0000001102847c10 */ /* 0x004fe2000ff5e0ff */
[----:B------:R-:W-:Y:S03]  /*5d70*/  @UP1 USHF.L.U32 UR17, UR18, 0x7, URZ ;  /* 0x0000000712111899 */ /* 0x000fe6000800063f */
[C---:B------:R-:W-:Y:S04]  /*5d80*/  HMMA.16816.F32.BF16 R56, R172.reuse, R162, R56 ;  /* 0x000000a2ac38723c */ /* 0x040fe80000041838 */
[C---:B------:R-:W-:Y:S02]  /*5d90*/  LEA R2, P1, R132.reuse, c[0x0][0x1f8], 0x1 ;  /* 0x00007e0084027a11 */ /* 0x040fe400078208ff */
[----:B---3--:R-:W-:Y:S01]  /*5da0*/  IADD3.X R133, R133, UR16, RZ, P2, !PT ;  /* 0x0000001085857c10 */ /* 0x008fe200097fe4ff */
[----:B------:R-:W-:Y:S01]  /*5db0*/  @UP1 USHF.R.S32.HI UR16, URZ, 0x1f, UR23 ;  /* 0x0000001f3f101899 */ /* 0x000fe20008011417 */
[C---:B------:R-:W-:Y:S03]  /*5dc0*/  HMMA.16816.F32.BF16 R60, R172.reuse, R164, R60 ;  /* 0x000000a4ac3c723c */ /* 0x040fe6000004183c */
[----:B------:R-:W-:Y:S01]  /*5dd0*/  @UP1 UIMAD UR16, UR16, UR4, URZ ;  /* 0x00000004101012a4 */ /* 0x000fe2000f8e023f */
[----:B------:R-:W-:Y:S02]  /*5de0*/  LEA.HI.X R3, R132, c[0x0][0x1fc], R133, 0x1, P1 ;  /* 0x00007f0084037a11 */ /* 0x000fe400008f0c85 */
[----:B------:R-:W-:Y:S01]  /*5df0*/  IADD3 R132, P1, R196, UR11, RZ ;  /* 0x0000000bc4847c10 */ /* 0x000fe2000ff3e0ff */
[----:B------:R-:W-:Y:S01]  /*5e00*/  @UP1 UIMAD UR16, UR23, UR5, UR16 ;  /* 0x00000005171012a4 */ /* 0x000fe2000f8e0210 */
[----:B------:R-:W-:Y:S01]  /*5e10*/  HMMA.16816.F32.BF16 R64, R172, R166, R64 ;  /* 0x000000a6ac40723c */ /* 0x000fe20000041840 */
[----:B------:R1:W-:Y:S02]  /*5e20*/  LDGSTS.E.BYPASS.LTC128B.128 [R243+0x4100], [R2.64], !P0 ;  /* 0x0410000002f37fae */ /* 0x0003e4000c101d4e */
[----:B------:R-:W-:Y:S01]  /*5e30*/  @UP1 UIADD3 UR16, UR19, UR16, URZ ;  /* 0x0000001013101290 */ /* 0x000fe2000fffe03f */
[----:B------:R-:W-:Y:S02]  /*5e40*/  IADD3.X R133, R197, UR20, RZ, P1, !PT ;  /* 0x00000014c5857c10 */ /* 0x000fe40008ffe4ff */
[C---:B------:R-:W-:Y:S01]  /*5e50*/  IADD3 R198, P1, R132.reuse, UR11, RZ ;  /* 0x0000000b84c67c10 */ /* 0x040fe2000ff3e0ff */
[----:B------:R-:W-:Y:S01]  /*5e60*/  @UP1 USHF.L.U64.HI UR16, UR18, 0x7, UR16 ;  /* 0x0000000712101899 */ /* 0x000fe20008010210 */
[----:B------:R-:W-:Y:S01]  /*5e70*/  IADD3 R200, P4, R132, UR22, RZ ;  /* 0x0000001684c87c10 */ /* 0x000fe2000ff9e0ff */
[----:B------:R2:W-:Y:S01]  /*5e80*/  LDGSTS.E.BYPASS.LTC128B.128 [R243+0x1100], [R132.64], !P3 ;  /* 0x0110000084f37fae */ /* 0x0005e2000d901d4e */
[----:B------:R-:W-:Y:S02]  /*5e90*/  @UP1 USHF.L.U32 UR18, UR4, 0x6, URZ ;  /* 0x0000000604121899 */ /* 0x000fe4000800063f */
[C---:B------:R-:W-:Y:S01]  /*5ea0*/  IADD3.X R199, R133.reuse, UR20, RZ, P1, !PT ;  /* 0x0000001485c77c10 */ /* 0x040fe20008ffe4ff */
[----:B------:R-:W-:Y:S01]  /*5eb0*/  @UP1 UMOV UR19, 0x6 ;  /* 0x0000000600131882 */ /* 0x000fe20000000000 */
[----:B------:R-:W-:Y:S01]  /*5ec0*/  IADD3.X R201, R133, UR21, RZ, P4, !PT ;  /* 0x0000001585c97c10 */ /* 0x000fe2000a7fe4ff */
[----:B------:R-:W-:Y:S01]  /*5ed0*/  @UP1 USHF.L.U64.HI UR19, UR4, UR19, UR5 ;  /* 0x0000001304131299 */ /* 0x000fe20008010205 */
[C---:B------:R-:W-:Y:S01]  /*5ee0*/  IADD3 R202, P2, R198.reuse, UR11, RZ ;  /* 0x0000000bc6ca7c10 */ /* 0x040fe2000ff5e0ff */
[----:B------:R2:W-:Y:S01]  /*5ef0*/  LDGSTS.E.BYPASS.LTC128B.128 [R243+0x5100], [R132.64+0x80], !P0 ;  /* 0x0510008084f37fae */ /* 0x0005e2000c101d4e */
[----:B----4-:R-:W-:Y:S02]  /*5f00*/  IADD3 R196, P1, R198, UR22, RZ ;  /* 0x00000016c6c47c10 */ /* 0x010fe4000ff3e0ff */
[C---:B------:R-:W-:Y:S02]  /*5f10*/  IADD3.X R203, R199.reuse, UR20, RZ, P2, !PT ;  /* 0x00000014c7cb7c10 */ /* 0x040fe400097fe4ff */
[----:B------:R-:W-:Y:S02]  /*5f20*/  IADD3.X R197, R199, UR21, RZ, P1, !PT ;  /* 0x00000015c7c57c10 */ /* 0x000fe40008ffe4ff */
[----:B------:R-:W-:Y:S01]  /*5f30*/  PLOP3.LUT P1, PT, PT, PT, UP1, 0x80, 0x0 ;  /* 0x000000000000781c */ /* 0x000fe20003f2f018 */
[----:B------:R3:W-:Y:S08]  /*5f40*/  LDGSTS.E.BYPASS.LTC128B.128 [R243+0x2100], [R198.64], !P3 ;  /* 0x02100000c6f37fae */ /* 0x0007f0000d901d4e */
[----:B------:R4:W-:Y:S08]  /*5f50*/  LDGSTS.E.BYPASS.LTC128B.128 [R243+0x6100], [R200.64], !P0 ;  /* 0x06100000c8f37fae */ /* 0x0009f0000c101d4e */
[----:B------:R4:W-:Y:S08]  /*5f60*/  LDGSTS.E.BYPASS.LTC128B.128 [R243+0x3100], [R202.64], !P3 ;  /* 0x03100000caf37fae */ /* 0x0009f0000d901d4e */
[----:B------:R3:W-:Y:S08]  /*5f70*/  LDGSTS.E.BYPASS.LTC128B.128 [R243+0x7100], [R196.64], !P0 ;  /* 0x07100000c4f37fae */ /* 0x0007f0000c101d4e */
[----:B------:R-:W5:Y:S08]  /*5f80*/  LDSM.16.M88.4 R144, [R239+0x8100] ;  /* 0x00810000ef90783b */ /* 0x000f700000000200 */
[----:B------:R-:W1:Y:S08]  /*5f90*/  LDSM.16.M88.4 R140, [R239+0x8900] ;  /* 0x00890000ef8c783b */ /* 0x000e700000000200 */
[----:B------:R-:W1:Y:S08]  /*5fa0*/  LDSM.16.M88.4 R148, [R239+0x9100] ;  /* 0x00910000ef94783b */ /* 0x000e700000000200 */
[----:B------:R-:W0:Y:S08]  /*5fb0*/  LDGDEPBAR ;  /* 0x00000000000079af */ /* 0x000e300000000000 */
[----:B------:R-:W2:Y:S01]  /*5fc0*/  LDSM.16.M88.4 R152, [R239+0x9900] ;  /* 0x00990000ef98783b */ /* 0x000ea20000000200 */
[C---:B-----5:R-:W-:Y:S07]  /*5fd0*/  HMMA.16816.F32.BF16 R4, R176.reuse, R144, R4 ;  /* 0x00000090b004723c */ /* 0x060fee0000041804 */
[----:B------:R-:W5:Y:S01]  /*5fe0*/  LDSM.16.M88.4 R156, [R239+0xa100] ;  /* 0x00a10000ef9c783b */ /* 0x000f620000000200 */
[C---:B------:R-:W-:Y:S07]  /*5ff0*/  HMMA.16816.F32.BF16 R8, R176.reuse, R146, R8 ;  /* 0x00000092b008723c */ /* 0x040fee0000041808 */
[----:B------:R-:W3:Y:S01]  /*6000*/  LDSM.16.M88.4 R144, [R239+0xa900] ;  /* 0x00a90000ef90783b */ /* 0x000ee20000000200 */
[C---:B-1----:R-:W-:Y:S07]  /*6010*/  HMMA.16816.F32.BF16 R12, R176.reuse, R140, R12 ;  /* 0x0000008cb00c723c */ /* 0x042fee000004180c */
[----:B------:R-:W-:Y:S01]  /*6020*/  LDSM.16.M88.4 R160, [R242+0xc100] ;  /* 0x00c10000f2a0783b */ /* 0x000fe20000000200 */
[C---:B------:R-:W-:Y:S07]  /*6030*/  HMMA.16816.F32.BF16 R16, R176.reuse, R142, R16 ;  /* 0x0000008eb010723c */ /* 0x040fee0000041810 */
[----:B------:R-:W1:Y:S01]  /*6040*/  LDSM.16.M88.4 R140, [R239+0xb100] ;  /* 0x00b10000ef8c783b */ /* 0x000e620000000200 */
[C---:B------:R-:W-:Y:S07]  /*6050*/  HMMA.16816.F32.BF16 R20, R176.reuse, R148, R20 ;  /* 0x00000094b014723c */ /* 0x040fee0000041814 */
[----:B------:R-:W-:Y:S01]  /*6060*/  LDSM.16.M88.4 R164, [R225] ;  /* 0x00000000e1a4783b */ /* 0x000fe20000000200 */
[C---:B------:R-:W-:Y:S07]  /*6070*/  HMMA.16816.F32.BF16 R24, R176.reuse, R150, R24 ;  /* 0x00000096b018723c */ /* 0x040fee0000041818 */
[----:B------:R-:W1:Y:S01]  /*6080*/  LDSM.16.M88.4 R148, [R239+0xb900] ;  /* 0x00b90000ef94783b */ /* 0x000e620000000200 */
[C---:B--2---:R-:W-:Y:S07]  /*6090*/  HMMA.16816.F32.BF16 R28, R176.reuse, R152, R28 ;  /* 0x00000098b01c723c */ /* 0x044fee000004181c */
[----:B------:R-:W-:Y:S01]  /*60a0*/  LDSM.16.M88.4 R168, [R239+0xd100] ;  /* 0x00d10000efa8783b */ /* 0x000fe20000000200 */
[C---:B------:R-:W-:Y:S07]  /*60b0*/  HMMA.16816.F32.BF16 R32, R176.reuse, R154, R32 ;  /* 0x0000009ab020723c */ /* 0x040fee0000041820 */
[----:B------:R-:W2:Y:S01]  /*60c0*/  LDSM.16.M88.4 R152, [R228] ;  /* 0x00000000e498783b */ /* 0x000ea20000000200 */
[C---:B-----5:R-:W-:Y:S07]  /*60d0*/  HMMA.16816.F32.BF16 R36, R176.reuse, R156, R36 ;  /* 0x0000009cb024723c */ /* 0x060fee0000041824 */
[----:B---3--:R-:W-:Y:S01]  /*60e0*/  LDSM.16.M88.4 R196, [R239+0xd900] ;  /* 0x00d90000efc4783b */ /* 0x008fe20000000200 */
[C---:B------:R-:W-:Y:S07]  /*60f0*/  HMMA.16816.F32.BF16 R40, R176.reuse, R158, R40 ;  /* 0x0000009eb028723c */ /* 0x040fee0000041828 */
[----:B------:R-:W3:Y:S01]  /*6100*/  LDSM.16.M88.4 R156, [R228+0x800] ;  /* 0x00080000e49c783b */ /* 0x000ee20000000200 */
[C---:B------:R-:W-:Y:S07]  /*6110*/  HMMA.16816.F32.BF16 R44, R176.reuse, R144, R44 ;  /* 0x00000090b02c723c */ /* 0x040fee000004182c */
[----:B----4-:R-:W-:Y:S01]  /*6120*/  LDSM.16.M88.4 R200, [R239+0xe900] ;  /* 0x00e90000efc8783b */ /* 0x010fe20000000200 */
[C---:B------:R-:W-:Y:S07]  /*6130*/  HMMA.16816.F32.BF16 R48, R176.reuse, R146, R48 ;  /* 0x00000092b030723c */ /* 0x040fee0000041830 */
[----:B------:R-:W4:Y:S01]  /*6140*/  LDSM.16.M88.4 R144, [R228+0x1000] ;  /* 0x00100000e490783b */ /* 0x000f220000000200 */
[C---:B-1----:R-:W-:Y:S07]  /*6150*/  HMMA.16816.F32.BF16 R52, R176.reuse, R140, R52 ;  /* 0x0000008cb034723c */ /* 0x042fee0000041834 */
[----:B------:R-:W-:Y:S01]  /*6160*/  LDSM.16.M88.4 R204, [R239+0xf100] ;  /* 0x00f10000efcc783b */ /* 0x000fe20000000200 */
[C---:B------:R-:W-:Y:S07]  /*6170*/  HMMA.16816.F32.BF16 R56, R176.reuse, R142, R56 ;  /* 0x0000008eb038723c */ /* 0x040fee0000041838 */
[----:B------:R-:W1:Y:S01]  /*6180*/  LDSM.16.M88.4 R140, [R228+0x1800] ;  /* 0x00180000e48c783b */ /* 0x000e620000000200 */
[C---:B------:R-:W-:Y:S07]  /*6190*/  HMMA.16816.F32.BF16 R60, R176.reuse, R148, R60 ;  /* 0x00000094b03c723c */ /* 0x040fee000004183c */
[----:B------:R-:W-:Y:S01]  /*61a0*/  LDSM.16.M88.4 R208, [R239+0xf900] ;  /* 0x00f90000efd0783b */ /* 0x000fe20000000200 */
[----:B------:R-:W-:Y:S07]  /*61b0*/  HMMA.16816.F32.BF16 R64, R176, R150, R64 ;  /* 0x00000096b040723c */ /* 0x000fee0000041840 */
[----:B------:R-:W5:Y:S01]  /*61c0*/  LDSM.16.M88.4 R148, [R228+0x2000] ;  /* 0x00200000e494783b */ /* 0x000f620000000200 */
[C---:B--2---:R-:W-:Y:S07]  /*61d0*/  HMMA.16816.F32.BF16 R4, R180.reuse, R152, R4 ;  /* 0x00000098b404723c */ /* 0x044fee0000041804 */
[----:B------:R-:W-:Y:S01]  /*61e0*/  LDSM.16.M88.4 R216, [R228+0x4000] ;  /* 0x00400000e4d8783b */ /* 0x000fe20000000200 */
[C---:B------:R-:W-:Y:S07]  /*61f0*/  HMMA.16816.F32.BF16 R8, R180.reuse, R154, R8 ;  /* 0x0000009ab408723c */ /* 0x040fee0000041808 */
[----:B------:R-:W2:Y:S01]  /*6200*/  LDSM.16.M88.4 R152, [R228+0x2800] ;  /* 0x00280000e498783b */ /* 0x000ea20000000200 */
[C---:B---3--:R-:W-:Y:S08]  /*6210*/  HMMA.16816.F32.BF16 R12, R180.reuse, R156, R12 ;  /* 0x0000009cb40c723c */ /* 0x048ff0000004180c */
[C---:B------:R-:W-:Y:S01]  /*6220*/  HMMA.16816.F32.BF16 R16, R180.reuse, R158, R16 ;  /* 0x0000009eb410723c */ /* 0x040fe20000041810 */
[----:B------:R-:W3:Y:S07]  /*6230*/  LDSM.16.M88.4 R156, [R228+0x3000] ;  /* 0x00300000e49c783b */ /* 0x000eee0000000200 */
[C---:B----4-:R-:W-:Y:S08]  /*6240*/  HMMA.16816.F32.BF16 R20, R180.reuse, R144, R20 ;  /* 0x00000090b414723c */ /* 0x050ff00000041814 */
[C---:B------:R-:W-:Y:S01]  /*6250*/  HMMA.16816.F32.BF16 R24, R180.reuse, R146, R24 ;  /* 0x00000092b418723c */ /* 0x040fe20000041818 */
[----:B------:R-:W4:Y:S07]  /*6260*/  LDSM.16.M88.4 R144, [R228+0x3800] ;  /* 0x00380000e490783b */ /* 0x000f2e0000000200 */
[C---:B-1----:R-:W-:Y:S08]  /*6270*/  HMMA.16816.F32.BF16 R28, R180.reuse, R140, R28 ;  /* 0x0000008cb41c723c */ /* 0x042ff0000004181c */
[C---:B------:R-:W-:Y:S01]  /*6280*/  HMMA.16816.F32.BF16 R32, R180.reuse, R142, R32 ;  /* 0x0000008eb420723c */ /* 0x040fe20000041820 */
[----:B------:R-:W1:Y:S07]  /*6290*/  LDSM.16.M88.4 R140, [R242+0xc900] ;  /* 0x00c90000f28c783b */ /* 0x000e6e0000000200 */
[C---:B-----5:R-:W-:Y:S08]  /*62a0*/  HMMA.16816.F32.BF16 R36, R180.reuse, R148, R36 ;  /* 0x00000094b424723c */ /* 0x060ff00000041824 */
[C---:B------:R-:W-:Y:S01]  /*62b0*/  HMMA.16816.F32.BF16 R40, R180.reuse, R150, R40 ;  /* 0x00000096b428723c */ /* 0x040fe20000041828 */
[----:B------:R-:W5:Y:S07]  /*62c0*/  LDSM.16.M88.4 R148, [R242+0xd100] ;  /* 0x00d10000f294783b */ /* 0x000f6e0000000200 */
[C---:B--2---:R-:W-:Y:S08]  /*62d0*/  HMMA.16816.F32.BF16 R44, R180.reuse, R152, R44 ;  /* 0x00000098b42c723c */ /* 0x044ff0000004182c */
[C---:B------:R-:W-:Y:S01]  /*62e0*/  HMMA.16816.F32.BF16 R48, R180.reuse, R154, R48 ;  /* 0x0000009ab430723c */ /* 0x040fe20000041830 */
[----:B------:R-:W-:Y:S07]  /*62f0*/  LDSM.16.M88.4 R152, [R242+0xe100] ;  /* 0x00e10000f298783b */ /* 0x000fee0000000200 */
[C---:B---3--:R-:W-:Y:S08]  /*6300*/  HMMA.16816.F32.BF16 R52, R180.reuse, R156, R52 ;  /* 0x0000009cb434723c */ /* 0x048ff00000041834 */
[C---:B------:R-:W-:Y:S01]  /*6310*/  HMMA.16816.F32.BF16 R56, R180.reuse, R158, R56 ;  /* 0x0000009eb438723c */ /* 0x040fe20000041838 */
[----:B------:R-:W-:Y:S07]  /*6320*/  LDSM.16.M88.4 R156, [R242+0xe900] ;  /* 0x00e90000f29c783b */ /* 0x000fee0000000200 */
[C---:B----4-:R-:W-:Y:S08]  /*6330*/  HMMA.16816.F32.BF16 R60, R180.reuse, R144, R60 ;  /* 0x00000090b43c723c */ /* 0x050ff0000004183c */
[----:B------:R-:W-:Y:S01]  /*6340*/  HMMA.16816.F32.BF16 R64, R180, R146, R64 ;  /* 0x00000092b440723c */ /* 0x000fe20000041840 */
[----:B------:R-:W2:Y:S07]  /*6350*/  LDSM.16.M88.4 R144, [R242+0xd900] ;  /* 0x00d90000f290783b */ /* 0x000eae0000000200 */
[C---:B------:R-:W-:Y:S08]  /*6360*/  HMMA.16816.F32.BF16 R4, R184.reuse, R160, R4 ;  /* 0x000000a0b804723c */ /* 0x040ff00000041804 */
[C---:B------:R-:W-:Y:S01]  /*6370*/  HMMA.16816.F32.BF16 R8, R184.reuse, R162, R8 ;  /* 0x000000a2b808723c */ /* 0x040fe20000041808 */
[----:B------:R-:W-:Y:S07]  /*6380*/  LDSM.16.M88.4 R160, [R242+0xf900] ;  /* 0x00f90000f2a0783b */ /* 0x000fee0000000200 */
[C---:B-1----:R-:W-:Y:S08]  /*6390*/  HMMA.16816.F32.BF16 R12, R184.reuse, R140, R12 ;  /* 0x0000008cb80c723c */ /* 0x042ff0000004180c */
[C---:B------:R-:W-:Y:S01]  /*63a0*/  HMMA.16816.F32.BF16 R16, R184.reuse, R142, R16 ;  /* 0x0000008eb810723c */ /* 0x040fe20000041810 */
[----:B------:R-:W1:Y:S07]  /*63b0*/  LDSM.16.M88.4 R140, [R242+0xf100] ;  /* 0x00f10000f28c783b */ /* 0x000e6e0000000200 */
[C---:B-----5:R-:W-:Y:S08]  /*63c0*/  HMMA.16816.F32.BF16 R20, R184.reuse, R148, R20 ;  /* 0x00000094b814723c */ /* 0x060ff00000041814 */
[C---:B------:R-:W-:Y:S01]  /*63d0*/  HMMA.16816.F32.BF16 R24, R184.reuse, R150, R24 ;  /* 0x00000096b818723c */ /* 0x040fe20000041818 */
[----:B------:R-:W3:Y:S07]  /*63e0*/  LDSM.16.M88.4 R148, [R227] ;  /* 0x00000000e394783b */ /* 0x000eee0000000200 */
[C---:B--2---:R-:W-:Y:S08]  /*63f0*/  HMMA.16816.F32.BF16 R28, R184.reuse, R144, R28 ;  /* 0x00000090b81c723c */ /* 0x044ff0000004181c */
[C---:B------:R-:W-:Y:S01]  /*6400*/  HMMA.16816.F32.BF16 R32, R184.reuse, R146, R32 ;  /* 0x00000092b820723c */ /* 0x040fe20000041820 */
[----:B------:R-:W2:Y:S07]  /*6410*/  LDSM.16.M88.4 R144, [R226] ;  /* 0x00000000e290783b */ /* 0x000eae0000000200 */
[C---:B------:R-:W-:Y:S08]  /*6420*/  HMMA.16816.F32.BF16 R36, R184.reuse, R152, R36 ;  /* 0x00000098b824723c */ /* 0x040ff00000041824 */
[C---:B------:R-:W-:Y:S01]  /*6430*/  HMMA.16816.F32.BF16 R40, R184.reuse, R154, R40 ;  /* 0x0000009ab828723c */ /* 0x040fe20000041828 */
[----:B------:R-:W4:Y:S07]  /*6440*/  LDSM.16.M88.4 R152, [R224] ;  /* 0x00000000e098783b */ /* 0x000f2e0000000200 */
[C---:B------:R-:W-:Y:S08]  /*6450*/  HMMA.16816.F32.BF16 R44, R184.reuse, R156, R44 ;  /* 0x0000009cb82c723c */ /* 0x040ff0000004182c */
[C---:B------:R-:W-:Y:S01]  /*6460*/  HMMA.16816.F32.BF16 R48, R184.reuse, R158, R48 ;  /* 0x0000009eb830723c */ /* 0x040fe20000041830 */
[----:B------:R-:W-:Y:S07]  /*6470*/  LDSM.16.M88.4 R156, [R220] ;  /* 0x00000000dc9c783b */ /* 0x000fee0000000200 */
[C---:B-1----:R-:W-:Y:S08]  /*6480*/  HMMA.16816.F32.BF16 R52, R184.reuse, R140, R52 ;  /* 0x0000008cb834723c */ /* 0x042ff00000041834 */
[C---:B------:R-:W-:Y:S01]  /*6490*/  HMMA.16816.F32.BF16 R56, R184.reuse, R142, R56 ;  /* 0x0000008eb838723c */ /* 0x040fe20000041838 */
[----:B------:R-:W1:Y:S07]  /*64a0*/  LDSM.16.M88.4 R140, [R223] ;  /* 0x00000000df8c783b */ /* 0x000e6e0000000200 */
[C---:B------:R-:W-:Y:S08]  /*64b0*/  HMMA.16816.F32.BF16 R60, R184.reuse, R160, R60 ;  /* 0x000000a0b83c723c */ /* 0x040ff0000004183c */
[----:B------:R-:W-:Y:S01]  /*64c0*/  HMMA.16816.F32.BF16 R64, R184, R162, R64 ;  /* 0x000000a2b840723c */ /* 0x000fe20000041840 */
[----:B------:R-:W-:Y:S07]  /*64d0*/  LDSM.16.M88.4 R160, [R239+0xc100] ;  /* 0x00c10000efa0783b */ /* 0x000fee0000000200 */
[C---:B---3--:R-:W-:Y:S08]  /*64e0*/  HMMA.16816.F32.BF16 R4, R188.reuse, R148, R4 ;  /* 0x00000094bc04723c */ /* 0x048ff00000041804 */
[C---:B------:R-:W-:Y:S01]  /*64f0*/  HMMA.16816.F32.BF16 R8, R188.reuse, R150, R8 ;  /* 0x00000096bc08723c */ /* 0x040fe20000041808 */
[----:B------:R-:W-:Y:S07]  /*6500*/  LDSM.16.M88.4 R148, [R221] ;  /* 0x00000000dd94783b */ /* 0x000fee0000000200 */
[C---:B--2---:R-:W-:Y:S08]  /*6510*/  HMMA.16816.F32.BF16 R12, R188.reuse, R144, R12 ;  /* 0x00000090bc0c723c */ /* 0x044ff0000004180c */
[C---:B------:R-:W-:Y:S01]  /*6520*/  HMMA.16816.F32.BF16 R16, R188.reuse, R146, R16 ;  /* 0x00000092bc10723c */ /* 0x040fe20000041810 */
[----:B------:R-:W2:Y:S07]  /*6530*/  LDSM.16.M88.4 R144, [R222] ;  /* 0x00000000de90783b */ /* 0x000eae0000000200 */
[C---:B------:R-:W-:Y:S08]  /*6540*/  HMMA.16816.F32.BF16 R20, R188.reuse, R164, R20 ;  /* 0x000000a4bc14723c */ /* 0x040ff00000041814 */
        /* <DEDUP_REMOVED lines=8> */
[C---:B--2---:R-:W-:Y:S08]  /*65d0*/  HMMA.16816.F32.BF16 R44, R188.reuse, R144, R44 ;  /* 0x00000090bc2c723c */ /* 0x044ff0000004182c */
[C---:B------:R-:W-:Y:S08]  /*65e0*/  HMMA.16816.F32.BF16 R48, R188.reuse, R146, R48 ;  /* 0x00000092bc30723c */ /* 0x040ff00000041830 */
[C---:B------:R-:W-:Y:S08]  /*65f0*/  HMMA.16816.F32.BF16 R52, R188.reuse, R148, R52 ;  /* 0x00000094bc34723c */ /* 0x040ff00000041834 */
[C---:B------:R-:W-:Y:S08]  /*6600*/  HMMA.16816.F32.BF16 R56, R188.reuse, R150, R56 ;  /* 0x00000096bc38723c */ /* 0x040ff00000041838 */
[C---:B------:R-:W-:Y:S08]  /*6610*/  HMMA.16816.F32.BF16 R60, R188.reuse, R156, R60 ;  /* 0x0000009cbc3c723c */ /* 0x040ff0000004183c */
[----:B------:R-:W-:Y:S08]  /*6620*/  HMMA.16816.F32.BF16 R64, R188, R158, R64 ;  /* 0x0000009ebc40723c */ /* 0x000ff00000041840 */
[C---:B------:R-:W-:Y:S08]  /*6630*/  HMMA.16816.F32.BF16 R4, R192.reuse, R160, R4 ;  /* 0x000000a0c004723c */ /* 0x040ff00000041804 */
[C---:B------:R-:W-:Y:S08]  /*6640*/  HMMA.16816.F32.BF16 R8, R192.reuse, R162, R8 ;  /* 0x000000a2c008723c */ /* 0x040ff00000041808 */
[C---:B---3--:R-:W-:Y:S08]  /*6650*/  HMMA.16816.F32.BF16 R12, R192.reuse, R164, R12 ;  /* 0x000000a4c00c723c */ /* 0x048ff0000004180c */
[C---:B------:R-:W-:Y:S08]  /*6660*/  HMMA.16816.F32.BF16 R16, R192.reuse, R166, R16 ;  /* 0x000000a6c010723c */ /* 0x040ff00000041810 */
[C---:B------:R-:W-:Y:S08]  /*6670*/  HMMA.16816.F32.BF16 R20, R192.reuse, R168, R20 ;  /* 0x000000a8c014723c */ /* 0x040ff00000041814 */
[C---:B------:R-:W-:Y:S08]  /*6680*/  HMMA.16816.F32.BF16 R24, R192.reuse, R170, R24 ;  /* 0x000000aac018723c */ /* 0x040ff00000041818 */
[C---:B------:R-:W-:Y:S08]  /*6690*/  HMMA.16816.F32.BF16 R28, R192.reuse, R196, R28 ;  /* 0x000000c4c01c723c */ /* 0x040ff0000004181c */
[C---:B------:R-:W-:Y:S08]  /*66a0*/  HMMA.16816.F32.BF16 R32, R192.reuse, R198, R32 ;  /* 0x000000c6c020723c */ /* 0x040ff00000041820 */
[C---:B----4-:R-:W-:Y:S08]  /*66b0*/  HMMA.16816.F32.BF16 R36, R192.reuse, R152, R36 ;  /* 0x00000098c024723c */ /* 0x050ff00000041824 */
[C---:B------:R-:W-:Y:S08]  /*66c0*/  HMMA.16816.F32.BF16 R40, R192.reuse, R154, R40 ;  /* 0x0000009ac028723c */ /* 0x040ff00000041828 */
[C---:B------:R-:W-:Y:S08]  /*66d0*/  HMMA.16816.F32.BF16 R44, R192.reuse, R200, R44 ;  /* 0x000000c8c02c723c */ /* 0x040ff0000004182c */
[C---:B------:R-:W-:Y:S08]  /*66e0*/  HMMA.16816.F32.BF16 R48, R192.reuse, R202, R48 ;  /* 0x000000cac030723c */ /* 0x040ff00000041830 */
[C---:B------:R-:W-:Y:S08]  /*66f0*/  HMMA.16816.F32.BF16 R52, R192.reuse, R204, R52 ;  /* 0x000000ccc034723c */ /* 0x040ff00000041834 */
[C---:B------:R-:W-:Y:S08]  /*6700*/  HMMA.16816.F32.BF16 R56, R192.reuse, R206, R56 ;  /* 0x000000cec038723c */ /* 0x040ff00000041838 */
[C---:B------:R-:W-:Y:S08]  /*6710*/  HMMA.16816.F32.BF16 R60, R192.reuse, R208, R60 ;  /* 0x000000d0c03c723c */ /* 0x040ff0000004183c */
[----:B------:R-:W-:Y:S08]  /*6720*/  HMMA.16816.F32.BF16 R64, R192, R210, R64 ;  /* 0x000000d2c040723c */ /* 0x000ff00000041840 */
[C---:B------:R-:W-:Y:S08]  /*6730*/  HMMA.16816.F32.BF16 R4, R212.reuse, R216, R4 ;  /* 0x000000d8d404723c */ /* 0x040ff00000041804 */
[C---:B------:R-:W-:Y:S08]  /*6740*/  HMMA.16816.F32.BF16 R8, R212.reuse, R218, R8 ;  /* 0x000000dad408723c */ /* 0x040ff00000041808 */
[C---:B-1----:R-:W-:Y:S08]  /*6750*/  HMMA.16816.F32.BF16 R12, R212.reuse, R140, R12 ;  /* 0x0000008cd40c723c */ /* 0x042ff0000004180c */
[----:B------:R-:W-:Y:S01]  /*6760*/  FMUL.FTZ R198, R4, c[0x0][0x320] ;  /* 0x0000c80004c67a20 */ /* 0x000fe20000410000 */
[C---:B------:R-:W-:Y:S03]  /*6770*/  HMMA.16816.F32.BF16 R16, R212.reuse, R142, R16 ;  /* 0x0000008ed410723c */ /* 0x040fe60000041810 */
[----:B------:R-:W-:Y:S02]  /*6780*/  FMUL.FTZ R199, R5, c[0x0][0x320] ;  /* 0x0000c80005c77a20 */ /* 0x000fe40000410000 */
[----:B------:R-:W-:Y:S01]  /*6790*/  MUFU.TANH R198, R198 ;  /* 0x000000c600c67308 */ /* 0x000fe20000002400 */
[----:B------:R-:W-:Y:S02]  /*67a0*/  FMUL.FTZ R196, R6, c[0x0][0x320] ;  /* 0x0000c80006c47a20 */ /* 0x000fe40000410000 */
[----:B------:R-:W-:Y:S02]  /*67b0*/  FMUL.FTZ R197, R7, c[0x0][0x320] ;  /* 0x0000c80007c57a20 */ /* 0x000fe40000410000 */
[----:B------:R-:W1:Y:S02]  /*67c0*/  LDSM.16.M88.4 R4, [R228+0x5000] ;  /* 0x00500000e404783b */ /* 0x000e640000000200 */
[----:B------:R-:W-:Y:S02]  /*67d0*/  FMUL.FTZ R9, R9, c[0x0][0x320] ;  /* 0x0000c80009097a20 */ /* 0x000fe40000410000 */
[----:B------:R-:W-:Y:S01]  /*67e0*/  FMUL.FTZ R10, R10, c[0x0][0x320] ;  /* 0x0000c8000a0a7a20 */ /* 0x000fe20000410000 */
[----:B------:R-:W-:Y:S01]  /*67f0*/  MUFU.TANH R199, R199 ;  /* 0x000000c700c77308 */ /* 0x000fe20000002400 */
[----:B------:R-:W-:Y:S02]  /*6800*/  FMUL.FTZ R11, R11, c[0x0][0x320] ;  /* 0x0000c8000b0b7a20 */ /* 0x000fe40000410000 */
[----:B------:R-:W-:Y:S02]  /*6810*/  FMUL.FTZ R200, R8, c[0x0][0x320] ;  /* 0x0000c80008c87a20 */ /* 0x000fe40000410000 */
[----:B------:R-:W-:Y:S02]  /*6820*/  FMUL.FTZ R13, R13, c[0x0][0x320] ;  /* 0x0000c8000d0d7a20 */ /* 0x000fe40000410000 */
        /* <DEDUP_REMOVED lines=8> */
[----:B------:R-:W-:Y:S10]  /*68b0*/  MUFU.TANH R134, R17 ;  /* 0x0000001100867308 */ /* 0x000ff40000002400 */
[----:B------:R-:W2:Y:S01]  /*68c0*/  MUFU.TANH R157, R10 ;  /* 0x0000000a009d7308 */ /* 0x000ea20000002400 */
[C---:B-1----:R-:W-:Y:S09]  /*68d0*/  HMMA.16816.F32.BF16 R20, R212.reuse, R4, R20 ;  /* 0x00000004d414723c */ /* 0x042ff20000041814 */
[----:B------:R1:W-:Y:S01]  /*68e0*/  MUFU.TANH R201, R11 ;  /* 0x0000000b00c97308 */ /* 0x0003e20000002400 */
[C---:B------:R-:W-:Y:S01]  /*68f0*/  HMMA.16816.F32.BF16 R24, R212.reuse, R6, R24 ;  /* 0x00000006d418723c */ /* 0x040fe20000041818 */
[----:B------:R-:W-:Y:S08]  /*6900*/  LDSM.16.M88.4 R4, [R228+0x6000] ;  /* 0x00600000e404783b */ /* 0x000ff00000000200 */
[----:B------:R3:W4:Y:S03]  /*6910*/  MUFU.TANH R202, R2 ;  /* 0x0000000200ca7308 */ /* 0x0007260000002400 */
[----:B--2---:R-:W-:Y:S02]  /*6920*/  MOV R12, R157 ;  /* 0x0000009d000c7202 */ /* 0x004fe40000000f00 */
[----:B------:R-:W-:Y:S05]  /*6930*/  FMUL.FTZ R21, R21, c[0x0][0x320] ;  /* 0x0000c80015157a20 */ /* 0x000fea0000410000 */
[----:B------:R2:W5:Y:S01]  /*6940*/  MUFU.TANH R149, R3 ;  /* 0x0000000300957308 */ /* 0x0005620000002400 */
[----:B------:R-:W-:Y:S02]  /*6950*/  FMUL.FTZ R22, R22, c[0x0][0x320] ;  /* 0x0000c80016167a20 */ /* 0x000fe40000410000 */
[----:B------:R-:W-:Y:S01]  /*6960*/  FMUL.FTZ R23, R23, c[0x0][0x320] ;  /* 0x0000c80017177a20 */ /* 0x000fe20000410000 */
[----:B-1----:R-:W1:Y:S01]  /*6970*/  LDSM.16.M88.4 R8, [R228+0x5800] ;  /* 0x00580000e408783b */ /* 0x002e620000000200 */
[----:B------:R-:W-:Y:S02]  /*6980*/  FMUL.FTZ R25, R25, c[0x0][0x320] ;  /* 0x0000c80019197a20 */ /* 0x000fe40000410000 */
[----:B------:R-:W-:Y:S03]  /*6990*/  FMUL.FTZ R27, R27, c[0x0][0x320] ;  /* 0x0000c8001b1b7a20 */ /* 0x000fe60000410000 */
[----:B------:R-:W-:Y:S01]  /*69a0*/  MUFU.TANH R196, R196 ;  /* 0x000000c400c47308 */ /* 0x000fe20000002400 */
[----:B------:R-:W-:Y:S02]  /*69b0*/  FMUL.FTZ R26, R26, c[0x0][0x320] ;  /* 0x0000c8001a1a7a20 */ /* 0x000fe40000410000 */
[----:B---3--:R-:W-:Y:S07]  /*69c0*/  FMUL.FTZ R2, R20, c[0x0][0x320] ;  /* 0x0000c80014027a20 */ /* 0x008fee0000410000 */
[----:B------:R3:W-:Y:S01]  /*69d0*/  MUFU.TANH R142, R2 ;  /* 0x00000002008e7308 */ /* 0x0007e20000002400 */
[----:B--2---:R-:W-:Y:S09]  /*69e0*/  FMUL.FTZ R3, R24, c[0x0][0x320] ;  /* 0x0000c80018037a20 */ /* 0x004ff20000410000 */
[----:B------:R2:W-:Y:S10]  /*69f0*/  MUFU.TANH R153, R3 ;  /* 0x0000000300997308 */ /* 0x0005f40000002400 */
[----:B------:R-:W2:Y:S01]  /*6a00*/  MUFU.TANH R170, R25 ;  /* 0x0000001900aa7308 */ /* 0x000ea20000002400 */
[C---:B-1----:R-:W-:Y:S09]  /*6a10*/  HMMA.16816.F32.BF16 R28, R212.reuse, R8, R28 ;  /* 0x00000008d41c723c */ /* 0x042ff2000004181c */
[----:B------:R-:W-:Y:S01]  /*6a20*/  MUFU.TANH R200, R200 ;  /* 0x000000c800c87308 */ /* 0x000fe20000002400 */
[C---:B------:R-:W-:Y:S01]  /*6a30*/  HMMA.16816.F32.BF16 R32, R212.reuse, R10, R32 ;  /* 0x0000000ad420723c */ /* 0x040fe20000041820 */
[----:B------:R-:W1:Y:S08]  /*6a40*/  LDSM.16.M88.4 R8, [R228+0x6800] ;  /* 0x00680000e408783b */ /* 0x000e700000000200 */
[----:B------:R-:W-:Y:S01]  /*6a50*/  MUFU.TANH R197, R197 ;  /* 0x000000c500c57308 */ /* 0x000fe20000002400 */
[C---:B------:R-:W-:Y:S04]  /*6a60*/  HMMA.16816.F32.BF16 R36, R212.reuse, R4, R36 ;  /* 0x00000004d424723c */ /* 0x040fe80000041824 */
[----:B---3--:R-:W-:Y:S04]  /*6a70*/  FMUL.FTZ R2, R28, c[0x0][0x320] ;  /* 0x0000c8001c027a20 */ /* 0x008fe80000410000 */
[C---:B------:R-:W-:Y:S01]  /*6a80*/  HMMA.16816.F32.BF16 R40, R212.reuse, R6, R40 ;  /* 0x00000006d428723c */ /* 0x040fe20000041828 */
[----:B------:R3:W-:Y:S01]  /*6a90*/  MUFU.TANH R216, R18 ;  /* 0x0000001200d87308 */ /* 0x0007e20000002400 */
[----:B------:R-:W5:Y:S02]  /*6aa0*/  LDSM.16.M88.4 R4, [R228+0x7000] ;  /* 0x00700000e404783b */ /* 0x000f640000000200 */
[----:B------:R-:W-:Y:S02]  /*6ab0*/  FMUL.FTZ R29, R29, c[0x0][0x320] ;  /* 0x0000c8001d1d7a20 */ /* 0x000fe40000410000 */
[----:B------:R-:W-:Y:S02]  /*6ac0*/  FMUL.FTZ R30, R30, c[0x0][0x320] ;  /* 0x0000c8001e1e7a20 */ /* 0x000fe40000410000 */
[----:B------:R-:W-:Y:S03]  /*6ad0*/  FMUL.FTZ R31, R31, c[0x0][0x320] ;  /* 0x0000c8001f1f7a20 */ /* 0x000fe60000410000 */
[----:B------:R5:W-:Y:S01]  /*6ae0*/  MUFU.TANH R158, R2 ;  /* 0x00000002009e7308 */ /* 0x000be20000002400 */
[----:B--2---:R-:W-:Y:S01]  /*6af0*/  FMUL.FTZ R3, R32, c[0x0][0x320] ;  /* 0x0000c80020037a20 */ /* 0x004fe20000410000 */
[----:B----4-:R-:W-:Y:S01]  /*6b00*/  MOV R32, R202 ;  /* 0x000000ca00207202 */ /* 0x010fe20000000f00 */
[----:B------:R-:W-:Y:S02]  /*6b10*/  FMUL.FTZ R34, R34, c[0x0][0x320] ;  /* 0x0000c80022227a20 */ /* 0x000fe40000410000 */
[----:B------:R-:W-:Y:S02]  /*6b20*/  FMUL.FTZ R37, R37, c[0x0][0x320] ;  /* 0x0000c80025257a20 */ /* 0x000fe40000410000 */
[----:B------:R-:W-:Y:S02]  /*6b30*/  FMUL.FTZ R38, R38, c[0x0][0x320] ;  /* 0x0000c80026267a20 */ /* 0x000fe40000410000 */
[----:B------:R-:W-:Y:S01]  /*6b40*/  FMUL.FTZ R39, R39, c[0x0][0x320] ;  /* 0x0000c80027277a20 */ /* 0x000fe20000410000 */
[----:B------:R2:W-:Y:S01]  /*6b50*/  MUFU.TANH R162, R3 ;  /* 0x0000000300a27308 */ /* 0x0005e20000002400 */
[----:B------:R-:W-:Y:S01]  /*6b60*/  FMUL.FTZ R35, R35, c[0x0][0x320] ;  /* 0x0000c80023237a20 */ /* 0x000fe20000410000 */
[C---:B-1----:R-:W-:Y:S03]  /*6b70*/  HMMA.16816.F32.BF16 R44, R212.reuse, R8, R44 ;  /* 0x00000008d42c723c */ /* 0x042fe6000004182c */
[----:B---3--:R-:W-:Y:S01]  /*6b80*/  MOV R18, R201 ;  /* 0x000000c900127202 */ /* 0x008fe20000000f00 */
[----:B------:R-:W-:Y:S02]  /*6b90*/  FMUL.FTZ R42, R42, c[0x0][0x320] ;  /* 0x0000c8002a2a7a20 */ /* 0x000fe40000410000 */
[----:B------:R-:W-:Y:S02]  /*6ba0*/  FMUL.FTZ R43, R43, c[0x0][0x320] ;  /* 0x0000c8002b2b7a20 */ /* 0x000fe40000410000 */
[----:B------:R-:W1:Y:S01]  /*6bb0*/  MUFU.TANH R145, R37 ;  /* 0x0000002500917308 */ /* 0x000e620000002400 */
[C---:B------:R-:W-:Y:S01]  /*6bc0*/  HMMA.16816.F32.BF16 R48, R212.reuse, R10, R48 ;  /* 0x0000000ad430723c */ /* 0x040fe20000041830 */
[----:B------:R-:W3:Y:S01]  /*6bd0*/  LDSM.16.M88.4 R8, [R228+0x7800] ;  /* 0x00780000e408783b */ /* 0x000ee20000000200 */
[----:B------:R-:W-:Y:S04]  /*6be0*/  DEPBAR.LE SB0, 0x0 ;  /* 0x000080000000791a */ /* 0x000fe80000000000 */
[----:B-----5:R-:W-:Y:S02]  /*6bf0*/  FMUL.FTZ R2, R36, c[0x0][0x320] ;  /* 0x0000c80024027a20 */ /* 0x020fe40000410000 */
[----:B------:R-:W-:Y:S01]  /*6c00*/  FMUL.FTZ R41, R41, c[0x0][0x320] ;  /* 0x0000c80029297a20 */ /* 0x000fe20000410000 */
[----:B------:R-:W4:Y:S01]  /*6c10*/  MUFU.TANH R147, R13 ;  /* 0x0000000d00937308 */ /* 0x000f220000002400 */
[----:B------:R-:W-:Y:S01]  /*6c20*/  BAR.SYNC.DEFER_BLOCKING 0x0 ;  /* 0x0000000000007b1d */ /* 0x000fe20000010000 */
[C---:B------:R-:W-:Y:S05]  /*6c30*/  HMMA.16816.F32.BF16 R52, R212.reuse, R4, R52 ;  /* 0x00000004d434723c */ /* 0x040fea0000041834 */
[----:B------:R-:W-:Y:S02]  /*6c40*/  FMUL.FTZ R45, R45, c[0x0][0x320] ;  /* 0x0000c8002d2d7a20 */ /* 0x000fe40000410000 */
[----:B------:R-:W-:Y:S01]  /*6c50*/  FMUL.FTZ R46, R46, c[0x0][0x320] ;  /* 0x0000c8002e2e7a20 */ /* 0x000fe20000410000 */
[----:B------:R5:W-:Y:S01]  /*6c60*/  MUFU.TANH R132, R2 ;  /* 0x0000000200847308 */ /* 0x000be20000002400 */
[----:B--2---:R-:W-:Y:S01]  /*6c70*/  FMUL.FTZ R3, R40, c[0x0][0x320] ;  /* 0x0000c80028037a20 */ /* 0x004fe20000410000 */
[C---:B------:R-:W-:Y:S03]  /*6c80*/  HMMA.16816.F32.BF16 R56, R212.reuse, R6, R56 ;  /* 0x00000006d438723c */ /* 0x040fe60000041838 */
[----:B------:R-:W-:Y:S01]  /*6c90*/  FMUL.FTZ R47, R47, c[0x0][0x320] ;  /* 0x0000c8002f2f7a20 */ /* 0x000fe20000410000 */
[----:B------:R-:W-:Y:S01]  /*6ca0*/  MOV R40, R149 ;  /* 0x0000009500287202 */ /* 0x000fe20000000f00 */
[----:B------:R-:W-:Y:S02]  /*6cb0*/  FMUL.FTZ R49, R49, c[0x0][0x320] ;  /* 0x0000c80031317a20 */ /* 0x000fe40000410000 */
[----:B------:R-:W-:Y:S01]  /*6cc0*/  FMUL.FTZ R33, R33, c[0x0][0x320] ;  /* 0x0000c80021217a20 */ /* 0x000fe20000410000 */
[----:B------:R2:W-:Y:S01]  /*6cd0*/  MUFU.TANH R203, R3 ;  /* 0x0000000300cb7308 */ /* 0x0005e20000002400 */
[----:B------:R-:W-:Y:S03]  /*6ce0*/  FMUL.FTZ R51, R51, c[0x0][0x320] ;  /* 0x0000c80033337a20 */ /* 0x000fe60000410000 */
[----:B------:R-:W-:Y:S02]  /*6cf0*/  FMUL.FTZ R50, R50, c[0x0][0x320] ;  /* 0x0000c80032327a20 */ /* 0x000fe40000410000 */
[----:B------:R-:W-:Y:S02]  /*6d00*/  FMUL.FTZ R53, R53, c[0x0][0x320] ;  /* 0x0000c80035357a20 */ /* 0x000fe40000410000 */
[----:B------:R-:W-:Y:S02]  /*6d10*/  FMUL.FTZ R54, R54, c[0x0][0x320] ;  /* 0x0000c80036367a20 */ /* 0x000fe40000410000 */
[----:B------:R4:W-:Y:S01]  /*6d20*/  MUFU.TANH R205, R41 ;  /* 0x0000002900cd7308 */ /* 0x0009e20000002400 */
[----:B------:R-:W-:Y:S01]  /*6d30*/  FMUL.FTZ R55, R55, c[0x0][0x320] ;  /* 0x0000c80037377a20 */ /* 0x000fe20000410000 */
[C---:B---3--:R-:W-:Y:S03]  /*6d40*/  HMMA.16816.F32.BF16 R60, R212.reuse, R8, R60 ;  /* 0x00000008d43c723c */ /* 0x048fe6000004183c */
[----:B-----5:R-:W-:Y:S02]  /*6d50*/  FMUL.FTZ R2, R44, c[0x0][0x320] ;  /* 0x0000c8002c027a20 */ /* 0x020fe40000410000 */
[----:B------:R-:W-:Y:S02]  /*6d60*/  FMUL.FTZ R58, R58, c[0x0][0x320] ;  /* 0x0000c8003a3a7a20 */ /* 0x000fe40000410000 */
[----:B------:R-:W-:Y:S01]  /*6d70*/  FMUL.FTZ R59, R59, c[0x0][0x320] ;  /* 0x0000c8003b3b7a20 */ /* 0x000fe20000410000 */
[----:B------:R3:W-:Y:S01]  /*6d80*/  MUFU.TANH R156, R2 ;  /* 0x00000002009c7308 */ /* 0x0007e20000002400 */
[----:B------:R-:W-:Y:S03]  /*6d90*/  HMMA.16816.F32.BF16 R64, R212, R10, R64 ;  /* 0x0000000ad440723c */ /* 0x000fe60000041840 */
[----:B--2---:R-:W-:Y:S01]  /*6da0*/  FMUL.FTZ R3, R48, c[0x0][0x320] ;  /* 0x0000c80030037a20 */ /* 0x004fe20000410000 */
[----:B------:R-:W-:Y:S01]  /*6db0*/  MOV R48, R170 ;  /* 0x000000aa00307202 */ /* 0x000fe20000000f00 */
[----:B------:R-:W-:Y:S01]  /*6dc0*/  FMUL.FTZ R4, R56, c[0x0][0x320] ;  /* 0x0000c80038047a20 */ /* 0x000fe20000410000 */
[----:B-1----:R-:W-:Y:S01]  /*6dd0*/  MOV R56, R145 ;  /* 0x0000009100387202 */ /* 0x002fe20000000f00 */
[----:B------:R-:W-:Y:S02]  /*6de0*/  FMUL.FTZ R57, R57, c[0x0][0x320] ;  /* 0x0000c80039397a20 */ /* 0x000fe40000410000 */
[----:B------:R-:W-:Y:S03]  /*6df0*/  MUFU.TANH R170, R3 ;  /* 0x0000000300aa7308 */ /* 0x000fe60000002400 */
[----:B----4-:R-:W-:Y:S03]  /*6e00*/  MOV R41, R147 ;  /* 0x0000009300297202 */ /* 0x010fe60000000f00 */
[----:B------:R-:W-:Y:S02]  /*6e10*/  FMUL.FTZ R60, R60, c[0x0][0x320] ;  /* 0x0000c8003c3c7a20 */ /* 0x000fe40000410000 */
[----:B------:R-:W-:Y:S02]  /*6e20*/  FMUL.FTZ R61, R61, c[0x0][0x320] ;  /* 0x0000c8003d3d7a20 */ /* 0x000fe40000410000 */
[----:B------:R-:W1:Y:S01]  /*6e30*/  MUFU.TANH R133, R14 ;  /* 0x0000000e00857308 */ /* 0x000e620000002400 */
[----:B------:R-:W-:Y:S02]  /*6e40*/  FMUL.FTZ R62, R62, c[0x0][0x320] ;  /* 0x0000c8003e3e7a20 */ /* 0x000fe40000410000 */
[----:B------:R-:W-:Y:S02]  /*6e50*/  FMUL.FTZ R63, R63, c[0x0][0x320] ;  /* 0x0000c8003f3f7a20 */ /* 0x000fe40000410000 */
[----:B---3--:R-:W-:Y:S02]  /*6e60*/  FMUL.FTZ R2, R52, c[0x0][0x320] ;  /* 0x0000c80034027a20 */ /* 0x008fe40000410000 */
[----:B------:R-:W-:Y:S02]  /*6e70*/  FMUL.FTZ R64, R64, c[0x0][0x320] ;  /* 0x0000c80040407a20 */ /* 0x000fe40000410000 */
[----:B------:R-:W-:Y:S01]  /*6e80*/  FMUL.FTZ R65, R65, c[0x0][0x320] ;  /* 0x0000c80041417a20 */ /* 0x000fe20000410000 */
[----:B------:R2:W-:Y:S01]  /*6e90*/  MUFU.TANH R149, R2 ;  /* 0x0000000200957308 */ /* 0x0005e20000002400 */
[----:B------:R-:W-:Y:S09]  /*6ea0*/  FMUL.FTZ R66, R66, c[0x0][0x320] ;  /* 0x0000c80042427a20 */ /* 0x000ff20000410000 */
[----:B------:R-:W-:Y:S10]  /*6eb0*/  MUFU.TANH R207, R64 ;  /* 0x0000004000cf7308 */ /* 0x000ff40000002400 */
[----:B------:R1:W-:Y:S01]  /*6ec0*/  MUFU.TANH R218, R58 ;  /* 0x0000003a00da7308 */ /* 0x0003e20000002400 */
[----:B--2---:R-:W-:Y:S04]  /*6ed0*/  FMNMX.FTZ R2, R198, R135, !PT ;  /* 0x00000087c6027209 */ /* 0x004fe80007810000 */
[----:B------:R-:W-:Y:S05]  /*6ee0*/  FMNMX.FTZ R3, R199, R2, !PT ;  /* 0x00000002c7037209 */ /* 0x000fea0007810000 */
[----:B------:R2:W-:Y:S01]  /*6ef0*/  MUFU.TANH R211, R59 ;  /* 0x0000003b00d37308 */ /* 0x0005e20000002400 */
[----:B------:R-:W-:Y:S02]  /*6f00*/  FMNMX.FTZ R2, R196, R0, !PT ;  /* 0x00000000c4027209 */ /* 0x000fe40007810000 */
[----:B------:R-:W-:Y:S02]  /*6f10*/  FMNMX.FTZ R3, R200, R3, !PT ;  /* 0x00000003c8037209 */ /* 0x000fe40007810000 */
[----:B------:R-:W-:Y:S02]  /*6f20*/  FMNMX.FTZ R5, R197, R2, !PT ;  /* 0x00000002c5057209 */ /* 0x000fe40007810000 */
[----:B------:R-:W-:Y:S02]  /*6f30*/  FMNMX.FTZ R3, R204, R3, !PT ;  /* 0x00000003cc037209 */ /* 0x000fe40007810000 */
[----:B------:R-:W-:Y:S01]  /*6f40*/  FMNMX.FTZ R5, R12, R5, !PT ;  /* 0x000000050c057209 */ /* 0x000fe20007810000 */
[----:B------:R-:W3:Y:S01]  /*6f50*/  MUFU.TANH R146, R15 ;  /* 0x0000000f00927308 */ /* 0x000ee20000002400 */
[----:B------:R-:W-:Y:S02]  /*6f60*/  FMNMX.FTZ R3, R32, R3, !PT ;  /* 0x0000000320037209 */ /* 0x000fe40007810000 */
[----:B------:R-:W-:Y:S02]  /*6f70*/  FMNMX.FTZ R5, R18, R5, !PT ;  /* 0x0000000512057209 */ /* 0x000fe40007810000 */
[----:B-1----:R-:W-:Y:S02]  /*6f80*/  MOV R58, R133 ;  /* 0x00000085003a7202 */ /* 0x002fe40000000f00 */
[----:B------:R-:W-:Y:S02]  /*6f90*/  FMNMX.FTZ R3, R41, R3, !PT ;  /* 0x0000000329037209 */ /* 0x000fe40007810000 */
[----:B------:R-:W-:Y:S01]  /*6fa0*/  FMNMX.FTZ R5, R58, R5, !PT ;  /* 0x000000053a057209 */ /* 0x000fe20007810000 */
[----:B------:R1:W-:Y:S01]  /*6fb0*/  MUFU.TANH R145, R4 ;  /* 0x0000000400917308 */ /* 0x0003e20000002400 */
[----:B------:R-:W-:Y:S02]  /*6fc0*/  FMNMX.FTZ R3, R40, R3, !PT ;  /* 0x0000000328037209 */ /* 0x000fe40007810000 */
[----:B--2---:R-:W-:Y:S04]  /*6fd0*/  MOV R59, R134 ;  /* 0x00000086003b7202 */ /* 0x004fe80000000f00 */
[----:B------:R-:W-:Y:S03]  /*6fe0*/  FMNMX.FTZ R3, R59, R3, !PT ;  /* 0x000000033b037209 */ /* 0x000fe60007810000 */
[----:B------:R-:W2:Y:S01]  /*6ff0*/  MUFU.TANH R141, R19 ;  /* 0x00000013008d7308 */ /* 0x000ea20000002400 */
[----:B------:R-:W-:Y:S02]  /*7000*/  FMNMX.FTZ R2, R142, R3, !PT ;  /* 0x000000038e027209 */ /* 0x000fe40007810000 */
[----:B---3--:R-:W-:Y:S07]  /*7010*/  FMNMX.FTZ R5, R146, R5, !PT ;  /* 0x0000000592057209 */ /* 0x008fee0007810000 */
[----:B------:R-:W3:Y:S01]  /*7020*/  MUFU.TANH R151, R21 ;  /* 0x0000001500977308 */ /* 0x000ee20000002400 */
[----:B-1----:R-:W-:Y:S09]  /*7030*/  FMNMX.FTZ R4, R216, R5, !PT ;  /* 0x00000005d8047209 */ /* 0x002ff20007810000 */
[----:B------:R-:W1:Y:S01]  /*7040*/  MUFU.TANH R150, R22 ;  /* 0x0000001600967308 */ /* 0x000e620000002400 */
[----:B--2---:R-:W-:Y:S09]  /*7050*/  FMNMX.FTZ R3, R141, R4, !PT ;  /* 0x000000048d037209 */ /* 0x004ff20007810000 */
[----:B------:R-:W2:Y:S01]  /*7060*/  MUFU.TANH R155, R23 ;  /* 0x00000017009b7308 */ /* 0x000ea20000002400 */
[----:B---3--:R-:W-:Y:S04]  /*7070*/  FMNMX.FTZ R2, R151, R2, !PT ;  /* 0x0000000297027209 */ /* 0x008fe80007810000 */
[----:B------:R-:W-:Y:S05]  /*7080*/  FMNMX.FTZ R2, R153, R2, !PT ;  /* 0x0000000299027209 */ /* 0x000fea0007810000 */
[----:B------:R-:W3:Y:S01]  /*7090*/  MUFU.TANH R163, R42 ;  /* 0x0000002a00a37308 */ /* 0x000ee20000002400 */
[----:B------:R-:W-:Y:S02]  /*70a0*/  FMNMX.FTZ R5, R48, R2, !PT ;  /* 0x0000000230057209 */ /* 0x000fe40007810000 */
[----:B-1----:R-:W-:Y:S07]  /*70b0*/  FMNMX.FTZ R4, R150, R3, !PT ;  /* 0x0000000396047209 */ /* 0x002fee0007810000 */
[----:B------:R3:W-:Y:S01]  /*70c0*/  MUFU.TANH R140, R49 ;  /* 0x00000031008c7308 */ /* 0x0007e20000002400 */
[----:B--2---:R-:W-:Y:S02]  /*70d0*/  FMNMX.FTZ R3, R155, R4, !PT ;  /* 0x000000049b037209 */ /* 0x004fe40007810000 */
[----:B------:R-:W-:Y:S07]  /*70e0*/  FMNMX.FTZ R4, R158, R5, !PT ;  /* 0x000000059e047209 */ /* 0x000fee0007810000 */
[----:B------:R-:W1:Y:S10]  /*70f0*/  MUFU.TANH R154, R26 ;  /* 0x0000001a009a7308 */ /* 0x000e740000002400 */
[----:B------:R-:W2:Y:S01]  /*7100*/  MUFU.TANH R159, R27 ;  /* 0x0000001b009f7308 */ /* 0x000ea20000002400 */
[----:B---3--:R-:W-:Y:S09]  /*7110*/  MOV R49, R163 ;  /* 0x000000a300317202 */ /* 0x008ff20000000f00 */
        /* <DEDUP_REMOVED lines=8> */
[----:B-1----:R-:W-:Y:S09]  /*71a0*/  FMNMX.FTZ R4, R166, R5, !PT ;  /* 0x00000005a6047209 */ /* 0x002ff20007810000 */
[----:B------:R1:W-:Y:S01]  /*71b0*/  MUFU.TANH R143, R57 ;  /* 0x00000039008f7308 */ /* 0x0003e20000002400 */
[----:B--2---:R-:W-:Y:S09]  /*71c0*/  FMNMX.FTZ R5, R171, R4, !PT ;  /* 0x00000004ab057209 */ /* 0x004ff20007810000 */
[----:B------:R-:W2:Y:S01]  /*71d0*/  MUFU.TANH R144, R34 ;  /* 0x0000002200907308 */ /* 0x000ea20000002400 */
[----:B---3--:R-:W-:Y:S01]  /*71e0*/  FMNMX.FTZ R3, R167, R2, !PT ;  /* 0x00000002a7037209 */ /* 0x008fe20007810000 */
[----:B------:R-:W-:Y:S08]  /*71f0*/  FMUL.FTZ R2, R67, c[0x0][0x320] ;  /* 0x0000c80043027a20 */ /* 0x000ff00000410000 */
[----:B------:R-:W3:Y:S01]  /*7200*/  MUFU.TANH R152, R35 ;  /* 0x0000002300987308 */ /* 0x000ee20000002400 */
[----:B-1----:R-:W-:Y:S04]  /*7210*/  MOV R57, R132 ;  /* 0x0000008400397202 */ /* 0x002fe80000000f00 */
[----:B------:R-:W-:Y:S05]  /*7220*/  FMNMX.FTZ R3, R57, R3, !PT ;  /* 0x0000000339037209 */ /* 0x000fea0007810000 */
[----:B------:R1:W-:Y:S01]  /*7230*/  MUFU.TANH R157, R51 ;  /* 0x00000033009d7308 */ /* 0x0003e20000002400 */
[----:B------:R-:W-:Y:S02]  /*7240*/  FMNMX.FTZ R3, R56, R3, !PT ;  /* 0x0000000338037209 */ /* 0x000fe40007810000 */
[----:B--2---:R-:W-:Y:S07]  /*7250*/  FMNMX.FTZ R5, R144, R5, !PT ;  /* 0x0000000590057209 */ /* 0x004fee0007810000 */
[----:B------:R-:W2:Y:S01]  /*7260*/  MUFU.TANH R168, R38 ;  /* 0x0000002600a87308 */ /* 0x000ea20000002400 */
[----:B---3--:R-:W-:Y:S09]  /*7270*/  FMNMX.FTZ R5, R152, R5, !PT ;  /* 0x0000000598057209 */ /* 0x008ff20007810000 */
[----:B------:R3:W-:Y:S01]  /*7280*/  MUFU.TANH R163, R50 ;  /* 0x0000003200a37308 */ /* 0x0007e20000002400 */
[----:B-1----:R-:W-:Y:S04]  /*7290*/  MOV R51, R203 ;  /* 0x000000cb00337202 */ /* 0x002fe80000000f00 */
[----:B------:R-:W-:Y:S05]  /*72a0*/  FMNMX.FTZ R3, R51, R3, !PT ;  /* 0x0000000333037209 */ /* 0x000fea0007810000 */
[----:B------:R-:W1:Y:S01]  /*72b0*/  MUFU.TANH R164, R39 ;  /* 0x0000002700a47308 */ /* 0x000e620000002400 */
[----:B--2---:R-:W-:Y:S09]  /*72c0*/  FMNMX.FTZ R5, R168, R5, !PT ;  /* 0x00000005a8057209 */ /* 0x004ff20007810000 */
[----:B------:R-:W2:Y:S01]  /*72d0*/  MUFU.TANH R160, R43 ;  /* 0x0000002b00a07308 */ /* 0x000ea20000002400 */
[----:B---3--:R-:W-:Y:S04]  /*72e0*/  MOV R50, R205 ;  /* 0x000000cd00327202 */ /* 0x008fe80000000f00 */
[----:B------:R-:W-:Y:S05]  /*72f0*/  FMNMX.FTZ R3, R50, R3, !PT ;  /* 0x0000000332037209 */ /* 0x000fea0007810000 */
[----:B------:R-:W3:Y:S01]  /*7300*/  MUFU.TANH R148, R45 ;  /* 0x0000002d00947308 */ /* 0x000ee20000002400 */
[----:B------:R-:W-:Y:S02]  /*7310*/  FMNMX.FTZ R3, R156, R3, !PT ;  /* 0x000000039c037209 */ /* 0x000fe40007810000 */
[----:B-1----:R-:W-:Y:S04]  /*7320*/  FMNMX.FTZ R5, R164, R5, !PT ;  /* 0x00000005a4057209 */ /* 0x002fe80007810000 */
[----:B------:R-:W-:Y:S03]  /*7330*/  FMNMX.FTZ R5, R49, R5, !PT ;  /* 0x0000000531057209 */ /* 0x000fe60007810000 */
[----:B------:R-:W1:Y:S01]  /*7340*/  MUFU.TANH R169, R46 ;  /* 0x0000002e00a97308 */ /* 0x000e620000002400 */
[----:B--2---:R-:W-:Y:S09]  /*7350*/  FMNMX.FTZ R6, R160, R5, !PT ;  /* 0x00000005a0067209 */ /* 0x004ff20007810000 */
[----:B------:R-:W2:Y:S01]  /*7360*/  MUFU.TANH R161, R47 ;  /* 0x0000002f00a17308 */ /* 0x000ea20000002400 */
[----:B---3--:R-:W-:Y:S04]  /*7370*/  FMNMX.FTZ R3, R148, R3, !PT ;  /* 0x0000000394037209 */ /* 0x008fe80007810000 */
[----:B------:R-:W-:Y:S05]  /*7380*/  FMNMX.FTZ R3, R170, R3, !PT ;  /* 0x00000003aa037209 */ /* 0x000fea0007810000 */
[----:B------:R-:W3:Y:S01]  /*7390*/  MUFU.TANH R147, R53 ;  /* 0x0000003500937308 */ /* 0x000ee20000002400 */
[----:B------:R-:W-:Y:S02]  /*73a0*/  FMNMX.FTZ R4, R140, R3, !PT ;  /* 0x000000038c047209 */ /* 0x000fe40007810000 */
[----:B-1----:R-:W-:Y:S02]  /*73b0*/  FMNMX.FTZ R6, R169, R6, !PT ;  /* 0x00000006a9067209 */ /* 0x002fe40007810000 */
[----:B------:R-:W-:Y:S05]  /*73c0*/  FMNMX.FTZ R4, R149, R4, !PT ;  /* 0x0000000495047209 */ /* 0x000fea0007810000 */
[----:B------:R-:W1:Y:S01]  /*73d0*/  MUFU.TANH R219, R54 ;  /* 0x0000003600db7308 */ /* 0x000e620000002400 */
[----:B--2---:R-:W-:Y:S04]  /*73e0*/  FMNMX.FTZ R6, R161, R6, !PT ;  /* 0x00000006a1067209 */ /* 0x004fe80007810000 */
[----:B------:R-:W-:Y:S05]  /*73f0*/  FMNMX.FTZ R6, R163, R6, !PT ;  /* 0x00000006a3067209 */ /* 0x000fea0007810000 */
[----:B------:R-:W2:Y:S01]  /*7400*/  MUFU.TANH R217, R55 ;  /* 0x0000003700d97308 */ /* 0x000ea20000002400 */
[----:B------:R-:W-:Y:S02]  /*7410*/  FMNMX.FTZ R6, R157, R6, !PT ;  /* 0x000000069d067209 */ /* 0x000fe40007810000 */
[----:B---3--:R-:W-:Y:S04]  /*7420*/  FMNMX.FTZ R4, R147, R4, !PT ;  /* 0x0000000493047209 */ /* 0x008fe80007810000 */
[----:B------:R-:W-:Y:S03]  /*7430*/  FMNMX.FTZ R4, R145, R4, !PT ;  /* 0x0000000491047209 */ /* 0x000fe60007810000 */
[----:B------:R-:W3:Y:S01]  /*7440*/  MUFU.TANH R208, R60 ;  /* 0x0000003c00d07308 */ /* 0x000ee20000002400 */
[----:B------:R-:W-:Y:S02]  /*7450*/  FMNMX.FTZ R3, R143, R4, !PT ;  /* 0x000000048f037209 */ /* 0x000fe40007810000 */
[----:B-1----:R-:W-:Y:S07]  /*7460*/  FMNMX.FTZ R6, R219, R6, !PT ;  /* 0x00000006db067209 */ /* 0x002fee0007810000 */
[----:B------:R-:W1:Y:S01]  /*7470*/  MUFU.TANH R209, R61 ;  /* 0x0000003d00d17308 */ /* 0x000e620000002400 */
[----:B--2---:R-:W-:Y:S04]  /*7480*/  FMNMX.FTZ R5, R217, R6, !PT ;  /* 0x00000006d9057209 */ /* 0x004fe80007810000 */
[----:B------:R-:W-:Y:S05]  /*7490*/  FMNMX.FTZ R4, R218, R5, !PT ;  /* 0x00000005da047209 */ /* 0x000fea0007810000 */
[----:B------:R-:W2:Y:S01]  /*74a0*/  MUFU.TANH R205, R62 ;  /* 0x0000003e00cd7308 */ /* 0x000ea20000002400 */
[----:B------:R-:W-:Y:S02]  /*74b0*/  FMNMX.FTZ R4, R211, R4, !PT ;  /* 0x00000004d3047209 */ /* 0x000fe40007810000 */
[----:B---3--:R-:W-:Y:S07]  /*74c0*/  FMNMX.FTZ R8, R208, R3, !PT ;  /* 0x00000003d0087209 */ /* 0x008fee0007810000 */
[----:B------:R-:W3:Y:S01]  /*74d0*/  MUFU.TANH R203, R63 ;  /* 0x0000003f00cb7308 */ /* 0x000ee20000002400 */
[----:B-1----:R-:W-:Y:S04]  /*74e0*/  FMNMX.FTZ R8, R209, R8, !PT ;  /* 0x00000008d1087209 */ /* 0x002fe80007810000 */
[----:B------:R-:W-:Y:S05]  /*74f0*/  FMNMX.FTZ R9, R207, R8, !PT ;  /* 0x00000008cf097209 */ /* 0x000fea0007810000 */
[----:B------:R-:W1:Y:S01]  /*7500*/  MUFU.TANH R206, R65 ;  /* 0x0000004100ce7308 */ /* 0x000e620000002400 */
[----:B--2---:R-:W-:Y:S09]  /*7510*/  FMNMX.FTZ R4, R205, R4, !PT ;  /* 0x00000004cd047209 */ /* 0x004ff20007810000 */
[----:B------:R-:W2:Y:S01]  /*7520*/  MUFU.TANH R134, R66 ;  /* 0x0000004200867308 */ /* 0x000ea20000002400 */
[----:B---3--:R-:W-:Y:S09]  /*7530*/  FMNMX.FTZ R3, R203, R4, !PT ;  /* 0x00000004cb037209 */ /* 0x008ff20007810000 */
[----:B------:R2:W3:Y:S01]  /*7540*/  MUFU.TANH R133, R2 ;  /* 0x0000000200857308 */ /* 0x0004e20000002400 */
[----:B-1----:R-:W-:Y:S02]  /*7550*/  FMNMX.FTZ R6, R206, R9, !PT ;  /* 0x00000009ce067209 */ /* 0x002fe40007810000 */
[----:B--2---:R-:W-:Y:S03]  /*7560*/  FMNMX.FTZ R2, R134, R3, !PT ;  /* 0x0000000386027209 */ /* 0x004fe60007810000 */
[----:B------:R-:W1:Y:S01]  /*7570*/  SHFL.BFLY PT, R3, R6, 0x2, 0x1f ;  /* 0x0c401f0006037f89 */ /* 0x000e6200000e0000 */
[----:B---3--:R-:W-:Y:S07]  /*7580*/  FMNMX.FTZ R5, R133, R2, !PT ;  /* 0x0000000285057209 */ /* 0x008fee0007810000 */
[----:B------:R-:W2:Y:S01]  /*7590*/  SHFL.BFLY PT, R2, R5, 0x2, 0x1f ;  /* 0x0c401f0005027f89 */ /* 0x000ea200000e0000 */
[----:B-1----:R-:W-:Y:S07]  /*75a0*/  FMNMX.FTZ R7, R6, R3, !PT ;  /* 0x0000000306077209 */ /* 0x002fee0007810000 */
[----:B------:R-:W1:Y:S01]  /*75b0*/  SHFL.BFLY PT, R132, R7, 0x1, 0x1f ;  /* 0x0c201f0007847f89 */ /* 0x000e6200000e0000 */
[----:B--2---:R-:W-:Y:S07]  /*75c0*/  FMNMX.FTZ R4, R5, R2, !PT ;  /* 0x0000000205047209 */ /* 0x004fee0007810000 */
[----:B------:R-:W2:Y:S01]  /*75d0*/  SHFL.BFLY PT, R3, R4, 0x1, 0x1f ;  /* 0x0c201f0004037f89 */ /* 0x000ea200000e0000 */
[----:B-1----:R-:W-:Y:S02]  /*75e0*/  FMNMX.FTZ R132, R7, R132, !PT ;  /* 0x0000008407847209 */ /* 0x002fe40007810000 */
[----:B------:R-:W-:Y:S03]  /*75f0*/  @P1 IADD3 R7, P4, R252, UR17, RZ ;  /* 0x00000011fc071c10 */ /* 0x000fe6000ff9e0ff */
[C---:B------:R-:W-:Y:S02]  /*7600*/  FADD.FTZ R2, -R132.reuse, R135 ;  /* 0x0000008784027221 */ /* 0x040fe40000010100 */
[----:B------:R-:W-:Y:S01]  /*7610*/  FMUL.FTZ R210, R132, c[0x0][0x2d0] ;  /* 0x0000b40084d27a20 */ /* 0x000fe20000410000 */
[----:B--2---:R-:W-:Y:S01]  /*7620*/  FMNMX.FTZ R3, R4, R3, !PT ;  /* 0x0000000304037209 */ /* 0x004fe20007810000 */
[----:B------:R-:W-:Y:S01]  /*7630*/  FMUL.FTZ R6, R2, c[0x0][0x2d0] ;  /* 0x0000b40002067a20 */ /* 0x000fe20000410000 */
[----:B------:R-:W-:Y:S01]  /*7640*/  @P1 IADD3 R4, P2, R244, UR17, RZ ;  /* 0x00000011f4041c10 */ /* 0x000fe2000ff5e0ff */
[----:B------:R-:W-:Y:S01]  /*7650*/  @UP1 UIADD3 UR17, UP0, UR12, 0x80, URZ ;  /* 0x000000800c111890 */ /* 0x000fe2000ff1e03f */
[----:B------:R-:W-:Y:S01]  /*7660*/  FFMA.FTZ R201, R199, c[0x0][0x2d0], -R210 ;  /* 0x0000b400c7c97a23 */ /* 0x000fe200000108d2 */
[----:B------:R1:W2:Y:S01]  /*7670*/  MUFU.EX2 R2, R6 ;  /* 0x0000000600027308 */ /* 0x0002a20000000800 */
[----:B------:R-:W-:Y:S01]  /*7680*/  FADD.FTZ R5, -R3, R0 ;  /* 0x0000000003057221 */ /* 0x000fe20000010100 */
[----:B------:R-:W-:Y:S01]  /*7690*/  @P1 LEA R10, P5, R4, c[0x0][0x1c8], 0x1 ;  /* 0x00007200040a1a11 */ /* 0x000fe200078a08ff */
[--C-:B------:R-:W-:Y:S02]  /*76a0*/  FFMA.FTZ R199, R204, c[0x0][0x2d0], -R210.reuse ;  /* 0x0000b400ccc77a23 */ /* 0x100fe400000108d2 */
[----:B------:R-:W-:Y:S01]  /*76b0*/  FMUL.FTZ R0, R5, c[0x0][0x2d0] ;  /* 0x0000b40005007a20 */ /* 0x000fe20000410000 */
[----:B------:R-:W-:Y:S01]  /*76c0*/  @P1 IADD3.X R5, R247, UR16, RZ, P2, !PT ;  /* 0x00000010f7051c10 */ /* 0x000fe200097fe4ff */
[----:B------:R-:W-:Y:S01]  /*76d0*/  FMUL.FTZ R204, R3, c[0x0][0x2d0] ;  /* 0x0000b40003cc7a20 */ /* 0x000fe20000410000 */
[----:B------:R-:W-:Y:S01]  /*76e0*/  @P1 LEA R8, P2, R7, c[0x0][0x1c8], 0x1 ;  /* 0x0000720007081a11 */ /* 0x000fe200078408ff */
[----:B------:R-:W-:Y:S01]  /*76f0*/  FFMA.FTZ R202, R198, c[0x0][0x2d0], -R210 ;  /* 0x0000b400c6ca7a23 */ /* 0x000fe200000108d2 */
[----:B------:R-:W-:Y:S01]  /*7700*/  @P1 LEA.HI.X R11, R4, c[0x0][0x1cc], R5, 0x1, P5 ;  /* 0x00007300040b1a11 */ /* 0x000fe200028f0c05 */
[--C-:B------:R-:W-:Y:S01]  /*7710*/  FFMA.FTZ R198, R196, c[0x0][0x2d0], -R204.reuse ;  /* 0x0000b400c4c67a23 */ /* 0x100fe200000108cc */
[----:B------:R-:W3:Y:S01]  /*7720*/  MUFU.EX2 R0, R0 ;  /* 0x0000000000007308 */ /* 0x000ee20000000800 */
[--C-:B------:R-:W-:Y:S02]  /*7730*/  FFMA.FTZ R196, R12, c[0x0][0x2d0], -R204.reuse ;  /* 0x0000b4000cc47a23 */ /* 0x100fe400000108cc */
[----:B------:R4:W-:Y:S01]  /*7740*/  @P1 LDGSTS.E.BYPASS.LTC128B.128 [R243+0x8100], [R10.64], !P3 ;  /* 0x081000000af31fae */ /* 0x0009e2000d901d4e */
[----:B------:R-:W-:Y:S02]  /*7750*/  FFMA.FTZ R135, R18, c[0x0][0x2d0], -R204 ;  /* 0x0000b40012877a23 */ /* 0x000fe400000108cc */
[----:B------:R-:W-:Y:S02]  /*7760*/  FFMA.FTZ R200, R200, c[0x0][0x2d0], -R210 ;  /* 0x0000b400c8c87a23 */ /* 0x000fe400000108d2 */
[--C-:B------:R-:W-:Y:S02]  /*7770*/  FFMA.FTZ R197, R197, c[0x0][0x2d0], -R204.reuse ;  /* 0x0000b400c5c57a23 */ /* 0x100fe400000108cc */
[----:B------:R-:W-:Y:S01]  /*7780*/  MUFU.EX2 R202, R202 ;  /* 0x000000ca00ca7308 */ /* 0x000fe20000000800 */
[----:B------:R-:W-:Y:S01]  /*7790*/  FFMA.FTZ R216, R216, c[0x0][0x2d0], -R204 ;  /* 0x0000b400d8d87a23 */ /* 0x000fe200000108cc */
[----:B-1----:R-:W-:Y:S01]  /*77a0*/  @P1 IADD3.X R6, R249, UR16, RZ, P4, !PT ;  /* 0x00000010f9061c10 */ /* 0x002fe2000a7fe4ff */
[----:B------:R-:W-:Y:S01]  /*77b0*/  @UP1 UIADD3.X UR16, URZ, UR9, URZ, UP0, !UPT ;  /* 0x000000093f101290 */ /* 0x000fe200087fe43f */
[C---:B--2---:R-:W-:Y:S02]  /*77c0*/  FMUL.FTZ R24, R2.reuse, R108 ;  /* 0x0000006c02187220 */ /* 0x044fe40000410000 */
[----:B------:R-:W-:Y:S01]  /*77d0*/  @P1 LEA.HI.X R9, R7, c[0x0][0x1cc], R6, 0x1, P2 ;  /* 0x0000730007091a11 */ /* 0x000fe200010f0c06 */
[----:B------:R-:W-:Y:S01]  /*77e0*/  FMUL.FTZ R25, R2, R109 ;  /* 0x0000006d02197220 */ /* 0x000fe20000410000 */
[----:B------:R-:W-:Y:S01]  /*77f0*/  @P1 IADD3 R4, P2, R10, UR18, RZ ;  /* 0x000000120a041c10 */ /* 0x000fe2000ff5e0ff */
[C---:B------:R-:W-:Y:S01]  /*7800*/  FMUL.FTZ R33, R2.reuse, R101 ;  /* 0x0000006502217220 */ /* 0x040fe20000410000 */
[----:B------:R-:W1:Y:S01]  /*7810*/  MUFU.EX2 R201, R201 ;  /* 0x000000c900c97308 */ /* 0x000e620000000800 */
[----:B------:R2:W-:Y:S01]  /*7820*/  @P1 LDGSTS.E.BYPASS.LTC128B.128 [R243+0xc100], [R8.64], !P0 ;  /* 0x0c10000008f31fae */ /* 0x0005e2000c101d4e */
[----:B------:R-:W-:Y:S01]  /*7830*/  @P1 IADD3.X R5, R11, UR19, RZ, P2, !PT ;  /* 0x000000130b051c10 */ /* 0x000fe200097fe4ff */
[----:B------:R-:W-:Y:S01]  /*7840*/  FMUL.FTZ R64, R2, R68 ;  /* 0x0000004402407220 */ /* 0x000fe20000410000 */
[----:B------:R-:W-:Y:S01]  /*7850*/  @P1 IADD3 R6, P2, R4, UR18, RZ ;  /* 0x0000001204061c10 */ /* 0x000fe2000ff5e0ff */
[----:B---3--:R-:W-:Y:S01]  /*7860*/  FMUL.FTZ R18, R0, R118 ;  /* 0x0000007600127220 */ /* 0x008fe20000410000 */
[----:B------:R-:W-:Y:S01]  /*7870*/  @P1 IADD3 R16, P5, R4, UR17, RZ ;  /* 0x0000001104101c10 */ /* 0x000fe2000ffbe0ff */
[----:B------:R-:W-:Y:S01]  /*7880*/  FMUL.FTZ R19, R0, R119 ;  /* 0x0000007700137220 */ /* 0x000fe20000410000 */
[C---:B------:R-:W-:Y:S01]  /*7890*/  @P1 IADD3.X R7, R5.reuse, UR19, RZ, P2, !PT ;  /* 0x0000001305071c10 */ /* 0x040fe200097fe4ff */
[----:B------:R3:W-:Y:S01]  /*78a0*/  @P1 LDGSTS.E.BYPASS.LTC128B.128 [R243+0x9100], [R4.64], !P3 ;  /* 0x0910000004f31fae */ /* 0x0007e2000d901d4e */
[----:B------:R-:W-:Y:S01]  /*78b0*/  @P1 IADD3.X R17, R5, UR16, RZ, P5, !PT ;  /* 0x0000001005111c10 */ /* 0x000fe2000affe4ff */
[----:B------:R-:W-:Y:S01]  /*78c0*/  MUFU.EX2 R200, R200 ;  /* 0x000000c800c87308 */ /* 0x000fe20000000800 */
[----:B----4-:R-:W-:Y:S01]  /*78d0*/  @P1 IADD3 R10, P4, R6, UR18, RZ ;  /* 0x00000012060a1c10 */ /* 0x010fe2000ff9e0ff */
[C---:B------:R-:W-:Y:S02]  /*78e0*/  FMUL.FTZ R27, R0.reuse, R111 ;  /* 0x0000006f001b7220 */ /* 0x040fe40000410000 */
[C---:B------:R-:W-:Y:S01]  /*78f0*/  FMUL.FTZ R26, R0.reuse, R110 ;  /* 0x0000006e001a7220 */ /* 0x040fe20000410000 */
[C---:B------:R-:W-:Y:S01]  /*7900*/  @P1 IADD3.X R11, R7.reuse, UR19, RZ, P4, !PT ;  /* 0x00000013070b1c10 */ /* 0x040fe2000a7fe4ff */
[----:B------:R3:W-:Y:S01]  /*7910*/  @P1 LDGSTS.E.BYPASS.LTC128B.128 [R243+0xd100], [R4.64+0x80], !P0 ;  /* 0x0d10008004f31fae */ /* 0x0007e2000c101d4e */
[C---:B------:R-:W-:Y:S02]  /*7920*/  FMUL.FTZ R34, R0.reuse, R102 ;  /* 0x0000006600227220 */ /* 0x040fe40000410000 */
[C---:B------:R-:W-:Y:S01]  /*7930*/  FMUL.FTZ R35, R0.reuse, R103 ;  /* 0x0000006700237220 */ /* 0x040fe20000410000 */
[----:B------:R-:W4:Y:S01]  /*7940*/  MUFU.EX2 R199, R199 ;  /* 0x000000c700c77308 */ /* 0x000f220000000800 */
[C---:B------:R-:W-:Y:S02]  /*7950*/  FMUL.FTZ R42, R0.reuse, R94 ;  /* 0x0000005e002a7220 */ /* 0x040fe40000410000 */
[----:B------:R-:W-:Y:S01]  /*7960*/  FMUL.FTZ R43, R0, R95 ;  /* 0x0000005f002b7220 */ /* 0x000fe20000410000 */
[----:B------:R5:W-:Y:S01]  /*7970*/  @P1 LDGSTS.E.BYPASS.LTC128B.128 [R243+0xa100], [R6.64], !P3 ;  /* 0x0a10000006f31fae */ /* 0x000be2000d901d4e */
[----:B------:R-:W-:Y:S01]  /*7980*/  FMUL.FTZ R65, R2, R69 ;  /* 0x0000004502417220 */ /* 0x000fe20000410000 */
[----:B--2---:R-:W-:Y:S01]  /*7990*/  @P1 IADD3 R8, P2, R6, UR17, RZ ;  /* 0x0000001106081c10 */ /* 0x004fe2000ff5e0ff */
[C---:B------:R-:W-:Y:S03]  /*79a0*/  FMUL.FTZ R66, R0.reuse, R70 ;  /* 0x0000004600427220 */ /* 0x040fe60000410000 */
[----:B------:R-:W-:Y:S01]  /*79b0*/  MUFU.EX2 R198, R198 ;  /* 0x000000c600c67308 */ /* 0x000fe20000000800 */
[----:B------:R-:W-:Y:S01]  /*79c0*/  @P1 IADD3.X R9, R7, UR16, RZ, P2, !PT ;  /* 0x0000001007091c10 */ /* 0x000fe200097fe4ff */
[----:B------:R2:W-:Y:S01]  /*79d0*/  @P1 LDGSTS.E.BYPASS.LTC128B.128 [R243+0xe100], [R16.64], !P0 ;  /* 0x0e10000010f31fae */ /* 0x0005e2000c101d4e */
[----:B------:R-:W-:Y:S02]  /*79e0*/  FMUL.FTZ R67, R0, R71 ;  /* 0x0000004700437220 */ /* 0x000fe40000410000 */
[----:B------:R-:W-:Y:S02]  /*79f0*/  FFMA.FTZ R101, R167, c[0x0][0x2d0], -R210 ;  /* 0x0000b400a7657a23 */ /* 0x000fe400000108d2 */
[--C-:B------:R-:W-:Y:S02]  /*7a00*/  FFMA.FTZ R110, R171, c[0x0][0x2d0], -R204.reuse ;  /* 0x0000b400ab6e7a23 */ /* 0x100fe400000108cc */
[--C-:B------:R-:W-:Y:S01]  /*7a10*/  FFMA.FTZ R109, R144, c[0x0][0x2d0], -R204.reuse ;  /* 0x0000b400906d7a23 */ /* 0x100fe200000108cc */
[----:B------:R2:W-:Y:S01]  /*7a20*/  @P1 LDGSTS.E.BYPASS.LTC128B.128 [R243+0xb100], [R10.64], !P3 ;  /* 0x0b1000000af31fae */ /* 0x0005e2000d901d4e */
[----:B------:R-:W2:Y:S01]  /*7a30*/  MUFU.EX2 R197, R197 ;  /* 0x000000c500c57308 */ /* 0x000ea20000000800 */
[--C-:B------:R-:W-:Y:S02]  /*7a40*/  FFMA.FTZ R108, R152, c[0x0][0x2d0], -R204.reuse ;  /* 0x0000b400986c7a23 */ /* 0x100fe400000108cc */
[C---:B---3--:R-:W-:Y:S01]  /*7a50*/  FMUL.FTZ R4, R2.reuse, R128 ;  /* 0x0000008002047220 */ /* 0x048fe20000410000 */
[----:B-1----:R-:W-:Y:S01]  /*7a60*/  F2FP.BF16.PACK_AB R128, R201, R202 ;  /* 0x000000cac980723e */ /* 0x002fe200000010ff */
[----:B------:R-:W-:Y:S02]  /*7a70*/  FMUL.FTZ R5, R2, R129 ;  /* 0x0000008102057220 */ /* 0x000fe40000410000 */
[----:B------:R1:W-:Y:S01]  /*7a80*/  @P1 LDGSTS.E.BYPASS.LTC128B.128 [R243+0xf100], [R8.64], !P0 ;  /* 0x0f10000008f31fae */ /* 0x0003e2000c101d4e */
[--C-:B------:R-:W-:Y:S02]  /*7a90*/  FFMA.FTZ R219, R219, c[0x0][0x2d0], -R204.reuse ;  /* 0x0000b400dbdb7a23 */ /* 0x100fe400000108cc */
[----:B------:R-:W-:Y:S01]  /*7aa0*/  MUFU.EX2 R196, R196 ;  /* 0x000000c400c47308 */ /* 0x000fe20000000800 */
[C---:B-----5:R-:W-:Y:S01]  /*7ab0*/  FMUL.FTZ R6, R0.reuse, R130 ;  /* 0x0000008200067220 */ /* 0x060fe20000410000 */
[----:B----4-:R-:W-:Y:S01]  /*7ac0*/  F2FP.BF16.PACK_AB R130, R199, R200 ;  /* 0x000000c8c782723e */ /* 0x010fe200000010ff */
[----:B------:R-:W-:Y:S02]  /*7ad0*/  FMUL.FTZ R7, R0, R131 ;  /* 0x0000008300077220 */ /* 0x000fe40000410000 */
[----:B------:R-:W3:Y:S01]  /*7ae0*/  LDSM.16.MT88.4 R12, [R240+0x100] ;  /* 0x00010000f00c783b */ /* 0x000ee20000004200 */
[--C-:B------:R-:W-:Y:S02]  /*7af0*/  FFMA.FTZ R217, R217, c[0x0][0x2d0], -R204.reuse ;  /* 0x0000b400d9d97a23 */ /* 0x100fe400000108cc */
[C---:B--2---:R-:W-:Y:S02]  /*7b00*/  FMUL.FTZ R16, R2.reuse, R116 ;  /* 0x0000007402107220 */ /* 0x044fe40000410000 */
[----:B------:R-:W2:Y:S01]  /*7b10*/  MUFU.EX2 R135, R135 ;  /* 0x0000008700877308 */ /* 0x000ea20000000800 */
[----:B------:R-:W-:Y:S02]  /*7b20*/  FMUL.FTZ R17, R2, R117 ;  /* 0x0000007502117220 */ /* 0x000fe40000410000 */
[----:B------:R-:W4:Y:S01]  /*7b30*/  LDSM.16.MT88.4 R20, [R238+0x100] ;  /* 0x00010000ee14783b */ /* 0x000f220000004200 */
[----:B------:R-:W-:Y:S01]  /*7b40*/  F2FP.BF16.PACK_AB R129, R197, R198 ;  /* 0x000000c6c581723e */ /* 0x000fe200000010ff */
[--C-:B------:R-:W-:Y:S02]  /*7b50*/  FFMA.FTZ R218, R218, c[0x0][0x2d0], -R204.reuse ;  /* 0x0000b400dada7a23 */ /* 0x100fe400000108cc */
[C---:B------:R-:W-:Y:S01]  /*7b60*/  FMUL.FTZ R10, R0.reuse, R126 ;  /* 0x0000007e000a7220 */ /* 0x040fe20000410000 */
[----:B------:R-:W-:Y:S01]  /*7b70*/  MOV R126, R51 ;  /* 0x00000033007e7202 */ /* 0x000fe20000000f00 */
[C---:B------:R-:W-:Y:S01]  /*7b80*/  FMUL.FTZ R11, R0.reuse, R127 ;  /* 0x0000007f000b7220 */ /* 0x040fe20000410000 */
[----:B------:R-:W-:Y:S01]  /*7b90*/  MOV R127, R56 ;  /* 0x00000038007f7202 */ /* 0x000fe20000000f00 */
[----:B------:R-:W5:Y:S01]  /*7ba0*/  LDSM.16.MT88.4 R28, [R237+0x100] ;  /* 0x00010000ed1c783b */ /* 0x000f620000004200 */
[----:B------:R-:W-:Y:S01]  /*7bb0*/  FMUL.FTZ R51, R0, R87 ;  /* 0x0000005700337220 */ /* 0x000fe20000410000 */
[----:B------:R-:W-:Y:S01]  /*7bc0*/  MUFU.EX2 R216, R216 ;  /* 0x000000d800d87308 */ /* 0x000fe20000000800 */
[C---:B-1----:R-:W-:Y:S01]  /*7bd0*/  FMUL.FTZ R8, R2.reuse, R124 ;  /* 0x0000007c02087220 */ /* 0x042fe20000410000 */
[----:B------:R-:W-:Y:S01]  /*7be0*/  MOV R124, R49 ;  /* 0x00000031007c7202 */ /* 0x000fe20000000f00 */
[C---:B------:R-:W-:Y:S01]  /*7bf0*/  FMUL.FTZ R9, R2.reuse, R125 ;  /* 0x0000007d02097220 */ /* 0x040fe20000410000 */
[----:B------:R-:W-:Y:S01]  /*7c00*/  MOV R125, R50 ;  /* 0x00000032007d7202 */ /* 0x000fe20000000f00 */
[----:B------:R-:W-:Y:S01]  /*7c10*/  FMUL.FTZ R49, R2, R85 ;  /* 0x0000005502317220 */ /* 0x000fe20000410000 */
[----:B------:R-:W1:Y:S01]  /*7c20*/  LDSM.16.MT88.4 R36, [R236+0x100] ;  /* 0x00010000ec24783b */ /* 0x000e620000004200 */
[----:B------:R-:W-:Y:S02]  /*7c30*/  FMUL.FTZ R50, R0, R86 ;  /* 0x0000005600327220 */ /* 0x000fe40000410000 */
[----:B------:R-:W-:Y:S01]  /*7c40*/  FMUL.FTZ R56, R2, R76 ;  /* 0x0000004c02387220 */ /* 0x000fe20000410000 */
[----:B------:R-:W-:Y:S01]  /*7c50*/  MUFU.EX2 R167, R101 ;  /* 0x0000006500a77308 */ /* 0x000fe20000000800 */
[----:B--2---:R-:W-:Y:S01]  /*7c60*/  F2FP.BF16.PACK_AB R131, R135, R196 ;  /* 0x000000c48783723e */ /* 0x004fe200000010ff */
[----:B------:R-:W-:Y:S02]  /*7c70*/  FFMA.FTZ R211, R211, c[0x0][0x2d0], -R204 ;  /* 0x0000b400d3d37a23 */ /* 0x000fe400000108cc */
[----:B------:R-:W2:Y:S01]  /*7c80*/  LDSM.16.MT88.4 R44, [R240+0x4100] ;  /* 0x00410000f02c783b */ /* 0x000ea20000004200 */
[--C-:B------:R-:W-:Y:S02]  /*7c90*/  FFMA.FTZ R208, R208, c[0x0][0x2d0], -R210.reuse ;  /* 0x0000b400d0d07a23 */ /* 0x100fe400000108d2 */
[--C-:B------:R-:W-:Y:S02]  /*7ca0*/  FFMA.FTZ R209, R209, c[0x0][0x2d0], -R210.reuse ;  /* 0x0000b400d1d17a23 */ /* 0x100fe400000108d2 */
[----:B------:R-:W-:Y:S01]  /*7cb0*/  FFMA.FTZ R207, R207, c[0x0][0x2d0], -R210 ;  /* 0x0000b400cfcf7a23 */ /* 0x000fe200000108d2 */
[----:B------:R-:W-:Y:S01]  /*7cc0*/  MUFU.EX2 R171, R110 ;  /* 0x0000006e00ab7308 */ /* 0x000fe20000000800 */
[--C-:B------:R-:W-:Y:S01]  /*7cd0*/  FFMA.FTZ R205, R205, c[0x0][0x2d0], -R204.reuse ;  /* 0x0000b400cdcd7a23 */ /* 0x100fe200000108cc */
[C---:B---3--:R-:W-:Y:S01]  /*7ce0*/  HMMA.16816.F32.BF16 R4, R128.reuse, R12, R4 ;  /* 0x0000000c8004723c */ /* 0x048fe20000041804 */
[----:B------:R-:W2:Y:S04]  /*7cf0*/  LDSM.16.MT88.4 R52, [R238+0x4100] ;  /* 0x00410000ee34783b */ /* 0x000ea80000004200 */
[--C-:B------:R-:W-:Y:S02]  /*7d00*/  FFMA.FTZ R134, R134, c[0x0][0x2d0], -R204.reuse ;  /* 0x0000b40086867a23 */ /* 0x100fe400000108cc */
[C---:B------:R-:W-:Y:S01]  /*7d10*/  FMUL.FTZ R12, R2.reuse, R120 ;  /* 0x00000078020c7220 */ /* 0x040fe20000410000 */
[C---:B------:R-:W-:Y:S01]  /*7d20*/  HMMA.16816.F32.BF16 R8, R128.reuse, R14, R8 ;  /* 0x0000000e8008723c */ /* 0x040fe20000041808 */
[----:B------:R-:W1:Y:S01]  /*7d30*/  LDSM.16.MT88.4 R60, [R237+0x4100] ;  /* 0x00410000ed3c783b */ /* 0x000e620000004200 */
[----:B------:R-:W-:Y:S02]  /*7d40*/  MUFU.EX2 R144, R109 ;  /* 0x0000006d00907308 */ /* 0x000fe40000000800 */
[C---:B------:R-:W-:Y:S01]  /*7d50*/  FMUL.FTZ R13, R2.reuse, R121 ;  /* 0x00000079020d7220 */ /* 0x040fe20000410000 */
[----:B------:R-:W-:Y:S01]  /*7d60*/  MOV R121, R48 ;  /* 0x0000003000797202 */ /* 0x000fe20000000f00 */
[----:B------:R-:W-:Y:S01]  /*7d70*/  FMUL.FTZ R48, R2, R84 ;  /* 0x0000005402307220 */ /* 0x000fe20000410000 */
[----:B------:R-:W-:Y:S01]  /*7d80*/  MOV R120, R57 ;  /* 0x0000003900787202 */ /* 0x000fe20000000f00 */
[C---:B------:R-:W-:Y:S01]  /*7d90*/  FMUL.FTZ R15, R0.reuse, R123 ;  /* 0x0000007b000f7220 */ /* 0x040fe20000410000 */
[----:B------:R-:W1:Y:S03]  /*7da0*/  LDSM.16.MT88.4 R84, [R236+0x4100] ;  /* 0x00410000ec54783b */ /* 0x000e660000004200 */
[----:B------:R-:W-:Y:S01]  /*7db0*/  FMUL.FTZ R14, R0, R122 ;  /* 0x0000007a000e7220 */ /* 0x000fe20000410000 */
[----:B------:R2:W-:Y:S01]  /*7dc0*/  MUFU.EX2 R152, R108 ;  /* 0x0000006c00987308 */ /* 0x0005e20000000800 */
[C---:B------:R-:W-:Y:S03]  /*7dd0*/  FMUL.FTZ R57, R2.reuse, R77 ;  /* 0x0000004d02397220 */ /* 0x040fe60000410000 */
[----:B------:R-:W3:Y:S02]  /*7de0*/  LDL.LU R123, [R1+0x8] ;  /* 0x00000800017b7983 */ /* 0x000ee40000300800 */
[C---:B----4-:R-:W-:Y:S02]  /*7df0*/  HMMA.16816.F32.BF16 R12, R128.reuse, R20, R12 ;  /* 0x00000014800c723c */ /* 0x050fe4000004180c */
[----:B------:R-:W-:Y:S02]  /*7e00*/  LDSM.16.MT88.4 R116, [R238+0x3900] ;  /* 0x00390000ee74783b */ /* 0x000fe40000004200 */
[----:B------:R-:W-:Y:S03]  /*7e10*/  MUFU.EX2 R219, R219 ;  /* 0x000000db00db7308 */ /* 0x000fe60000000800 */
[C---:B------:R-:W-:Y:S01]  /*7e20*/  FMUL.FTZ R20, R2.reuse, R112 ;  /* 0x0000007002147220 */ /* 0x040fe20000410000 */
[C---:B------:R-:W-:Y:S02]  /*7e30*/  HMMA.16816.F32.BF16 R16, R128.reuse, R22, R16 ;  /* 0x000000168010723c */ /* 0x040fe40000041810 */
[----:B------:R-:W0:Y:S02]  /*7e40*/  LDGDEPBAR ;  /* 0x00000000000079af */ /* 0x000e240000000000 */
[----:B------:R-:W-:Y:S02]  /*7e50*/  FMUL.FTZ R21, R2, R113 ;  /* 0x0000007102157220 */ /* 0x000fe40000410000 */
[--C-:B------:R-:W-:Y:S01]  /*7e60*/  FFMA.FTZ R112, R58, c[0x0][0x2d0], -R204.reuse ;  /* 0x0000b4003a707a23 */ /* 0x100fe200000108cc */
[----:B------:R-:W-:Y:S01]  /*7e70*/  MUFU.EX2 R217, R217 ;  /* 0x000000d900d97308 */ /* 0x000fe20000000800 */
[C---:B------:R-:W-:Y:S02]  /*7e80*/  FMUL.FTZ R22, R0.reuse, R114 ;  /* 0x0000007200167220 */ /* 0x040fe40000410000 */
[----:B--2---:R-:W-:Y:S02]  /*7e90*/  LDSM.16.MT88.4 R108, [R237+0x3900] ;  /* 0x00390000ed6c783b */ /* 0x004fe40000004200 */
[C---:B------:R-:W-:Y:S02]  /*7ea0*/  FMUL.FTZ R23, R0.reuse, R115 ;  /* 0x0000007300177220 */ /* 0x040fe40000410000 */
[----:B------:R-:W-:Y:S02]  /*7eb0*/  FMUL.FTZ R58, R0, R78 ;  /* 0x0000004e003a7220 */ /* 0x000fe40000410000 */
[----:B------:R-:W-:Y:S01]  /*7ec0*/  FFMA.FTZ R113, R146, c[0x0][0x2d0], -R204 ;  /* 0x0000b40092717a23 */ /* 0x000fe200000108cc */
[----:B------:R-:W-:Y:S02]  /*7ed0*/  MUFU.EX2 R112, R112 ;  /* 0x0000007000707308 */ /* 0x000fe40000000800 */
[C---:B-----5:R-:W-:Y:S07]  /*7ee0*/  HMMA.16816.F32.BF16 R20, R128.reuse, R28, R20 ;  /* 0x0000001c8014723c */ /* 0x060fee0000041814 */
[C---:B------:R-:W-:Y:S01]  /*7ef0*/  FMUL.FTZ R28, R2.reuse, R104 ;  /* 0x00000068021c7220 */ /* 0x040fe20000410000 */
[C---:B------:R-:W-:Y:S01]  /*7f00*/  HMMA.16816.F32.BF16 R24, R128.reuse, R30, R24 ;  /* 0x0000001e8018723c */ /* 0x040fe20000041818 */
[----:B------:R-:W2:Y:S03]  /*7f10*/  MUFU.EX2 R113, R113 ;  /* 0x0000007100717308 */ /* 0x000ea60000000800 */
[----:B------:R-:W-:Y:S02]  /*7f20*/  FMUL.FTZ R29, R2, R105 ;  /* 0x00000069021d7220 */ /* 0x000fe40000410000 */
[----:B------:R-:W-:Y:S02]  /*7f30*/  FFMA.FTZ R104, R32, c[0x0][0x2d0], -R210 ;  /* 0x0000b40020687a23 */ /* 0x000fe400000108d2 */
[C---:B------:R-:W-:Y:S03]  /*7f40*/  FMUL.FTZ R30, R0.reuse, R106 ;  /* 0x0000006a001e7220 */ /* 0x040fe60000410000 */
[----:B------:R-:W-:Y:S01]  /*7f50*/  MUFU.EX2 R218, R218 ;  /* 0x000000da00da7308 */ /* 0x000fe20000000800 */
[----:B------:R-:W-:Y:S02]  /*7f60*/  FMUL.FTZ R31, R0, R107 ;  /* 0x0000006b001f7220 */ /* 0x000fe40000410000 */
[----:B------:R-:W-:Y:S02]  /*7f70*/  FMUL.FTZ R32, R2, R100 ;  /* 0x0000006402207220 */ /* 0x000fe40000410000 */
[----:B------:R-:W-:Y:S02]  /*7f80*/  FFMA.FTZ R100, R166, c[0x0][0x2d0], -R204 ;  /* 0x0000b400a6647a23 */ /* 0x000fe400000108cc */
[--C-:B------:R-:W-:Y:S01]  /*7f90*/  FFMA.FTZ R105, R41, c[0x0][0x2d0], -R210.reuse ;  /* 0x0000b40029697a23 */ /* 0x100fe200000108d2 */
[C---:B-1----:R-:W-:Y:S02]  /*7fa0*/  HMMA.16816.F32.BF16 R28, R128.reuse, R36, R28 ;  /* 0x00000024801c723c */ /* 0x042fe4000004181c */
[----:B------:R1:W-:Y:S01]  /*7fb0*/  MUFU.EX2 R166, R100 ;  /* 0x0000006400a67308 */ /* 0x0003e20000000800 */
[C---:B------:R-:W-:Y:S02]  /*7fc0*/  FMUL.FTZ R41, R2.reuse, R93 ;  /* 0x0000005d02297220 */ /* 0x040fe40000410000 */
[--C-:B------:R-:W-:Y:S01]  /*7fd0*/  FFMA.FTZ R107, R59, c[0x0][0x2d0], -R210.reuse ;  /* 0x0000b4003b6b7a23 */ /* 0x100fe200000108d2 */
[----:B--2---:R-:W-:Y:S01]  /*7fe0*/  F2FP.BF16.PACK_AB R69, R113, R112 ;  /* 0x000000707145723e */ /* 0x004fe200000010ff */
[C---:B------:R-:W-:Y:S01]  /*7ff0*/  FMUL.FTZ R37, R2.reuse, R97 ;  /* 0x0000006102257220 */ /* 0x040fe20000410000 */
[C---:B------:R-:W-:Y:S04]  /*8000*/  HMMA.16816.F32.BF16 R32, R128.reuse, R38, R32 ;  /* 0x000000268020723c */ /* 0x040fe80000041820 */
[----:B------:R-:W-:Y:S01]  /*8010*/  FMUL.FTZ R36, R2, R96 ;  /* 0x0000006002247220 */ /* 0x000fe20000410000 */
[----:B------:R-:W-:Y:S01]  /*8020*/  MUFU.EX2 R104, R104 ;  /* 0x0000006800687308 */ /* 0x000fe20000000800 */
[--C-:B------:R-:W-:Y:S02]  /*8030*/  FFMA.FTZ R106, R40, c[0x0][0x2d0], -R210.reuse ;  /* 0x0000b400286a7a23 */ /* 0x100fe400000108d2 */
[C---:B------:R-:W-:Y:S04]  /*8040*/  FMUL.FTZ R38, R0.reuse, R98 ;  /* 0x0000006200267220 */ /* 0x040fe80000410000 */
[C---:B------:R-:W-:Y:S02]  /*8050*/  FMUL.FTZ R39, R0.reuse, R99 ;  /* 0x0000006300277220 */ /* 0x040fe40000410000 */
[----:B------:R-:W-:Y:S01]  /*8060*/  FMUL.FTZ R59, R0, R79 ;  /* 0x0000004f003b7220 */ /* 0x000fe20000410000 */
[----:B------:R-:W2:Y:S01]  /*8070*/  MUFU.EX2 R105, R105 ;  /* 0x0000006900697308 */ /* 0x000ea20000000800 */
[----:B------:R-:W4:Y:S01]  /*8080*/  LDSM.16.MT88.4 R76, [R240+0x900] ;  /* 0x00090000f04c783b */ /* 0x000f220000004200 */
[--C-:B------:R-:W-:Y:S02]  /*8090*/  FFMA.FTZ R96, R162, c[0x0][0x2d0], -R210.reuse ;  /* 0x0000b400a2607a23 */ /* 0x100fe400000108d2 */
[C---:B------:R-:W-:Y:S03]  /*80a0*/  HMMA.16816.F32.BF16 R36, R128.reuse, R44, R36 ;  /* 0x0000002c8024723c */ /* 0x040fe60000041824 */
[C---:B------:R-:W-:Y:S02]  /*80b0*/  FMUL.FTZ R40, R2.reuse, R92 ;  /* 0x0000005c02287220 */ /* 0x040fe40000410000 */
[----:B-1----:R-:W-:Y:S01]  /*80c0*/  LDSM.16.MT88.4 R100, [R238+0x1900] ;  /* 0x00190000ee64783b */ /* 0x002fe20000004200 */
[----:B------:R-:W-:Y:S01]  /*80d0*/  FFMA.FTZ R92, R151, c[0x0][0x2d0], -R210 ;  /* 0x0000b400975c7a23 */ /* 0x000fe200000108d2 */
[----:B------:R1:W-:Y:S01]  /*80e0*/  MUFU.EX2 R162, R96 ;  /* 0x0000006000a27308 */ /* 0x0003e20000000800 */
[C---:B------:R-:W-:Y:S02]  /*80f0*/  FMUL.FTZ R45, R2.reuse, R89 ;  /* 0x00000059022d7220 */ /* 0x040fe40000410000 */
[C---:B------:R-:W-:Y:S03]  /*8100*/  HMMA.16816.F32.BF16 R40, R128.reuse, R46, R40 ;  /* 0x0000002e8028723c */ /* 0x040fe60000041828 */
[----:B------:R-:W-:Y:S02]  /*8110*/  FMUL.FTZ R44, R2, R88 ;  /* 0x00000058022c7220 */ /* 0x000fe40000410000 */
[----:B------:R-:W-:Y:S02]  /*8120*/  FFMA.FTZ R88, R141, c[0x0][0x2d0], -R204 ;  /* 0x0000b4008d587a23 */ /* 0x000fe400000108cc */
[C---:B------:R-:W-:Y:S01]  /*8130*/  FMUL.FTZ R46, R0.reuse, R90 ;  /* 0x0000005a002e7220 */ /* 0x040fe20000410000 */
[----:B------:R-:W-:Y:S01]  /*8140*/  MUFU.EX2 R106, R106 ;  /* 0x0000006a006a7308 */ /* 0x000fe20000000800 */
[----:B------:R-:W-:Y:S03]  /*8150*/  FMUL.FTZ R47, R0, R91 ;  /* 0x0000005b002f7220 */ /* 0x000fe60000410000 */
[----:B--2---:R-:W-:Y:S04]  /*8160*/  F2FP.BF16.PACK_AB R68, R105, R104 ;  /* 0x000000686944723e */ /* 0x004fe800000010ff */
[C---:B------:R-:W-:Y:S02]  /*8170*/  HMMA.16816.F32.BF16 R44, R128.reuse, R52, R44 ;  /* 0x00000034802c723c */ /* 0x040fe4000004182c */
[----:B------:R2:W5:Y:S01]  /*8180*/  MUFU.EX2 R141, R88 ;  /* 0x00000058008d7308 */ /* 0x0005620000000800 */
[----:B-1----:R-:W-:Y:S04]  /*8190*/  LDSM.16.MT88.4 R96, [R236+0x5100] ;  /* 0x00510000ec60783b */ /* 0x002fe80000004200 */
[C---:B------:R-:W-:Y:S01]  /*81a0*/  FMUL.FTZ R52, R2.reuse, R80 ;  /* 0x0000005002347220 */ /* 0x040fe20000410000 */
[C---:B------:R-:W-:Y:S04]  /*81b0*/  HMMA.16816.F32.BF16 R48, R128.reuse, R54, R48 ;  /* 0x000000368030723c */ /* 0x040fe80000041830 */
[----:B------:R-:W-:Y:S01]  /*81c0*/  FMUL.FTZ R53, R2, R81 ;  /* 0x0000005102357220 */ /* 0x000fe20000410000 */
[----:B------:R-:W1:Y:S02]  /*81d0*/  MUFU.EX2 R107, R107 ;  /* 0x0000006b006b7308 */ /* 0x000e640000000800 */
[C---:B------:R-:W-:Y:S02]  /*81e0*/  FMUL.FTZ R54, R0.reuse, R82 ;  /* 0x0000005200367220 */ /* 0x040fe40000410000 */
[----:B------:R-:W-:Y:S02]  /*81f0*/  FMUL.FTZ R55, R0, R83 ;  /* 0x0000005300377220 */ /* 0x000fe40000410000 */
[----:B------:R-:W4:Y:S04]  /*8200*/  LDSM.16.MT88.4 R80, [R238+0x900] ;  /* 0x00090000ee50783b */ /* 0x000f280000004200 */
[----:B------:R4:W-:Y:S01]  /*8210*/  MUFU.EX2 R151, R92 ;  /* 0x0000005c00977308 */ /* 0x0009e20000000800 */
[C---:B------:R-:W-:Y:S03]  /*8220*/  HMMA.16816.F32.BF16 R52, R128.reuse, R60, R52 ;  /* 0x0000003c8034723c */ /* 0x040fe60000041834 */
[----:B--2---:R-:W-:Y:S01]  /*8230*/  LDSM.16.MT88.4 R88, [R236+0x900] ;  /* 0x00090000ec58783b */ /* 0x004fe20000004200 */
[----:B-----5:R-:W-:Y:S03]  /*8240*/  F2FP.BF16.PACK_AB R71, R141, R216 ;  /* 0x000000d88d47723e */ /* 0x020fe600000010ff */
[C---:B------:R-:W-:Y:S01]  /*8250*/  FMUL.FTZ R60, R2.reuse, R72 ;  /* 0x00000048023c7220 */ /* 0x040fe20000410000 */
[C---:B------:R-:W-:Y:S01]  /*8260*/  HMMA.16816.F32.BF16 R56, R128.reuse, R62, R56 ;  /* 0x0000003e8038723c */ /* 0x040fe20000041838 */
[----:B------:R-:W-:Y:S03]  /*8270*/  MUFU.EX2 R211, R211 ;  /* 0x000000d300d37308 */ /* 0x000fe60000000800 */
[----:B------:R-:W-:Y:S01]  /*8280*/  FMUL.FTZ R61, R2, R73 ;  /* 0x00000049023d7220 */ /* 0x000fe20000410000 */
[----:B-1----:R-:W-:Y:S02]  /*8290*/  F2FP.BF16.PACK_AB R70, R107, R106 ;  /* 0x0000006a6b46723e */ /* 0x002fe400000010ff */
[C---:B------:R-:W-:Y:S02]  /*82a0*/  FMUL.FTZ R62, R0.reuse, R74 ;  /* 0x0000004a003e7220 */ /* 0x040fe40000410000 */
[----:B------:R-:W-:Y:S02]  /*82b0*/  FMUL.FTZ R63, R0, R75 ;  /* 0x0000004b003f7220 */ /* 0x000fe40000410000 */
[----:B------:R-:W1:Y:S01]  /*82c0*/  LDSM.16.MT88.4 R72, [R237+0x900] ;  /* 0x00090000ed48783b */ /* 0x000e620000004200 */
[----:B------:R-:W-:Y:S04]  /*82d0*/  MUFU.EX2 R208, R208 ;  /* 0x000000d000d07308 */ /* 0x000fe80000000800 */
[C---:B------:R-:W-:Y:S03]  /*82e0*/  HMMA.16816.F32.BF16 R60, R128.reuse, R84, R60 ;  /* 0x00000054803c723c */ /* 0x040fe6000004183c */
[----:B----4-:R-:W-:Y:S03]  /*82f0*/  LDSM.16.MT88.4 R92, [R237+0x5100] ;  /* 0x00510000ed5c783b */ /* 0x010fe60000004200 */
[----:B------:R-:W-:Y:S02]  /*8300*/  MUFU.EX2 R209, R209 ;  /* 0x000000d100d17308 */ /* 0x000fe40000000800 */
[----:B------:R-:W-:Y:S03]  /*8310*/  HMMA.16816.F32.BF16 R64, R128, R86, R64 ;  /* 0x000000568040723c */ /* 0x000fe60000041840 */
[----:B------:R-:W2:Y:S05]  /*8320*/  LDSM.16.MT88.4 R84, [R240+0x4900] ;  /* 0x00490000f054783b */ /* 0x000eaa0000004200 */
[C---:B------:R-:W-:Y:S01]  /*8330*/  HMMA.16816.F32.BF16 R4, R68.reuse, R76, R4 ;  /* 0x0000004c4404723c */ /* 0x040fe20000041804 */
[----:B------:R-:W-:Y:S07]  /*8340*/  MUFU.EX2 R207, R207 ;  /* 0x000000cf00cf7308 */ /* 0x000fee0000000800 */
[C---:B------:R-:W-:Y:S01]  /*8350*/  HMMA.16816.F32.BF16 R8, R68.reuse, R78, R8 ;  /* 0x0000004e4408723c */ /* 0x040fe20000041808 */
[----:B------:R-:W4:Y:S02]  /*8360*/  LDSM.16.MT88.4 R76, [R238+0x4900] ;  /* 0x00490000ee4c783b */ /* 0x000f240000004200 */
[----:B------:R-:W-:Y:S05]  /*8370*/  MUFU.EX2 R205, R205 ;  /* 0x000000cd00cd7308 */ /* 0x000fea0000000800 */
[C---:B------:R-:W-:Y:S05]  /*8380*/  HMMA.16816.F32.BF16 R12, R68.reuse, R80, R12 ;  /* 0x00000050440c723c */ /* 0x040fea000004180c */
[----:B------:R-:W-:Y:S02]  /*8390*/  MUFU.EX2 R134, R134 ;  /* 0x0000008600867308 */ /* 0x000fe40000000800 */
[--C-:B------:R-:W-:Y:S01]  /*83a0*/  FFMA.FTZ R80, R142, c[0x0][0x2d0], -R210.reuse ;  /* 0x0000b4008e507a23 */ /* 0x100fe200000108d2 */
[C---:B------:R-:W-:Y:S07]  /*83b0*/  HMMA.16816.F32.BF16 R16, R68.reuse, R82, R16 ;  /* 0x000000524410723c */ /* 0x040fee0000041810 */
[----:B------:R5:W2:Y:S01]  /*83c0*/  MUFU.EX2 R142, R80 ;  /* 0x00000050008e7308 */ /* 0x000aa20000000800 */
[C---:B-1----:R-:W-:Y:S08]  /*83d0*/  HMMA.16816.F32.BF16 R20, R68.reuse, R72, R20 ;  /* 0x000000484414723c */ /* 0x042ff00000041814 */
[C---:B------:R-:W-:Y:S01]  /*83e0*/  HMMA.16816.F32.BF16 R24, R68.reuse, R74, R24 ;  /* 0x0000004a4418723c */ /* 0x040fe20000041818 */
[----:B------:R-:W1:Y:S07]  /*83f0*/  LDSM.16.MT88.4 R72, [R237+0x4900] ;  /* 0x00490000ed48783b */ /* 0x000e6e0000004200 */
[C---:B------:R-:W-:Y:S01]  /*8400*/  HMMA.16816.F32.BF16 R28, R68.reuse, R88, R28 ;  /* 0x00000058441c723c */ /* 0x040fe2000004181c */
[----:B-----5:R-:W5:Y:S07]  /*8410*/  LDSM.16.MT88.4 R80, [R236+0x4900] ;  /* 0x00490000ec50783b */ /* 0x020f6e0000004200 */
[C---:B------:R-:W-:Y:S04]  /*8420*/  HMMA.16816.F32.BF16 R32, R68.reuse, R90, R32 ;  /* 0x0000005a4420723c */ /* 0x040fe80000041820 */
[----:B------:R-:W-:Y:S02]  /*8430*/  FFMA.FTZ R89, R153, c[0x0][0x2d0], -R210 ;  /* 0x0000b40099597a23 */ /* 0x000fe400000108d2 */
[----:B------:R-:W-:Y:S02]  /*8440*/  FFMA.FTZ R88, R150, c[0x0][0x2d0], -R204 ;  /* 0x0000b40096587a23 */ /* 0x000fe400000108cc */
[C---:B--2---:R-:W-:Y:S01]  /*8450*/  HMMA.16816.F32.BF16 R36, R68.reuse, R84, R36 ;  /* 0x000000544424723c */ /* 0x044fe20000041824 */
[----:B------:R-:W-:Y:S03]  /*8460*/  MUFU.EX2 R146, R89 ;  /* 0x0000005900927308 */ /* 0x000fe60000000800 */
[----:B------:R-:W-:Y:S03]  /*8470*/  FFMA.FTZ R90, R121, c[0x0][0x2d0], -R210 ;  /* 0x0000b400795a7a23 */ /* 0x000fe600000108d2 */
[--C-:B------:R-:W-:Y:S01]  /*8480*/  FFMA.FTZ R85, R154, c[0x0][0x2d0], -R204.reuse ;  /* 0x0000b4009a557a23 */ /* 0x100fe200000108cc */
[C---:B------:R-:W-:Y:S03]  /*8490*/  HMMA.16816.F32.BF16 R40, R68.reuse, R86, R40 ;  /* 0x000000564428723c */ /* 0x040fe60000041828 */
[----:B------:R-:W2:Y:S01]  /*84a0*/  MUFU.EX2 R153, R90 ;  /* 0x0000005a00997308 */ /* 0x000ea20000000800 */
[--C-:B------:R-:W-:Y:S03]  /*84b0*/  FFMA.FTZ R84, R159, c[0x0][0x2d0], -R204.reuse ;  /* 0x0000b4009f547a23 */ /* 0x100fe600000108cc */
[----:B------:R-:W-:Y:S01]  /*84c0*/  FFMA.FTZ R86, R155, c[0x0][0x2d0], -R204 ;  /* 0x0000b4009b567a23 */ /* 0x000fe200000108cc */
[C---:B----4-:R-:W-:Y:S05]  /*84d0*/  HMMA.16816.F32.BF16 R44, R68.reuse, R76, R44 ;  /* 0x0000004c442c723c */ /* 0x050fea000004182c */
[----:B------:R-:W-:Y:S03]  /*84e0*/  MUFU.EX2 R154, R85 ;  /* 0x00000055009a7308 */ /* 0x000fe60000000800 */
[C---:B------:R-:W-:Y:S01]  /*84f0*/  HMMA.16816.F32.BF16 R48, R68.reuse, R78, R48 ;  /* 0x0000004e4430723c */ /* 0x040fe20000041830 */
[----:B------:R-:W4:Y:S06]  /*8500*/  LDSM.16.MT88.4 R76, [R240+0x1100] ;  /* 0x00110000f04c783b */ /* 0x000f2c0000004200 */
[----:B------:R2:W-:Y:S01]  /*8510*/  MUFU.EX2 R155, R86 ;  /* 0x00000056009b7308 */ /* 0x0005e20000000800 */
[C---:B-1----:R-:W-:Y:S08]  /*8520*/  HMMA.16816.F32.BF16 R52, R68.reuse, R72, R52 ;  /* 0x000000484434723c */ /* 0x042ff00000041834 */
[C---:B------:R-:W-:Y:S01]  /*8530*/  HMMA.16816.F32.BF16 R56, R68.reuse, R74, R56 ;  /* 0x0000004a4438723c */ /* 0x040fe20000041838 */
[----:B------:R-:W1:Y:S01]  /*8540*/  MUFU.EX2 R159, R84 ;  /* 0x00000054009f7308 */ /* 0x000e620000000800 */
[----:B------:R-:W4:Y:S06]  /*8550*/  LDSM.16.MT88.4 R72, [R238+0x1100] ;  /* 0x00110000ee48783b */ /* 0x000f2c0000004200 */
[C---:B-----5:R-:W-:Y:S03]  /*8560*/  HMMA.16816.F32.BF16 R60, R68.reuse, R80, R60 ;  /* 0x00000050443c723c */ /* 0x060fe6000004183c */
[----:B------:R-:W5:Y:S01]  /*8570*/  MUFU.EX2 R150, R88 ;  /* 0x0000005800967308 */ /* 0x000f620000000800 */
[----:B--2---:R-:W-:Y:S04]  /*8580*/  FFMA.FTZ R86, R158, c[0x0][0x2d0], -R210 ;  /* 0x0000b4009e567a23 */ /* 0x004fe800000108d2 */
[----:B------:R-:W-:Y:S01]  /*8590*/  HMMA.16816.F32.BF16 R64, R68, R82, R64 ;  /* 0x000000524440723c */ /* 0x000fe20000041840 */
[----:B------:R-:W2:Y:S04]  /*85a0*/  LDSM.16.MT88.4 R80, [R237+0x1100] ;  /* 0x00110000ed50783b */ /* 0x000ea80000004200 */
[----:B------:R4:W-:Y:S02]  /*85b0*/  MUFU.EX2 R158, R86 ;  /* 0x00000056009e7308 */ /* 0x0009e40000000800 */
[----:B------:R-:W-:Y:S01]  /*85c0*/  F2FP.BF16.PACK_AB R68, R151, R142 ;  /* 0x0000008e9744723e */ /* 0x000fe200000010ff */
[----:B---3--:R-:W-:Y:S01]  /*85d0*/  FFMA.FTZ R198, R0, R123, R198 ;  /* 0x0000007b00c67223 */ /* 0x008fe200000100c6 */
[----:B------:R-:W-:Y:S03]  /*85e0*/  F2FP.BF16.PACK_AB R70, R153, R146 ;  /* 0x000000929946723e */ /* 0x000fe600000010ff */
[----:B-1----:R-:W-:Y:S01]  /*85f0*/  F2FP.BF16.PACK_AB R71, R159, R154 ;  /* 0x0000009a9f47723e */ /* 0x002fe200000010ff */
[----:B------:R-:W-:Y:S04]  /*8600*/  FADD.FTZ R197, R197, R198 ;  /* 0x000000c6c5c57221 */ /* 0x000fe80000010000 */
[----:B------:R-:W-:Y:S01]  /*8610*/  FADD.FTZ R196, R196, R197 ;  /* 0x000000c5c4c47221 */ /* 0x000fe20000010000 */
[----:B-----5:R-:W-:Y:S01]  /*8620*/  F2FP.BF16.PACK_AB R69, R155, R150 ;  /* 0x000000969b45723e */ /* 0x020fe200000010ff */
[----:B------:R-:W-:Y:S02]  /*8630*/  FFMA.FTZ R88, R165, c[0x0][0x2d0], -R210 ;  /* 0x0000b400a5587a23 */ /* 0x000fe400000108d2 */
[----:B------:R-:W-:Y:S02]  /*8640*/  FADD.FTZ R135, R135, R196 ;  /* 0x000000c487877221 */ /* 0x000fe40000010000 */
[----:B------:R1:W3:Y:S02]  /*8650*/  MUFU.EX2 R165, R88 ;  /* 0x0000005800a57308 */ /* 0x0002e40000000800 */
[C---:B----4-:R-:W-:Y:S01]  /*8660*/  HMMA.16816.F32.BF16 R4, R68.reuse, R76, R4 ;  /* 0x0000004c4404723c */ /* 0x050fe20000041804 */
[----:B------:R-:W4:Y:S02]  /*8670*/  LDSM.16.MT88.4 R84, [R236+0x1100] ;  /* 0x00110000ec54783b */ /* 0x000f240000004200 */
[----:B------:R-:W-:Y:S01]  /*8680*/  FADD.FTZ R112, R112, R135 ;  /* 0x0000008770707221 */ /* 0x000fe20000010000 */
[----:B------:R-:W-:Y:S04]  /*8690*/  MOV R135, R132 ;  /* 0x0000008400877202 */ /* 0x000fe80000000f00 */
[C---:B------:R-:W-:Y:S01]  /*86a0*/  HMMA.16816.F32.BF16 R8, R68.reuse, R78, R8 ;  /* 0x0000004e4408723c */ /* 0x040fe20000041808 */
[----:B------:R-:W5:Y:S07]  /*86b0*/  LDSM.16.MT88.4 R76, [R240+0x5100] ;  /* 0x00510000f04c783b */ /* 0x000f6e0000004200 */
[C---:B------:R-:W-:Y:S01]  /*86c0*/  HMMA.16816.F32.BF16 R12, R68.reuse, R72, R12 ;  /* 0x00000048440c723c */ /* 0x040fe2000004180c */
[----:B-1----:R-:W1:Y:S07]  /*86d0*/  LDSM.16.MT88.4 R88, [R238+0x5100] ;  /* 0x00510000ee58783b */ /* 0x002e6e0000004200 */
[C---:B------:R-:W-:Y:S01]  /*86e0*/  HMMA.16816.F32.BF16 R16, R68.reuse, R74, R16 ;  /* 0x0000004a4410723c */ /* 0x040fe20000041810 */
[----:B------:R-:W1:Y:S07]  /*86f0*/  LDSM.16.MT88.4 R72, [R240+0x1900] ;  /* 0x00190000f048783b */ /* 0x000e6e0000004200 */
[C---:B--2---:R-:W-:Y:S08]  /*8700*/  HMMA.16816.F32.BF16 R20, R68.reuse, R80, R20 ;  /* 0x000000504414723c */ /* 0x044ff00000041814 */
[C---:B------:R-:W-:Y:S01]  /*8710*/  HMMA.16816.F32.BF16 R24, R68.reuse, R82, R24 ;  /* 0x000000524418723c */ /* 0x040fe20000041818 */
[----:B------:R-:W2:Y:S07]  /*8720*/  LDSM.16.MT88.4 R80, [R237+0x1900] ;  /* 0x00190000ed50783b */ /* 0x000eae0000004200 */
[C---:B----4-:R-:W-:Y:S08]  /*8730*/  HMMA.16816.F32.BF16 R28, R68.reuse, R84, R28 ;  /* 0x00000054441c723c */ /* 0x050ff0000004181c */
[C---:B------:R-:W-:Y:S01]  /*8740*/  HMMA.16816.F32.BF16 R32, R68.reuse, R86, R32 ;  /* 0x000000564420723c */ /* 0x040fe20000041820 */
[----:B------:R-:W-:Y:S07]  /*8750*/  LDSM.16.MT88.4 R84, [R238+0x5900] ;  /* 0x00590000ee54783b */ /* 0x000fee0000004200 */
[C---:B-----5:R-:W-:Y:S08]  /*8760*/  HMMA.16816.F32.BF16 R36, R68.reuse, R76, R36 ;  /* 0x0000004c4424723c */ /* 0x060ff00000041824 */
[C---:B------:R-:W-:Y:S01]  /*8770*/  HMMA.16816.F32.BF16 R40, R68.reuse, R78, R40 ;  /* 0x0000004e4428723c */ /* 0x040fe20000041828 */
[----:B------:R-:W4:Y:S07]  /*8780*/  LDSM.16.MT88.4 R76, [R236+0x1900] ;  /* 0x00190000ec4c783b */ /* 0x000f2e0000004200 */
[C---:B-1----:R-:W-:Y:S07]  /*8790*/  HMMA.16816.F32.BF16 R44, R68.reuse, R88, R44 ;  /* 0x00000058442c723c */ /* 0x042fee000004182c */
[--C-:B------:R-:W-:Y:S01]  /*87a0*/  FFMA.FTZ R88, R127, c[0x0][0x2d0], -R210.reuse ;  /* 0x0000b4007f587a23 */ /* 0x100fe200000108d2 */
[C---:B------:R-:W-:Y:S03]  /*87b0*/  HMMA.16816.F32.BF16 R48, R68.reuse, R90, R48 ;  /* 0x0000005a4430723c */ /* 0x040fe60000041830 */
[----:B------:R1:W-:Y:S01]  /*87c0*/  MUFU.EX2 R115, R88 ;  /* 0x0000005800737308 */ /* 0x0003e20000000800 */
[--C-:B------:R-:W-:Y:S03]  /*87d0*/  FFMA.FTZ R89, R120, c[0x0][0x2d0], -R210.reuse ;  /* 0x0000b40078597a23 */ /* 0x100fe600000108d2 */
[----:B------:R-:W-:Y:S01]  /*87e0*/  FFMA.FTZ R91, R125, c[0x0][0x2d0], -R210 ;  /* 0x0000b4007d5b7a23 */ /* 0x000fe200000108d2 */
[C---:B------:R-:W-:Y:S04]  /*87f0*/  HMMA.16816.F32.BF16 R52, R68.reuse, R92, R52 ;  /* 0x0000005c4434723c */ /* 0x040fe80000041834 */
[----:B------:R-:W-:Y:S01]  /*8800*/  FFMA.FTZ R90, R164, c[0x0][0x2d0], -R204 ;  /* 0x0000b400a45a7a23 */ /* 0x000fe200000108cc */
[----:B------:R5:W-:Y:S02]  /*8810*/  MUFU.EX2 R122, R91 ;  /* 0x0000005b007a7308 */ /* 0x000be40000000800 */
[----:B------:R-:W-:Y:S01]  /*8820*/  FFMA.FTZ R92, R126, c[0x0][0x2d0], -R210 ;  /* 0x0000b4007e5c7a23 */ /* 0x000fe200000108d2 */
[C---:B------:R-:W-:Y:S07]  /*8830*/  HMMA.16816.F32.BF16 R56, R68.reuse, R94, R56 ;  /* 0x0000005e4438723c */ /* 0x040fee0000041838 */
[----:B------:R2:W-:Y:S01]  /*8840*/  MUFU.EX2 R120, R92 ;  /* 0x0000005c00787308 */ /* 0x0005e20000000800 */
[C---:B------:R-:W-:Y:S04]  /*8850*/  HMMA.16816.F32.BF16 R60, R68.reuse, R96, R60 ;  /* 0x00000060443c723c */ /* 0x040fe8000004183c */
[----:B-1----:R-:W-:Y:S02]  /*8860*/  FFMA.FTZ R88, R124, c[0x0][0x2d0], -R204 ;  /* 0x0000b4007c587a23 */ /* 0x002fe400000108cc */
[----:B------:R-:W-:Y:S01]  /*8870*/  LDSM.16.MT88.4 R124, [R240+0x3900] ;  /* 0x00390000f07c783b */ /* 0x000fe20000004200 */
[----:B------:R-:W-:Y:S01]  /*8880*/  FFMA.FTZ R97, R170, c[0x0][0x2d0], -R210 ;  /* 0x0000b400aa617a23 */ /* 0x000fe200000108d2 */
[----:B------:R-:W-:Y:S01]  /*8890*/  HMMA.16816.F32.BF16 R64, R68, R98, R64 ;  /* 0x000000624440723c */ /* 0x000fe20000041840 */
[----:B------:R1:W1:Y:S03]  /*88a0*/  MUFU.EX2 R114, R89 ;  /* 0x0000005900727308 */ /* 0x0002660000000800 */
[--C-:B------:R-:W-:Y:S02]  /*88b0*/  FFMA.FTZ R96, R169, c[0x0][0x2d0], -R204.reuse ;  /* 0x0000b400a9607a23 */ /* 0x100fe400000108cc */
[----:B-----5:R-:W-:Y:S01]  /*88c0*/  FFMA.FTZ R91, R160, c[0x0][0x2d0], -R204 ;  /* 0x0000b400a05b7a23 */ /* 0x020fe200000108cc */
[----:B---3--:R-:W-:Y:S01]  /*88d0*/  F2FP.BF16.PACK_AB R68, R165, R158 ;  /* 0x0000009ea544723e */ /* 0x008fe200000010ff */
[----:B------:R-:W-:Y:S01]  /*88e0*/  FFMA.FTZ R98, R140, c[0x0][0x2d0], -R210 ;  /* 0x0000b4008c627a23 */ /* 0x000fe200000108d2 */
[----:B------:R-:W-:Y:S02]  /*88f0*/  F2FP.BF16.PACK_AB R70, R167, R162 ;  /* 0x000000a2a746723e */ /* 0x000fe400000010ff */
[----:B------:R-:W-:Y:S01]  /*8900*/  MUFU.EX2 R164, R90 ;  /* 0x0000005a00a47308 */ /* 0x000fe20000000800 */
[----:B------:R-:W-:Y:S02]  /*8910*/  F2FP.BF16.PACK_AB R69, R171, R166 ;  /* 0x000000a6ab45723e */ /* 0x000fe400000010ff */
[----:B------:R-:W-:Y:S01]  /*8920*/  F2FP.BF16.PACK_AB R71, R152, R144 ;  /* 0x000000909847723e */ /* 0x000fe200000010ff */
[----:B--2---:R-:W-:Y:S06]  /*8930*/  LDSM.16.MT88.4 R92, [R237+0x6100] ;  /* 0x00610000ed5c783b */ /* 0x004fec0000004200 */
[C---:B------:R-:W-:Y:S01]  /*8940*/  HMMA.16816.F32.BF16 R4, R68.reuse, R72, R4 ;  /* 0x000000484404723c */ /* 0x040fe20000041804 */
[----:B------:R-:W-:Y:S02]  /*8950*/  MUFU.EX2 R160, R91 ;  /* 0x0000005b00a07308 */ /* 0x000fe40000000800 */
[--C-:B-1----:R-:W-:Y:S05]  /*8960*/  FFMA.FTZ R89, R168, c[0x0][0x2d0], -R204.reuse ;  /* 0x0000b400a8597a23 */ /* 0x102fea00000108cc */
[C---:B------:R-:W-:Y:S01]  /*8970*/  HMMA.16816.F32.BF16 R8, R68.reuse, R74, R8 ;  /* 0x0000004a4408723c */ /* 0x040fe20000041808 */
[----:B------:R-:W1:Y:S02]  /*8980*/  LDSM.16.MT88.4 R72, [R240+0x5900] ;  /* 0x00590000f048783b */ /* 0x000e640000004200 */
[----:B------:R-:W-:Y:S05]  /*8990*/  MUFU.EX2 R170, R97 ;  /* 0x0000006100aa7308 */ /* 0x000fea0000000800 */
[C---:B------:R-:W-:Y:S05]  /*89a0*/  HMMA.16816.F32.BF16 R12, R68.reuse, R100, R12 ;  /* 0x00000064440c723c */ /* 0x040fea000004180c */
[----:B------:R-:W-:Y:S02]  /*89b0*/  MUFU.EX2 R140, R98 ;  /* 0x00000062008c7308 */ /* 0x000fe40000000800 */
[--C-:B------:R-:W-:Y:S01]  /*89c0*/  FFMA.FTZ R101, R163, c[0x0][0x2d0], -R204.reuse ;  /* 0x0000b400a3657a23 */ /* 0x100fe200000108cc */
[C---:B------:R-:W-:Y:S04]  /*89d0*/  HMMA.16816.F32.BF16 R16, R68.reuse, R102, R16 ;  /* 0x000000664410723c */ /* 0x040fe80000041810 */
[--C-:B------:R-:W-:Y:S03]  /*89e0*/  FFMA.FTZ R100, R157, c[0x0][0x2d0], -R204.reuse ;  /* 0x0000b4009d647a23 */ /* 0x100fe600000108cc */
[----:B------:R2:W-:Y:S01]  /*89f0*/  MUFU.EX2 R169, R96 ;  /* 0x0000006000a97308 */ /* 0x0005e20000000800 */
[C---:B------:R-:W-:Y:S04]  /*8a00*/  HMMA.16816.F32.BF16 R20, R68.reuse, R80, R20 ;  /* 0x000000504414723c */ /* 0x040fe80000041814 */
[----:B------:R-:W-:Y:S04]  /*8a10*/  FFMA.FTZ R102, R161, c[0x0][0x2d0], -R204 ;  /* 0x0000b400a1667a23 */ /* 0x000fe800000108cc */
[C---:B------:R-:W-:Y:S01]  /*8a20*/  HMMA.16816.F32.BF16 R24, R68.reuse, R82, R24 ;  /* 0x000000524418723c */ /* 0x040fe20000041818 */
[----:B------:R-:W3:Y:S01]  /*8a30*/  LDSM.16.MT88.4 R80, [R237+0x5900] ;  /* 0x00590000ed50783b */ /* 0x000ee20000004200 */
[----:B------:R-:W-:Y:S06]  /*8a40*/  MUFU.EX2 R161, R102 ;  /* 0x0000006600a17308 */ /* 0x000fec0000000800 */
[C---:B----4-:R-:W-:Y:S04]  /*8a50*/  HMMA.16816.F32.BF16 R28, R68.reuse, R76, R28 ;  /* 0x0000004c441c723c */ /* 0x050fe8000004181c */
[----:B------:R-:W-:Y:S01]  /*8a60*/  MUFU.EX2 R163, R101 ;  /* 0x0000006500a37308 */ /* 0x000fe20000000800 */
[----:B--2---:R-:W-:Y:S03]  /*8a70*/  LDSM.16.MT88.4 R96, [R238+0x2900] ;  /* 0x00290000ee60783b */ /* 0x004fe60000004200 */
[C---:B------:R-:W-:Y:S06]  /*8a80*/  HMMA.16816.F32.BF16 R32, R68.reuse, R78, R32 ;  /* 0x0000004e4420723c */ /* 0x040fec0000041820 */
[----:B------:R2:W-:Y:S01]  /*8a90*/  MUFU.EX2 R157, R100 ;  /* 0x00000064009d7308 */ /* 0x0005e20000000800 */
[----:B------:R-:W4:Y:S01]  /*8aa0*/  LDSM.16.MT88.4 R76, [R236+0x5900] ;  /* 0x00590000ec4c783b */ /* 0x000f220000004200 */
[C---:B-1----:R-:W-:Y:S08]  /*8ab0*/  HMMA.16816.F32.BF16 R36, R68.reuse, R72, R36 ;  /* 0x000000484424723c */ /* 0x042ff00000041824 */
[C---:B------:R-:W-:Y:S01]  /*8ac0*/  HMMA.16816.F32.BF16 R40, R68.reuse, R74, R40 ;  /* 0x0000004a4428723c */ /* 0x040fe20000041828 */
[----:B------:R-:W1:Y:S01]  /*8ad0*/  LDSM.16.MT88.4 R72, [R240+0x2100] ;  /* 0x00210000f048783b */ /* 0x000e620000004200 */
[----:B------:R5:W1:Y:S06]  /*8ae0*/  MUFU.EX2 R168, R89 ;  /* 0x0000005900a87308 */ /* 0x000a6c0000000800 */
[C---:B------:R-:W-:Y:S04]  /*8af0*/  HMMA.16816.F32.BF16 R44, R68.reuse, R84, R44 ;  /* 0x00000054442c723c */ /* 0x040fe8000004182c */
[----:B------:R4:W1:Y:S01]  /*8b00*/  MUFU.EX2 R121, R88 ;  /* 0x0000005800797308 */ /* 0x0008620000000800 */
[----:B--2---:R-:W-:Y:S03]  /*8b10*/  LDSM.16.MT88.4 R100, [R236+0x3900] ;  /* 0x00390000ec64783b */ /* 0x004fe60000004200 */
[C---:B------:R-:W-:Y:S05]  /*8b20*/  HMMA.16816.F32.BF16 R48, R68.reuse, R86, R48 ;  /* 0x000000564430723c */ /* 0x040fea0000041830 */
[----:B------:R-:W2:Y:S03]  /*8b30*/  LDSM.16.MT88.4 R84, [R238+0x2100] ;  /* 0x00210000ee54783b */ /* 0x000ea60000004200 */
[C---:B---3--:R-:W-:Y:S04]  /*8b40*/  HMMA.16816.F32.BF16 R52, R68.reuse, R80, R52 ;  /* 0x000000504434723c */ /* 0x048fe80000041834 */
[--C-:B-----5:R-:W-:Y:S04]  /*8b50*/  FFMA.FTZ R89, R156, c[0x0][0x2d0], -R210.reuse ;  /* 0x0000b4009c597a23 */ /* 0x120fe800000108d2 */
[C---:B------:R-:W-:Y:S01]  /*8b60*/  HMMA.16816.F32.BF16 R56, R68.reuse, R82, R56 ;  /* 0x000000524438723c */ /* 0x040fe20000041838 */
[----:B------:R-:W3:Y:S01]  /*8b70*/  LDSM.16.MT88.4 R80, [R237+0x2100] ;  /* 0x00210000ed50783b */ /* 0x000ee20000004200 */
[----:B------:R-:W-:Y:S02]  /*8b80*/  MUFU.EX2 R156, R89 ;  /* 0x00000059009c7308 */ /* 0x000fe40000000800 */
[--C-:B----4-:R-:W-:Y:S04]  /*8b90*/  FFMA.FTZ R88, R148, c[0x0][0x2d0], -R210.reuse ;  /* 0x0000b40094587a23 */ /* 0x110fe800000108d2 */
[C---:B------:R-:W-:Y:S04]  /*8ba0*/  HMMA.16816.F32.BF16 R60, R68.reuse, R76, R60 ;  /* 0x0000004c443c723c */ /* 0x040fe8000004183c */
[----:B------:R4:W5:Y:S04]  /*8bb0*/  MUFU.EX2 R148, R88 ;  /* 0x0000005800947308 */ /* 0x0009680000000800 */
[----:B------:R-:W-:Y:S01]  /*8bc0*/  HMMA.16816.F32.BF16 R64, R68, R78, R64 ;  /* 0x0000004e4440723c */ /* 0x000fe20000041840 */
[----:B------:R-:W3:Y:S06]  /*8bd0*/  LDSM.16.MT88.4 R76, [R236+0x2100] ;  /* 0x00210000ec4c783b */ /* 0x000eec0000004200 */
[----:B------:R-:W-:Y:S02]  /*8be0*/  F2FP.BF16.PACK_AB R68, R115, R114 ;  /* 0x000000727344723e */ /* 0x000fe400000010ff */
[----:B------:R-:W-:Y:S03]  /*8bf0*/  F2FP.BF16.PACK_AB R70, R122, R120 ;  /* 0x000000787a46723e */ /* 0x000fe600000010ff */
[----:B-1----:R-:W-:Y:S02]  /*8c00*/  F2FP.BF16.PACK_AB R69, R164, R168 ;  /* 0x000000a8a445723e */ /* 0x002fe400000010ff */
[----:B------:R-:W-:Y:S01]  /*8c10*/  F2FP.BF16.PACK_AB R71, R160, R121 ;  /* 0x00000079a047723e */ /* 0x000fe200000010ff */
[----:B----4-:R-:W-:Y:S06]  /*8c20*/  LDSM.16.MT88.4 R88, [R238+0x6100] ;  /* 0x00610000ee58783b */ /* 0x010fec0000004200 */
[C---:B------:R-:W-:Y:S08]  /*8c30*/  HMMA.16816.F32.BF16 R4, R68.reuse, R72, R4 ;  /* 0x000000484404723c */ /* 0x040ff00000041804 */
[C---:B------:R-:W-:Y:S01]  /*8c40*/  HMMA.16816.F32.BF16 R8, R68.reuse, R74, R8 ;  /* 0x0000004a4408723c */ /* 0x040fe20000041808 */
[----:B------:R-:W1:Y:S07]  /*8c50*/  LDSM.16.MT88.4 R72, [R240+0x6100] ;  /* 0x00610000f048783b */ /* 0x000e6e0000004200 */
[C---:B--2---:R-:W-:Y:S08]  /*8c60*/  HMMA.16816.F32.BF16 R12, R68.reuse, R84, R12 ;  /* 0x00000054440c723c */ /* 0x044ff0000004180c */
[C---:B------:R-:W-:Y:S01]  /*8c70*/  HMMA.16816.F32.BF16 R16, R68.reuse, R86, R16 ;  /* 0x000000564410723c */ /* 0x040fe20000041810 */
[----:B------:R-:W2:Y:S07]  /*8c80*/  LDSM.16.MT88.4 R84, [R236+0x6100] ;  /* 0x00610000ec54783b */ /* 0x000eae0000004200 */
[C---:B---3--:R-:W-:Y:S08]  /*8c90*/  HMMA.16816.F32.BF16 R20, R68.reuse, R80, R20 ;  /* 0x000000504414723c */ /* 0x048ff00000041814 */
[C---:B------:R-:W-:Y:S01]  /*8ca0*/  HMMA.16816.F32.BF16 R24, R68.reuse, R82, R24 ;  /* 0x000000524418723c */ /* 0x040fe20000041818 */
[----:B------:R-:W3:Y:S07]  /*8cb0*/  LDSM.16.MT88.4 R80, [R240+0x2900] ;  /* 0x00290000f050783b */ /* 0x000eee0000004200 */
[C---:B------:R-:W-:Y:S08]  /*8cc0*/  HMMA.16816.F32.BF16 R28, R68.reuse, R76, R28 ;  /* 0x0000004c441c723c */ /* 0x040ff0000004181c */
[C---:B------:R-:W-:Y:S01]  /*8cd0*/  HMMA.16816.F32.BF16 R32, R68.reuse, R78, R32 ;  /* 0x0000004e4420723c */ /* 0x040fe20000041820 */
[----:B------:R-:W4:Y:S07]  /*8ce0*/  LDSM.16.MT88.4 R76, [R237+0x2900] ;  /* 0x00290000ed4c783b */ /* 0x000f2e0000004200 */
[C---:B-1----:R-:W-:Y:S08]  /*8cf0*/  HMMA.16816.F32.BF16 R36, R68.reuse, R72, R36 ;  /* 0x000000484424723c */ /* 0x042ff00000041824 */
[C---:B------:R-:W-:Y:S01]  /*8d00*/  HMMA.16816.F32.BF16 R40, R68.reuse, R74, R40 ;  /* 0x0000004a4428723c */ /* 0x040fe20000041828 */
[----:B------:R-:W1:Y:S07]  /*8d10*/  LDSM.16.MT88.4 R72, [R236+0x2900] ;  /* 0x00290000ec48783b */ /* 0x000e6e0000004200 */
[C---:B------:R-:W-:Y:S07]  /*8d20*/  HMMA.16816.F32.BF16 R44, R68.reuse, R88, R44 ;  /* 0x00000058442c723c */ /* 0x040fee000004182c */
[--C-:B------:R-:W-:Y:S01]  /*8d30*/  FFMA.FTZ R88, R149, c[0x0][0x2d0], -R210.reuse ;  /* 0x0000b40095587a23 */ /* 0x100fe200000108d2 */
[C---:B------:R-:W-:Y:S03]  /*8d40*/  HMMA.16816.F32.BF16 R48, R68.reuse, R90, R48 ;  /* 0x0000005a4430723c */ /* 0x040fe60000041830 */
[----:B------:R-:W-:Y:S01]  /*8d50*/  MUFU.EX2 R149, R88 ;  /* 0x0000005800957308 */ /* 0x000fe20000000800 */
[--C-:B------:R-:W-:Y:S03]  /*8d60*/  FFMA.FTZ R89, R145, c[0x0][0x2d0], -R210.reuse ;  /* 0x0000b40091597a23 */ /* 0x100fe600000108d2 */
[--C-:B------:R-:W-:Y:S01]  /*8d70*/  FFMA.FTZ R91, R147, c[0x0][0x2d0], -R210.reuse ;  /* 0x0000b400935b7a23 */ /* 0x100fe200000108d2 */
[C---:B------:R-:W-:Y:S04]  /*8d80*/  HMMA.16816.F32.BF16 R52, R68.reuse, R92, R52 ;  /* 0x0000005c4434723c */ /* 0x040fe80000041834 */
[--C-:B------:R-:W-:Y:S01]  /*8d90*/  FFMA.FTZ R90, R143, c[0x0][0x2d0], -R210.reuse ;  /* 0x0000b4008f5a7a23 */ /* 0x100fe200000108d2 */
[----:B------:R-:W1:Y:S01]  /*8da0*/  MUFU.EX2 R147, R91 ;  /* 0x0000005b00937308 */ /* 0x000e620000000800 */
[----:B------:R-:W-:Y:S02]  /*8db0*/  FFMA.FTZ R210, R206, c[0x0][0x2d0], -R210 ;  /* 0x0000b400ced27a23 */ /* 0x000fe400000108d2 */
[C---:B------:R-:W-:Y:S01]  /*8dc0*/  HMMA.16816.F32.BF16 R56, R68.reuse, R94, R56 ;  /* 0x0000005e4438723c */ /* 0x040fe20000041838 */
[----:B------:R-:W-:Y:S03]  /*8dd0*/  LDSM.16.MT88.4 R92, [R237+0x7100] ;  /* 0x00710000ed5c783b */ /* 0x000fe60000004200 */
[--C-:B------:R-:W-:Y:S01]  /*8de0*/  FFMA.FTZ R206, R203, c[0x0][0x2d0], -R204.reuse ;  /* 0x0000b400cbce7a23 */ /* 0x100fe200000108cc */
[----:B------:R-:W-:Y:S01]  /*8df0*/  MOV R203, R122 ;  /* 0x0000007a00cb7202 */ /* 0x000fe20000000f00 */
[----:B------:R-:W-:Y:S01]  /*8e00*/  FFMA.FTZ R204, R133, c[0x0][0x2d0], -R204 ;  /* 0x0000b40085cc7a23 */ /* 0x000fe200000108cc */
[----:B------:R-:W-:Y:S01]  /*8e10*/  MUFU.EX2 R145, R89 ;  /* 0x0000005900917308 */ /* 0x000fe20000000800 */
[C---:B--2---:R-:W-:Y:S08]  /*8e20*/  HMMA.16816.F32.BF16 R60, R68.reuse, R84, R60 ;  /* 0x00000054443c723c */ /* 0x044ff0000004183c */
[----:B------:R-:W-:Y:S01]  /*8e30*/  HMMA.16816.F32.BF16 R64, R68, R86, R64 ;  /* 0x000000564440723c */ /* 0x000fe20000041840 */
[----:B------:R-:W-:Y:S01]  /*8e40*/  LDSM.16.MT88.4 R84, [R238+0x6900] ;  /* 0x00690000ee54783b */ /* 0x000fe20000004200 */
[----:B------:R2:W1:Y:S05]  /*8e50*/  MUFU.EX2 R143, R90 ;  /* 0x0000005a008f7308 */ /* 0x00046a0000000800 */
[----:B-----5:R-:W-:Y:S02]  /*8e60*/  F2FP.BF16.PACK_AB R68, R148, R156 ;  /* 0x0000009c9444723e */ /* 0x020fe400000010ff */
[----:B------:R-:W-:Y:S03]  /*8e70*/  F2FP.BF16.PACK_AB R70, R140, R170 ;  /* 0x000000aa8c46723e */ /* 0x000fe600000010ff */
[----:B------:R-:W-:Y:S01]  /*8e80*/  F2FP.BF16.PACK_AB R69, R161, R169 ;  /* 0x000000a9a145723e */ /* 0x000fe200000010ff */
[----:B------:R-:W5:Y:S01]  /*8e90*/  MUFU.EX2 R210, R210 ;  /* 0x000000d200d27308 */ /* 0x000f620000000800 */
[----:B------:R-:W-:Y:S07]  /*8ea0*/  F2FP.BF16.PACK_AB R71, R157, R163 ;  /* 0x000000a39d47723e */ /* 0x000fee00000010ff */
[C---:B---3--:R-:W-:Y:S02]  /*8eb0*/  HMMA.16816.F32.BF16 R4, R68.reuse, R80, R4 ;  /* 0x000000504404723c */ /* 0x048fe40000041804 */
[----:B------:R-:W-:Y:S01]  /*8ec0*/  MUFU.EX2 R133, R204 ;  /* 0x000000cc00857308 */ /* 0x000fe20000000800 */
[----:B--2---:R-:W-:Y:S05]  /*8ed0*/  LDSM.16.MT88.4 R88, [R238+0x7100] ;  /* 0x00710000ee58783b */ /* 0x004fea0000004200 */
[C---:B------:R-:W-:Y:S04]  /*8ee0*/  HMMA.16816.F32.BF16 R8, R68.reuse, R82, R8 ;  /* 0x000000524408723c */ /* 0x040fe80000041808 */
[----:B------:R-:W2:Y:S01]  /*8ef0*/  MUFU.EX2 R206, R206 ;  /* 0x000000ce00ce7308 */ /* 0x000ea20000000800 */
[----:B------:R-:W3:Y:S03]  /*8f00*/  LDSM.16.MT88.4 R80, [R240+0x6900] ;  /* 0x00690000f050783b */ /* 0x000ee60000004200 */
[C---:B------:R-:W-:Y:S08]  /*8f10*/  HMMA.16816.F32.BF16 R12, R68.reuse, R96, R12 ;  /* 0x00000060440c723c */ /* 0x040ff0000004180c */
[C---:B------:R-:W-:Y:S01]  /*8f20*/  HMMA.16816.F32.BF16 R16, R68.reuse, R98, R16 ;  /* 0x000000624410723c */ /* 0x040fe20000041810 */
[----:B------:R-:W-:Y:S07]  /*8f30*/  LDSM.16.MT88.4 R96, [R236+0x7100] ;  /* 0x00710000ec60783b */ /* 0x000fee0000004200 */
[C---:B----4-:R-:W-:Y:S08]  /*8f40*/  HMMA.16816.F32.BF16 R20, R68.reuse, R76, R20 ;  /* 0x0000004c4414723c */ /* 0x050ff00000041814 */
[C---:B------:R-:W-:Y:S01]  /*8f50*/  HMMA.16816.F32.BF16 R24, R68.reuse, R78, R24 ;  /* 0x0000004e4418723c */ /* 0x040fe20000041818 */
[----:B------:R-:W4:Y:S07]  /*8f60*/  LDSM.16.MT88.4 R76, [R237+0x6900] ;  /* 0x00690000ed4c783b */ /* 0x000f2e0000004200 */
[C---:B-1----:R-:W-:Y:S08]  /*8f70*/  HMMA.16816.F32.BF16 R28, R68.reuse, R72, R28 ;  /* 0x00000048441c723c */ /* 0x042ff0000004181c */
[C---:B------:R-:W-:Y:S01]  /*8f80*/  HMMA.16816.F32.BF16 R32, R68.reuse, R74, R32 ;  /* 0x0000004a4420723c */ /* 0x040fe20000041820 */
[----:B------:R-:W1:Y:S07]  /*8f90*/  LDSM.16.MT88.4 R72, [R236+0x6900] ;  /* 0x00690000ec48783b */ /* 0x000e6e0000004200 */
[C---:B---3--:R-:W-:Y:S08]  /*8fa0*/  HMMA.16816.F32.BF16 R36, R68.reuse, R80, R36 ;  /* 0x000000504424723c */ /* 0x048ff00000041824 */
[C---:B------:R-:W-:Y:S01]  /*8fb0*/  HMMA.16816.F32.BF16 R40, R68.reuse, R82, R40 ;  /* 0x000000524428723c */ /* 0x040fe20000041828 */
[----:B------:R-:W3:Y:S07]  /*8fc0*/  LDSM.16.MT88.4 R80, [R240+0x3100] ;  /* 0x00310000f050783b */ /* 0x000eee0000004200 */
[C---:B------:R-:W-:Y:S08]  /*8fd0*/  HMMA.16816.F32.BF16 R44, R68.reuse, R84, R44 ;  /* 0x00000054442c723c */ /* 0x040ff0000004182c */
[C---:B------:R-:W-:Y:S01]  /*8fe0*/  HMMA.16816.F32.BF16 R48, R68.reuse, R86, R48 ;  /* 0x000000564430723c */ /* 0x040fe20000041830 */
[----:B------:R-:W-:Y:S07]  /*8ff0*/  LDSM.16.MT88.4 R84, [R236+0x3100] ;  /* 0x00310000ec54783b */ /* 0x000fee0000004200 */
[C---:B----4-:R-:W-:Y:S08]  /*9000*/  HMMA.16816.F32.BF16 R52, R68.reuse, R76, R52 ;  /* 0x0000004c4434723c */ /* 0x050ff00000041834 */
[C---:B------:R-:W-:Y:S01]  /*9010*/  HMMA.16816.F32.BF16 R56, R68.reuse, R78, R56 ;  /* 0x0000004e4438723c */ /* 0x040fe20000041838 */
[----:B------:R-:W4:Y:S07]  /*9020*/  LDSM.16.MT88.4 R76, [R238+0x3100] ;  /* 0x00310000ee4c783b */ /* 0x000f2e0000004200 */
[C---:B-1----:R-:W-:Y:S08]  /*9030*/  HMMA.16816.F32.BF16 R60, R68.reuse, R72, R60 ;  /* 0x00000048443c723c */ /* 0x042ff0000004183c */
[----:B------:R-:W-:Y:S01]  /*9040*/  HMMA.16816.F32.BF16 R64, R68, R74, R64 ;  /* 0x0000004a4440723c */ /* 0x000fe20000041840 */
[----:B------:R-:W1:Y:S06]  /*9050*/  LDSM.16.MT88.4 R72, [R237+0x3100] ;  /* 0x00310000ed48783b */ /* 0x000e6c0000004200 */
[----:B------:R-:W-:Y:S02]  /*9060*/  F2FP.BF16.PACK_AB R68, R147, R149 ;  /* 0x000000959344723e */ /* 0x000fe400000010ff */
[----:B------:R-:W-:Y:S03]  /*9070*/  F2FP.BF16.PACK_AB R70, R143, R145 ;  /* 0x000000918f46723e */ /* 0x000fe600000010ff */
[----:B------:R-:W-:Y:S02]  /*9080*/  F2FP.BF16.PACK_AB R69, R217, R219 ;  /* 0x000000dbd945723e */ /* 0x000fe400000010ff */
[----:B------:R-:W-:Y:S07]  /*9090*/  F2FP.BF16.PACK_AB R71, R211, R218 ;  /* 0x000000dad347723e */ /* 0x000fee00000010ff */
[C---:B---3--:R-:W-:Y:S08]  /*90a0*/  HMMA.16816.F32.BF16 R4, R68.reuse, R80, R4 ;  /* 0x000000504404723c */ /* 0x048ff00000041804 */
[C---:B------:R-:W-:Y:S01]  /*90b0*/  HMMA.16816.F32.BF16 R8, R68.reuse, R82, R8 ;  /* 0x000000524408723c */ /* 0x040fe20000041808 */
[----:B------:R-:W3:Y:S07]  /*90c0*/  LDSM.16.MT88.4 R80, [R240+0x7100] ;  /* 0x00710000f050783b */ /* 0x000eee0000004200 */
[C---:B----4-:R-:W-:Y:S01]  /*90d0*/  HMMA.16816.F32.BF16 R12, R68.reuse, R76, R12 ;  /* 0x0000004c440c723c */ /* 0x050fe2000004180c */
[----:B------:R-:W4:Y:S07]  /*90e0*/  LDL.LU R77, [R1+0xc] ;  /* 0x00000c00014d7983 */ /* 0x000f2e0000300800 */
[C---:B------:R-:W-:Y:S08]  /*90f0*/  HMMA.16816.F32.BF16 R16, R68.reuse, R78, R16 ;  /* 0x0000004e4410723c */ /* 0x040ff00000041810 */
[C---:B-1----:R-:W-:Y:S07]  /*9100*/  HMMA.16816.F32.BF16 R20, R68.reuse, R72, R20 ;  /* 0x000000484414723c */ /* 0x042fee0000041814 */
[----:B------:R-:W-:Y:S01]  /*9110*/  MOV R73, R121 ;  /* 0x0000007900497202 */ /* 0x000fe20000000f00 */
[C---:B------:R-:W-:Y:S04]  /*9120*/  HMMA.16816.F32.BF16 R24, R68.reuse, R74, R24 ;  /* 0x0000004a4418723c */ /* 0x040fe80000041818 */
[----:B------:R-:W-:Y:S03]  /*9130*/  MOV R72, R120 ;  /* 0x0000007800487202 */ /* 0x000fe60000000f00 */
[----:B------:R-:W-:Y:S01]  /*9140*/  MOV R75, R115 ;  /* 0x00000073004b7202 */ /* 0x000fe20000000f00 */
[C---:B------:R-:W-:Y:S04]  /*9150*/  HMMA.16816.F32.BF16 R28, R68.reuse, R84, R28 ;  /* 0x00000054441c723c */ /* 0x040fe8000004181c */
[----:B------:R-:W-:Y:S04]  /*9160*/  MOV R74, R114 ;  /* 0x00000072004a7202 */ /* 0x000fe80000000f00 */
[C---:B------:R-:W-:Y:S01]  /*9170*/  HMMA.16816.F32.BF16 R32, R68.reuse, R86, R32 ;  /* 0x000000564420723c */ /* 0x040fe20000041820 */
[----:B------:R-:W-:Y:S07]  /*9180*/  LDSM.16.MT88.4 R84, [R238+0x7900] ;  /* 0x00790000ee54783b */ /* 0x000fee0000004200 */
[C---:B---3--:R-:W-:Y:S08]  /*9190*/  HMMA.16816.F32.BF16 R36, R68.reuse, R80, R36 ;  /* 0x000000504424723c */ /* 0x048ff00000041824 */
[C---:B------:R-:W-:Y:S08]  /*91a0*/  HMMA.16816.F32.BF16 R40, R68.reuse, R82, R40 ;  /* 0x000000524428723c */ /* 0x040ff00000041828 */
[C---:B------:R-:W-:Y:S08]  /*91b0*/  HMMA.16816.F32.BF16 R44, R68.reuse, R88, R44 ;  /* 0x00000058442c723c */ /* 0x040ff0000004182c */
[C---:B------:R-:W-:Y:S08]  /*91c0*/  HMMA.16816.F32.BF16 R48, R68.reuse, R90, R48 ;  /* 0x0000005a4430723c */ /* 0x040ff00000041830 */
[C---:B------:R-:W-:Y:S08]  /*91d0*/  HMMA.16816.F32.BF16 R52, R68.reuse, R92, R52 ;  /* 0x0000005c4434723c */ /* 0x040ff00000041834 */
[C---:B------:R-:W-:Y:S01]  /*91e0*/  HMMA.16816.F32.BF16 R56, R68.reuse, R94, R56 ;  /* 0x0000005e4438723c */ /* 0x040fe20000041838 */
[----:B------:R-:W1:Y:S07]  /*91f0*/  LDSM.16.MT88.4 R92, [R240+0x7900] ;  /* 0x00790000f05c783b */ /* 0x000e6e0000004200 */
[C---:B------:R-:W-:Y:S08]  /*9200*/  HMMA.16816.F32.BF16 R60, R68.reuse, R96, R60 ;  /* 0x00000060443c723c */ /* 0x040ff0000004183c */
[----:B------:R-:W-:Y:S07]  /*9210*/  HMMA.16816.F32.BF16 R64, R68, R98, R64 ;  /* 0x000000624440723c */ /* 0x000fee0000041840 */
[----:B------:R-:W-:Y:S02]  /*9220*/  F2FP.BF16.PACK_AB R68, R209, R208 ;  /* 0x000000d0d144723e */ /* 0x000fe400000010ff */
[----:B-----5:R-:W-:Y:S03]  /*9230*/  F2FP.BF16.PACK_AB R70, R210, R207 ;  /* 0x000000cfd246723e */ /* 0x020fe600000010ff */
[----:B--2---:R-:W-:Y:S02]  /*9240*/  F2FP.BF16.PACK_AB R69, R206, R205 ;  /* 0x000000cdce45723e */ /* 0x004fe400000010ff */
[----:B------:R-:W-:Y:S07]  /*9250*/  F2FP.BF16.PACK_AB R71, R133, R134 ;  /* 0x000000868547723e */ /* 0x000fee00000010ff */
[C---:B------:R-:W-:Y:S07]  /*9260*/  HMMA.16816.F32.BF16 R128, R68.reuse, R124, R4 ;  /* 0x0000007c4480723c */ /* 0x040fee0000041804 */
[----:B------:R-:W-:Y:S01]  /*9270*/  FADD.FTZ R5, R113, R112 ;  /* 0x0000007071057221 */ /* 0x000fe20000010000 */
[C---:B------:R-:W-:Y:S04]  /*9280*/  HMMA.16816.F32.BF16 R124, R68.reuse, R126, R8 ;  /* 0x0000007e447c723c */ /* 0x040fe80000041808 */
[----:B------:R-:W-:Y:S04]  /*9290*/  FADD.FTZ R216, R216, R5 ;  /* 0x00000005d8d87221 */ /* 0x000fe80000010000 */
[----:B------:R-:W-:Y:S01]  /*92a0*/  FADD.FTZ R5, R141, R216 ;  /* 0x000000d88d057221 */ /* 0x000fe20000010000 */
[C---:B------:R-:W-:Y:S08]  /*92b0*/  HMMA.16816.F32.BF16 R120, R68.reuse, R116, R12 ;  /* 0x000000744478723c */ /* 0x040ff0000004180c */
[C---:B------:R-:W-:Y:S08]  /*92c0*/  HMMA.16816.F32.BF16 R116, R68.reuse, R118, R16 ;  /* 0x000000764474723c */ /* 0x040ff00000041810 */
[C---:B------:R-:W-:Y:S08]  /*92d0*/  HMMA.16816.F32.BF16 R112, R68.reuse, R108, R20 ;  /* 0x0000006c4470723c */ /* 0x040ff00000041814 */
[C---:B------:R-:W-:Y:S04]  /*92e0*/  HMMA.16816.F32.BF16 R108, R68.reuse, R110, R24 ;  /* 0x0000006e446c723c */ /* 0x040fe80000041818 */
[----:B----4-:R-:W-:Y:S02]  /*92f0*/  FFMA.FTZ R202, R2, R77, R202 ;  /* 0x0000004d02ca7223 */ /* 0x010fe400000100ca */
[----:B------:R-:W-:Y:S01]  /*9300*/  FADD.FTZ R2, R150, R5 ;  /* 0x0000000596027221 */ /* 0x000fe20000010000 */
[----:B------:R-:W2:Y:S01]  /*9310*/  LDSM.16.MT88.4 R76, [R237+0x7900] ;  /* 0x00790000ed4c783b */ /* 0x000ea20000004200 */
[----:B------:R-:W-:Y:S04]  /*9320*/  FADD.FTZ R201, R201, R202 ;  /* 0x000000cac9c97221 */ /* 0x000fe80000010000 */
[----:B------:R-:W-:Y:S02]  /*9330*/  FADD.FTZ R7, R155, R2 ;  /* 0x000000029b077221 */ /* 0x000fe40000010000 */
        /* <DEDUP_REMOVED lines=13> */
[C---:B------:R-:W-:Y:S03]  /*9410*/  HMMA.16816.F32.BF16 R104, R68.reuse, R100, R28 ;  /* 0x000000644468723c */ /* 0x040fe6000004181c */
[----:B------:R-:W-:Y:S02]  /*9420*/  FADD.FTZ R5, R151, R0 ;  /* 0x0000000097057221 */ /* 0x000fe40000010000 */
[----:B------:R-:W-:Y:S02]  /*9430*/  FADD.FTZ R9, R168, R9 ;  /* 0x00000009a8097221 */ /* 0x000fe40000010000 */
[----:B------:R-:W-:Y:S01]  /*9440*/  FADD.FTZ R0, R146, R5 ;  /* 0x0000000592007221 */ /* 0x000fe20000010000 */
[C---:B------:R-:W-:Y:S04]  /*9450*/  HMMA.16816.F32.BF16 R100, R68.reuse, R102, R32 ;  /* 0x000000664464723c */ /* 0x040fe80000041820 */
[----:B------:R-:W-:Y:S02]  /*9460*/  FADD.FTZ R5, R153, R0 ;  /* 0x0000000099057221 */ /* 0x000fe40000010000 */
[----:B------:R-:W-:Y:S02]  /*9470*/  FADD.FTZ R2, R164, R9 ;  /* 0x00000009a4027221 */ /* 0x000fe40000010000 */
[----:B------:R-:W-:Y:S01]  /*9480*/  FADD.FTZ R0, R158, R5 ;  /* 0x000000059e007221 */ /* 0x000fe20000010000 */
[C---:B-1----:R-:W-:Y:S03]  /*9490*/  HMMA.16816.F32.BF16 R96, R68.reuse, R92, R36 ;  /* 0x0000005c4460723c */ /* 0x042fe60000041824 */
[----:B------:R-:W-:Y:S02]  /*94a0*/  FADD.FTZ R5, R165, R0 ;  /* 0x00000000a5057221 */ /* 0x000fe40000010000 */
[----:B------:R-:W-:Y:S02]  /*94b0*/  FADD.FTZ R11, R73, R2 ;  /* 0x00000002490b7221 */ /* 0x000fe40000010000 */
[----:B------:R-:W-:Y:S01]  /*94c0*/  FADD.FTZ R0, R162, R5 ;  /* 0x00000005a2007221 */ /* 0x000fe20000010000 */
[C---:B------:R-:W-:Y:S01]  /*94d0*/  HMMA.16816.F32.BF16 R92, R68.reuse, R94, R40 ;  /* 0x0000005e445c723c */ /* 0x040fe20000041828 */
[----:B------:R-:W1:Y:S03]  /*94e0*/  LDSM.16.MT88.4 R4, [R236+0x7900] ;  /* 0x00790000ec04783b */ /* 0x000e660000004200 */
[----:B------:R-:W-:Y:S04]  /*94f0*/  FADD.FTZ R0, R167, R0 ;  /* 0x00000000a7007221 */ /* 0x000fe80000010000 */
[----:B------:R-:W-:Y:S01]  /*9500*/  FADD.FTZ R0, R74, R0 ;  /* 0x000000004a007221 */ /* 0x000fe20000010000 */
[C---:B------:R-:W-:Y:S03]  /*9510*/  HMMA.16816.F32.BF16 R88, R68.reuse, R84, R44 ;  /* 0x000000544458723c */ /* 0x040fe6000004182c */
[----:B------:R-:W-:Y:S04]  /*9520*/  FADD.FTZ R0, R75, R0 ;  /* 0x000000004b007221 */ /* 0x000fe80000010000 */
[----:B------:R-:W-:Y:S01]  /*9530*/  FADD.FTZ R0, R72, R0 ;  /* 0x0000000048007221 */ /* 0x000fe20000010000 */
[C---:B------:R-:W-:Y:S04]  /*9540*/  HMMA.16816.F32.BF16 R84, R68.reuse, R86, R48 ;  /* 0x000000564454723c */ /* 0x040fe80000041830 */
[----:B------:R-:W-:Y:S02]  /*9550*/  FADD.FTZ R9, R203, R0 ;  /* 0x00000000cb097221 */ /* 0x000fe40000010000 */
[----:B------:R-:W-:Y:S02]  /*9560*/  FADD.FTZ R0, R160, R11 ;  /* 0x0000000ba0007221 */ /* 0x000fe40000010000 */
[----:B------:R-:W-:Y:S01]  /*9570*/  FADD.FTZ R9, R156, R9 ;  /* 0x000000099c097221 */ /* 0x000fe20000010000 */
[C---:B--2---:R-:W-:Y:S03]  /*9580*/  HMMA.16816.F32.BF16 R80, R68.reuse, R76, R52 ;  /* 0x0000004c4450723c */ /* 0x044fe60000041834 */
        /* <DEDUP_REMOVED lines=11> */
[----:B------:R-:W-:Y:S04]  /*9640*/  HMMA.16816.F32.BF16 R68, R68, R6, R64 ;  /* 0x000000064444723c */ /* 0x000fe80000041840 */
[----:B------:R-:W-:Y:S02]  /*9650*/  FADD.FTZ R2, R219, R2 ;  /* 0x00000002db027221 */ /* 0x000fe40000010000 */
[----:B------:R-:W-:Y:S02]  /*9660*/  FADD.FTZ R0, R145, R0 ;  /* 0x0000000091007221 */ /* 0x000fe40000010000 */
        /* <DEDUP_REMOVED lines=10> */
[----:B------:R-:W-:Y:S03]  /*9710*/  FADD.FTZ R134, R134, R205 ;  /* 0x000000cd86867221 */ /* 0x000fe60000010000 */
[----:B------:R1:W-:Y:S01]  /*9720*/  STL [R1+0xc], R0 ;  /* 0x00000c0001007387 */ /* 0x0003e20000100800 */
[----:B------:R-:W-:Y:S05]  /*9730*/  FADD.FTZ R2, R133, R134 ;  /* 0x0000008685027221 */ /* 0x000fea0000010000 */
[----:B------:R2:W-:Y:S01]  /*9740*/  STL [R1+0x8], R2 ;  /* 0x0000080201007387 */ /* 0x0005e20000100800 */
[----:B-1----:R-:W-:Y:S01]  /*9750*/  MOV R0, R3 ;  /* 0x0000000300007202 */ /* 0x002fe20000000f00 */
[----:B------:R-:W-:-:S05]  /*9760*/  @P1 BRA `(.L_x_6) ;  /* 0xffffc1c000001947 */ /* 0x000fca000383ffff */
.L_x_5:
[----:B------:R-:W3:Y:S04]  /*9770*/  LDL.LU R4, [R1+0xc] ;  /* 0x00000c0001047983 */ /* 0x000ee80000300800 */
[----:B--2---:R-:W2:Y:S01]  /*9780*/  LDL.LU R2, [R1+0x8] ;  /* 0x0000080001027983 */ /* 0x004ea20000300800 */
[----:B------:R-:W-:-:S02]  /*9790*/  MOV R7, RZ ;  /* 0x000000ff00077202 */ /* 0x000fc40000000f00 */
[----:B------:R-:W-:Y:S02]  /*97a0*/  MOV R0, RZ ;  /* 0x000000ff00007202 */ /* 0x000fe40000000f00 */
[----:B------:R-:W-:Y:S01]  /*97b0*/  PLOP3.LUT P2, PT, PT, PT, PT, 0x8, 0x0 ;  /* 0x000000000000781c */ /* 0x000fe20003f4e170 */
[----:B---3--:R-:W1:Y:S04]  /*97c0*/  SHFL.BFLY PT, R9, R4, 0x2, 0x1f ;  /* 0x0c401f0004097f89 */ /* 0x008e6800000e0000 */
[----:B--2---:R-:W2:Y:S01]  /*97d0*/  SHFL.BFLY PT, R5, R2, 0x2, 0x1f ;  /* 0x0c401f0002057f89 */ /* 0x004ea200000e0000 */
[----:B-1----:R-:W-:Y:S02]  /*97e0*/  FADD.FTZ R9, R9, R4 ;  /* 0x0000000409097221 */ /* 0x002fe40000010000 */
[----:B--2---:R-:W-:-:S03]  /*97f0*/  FADD.FTZ R5, R5, R2 ;  /* 0x0000000205057221 */ /* 0x004fc60000010000 */
[----:B------:R-:W1:Y:S04]  /*9800*/  SHFL.BFLY PT, R6, R9, 0x1, 0x1f ;  /* 0x0c201f0009067f89 */ /* 0x000e6800000e0000 */
[----:B------:R-:W2:Y:S01]  /*9810*/  SHFL.BFLY PT, R2, R5, 0x1, 0x1f ;  /* 0x0c201f0005027f89 */ /* 0x000ea200000e0000 */
[----:B-1----:R-:W-:Y:S02]  /*9820*/  FADD.FTZ R6, R9, R6 ;  /* 0x0000000609067221 */ /* 0x002fe40000010000 */
[----:B--2---:R-:W-:-:S03]  /*9830*/  FADD.FTZ R2, R2, R5 ;  /* 0x0000000502027221 */ /* 0x004fc60000010000 */
[----:B------:R-:W-:Y:S02]  /*9840*/  FSETP.NE.FTZ.AND P1, PT, R6, RZ, PT ;  /* 0x000000ff0600720b */ /* 0x000fe40003f35000 */
[----:B------:R-:W-:-:S11]  /*9850*/  FSETP.NE.FTZ.AND P0, PT, R2, RZ, PT ;  /* 0x000000ff0200720b */ /* 0x000fd60003f15000 */
[----:B------:R-:W1:Y:S01]  /*9860*/  @P1 MUFU.RCP R7, R6 ;  /* 0x0000000600071308 */ /* 0x000e620000001000 */
[----:B------:R-:W-:Y:S02]  /*9870*/  @P1 MOV R10, 0x3f317218 ;  /* 0x3f317218000a1802 */ /* 0x000fe40000000f00 */
[----:B------:R-:W-:-:S05]  /*9880*/  @P0 MOV R11, 0x3f317218 ;  /* 0x3f317218000b0802 */ /* 0x000fca0000000f00 */
[----:B------:R-:W2:Y:S08]  /*9890*/  @P1 MUFU.LG2 R6, R6 ;  /* 0x0000000600061308 */ /* 0x000eb00000000c00 */
[----:B------:R-:W3:Y:S01]  /*98a0*/  @P0 MUFU.LG2 R8, R2 ;  /* 0x0000000200080308 */ /* 0x000ee20000000c00 */
[C---:B-1----:R-:W-:Y:S02]  /*98b0*/  FMUL.FTZ R128, R7.reuse, R128 ;  /* 0x0000008007807220 */ /* 0x042fe40000410000 */
[----:B------:R-:W-:-:S02]  /*98c0*/  FMUL.FTZ R129, R7, R129 ;  /* 0x0000008107817220 */ /* 0x000fc40000410000 */
[C---:B------:R-:W-:Y:S02]  /*98d0*/  FMUL.FTZ R124, R7.reuse, R124 ;  /* 0x0000007c077c7220 */ /* 0x040fe40000410000 */
[C---:B------:R-:W-:Y:S01]  /*98e0*/  FMUL.FTZ R125, R7.reuse, R125 ;  /* 0x0000007d077d7220 */ /* 0x040fe20000410000 */
[----:B------:R1:W4:Y:S01]  /*98f0*/  @P0 MUFU.RCP R0, R2 ;  /* 0x0000000200000308 */ /* 0x0003220000001000 */
[----:B--2---:R-:W-:Y:S02]  /*9900*/  @P1 FMUL.FTZ R9, R6, 0.69314718246459960938 ;  /* 0x3f31721806091820 */ /* 0x004fe40000410000 */
[----:B------:R-:W-:Y:S02]  /*9910*/  @P1 FMUL.FTZ R6, R10, c[0x0][0x2d0] ;  /* 0x0000b4000a061a20 */ /* 0x000fe40000410000 */
[C---:B------:R-:W-:Y:S02]  /*9920*/  FMUL.FTZ R120, R7.reuse, R120 ;  /* 0x0000007807787220 */ /* 0x040fe40000410000 */
[----:B------:R-:W-:-:S02]  /*9930*/  FMUL.FTZ R121, R7, R121 ;  /* 0x0000007907797220 */ /* 0x000fc40000410000 */
[----:B---3--:R-:W-:Y:S02]  /*9940*/  @P0 FMUL.FTZ R10, R8, 0.69314718246459960938 ;  /* 0x3f317218080a0820 */ /* 0x008fe40000410000 */
[----:B------:R-:W-:Y:S02]  /*9950*/  @P0 FMUL.FTZ R8, R11, c[0x0][0x2d0] ;  /* 0x0000b4000b080a20 */ /* 0x000fe40000410000 */
[C---:B------:R-:W-:Y:S02]  /*9960*/  FMUL.FTZ R116, R7.reuse, R116 ;  /* 0x0000007407747220 */ /* 0x040fe40000410000 */
[C---:B------:R-:W-:Y:S01]  /*9970*/  FMUL.FTZ R117, R7.reuse, R117 ;  /* 0x0000007507757220 */ /* 0x040fe20000410000 */
[----:B-1----:R-:W-:Y:S01]  /*9980*/  MOV R2, 0xff800000 ;  /* 0xff80000000027802 */ /* 0x002fe20000000f00 */
[C---:B------:R-:W-:Y:S02]  /*9990*/  FMUL.FTZ R4, R7.reuse, R112 ;  /* 0x0000007007047220 */ /* 0x040fe40000410000 */
[----:B------:R-:W-:-:S02]  /*99a0*/  FMUL.FTZ R5, R7, R113 ;  /* 0x0000007107057220 */ /* 0x000fc40000410000 */
[C---:B------:R-:W-:Y:S02]  /*99b0*/  FMUL.FTZ R108, R7.reuse, R108 ;  /* 0x0000006c076c7220 */ /* 0x040fe40000410000 */
[C---:B------:R-:W-:Y:S02]  /*99c0*/  FMUL.FTZ R109, R7.reuse, R109 ;  /* 0x0000006d076d7220 */ /* 0x040fe40000410000 */
[C---:B------:R-:W-:Y:S02]  /*99d0*/  FMUL.FTZ R104, R7.reuse, R104 ;  /* 0x0000006807687220 */ /* 0x040fe40000410000 */
[C---:B------:R-:W-:Y:S02]  /*99e0*/  FMUL.FTZ R105, R7.reuse, R105 ;  /* 0x0000006907697220 */ /* 0x040fe40000410000 */
        /* <DEDUP_REMOVED lines=17> */
[----:B------:R-:W-:Y:S01]  /*9b00*/  FMUL.FTZ R69, R7, R69 ;  /* 0x0000004507457220 */ /* 0x000fe20000410000 */
[----:B------:R-:W-:Y:S01]  /*9b10*/  MOV R7, 0xff800000 ;  /* 0xff80000000077802 */ /* 0x000fe20000000f00 */
[C---:B----4-:R-:W-:Y:S02]  /*9b20*/  FMUL.FTZ R130, R0.reuse, R130 ;  /* 0x0000008200827220 */ /* 0x050fe40000410000 */
        /* <DEDUP_REMOVED lines=31> */
[----:B------:R-:W-:Y:S02]  /*9d20*/  @P1 FFMA.FTZ R2, R6, R132, R9 ;  /* 0x0000008406021223 */ /* 0x000fe40000010009 */
[----:B------:R-:W-:Y:S02]  /*9d30*/  @P0 FFMA.FTZ R7, R8, R3, R10 ;  /* 0x0000000308070223 */ /* 0x000fe4000001000a */
.L_x_3:
[----:B------:R-:W-:Y:S05]  /*9d40*/  @P2 BRA `(.L_x_7) ;  /* 0x0000136000002947 */ /* 0x000fea0003800000 */
[----:B------:R-:W1:Y:S01]  /*9d50*/  S2R R13, SR_TID.X ;  /* 0x00000000000d7919 */ /* 0x000e620000002100 */
[----:B------:R-:W-:Y:S01]  /*9d60*/  USHF.R.S32.HI UR6, URZ, 0x1f, UR10 ;  /* 0x0000001f3f067899 */ /* 0x000fe2000801140a */
[----:B------:R-:W-:Y:S01]  /*9d70*/  IMAD R8, RZ, RZ, -UR10 ;  /* 0x8000000aff087e24 */ /* 0x000fe2000f8e02ff */
[----:B------:R-:W-:Y:S01]  /*9d80*/  ULDC.64 UR4, c[0x0][0x4d0] ;  /* 0x0001340000047ab9 */ /* 0x000fe20000000a00 */
[----:B------:R-:W2:Y:S01]  /*9d90*/  S2R R3, SR_CTAID.Y ;  /* 0x0000000000037919 */ /* 0x000ea20000002600 */
[----:B------:R-:W-:Y:S01]  /*9da0*/  UIMAD UR7, UR6, UR4, URZ ;  /* 0x00000004060772a4 */ /* 0x000fe2000f8e023f */
[----:B------:R-:W-:Y:S01]  /*9db0*/  IMAD.MOV.U32 R11, RZ, RZ, c[0x0][0x4e8] ;  /* 0x00013a00ff0b7624 */ /* 0x000fe200078e00ff */
[----:B------:R-:W-:Y:S01]  /*9dc0*/  UIMAD.WIDE.U32 UR8, UR10, UR4, URZ ;  /* 0x000000040a0872a5 */ /* 0x000fe2000f8e003f */
[----:B------:R-:W3:Y:S01]  /*9dd0*/  S2R R10, SR_CTAID.Z ;  /* 0x00000000000a7919 */ /* 0x000ee20000002700 */
[----:B------:R-:W-:Y:S01]  /*9de0*/  UIMAD UR7, UR10, UR5, UR7 ;  /* 0x000000050a0772a4 */ /* 0x000fe2000f8e0207 */
[----:B------:R-:W-:Y:S01]  /*9df0*/  BSSY B0, `(.L_x_8) ;  /* 0x00000c9000007945 */ /* 0x000fe20003800000 */
[C---:B------:R-:W-:Y:S01]  /*9e00*/  ISETP.NE.AND P1, PT, R11.reuse, 0x1, PT ;  /* 0x000000010b00780c */ /* 0x040fe20003f25270 */
[----:B------:R-:W-:Y:S01]  /*9e10*/  ULDC.64 UR4, c[0x0][0x438] ;  /* 0x00010e0000047ab9 */ /* 0x000fe20000000a00 */
[----:B------:R-:W-:Y:S01]  /*9e20*/  MOV R19, UR9 ;  /* 0x0000000900137c02 */ /* 0x000fe20008000f00 */
[----:B------:R-:W-:Y:S01]  /*9e30*/  UIMAD.WIDE.U32 UR12, UR10, UR4, URZ ;  /* 0x000000040a0c72a5 */ /* 0x000fe2000f8e003f */
[----:B------:R-:W-:Y:S01]  /*9e40*/  IMAD.U32 R18, RZ, RZ, UR8 ;  /* 0x00000008ff127e24 */ /* 0x000fe2000f8e00ff */
[----:B------:R-:W-:Y:S01]  /*9e50*/  UIMAD UR4, UR6, UR4, URZ ;  /* 0x00000004060472a4 */ /* 0x000fe2000f8e023f */
[----:B------:R-:W-:Y:S01]  /*9e60*/  IMAD R11, R11, c[0x0][0x388], RZ ;  /* 0x0000e2000b0b7a24 */ /* 0x000fe200078e02ff */
[----:B------:R-:W-:-:S02]  /*9e70*/  UIADD3 UR7, UR9, UR7, URZ ;  /* 0x0000000709077290 */ /* 0x000fc4000fffe03f */
[----:B------:R-:W-:Y:S01]  /*9e80*/  UIMAD UR4, UR10, UR5, UR4 ;  /* 0x000000050a0472a4 */ /* 0x000fe2000f8e0204 */
[----:B------:R-:W-:Y:S01]  /*9e90*/  MOV R16, UR12 ;  /* 0x0000000c00107c02 */ /* 0x000fe20008000f00 */
[----:B------:R-:W-:Y:S01]  /*9ea0*/  IMAD.U32 R17, RZ, RZ, UR13 ;  /* 0x0000000dff117e24 */ /* 0x000fe2000f8e00ff */
[----:B-1----:R-:W-:Y:S01]  /*9eb0*/  SHF.R.S32.HI R0, RZ, 0x1f, R13 ;  /* 0x0000001fff007819 */ /* 0x002fe2000001140d */
[----:B------:R-:W-:Y:S01]  /*9ec0*/  UIADD3 UR4, UR13, UR4, URZ ;  /* 0x000000040d047290 */ /* 0x000fe2000fffe03f */
[----:B------:R-:W-:Y:S02]  /*9ed0*/  IMAD.U32 R19, RZ, RZ, UR7 ;  /* 0x00000007ff137e24 */ /* 0x000fe4000f8e00ff */
[-C--:B------:R-:W-:Y:S01]  /*9ee0*/  LEA.HI R15, R0, R13.reuse, RZ, 0x5 ;  /* 0x0000000d000f7211 */ /* 0x080fe200078f28ff */
[----:B--2---:R-:W-:Y:S01]  /*9ef0*/  IMAD R8, R8, c[0x0][0x550], R3 ;  /* 0x0001540008087a24 */ /* 0x004fe200078e0203 */
[----:B------:R-:W-:Y:S01]  /*9f00*/  LEA.HI R0, R0, R13, RZ, 0x2 ;  /* 0x0000000d00007211 */ /* 0x000fe200078f10ff */
[----:B------:R-:W-:Y:S01]  /*9f10*/  IMAD.U32 R17, RZ, RZ, UR4 ;  /* 0x00000004ff117e24 */ /* 0x000fe2000f8e00ff */
[----:B------:R-:W-:Y:S01]  /*9f20*/  LOP3.LUT R6, R15, 0xffffffe0, RZ, 0xc0, !PT ;  /* 0xffffffe00f067812 */ /* 0x000fe200078ec0ff */
[----:B---3--:R-:W-:Y:S01]  /*9f30*/  IMAD.WIDE.U32 R18, R10, c[0x0][0x4d8], R18 ;  /* 0x000136000a127a25 */ /* 0x008fe200078e0012 */
[----:B------:R-:W-:-:S02]  /*9f40*/  SHF.R.S32.HI R12, RZ, 0x5, R15 ;  /* 0x00000005ff0c7819 */ /* 0x000fc4000001140f */
[----:B------:R-:W-:Y:S01]  /*9f50*/  SHF.R.S32.HI R15, RZ, 0x1f, R15 ;  /* 0x0000001fff0f7819 */ /* 0x000fe2000001140f */
[----:B------:R-:W-:Y:S01]  /*9f60*/  IMAD.IADD R6, R13, 0x1, -R6 ;  /* 0x000000010d067824 */ /* 0x000fe200078e0a06 */
[----:B------:R-:W-:Y:S01]  /*9f70*/  LOP3.LUT R0, R0, 0xfffffffc, RZ, 0xc0, !PT ;  /* 0xfffffffc00007812 */ /* 0x000fe200078ec0ff */
[----:B------:R-:W-:Y:S01]  /*9f80*/  IMAD.WIDE.U32 R16, R10, c[0x0][0x440], R16 ;  /* 0x000110000a107a25 */ /* 0x000fe200078e0010 */
[----:B------:R-:W-:Y:S02]  /*9f90*/  LEA.HI R15, R15, R12, RZ, 0x3 ;  /* 0x0000000c0f0f7211 */ /* 0x000fe400078f18ff */
[----:B------:R-:W-:Y:S01]  /*9fa0*/  IADD3 R13, -R0, R13, RZ ;  /* 0x0000000d000d7210 */ /* 0x000fe20007ffe1ff */
[----:B------:R-:W-:Y:S01]  /*9fb0*/  IMAD.MOV.U32 R22, RZ, RZ, R16 ;  /* 0x000000ffff167224 */ /* 0x000fe200078e0010 */
[----:B------:R-:W-:Y:S01]  /*9fc0*/  LOP3.LUT R15, R15, 0xffffff8, RZ, 0xc0, !PT ;  /* 0x0ffffff80f0f7812 */ /* 0x000fe200078ec0ff */
[----:B------:R-:W1:Y:S01]  /*9fd0*/  S2R R0, SR_CTAID.X ;  /* 0x0000000000007919 */ /* 0x000e620000002500 */
[----:B------:R-:W-:-:S02]  /*9fe0*/  SHF.R.S32.HI R3, RZ, 0x1f, R6 ;  /* 0x0000001fff037819 */ /* 0x000fc40000011406 */
[----:B------:R-:W-:Y:S01]  /*9ff0*/  SHF.R.S32.HI R9, RZ, 0x1f, R10 ;  /* 0x0000001fff097819 */ /* 0x000fe2000001140a */
[----:B------:R-:W-:Y:S01]  /*a000*/  IMAD.IADD R15, R12, 0x1, -R15 ;  /* 0x000000010c0f7824 */ /* 0x000fe200078e0a0f */
[----:B------:R-:W-:Y:S02]  /*a010*/  LEA.HI R12, R13, R13, RZ, 0x1 ;  /* 0x0000000d0d0c7211 */ /* 0x000fe400078f08ff */
[----:B------:R-:W-:Y:S02]  /*a020*/  LEA.HI R3, R3, R6, RZ, 0x2 ;  /* 0x0000000603037211 */ /* 0x000fe400078f10ff */
[----:B------:R-:W-:Y:S02]  /*a030*/  LOP3.LUT R12, R12, 0x1ffffffe, RZ, 0xc0, !PT ;  /* 0x1ffffffe0c0c7812 */ /* 0x000fe400078ec0ff */
[----:B------:R-:W-:Y:S02]  /*a040*/  SHF.R.S32.HI R14, RZ, 0x2, R3 ;  /* 0x00000002ff0e7819 */ /* 0x000fe40000011403 */
[----:B------:R-:W-:Y:S01]  /*a050*/  IADD3 R12, R13, -R12, RZ ;  /* 0x8000000c0d0c7210 */ /* 0x000fe20007ffe0ff */
[----:B------:R-:W-:Y:S01]  /*a060*/  IMAD R13, R9, c[0x0][0x4d8], RZ ;  /* 0x00013600090d7a24 */ /* 0x000fe200078e02ff */
[----:B------:R-:W-:Y:S01]  /*a070*/  LOP3.LUT R3, R3, 0x7ffffffc, RZ, 0xc0, !PT ;  /* 0x7ffffffc03037812 */ /* 0x000fe200078ec0ff */
[----:B------:R-:W-:-:S02]  /*a080*/  IMAD R15, R15, 0x10, R14 ;  /* 0x000000100f0f7824 */ /* 0x000fc400078e020e */
[----:B------:R-:W-:Y:S02]  /*a090*/  IMAD R9, R9, c[0x0][0x440], RZ ;  /* 0x0001100009097a24 */ /* 0x000fe400078e02ff */
[----:B------:R-:W-:Y:S02]  /*a0a0*/  IMAD R21, R12, 0x8, R15 ;  /* 0x000000080c157824 */ /* 0x000fe400078e020f */
[C---:B------:R-:W-:Y:S02]  /*a0b0*/  IMAD R9, R10.reuse, c[0x0][0x444], R9 ;  /* 0x000111000a097a24 */ /* 0x040fe400078e0209 */
[----:B------:R-:W-:Y:S01]  /*a0c0*/  IMAD R13, R10, c[0x0][0x4dc], R13 ;  /* 0x000137000a0d7a24 */ /* 0x000fe200078e020d */
[C---:B-1----:R-:W-:Y:S01]  /*a0d0*/  LEA R21, R0.reuse, R21, 0x7 ;  /* 0x0000001500157211 */ /* 0x042fe200078e38ff */
[----:B------:R-:W-:Y:S01]  /*a0e0*/  IMAD.IADD R23, R17, 0x1, R9 ;  /* 0x0000000111177824 */ /* 0x000fe200078e0209 */
[----:B------:R-:W-:Y:S01]  /*a0f0*/  SHF.R.S32.HI R10, RZ, 0x1f, R8 ;  /* 0x0000001fff0a7819 */ /* 0x000fe20000011408 */
[----:B------:R-:W-:Y:S01]  /*a100*/  IMAD.IADD R19, R19, 0x1, R13 ;  /* 0x0000000113137824 */ /* 0x000fe200078e020d */
[----:B------:R-:W-:Y:S01]  /*a110*/  MOV R12, R21 ;  /* 0x00000015000c7202 */ /* 0x000fe20000000f00 */
[----:B------:R-:W-:Y:S01]  /*a120*/  @P1 IMAD.HI.U32 R9, R21, c[0x0][0x4ec], RZ ;  /* 0x00013b0015091a27 */ /* 0x000fe200078e00ff */
[----:B------:R-:W-:-:S03]  /*a130*/  LEA R0, R0, R15, 0x7 ;  /* 0x0000000f00007211 */ /* 0x000fc600078e38ff */
[C---:B------:R-:W-:Y:S01]  /*a140*/  IMAD R13, R10.reuse, c[0x0][0x4e0], RZ ;  /* 0x000138000a0d7a24 */ /* 0x040fe200078e02ff */
[----:B------:R-:W-:Y:S01]  /*a150*/  @P1 SHF.R.U32.HI R12, RZ, c[0x0][0x4f0], R9 ;  /* 0x00013c00ff0c1a19 */ /* 0x000fe20000011609 */
[----:B------:R-:W-:Y:S01]  /*a160*/  IMAD R17, R10, c[0x0][0x448], RZ ;  /* 0x000112000a117a24 */ /* 0x000fe200078e02ff */
[----:B------:R-:W-:Y:S01]  /*a170*/  MOV R9, R21 ;  /* 0x0000001500097202 */ /* 0x000fe20000000f00 */
[C---:B------:R-:W-:Y:S01]  /*a180*/  IMAD R13, R8.reuse, c[0x0][0x4e4], R13 ;  /* 0x00013900080d7a24 */ /* 0x040fe200078e020d */
[--C-:B------:R-:W-:Y:S01]  /*a190*/  SHF.R.S32.HI R14, RZ, 0x1f, R12.reuse ;  /* 0x0000001fff0e7819 */ /* 0x100fe2000001140c */
[----:B------:R-:W-:Y:S02]  /*a1a0*/  IMAD.MOV R10, RZ, RZ, -R12 ;  /* 0x000000ffff0a7224 */ /* 0x000fe400078e0a0c */
[C---:B------:R-:W-:Y:S02]  /*a1b0*/  IMAD R17, R8.reuse, c[0x0][0x44c], R17 ;  /* 0x0001130008117a24 */ /* 0x040fe400078e0211 */
[----:B------:R-:W-:-:S04]  /*a1c0*/  IMAD.WIDE.U32 R22, R8, c[0x0][0x448], R22 ;  /* 0x0001120008167a25 */ /* 0x000fc800078e0016 */
[----:B------:R-:W-:-:S04]  /*a1d0*/  IMAD.WIDE.U32 R18, R8, c[0x0][0x4e0], R18 ;  /* 0x0001380008127a25 */ /* 0x000fc800078e0012 */
[----:B------:R-:W-:Y:S01]  /*a1e0*/  @P1 IMAD.HI.U32 R8, R21, c[0x0][0x4ec], RZ ;  /* 0x00013b0015081a27 */ /* 0x000fe200078e00ff */
[----:B------:R-:W-:Y:S01]  /*a1f0*/  BAR.SYNC.DEFER_BLOCKING 0x1, 0x100 ;  /* 0x0044000000007b1d */ /* 0x000fe20000010000 */
[----:B------:R-:W-:Y:S02]  /*a200*/  IADD3 R12, P0, R12, R18, RZ ;  /* 0x000000120c0c7210 */ /* 0x000fe40007f1e0ff */
[----:B------:R-:W-:Y:S01]  /*a210*/  IMAD R10, R10, c[0x0][0x4e8], R21 ;  /* 0x00013a000a0a7a24 */ /* 0x000fe200078e0215 */
[----:B------:R-:W-:Y:S01]  /*a220*/  @P1 SHF.R.U32.HI R9, RZ, c[0x0][0x4f0], R8 ;  /* 0x00013c00ff091a19 */ /* 0x000fe20000011608 */
[----:B------:R-:W-:Y:S01]  /*a230*/  IMAD.IADD R23, R23, 0x1, R17 ;  /* 0x0000000117177824 */ /* 0x000fe200078e0211 */
[----:B------:R-:W-:Y:S01]  /*a240*/  IADD3.X R13, R14, R19, R13, P0, !PT ;  /* 0x000000130e0d7210 */ /* 0x000fe200007fe40d */
[----:B------:R-:W-:Y:S01]  /*a250*/  IMAD.IADD R3, R6, 0x1, -R3 ;  /* 0x0000000106037824 */ /* 0x000fe200078e0a03 */
[----:B------:R-:W-:Y:S01]  /*a260*/  SHF.R.S32.HI R8, RZ, 0x1f, R10 ;  /* 0x0000001fff087819 */ /* 0x000fe2000001140a */
[C---:B------:R-:W-:Y:S01]  /*a270*/  IMAD.WIDE.U32 R22, R9.reuse, c[0x0][0x430], R22 ;  /* 0x00010c0009167a25 */ /* 0x040fe200078e0016 */
[----:B------:R-:W-:-:S02]  /*a280*/  IADD3 R14, -R9, RZ, RZ ;  /* 0x000000ff090e7210 */ /* 0x000fc40007ffe1ff */
[----:B------:R-:W-:Y:S01]  /*a290*/  LOP3.LUT P1, RZ, R6, 0x3, RZ, 0xc0, !PT ;  /* 0x0000000306ff7812 */ /* 0x000fe2000782c0ff */
[----:B------:R-:W-:Y:S01]  /*a2a0*/  IMAD R17, R8, c[0x0][0x4c8], RZ ;  /* 0x0001320008117a24 */ /* 0x000fe200078e02ff */
[----:B------:R-:W-:Y:S01]  /*a2b0*/  SHF.R.S32.HI R8, RZ, 0x1f, R9 ;  /* 0x0000001fff087819 */ /* 0x000fe20000011409 */
[----:B------:R-:W-:Y:S01]  /*a2c0*/  IMAD.WIDE.U32 R12, R10, c[0x0][0x4c8], R12 ;  /* 0x000132000a0c7a25 */ /* 0x000fe200078e000c */
[----:B------:R-:W-:-:S03]  /*a2d0*/  ISETP.GE.OR P2, PT, R0, R11, P1 ;  /* 0x0000000b0000720c */ /* 0x000fc60000f46670 */
[----:B------:R-:W-:Y:S01]  /*a2e0*/  IMAD R17, R10, c[0x0][0x4cc], R17 ;  /* 0x000133000a117a24 */ /* 0x000fe200078e0211 */
[----:B------:R-:W-:Y:S01]  /*a2f0*/  LEA R10, P0, R12, c[0x0][0x4a8], 0x2 ;  /* 0x00012a000c0a7a11 */ /* 0x000fe200078010ff */
[----:B------:R-:W-:Y:S02]  /*a300*/  IMAD R14, R14, c[0x0][0x4e8], R21 ;  /* 0x00013a000e0e7a24 */ /* 0x000fe400078e0215 */
[----:B------:R-:W-:Y:S02]  /*a310*/  IMAD.IADD R17, R13, 0x1, R17 ;  /* 0x000000010d117824 */ /* 0x000fe400078e0211 */
[----:B------:R-:W-:Y:S01]  /*a320*/  IMAD R8, R8, c[0x0][0x430], RZ ;  /* 0x00010c0008087a24 */ /* 0x000fe200078e02ff */
[----:B------:R-:W-:Y:S02]  /*a330*/  SHFL.IDX PT, R18, R10, 0x1, 0x1c1f ;  /* 0x003c1f000a127f89 */ /* 0x000fe400000e0000 */
[----:B------:R-:W-:Y:S01]  /*a340*/  LEA.HI.X R17, R12, c[0x0][0x4ac], R17, 0x2, P0 ;  /* 0x00012b000c117a11 */ /* 0x000fe200000f1411 */
[----:B------:R-:W-:Y:S01]  /*a350*/  IMAD R9, R9, c[0x0][0x434], R8 ;  /* 0x00010d0009097a24 */ /* 0x000fe200078e0208 */
[----:B------:R-:W-:Y:S01]  /*a360*/  SHFL.IDX PT, R12, R10, RZ, 0x1c1f ;  /* 0x001c1fff0a0c7589 */ /* 0x000fe200000e0000 */
[----:B------:R-:W-:-:S02]  /*a370*/  SHF.R.S32.HI R8, RZ, 0x1f, R14 ;  /* 0x0000001fff087819 */ /* 0x000fc4000001140e */
[----:B------:R-:W-:Y:S01]  /*a380*/  IMAD.IADD R23, R23, 0x1, R9 ;  /* 0x0000000117177824 */ /* 0x000fe200078e0209 */
[----:B------:R-:W1:Y:S02]  /*a390*/  SHFL.IDX PT, R13, R17, RZ, 0x1c1f ;  /* 0x001c1fff110d7589 */ /* 0x000e6400000e0000 */
[----:B------:R-:W-:Y:S01]  /*a3a0*/  IMAD R9, R8, c[0x0][0x428], RZ ;  /* 0x00010a0008097a24 */ /* 0x000fe200078e02ff */
[----:B------:R-:W-:Y:S01]  /*a3b0*/  IADD3 R8, R0, 0x8, RZ ;  /* 0x0000000800087810 */ /* 0x000fe20007ffe0ff */
[----:B------:R-:W2:Y:S01]  /*a3c0*/  SHFL.IDX PT, R19, R17, 0x1, 0x1c1f ;  /* 0x003c1f0011137f89 */ /* 0x000ea200000e0000 */
[----:B------:R-:W-:Y:S02]  /*a3d0*/  IMAD.WIDE.U32 R22, R14, c[0x0][0x428], R22 ;  /* 0x00010a000e167a25 */ /* 0x000fe400078e0016 */
[----:B------:R-:W-:Y:S02]  /*a3e0*/  ISETP.GE.OR P1, PT, R8, R11, P1 ;  /* 0x0000000b0800720c */ /* 0x000fe40000f26670 */
[----:B------:R-:W-:-:S05]  /*a3f0*/  IMAD R9, R14, c[0x0][0x42c], R9 ;  /* 0x00010b000e097a24 */ /* 0x000fca00078e0209 */
[----:B------:R-:W-:Y:S02]  /*a400*/  IADD3 R14, R23, R9, RZ ;  /* 0x00000009170e7210 */ /* 0x000fe40007ffe0ff */
[----:B------:R-:W-:-:S04]  /*a410*/  LEA R9, P0, R22, c[0x0][0x400], 0x2 ;  /* 0x0001000016097a11 */ /* 0x000fc800078010ff */
[----:B------:R-:W-:Y:S01]  /*a420*/  LEA.HI.X R14, R22, c[0x0][0x404], R14, 0x2, P0 ;  /* 0x00010100160e7a11 */ /* 0x000fe200000f140e */
[----:B------:R3:W4:Y:S01]  /*a430*/  SHFL.IDX PT, R16, R9, RZ, 0x1c1f ;  /* 0x001c1fff09107589 */ /* 0x00072200000e0000 */
[----:B------:R-:W-:-:S03]  /*a440*/  ISETP.GE.AND P0, PT, R8, R11, PT ;  /* 0x0000000b0800720c */ /* 0x000fc60003f06270 */
[----:B-1----:R3:W-:Y:S04]  /*a450*/  @!P2 ST.E [R12.64], R2 ;  /* 0x000000020c00a985 */ /* 0x0027e8000c10190e */
[----:B--2---:R3:W-:Y:S01]  /*a460*/  @!P1 ST.E [R18.64], R7 ;  /* 0x0000000712009985 */ /* 0x0047e2000c10190e */
[----:B------:R-:W-:Y:S02]  /*a470*/  ISETP.GE.AND P1, PT, R0, R11, PT ;  /* 0x0000000b0000720c */ /* 0x000fe40003f26270 */
[----:B------:R-:W-:Y:S01]  /*a480*/  SHF.L.U32 R11, R3, 0x1, RZ ;  /* 0x00000001030b7819 */ /* 0x000fe200000006ff */
[----:B------:R3:W1:Y:S10]  /*a490*/  SHFL.IDX PT, R17, R14, RZ, 0x1c1f ;  /* 0x001c1fff0e117589 */ /* 0x00067400000e0000 */
[----:B------:R-:W-:Y:S05]  /*a4a0*/  @P1 BRA `(.L_x_9) ;  /* 0x000005d000001947 */ /* 0x000fea0003800000 */
[C---:B---3--:R-:W-:Y:S02]  /*a4b0*/  IADD3 R7, R11.reuse, 0x8, RZ ;  /* 0x000000080b077810 */ /* 0x048fe40007ffe0ff */
[----:B------:R-:W-:-:S02]  /*a4c0*/  IADD3 R3, R11, 0x10, RZ ;  /* 0x000000100b037810 */ /* 0x000fc40007ffe0ff */
[----:B------:R-:W-:Y:S02]  /*a4d0*/  IADD3 R2, R11, 0x18, RZ ;  /* 0x000000180b027810 */ /* 0x000fe40007ffe0ff */
[----:B------:R-:W-:Y:S02]  /*a4e0*/  ISETP.GE.AND P3, PT, R7, c[0x0][0x3c8], PT ;  /* 0x0000f20007007a0c */ /* 0x000fe40003f66270 */
[----:B------:R-:W-:Y:S02]  /*a4f0*/  ISETP.GE.AND P2, PT, R3, c[0x0][0x3c8], PT ;  /* 0x0000f20003007a0c */ /* 0x000fe40003f46270 */
[----:B------:R-:W-:Y:S02]  /*a500*/  ISETP.GE.AND P1, PT, R2, c[0x0][0x3c8], PT ;  /* 0x0000f20002007a0c */ /* 0x000fe40003f26270 */
[C---:B------:R-:W-:Y:S02]  /*a510*/  ISETP.GE.AND P4, PT, R11.reuse, c[0x0][0x3c8], PT ;  /* 0x0000f2000b007a0c */ /* 0x040fe40003f86270 */
[----:B------:R-:W-:-:S02]  /*a520*/  IADD3 R0, R11, 0x20, RZ ;  /* 0x000000200b007810 */ /* 0x000fc40007ffe0ff */
[----:B------:R-:W-:Y:S02]  /*a530*/  IADD3 R10, R11, 0x28, RZ ;  /* 0x000000280b0a7810 */ /* 0x000fe40007ffe0ff */
[----:B------:R-:W-:Y:S02]  /*a540*/  ISETP.GE.AND P6, PT, R0, c[0x0][0x3c8], PT ;  /* 0x0000f20000007a0c */ /* 0x000fe40003fc6270 */
[----:B------:R-:W-:Y:S02]  /*a550*/  @!P3 LEA.HI R7, R7, R7, RZ, 0x1 ;  /* 0x000000070707b211 */ /* 0x000fe400078f08ff */
[----:B------:R-:W-:Y:S02]  /*a560*/  @!P2 LEA.HI R3, R3, R3, RZ, 0x1 ;  /* 0x000000030303a211 */ /* 0x000fe400078f08ff */
[----:B------:R-:W-:Y:S01]  /*a570*/  @!P1 LEA.HI R2, R2, R2, RZ, 0x1 ;  /* 0x0000000202029211 */ /* 0x000fe200078f08ff */
[----:B-1--4-:R-:W-:Y:S01]  /*a580*/  @!P4 IMAD.WIDE R12, R11, 0x4, R16 ;  /* 0x000000040b0cc825 */ /* 0x012fe200078e0210 */
[----:B------:R-:W-:-:S02]  /*a590*/  @!P3 LOP3.LUT R7, R7, 0xfffffffe, RZ, 0xc0, !PT ;  /* 0xfffffffe0707b812 */ /* 0x000fc400078ec0ff */
[----:B------:R-:W-:Y:S02]  /*a5a0*/  @!P2 LOP3.LUT R3, R3, 0xfffffffe, RZ, 0xc0, !PT ;  /* 0xfffffffe0303a812 */ /* 0x000fe400078ec0ff */
[----:B------:R-:W-:Y:S01]  /*a5b0*/  @!P1 LOP3.LUT R21, R2, 0xfffffffe, RZ, 0xc0, !PT ;  /* 0xfffffffe02159812 */ /* 0x000fe200078ec0ff */
[--C-:B------:R-:W-:Y:S01]  /*a5c0*/  @!P3 IMAD.WIDE R6, R7, 0x4, R16.reuse ;  /* 0x000000040706b825 */ /* 0x100fe200078e0210 */
[----:B------:R1:W-:Y:S01]  /*a5d0*/  @!P4 ST.E.64 [R12.64], R128 ;  /* 0x000000800c00c985 */ /* 0x0003e2000c101b0e */
[----:B------:R-:W-:Y:S02]  /*a5e0*/  IADD3 R8, R11, 0x30, RZ ;  /* 0x000000300b087810 */ /* 0x000fe40007ffe0ff */
[----:B------:R-:W-:Y:S01]  /*a5f0*/  @!P2 IMAD.WIDE R18, R3, 0x4, R16 ;  /* 0x000000040312a825 */ /* 0x000fe200078e0210 */
[C---:B------:R-:W-:Y:S01]  /*a600*/  IADD3 R3, R11.reuse, 0x38, RZ ;  /* 0x000000380b037810 */ /* 0x040fe20007ffe0ff */
[----:B------:R2:W-:Y:S01]  /*a610*/  @!P3 ST.E.64 [R6.64], R124 ;  /* 0x0000007c0600b985 */ /* 0x0005e2000c101b0e */
[----:B------:R-:W-:-:S02]  /*a620*/  IADD3 R15, R11, 0x40, RZ ;  /* 0x000000400b0f7810 */ /* 0x000fc40007ffe0ff */
[----:B------:R-:W-:Y:S01]  /*a630*/  ISETP.GE.AND P5, PT, R10, c[0x0][0x3c8], PT ;  /* 0x0000f2000a007a0c */ /* 0x000fe20003fa6270 */
[----:B------:R3:W-:Y:S01]  /*a640*/  @!P2 ST.E.64 [R18.64], R120 ;  /* 0x000000781200a985 */ /* 0x0007e2000c101b0e */
[----:B------:R-:W-:Y:S02]  /*a650*/  IADD3 R2, R11, 0x48, RZ ;  /* 0x000000480b027810 */ /* 0x000fe40007ffe0ff */
[----:B------:R-:W-:Y:S02]  /*a660*/  ISETP.GE.AND P4, PT, R8, c[0x0][0x3c8], PT ;  /* 0x0000f20008007a0c */ /* 0x000fe40003f86270 */
[----:B------:R-:W-:Y:S02]  /*a670*/  ISETP.GE.AND P3, PT, R3, c[0x0][0x3c8], PT ;  /* 0x0000f20003007a0c */ /* 0x000fe40003f66270 */
[----:B------:R-:W-:Y:S02]  /*a680*/  ISETP.GE.AND P2, PT, R15, c[0x0][0x3c8], PT ;  /* 0x0000f2000f007a0c */ /* 0x000fe40003f46270 */
[----:B------:R-:W-:-:S02]  /*a690*/  @!P6 LEA.HI R0, R0, R0, RZ, 0x1 ;  /* 0x000000000000e211 */ /* 0x000fc400078f08ff */
[----:B------:R-:W-:Y:S02]  /*a6a0*/  IADD3 R20, R11, 0x60, RZ ;  /* 0x000000600b147810 */ /* 0x000fe40007ffe0ff */
[----:B------:R-:W-:-:S03]  /*a6b0*/  @!P5 LEA.HI R10, R10, R10, RZ, 0x1 ;  /* 0x0000000a0a0ad211 */ /* 0x000fc600078f08ff */
[----:B------:R-:W-:Y:S02]  /*a6c0*/  @!P4 LEA.HI R8, R8, R8, RZ, 0x1 ;  /* 0x000000080808c211 */ /* 0x000fe400078f08ff */
[----:B------:R-:W-:Y:S01]  /*a6d0*/  @!P3 LEA.HI R3, R3, R3, RZ, 0x1 ;  /* 0x000000030303b211 */ /* 0x000fe200078f08ff */
[----:B-1----:R-:W-:Y:S01]  /*a6e0*/  @!P1 IMAD.WIDE R12, R21, 0x4, R16 ;  /* 0x00000004150c9825 */ /* 0x002fe200078e0210 */
[----:B------:R-:W-:Y:S02]  /*a6f0*/  @!P2 LEA.HI R15, R15, R15, RZ, 0x1 ;  /* 0x0000000f0f0fa211 */ /* 0x000fe400078f08ff */
[----:B------:R-:W-:Y:S02]  /*a700*/  @!P4 LOP3.LUT R21, R8, 0xfffffffe, RZ, 0xc0, !PT ;  /* 0xfffffffe0815c812 */ /* 0x000fe400078ec0ff */
[----:B------:R1:W-:Y:S01]  /*a710*/  @!P1 ST.E.64 [R12.64], R116 ;  /* 0x000000740c009985 */ /* 0x0003e2000c101b0e */
[----:B------:R-:W-:Y:S02]  /*a720*/  ISETP.GE.AND P1, PT, R2, c[0x0][0x3c8], PT ;  /* 0x0000f20002007a0c */ /* 0x000fe40003f26270 */
[----:B--2---:R-:W-:-:S02]  /*a730*/  @!P6 LOP3.LUT R7, R0, 0xfffffffe, RZ, 0xc0, !PT ;  /* 0xfffffffe0007e812 */ /* 0x004fc400078ec0ff */
[----:B---3--:R-:W-:Y:S02]  /*a740*/  @!P5 LOP3.LUT R19, R10, 0xfffffffe, RZ, 0xc0, !PT ;  /* 0xfffffffe0a13d812 */ /* 0x008fe400078ec0ff */
[----:B------:R-:W-:Y:S01]  /*a750*/  @!P3 LOP3.LUT R3, R3, 0xfffffffe, RZ, 0xc0, !PT ;  /* 0xfffffffe0303b812 */ /* 0x000fe200078ec0ff */
[----:B------:R-:W-:Y:S01]  /*a760*/  @!P6 IMAD.WIDE R6, R7, 0x4, R16 ;  /* 0x000000040706e825 */ /* 0x000fe200078e0210 */
[----:B------:R-:W-:Y:S02]  /*a770*/  @!P2 LOP3.LUT R15, R15, 0xfffffffe, RZ, 0xc0, !PT ;  /* 0xfffffffe0f0fa812 */ /* 0x000fe400078ec0ff */
[C---:B------:R-:W-:Y:S02]  /*a780*/  IADD3 R0, R11.reuse, 0x50, RZ ;  /* 0x000000500b007810 */ /* 0x040fe40007ffe0ff */
[----:B------:R2:W-:Y:S01]  /*a790*/  @!P6 ST.E.64 [R6.64], R4 ;  /* 0x000000040600e985 */ /* 0x0005e2000c101b0e */
[----:B------:R-:W-:Y:S02]  /*a7a0*/  @!P1 LEA.HI R2, R2, R2, RZ, 0x1 ;  /* 0x0000000202029211 */ /* 0x000fe400078f08ff */
[----:B------:R-:W-:-:S02]  /*a7b0*/  IADD3 R8, R11, 0x58, RZ ;  /* 0x000000580b087810 */ /* 0x000fc40007ffe0ff */
[----:B------:R-:W-:Y:S02]  /*a7c0*/  ISETP.GE.AND P6, PT, R0, c[0x0][0x3c8], PT ;  /* 0x0000f20000007a0c */ /* 0x000fe40003fc6270 */
[----:B------:R-:W-:Y:S01]  /*a7d0*/  IADD3 R10, R11, 0x78, RZ ;  /* 0x000000780b0a7810 */ /* 0x000fe20007ffe0ff */
[----:B-1----:R-:W-:-:S10]  /*a7e0*/  @!P5 IMAD.WIDE R12, R19, 0x4, R16 ;  /* 0x00000004130cd825 */ /* 0x002fd400078e0210 */
[----:B------:R-:W-:Y:S01]  /*a7f0*/  @!P6 LEA.HI R0, R0, R0, RZ, 0x1 ;  /* 0x000000000000e211 */ /* 0x000fe200078f08ff */
[----:B------:R-:W-:Y:S01]  /*a800*/  @!P4 IMAD.WIDE R18, R21, 0x4, R16 ;  /* 0x000000041512c825 */ /* 0x000fe200078e0210 */
[----:B------:R1:W-:Y:S01]  /*a810*/  @!P5 ST.E.64 [R12.64], R108 ;  /* 0x0000006c0c00d985 */ /* 0x0003e2000c101b0e */
[----:B------:R-:W-:-:S03]  /*a820*/  ISETP.GE.AND P5, PT, R8, c[0x0][0x3c8], PT ;  /* 0x0000f20008007a0c */ /* 0x000fc60003fa6270 */
[----:B------:R3:W-:Y:S01]  /*a830*/  @!P4 ST.E.64 [R18.64], R104 ;  /* 0x000000681200c985 */ /* 0x0007e2000c101b0e */
[----:B------:R-:W-:Y:S02]  /*a840*/  ISETP.GE.AND P4, PT, R20, c[0x0][0x3c8], PT ;  /* 0x0000f20014007a0c */ /* 0x000fe40003f86270 */
[----:B--2---:R-:W-:Y:S01]  /*a850*/  @!P1 LOP3.LUT R5, R2, 0xfffffffe, RZ, 0xc0, !PT ;  /* 0xfffffffe02059812 */ /* 0x004fe200078ec0ff */
[----:B------:R-:W-:-:S04]  /*a860*/  @!P3 IMAD.WIDE R2, R3, 0x4, R16 ;  /* 0x000000040302b825 */ /* 0x000fc800078e0210 */
[--C-:B------:R-:W-:Y:S01]  /*a870*/  @!P2 IMAD.WIDE R6, R15, 0x4, R16.reuse ;  /* 0x000000040f06a825 */ /* 0x100fe200078e0210 */
[----:B------:R-:W-:Y:S01]  /*a880*/  IADD3 R15, R11, 0x68, RZ ;  /* 0x000000680b0f7810 */ /* 0x000fe20007ffe0ff */
[----:B------:R2:W-:Y:S01]  /*a890*/  @!P3 ST.E.64 [R2.64], R100 ;  /* 0x000000640200b985 */ /* 0x0005e2000c101b0e */
[----:B------:R-:W-:Y:S01]  /*a8a0*/  @!P5 LEA.HI R8, R8, R8, RZ, 0x1 ;  /* 0x000000080808d211 */ /* 0x000fe200078f08ff */
[----:B------:R-:W-:Y:S01]  /*a8b0*/  @!P1 IMAD.WIDE R4, R5, 0x4, R16 ;  /* 0x0000000405049825 */ /* 0x000fe200078e0210 */
[----:B------:R-:W-:Y:S01]  /*a8c0*/  ISETP.GE.AND P3, PT, R15, c[0x0][0x3c8], PT ;  /* 0x0000f2000f007a0c */ /* 0x000fe20003f66270 */
[----:B------:R4:W-:Y:S01]  /*a8d0*/  @!P2 ST.E.64 [R6.64], R96 ;  /* 0x000000600600a985 */ /* 0x0009e2000c101b0e */
[----:B------:R-:W-:-:S03]  /*a8e0*/  @!P4 LEA.HI R20, R20, R20, RZ, 0x1 ;  /* 0x000000141414c211 */ /* 0x000fc600078f08ff */
[----:B------:R5:W-:Y:S01]  /*a8f0*/  @!P1 ST.E.64 [R4.64], R92 ;  /* 0x0000005c04009985 */ /* 0x000be2000c101b0e */
[----:B------:R-:W-:Y:S02]  /*a900*/  ISETP.GE.AND P1, PT, R10, c[0x0][0x3c8], PT ;  /* 0x0000f2000a007a0c */ /* 0x000fe40003f26270 */
[----:B-1----:R-:W-:-:S05]  /*a910*/  IADD3 R12, R11, 0x70, RZ ;  /* 0x000000700b0c7810 */ /* 0x002fca0007ffe0ff */
[----:B------:R-:W-:Y:S02]  /*a920*/  @!P3 LEA.HI R15, R15, R15, RZ, 0x1 ;  /* 0x0000000f0f0fb211 */ /* 0x000fe400078f08ff */
[----:B------:R-:W-:Y:S02]  /*a930*/  ISETP.GE.AND P2, PT, R12, c[0x0][0x3c8], PT ;  /* 0x0000f2000c007a0c */ /* 0x000fe40003f46270 */
[----:B------:R-:W-:Y:S02]  /*a940*/  @!P3 LOP3.LUT R15, R15, 0xfffffffe, RZ, 0xc0, !PT ;  /* 0xfffffffe0f0fb812 */ /* 0x000fe400078ec0ff */
[----:B------:R-:W-:-:S04]  /*a950*/  @!P1 LEA.HI R10, R10, R10, RZ, 0x1 ;  /* 0x0000000a0a0a9211 */ /* 0x000fc800078f08ff */
[----:B---3--:R-:W-:Y:S02]  /*a960*/  @!P1 LOP3.LUT R19, R10, 0xfffffffe, RZ, 0xc0, !PT ;  /* 0xfffffffe0a139812 */ /* 0x008fe400078ec0ff */
[----:B--2---:R-:W-:-:S03]  /*a970*/  @!P6 LOP3.LUT R3, R0, 0xfffffffe, RZ, 0xc0, !PT ;  /* 0xfffffffe0003e812 */ /* 0x004fc600078ec0ff */
[----:B------:R-:W-:Y:S02]  /*a980*/  @!P2 LEA.HI R12, R12, R12, RZ, 0x1 ;  /* 0x0000000c0c0ca211 */ /* 0x000fe400078f08ff */
[----:B----4-:R-:W-:Y:S01]  /*a990*/  @!P4 LOP3.LUT R7, R20, 0xfffffffe, RZ, 0xc0, !PT ;  /* 0xfffffffe1407c812 */ /* 0x010fe200078ec0ff */
[--C-:B------:R-:W-:Y:S01]  /*a9a0*/  @!P6 IMAD.WIDE R2, R3, 0x4, R16.reuse ;  /* 0x000000040302e825 */ /* 0x100fe200078e0210 */
[----:B------:R-:W-:Y:S02]  /*a9b0*/  @!P2 LOP3.LUT R13, R12, 0xfffffffe, RZ, 0xc0, !PT ;  /* 0xfffffffe0c0da812 */ /* 0x000fe400078ec0ff */
[----:B-----5:R-:W-:Y:S01]  /*a9c0*/  @!P5 LOP3.LUT R5, R8, 0xfffffffe, RZ, 0xc0, !PT ;  /* 0xfffffffe0805d812 */ /* 0x020fe200078ec0ff */
[--C-:B------:R-:W-:Y:S01]  /*a9d0*/  @!P4 IMAD.WIDE R6, R7, 0x4, R16.reuse ;  /* 0x000000040706c825 */ /* 0x100fe200078e0210 */
[----:B------:R1:W-:Y:S03]  /*a9e0*/  @!P6 ST.E.64 [R2.64], R88 ;  /* 0x000000580200e985 */ /* 0x0003e6000c101b0e */
[----:B------:R-:W-:-:S04]  /*a9f0*/  @!P5 IMAD.WIDE R4, R5, 0x4, R16 ;  /* 0x000000040504d825 */ /* 0x000fc800078e0210 */
[--C-:B------:R-:W-:Y:S01]  /*aa00*/  @!P3 IMAD.WIDE R20, R15, 0x4, R16.reuse ;  /* 0x000000040f14b825 */ /* 0x100fe200078e0210 */
[----:B------:R1:W-:Y:S03]  /*aa10*/  @!P5 ST.E.64 [R4.64], R84 ;  /* 0x000000540400d985 */ /* 0x0003e6000c101b0e */
[--C-:B------:R-:W-:Y:S01]  /*aa20*/  @!P2 IMAD.WIDE R12, R13, 0x4, R16.reuse ;  /* 0x000000040d0ca825 */ /* 0x100fe200078e0210 */
[----:B------:R1:W-:Y:S03]  /*aa30*/  @!P4 ST.E.64 [R6.64], R80 ;  /* 0x000000500600c985 */ /* 0x0003e6000c101b0e */
[----:B------:R-:W-:Y:S01]  /*aa40*/  @!P1 IMAD.WIDE R16, R19, 0x4, R16 ;  /* 0x0000000413109825 */ /* 0x000fe200078e0210 */
[----:B------:R1:W-:Y:S04]  /*aa50*/  @!P3 ST.E.64 [R20.64], R76 ;  /* 0x0000004c1400b985 */ /* 0x0003e8000c101b0e */
[----:B------:R1:W-:Y:S04]  /*aa60*/  @!P2 ST.E.64 [R12.64], R72 ;  /* 0x000000480c00a985 */ /* 0x0003e8000c101b0e */
[----:B------:R1:W-:Y:S02]  /*aa70*/  @!P1 ST.E.64 [R16.64], R68 ;  /* 0x0000004410009985 */ /* 0x0003e4000c101b0e */
.L_x_9:
[----:B------:R-:W-:Y:S05]  /*aa80*/  BSYNC B0 ;  /* 0x0000000000007941 */ /* 0x000fea0003800000 */
.L_x_8:
[----:B-1----:R1:W2:Y:S04]  /*aa90*/  SHFL.IDX PT, R5, R14, 0x1, 0x1c1f ;  /* 0x003c1f000e057f89 */ /* 0x0022a800000e0000 */
[----:B------:R1:W3:Y:S01]  /*aaa0*/  SHFL.IDX PT, R4, R9, 0x1, 0x1c1f ;  /* 0x003c1f0009047f89 */ /* 0x0002e200000e0000 */
[----:B------:R-:W-:Y:S05]  /*aab0*/  @P0 EXIT ;  /* 0x000000000000094d */ /* 0x000fea0003800000 */
[C---:B------:R-:W-:Y:S02]  /*aac0*/  ISETP.GE.AND P0, PT, R11.reuse, c[0x0][0x3c8], PT ;  /* 0x0000f2000b007a0c */ /* 0x040fe40003f06270 */
[----:B---3--:R-:W-:-:S02]  /*aad0*/  IADD3 R2, R11, 0x8, RZ ;  /* 0x000000080b027810 */ /* 0x008fc40007ffe0ff */
[C---:B------:R-:W-:Y:S02]  /*aae0*/  IADD3 R0, R11.reuse, 0x10, RZ ;  /* 0x000000100b007810 */ /* 0x040fe40007ffe0ff */
[----:B------:R-:W-:Y:S02]  /*aaf0*/  ISETP.GE.AND P6, PT, R2, c[0x0][0x3c8], PT ;  /* 0x0000f20002007a0c */ /* 0x000fe40003fc6270 */
[----:B------:R-:W-:Y:S02]  /*ab00*/  ISETP.GE.AND P5, PT, R0, c[0x0][0x3c8], PT ;  /* 0x0000f20000007a0c */ /* 0x000fe40003fa6270 */
[C---:B-1----:R-:W-:Y:S02]  /*ab10*/  IADD3 R9, R11.reuse, 0x18, RZ ;  /* 0x000000180b097810 */ /* 0x042fe40007ffe0ff */
[C---:B------:R-:W-:Y:S01]  /*ab20*/  IADD3 R8, R11.reuse, 0x20, RZ ;  /* 0x000000200b087810 */ /* 0x040fe20007ffe0ff */
[C---:B--2---:R-:W-:Y:S01]  /*ab30*/  @!P0 IMAD.WIDE R14, R11.reuse, 0x4, R4 ;  /* 0x000000040b0e8825 */ /* 0x044fe200078e0204 */
[----:B------:R-:W-:-:S02]  /*ab40*/  IADD3 R7, R11, 0x28, RZ ;  /* 0x000000280b077810 */ /* 0x000fc40007ffe0ff */
[C---:B------:R-:W-:Y:S02]  /*ab50*/  IADD3 R6, R11.reuse, 0x30, RZ ;  /* 0x000000300b067810 */ /* 0x040fe40007ffe0ff */
[----:B------:R-:W-:Y:S01]  /*ab60*/  IADD3 R3, R11, 0x38, RZ ;  /* 0x000000380b037810 */ /* 0x000fe20007ffe0ff */
[----:B------:R1:W-:Y:S01]  /*ab70*/  @!P0 ST.E.64 [R14.64], R130 ;  /* 0x000000820e008985 */ /* 0x0003e2000c101b0e */
[----:B------:R-:W-:Y:S02]  /*ab80*/  ISETP.GE.AND P4, PT, R9, c[0x0][0x3c8], PT ;  /* 0x0000f20009007a0c */ /* 0x000fe40003f86270 */
[----:B------:R-:W-:Y:S02]  /*ab90*/  ISETP.GE.AND P3, PT, R8, c[0x0][0x3c8], PT ;  /* 0x0000f20008007a0c */ /* 0x000fe40003f66270 */
[----:B------:R-:W-:Y:S02]  /*aba0*/  ISETP.GE.AND P2, PT, R7, c[0x0][0x3c8], PT ;  /* 0x0000f20007007a0c */ /* 0x000fe40003f46270 */
[----:B------:R-:W-:-:S02]  /*abb0*/  ISETP.GE.AND P1, PT, R6, c[0x0][0x3c8], PT ;  /* 0x0000f20006007a0c */ /* 0x000fc40003f26270 */
[----:B------:R-:W-:Y:S02]  /*abc0*/  ISETP.GE.AND P0, PT, R3, c[0x0][0x3c8], PT ;  /* 0x0000f20003007a0c */ /* 0x000fe40003f06270 */
[----:B------:R-:W-:Y:S02]  /*abd0*/  @!P6 LEA.HI R2, R2, R2, RZ, 0x1 ;  /* 0x000000020202e211 */ /* 0x000fe400078f08ff */
[----:B------:R-:W-:Y:S02]  /*abe0*/  @!P5 LEA.HI R0, R0, R0, RZ, 0x1 ;  /* 0x000000000000d211 */ /* 0x000fe400078f08ff */
[----:B------:R-:W-:Y:S02]  /*abf0*/  @!P6 LOP3.LUT R13, R2, 0xfffffffe, RZ, 0xc0, !PT ;  /* 0xfffffffe020de812 */ /* 0x000fe400078ec0ff */
[----:B------:R-:W-:Y:S02]  /*ac00*/  @!P4 LEA.HI R9, R9, R9, RZ, 0x1 ;  /* 0x000000090909c211 */ /* 0x000fe400078f08ff */
[----:B------:R-:W-:Y:S01]  /*ac10*/  @!P3 LEA.HI R8, R8, R8, RZ, 0x1 ;  /* 0x000000080808b211 */ /* 0x000fe200078f08ff */
[----:B------:R-:W-:Y:S01]  /*ac20*/  @!P6 IMAD.WIDE R12, R13, 0x4, R4 ;  /* 0x000000040d0ce825 */ /* 0x000fe200078e0204 */
[----:B------:R-:W-:-:S02]  /*ac30*/  @!P2 LEA.HI R7, R7, R7, RZ, 0x1 ;  /* 0x000000070707a211 */ /* 0x000fc400078f08ff */
[----:B------:R-:W-:Y:S02]  /*ac40*/  @!P1 LEA.HI R6, R6, R6, RZ, 0x1 ;  /* 0x0000000606069211 */ /* 0x000fe400078f08ff */
[----:B------:R-:W-:Y:S01]  /*ac50*/  @!P0 LEA.HI R3, R3, R3, RZ, 0x1 ;  /* 0x0000000303038211 */ /* 0x000fe200078f08ff */
[----:B------:R2:W-:Y:S01]  /*ac60*/  @!P6 ST.E.64 [R12.64], R126 ;  /* 0x0000007e0c00e985 */ /* 0x0005e2000c101b0e */
[----:B------:R-:W-:Y:S02]  /*ac70*/  @!P4 LOP3.LUT R9, R9, 0xfffffffe, RZ, 0xc0, !PT ;  /* 0xfffffffe0909c812 */ /* 0x000fe400078ec0ff */
[----:B-1----:R-:W-:Y:S02]  /*ac80*/  @!P5 LOP3.LUT R15, R0, 0xfffffffe, RZ, 0xc0, !PT ;  /* 0xfffffffe000fd812 */ /* 0x002fe400078ec0ff */
[----:B------:R-:W-:Y:S02]  /*ac90*/  IADD3 R2, R11, 0x40, RZ ;  /* 0x000000400b027810 */ /* 0x000fe40007ffe0ff */
[----:B------:R-:W-:Y:S01]  /*aca0*/  @!P3 LOP3.LUT R17, R8, 0xfffffffe, RZ, 0xc0, !PT ;  /* 0xfffffffe0811b812 */ /* 0x000fe200078ec0ff */
[----:B------:R-:W-:Y:S01]  /*acb0*/  @!P5 IMAD.WIDE R14, R15, 0x4, R4 ;  /* 0x000000040f0ed825 */ /* 0x000fe200078e0204 */
[----:B------:R-:W-:-:S02]  /*acc0*/  IADD3 R0, R11, 0x48, RZ ;  /* 0x000000480b007810 */ /* 0x000fc40007ffe0ff */
[----:B------:R-:W-:Y:S01]  /*acd0*/  @!P2 LOP3.LUT R7, R7, 0xfffffffe, RZ, 0xc0, !PT ;  /* 0xfffffffe0707a812 */ /* 0x000fe200078ec0ff */
[----:B------:R-:W-:Y:S01]  /*ace0*/  @!P4 IMAD.WIDE R8, R9, 0x4, R4 ;  /* 0x000000040908c825 */ /* 0x000fe200078e0204 */
[----:B------:R-:W-:Y:S01]  /*acf0*/  @!P0 LOP3.LUT R3, R3, 0xfffffffe, RZ, 0xc0, !PT ;  /* 0xfffffffe03038812 */ /* 0x000fe200078ec0ff */
[----:B------:R1:W-:Y:S01]  /*ad00*/  @!P5 ST.E.64 [R14.64], R122 ;  /* 0x0000007a0e00d985 */ /* 0x0003e2000c101b0e */
[----:B------:R-:W-:Y:S02]  /*ad10*/  ISETP.GE.AND P6, PT, R2, c[0x0][0x3c8], PT ;  /* 0x0000f20002007a0c */ /* 0x000fe40003fc6270 */
[----:B------:R-:W-:Y:S01]  /*ad20*/  ISETP.GE.AND P5, PT, R0, c[0x0][0x3c8], PT ;  /* 0x0000f20000007a0c */ /* 0x000fe20003fa6270 */
[----:B------:R3:W-:Y:S01]  /*ad30*/  @!P4 ST.E.64 [R8.64], R118 ;  /* 0x000000760800c985 */ /* 0x0007e2000c101b0e */
[C---:B------:R-:W-:Y:S02]  /*ad40*/  IADD3 R20, R11.reuse, 0x50, RZ ;  /* 0x000000500b147810 */ /* 0x040fe40007ffe0ff */
[----:B------:R-:W-:-:S02]  /*ad50*/  IADD3 R19, R11, 0x58, RZ ;  /* 0x000000580b137810 */ /* 0x000fc40007ffe0ff */
[C---:B------:R-:W-:Y:S02]  /*ad60*/  IADD3 R18, R11.reuse, 0x60, RZ ;  /* 0x000000600b127810 */ /* 0x040fe40007ffe0ff */
[----:B------:R-:W-:Y:S02]  /*ad70*/  IADD3 R10, R11, 0x68, RZ ;  /* 0x000000680b0a7810 */ /* 0x000fe40007ffe0ff */
[----:B------:R-:W-:Y:S02]  /*ad80*/  ISETP.GE.AND P4, PT, R20, c[0x0][0x3c8], PT ;  /* 0x0000f20014007a0c */ /* 0x000fe40003f86270 */
[----:B--2---:R-:W-:Y:S01]  /*ad90*/  @!P1 LOP3.LUT R13, R6, 0xfffffffe, RZ, 0xc0, !PT ;  /* 0xfffffffe060d9812 */ /* 0x004fe200078ec0ff */
[--C-:B------:R-:W-:Y:S01]  /*ada0*/  @!P2 IMAD.WIDE R6, R7, 0x4, R4.reuse ;  /* 0x000000040706a825 */ /* 0x100fe200078e0204 */
[----:B------:R-:W-:Y:S02]  /*adb0*/  @!P6 LEA.HI R2, R2, R2, RZ, 0x1 ;  /* 0x000000020202e211 */ /* 0x000fe400078f08ff */
[----:B------:R-:W-:Y:S01]  /*adc0*/  @!P5 LEA.HI R0, R0, R0, RZ, 0x1 ;  /* 0x000000000000d211 */ /* 0x000fe200078f08ff */
[----:B------:R-:W-:-:S06]  /*add0*/  @!P1 IMAD.WIDE R12, R13, 0x4, R4 ;  /* 0x000000040d0c9825 */ /* 0x000fcc00078e0204 */
[----:B------:R-:W-:Y:S01]  /*ade0*/  @!P4 LEA.HI R20, R20, R20, RZ, 0x1 ;  /* 0x000000141414c211 */ /* 0x000fe200078f08ff */
[----:B-1----:R-:W-:-:S04]  /*adf0*/  @!P3 IMAD.WIDE R14, R17, 0x4, R4 ;  /* 0x00000004110eb825 */ /* 0x002fc800078e0204 */
[----:B----4-:R-:W-:Y:S01]  /*ae00*/  @!P0 IMAD.WIDE R16, R3, 0x4, R4 ;  /* 0x0000000403108825 */ /* 0x010fe200078e0204 */
[----:B------:R1:W-:Y:S01]  /*ae10*/  @!P3 ST.E.64 [R14.64], R114 ;  /* 0x000000720e00b985 */ /* 0x0003e2000c101b0e */
[----:B------:R-:W-:Y:S02]  /*ae20*/  IADD3 R3, R11, 0x70, RZ ;  /* 0x000000700b037810 */ /* 0x000fe40007ffe0ff */
[----:B------:R-:W-:Y:S01]  /*ae30*/  ISETP.GE.AND P3, PT, R19, c[0x0][0x3c8], PT ;  /* 0x0000f20013007a0c */ /* 0x000fe20003f66270 */
[----:B------:R2:W-:Y:S01]  /*ae40*/  @!P2 ST.E.64 [R6.64], R110 ;  /* 0x0000006e0600a985 */ /* 0x0005e2000c101b0e */
[----:B------:R-:W-:Y:S02]  /*ae50*/  ISETP.GE.AND P2, PT, R18, c[0x0][0x3c8], PT ;  /* 0x0000f20012007a0c */ /* 0x000fe40003f46270 */
[----:B---3--:R-:W-:Y:S01]  /*ae60*/  @!P5 LOP3.LUT R9, R0, 0xfffffffe, RZ, 0xc0, !PT ;  /* 0xfffffffe0009d812 */ /* 0x008fe200078ec0ff */
[----:B------:R3:W-:Y:S01]  /*ae70*/  @!P1 ST.E.64 [R12.64], R106 ;  /* 0x0000006a0c009985 */ /* 0x0007e2000c101b0e */
[----:B------:R-:W-:-:S02]  /*ae80*/  ISETP.GE.AND P1, PT, R10, c[0x0][0x3c8], PT ;  /* 0x0000f2000a007a0c */ /* 0x000fc40003f26270 */
[----:B------:R-:W-:Y:S01]  /*ae90*/  IADD3 R11, R11, 0x78, RZ ;  /* 0x000000780b0b7810 */ /* 0x000fe20007ffe0ff */
[----:B------:R4:W-:Y:S01]  /*aea0*/  @!P0 ST.E.64 [R16.64], R102 ;  /* 0x0000006610008985 */ /* 0x0009e2000c101b0e */
[----:B------:R-:W-:Y:S01]  /*aeb0*/  ISETP.GE.AND P0, PT, R3, c[0x0][0x3c8], PT ;  /* 0x0000f20003007a0c */ /* 0x000fe20003f06270 */
[----:B------:R-:W-:Y:S02]  /*aec0*/  @!P5 IMAD.WIDE R8, R9, 0x4, R4 ;  /* 0x000000040908d825 */ /* 0x000fe400078e0204 */
[----:B------:R-:W-:Y:S02]  /*aed0*/  @!P3 LEA.HI R19, R19, R19, RZ, 0x1 ;  /* 0x000000131313b211 */ /* 0x000fe400078f08ff */
[----:B------:R-:W-:Y:S02]  /*aee0*/  @!P2 LEA.HI R18, R18, R18, RZ, 0x1 ;  /* 0x000000121212a211 */ /* 0x000fe400078f08ff */
[----:B------:R-:W-:Y:S02]  /*aef0*/  @!P3 LOP3.LUT R19, R19, 0xfffffffe, RZ, 0xc0, !PT ;  /* 0xfffffffe1313b812 */ /* 0x000fe400078ec0ff */
[----:B------:R-:W-:-:S04]  /*af00*/  @!P1 LEA.HI R10, R10, R10, RZ, 0x1 ;  /* 0x0000000a0a0a9211 */ /* 0x000fc800078f08ff */
[----:B------:R-:W-:Y:S02]  /*af10*/  @!P0 LEA.HI R3, R3, R3, RZ, 0x1 ;  /* 0x0000000303038211 */ /* 0x000fe400078f08ff */
[----:B-1----:R-:W-:Y:S02]  /*af20*/  @!P2 LOP3.LUT R15, R18, 0xfffffffe, RZ, 0xc0, !PT ;  /* 0xfffffffe120fa812 */ /* 0x002fe400078ec0ff */
[----:B------:R-:W-:Y:S02]  /*af30*/  @!P0 LOP3.LUT R3, R3, 0xfffffffe, RZ, 0xc0, !PT ;  /* 0xfffffffe03038812 */ /* 0x000fe400078ec0ff */
[----:B--2---:R-:W-:-:S03]  /*af40*/  @!P6 LOP3.LUT R7, R2, 0xfffffffe, RZ, 0xc0, !PT ;  /* 0xfffffffe0207e812 */ /* 0x004fc600078ec0ff */
[----:B------:R-:W-:Y:S01]  /*af50*/  @!P0 IMAD.WIDE R2, R3, 0x4, R4 ;  /* 0x0000000403028825 */ /* 0x000fe200078e0204 */
[----:B---3--:R-:W-:-:S03]  /*af60*/  @!P4 LOP3.LUT R13, R20, 0xfffffffe, RZ, 0xc0, !PT ;  /* 0xfffffffe140dc812 */ /* 0x008fc600078ec0ff */
[----:B------:R-:W-:Y:S01]  /*af70*/  @!P6 IMAD.WIDE R6, R7, 0x4, R4 ;  /* 0x000000040706e825 */ /* 0x000fe200078e0204 */
[----:B----4-:R-:W-:-:S04]  /*af80*/  @!P1 LOP3.LUT R17, R10, 0xfffffffe, RZ, 0xc0, !PT ;  /* 0xfffffffe0a119812 */ /* 0x010fc800078ec0ff */
[----:B------:R1:W-:Y:S04]  /*af90*/  @!P6 ST.E.64 [R6.64], R98 ;  /* 0x000000620600e985 */ /* 0x0003e8000c101b0e */
[----:B------:R2:W-:Y:S01]  /*afa0*/  @!P5 ST.E.64 [R8.64], R94 ;  /* 0x0000005e0800d985 */ /* 0x0005e2000c101b0e */
[----:B-1----:R-:W-:-:S04]  /*afb0*/  @!P4 IMAD.WIDE R6, R13, 0x4, R4 ;  /* 0x000000040d06c825 */ /* 0x002fc800078e0204 */
[--C-:B--2---:R-:W-:Y:S01]  /*afc0*/  @!P3 IMAD.WIDE R8, R19, 0x4, R4.reuse ;  /* 0x000000041308b825 */ /* 0x104fe200078e0204 */
[----:B------:R1:W-:Y:S03]  /*afd0*/  @!P4 ST.E.64 [R6.64], R90 ;  /* 0x0000005a0600c985 */ /* 0x0003e6000c101b0e */
[--C-:B------:R-:W-:Y:S01]  /*afe0*/  @!P2 IMAD.WIDE R12, R15, 0x4, R4.reuse ;  /* 0x000000040f0ca825 */ /* 0x100fe200078e0204 */
[----:B------:R1:W-:Y:S03]  /*aff0*/  @!P3 ST.E.64 [R8.64], R86 ;  /* 0x000000560800b985 */ /* 0x0003e6000c101b0e */
[----:B------:R-:W-:Y:S01]  /*b000*/  @!P1 IMAD.WIDE R14, R17, 0x4, R4 ;  /* 0x00000004110e9825 */ /* 0x000fe200078e0204 */
[----:B------:R1:W-:Y:S04]  /*b010*/  @!P2 ST.E.64 [R12.64], R82 ;  /* 0x000000520c00a985 */ /* 0x0003e8000c101b0e */
[----:B------:R1:W-:Y:S04]  /*b020*/  @!P1 ST.E.64 [R14.64], R78 ;  /* 0x0000004e0e009985 */ /* 0x0003e8000c101b0e */
[----:B------:R1:W-:Y:S01]  /*b030*/  @!P0 ST.E.64 [R2.64], R74 ;  /* 0x0000004a02008985 */ /* 0x0003e2000c101b0e */
[----:B------:R-:W-:-:S13]  /*b040*/  ISETP.GE.AND P0, PT, R11, c[0x0][0x3c8], PT ;  /* 0x0000f2000b007a0c */ /* 0x000fda0003f06270 */
[----:B------:R-:W-:Y:S05]  /*b050*/  @P0 EXIT ;  /* 0x000000000000094d */ /* 0x000fea0003800000 */
[----:B-1----:R-:W-:-:S04]  /*b060*/  LEA.HI R3, R11, R11, RZ, 0x1 ;  /* 0x0000000b0b037211 */ /* 0x002fc800078f08ff */
[----:B------:R-:W-:-:S05]  /*b070*/  LOP3.LUT R3, R3, 0xfffffffe, RZ, 0xc0, !PT ;  /* 0xfffffffe03037812 */ /* 0x000fca00078ec0ff */
[----:B------:R-:W-:-:S05]  /*b080*/  IMAD.WIDE R4, R3, 0x4, R4 ;  /* 0x0000000403047825 */ /* 0x000fca00078e0204 */
[----:B------:R-:W-:Y:S01]  /*b090*/  ST.E.64 [R4.64], R70 ;  /* 0x0000004604007985 */ /* 0x000fe2000c101b0e */
[----:B------:R-:W-:Y:S05]  /*b0a0*/  EXIT ;  /* 0x000000000000794d */ /* 0x000fea0003800000 */
.L_x_7:
[----:B------:R-:W1:Y:S02]  /*b0b0*/  S2R R4, SR_TID.X ;  /* 0x0000000000047919 */ /* 0x000e640000002100 */
[----:B-1----:R-:W-:-:S13]  /*b0c0*/  ISETP.GT.AND P0, PT, R4, 0x7f, PT ;  /* 0x0000007f0400780c */ /* 0x002fda0003f04270 */
[----:B------:R-:W-:Y:S05]  /*b0d0*/  @P0 EXIT ;  /* 0x000000000000094d */ /* 0x000fea0003800000 */
[----:B------:R-:W1:Y:S01]  /*b0e0*/  S2R R7, SR_CTAID.X ;  /* 0x0000000000077919 */ /* 0x000e620000002500 */
[----:B------:R-:W-:-:S05]  /*b0f0*/  MOV R0, c[0x0][0x4e8] ;  /* 0x00013a0000007a02 */ /* 0x000fca0000000f00 */
[----:B------:R-:W-:Y:S01]  /*b100*/  IMAD R2, R0, c[0x0][0x388], RZ ;  /* 0x0000e20000027a24 */ /* 0x000fe200078e02ff */
[----:B-1----:R-:W-:-:S04]  /*b110*/  LEA R7, R7, R4, 0x7 ;  /* 0x0000000407077211 */ /* 0x002fc800078e38ff */
[----:B------:R-:W-:-:S13]  /*b120*/  ISETP.GE.AND P0, PT, R7, R2, PT ;  /* 0x000000020700720c */ /* 0x000fda0003f06270 */
[----:B------:R-:W-:Y:S05]  /*b130*/  @P0 EXIT ;  /* 0x000000000000094d */ /* 0x000fea0003800000 */
[----:B------:R-:W1:Y:S01]  /*b140*/  S2R R5, SR_CTAID.Z ;  /* 0x0000000000057919 */ /* 0x000e620000002700 */
[----:B------:R-:W-:Y:S01]  /*b150*/  USHF.R.S32.HI UR6, URZ, 0x1f, UR10 ;  /* 0x0000001f3f067899 */ /* 0x000fe2000801140a */
[----:B------:R-:W-:Y:S01]  /*b160*/  ISETP.NE.AND P0, PT, R0, 0x1, PT ;  /* 0x000000010000780c */ /* 0x000fe20003f05270 */
[----:B------:R-:W-:Y:S01]  /*b170*/  ULDC.64 UR4, c[0x0][0x4d0] ;  /* 0x0001340000047ab9 */ /* 0x000fe20000000a00 */
[----:B------:R-:W2:Y:S01]  /*b180*/  S2R R3, SR_CTAID.Y ;  /* 0x0000000000037919 */ /* 0x000ea20000002600 */
[----:B------:R-:W-:Y:S01]  /*b190*/  UIMAD UR6, UR6, UR4, URZ ;  /* 0x00000004060672a4 */ /* 0x000fe2000f8e023f */
[----:B------:R-:W-:Y:S01]  /*b1a0*/  IADD3 R2, RZ, -UR10, RZ ;  /* 0x8000000aff027c10 */ /* 0x000fe2000fffe0ff */
[----:B------:R-:W-:Y:S01]  /*b1b0*/  UIMAD.WIDE.U32 UR8, UR10, UR4, URZ ;  /* 0x000000040a0872a5 */ /* 0x000fe2000f8e003f */
[----:B------:R-:W-:Y:S01]  /*b1c0*/  MOV R6, R7 ;  /* 0x0000000700067202 */ /* 0x000fe20000000f00 */
[----:B------:R-:W-:-:S04]  /*b1d0*/  UIMAD UR4, UR10, UR5, UR6 ;  /* 0x000000050a0472a4 */ /* 0x000fc8000f8e0206 */
[----:B------:R-:W-:Y:S01]  /*b1e0*/  UIADD3 UR4, UR9, UR4, URZ ;  /* 0x0000000409047290 */ /* 0x000fe2000fffe03f */
[----:B------:R-:W-:Y:S01]  /*b1f0*/  MOV R9, UR9 ;  /* 0x0000000900097c02 */ /* 0x000fe20008000f00 */
[----:B------:R-:W-:-:S04]  /*b200*/  @P0 IMAD.HI.U32 R4, R7, c[0x0][0x4ec], RZ ;  /* 0x00013b0007040a27 */ /* 0x000fc800078e00ff */
[----:B------:R-:W-:Y:S01]  /*b210*/  IMAD.U32 R8, RZ, RZ, UR8 ;  /* 0x00000008ff087e24 */ /* 0x000fe2000f8e00ff */
[----:B------:R-:W-:Y:S01]  /*b220*/  @P0 SHF.R.U32.HI R6, RZ, c[0x0][0x4f0], R4 ;  /* 0x00013c00ff060a19 */ /* 0x000fe20000011604 */
[----:B------:R-:W-:Y:S01]  /*b230*/  IMAD.U32 R9, RZ, RZ, UR4 ;  /* 0x00000004ff097e24 */ /* 0x000fe2000f8e00ff */
[----:B-1----:R-:W-:-:S03]  /*b240*/  SHF.R.S32.HI R0, RZ, 0x1f, R5 ;  /* 0x0000001fff007819 */ /* 0x002fc60000011405 */
[----:B------:R-:W-:Y:S01]  /*b250*/  IMAD.WIDE.U32 R8, R5, c[0x0][0x4d8], R8 ;  /* 0x0001360005087a25 */ /* 0x000fe200078e0008 */
[----:B------:R-:W-:-:S03]  /*b260*/  IADD3 R4, -R6, RZ, RZ ;  /* 0x000000ff06047210 */ /* 0x000fc60007ffe1ff */
[----:B------:R-:W-:Y:S02]  /*b270*/  IMAD R0, R0, c[0x0][0x4d8], RZ ;  /* 0x0001360000007a24 */ /* 0x000fe400078e02ff */
[----:B--2---:R-:W-:Y:S02]  /*b280*/  IMAD R2, R2, c[0x0][0x550], R3 ;  /* 0x0001540002027a24 */ /* 0x004fe400078e0203 */
[----:B------:R-:W-:Y:S02]  /*b290*/  IMAD R0, R5, c[0x0][0x4dc], R0 ;  /* 0x0001370005007a24 */ /* 0x000fe400078e0200 */
[----:B------:R-:W-:Y:S01]  /*b2a0*/  IMAD R4, R4, c[0x0][0x4e8], R7 ;  /* 0x00013a0004047a24 */ /* 0x000fe200078e0207 */
[----:B------:R-:W-:Y:S01]  /*b2b0*/  SHF.R.S32.HI R3, RZ, 0x1f, R2 ;  /* 0x0000001fff037819 */ /* 0x000fe20000011402 */
[----:B------:R-:W-:Y:S01]  /*b2c0*/  IMAD.IADD R9, R0, 0x1, R9 ;  /* 0x0000000100097824 */ /* 0x000fe200078e0209 */
[----:B------:R-:W-:-:S03]  /*b2d0*/  SHF.R.S32.HI R0, RZ, 0x1f, R6 ;  /* 0x0000001fff007819 */ /* 0x000fc60000011406 */
[----:B------:R-:W-:Y:S02]  /*b2e0*/  IMAD R3, R3, c[0x0][0x4e0], RZ ;  /* 0x0001380003037a24 */ /* 0x000fe400078e02ff */
[----:B------:R-:W-:-:S04]  /*b2f0*/  IMAD.WIDE.U32 R8, R2, c[0x0][0x4e0], R8 ;  /* 0x0001380002087a25 */ /* 0x000fc800078e0008 */
[----:B------:R-:W-:Y:S01]  /*b300*/  IMAD R3, R2, c[0x0][0x4e4], R3 ;  /* 0x0001390002037a24 */ /* 0x000fe200078e0203 */
[----:B------:R-:W-:Y:S02]  /*b310*/  SHF.R.S32.HI R2, RZ, 0x1f, R4 ;  /* 0x0000001fff027819 */ /* 0x000fe40000011404 */
[----:B------:R-:W-:-:S03]  /*b320*/  IADD3 R6, P0, R6, R8, RZ ;  /* 0x0000000806067210 */ /* 0x000fc60007f1e0ff */
[----:B------:R-:W-:Y:S01]  /*b330*/  IMAD R5, R2, c[0x0][0x4c8], RZ ;  /* 0x0001320002057a24 */ /* 0x000fe200078e02ff */
[----:B------:R-:W-:-:S03]  /*b340*/  IADD3.X R7, R0, R9, R3, P0, !PT ;  /* 0x0000000900077210 */ /* 0x000fc600007fe403 */
[C---:B------:R-:W-:Y:S02]  /*b350*/  IMAD R5, R4.reuse, c[0x0][0x4cc], R5 ;  /* 0x0001330004057a24 */ /* 0x040fe400078e0205 */
[----:B------:R-:W-:-:S05]  /*b360*/  IMAD.WIDE.U32 R6, R4, c[0x0][0x4c8], R6 ;  /* 0x0001320004067a25 */ /* 0x000fca00078e0006 */
[----:B------:R-:W-:Y:S02]  /*b370*/  IADD3 R5, R7, R5, RZ ;  /* 0x0000000507057210 */ /* 0x000fe40007ffe0ff */
[----:B------:R-:W-:-:S04]  /*b380*/  LEA R2, P0, R6, c[0x0][0x4a8], 0x2 ;  /* 0x00012a0006027a11 */ /* 0x000fc800078010ff */
[----:B------:R-:W-:Y:S02]  /*b390*/  LEA.HI.X R3, R6, c[0x0][0x4ac], R5, 0x2, P0 ;  /* 0x00012b0006037a11 */ /* 0x000fe400000f1405 */
[----:B------:R-:W-:-:S05]  /*b3a0*/  MOV R5, 0xff800000 ;  /* 0xff80000000057802 */ /* 0x000fca0000000f00 */
[----:B------:R-:W-:Y:S01]  /*b3b0*/  STG.E [R2.64], R5 ;  /* 0x0000000502007986 */ /* 0x000fe2000c10190e */
[----:B------:R-:W-:Y:S05]  /*b3c0*/  EXIT ;  /* 0x000000000000794d */ /* 0x000fea0003800000 */
.L_x_10:
[----:B------:R-:W-:-:S00]  /*b3d0*/  BRA `(.L_x_10) ;  /* 0xfffffff000007947 */ /* 0x000fc0000383ffff */
[----:B------:R-:W-:-:S00]  /*b3e0*/  NOP ;  /* 0x0000000000007918 */ /* 0x000fc00000000000 */
        /* <DEDUP_REMOVED lines=9> */
.L_x_2672:


//--------------------- .text._ZN7cutlass13device_kernelIN5flash19enable_sm80_to_sm89INS1_16FlashAttnFwdSm80INS1_25CollectiveMainloopFwdSm80ILi8ELi1ELb1EN4cute5tupleIJNS5_1CILi128EEENS7_ILi96EEES8_EEELi128ENS_10bfloat16_tEfNS_4arch4Sm80ELb0ELb1ELb1ELb0ELb0ELb0ELb1ELb1EEENS1_21CollectiveEpilogueFwdINS6_IJS8_S8_S9_EEENS6_IJNS7_ILi1EEESH_SH_EEESB_SD_Li256ELb0ELb1ELb1ELb0EEENS1_19SingleTileSchedulerILb0ELb1ELb1ELi128EEEEEEEEEvNT_6ParamsE --------------------------
	.section	.text._ZN7cutlass13device_kernelIN5flash19enable_sm80_to_sm89INS1_16FlashAttnFwdSm80INS1_25CollectiveMainloopFwdSm80ILi8ELi1ELb1EN4cute5tupleIJNS5_1CILi128EEENS7_ILi96EEES8_EEELi128ENS_10bfloat16_tEfNS_4arch4Sm80ELb0ELb1ELb1ELb0ELb0ELb0ELb1ELb1EEENS1_21CollectiveEpilogueFwdINS6_IJS8_S8_S9_EEENS6_IJNS7_ILi1EEESH_SH_EEESB_SD_Li256ELb0ELb1ELb1ELb0EEENS1_19SingleTileSchedulerILb0ELb1ELb1ELi128EEEEEEEEEvNT_6ParamsE,"ax",@progbits
	.sectioninfo	@"SHI_REGISTERS=255"
	.align	128
.text._ZN7cutlass13device_kernelIN5flash19enable_sm80_to_sm89INS1_16FlashAttnFwdSm80INS1_25CollectiveMainloopFwdSm80ILi8ELi1ELb1EN4cute5tupleIJNS5_1CILi128EEENS7_ILi96EEES8_EEELi128ENS_10bfloat16_tEfNS_4arch4Sm80ELb0ELb1ELb1ELb0ELb0ELb0ELb1ELb1EEENS1_21CollectiveEpilogueFwdINS6_IJS8_S8_S9_EEENS6_IJNS7_ILi1EEESH_SH_EEESB_SD_Li256ELb0ELb1ELb1ELb0EEENS1_19SingleTileSchedulerILb0ELb1ELb1ELi128EEEEEEEEEvNT_6ParamsE:
        .type           _ZN7cutlass13device_kernelIN5flash19enable_sm80_to_sm89INS1_16FlashAttnFwdSm80INS1_25CollectiveMainloopFwdSm80ILi8ELi1ELb1EN4cute5tupleIJNS5_1CILi128EEENS7_ILi96EEES8_EEELi128ENS_10bfloat16_tEfNS_4arch4Sm80ELb0ELb1ELb1ELb0ELb0ELb0ELb1ELb1EEENS1_21CollectiveEpilogueFwdINS6_IJS8_S8_S9_EEENS6_IJNS7_ILi1EEESH_SH_EEESB_SD_Li256ELb0ELb1ELb1ELb0EEENS1_19SingleTileSchedulerILb0ELb1ELb1ELi128EEEEEEEEEvNT_6ParamsE,@function
        .size           _ZN7cutlass13device_kernelIN5flash19enable_sm80_to_sm89INS1_16FlashAttnFwdSm80INS1_25CollectiveMainloopFwdSm80ILi8ELi1ELb1EN4cute5tupleIJNS5_1CILi128EEENS7_ILi96EEES8_EEELi128ENS_10bfloat16_tEfNS_4arch4Sm80ELb0ELb1ELb1ELb0ELb0ELb0ELb1ELb1EEENS1_21CollectiveEpilogueFwdINS6_IJS8_S8_S9_EEENS6_IJNS7_ILi1EEESH_SH_EEESB_SD_Li256ELb0ELb1ELb1ELb0EEENS1_19SingleTileSchedulerILb0ELb1ELb1ELi128EEEEEEEEEvNT_6ParamsE,(.L_x_2673 - _ZN7cutlass13device_kernelIN5flash19enable_sm80_to_sm89INS1_16FlashAttnFwdSm80INS1_25CollectiveMainloopFwdSm80ILi8ELi1ELb1EN4cute5tupleIJNS5_1CILi128EEENS7_ILi96EEES8_EEELi128ENS_10bfloat16_tEfNS_4arch4Sm80ELb0ELb1ELb1ELb0ELb0ELb0ELb1ELb1EEENS1_21CollectiveEpilogueFwdINS6_IJS8_S8_S9_EEENS6_IJNS7_ILi1EEESH_SH_EEESB_SD_Li256ELb0ELb1ELb1ELb0EEENS1_19SingleTileSchedulerILb0ELb1ELb1ELi128EEEEEEEEEvNT_6ParamsE)
        .other          _ZN7cutlass13device_kernelIN5flash19enable_sm80_to_sm89INS1_16FlashAttnFwdSm80INS1_25CollectiveMainloopFwdSm80ILi8ELi1ELb1EN4cute5tupleIJNS5_1CILi128EEENS7_ILi96EEES8_EEELi128ENS_10bfloat16_tEfNS_4arch4Sm80ELb0ELb1ELb1ELb0ELb0ELb0ELb1ELb1EEENS1_21CollectiveEpilogueFwdINS6_IJS8_S8_S9_EEENS6_IJNS7_ILi1EEESH_SH_EEESB_SD_Li256ELb0ELb1ELb1ELb0EEENS1_19SingleTileSchedulerILb0ELb1ELb1ELi128EEEEEEEEEvNT_6ParamsE,@"STO_CUDA_ENTRY STV_DEFAULT"
_ZN7cutlass13device_kernelIN5flash19enable_sm80_to_sm89INS1_16FlashAttnFwdSm80INS1_25CollectiveMainloopFwdSm80ILi8ELi1ELb1EN4cute5tupleIJNS5_1CILi128EEENS7_ILi96EEES8_EEELi128ENS_10bfloat16_tEfNS_4arch4Sm80ELb0ELb1ELb1ELb0ELb0ELb0ELb1ELb1EEENS1_21CollectiveEpilogueFwdINS6_IJS8_S8_S9_EEENS6_IJNS7_ILi1EEESH_SH_EEESB_SD_Li256ELb0ELb1ELb1ELb0EEENS1_19SingleTileSchedulerILb0ELb1ELb1ELi128EEEEEEEEEvNT_6ParamsE:
[----:B------:R-:W-:Y:S02]  /*0000*/  MOV R1, c[0x0][0x28] ;  /* 0x00000a0000017a02 */ /* 0x000fe40000000f00 */
[----:B------:R-:W1:Y:S01]  /*0010*/  S2R R39, SR_TID.X ;  /* 0x0000000000277919 */ /* 0x000e620000002100 */
[----:B------:R-:W2:Y:S03]  /*0020*/  S2UR UR6, SR_CTAID.Y ;  /* 0x00000000000679c3 */ /* 0x000ea60000002600 */
        /* <DEDUP_REMOVED lines=14> */
.L_x_11:
[----:B---3--:R-:W-:Y:S02]  /*0110*/  ULDC.64 UR4, c[0x0][0x550] ;  /* 0x0001540000047ab9 */ /* 0x008fe40000000a00 */
[----:B------:R-:W-:Y:S02]  /*0120*/  UISETP.NE.AND UP0, UPT, UR4, 0x1, UPT ;  /* 0x000000010400788c */ /* 0x000fe4000bf05270 */
[----:B------:R-:W-:-:S02]  /*0130*/  UIMAD.WIDE.U32 UR10, UR6, UR5, URZ ;  /* 0x00000005060a72a5 */ /* 0x000fc4000f8e003f */
[----:B------:R-:W-:Y:S02]  /*0140*/  ULDC UR4, c[0x0][0x558] ;  /* 0x0001560000047ab9 */ /* 0x000fe40000000800 */
[----:B------:R-:W-:-:S05]  /*0150*/  UMOV UR9, UR6 ;  /* 0x0000000600097c82 */ /* 0x000fca0008000000 */
[----:B------:R-:W-:-:S03]  /*0160*/  @UP0 USHF.R.U32.HI UR9, URZ, UR4, UR11 ;  /* 0x000000043f090299 */ /* 0x000fc6000801160b */
.L_x_12:
[----:B------:R-:W-:Y:S01]  /*0170*/  ISETP.GE.AND P0, PT, R0, RZ, PT ;  /* 0x000000ff0000720c */ /* 0x000fe20003f06270 */
[----:B------:R-:W-:Y:S02]  /*0180*/  UIADD3 UR4, -UR9, URZ, URZ ;  /* 0x0000003f09047290 */ /* 0x000fe4000fffe13f */
[----:B------:R-:W-:Y:S02]  /*0190*/  ULDC UR10, c[0x0][0x550] ;  /* 0x00015400000a7ab9 */ /* 0x000fe40000000800 */
[----:B------:R-:W-:-:S08]  /*01a0*/  UIMAD UR10, UR4, UR10, UR6 ;  /* 0x0000000a040a72a4 */ /* 0x000fd0000f8e0206 */
[----:B------:R-:W-:Y:S05]  /*01b0*/  @!P0 EXIT ;  /* 0x000000000000894d */ /* 0x000fea0003800000 */
[----:B------:R-:W1:Y:S01]  /*01c0*/  S2UR UR16, SR_CTAID.X ;  /* 0x00000000001079c3 */ /* 0x000e620000002500 */
[----:B------:R-:W-:Y:S02]  /*01d0*/  ULDC UR8, c[0x0][0x2c4] ;  /* 0x0000b10000087ab9 */ /* 0x000fe40000000800 */
[----:B------:R-:W-:Y:S02]  /*01e0*/  UISETP.NE.AND UP3, UPT, UR8, 0x1, UPT ;  /* 0x000000010800788c */ /* 0x000fe4000bf65270 */
[----:B------:R-:W-:Y:S02]  /*01f0*/  UMOV UR11, 0x1 ;  /* 0x00000001000b7882 */ /* 0x000fe40000000000 */
[----:B------:R-:W-:Y:S02]  /*0200*/  ULDC.64 UR4, c[0x0][0x328] ;  /* 0x0000ca0000047ab9 */ /* 0x000fe40000000a00 */
[----:B------:R-:W-:Y:S02]  /*0210*/  UISETP.LE.AND UP2, UPT, UR11, UR5, UPT ;  /* 0x000000050b00728c */ /* 0x000fe4000bf43270 */
[----:B------:R-:W-:-:S02]  /*0220*/  ULDC.64 UR6, c[0x0][0x2c8] ;  /* 0x0000b20000067ab9 */ /* 0x000fc40000000a00 */
[----:B------:R-:W-:Y:S02]  /*0230*/  ULDC UR12, c[0x0][0x168] ;  /* 0x00005a00000c7ab9 */ /* 0x000fe40000000800 */
[----:B------:R-:W-:Y:S01]  /*0240*/  PLOP3.LUT P0, PT, PT, PT, UP2, 0x40, 0x0 ;  /* 0x000000000000781c */ /* 0x000fe20003f0e828 */
[----:B------:R-:W-:Y:S02]  /*0250*/  UIADD3 UR12, UR11, -UR12, URZ ;  /* 0x8000000c0b0c7290 */ /* 0x000fe4000fffe03f */
[----:B------:R-:W-:Y:S02]  /*0260*/  ULDC UR5, c[0x0][0x1d0] ;  /* 0x0000740000057ab9 */ /* 0x000fe40000000800 */
[----:B-1----:R-:W-:-:S04]  /*0270*/  USHF.L.U32 UR16, UR16, 0x7, URZ ;  /* 0x0000000710107899 */ /* 0x002fc8000800063f */
[----:B------:R-:W-:-:S04]  /*0280*/  @UP3 UIADD3 UR14, UR16, 0x7f, URZ ;  /* 0x0000007f100e3890 */ /* 0x000fc8000fffe03f */
[----:B------:R-:W-:Y:S02]  /*0290*/  UIMAD.WIDE.U32 UR14, UR14, UR6, URZ ;  /* 0x000000060e0e72a5 */ /* 0x000fe4000f8e003f */
[----:B------:R-:W-:Y:S02]  /*02a0*/  UIADD3 UR6, UR16, 0x7f, URZ ;  /* 0x0000007f10067890 */ /* 0x000fe4000fffe03f */
[----:B------:R-:W-:-:S04]  /*02b0*/  @UP3 USHF.R.U32.HI UR6, URZ, UR7, UR15 ;  /* 0x000000073f063299 */ /* 0x000fc8000801160f */
[----:B------:R-:W-:-:S04]  /*02c0*/  UIADD3 UR5, UR6, UR5, UR12 ;  /* 0x0000000506057290 */ /* 0x000fc8000fffe00c */
[----:B------:R-:W-:Y:S01]  /*02d0*/  UIADD3 UR6, UR5, UR4, URZ ;  /* 0x0000000405067290 */ /* 0x000fe2000fffe03f */
[----:B------:R-:W-:Y:S05]  /*02e0*/  @P0 BRA `(.L_x_13) ;  /* 0x0000014000000947 */ /* 0x000fea0003800000 */
[----:B------:R-:W-:Y:S01]  /*02f0*/  ISETP.LT.AND P0, PT, RZ, UR5, PT ;  /* 0x00000005ff007c0c */ /* 0x000fe2000bf01270 */
[----:B------:R-:W-:-:S12]  /*0300*/  UIADD3 UR7, UR5, -0x1, URZ ;  /* 0xffffffff05077890 */ /* 0x000fd8000fffe03f */
[----:B------:R-:W-:Y:S05]  /*0310*/  @P0 BRA `(.L_x_14) ;  /* 0x0000008000000947 */ /* 0x000fea0003800000 */
[----:B------:R-:W-:Y:S02]  /*0320*/  ULDC UR4, c[0x0][0x32c] ;  /* 0x0000cb0000047ab9 */ /* 0x000fe40000000800 */
[----:B------:R-:W-:Y:S02]  /*0330*/  UISETP.NE.AND UP0, UPT, UR11, UR4, UPT ;  /* 0x000000040b00728c */ /* 0x000fe4000bf05270 */
[----:B------:R-:W-:-:S03]  /*0340*/  UIADD3 UR7, -UR5, URZ, URZ ;  /* 0x0000003f05077290 */ /* 0x000fc6000fffe13f */
[----:B------:R-:W-:Y:S02]  /*0350*/  ULDC.64 UR4, c[0x0][0x330] ;  /* 0x0000cc0000047ab9 */ /* 0x000fe40000000a00 */
[----:B------:R-:W-:-:S04]  /*0360*/  UIMAD.WIDE.U32 UR12, UR7, UR4, URZ ;  /* 0x00000004070c72a5 */ /* 0x000fc8000f8e003f */
[----:B------:R-:W-:-:S04]  /*0370*/  @UP0 USHF.R.U32.HI UR7, URZ, UR5, UR13 ;  /* 0x000000053f070299 */ /* 0x000fc8000801160d */
[----:B------:R-:W-:Y:S01]  /*0380*/  ULOP3.LUT UR7, URZ, UR7, URZ, 0x33, !UPT ;  /* 0x000000073f077292 */ /* 0x000fe2000f8e333f */
[----:B------:R-:W-:Y:S05]  /*0390*/  BRA `(.L_x_15) ;  /* 0x0000005000007947 */ /* 0x000fea0003800000 */
.L_x_14:
[----:B------:R-:W-:Y:S02]  /*03a0*/  ULDC UR4, c[0x0][0x32c] ;  /* 0x0000cb0000047ab9 */ /* 0x000fe40000000800 */
[----:B------:R-:W-:-:S03]  /*03b0*/  UISETP.NE.AND UP0, UPT, UR11, UR4, UPT ;  /* 0x000000040b00728c */ /* 0x000fc6000bf05270 */
[----:B------:R-:W-:Y:S02]  /*03c0*/  ULDC.64 UR4, c[0x0][0x330] ;  /* 0x0000cc0000047ab9 */ /* 0x000fe40000000a00 */
[----:B------:R-:W-:-:S06]  /*03d0*/  UIMAD.WIDE.U32 UR12, UR7, UR4, URZ ;  /* 0x00000004070c72a5 */ /* 0x000fcc000f8e003f */
[----:B------:R-:W-:Y:S02]  /*03e0*/  @UP0 USHF.R.U32.HI UR7, URZ, UR5, UR13 ;  /* 0x000000053f070299 */ /* 0x000fe4000801160d */
.L_x_15:
[----:B------:R-:W-:Y:S02]  /*03f0*/  ULDC UR4, c[0x0][0x32c] ;  /* 0x0000cb0000047ab9 */ /* 0x000fe40000000800 */
[----:B------:R-:W-:-:S04]  /*0400*/  UIMAD UR4, UR7, UR4, UR4 ;  /* 0x00000004070472a4 */ /* 0x000fc8000f8e0204 */
[----:B------:R-:W-:-:S04]  /*0410*/  UISETP.LT.AND UP0, UPT, UR6, UR4, UPT ;  /* 0x000000040600728c */ /* 0x000fc8000bf01270 */
[----:B------:R-:W-:-:S03]  /*0420*/  USEL UR6, UR6, UR4, UP0 ;  /* 0x0000000406067287 */ /* 0x000fc60008000000 */
.L_x_13:
[----:B------:R-:W-:Y:S01]  /*0430*/  ULDC.64 UR4, c[0x0][0x2c8] ;  /* 0x0000b20000047ab9 */ /* 0x000fe20000000a00 */
[----:B------:R-:W-:Y:S01]  /*0440*/  PLOP3.LUT P0, PT, PT, PT, UP2, 0x40, 0x0 ;  /* 0x000000000000781c */ /* 0x000fe20003f0e828 */
[----:B------:R-:W-:Y:S02]  /*0450*/  UIMAD.WIDE.U32 UR18, UR16, UR4, URZ ;  /* 0x00000004101272a5 */ /* 0x000fe4000f8e003f */
[----:B------:R-:W-:Y:S02]  /*0460*/  UMOV UR14, 0x5f ;  /* 0x0000005f000e7882 */ /* 0x000fe40000000000 */
[----:B------:R-:W-:Y:S02]  /*0470*/  ULDC UR13, c[0x0][0x1d0] ;  /* 0x00007400000d7ab9 */ /* 0x000fe40000000800 */
[----:B------:R-:W-:Y:S02]  /*0480*/  UIADD3 UR6, UR6, 0x5f, URZ ;  /* 0x0000005f06067890 */ /* 0x000fe4000fffe03f */
[----:B------:R-:W-:-:S02]  /*0490*/  UIADD3 UR14, UR14, UR13, URZ ;  /* 0x0000000d0e0e7290 */ /* 0x000fc4000fffe03f */
[----:B------:R-:W-:Y:S02]  /*04a0*/  UIMAD.WIDE UR6, UR6, 0x2aaaaaab, URZ ;  /* 0x2aaaaaab060678a5 */ /* 0x000fe4000f8e023f */
[----:B------:R-:W-:Y:S02]  /*04b0*/  UIMAD.WIDE UR14, UR14, 0x2aaaaaab, URZ ;  /* 0x2aaaaaab0e0e78a5 */ /* 0x000fe4000f8e023f */
[----:B------:R-:W-:Y:S02]  /*04c0*/  @UP3 UMOV UR11, UR19 ;  /* 0x00000013000b3c82 */ /* 0x000fe40008000000 */
[----:B------:R-:W-:Y:S02]  /*04d0*/  ULDC UR12, c[0x0][0x168] ;  /* 0x00005a00000c7ab9 */ /* 0x000fe40000000800 */
[----:B------:R-:W-:Y:S02]  /*04e0*/  UMOV UR4, UR16 ;  /* 0x0000001000047c82 */ /* 0x000fe40008000000 */
[----:B------:R-:W-:-:S02]  /*04f0*/  @UP3 USHF.R.U32.HI UR4, URZ, UR5, UR11 ;  /* 0x000000053f043299 */ /* 0x000fc4000801160b */
[----:B------:R-:W-:Y:S02]  /*0500*/  UIADD3 UR13, UR13, -UR12, URZ ;  /* 0x8000000c0d0d7290 */ /* 0x000fe4000fffe03f */
[----:B------:R-:W-:Y:S02]  /*0510*/  USHF.R.U32.HI UR6, URZ, 0x1f, UR7 ;  /* 0x0000001f3f067899 */ /* 0x000fe40008011607 */
[----:B------:R-:W-:Y:S02]  /*0520*/  USHF.R.U32.HI UR11, URZ, 0x1f, UR15 ;  /* 0x0000001f3f0b7899 */ /* 0x000fe4000801160f */
[----:B------:R-:W-:Y:S02]  /*0530*/  UIADD3 UR4, UR13, UR4, URZ ;  /* 0x000000040d047290 */ /* 0x000fe4000fffe03f */
[----:B------:R-:W-:Y:S02]  /*0540*/  ULDC UR5, c[0x0][0x324] ;  /* 0x0000c90000057ab9 */ /* 0x000fe40000000800 */
[----:B------:R-:W-:-:S02]  /*0550*/  ULEA.HI.SX32 UR6, UR7, UR6, 0x1c ;  /* 0x0000000607067291 */ /* 0x000fc4000f8fe23f */
[----:B------:R-:W-:Y:S02]  /*0560*/  ULEA.HI.SX32 UR11, UR15, UR11, 0x1c ;  /* 0x0000000b0f0b7291 */ /* 0x000fe4000f8fe23f */
[----:B------:R-:W-:Y:S02]  /*0570*/  UIADD3 UR5, UR4, -UR5, URZ ;  /* 0x8000000504057290 */ /* 0x000fe4000fffe03f */
[----:B------:R-:W-:-:S04]  /*0580*/  UISETP.LT.AND UP0, UPT, UR11, UR6, UPT ;  /* 0x000000060b00728c */ /* 0x000fc8000bf01270 */
[----:B------:R-:W-:Y:S01]  /*0590*/  USEL UR6, UR11, UR6, UP0 ;  /* 0x000000060b067287 */ /* 0x000fe20008000000 */
[----:B------:R-:W-:Y:S01]  /*05a0*/  MOV R3, UR5 ;  /* 0x0000000500037c02 */ /* 0x000fe20008000f00 */
[----:B------:R-:W-:Y:S05]  /*05b0*/  @P0 BRA `(.L_x_16) ;  /* 0x0000010000000947 */ /* 0x000fea0003800000 */
[----:B------:R-:W-:-:S04]  /*05c0*/  MOV R4, UR4 ;  /* 0x0000000400047c02 */ /* 0x000fc80008000f00 */
[----:B------:R-:W-:-:S13]  /*05d0*/  ISETP.GT.AND P0, PT, R4, -0x1, PT ;  /* 0xffffffff0400780c */ /* 0x000fda0003f04270 */
[----:B------:R-:W-:Y:S05]  /*05e0*/  @P0 BRA `(.L_x_17) ;  /* 0x0000007000000947 */ /* 0x000fea0003800000 */
[----:B------:R-:W-:Y:S01]  /*05f0*/  IMAD.MOV.U32 R2, RZ, RZ, c[0x0][0x32c] ;  /* 0x0000cb00ff027624 */ /* 0x000fe200078e00ff */
[----:B------:R-:W-:-:S04]  /*0600*/  LOP3.LUT R4, RZ, R4, RZ, 0x33, !PT ;  /* 0x00000004ff047212 */ /* 0x000fc800078e33ff */
[----:B------:R-:W-:-:S13]  /*0610*/  ISETP.NE.AND P0, PT, R2, 0x1, PT ;  /* 0x000000010200780c */ /* 0x000fda0003f05270 */
[----:B------:R-:W-:-:S05]  /*0620*/  @P0 IMAD.HI.U32 R2, R4, c[0x0][0x330], RZ ;  /* 0x0000cc0004020a27 */ /* 0x000fca00078e00ff */
[----:B------:R-:W-:-:S04]  /*0630*/  @P0 SHF.R.U32.HI R4, RZ, c[0x0][0x334], R2 ;  /* 0x0000cd00ff040a19 */ /* 0x000fc80000011602 */
[----:B------:R-:W-:Y:S01]  /*0640*/  LOP3.LUT R4, RZ, R4, RZ, 0x33, !PT ;  /* 0x00000004ff047212 */ /* 0x000fe200078e33ff */
[----:B------:R-:W-:Y:S05]  /*0650*/  BRA `(.L_x_18) ;  /* 0x0000004000007947 */ /* 0x000fea0003800000 */
.L_x_17:
[----:B------:R-:W-:-:S04]  /*0660*/  MOV R2, c[0x0][0x32c] ;  /* 0x0000cb0000027a02 */ /* 0x000fc80000000f00 */
[----:B------:R-:W-:-:S13]  /*0670*/  ISETP.NE.AND P0, PT, R2, 0x1, PT ;  /* 0x000000010200780c */ /* 0x000fda0003f05270 */
[----:B------:R-:W-:-:S05]  /*0680*/  @P0 IMAD.HI.U32 R2, R4, c[0x0][0x330], RZ ;  /* 0x0000cc0004020a27 */ /* 0x000fca00078e00ff */
[----:B------:R-:W-:-:S05]  /*0690*/  @P0 SHF.R.U32.HI R4, RZ, c[0x0][0x334], R2 ;  /* 0x0000cd00ff040a19 */ /* 0x000fca0000011602 */
.L_x_18:
[----:B------:R-:W-:-:S05]  /*06a0*/  IMAD R4, R4, c[0x0][0x32c], RZ ;  /* 0x0000cb0004047a24 */ /* 0x000fca00078e02ff */
[----:B------:R-:W-:-:S05]  /*06b0*/  IMNMX R3, R3, R4, !PT ;  /* 0x0000000403037217 */ /* 0x000fca0007800200 */
.L_x_16:
[----:B------:R-:W-:Y:S01]  /*06c0*/  IMAD.HI R3, R3, 0x2aaaaaab, RZ ;  /* 0x2aaaaaab03037827 */ /* 0x000fe200078e02ff */
[----:B------:R-:W-:Y:S02]  /*06d0*/  USHF.R.U32.HI UR5, URZ, 0x10, UR10 ;  /* 0x000000103f057899 */ /* 0x000fe4000801160a */
[----:B------:R-:W-:Y:S01]  /*06e0*/  ULDC UR4, c[0x0][0x338] ;  /* 0x0000ce0000047ab9 */ /* 0x000fe20000000800 */
[----:B------:R-:W-:Y:S01]  /*06f0*/  IMAD.MOV.U32 R36, RZ, RZ, RZ ;  /* 0x000000ffff247224 */ /* 0x000fe200078e00ff */
[----:B------:R-:W-:Y:S01]  /*0700*/  SHF.R.U32.HI R2, RZ, 0x1f, R3 ;  /* 0x0000001fff027819 */ /* 0x000fe20000011603 */
[----:B------:R-:W-:-:S03]  /*0710*/  UISETP.NE.AND UP0, UPT, UR5, URZ, UPT ;  /* 0x0000003f0500728c */ /* 0x000fc6000bf05270 */
[----:B------:R-:W-:Y:S01]  /*0720*/  LEA.HI.SX32 R2, R3, R2, 0x1c ;  /* 0x0000000203027211 */ /* 0x000fe200078fe2ff */
[----:B------:R-:W-:-:S03]  /*0730*/  USEL UR4, UR5, UR4, UP0 ;  /* 0x0000000405047287 */ /* 0x000fc60008000000 */
[----:B------:R-:W-:-:S04]  /*0740*/  IMNMX R215, RZ, R2, !PT ;  /* 0x00000002ffd77217 */ /* 0x000fc80007800200 */
[----:B------:R-:W-:-:S13]  /*0750*/  ISETP.LT.AND P0, PT, R215, UR6, PT ;  /* 0x00000006d7007c0c */ /* 0x000fda000bf01270 */
[----:B------:R-:W-:Y:S05]  /*0760*/  @!P0 BRA `(.L_x_19) ;  /* 0x000001c000008947 */ /* 0x000fea0003800000 */
[----:B------:R-:W-:Y:S01]  /*0770*/  IMAD.U32 R2, RZ, RZ, UR4 ;  /* 0x00000004ff027e24 */ /* 0x000fe2000f8e00ff */
[----:B------:R-:W-:-:S04]  /*0780*/  UIADD3 UR5, UR4, -0x1, UR6 ;  /* 0xffffffff04057890 */ /* 0x000fc8000fffe006 */
[-C--:B------:R-:W-:Y:S02]  /*0790*/  IABS R5, R2.reuse ;  /* 0x0000000200057213 */ /* 0x080fe40000000000 */
[----:B------:R-:W-:Y:S02]  /*07a0*/  IADD3 R6, -R215, UR5, RZ ;  /* 0x00000005d7067c10 */ /* 0x000fe4000fffe1ff */
[----:B------:R-:W1:Y:S01]  /*07b0*/  I2F.RP R7, R5 ;  /* 0x0000000500077306 */ /* 0x000e620000209400 */
[----:B------:R-:W-:Y:S02]  /*07c0*/  IABS R2, R2 ;  /* 0x0000000200027213 */ /* 0x000fe40000000000 */
[----:B------:R-:W-:Y:S02]  /*07d0*/  IABS R3, R6 ;  /* 0x0000000600037213 */ /* 0x000fe40000000000 */
[----:B------:R-:W-:Y:S01]  /*07e0*/  LOP3.LUT R6, R6, UR4, RZ, 0x3c, !PT ;  /* 0x0000000406067c12 */ /* 0x000fe2000f8e3cff */
[----:B------:R-:W-:-:S03]  /*07f0*/  IMAD.MOV R2, RZ, RZ, -R2 ;  /* 0x000000ffff027224 */ /* 0x000fc600078e0a02 */
[----:B------:R-:W-:Y:S01]  /*0800*/  ISETP.GE.AND P0, PT, R6, RZ, PT ;  /* 0x000000ff0600720c */ /* 0x000fe20003f06270 */
[----:B-1----:R-:W1:Y:S02]  /*0810*/  MUFU.RCP R8, R7 ;  /* 0x0000000700087308 */ /* 0x002e640000001000 */
[----:B-1----:R-:W-:-:S06]  /*0820*/  IADD3 R8, R8, 0xffffffe, RZ ;  /* 0x0ffffffe08087810 */ /* 0x002fcc0007ffe0ff */
[----:B------:R-:W1:Y:S02]  /*0830*/  F2I.FTZ.U32.TRUNC.NTZ R9, R8 ;  /* 0x0000000800097305 */ /* 0x000e64000021f000 */
[----:B-1----:R-:W-:Y:S02]  /*0840*/  IMAD.MOV R4, RZ, RZ, -R9 ;  /* 0x000000ffff047224 */ /* 0x002fe400078e0a09 */
[----:B------:R-:W-:Y:S02]  /*0850*/  IMAD.MOV.U32 R8, RZ, RZ, RZ ;  /* 0x000000ffff087224 */ /* 0x000fe400078e00ff */
[----:B------:R-:W-:-:S04]  /*0860*/  IMAD R4, R4, R5, RZ ;  /* 0x0000000504047224 */ /* 0x000fc800078e02ff */
[----:B------:R-:W-:-:S06]  /*0870*/  IMAD.HI.U32 R4, R9, R4, R8 ;  /* 0x0000000409047227 */ /* 0x000fcc00078e0008 */
[----:B------:R-:W-:-:S04]  /*0880*/  IMAD.HI.U32 R4, R4, R3, RZ ;  /* 0x0000000304047227 */ /* 0x000fc800078e00ff */
[----:B------:R-:W-:-:S05]  /*0890*/  IMAD R2, R4, R2, R3 ;  /* 0x0000000204027224 */ /* 0x000fca00078e0203 */
[----:B------:R-:W-:-:S13]  /*08a0*/  ISETP.GT.U32.AND P1, PT, R5, R2, PT ;  /* 0x000000020500720c */ /* 0x000fda0003f24070 */
[----:B------:R-:W-:Y:S01]  /*08b0*/  @!P1 IMAD.IADD R2, R2, 0x1, -R5 ;  /* 0x0000000102029824 */ /* 0x000fe200078e0a05 */
[----:B------:R-:W-:Y:S02]  /*08c0*/  @!P1 IADD3 R4, R4, 0x1, RZ ;  /* 0x0000000104049810 */ /* 0x000fe40007ffe0ff */
[----:B------:R-:W-:Y:S02]  /*08d0*/  ISETP.NE.AND P1, PT, RZ, UR4, PT ;  /* 0x00000004ff007c0c */ /* 0x000fe4000bf25270 */
[----:B------:R-:W-:-:S13]  /*08e0*/  ISETP.GE.U32.AND P2, PT, R2, R5, PT ;  /* 0x000000050200720c */ /* 0x000fda0003f46070 */
[----:B------:R-:W-:-:S05]  /*08f0*/  @P2 IADD3 R4, R4, 0x1, RZ ;  /* 0x0000000104042810 */ /* 0x000fca0007ffe0ff */
[----:B------:R-:W-:Y:S01]  /*0900*/  @!P0 IMAD.MOV R4, RZ, RZ, -R4 ;  /* 0x000000ffff048224 */ /* 0x000fe200078e0a04 */
[----:B------:R-:W-:-:S05]  /*0910*/  @!P1 LOP3.LUT R4, RZ, UR4, RZ, 0x33, !PT ;  /* 0x00000004ff049c12 */ /* 0x000fca000f8e33ff */
[----:B------:R-:W-:Y:S02]  /*0920*/  IMAD.MOV.U32 R36, RZ, RZ, R4 ;  /* 0x000000ffff247224 */ /* 0x000fe400078e0004 */
.L_x_19:
[----:B------:R-:W-:Y:S01]  /*0930*/  ULOP3.LUT UR10, UR10, 0xffff, URZ, 0xc0, !UPT ;  /* 0x0000ffff0a0a7892 */ /* 0x000fe2000f8ec03f */
[----:B------:R-:W-:Y:S01]  /*0940*/  PLOP3.LUT P2, PT, PT, PT, PT, 0x80, 0x0 ;  /* 0x000000000000781c */ /* 0x000fe20003f4f070 */
[----:B------:R-:W-:Y:S01]  /*0950*/  ULDC.64 UR14, c[0x0][0x118] ;  /* 0x00004600000e7ab9 */ /* 0x000fe20000000a00 */
[----:B------:R-:W-:Y:S01]  /*0960*/  IMAD.MOV.U32 R5, RZ, RZ, RZ ;  /* 0x000000ffff057224 */ /* 0x000fe200078e00ff */
[----:B------:R-:W-:Y:S01]  /*0970*/  MOV R3, RZ ;  /* 0x000000ff00037202 */ /* 0x000fe20000000f00 */
[----:B------:R-:W-:Y:S01]  /*0980*/  CS2R R66, SRZ ;  /* 0x0000000000427805 */ /* 0x000fe2000001ff00 */
[----:B------:R-:W-:Y:S01]  /*0990*/  IMAD R215, R36, UR10, R215 ;  /* 0x0000000a24d77c24 */ /* 0x000fe2000f8e02d7 */
[----:B------:R-:W-:Y:S01]  /*09a0*/  CS2R R64, SRZ ;  /* 0x0000000000407805 */ /* 0x000fe2000001ff00 */
[----:B------:R-:W-:Y:S01]  /*09b0*/  CS2R R62, SRZ ;  /* 0x00000000003e7805 */ /* 0x000fe2000001ff00 */
[----:B------:R-:W-:Y:S01]  /*09c0*/  CS2R R60, SRZ ;  /* 0x00000000003c7805 */ /* 0x000fe2000001ff00 */
[----:B------:R-:W-:Y:S01]  /*09d0*/  IMAD.IADD R36, R215, 0x1, R36 ;  /* 0x00000001d7247824 */ /* 0x000fe200078e0224 */
[----:B------:R-:W-:Y:S01]  /*09e0*/  CS2R R58, SRZ ;  /* 0x00000000003a7805 */ /* 0x000fe2000001ff00 */
[----:B------:R-:W-:Y:S01]  /*09f0*/  CS2R R56, SRZ ;  /* 0x0000000000387805 */ /* 0x000fe2000001ff00 */
[----:B------:R-:W-:Y:S01]  /*0a00*/  CS2R R54, SRZ ;  /* 0x0000000000367805 */ /* 0x000fe2000001ff00 */
[----:B------:R-:W-:Y:S01]  /*0a10*/  CS2R R52, SRZ ;  /* 0x0000000000347805 */ /* 0x000fe2000001ff00 */
[----:B------:R-:W-:Y:S01]  /*0a20*/  IMNMX R36, R36, UR6, PT ;  /* 0x0000000624247c17 */ /* 0x000fe2000b800200 */
[----:B------:R-:W-:Y:S01]  /*0a30*/  CS2R R70, SRZ ;  /* 0x0000000000467805 */ /* 0x000fe2000001ff00 */
[----:B------:R-:W-:Y:S01]  /*0a40*/  CS2R R68, SRZ ;  /* 0x0000000000447805 */ /* 0x000fe2000001ff00 */
[----:B------:R-:W-:Y:S01]  /*0a50*/  CS2R R74, SRZ ;  /* 0x00000000004a7805 */ /* 0x000fe2000001ff00 */
[----:B------:R-:W-:Y:S01]  /*0a60*/  ISETP.GT.AND P0, PT, R36, R215, PT ;  /* 0x000000d72400720c */ /* 0x000fe20003f04270 */
        /* <DEDUP_REMOVED lines=30> */
[-C--:B------:R-:W-:Y:S01]  /*0c50*/  LEA.HI R26, R106, R39.reuse, RZ, 0x3 ;  /* 0x000000276a1a7211 */ /* 0x080fe200078f18ff */
[----:B------:R-:W-:Y:S01]  /*0c60*/  UIMAD.WIDE.U32 UR6, UR9, UR4, URZ ;  /* 0x00000004090672a5 */ /* 0x000fe2000f8e003f */
[----:B------:R-:W-:Y:S01]  /*0c70*/  PLOP3.LUT P2, PT, PT, PT, UP3, 0x80, 0x0 ;  /* 0x000000000000781c */ /* 0x000fe20003f4f038 */
[----:B------:R-:W-:Y:S01]  /*0c80*/  UIMAD UR4, UR12, UR4, URZ ;  /* 0x000000040c0472a4 */ /* 0x000fe2000f8e023f */
[----:B------:R-:W-:Y:S01]  /*0c90*/  LOP3.LUT R2, R26, 0xfffffff8, RZ, 0xc0, !PT ;  /* 0xfffffff81a027812 */ /* 0x000fe200078ec0ff */
[----:B------:R-:W-:Y:S01]  /*0ca0*/  IMAD.U32 R218, RZ, RZ, UR9 ;  /* 0x00000009ffda7e24 */ /* 0x000fe2000f8e00ff */
[----:B------:R-:W-:Y:S01]  /*0cb0*/  SHF.R.S32.HI R26, RZ, 0x3, R26 ;  /* 0x00000003ff1a7819 */ /* 0x000fe2000001141a */
[----:B------:R-:W-:Y:S01]  /*0cc0*/  UIMAD UR4, UR9, UR5, UR4 ;  /* 0x00000005090472a4 */ /* 0x000fe2000f8e0204 */
[----:B------:R-:W-:Y:S01]  /*0cd0*/  PLOP3.LUT P1, PT, PT, PT, UP3, 0x80, 0x0 ;  /* 0x000000000000781c */ /* 0x000fe20003f2f038 */
[----:B------:R-:W-:Y:S01]  /*0ce0*/  IMAD.IADD R25, R39, 0x1, -R2 ;  /* 0x0000000127197824 */ /* 0x000fe200078e0a02 */
[----:B------:R-:W-:Y:S01]  /*0cf0*/  SHF.R.S32.HI R9, RZ, 0x1f, R0 ;  /* 0x0000001fff097819 */ /* 0x000fe20000011400 */
[----:B------:R-:W-:Y:S01]  /*0d00*/  UIADD3 UR4, UR7, UR4, URZ ;  /* 0x0000000407047290 */ /* 0x000fe2000fffe03f */
[----:B------:R-:W-:Y:S01]  /*0d10*/  IMAD.U32 R13, RZ, RZ, UR7 ;  /* 0x00000007ff0d7e24 */ /* 0x000fe2000f8e00ff */
[--C-:B------:R-:W-:Y:S01]  /*0d20*/  SHF.R.S32.HI R28, RZ, 0x1f, R26.reuse ;  /* 0x0000001fff1c7819 */ /* 0x100fe2000001141a */
[----:B------:R-:W-:Y:S01]  /*0d30*/  IMAD R2, R25, 0x20, R26 ;  /* 0x0000002019027824 */ /* 0x000fe200078e021a */
[----:B------:R-:W-:Y:S01]  /*0d40*/  IADD3 R107, R36, -0x1, RZ ;  /* 0xffffffff246b7810 */ /* 0x000fe20007ffe0ff */
[----:B------:R-:W-:Y:S01]  /*0d50*/  IMAD.U32 R12, RZ, RZ, UR6 ;  /* 0x00000006ff0c7e24 */ /* 0x000fe2000f8e00ff */
[-C--:B------:R-:W-:Y:S01]  /*0d60*/  LEA.HI R214, R106, R39.reuse, RZ, 0x4 ;  /* 0x000000276ad67211 */ /* 0x080fe200078f20ff */
[----:B------:R-:W-:Y:S01]  /*0d70*/  IMAD.U32 R13, RZ, RZ, UR4 ;  /* 0x00000004ff0d7e24 */ /* 0x000fe2000f8e00ff */
[----:B------:R-:W-:Y:S01]  /*0d80*/  IADD3 R2, R2, UR16, RZ ;  /* 0x0000001002027c10 */ /* 0x000fe2000fffe0ff */
[----:B------:R-:W-:Y:S01]  /*0d90*/  IMAD R3, R9, c[0x0][0x1c0], RZ ;  /* 0x0000700009037a24 */ /* 0x000fe200078e02ff */
[----:B------:R-:W-:Y:S01]  /*0da0*/  ULDC UR4, c[0x0][0x168] ;  /* 0x00005a0000047ab9 */ /* 0x000fe20000000800 */
[----:B------:R-:W-:Y:S01]  /*0db0*/  IMAD.WIDE.U32 R12, R0, c[0x0][0x1c0], R12 ;  /* 0x00007000000c7a25 */ /* 0x000fe200078e000c */
[----:B------:R-:W-:Y:S01]  /*0dc0*/  UIMAD UR4, UR8, UR4, URZ ;  /* 0x00000004080472a4 */ /* 0x000fe2000f8e023f */
[----:B------:R-:W-:Y:S01]  /*0dd0*/  SHF.R.S32.HI R27, RZ, 0x1f, R107 ;  /* 0x0000001fff1b7819 */ /* 0x000fe2000001146b */
[----:B------:R-:W-:Y:S01]  /*0de0*/  ULDC.64 UR6, c[0x0][0x1e0] ;  /* 0x0000780000067ab9 */ /* 0x000fe20000000a00 */
[----:B------:R-:W-:Y:S01]  /*0df0*/  @P2 IMAD.HI.U32 R5, R2, c[0x0][0x2c8], RZ ;  /* 0x0000b20002052a27 */ /* 0x000fe200078e00ff */
[----:B------:R-:W-:Y:S01]  /*0e00*/  UIMAD.WIDE.U32 UR10, UR6, 0x40, URZ ;  /* 0x00000040060a78a5 */ /* 0x000fe2000f8e003f */
[----:B------:R-:W-:Y:S01]  /*0e10*/  LEA.HI R104, R106, R39, RZ, 0x5 ;  /* 0x000000276a687211 */ /* 0x000fe200078f28ff */
[----:B------:R-:W-:Y:S01]  /*0e20*/  USHF.L.U32 UR8, UR7, 0x6, URZ ;  /* 0x0000000607087899 */ /* 0x000fe2000800063f */
[----:B------:R-:W-:Y:S01]  /*0e30*/  IMAD.MOV.U32 R4, RZ, RZ, R2 ;  /* 0x000000ffff047224 */ /* 0x000fe200078e0002 */
[----:B------:R-:W-:Y:S01]  /*0e40*/  @P1 SHF.R.U32.HI R4, RZ, c[0x0][0x2cc], R5 ;  /* 0x0000b300ff041a19 */ /* 0x000fe20000011605 */
[----:B------:R-:W-:Y:S01]  /*0e50*/  IMAD R3, R0, c[0x0][0x1c4], R3 ;  /* 0x0000710000037a24 */ /* 0x000fe200078e0203 */
[----:B------:R-:W-:Y:S01]  /*0e60*/  IADD3 R5, R26, UR16, RZ ;  /* 0x000000101a057c10 */ /* 0x000fe2000fffe0ff */
[----:B------:R-:W-:Y:S01]  /*0e70*/  IMAD.SHL.U32 R30, R25, 0x8, RZ ;  /* 0x00000008191e7824 */ /* 0x000fe200078e00ff */
[--C-:B------:R-:W-:Y:S01]  /*0e80*/  SHF.R.S32.HI R7, RZ, 0x1f, R4.reuse ;  /* 0x0000001fff077819 */ /* 0x100fe20000011404 */
[----:B------:R-:W-:Y:S01]  /*0e90*/  IMAD.IADD R13, R13, 0x1, R3 ;  /* 0x000000010d0d7824 */ /* 0x000fe200078e0203 */
[----:B------:R-:W-:Y:S01]  /*0ea0*/  UIADD3 UR8, UR11, UR8, URZ ;  /* 0x000000080b087290 */ /* 0x000fe2000fffe03f */
[----:B------:R-:W-:Y:S01]  /*0eb0*/  IMAD.MOV R3, RZ, RZ, -R4 ;  /* 0x000000ffff037224 */ /* 0x000fe200078e0a04 */
[----:B------:R-:W-:Y:S01]  /*0ec0*/  SHF.R.S32.HI R31, RZ, 0x1f, R30 ;  /* 0x0000001fff1f7819 */ /* 0x000fe2000001141e */
[----:B------:R-:W-:Y:S01]  /*0ed0*/  IMAD R7, R7, c[0x0][0x1b0], RZ ;  /* 0x00006c0007077a24 */ /* 0x000fe200078e02ff */
[----:B------:R-:W-:Y:S01]  /*0ee0*/  ISETP.GE.AND P4, PT, R30, c[0x0][0x198], PT ;  /* 0x000066001e007a0c */ /* 0x000fe20003f86270 */
[----:B------:R-:W-:Y:S01]  /*0ef0*/  IMAD R2, R3, c[0x0][0x2c4], R2 ;  /* 0x0000b10003027a24 */ /* 0x000fe200078e0202 */
[----:B------:R-:W-:Y:S01]  /*0f00*/  IADD3 R3, R5, 0x20, RZ ;  /* 0x0000002005037810 */ /* 0x000fe20007ffe0ff */
[C---:B------:R-:W-:Y:S01]  /*0f10*/  IMAD.WIDE.U32 R12, R4.reuse, c[0x0][0x1b0], R12 ;  /* 0x00006c00040c7a25 */ /* 0x040fe200078e000c */
[----:B------:R-:W-:Y:S01]  /*0f20*/  SHF.R.S32.HI R105, RZ, 0x5, R104 ;  /* 0x00000005ff697819 */ /* 0x000fe20000011468 */
[----:B------:R-:W-:Y:S01]  /*0f30*/  UMOV UR17, 0x6 ;  /* 0x0000000600117882 */ /* 0x000fe20000000000 */
[----:B------:R-:W-:Y:S01]  /*0f40*/  SHF.R.S32.HI R11, RZ, 0x1f, R2 ;  /* 0x0000001fff0b7819 */ /* 0x000fe20000011402 */
[----:B------:R-:W-:Y:S01]  /*0f50*/  IMAD R7, R4, c[0x0][0x1b4], R7 ;  /* 0x00006d0004077a24 */ /* 0x000fe200078e0207 */
[----:B------:R-:W-:Y:S01]  /*0f60*/  BAR.SYNC.DEFER_BLOCKING 0x0 ;  /* 0x0000000000007b1d */ /* 0x000fe20000010000 */
[----:B------:R-:W-:Y:S01]  /*0f70*/  ISETP.GE.AND P3, PT, R3, UR4, PT ;  /* 0x0000000403007c0c */ /* 0x000fe2000bf66270 */
[----:B------:R-:W-:Y:S01]  /*0f80*/  IMAD.MOV.U32 R37, RZ, RZ, 0x60 ;  /* 0x00000060ff257424 */ /* 0x000fe200078e00ff */
[----:B------:R-:W-:Y:S01]  /*0f90*/  IADD3 R4, R5, 0x40, RZ ;  /* 0x0000004005047810 */ /* 0x000fe20007ffe0ff */
[----:B------:R-:W-:-:S02]  /*0fa0*/  IMAD R11, R11, c[0x0][0x1a8], RZ ;  /* 0x00006a000b0b7a24 */ /* 0x000fc400078e02ff */
[----:B------:R-:W-:Y:S01]  /*0fb0*/  IMAD.IADD R13, R13, 0x1, R7 ;  /* 0x000000010d0d7824 */ /* 0x000fe200078e0207 */
[----:B------:R-:W-:Y:S01]  /*0fc0*/  ISETP.GE.AND P2, PT, R4, UR4, PT ;  /* 0x0000000404007c0c */ /* 0x000fe2000bf46270 */
[C---:B------:R-:W-:Y:S02]  /*0fd0*/  IMAD R11, R2.reuse, c[0x0][0x1ac], R11 ;  /* 0x00006b00020b7a24 */ /* 0x040fe400078e020b */
[----:B------:R-:W-:-:S04]  /*0fe0*/  IMAD.WIDE.U32 R2, R2, c[0x0][0x1a8], R12 ;  /* 0x00006a0002027a25 */ /* 0x000fc800078e000c */
[----:B------:R-:W-:Y:S01]  /*0ff0*/  IMAD.SHL.U32 R7, R26, 0x40, RZ ;  /* 0x000000401a077824 */ /* 0x000fe200078e00ff */
[----:B------:R-:W-:Y:S01]  /*1000*/  LEA R6, P1, R2, c[0x0][0x160], 0x1 ;  /* 0x0000580002067a11 */ /* 0x000fe200078208ff */
[----:B------:R-:W-:Y:S02]  /*1010*/  IMAD.IADD R3, R3, 0x1, R11 ;  /* 0x0000000103037824 */ /* 0x000fe400078e020b */
[----:B------:R-:W-:Y:S01]  /*1020*/  IMAD R11, R28, c[0x0][0x1e0], RZ ;  /* 0x000078001c0b7a24 */ /* 0x000fe200078e02ff */
[----:B------:R-:W-:Y:S01]  /*1030*/  LOP3.LUT R7, R7, 0x1c0, RZ, 0xc0, !PT ;  /* 0x000001c007077812 */ /* 0x000fe200078ec0ff */
[----:B------:R-:W1:Y:S01]  /*1040*/  SHFL.IDX PT, R4, R6, RZ, 0x181f ;  /* 0x00181fff06047589 */ /* 0x000e6200000e0000 */
[----:B------:R-:W-:Y:S01]  /*1050*/  LEA.HI.X R3, R2, c[0x0][0x164], R3, 0x1, P1 ;  /* 0x0000590002037a11 */ /* 0x000fe200008f0c03 */
[C---:B------:R-:W-:Y:S01]  /*1060*/  IMAD R2, R26.reuse, c[0x0][0x1e4], R11 ;  /* 0x000079001a027a24 */ /* 0x040fe200078e020b */
[C---:B------:R-:W-:Y:S01]  /*1070*/  ISETP.GE.AND P1, PT, R5.reuse, UR4, PT ;  /* 0x0000000405007c0c */ /* 0x040fe2000bf26270 */
[----:B------:R-:W-:Y:S01]  /*1080*/  IMAD.WIDE.U32 R10, R26, c[0x0][0x1e0], R30 ;  /* 0x000078001a0a7a25 */ /* 0x000fe200078e001e */
[----:B------:R-:W-:Y:S01]  /*1090*/  SHF.R.U32.HI R216, RZ, 0x3, R7 ;  /* 0x00000003ffd87819 */ /* 0x000fe20000011607 */
[----:B------:R-:W-:Y:S01]  /*10a0*/  SHFL.IDX PT, R12, R6, 0x1, 0x181f ;  /* 0x00381f00060c7f89 */ /* 0x000fe200000e0000 */
[----:B------:R-:W-:Y:S01]  /*10b0*/  IADD3 R5, R5, 0x60, RZ ;  /* 0x0000006005057810 */ /* 0x000fe20007ffe0ff */
[----:B------:R-:W-:Y:S01]  /*10c0*/  IMAD.IADD R11, R11, 0x1, R2 ;  /* 0x000000010b0b7824 */ /* 0x000fe200078e0202 */
[----:B------:R-:W-:Y:S01]  /*10d0*/  LOP3.LUT R7, R7, 0x38, R30, 0xf8, !PT ;  /* 0x0000003807077812 */ /* 0x000fe200078ef81e */
[----:B------:R-:W-:Y:S01]  /*10e0*/  SHFL.IDX PT, R8, R6, 0x2, 0x181f ;  /* 0x00581f0006087f89 */ /* 0x000fe200000e0000 */
[----:B------:R-:W-:Y:S01]  /*10f0*/  ISETP.GE.AND P5, PT, R5, UR4, PT ;  /* 0x0000000405007c0c */ /* 0x000fe2000bfa6270 */
[----:B------:R-:W-:Y:S01]  /*1100*/  IMAD.WIDE.U32 R218, R218, c[0x0][0x1e8], R10 ;  /* 0x00007a00dada7a25 */ /* 0x000fe200078e000a */
[----:B------:R-:W-:Y:S01]  /*1110*/  LOP3.LUT R216, R7, R216, RZ, 0x3c, !PT ;  /* 0x000000d807d87212 */ /* 0x000fe200078e3cff */
[----:B------:R-:W3:Y:S01]  /*1120*/  SHFL.IDX PT, R5, R3, RZ, 0x181f ;  /* 0x00181fff03057589 */ /* 0x000ee200000e0000 */
[----:B------:R-:W-:Y:S01]  /*1130*/  LEA.HI R7, R106, R39, RZ, 0x6 ;  /* 0x000000276a077211 */ /* 0x000fe200078f30ff */
[----:B------:R-:W-:Y:S01]  /*1140*/  ULDC.64 UR4, c[0x0][0x1e8] ;  /* 0x00007a0000047ab9 */ /* 0x000fe20000000a00 */
[----:B------:R-:W-:Y:S01]  /*1150*/  IADD3 R2, R30, 0x40, RZ ;  /* 0x000000401e027810 */ /* 0x000fe20007ffe0ff */
[----:B------:R-:W4:Y:S01]  /*1160*/  SHFL.IDX PT, R13, R3, 0x1, 0x181f ;  /* 0x00381f00030d7f89 */ /* 0x000f2200000e0000 */
[----:B------:R-:W-:Y:S01]  /*1170*/  UIMAD UR4, UR12, UR4, URZ ;  /* 0x000000040c0472a4 */ /* 0x000fe2000f8e023f */
[----:B------:R-:W-:Y:S01]  /*1180*/  IMAD.SHL.U32 R7, R7, 0x8, RZ ;  /* 0x0000000807077824 */ /* 0x000fe200078e00ff */
[----:B------:R-:W-:Y:S01]  /*1190*/  ISETP.GE.AND P6, PT, R2, c[0x0][0x198], PT ;  /* 0x0000660002007a0c */ /* 0x000fe20003fc6270 */
[----:B------:R-:W-:Y:S01]  /*11a0*/  SHFL.IDX PT, R10, R6, 0x3, 0x181f ;  /* 0x00781f00060a7f89 */ /* 0x000fe200000e0000 */
[----:B------:R-:W-:Y:S01]  /*11b0*/  UIMAD UR4, UR9, UR5, UR4 ;  /* 0x00000005090472a4 */ /* 0x000fe2000f8e0204 */
[----:B------:R-:W-:Y:S01]  /*11c0*/  IMAD.WIDE.U32 R108, R37, c[0x0][0x1e0], RZ ;  /* 0x00007800256c7a25 */ /* 0x000fe200078e00ff */
[----:B------:R-:W-:Y:S01]  /*11d0*/  LOP3.LUT R216, R216, 0xfffffe00, R7, 0xf8, !PT ;  /* 0xfffffe00d8d87812 */ /* 0x000fe200078ef807 */
[----:B------:R-:W-:Y:S01]  /*11e0*/  SHFL.IDX PT, R11, R3, 0x3, 0x181f ;  /* 0x00781f00030b7f89 */ /* 0x000fe200000e0000 */
[----:B------:R-:W-:-:S02]  /*11f0*/  @!P1 SHF.R.S32.HI R7, RZ, 0x1f, R2 ;  /* 0x0000001fff079819 */ /* 0x000fc40000011402 */
[----:B------:R-:W-:Y:S01]  /*1200*/  IADD3 R219, R219, UR4, RZ ;  /* 0x00000004dbdb7c10 */ /* 0x000fe2000fffe0ff */
[----:B------:R-:W-:Y:S01]  /*1210*/  IMAD.SHL.U32 R216, R216, 0x2, RZ ;  /* 0x00000002d8d87824 */ /* 0x000fe200078e00ff */
[----:B------:R-:W-:Y:S02]  /*1220*/  ULDC.64 UR4, c[0x0][0x210] ;  /* 0x0000840000047ab9 */ /* 0x000fe40000000a00 */
[----:B------:R-:W-:-:S04]  /*1230*/  UIMAD UR4, UR12, UR4, URZ ;  /* 0x000000040c0472a4 */ /* 0x000fc8000f8e023f */
[----:B------:R-:W-:Y:S01]  /*1240*/  UIMAD UR4, UR9, UR5, UR4 ;  /* 0x00000005090472a4 */ /* 0x000fe2000f8e0204 */
[----:B--2---:R-:W-:Y:S01]  /*1250*/  @P0 SHF.R.S32.HI R227, RZ, 0x1f, R226 ;  /* 0x0000001fffe30819 */ /* 0x004fe200000114e2 */
[----:B------:R-:W-:Y:S02]  /*1260*/  @!P0 IMAD.MOV.U32 R227, RZ, RZ, R9 ;  /* 0x000000ffffe38224 */ /* 0x000fe400078e0009 */
[----:B------:R2:W5:Y:S01]  /*1270*/  SHFL.IDX PT, R9, R3, 0x2, 0x181f ;  /* 0x00581f0003097f89 */ /* 0x00056200000e0000 */
[----:B------:R-:W-:Y:S01]  /*1280*/  @!P0 IMAD.MOV.U32 R226, RZ, RZ, R0 ;  /* 0x000000ffffe28224 */ /* 0x000fe200078e0000 */
[----:B------:R-:W-:Y:S01]  /*1290*/  @!P1 LEA.HI R0, R7, R2, RZ, 0x3 ;  /* 0x0000000207009211 */ /* 0x000fe200078f18ff */
[----:B------:R-:W-:Y:S01]  /*12a0*/  IMAD R221, R227, c[0x0][0x1f0], RZ ;  /* 0x00007c00e3dd7a24 */ /* 0x000fe200078e02ff */
[----:B-1----:R-:W-:Y:S01]  /*12b0*/  @!P1 LEA R14, P0, R30, R4, 0x1 ;  /* 0x000000041e0e9211 */ /* 0x002fe200078008ff */
[----:B------:R-:W-:Y:S01]  /*12c0*/  IMAD.WIDE.U32 R218, R226, c[0x0][0x1f0], R218 ;  /* 0x00007c00e2da7a25 */ /* 0x000fe200078e00da */
[----:B------:R-:W-:-:S02]  /*12d0*/  @!P1 LOP3.LUT R0, R0, 0xfffffff8, RZ, 0xc0, !PT ;  /* 0xfffffff800009812 */ /* 0x000fc400078ec0ff */
[----:B------:R-:W-:Y:S01]  /*12e0*/  @!P3 SHF.R.S32.HI R7, RZ, 0x1f, R2 ;  /* 0x0000001fff07b819 */ /* 0x000fe20000011402 */
[----:B------:R-:W-:Y:S01]  /*12f0*/  IMAD R221, R226, c[0x0][0x1f4], R221 ;  /* 0x00007d00e2dd7a24 */ /* 0x000fe200078e02dd */
[----:B---3--:R-:W-:Y:S01]  /*1300*/  @!P1 LEA.HI.X R15, R30, R5, R31, 0x1, P0 ;  /* 0x000000051e0f9211 */ /* 0x008fe200000f0c1f */
[----:B------:R-:W-:Y:S01]  /*1310*/  @!P1 IMAD.WIDE R16, R0, 0x2, R4 ;  /* 0x0000000200109825 */ /* 0x000fe200078e0204 */
[----:B------:R-:W-:Y:S02]  /*1320*/  @!P2 SHF.R.S32.HI R5, RZ, 0x1f, R2 ;  /* 0x0000001fff05a819 */ /* 0x000fe40000011402 */
[-C--:B------:R-:W-:Y:S01]  /*1330*/  @!P3 LEA.HI R4, R7, R2.reuse, RZ, 0x3 ;  /* 0x000000020704b211 */ /* 0x080fe200078f18ff */
[----:B------:R1:W-:Y:S01]  /*1340*/  @!P1 LDGSTS.E.BYPASS.LTC128B.128 [R216+0x100], [R14.64], !P4 ;  /* 0x001000000ed89fae */ /* 0x0003e2000e101d4e */
[----:B------:R-:W-:Y:S01]  /*1350*/  @!P2 LEA.HI R0, R5, R2, RZ, 0x3 ;  /* 0x000000020500a211 */ /* 0x000fe200078f18ff */
[----:B------:R-:W-:Y:S01]  /*1360*/  IMAD.IADD R221, R219, 0x1, R221 ;  /* 0x00000001dbdd7824 */ /* 0x000fe200078e02dd */
[----:B------:R-:W-:Y:S01]  /*1370*/  @!P3 LOP3.LUT R4, R4, 0xfffffff8, RZ, 0xc0, !PT ;  /* 0xfffffff80404b812 */ /* 0x000fe200078ec0ff */
[----:B------:R3:W-:Y:S01]  /*1380*/  @!P1 LDGSTS.E.BYPASS.LTC128B.128 [R216+0x4100], [R16.64], !P6 ;  /* 0x0410000010d89fae */ /* 0x0007e2000f101d4e */
[----:B------:R-:W-:Y:S01]  /*1390*/  @!P3 LEA R18, P1, R30, R12, 0x1 ;  /* 0x0000000c1e12b211 */ /* 0x000fe200078208ff */
[----:B------:R-:W-:Y:S01]  /*13a0*/  IMAD.MOV.U32 R220, RZ, RZ, R218 ;  /* 0x000000ffffdc7224 */ /* 0x000fe200078e00da */
[----:B------:R-:W-:Y:S01]  /*13b0*/  @!P2 LOP3.LUT R5, R0, 0xfffffff8, RZ, 0xc0, !PT ;  /* 0xfffffff80005a812 */ /* 0x000fe200078ec0ff */
[----:B--2---:R-:W-:Y:S01]  /*13c0*/  IMAD R3, R37, c[0x0][0x1e4], RZ ;  /* 0x0000790025037a24 */ /* 0x004fe200078e02ff */
[----:B----4-:R-:W-:Y:S01]  /*13d0*/  @!P3 LEA.HI.X R19, R30, R13, R31, 0x1, P1 ;  /* 0x0000000d1e13b211 */ /* 0x010fe200008f0c1f */
[----:B------:R-:W-:-:S02]  /*13e0*/  IMAD R37, R36, -0x60, R37 ;  /* 0xffffffa024257824 */ /* 0x000fc400078e0225 */
[----:B------:R-:W-:Y:S02]  /*13f0*/  @!P3 IMAD.WIDE R12, R4, 0x2, R12 ;  /* 0x00000002040cb825 */ /* 0x000fe400078e020c */
[----:B------:R3:W-:Y:S01]  /*1400*/  @!P3 LDGSTS.E.BYPASS.LTC128B.128 [R216+0x1100], [R18.64], !P4 ;  /* 0x0110000012d8bfae */ /* 0x0007e2000e101d4e */
[----:B------:R-:W-:Y:S01]  /*1410*/  IADD3 R24, R37, c[0x0][0x1d0], -R26 ;  /* 0x0000740025187a10 */ /* 0x000fe20007ffe81a */
[----:B-----5:R-:W-:Y:S02]  /*1420*/  @!P2 IMAD.WIDE R4, R5, 0x2, R8 ;  /* 0x000000020504a825 */ /* 0x020fe400078e0208 */
[----:B------:R2:W-:Y:S01]  /*1430*/  @!P3 LDGSTS.E.BYPASS.LTC128B.128 [R216+0x5100], [R12.64], !P6 ;  /* 0x051000000cd8bfae */ /* 0x0005e2000f101d4e */
[----:B------:R-:W-:Y:S01]  /*1440*/  ISETP.GE.AND P1, PT, R24, 0x21, PT ;  /* 0x000000211800780c */ /* 0x000fe20003f26270 */
[----:B------:R-:W-:Y:S02]  /*1450*/  IMAD.IADD R38, R109, 0x1, R3 ;  /* 0x000000016d267824 */ /* 0x000fe400078e0203 */
[----:B------:R-:W-:-:S04]  /*1460*/  IMAD.WIDE.U32 R6, R107, R108, R220 ;  /* 0x0000006c6b067225 */ /* 0x000fc800078e00dc */
[----:B------:R-:W-:Y:S01]  /*1470*/  IMAD.U32 R3, RZ, RZ, UR6 ;  /* 0x00000006ff037e24 */ /* 0x000fe2000f8e00ff */
[C---:B-1----:R-:W-:Y:S01]  /*1480*/  @!P2 LEA R14, P0, R30.reuse, R8, 0x1 ;  /* 0x000000081e0ea211 */ /* 0x042fe200078008ff */
[----:B------:R-:W-:Y:S02]  /*1490*/  IMAD.U32 R0, RZ, RZ, UR7 ;  /* 0x00000007ff007e24 */ /* 0x000fe4000f8e00ff */
[----:B------:R-:W-:Y:S01]  /*14a0*/  IMAD R229, R227, c[0x0][0x218], RZ ;  /* 0x00008600e3e57a24 */ /* 0x000fe200078e02ff */
[C---:B------:R-:W-:Y:S02]  /*14b0*/  @!P2 LEA.HI.X R15, R30.reuse, R9, R31, 0x1, P0 ;  /* 0x000000091e0fa211 */ /* 0x040fe400000f0c1f */
[----:B------:R-:W-:Y:S01]  /*14c0*/  @!P5 LEA R8, P0, R30, R10, 0x1 ;  /* 0x0000000a1e08d211 */ /* 0x000fe200078008ff */
[----:B------:R-:W-:Y:S02]  /*14d0*/  IMAD R229, R226, c[0x0][0x21c], R229 ;  /* 0x00008700e2e57a24 */ /* 0x000fe400078e02e5 */
[----:B------:R1:W-:Y:S01]  /*14e0*/  @!P2 LDGSTS.E.BYPASS.LTC128B.128 [R216+0x2100], [R14.64], !P4 ;  /* 0x021000000ed8afae */ /* 0x0003e2000e101d4e */
[----:B------:R-:W-:-:S02]  /*14f0*/  @!P5 LEA.HI.X R9, R30, R11, R31, 0x1, P0 ;  /* 0x0000000b1e09d211 */ /* 0x000fc400000f0c1f */
[C---:B------:R-:W-:Y:S01]  /*1500*/  ISETP.GE.AND P0, PT, R24.reuse, 0x41, PT ;  /* 0x000000411800780c */ /* 0x040fe20003f06270 */
[----:B------:R4:W-:Y:S01]  /*1510*/  @!P2 LDGSTS.E.BYPASS.LTC128B.128 [R216+0x6100], [R4.64], !P6 ;  /* 0x0610000004d8afae */ /* 0x0009e2000f101d4e */
[----:B------:R-:W-:-:S03]  /*1520*/  ISETP.GE.AND P2, PT, R24, 0x1, PT ;  /* 0x000000011800780c */ /* 0x000fc60003f46270 */
[----:B------:R5:W-:Y:S01]  /*1530*/  @!P5 LDGSTS.E.BYPASS.LTC128B.128 [R216+0x3100], [R8.64], !P4 ;  /* 0x0310000008d8dfae */ /* 0x000be2000e101d4e */
[----:B--2---:R-:W-:-:S05]  /*1540*/  IMAD.U32 R13, RZ, RZ, UR6 ;  /* 0x00000006ff0d7e24 */ /* 0x004fca000f8e00ff */
[----:B------:R-:W-:-:S04]  /*1550*/  @P1 LEA R13, P3, R13, R6, 0x5 ;  /* 0x000000060d0d1211 */ /* 0x000fc800078628ff */
[----:B-1----:R-:W-:Y:S01]  /*1560*/  @P2 LEA R14, P4, R6, c[0x0][0x1c8], 0x1 ;  /* 0x00007200060e2a11 */ /* 0x002fe200078808ff */
[----:B----4-:R-:W-:Y:S01]  /*1570*/  IMAD R5, R38, R107, RZ ;  /* 0x0000006b26057224 */ /* 0x010fe200078e02ff */
[----:B------:R-:W-:-:S03]  /*1580*/  LOP3.LUT R4, R214, 0xfffffff0, RZ, 0xc0, !PT ;  /* 0xfffffff0d6047812 */ /* 0x000fc600078ec0ff */
[----:B------:R-:W-:Y:S02]  /*1590*/  IMAD R5, R27, R108, R5 ;  /* 0x0000006c1b057224 */ /* 0x000fe400078e0205 */
[----:B-----5:R-:W-:Y:S02]  /*15a0*/  IMAD.IADD R9, R39, 0x1, -R4 ;  /* 0x0000000127097824 */ /* 0x020fe400078e0a04 */
[----:B------:R-:W-:Y:S01]  /*15b0*/  IMAD.IADD R5, R7, 0x1, R5 ;  /* 0x0000000107057824 */ /* 0x000fe200078e0205 */
[----:B------:R-:W-:Y:S02]  /*15c0*/  SHF.R.S32.HI R7, RZ, 0x4, R214 ;  /* 0x00000004ff077819 */ /* 0x000fe400000114d6 */
[----:B------:R-:W-:Y:S02]  /*15d0*/  SHF.R.S32.HI R4, RZ, 0x1f, R9 ;  /* 0x0000001fff047819 */ /* 0x000fe40000011409 */
[----:B------:R-:W-:Y:S02]  /*15e0*/  @P1 LEA.HI.X R0, R3, R5, R0, 0x5, P3 ;  /* 0x0000000503001211 */ /* 0x000fe400018f2c00 */
[----:B------:R-:W-:-:S02]  /*15f0*/  @P1 LEA R12, P3, R13, c[0x0][0x1c8], 0x1 ;  /* 0x000072000d0c1a11 */ /* 0x000fc400078608ff */
[----:B------:R-:W-:Y:S02]  /*1600*/  LEA.HI R3, R4, R9, RZ, 0x3 ;  /* 0x0000000904037211 */ /* 0x000fe400078f18ff */
[----:B------:R-:W-:Y:S02]  /*1610*/  @P1 LEA.HI.X R13, R13, c[0x0][0x1cc], R0, 0x1, P3 ;  /* 0x000073000d0d1a11 */ /* 0x000fe400018f0c00 */
[----:B------:R-:W-:Y:S02]  /*1620*/  LOP3.LUT R0, R3, 0xfffffff8, RZ, 0xc0, !PT ;  /* 0xfffffff803007812 */ /* 0x000fe400078ec0ff */
[C---:B------:R-:W-:Y:S02]  /*1630*/  @P2 LEA.HI.X R15, R6.reuse, c[0x0][0x1cc], R5, 0x1, P4 ;  /* 0x00007300060f2a11 */ /* 0x040fe400020f0c05 */
[----:B------:R-:W-:Y:S01]  /*1640*/  @P0 IADD3 R6, P3, R6, UR10, RZ ;  /* 0x0000000a06060c10 */ /* 0x000fe2000ff7e0ff */
[----:B------:R-:W-:Y:S01]  /*1650*/  IMAD.IADD R0, R9, 0x1, -R0 ;  /* 0x0000000109007824 */ /* 0x000fe200078e0a00 */
[----:B------:R-:W-:-:S02]  /*1660*/  @!P5 SHF.R.S32.HI R9, RZ, 0x1f, R2 ;  /* 0x0000001fff09d819 */ /* 0x000fc40000011402 */
[----:B------:R-:W-:Y:S02]  /*1670*/  @P0 IADD3.X R5, R5, UR8, RZ, P3, !PT ;  /* 0x0000000805050c10 */ /* 0x000fe40009ffe4ff */
[----:B------:R-:W-:Y:S02]  /*1680*/  @P0 LEA R8, P3, R6, c[0x0][0x1c8], 0x1 ;  /* 0x0000720006080a11 */ /* 0x000fe400078608ff */
[----:B------:R-:W-:Y:S02]  /*1690*/  @!P5 LEA.HI R4, R9, R2, RZ, 0x3 ;  /* 0x000000020904d211 */ /* 0x000fe400078f18ff */
[----:B------:R-:W-:Y:S02]  /*16a0*/  ISETP.GE.AND P4, PT, R30, c[0x0][0x1d4], PT ;  /* 0x000075001e007a0c */ /* 0x000fe40003f86270 */
[----:B------:R-:W-:Y:S02]  /*16b0*/  @P0 LEA.HI.X R9, R6, c[0x0][0x1cc], R5, 0x1, P3 ;  /* 0x0000730006090a11 */ /* 0x000fe400018f0c05 */
[----:B------:R-:W-:-:S02]  /*16c0*/  @!P5 LOP3.LUT R5, R4, 0xfffffff8, RZ, 0xc0, !PT ;  /* 0xfffffff80405d812 */ /* 0x000fc400078ec0ff */
[----:B------:R-:W-:Y:S02]  /*16d0*/  ISETP.GE.AND P3, PT, R2, c[0x0][0x1d4], PT ;  /* 0x0000750002007a0c */ /* 0x000fe40003f66270 */
[----:B------:R-:W-:Y:S01]  /*16e0*/  LEA.HI R214, R214, R7, RZ, 0x1 ;  /* 0x00000007d6d67211 */ /* 0x000fe200078f08ff */
[----:B------:R-:W-:-:S03]  /*16f0*/  @!P5 IMAD.WIDE R10, R5, 0x2, R10 ;  /* 0x00000002050ad825 */ /* 0x000fc600078e020a */
[----:B------:R-:W-:Y:S01]  /*1700*/  LOP3.LUT R214, R214, 0xfffffffe, RZ, 0xc0, !PT ;  /* 0xfffffffed6d67812 */ /* 0x000fe200078ec0ff */
[----:B------:R-:W-:Y:S01]  /*1710*/  IMAD.SHL.U32 R5, R25, 0x40, RZ ;  /* 0x0000004019057824 */ /* 0x000fe200078e00ff */
[----:B------:R1:W-:Y:S03]  /*1720*/  @!P5 LDGSTS.E.BYPASS.LTC128B.128 [R216+0x7100], [R10.64], !P6 ;  /* 0x071000000ad8dfae */ /* 0x0003e6000f101d4e */
[----:B------:R-:W-:Y:S01]  /*1730*/  IMAD.IADD R214, R7, 0x1, -R214 ;  /* 0x0000000107d67824 */ /* 0x000fe200078e0ad6 */
[----:B------:R-:W0:Y:S01]  /*1740*/  LDGDEPBAR ;  /* 0x00000000000079af */ /* 0x000e220000000000 */
[----:B------:R-:W-:Y:S02]  /*1750*/  IMAD.SHL.U32 R7, R0, 0x40, RZ ;  /* 0x0000004000077824 */ /* 0x000fe400078e00ff */
[----:B------:R-:W-:Y:S01]  /*1760*/  IMAD.SHL.U32 R4, R214, 0x8, RZ ;  /* 0x00000008d6047824 */ /* 0x000fe200078e00ff */
[----:B------:R2:W-:Y:S02]  /*1770*/  @P2 LDGSTS.E.BYPASS.LTC128B.128 [R216+0x8100], [R14.64], !P4 ;  /* 0x081000000ed82fae */ /* 0x0005e4000e101d4e */
[----:B------:R-:W-:-:S02]  /*1780*/  LOP3.LUT R7, R7, 0x1c0, RZ, 0xc0, !PT ;  /* 0x000001c007077812 */ /* 0x000fc400078ec0ff */
[----:B------:R2:W-:Y:S02]  /*1790*/  @P2 LDGSTS.E.BYPASS.LTC128B.128 [R216+0xb100], [R14.64+0x80], !P3 ;  /* 0x0b1000800ed82fae */ /* 0x0005e4000d901d4e */
[----:B------:R-:W-:Y:S01]  /*17a0*/  LOP3.LUT R2, R7, 0x8, R4, 0xf8, !PT ;  /* 0x0000000807027812 */ /* 0x000fe200078ef804 */
[----:B------:R-:W-:Y:S01]  /*17b0*/  IMAD.SHL.U32 R4, R26, 0x8, RZ ;  /* 0x000000081a047824 */ /* 0x000fe200078e00ff */
[----:B------:R2:W-:Y:S01]  /*17c0*/  @P1 LDGSTS.E.BYPASS.LTC128B.128 [R216+0x9100], [R12.64], !P4 ;  /* 0x091000000cd81fae */ /* 0x0005e2000e101d4e */
[----:B------:R-:W-:-:S03]  /*17d0*/  SHF.R.U32.HI R7, RZ, 0x3, R7 ;  /* 0x00000003ff077819 */ /* 0x000fc60000011607 */
[----:B------:R2:W-:Y:S01]  /*17e0*/  @P1 LDGSTS.E.BYPASS.LTC128B.128 [R216+0xc100], [R12.64+0x80], !P3 ;  /* 0x0c1000800cd81fae */ /* 0x0005e2000d901d4e */
[----:B------:R-:W-:Y:S01]  /*17f0*/  LOP3.LUT R2, R2, R7, RZ, 0x3c, !PT ;  /* 0x0000000702027212 */ /* 0x000fe200078e3cff */
[----:B------:R-:W-:Y:S01]  /*1800*/  IMAD.SHL.U32 R7, R3, 0x40, RZ ;  /* 0x0000004003077824 */ /* 0x000fe200078e00ff */
[----:B------:R-:W-:Y:S01]  /*1810*/  LOP3.LUT R3, R5, 0x1c0, RZ, 0xc0, !PT ;  /* 0x000001c005037812 */ /* 0x000fe200078ec0ff */
[----:B------:R4:W-:Y:S01]  /*1820*/  @P0 LDGSTS.E.BYPASS.LTC128B.128 [R216+0xa100], [R8.64], !P4 ;  /* 0x0a10000008d80fae */ /* 0x0009e2000e101d4e */
[----:B------:R-:W-:Y:S01]  /*1830*/  R2P PR, R0, 0x6 ;  /* 0x0000000600007804 */ /* 0x000fe20000000000 */
[----:B------:R-:W-:Y:S01]  /*1840*/  IMAD.MOV.U32 R5, RZ, RZ, 0x10 ;  /* 0x00000010ff057424 */ /* 0x000fe200078e00ff */
[----:B------:R-:W-:Y:S01]  /*1850*/  LOP3.LUT R2, R2, 0xfffffe00, R7, 0xf8, !PT ;  /* 0xfffffe0002027812 */ /* 0x000fe200078ef807 */
[----:B------:R4:W-:Y:S01]  /*1860*/  @P0 LDGSTS.E.BYPASS.LTC128B.128 [R216+0xd100], [R8.64+0x80], !P3 ;  /* 0x0d10008008d80fae */ /* 0x0009e2000d901d4e */
[----:B------:R-:W-:Y:S02]  /*1870*/  LOP3.LUT R4, R3, 0x8, R4, 0xf8, !PT ;  /* 0x0000000803047812 */ /* 0x000fe400078ef804 */
[----:B------:R-:W-:Y:S01]  /*1880*/  SHF.R.U32.HI R3, RZ, 0x3, R3 ;  /* 0x00000003ff037819 */ /* 0x000fe20000011603 */
[----:B------:R-:W0:Y:S01]  /*1890*/  LDGDEPBAR ;  /* 0x00000000000079af */ /* 0x000e220000000000 */
[----:B------:R-:W-:Y:S01]  /*18a0*/  IMAD R7, R105, 0x400, R2 ;  /* 0x0000040069077824 */ /* 0x000fe200078e0202 */
[----:B------:R-:W-:-:S02]  /*18b0*/  SEL R5, R5, 0xfffffff0, !P1 ;  /* 0xfffffff005057807 */ /* 0x000fc40004800000 */
[----:B------:R-:W-:Y:S02]  /*18c0*/  LOP3.LUT P0, RZ, R25, 0x2, RZ, 0xc0, !PT ;  /* 0x0000000219ff7812 */ /* 0x000fe4000780c0ff */
[C---:B------:R-:W-:Y:S02]  /*18d0*/  ISETP.LT.OR P6, PT, R24.reuse, 0x1, P4 ;  /* 0x000000011800780c */ /* 0x040fe400027c1670 */
[----:B------:R-:W-:Y:S02]  /*18e0*/  ISETP.LT.OR P5, PT, R24, 0x1, P3 ;  /* 0x000000011800780c */ /* 0x000fe40001fa1670 */
[----:B----4-:R-:W-:Y:S01]  /*18f0*/  LOP3.LUT R9, R4, R3, RZ, 0x3c, !PT ;  /* 0x0000000304097212 */ /* 0x010fe200078e3cff */
[----:B------:R-:W-:-:S04]  /*1900*/  DEPBAR.LE SB0, 0x1 ;  /* 0x000080400000791a */ /* 0x000fc80000000000 */
[----:B------:R-:W-:Y:S01]  /*1910*/  IMAD.MOV.U32 R3, RZ, RZ, 0x20 ;  /* 0x00000020ff037424 */ /* 0x000fe200078e00ff */
[C---:B------:R-:W-:Y:S01]  /*1920*/  LEA R4, R7.reuse, 0x100, 0x1 ;  /* 0x0000010007047811 */ /* 0x040fe200078e08ff */
[----:B------:R-:W-:Y:S01]  /*1930*/  IMAD.SHL.U32 R7, R7, 0x2, RZ ;  /* 0x0000000207077824 */ /* 0x000fe200078e00ff */
[----:B------:R-:W-:Y:S01]  /*1940*/  BAR.SYNC.DEFER_BLOCKING 0x0 ;  /* 0x0000000000007b1d */ /* 0x000fe20000010000 */
[----:B------:R-:W-:Y:S01]  /*1950*/  IMAD R214, R214, 0x200, R9 ;  /* 0x00000200d6d67824 */ /* 0x000fe200078e0209 */
[----:B------:R-:W-:Y:S01]  /*1960*/  SEL R3, R3, 0xffffffe0, !P2 ;  /* 0xffffffe003037807 */ /* 0x000fe20005000000 */
[--C-:B------:R-:W-:Y:S02]  /*1970*/  IMAD R6, R5, 0x2, R4.reuse ;  /* 0x0000000205067824 */ /* 0x100fe400078e0204 */
[----:B------:R-:W-:Y:S02]  /*1980*/  IMAD.SHL.U32 R214, R214, 0x2, RZ ;  /* 0x00000002d6d67824 */ /* 0x000fe400078e00ff */
[----:B------:R-:W-:-:S02]  /*1990*/  IMAD R4, R3, 0x2, R4 ;  /* 0x0000000203047824 */ /* 0x000fc400078e0204 */
[----:B------:R-:W-:Y:S01]  /*19a0*/  IMAD R0, R3, 0x2, R6 ;  /* 0x0000000203007824 */ /* 0x000fe200078e0206 */
[----:B------:R-:W-:Y:S01]  /*19b0*/  IADD3 R213, R214, 0x8120, RZ ;  /* 0x00008120d6d57810 */ /* 0x000fe20007ffe0ff */
[----:B------:R-:W-:Y:S04]  /*19c0*/  LDSM.16.M88.4 R120, [R7+0x100] ;  /* 0x000100000778783b */ /* 0x000fe80000000200 */
[----:B------:R4:W-:Y:S04]  /*19d0*/  LDSM.16.M88.4 R172, [R7+0x4100] ;  /* 0x0041000007ac783b */ /* 0x0009e80000000200 */
[----:B------:R-:W-:Y:S04]  /*19e0*/  LDSM.16.M88.4 R140, [R6] ;  /* 0x00000000068c783b */ /* 0x000fe80000000200 */
[----:B------:R5:W-:Y:S04]  /*19f0*/  LDSM.16.M88.4 R176, [R6+0x4000] ;  /* 0x0040000006b0783b */ /* 0x000be80000000200 */
[----:B------:R-:W-:Y:S04]  /*1a00*/  LDSM.16.M88.4 R152, [R4] ;  /* 0x000000000498783b */ /* 0x000fe80000000200 */
[----:B------:R-:W-:Y:S04]  /*1a10*/  LDSM.16.M88.4 R180, [R4+0x4000] ;  /* 0x0040000004b4783b */ /* 0x000fe80000000200 */
[----:B------:R-:W-:Y:S01]  /*1a20*/  LDSM.16.M88.4 R168, [R0] ;  /* 0x0000000000a8783b */ /* 0x000fe20000000200 */
[----:B----4-:R-:W-:-:S03]  /*1a30*/  IMAD R7, R28, c[0x0][0x208], RZ ;  /* 0x000082001c077a24 */ /* 0x010fc600078e02ff */
[----:B------:R4:W-:Y:S04]  /*1a40*/  LDSM.16.M88.4 R188, [R0+0x4000] ;  /* 0x0040000000bc783b */ /* 0x0009e80000000200 */
[----:B------:R-:W-:Y:S01]  /*1a50*/  BAR.SYNC.DEFER_BLOCKING 0x0 ;  /* 0x0000000000007b1d */ /* 0x000fe20000010000 */
[----:B-----5:R-:W-:-:S04]  /*1a60*/  IADD3 R6, R214, 0x8100, RZ ;  /* 0x00008100d6067810 */ /* 0x020fc80007ffe0ff */
[----:B------:R-:W-:-:S04]  /*1a70*/  @P0 IADD3 R213, R6, -0x20, RZ ;  /* 0xffffffe006d50810 */ /* 0x000fc80007ffe0ff */
[C---:B------:R-:W-:Y:S02]  /*1a80*/  IADD3 R207, R213.reuse, 0x800, RZ ;  /* 0x00000800d5cf7810 */ /* 0x040fe40007ffe0ff */
[C---:B------:R-:W-:Y:S02]  /*1a90*/  IADD3 R206, R213.reuse, 0x1000, RZ ;  /* 0x00001000d5ce7810 */ /* 0x040fe40007ffe0ff */
[C---:B------:R-:W-:Y:S02]  /*1aa0*/  IADD3 R205, R213.reuse, 0x1800, RZ ;  /* 0x00001800d5cd7810 */ /* 0x040fe40007ffe0ff */
[C---:B------:R-:W-:Y:S01]  /*1ab0*/  IADD3 R204, R213.reuse, 0x2000, RZ ;  /* 0x00002000d5cc7810 */ /* 0x040fe20007ffe0ff */
[C---:B----4-:R-:W-:Y:S01]  /*1ac0*/  IMAD R0, R26.reuse, c[0x0][0x20c], R7 ;  /* 0x000083001a007a24 */ /* 0x050fe200078e0207 */
[C---:B------:R-:W-:Y:S01]  /*1ad0*/  IADD3 R203, R213.reuse, 0x2800, RZ ;  /* 0x00002800d5cb7810 */ /* 0x040fe20007ffe0ff */
[----:B------:R-:W-:Y:S01]  /*1ae0*/  IMAD.WIDE.U32 R6, R26, c[0x0][0x208], R30 ;  /* 0x000082001a067a25 */ /* 0x000fe200078e001e */
[----:B------:R-:W-:Y:S01]  /*1af0*/  IADD3 R201, R213, 0x3000, RZ ;  /* 0x00003000d5c97810 */ /* 0x000fe20007ffe0ff */
[----:B------:R-:W-:-:S04]  /*1b00*/  DEPBAR.LE SB0, 0x0 ;  /* 0x000080000000791a */ /* 0x000fc80000000000 */
[----:B------:R-:W-:Y:S01]  /*1b10*/  BAR.SYNC.DEFER_BLOCKING 0x0 ;  /* 0x0000000000007b1d */ /* 0x000fe20000010000 */
[----:B------:R-:W-:Y:S01]  /*1b20*/  IMAD.IADD R7, R7, 0x1, R0 ;  /* 0x0000000107077824 */ /* 0x000fe200078e0200 */
[C---:B------:R-:W-:Y:S01]  /*1b30*/  IADD3 R200, R213.reuse, 0x3800, RZ ;  /* 0x00003800d5c87810 */ /* 0x040fe20007ffe0ff */
[----:B------:R-:W-:Y:S01]  /*1b40*/  IMAD.U32 R0, RZ, RZ, UR9 ;  /* 0x00000009ff007e24 */ /* 0x000fe2000f8e00ff */
[C---:B------:R-:W-:Y:S02]  /*1b50*/  IADD3 R199, R213.reuse, 0x4000, RZ ;  /* 0x00004000d5c77810 */ /* 0x040fe40007ffe0ff */
[C---:B------:R-:W-:Y:S01]  /*1b60*/  IADD3 R198, R213.reuse, 0x4800, RZ ;  /* 0x00004800d5c67810 */ /* 0x040fe20007ffe0ff */
[----:B------:R-:W-:Y:S01]  /*1b70*/  IMAD.WIDE.U32 R6, R0, c[0x0][0x210], R6 ;  /* 0x0000840000067a25 */ /* 0x000fe200078e0006 */
[C---:B------:R-:W-:Y:S02]  /*1b80*/  IADD3 R197, R213.reuse, 0x5000, RZ ;  /* 0x00005000d5c57810 */ /* 0x040fe40007ffe0ff */
[----:B------:R-:W-:Y:S01]  /*1b90*/  IADD3 R196, R213, 0x5800, RZ ;  /* 0x00005800d5c47810 */ /* 0x000fe20007ffe0ff */
[----:B------:R-:W-:Y:S01]  /*1ba0*/  IMAD R0, R27, c[0x0][0x208], RZ ;  /* 0x000082001b007a24 */ /* 0x000fe200078e02ff */
[----:B------:R-:W-:Y:S01]  /*1bb0*/  IADD3 R7, R7, UR4, RZ ;  /* 0x0000000407077c10 */ /* 0x000fe2000fffe0ff */
[----:B------:R-:W-:-:S02]  /*1bc0*/  ULDC.64 UR4, c[0x0][0x208] ;  /* 0x0000820000047ab9 */ /* 0x000fc40000000a00 */
[----:B------:R-:W-:Y:S02]  /*1bd0*/  USHF.L.U32 UR12, UR4, 0x6, URZ ;  /* 0x00000006040c7899 */ /* 0x000fe4000800063f */
[----:B------:R-:W-:Y:S01]  /*1be0*/  IMAD.WIDE.U32 R226, R226, c[0x0][0x218], R6 ;  /* 0x00008600e2e27a25 */ /* 0x000fe200078e0006 */
[----:B------:R-:W-:-:S03]  /*1bf0*/  USHF.L.U64.HI UR17, UR4, UR17, UR5 ;  /* 0x0000001104117299 */ /* 0x000fc60008010205 */
[----:B------:R-:W-:Y:S02]  /*1c00*/  IMAD R7, R107, c[0x0][0x20c], R0 ;  /* 0x000083006b077a24 */ /* 0x000fe400078e0200 */
[----:B------:R-:W-:Y:S01]  /*1c10*/  IMAD.IADD R229, R227, 0x1, R229 ;  /* 0x00000001e3e57824 */ /* 0x000fe200078e02e5 */
[----:B-1----:R-:W2:Y:S01]  /*1c20*/  LDSM.16.M88.4 R8, [R214+0x8100] ;  /* 0x00810000d608783b */ /* 0x002ea20000000200 */
[----:B------:R-:W-:-:S03]  /*1c30*/  IMAD.MOV.U32 R228, RZ, RZ, R226 ;  /* 0x000000ffffe47224 */ /* 0x000fc600078e00e2 */
[----:B------:R-:W1:Y:S04]  /*1c40*/  LDSM.16.M88.4 R76, [R214+0x8900] ;  /* 0x00890000d64c783b */ /* 0x000e680000000200 */
[----:B------:R-:W4:Y:S04]  /*1c50*/  LDSM.16.M88.4 R20, [R213] ;  /* 0x00000000d514783b */ /* 0x000f280000000200 */
[----:B---3--:R-:W3:Y:S04]  /*1c60*/  LDSM.16.M88.4 R16, [R213+0x800] ;  /* 0x00080000d510783b */ /* 0x008ee80000000200 */
[----:B------:R-:W5:Y:S04]  /*1c70*/  LDSM.16.M88.4 R68, [R214+0x9100] ;  /* 0x00910000d644783b */ /* 0x000f680000000200 */
[----:B------:R-:W3:Y:S04]  /*1c80*/  LDSM.16.M88.4 R60, [R214+0x9900] ;  /* 0x00990000d63c783b */ /* 0x000ee80000000200 */
[----:B------:R-:W-:Y:S04]  /*1c90*/  LDSM.16.M88.4 R52, [R214+0xa100] ;  /* 0x00a10000d634783b */ /* 0x000fe80000000200 */
[----:B------:R-:W-:Y:S04]  /*1ca0*/  LDSM.16.M88.4 R44, [R214+0xa900] ;  /* 0x00a90000d62c783b */ /* 0x000fe80000000200 */
[----:B------:R-:W-:Y:S01]  /*1cb0*/  LDSM.16.M88.4 R40, [R213+0x2800] ;  /* 0x00280000d528783b */ /* 0x000fe20000000200 */
[C---:B--2---:R-:W-:Y:S08]  /*1cc0*/  HMMA.16816.F32.BF16 R12, R120.reuse, R8, RZ ;  /* 0x00000008780c723c */ /* 0x044ff000000418ff */
[C---:B------:R-:W-:Y:S08]  /*1cd0*/  HMMA.16816.F32.BF16 R8, R120.reuse, R10, RZ ;  /* 0x0000000a7808723c */ /* 0x040ff000000418ff */
[C---:B-1----:R-:W-:Y:S08]  /*1ce0*/  HMMA.16816.F32.BF16 R80, R120.reuse, R76, RZ ;  /* 0x0000004c7850723c */ /* 0x042ff000000418ff */
[----:B------:R-:W-:Y:S08]  /*1cf0*/  HMMA.16816.F32.BF16 R76, R120, R78, RZ ;  /* 0x0000004e784c723c */ /* 0x000ff000000418ff */
[C---:B----4-:R-:W-:Y:S08]  /*1d00*/  HMMA.16816.F32.BF16 R12, R140.reuse, R20, R12 ;  /* 0x000000148c0c723c */ /* 0x050ff0000004180c */
[C---:B------:R-:W-:Y:S01]  /*1d10*/  HMMA.16816.F32.BF16 R8, R140.reuse, R22, R8 ;  /* 0x000000168c08723c */ /* 0x040fe20000041808 */
[----:B------:R-:W1:Y:S07]  /*1d20*/  LDSM.16.M88.4 R20, [R213+0x1000] ;  /* 0x00100000d514783b */ /* 0x000e6e0000000200 */
[C---:B---3--:R-:W-:Y:S08]  /*1d30*/  HMMA.16816.F32.BF16 R80, R140.reuse, R16, R80 ;  /* 0x000000108c50723c */ /* 0x048ff00000041850 */
[----:B------:R-:W-:Y:S01]  /*1d40*/  HMMA.16816.F32.BF16 R76, R140, R18, R76 ;  /* 0x000000128c4c723c */ /* 0x000fe2000004184c */
[----:B------:R-:W2:Y:S07]  /*1d50*/  LDSM.16.M88.4 R16, [R213+0x1800] ;  /* 0x00180000d510783b */ /* 0x000eae0000000200 */
[C---:B-----5:R-:W-:Y:S08]  /*1d60*/  HMMA.16816.F32.BF16 R72, R120.reuse, R68, RZ ;  /* 0x000000447848723c */ /* 0x060ff000000418ff */
[C---:B------:R-:W-:Y:S08]  /*1d70*/  HMMA.16816.F32.BF16 R64, R120.reuse, R60, RZ ;  /* 0x0000003c7840723c */ /* 0x040ff000000418ff */
[C---:B------:R-:W-:Y:S08]  /*1d80*/  HMMA.16816.F32.BF16 R60, R120.reuse, R62, RZ ;  /* 0x0000003e783c723c */ /* 0x040ff000000418ff */
[----:B------:R-:W-:Y:S08]  /*1d90*/  HMMA.16816.F32.BF16 R68, R120, R70, RZ ;  /* 0x000000467844723c */ /* 0x000ff000000418ff */
[C---:B-1----:R-:W-:Y:S07]  /*1da0*/  HMMA.16816.F32.BF16 R72, R140.reuse, R20, R72 ;  /* 0x000000148c48723c */ /* 0x042fee0000041848 */
[----:B------:R-:W-:Y:S01]  /*1db0*/  IMAD.WIDE.U32 R20, R107, c[0x0][0x208], RZ ;  /* 0x000082006b147a25 */ /* 0x000fe200078e00ff */
[----:B--2---:R-:W-:Y:S03]  /*1dc0*/  HMMA.16816.F32.BF16 R64, R140, R16, R64 ;  /* 0x000000108c40723c */ /* 0x004fe60000041840 */
[----:B------:R-:W-:-:S02]  /*1dd0*/  IMAD.IADD R0, R21, 0x1, R7 ;  /* 0x0000000115007824 */ /* 0x000fc400078e0207 */
[----:B------:R-:W-:-:S03]  /*1de0*/  IMAD.WIDE.U32 R20, R20, 0x60, R228 ;  /* 0x0000006014147825 */ /* 0x000fc600078e00e4 */
[C---:B------:R-:W-:Y:S01]  /*1df0*/  HMMA.16816.F32.BF16 R60, R140.reuse, R18, R60 ;  /* 0x000000128c3c723c */ /* 0x040fe2000004183c */
[----:B------:R-:W-:Y:S01]  /*1e00*/  IMAD R0, R0, 0x60, RZ ;  /* 0x0000006000007824 */ /* 0x000fe200078e02ff */
[C---:B------:R-:W-:Y:S01]  /*1e10*/  LEA R6, P0, R20.reuse, c[0x0][0x1f8], 0x1 ;  /* 0x00007e0014067a11 */ /* 0x040fe200078008ff */
[----:B------:R-:W1:Y:S02]  /*1e20*/  LDSM.16.M88.4 R16, [R213+0x2000] ;  /* 0x00200000d510783b */ /* 0x000e640000000200 */
[----:B------:R-:W-:Y:S02]  /*1e30*/  IMAD.IADD R7, R21, 0x1, R0 ;  /* 0x0000000115077824 */ /* 0x000fe400078e0200 */
[----:B------:R-:W-:Y:S01]  /*1e40*/  IMAD.U32 R21, RZ, RZ, UR12 ;  /* 0x0000000cff157e24 */ /* 0x000fe2000f8e00ff */
[----:B------:R-:W-:Y:S01]  /*1e50*/  HMMA.16816.F32.BF16 R68, R140, R22, R68 ;  /* 0x000000168c44723c */ /* 0x000fe20000041844 */
[----:B------:R-:W-:Y:S01]  /*1e60*/  IMAD.MOV.U32 R0, RZ, RZ, 0x40 ;  /* 0x00000040ff007424 */ /* 0x000fe200078e00ff */
[----:B------:R-:W-:-:S02]  /*1e70*/  LEA.HI.X R7, R20, c[0x0][0x1fc], R7, 0x1, P0 ;  /* 0x00007f0014077a11 */ /* 0x000fc400000f0c07 */
[----:B------:R-:W-:-:S03]  /*1e80*/  IADD3 R20, P2, P1, R21, 0x80, R6 ;  /* 0x0000008015147810 */ /* 0x000fc6000795e006 */
[----:B------:R-:W-:Y:S01]  /*1e90*/  IADD3 R22, P0, R6, UR12, RZ ;  /* 0x0000000c06167c10 */ /* 0x000fe2000ff1e0ff */
[----:B------:R-:W-:Y:S01]  /*1ea0*/  @!PT LDS RZ, [RZ] ;  /* 0x00000000fffff984 */ /* 0x000fe20000000800 */
[----:B------:R-:W-:Y:S01]  /*1eb0*/  @!PT LDS RZ, [RZ] ;  /* 0x00000000fffff984 */ /* 0x000fe20000000800 */
[----:B------:R-:W-:Y:S01]  /*1ec0*/  @!PT LDS RZ, [RZ] ;  /* 0x00000000fffff984 */ /* 0x000fe20000000800 */
[----:B------:R2:W-:Y:S01]  /*1ed0*/  LDGSTS.E.BYPASS.LTC128B.128 [R216+0x100], [R6.64], !P6 ;  /* 0x0010000006d87fae */ /* 0x0005e2000f101d4e */
[----:B------:R-:W-:Y:S01]  /*1ee0*/  IADD3.X R21, RZ, UR17, R7, P2, P1 ;  /* 0x00000011ff157c10 */ /* 0x000fe200097e2407 */
[C---:B------:R-:W-:Y:S01]  /*1ef0*/  HMMA.16816.F32.BF16 R56, R120.reuse, R52, RZ ;  /* 0x000000347838723c */ /* 0x040fe200000418ff */
[----:B------:R-:W-:Y:S01]  /*1f00*/  IADD3.X R23, R7, UR17, RZ, P0, !PT ;  /* 0x0000001107177c10 */ /* 0x000fe200087fe4ff */
[----:B------:R2:W-:Y:S01]  /*1f10*/  LDGSTS.E.BYPASS.LTC128B.128 [R216+0x3100], [R6.64+0x80], !P5 ;  /* 0x0310008006d87fae */ /* 0x0005e2000e901d4e */
[----:B------:R-:W-:Y:S02]  /*1f20*/  IADD3 R84, P0, R22, UR12, RZ ;  /* 0x0000000c16547c10 */ /* 0x000fe4000ff1e0ff */
[C---:B------:R-:W-:Y:S02]  /*1f30*/  ISETP.LT.OR P2, PT, R24.reuse, 0x21, P4 ;  /* 0x000000211800780c */ /* 0x040fe40002741670 */
[----:B------:R-:W-:Y:S01]  /*1f40*/  ISETP.LT.OR P6, PT, R24, 0x21, P3 ;  /* 0x000000211800780c */ /* 0x000fe20001fc1670 */
[----:B------:R-:W-:Y:S01]  /*1f50*/  HMMA.16816.F32.BF16 R52, R120, R54, RZ ;  /* 0x000000367834723c */ /* 0x000fe200000418ff */
[----:B------:R-:W-:-:S02]  /*1f60*/  IADD3.X R85, R23, UR17, RZ, P0, !PT ;  /* 0x0000001117557c10 */ /* 0x000fc400087fe4ff */
[C---:B------:R-:W-:Y:S02]  /*1f70*/  ISETP.LT.OR P5, PT, R24.reuse, 0x41, P4 ;  /* 0x000000411800780c */ /* 0x040fe400027a1670 */
[----:B------:R-:W-:Y:S02]  /*1f80*/  LOP3.LUT P1, RZ, R25, 0x4, RZ, 0xc0, !PT ;  /* 0x0000000419ff7812 */ /* 0x000fe4000782c0ff */
[----:B------:R-:W-:Y:S01]  /*1f90*/  ISETP.LT.OR P0, PT, R24, 0x41, P3 ;  /* 0x000000411800780c */ /* 0x000fe20001f01670 */
[C---:B------:R-:W-:Y:S01]  /*1fa0*/  HMMA.16816.F32.BF16 R48, R120.reuse, R44, RZ ;  /* 0x0000002c7830723c */ /* 0x040fe200000418ff */
[----:B------:R-:W-:Y:S01]  /*1fb0*/  SEL R0, R0, 0xffffffc0, !P1 ;  /* 0xffffffc000007807 */ /* 0x000fe20004800000 */
[----:B------:R3:W-:Y:S04]  /*1fc0*/  LDGSTS.E.BYPASS.LTC128B.128 [R216+0x1100], [R22.64], !P2 ;  /* 0x0110000016d87fae */ /* 0x0007e8000d101d4e */
[----:B------:R-:W-:Y:S01]  /*1fd0*/  IMAD.IADD R211, R214, 0x1, R0 ;  /* 0x00000001d6d37824 */ /* 0x000fe200078e0200 */
[----:B------:R3:W-:Y:S01]  /*1fe0*/  LDGSTS.E.BYPASS.LTC128B.128 [R216+0x4100], [R20.64], !P6 ;  /* 0x0410000014d87fae */ /* 0x0007e2000f101d4e */
[----:B------:R-:W-:Y:S01]  /*1ff0*/  HMMA.16816.F32.BF16 R44, R120, R46, RZ ;  /* 0x0000002e782c723c */ /* 0x000fe200000418ff */
[----:B------:R-:W-:-:S02]  /*2000*/  IMAD.IADD R202, R0, 0x1, R213 ;  /* 0x0000000100ca7824 */ /* 0x000fc400078e02d5 */
[----:B------:R4:W-:Y:S04]  /*2010*/  LDGSTS.E.BYPASS.LTC128B.128 [R216+0x2100], [R84.64], !P5 ;  /* 0x0210000054d87fae */ /* 0x0009e8000e901d4e */
[----:B------:R4:W-:Y:S01]  /*2020*/  LDGSTS.E.BYPASS.LTC128B.128 [R216+0x5100], [R84.64+0x80], !P0 ;  /* 0x0510008054d87fae */ /* 0x0009e2000c101d4e */
[C---:B-1----:R-:W-:Y:S01]  /*2030*/  HMMA.16816.F32.BF16 R56, R140.reuse, R16, R56 ;  /* 0x000000108c38723c */ /* 0x042fe20000041838 */
[----:B------:R-:W-:Y:S02]  /*2040*/  ISETP.GT.AND P0, PT, R107, R215, PT ;  /* 0x000000d76b00720c */ /* 0x000fe40003f04270 */
[----:B------:R-:W1:Y:S04]  /*2050*/  LDSM.16.M88.4 R32, [R211+0x8100] ;  /* 0x00810000d320783b */ /* 0x000e680000000200 */
[----:B------:R-:W5:Y:S01]  /*2060*/  LDSM.16.M88.4 R96, [R211+0x8900] ;  /* 0x00890000d360783b */ /* 0x000f620000000200 */
[C---:B------:R-:W-:Y:S03]  /*2070*/  HMMA.16816.F32.BF16 R52, R140.reuse, R18, R52 ;  /* 0x000000128c34723c */ /* 0x040fe60000041834 */
[----:B------:R-:W2:Y:S04]  /*2080*/  LDSM.16.M88.4 R28, [R211+0x9100] ;  /* 0x00910000d31c783b */ /* 0x000ea80000000200 */
[----:B------:R-:W2:Y:S01]  /*2090*/  LDSM.16.M88.4 R24, [R211+0x9900] ;  /* 0x00990000d318783b */ /* 0x000ea20000000200 */
[C---:B------:R-:W-:Y:S03]  /*20a0*/  HMMA.16816.F32.BF16 R48, R140.reuse, R40, R48 ;  /* 0x000000288c30723c */ /* 0x040fe60000041830 */
[----:B---3--:R-:W3:Y:S04]  /*20b0*/  LDSM.16.M88.4 R20, [R211+0xa100] ;  /* 0x00a10000d314783b */ /* 0x008ee80000000200 */
[----:B------:R-:W2:Y:S01]  /*20c0*/  LDSM.16.M88.4 R16, [R211+0xa900] ;  /* 0x00a90000d310783b */ /* 0x000ea20000000200 */
[----:B------:R-:W-:Y:S03]  /*20d0*/  HMMA.16816.F32.BF16 R44, R140, R42, R44 ;  /* 0x0000002a8c2c723c */ /* 0x000fe6000004182c */
[----:B------:R-:W2:Y:S04]  /*20e0*/  LDSM.16.M88.4 R92, [R202] ;  /* 0x00000000ca5c783b */ /* 0x000ea80000000200 */
[----:B------:R-:W2:Y:S04]  /*20f0*/  LDSM.16.M88.4 R88, [R202+0x800] ;  /* 0x00080000ca58783b */ /* 0x000ea80000000200 */
[----:B----4-:R-:W4:Y:S04]  /*2100*/  LDSM.16.M88.4 R84, [R202+0x1000] ;  /* 0x00100000ca54783b */ /* 0x010f280000000200 */
[----:B------:R-:W3:Y:S01]  /*2110*/  LDSM.16.M88.4 R40, [R202+0x1800] ;  /* 0x00180000ca28783b */ /* 0x000ee20000000200 */
[C---:B-1----:R-:W-:Y:S03]  /*2120*/  HMMA.16816.F32.BF16 R12, R152.reuse, R32, R12 ;  /* 0x00000020980c723c */ /* 0x042fe6000004180c */
[----:B------:R-:W-:Y:S04]  /*2130*/  LDSM.16.M88.4 R100, [R211+0xb900] ;  /* 0x00b90000d364783b */ /* 0x000fe80000000200 */
[----:B------:R-:W0:Y:S01]  /*2140*/  LDGDEPBAR ;  /* 0x00000000000079af */ /* 0x000e220000000000 */
[C---:B------:R-:W-:Y:S03]  /*2150*/  HMMA.16816.F32.BF16 R8, R152.reuse, R34, R8 ;  /* 0x000000229808723c */ /* 0x040fe60000041808 */
[----:B------:R-:W1:Y:S05]  /*2160*/  LDSM.16.M88.4 R32, [R202+0x2000] ;  /* 0x00200000ca20783b */ /* 0x000e6a0000000200 */
[C---:B-----5:R-:W-:Y:S08]  /*2170*/  HMMA.16816.F32.BF16 R80, R152.reuse, R96, R80 ;  /* 0x000000609850723c */ /* 0x060ff00000041850 */
[C---:B------:R-:W-:Y:S01]  /*2180*/  HMMA.16816.F32.BF16 R76, R152.reuse, R98, R76 ;  /* 0x00000062984c723c */ /* 0x040fe2000004184c */
[----:B------:R-:W5:Y:S07]  /*2190*/  LDSM.16.M88.4 R96, [R202+0x2800] ;  /* 0x00280000ca60783b */ /* 0x000f6e0000000200 */
        /* <DEDUP_REMOVED lines=9> */
[C---:B------:R-:W-:Y:S08]  /*2230*/  HMMA.16816.F32.BF16 R48, R152.reuse, R16, R48 ;  /* 0x000000109830723c */ /* 0x040ff00000041830 */
[----:B------:R-:W-:Y:S01]  /*2240*/  HMMA.16816.F32.BF16 R44, R152, R18, R44 ;  /* 0x00000012982c723c */ /* 0x000fe2000004182c */
[----:B------:R-:W1:Y:S07]  /*2250*/  LDSM.16.M88.4 R16, [R214+0xc900] ;  /* 0x00c90000d610783b */ /* 0x000e6e0000000200 */
[C---:B------:R-:W-:Y:S08]  /*2260*/  HMMA.16816.F32.BF16 R12, R168.reuse, R92, R12 ;  /* 0x0000005ca80c723c */ /* 0x040ff0000004180c */
[C---:B------:R-:W-:Y:S01]  /*2270*/  HMMA.16816.F32.BF16 R8, R168.reuse, R94, R8 ;  /* 0x0000005ea808723c */ /* 0x040fe20000041808 */
[----:B------:R-:W1:Y:S07]  /*2280*/  LDSM.16.M88.4 R92, [R214+0xd100] ;  /* 0x00d10000d65c783b */ /* 0x000e6e0000000200 */
[C---:B------:R-:W-:Y:S08]  /*2290*/  HMMA.16816.F32.BF16 R80, R168.reuse, R88, R80 ;  /* 0x00000058a850723c */ /* 0x040ff00000041850 */
[C---:B------:R-:W-:Y:S01]  /*22a0*/  HMMA.16816.F32.BF16 R76, R168.reuse, R90, R76 ;  /* 0x0000005aa84c723c */ /* 0x040fe2000004184c */
[----:B------:R-:W2:Y:S07]  /*22b0*/  LDSM.16.M88.4 R88, [R214+0xd900] ;  /* 0x00d90000d658783b */ /* 0x000eae0000000200 */
[C---:B----4-:R-:W-:Y:S08]  /*22c0*/  HMMA.16816.F32.BF16 R72, R168.reuse, R84, R72 ;  /* 0x00000054a848723c */ /* 0x050ff00000041848 */
[C---:B------:R-:W-:Y:S01]  /*22d0*/  HMMA.16816.F32.BF16 R68, R168.reuse, R86, R68 ;  /* 0x00000056a844723c */ /* 0x040fe20000041844 */
[----:B------:R-:W4:Y:S07]  /*22e0*/  LDSM.16.M88.4 R84, [R213+0x3000] ;  /* 0x00300000d554783b */ /* 0x000f2e0000000200 */
[C---:B------:R-:W-:Y:S08]  /*22f0*/  HMMA.16816.F32.BF16 R64, R168.reuse, R40, R64 ;  /* 0x00000028a840723c */ /* 0x040ff00000041840 */
[C---:B------:R-:W-:Y:S01]  /*2300*/  HMMA.16816.F32.BF16 R60, R168.reuse, R42, R60 ;  /* 0x0000002aa83c723c */ /* 0x040fe2000004183c */
[----:B------:R-:W3:Y:S07]  /*2310*/  LDSM.16.M88.4 R40, [R213+0x3800] ;  /* 0x00380000d528783b */ /* 0x000eee0000000200 */
[C---:B-1----:R-:W-:Y:S08]  /*2320*/  HMMA.16816.F32.BF16 R56, R168.reuse, R32, R56 ;  /* 0x00000020a838723c */ /* 0x042ff00000041838 */
[C---:B------:R-:W-:Y:S01]  /*2330*/  HMMA.16816.F32.BF16 R52, R168.reuse, R34, R52 ;  /* 0x00000022a834723c */ /* 0x040fe20000041834 */
[----:B------:R-:W1:Y:S07]  /*2340*/  LDSM.16.M88.4 R32, [R213+0x4000] ;  /* 0x00400000d520783b */ /* 0x000e6e0000000200 */
[C---:B-----5:R-:W-:Y:S08]  /*2350*/  HMMA.16816.F32.BF16 R48, R168.reuse, R96, R48 ;  /* 0x00000060a830723c */ /* 0x060ff00000041830 */
[----:B------:R-:W-:Y:S01]  /*2360*/  HMMA.16816.F32.BF16 R44, R168, R98, R44 ;  /* 0x00000062a82c723c */ /* 0x000fe2000004182c */
[----:B------:R-:W-:Y:S07]  /*2370*/  LDSM.16.M88.4 R96, [R211+0xc100] ;  /* 0x00c10000d360783b */ /* 0x000fee0000000200 */
[C---:B--2---:R-:W-:Y:S08]  /*2380*/  HMMA.16816.F32.BF16 R12, R172.reuse, R28, R12 ;  /* 0x0000001cac0c723c */ /* 0x044ff0000004180c */
[C---:B------:R-:W-:Y:S01]  /*2390*/  HMMA.16816.F32.BF16 R8, R172.reuse, R30, R8 ;  /* 0x0000001eac08723c */ /* 0x040fe20000041808 */
[----:B------:R-:W2:Y:S07]  /*23a0*/  LDSM.16.M88.4 R28, [R213+0x4800] ;  /* 0x00480000d51c783b */ /* 0x000eae0000000200 */
[C---:B------:R-:W-:Y:S08]  /*23b0*/  HMMA.16816.F32.BF16 R80, R172.reuse, R24, R80 ;  /* 0x00000018ac50723c */ /* 0x040ff00000041850 */
[C---:B------:R-:W-:Y:S01]  /*23c0*/  HMMA.16816.F32.BF16 R76, R172.reuse, R26, R76 ;  /* 0x0000001aac4c723c */ /* 0x040fe2000004184c */
[----:B------:R-:W5:Y:S07]  /*23d0*/  LDSM.16.M88.4 R24, [R213+0x5000] ;  /* 0x00500000d518783b */ /* 0x000f6e0000000200 */
[C---:B---3--:R-:W-:Y:S08]  /*23e0*/  HMMA.16816.F32.BF16 R72, R172.reuse, R20, R72 ;  /* 0x00000014ac48723c */ /* 0x048ff00000041848 */
[C---:B------:R-:W-:Y:S01]  /*23f0*/  HMMA.16816.F32.BF16 R68, R172.reuse, R22, R68 ;  /* 0x00000016ac44723c */ /* 0x040fe20000041844 */
[----:B------:R-:W3:Y:S07]  /*2400*/  LDSM.16.M88.4 R20, [R213+0x5800] ;  /* 0x00580000d514783b */ /* 0x000eee0000000200 */
[C---:B------:R-:W-:Y:S08]  /*2410*/  HMMA.16816.F32.BF16 R64, R172.reuse, R16, R64 ;  /* 0x00000010ac40723c */ /* 0x040ff00000041840 */
[C---:B------:R-:W-:Y:S01]  /*2420*/  HMMA.16816.F32.BF16 R60, R172.reuse, R18, R60 ;  /* 0x00000012ac3c723c */ /* 0x040fe2000004183c */
[----:B------:R-:W1:Y:S07]  /*2430*/  LDSM.16.M88.4 R16, [R211+0xb100] ;  /* 0x00b10000d310783b */ /* 0x000e6e0000000200 */
[C---:B------:R-:W-:Y:S08]  /*2440*/  HMMA.16816.F32.BF16 R56, R172.reuse, R92, R56 ;  /* 0x0000005cac38723c */ /* 0x040ff00000041838 */
[C---:B------:R-:W-:Y:S01]  /*2450*/  HMMA.16816.F32.BF16 R52, R172.reuse, R94, R52 ;  /* 0x0000005eac34723c */ /* 0x040fe20000041834 */
[----:B------:R-:W1:Y:S07]  /*2460*/  LDSM.16.M88.4 R92, [R211+0xc900] ;  /* 0x00c90000d35c783b */ /* 0x000e6e0000000200 */
[C---:B------:R-:W-:Y:S08]  /*2470*/  HMMA.16816.F32.BF16 R48, R172.reuse, R88, R48 ;  /* 0x00000058ac30723c */ /* 0x040ff00000041830 */
[----:B------:R-:W-:Y:S01]  /*2480*/  HMMA.16816.F32.BF16 R44, R172, R90, R44 ;  /* 0x0000005aac2c723c */ /* 0x000fe2000004182c */
        /* <DEDUP_REMOVED lines=10> */
[C---:B--2---:R-:W-:Y:S08]  /*2530*/  HMMA.16816.F32.BF16 R64, R176.reuse, R28, R64 ;  /* 0x0000001cb040723c */ /* 0x044ff00000041840 */
[C---:B------:R-:W-:Y:S01]  /*2540*/  HMMA.16816.F32.BF16 R60, R176.reuse, R30, R60 ;  /* 0x0000001eb03c723c */ /* 0x040fe2000004183c */
[----:B------:R-:W2:Y:S07]  /*2550*/  LDSM.16.M88.4 R28, [R202+0x4000] ;  /* 0x00400000ca1c783b */ /* 0x000eae0000000200 */
[C---:B-----5:R-:W-:Y:S08]  /*2560*/  HMMA.16816.F32.BF16 R56, R176.reuse, R24, R56 ;  /* 0x00000018b038723c */ /* 0x060ff00000041838 */
[C---:B------:R-:W-:Y:S01]  /*2570*/  HMMA.16816.F32.BF16 R52, R176.reuse, R26, R52 ;  /* 0x0000001ab034723c */ /* 0x040fe20000041834 */
[----:B------:R-:W5:Y:S07]  /*2580*/  LDSM.16.M88.4 R24, [R202+0x4800] ;  /* 0x00480000ca18783b */ /* 0x000f6e0000000200 */
[C---:B---3--:R-:W-:Y:S08]  /*2590*/  HMMA.16816.F32.BF16 R48, R176.reuse, R20, R48 ;  /* 0x00000014b030723c */ /* 0x048ff00000041830 */
[----:B------:R-:W-:Y:S01]  /*25a0*/  HMMA.16816.F32.BF16 R44, R176, R22, R44 ;  /* 0x00000016b02c723c */ /* 0x000fe2000004182c */
[----:B------:R-:W3:Y:S07]  /*25b0*/  LDSM.16.M88.4 R20, [R202+0x5000] ;  /* 0x00500000ca14783b */ /* 0x000eee0000000200 */
[C---:B------:R-:W-:Y:S08]  /*25c0*/  HMMA.16816.F32.BF16 R12, R180.reuse, R16, R12 ;  /* 0x00000010b40c723c */ /* 0x040ff0000004180c */
[----:B------:R-:W-:Y:S01]  /*25d0*/  HMMA.16816.F32.BF16 R8, R180, R18, R8 ;  /* 0x00000012b408723c */ /* 0x000fe20000041808 */
[----:B------:R-:W1:Y:S01]  /*25e0*/  LDSM.16.M88.4 R16, [R202+0x5800] ;  /* 0x00580000ca10783b */ /* 0x000e620000000200 */
[----:B------:R-:W-:-:S06]  /*25f0*/  DEPBAR.LE SB0, 0x0 ;  /* 0x000080000000791a */ /* 0x000fcc0000000000 */
[C---:B------:R-:W-:Y:S08]  /*2600*/  HMMA.16816.F32.BF16 R80, R180.reuse, R100, R80 ;  /* 0x00000064b450723c */ /* 0x040ff00000041850 */
[C---:B------:R-:W-:Y:S08]  /*2610*/  HMMA.16816.F32.BF16 R76, R180.reuse, R102, R76 ;  /* 0x00000066b44c723c */ /* 0x040ff0000004184c */
[C---:B------:R-:W-:Y:S08]  /*2620*/  HMMA.16816.F32.BF16 R72, R180.reuse, R96, R72 ;  /* 0x00000060b448723c */ /* 0x040ff00000041848 */
[C---:B------:R-:W-:Y:S08]  /*2630*/  HMMA.16816.F32.BF16 R68, R180.reuse, R98, R68 ;  /* 0x00000062b444723c */ /* 0x040ff00000041844 */
[C---:B------:R-:W-:Y:S08]  /*2640*/  HMMA.16816.F32.BF16 R64, R180.reuse, R92, R64 ;  /* 0x0000005cb440723c */ /* 0x040ff00000041840 */
[C---:B------:R-:W-:Y:S08]  /*2650*/  HMMA.16816.F32.BF16 R60, R180.reuse, R94, R60 ;  /* 0x0000005eb43c723c */ /* 0x040ff0000004183c */
[C---:B------:R-:W-:Y:S08]  /*2660*/  HMMA.16816.F32.BF16 R56, R180.reuse, R88, R56 ;  /* 0x00000058b438723c */ /* 0x040ff00000041838 */
[C---:B------:R-:W-:Y:S08]  /*2670*/  HMMA.16816.F32.BF16 R52, R180.reuse, R90, R52 ;  /* 0x0000005ab434723c */ /* 0x040ff00000041834 */
[C---:B----4-:R-:W-:Y:S08]  /*2680*/  HMMA.16816.F32.BF16 R48, R180.reuse, R84, R48 ;  /* 0x00000054b430723c */ /* 0x050ff00000041830 */
[----:B------:R-:W-:Y:S08]  /*2690*/  HMMA.16816.F32.BF16 R44, R180, R86, R44 ;  /* 0x00000056b42c723c */ /* 0x000ff0000004182c */
[C---:B------:R-:W-:Y:S08]  /*26a0*/  HMMA.16816.F32.BF16 R12, R188.reuse, R40, R12 ;  /* 0x00000028bc0c723c */ /* 0x040ff0000004180c */
[C---:B------:R-:W-:Y:S08]  /*26b0*/  HMMA.16816.F32.BF16 R8, R188.reuse, R42, R8 ;  /* 0x0000002abc08723c */ /* 0x040ff00000041808 */
[C---:B-1----:R-:W-:Y:S08]  /*26c0*/  HMMA.16816.F32.BF16 R80, R188.reuse, R32, R80 ;  /* 0x00000020bc50723c */ /* 0x042ff00000041850 */
[C---:B------:R-:W-:Y:S08]  /*26d0*/  HMMA.16816.F32.BF16 R76, R188.reuse, R34, R76 ;  /* 0x00000022bc4c723c */ /* 0x040ff0000004184c */
[C---:B--2---:R-:W-:Y:S08]  /*26e0*/  HMMA.16816.F32.BF16 R72, R188.reuse, R28, R72 ;  /* 0x0000001cbc48723c */ /* 0x044ff00000041848 */
[C---:B------:R-:W-:Y:S08]  /*26f0*/  HMMA.16816.F32.BF16 R68, R188.reuse, R30, R68 ;  /* 0x0000001ebc44723c */ /* 0x040ff00000041844 */
[C---:B-----5:R-:W-:Y:S08]  /*2700*/  HMMA.16816.F32.BF16 R64, R188.reuse, R24, R64 ;  /* 0x00000018bc40723c */ /* 0x060ff00000041840 */
[C---:B------:R-:W-:Y:S08]  /*2710*/  HMMA.16816.F32.BF16 R60, R188.reuse, R26, R60 ;  /* 0x0000001abc3c723c */ /* 0x040ff0000004183c */
[C---:B---3--:R-:W-:Y:S08]  /*2720*/  HMMA.16816.F32.BF16 R56, R188.reuse, R20, R56 ;  /* 0x00000014bc38723c */ /* 0x048ff00000041838 */
[C---:B------:R-:W-:Y:S08]  /*2730*/  HMMA.16816.F32.BF16 R52, R188.reuse, R22, R52 ;  /* 0x00000016bc34723c */ /* 0x040ff00000041834 */
[C---:B------:R-:W-:Y:S08]  /*2740*/  HMMA.16816.F32.BF16 R48, R188.reuse, R16, R48 ;  /* 0x00000010bc30723c */ /* 0x040ff00000041830 */
[----:B------:R-:W-:Y:S01]  /*2750*/  HMMA.16816.F32.BF16 R44, R188, R18, R44 ;  /* 0x00000012bc2c723c */ /* 0x000fe2000004182c */
[----:B------:R-:W-:Y:S06]  /*2760*/  BAR.SYNC.DEFER_BLOCKING 0x0 ;  /* 0x0000000000007b1d */ /* 0x000fec0000010000 */
[----:B------:R-:W-:Y:S10]  /*2770*/  @!P0 BRA `(.L_x_21) ;  /* 0x000001a000008947 */ /* 0x000ff40003800000 */
[----:B------:R-:W-:Y:S01]  /*2780*/  IADD3 R17, R36, -0x2, RZ ;  /* 0xfffffffe24117810 */ /* 0x000fe20007ffe0ff */
[----:B------:R-:W-:-:S02]  /*2790*/  USHF.L.U32 UR4, UR6, 0x6, URZ ;  /* 0x0000000606047899 */ /* 0x000fc4000800063f */
[----:B------:R-:W-:Y:S01]  /*27a0*/  USHF.L.U64.HI UR6, UR6, 0x6, UR7 ;  /* 0x0000000606067899 */ /* 0x000fe20008010207 */
[----:B------:R-:W-:Y:S01]  /*27b0*/  SHF.R.S32.HI R7, RZ, 0x1f, R17 ;  /* 0x0000001fff077819 */ /* 0x000fe20000011411 */
[----:B------:R-:W-:Y:S02]  /*27c0*/  IMAD R38, R38, R17, RZ ;  /* 0x0000001126267224 */ /* 0x000fe400078e02ff */
[----:B------:R-:W-:-:S04]  /*27d0*/  IMAD.WIDE.U32 R16, R17, R108, R220 ;  /* 0x0000006c11107225 */ /* 0x000fc800078e00dc */
[----:B------:R-:W-:Y:S01]  /*27e0*/  IMAD R4, R7, R108, R38 ;  /* 0x0000006c07047224 */ /* 0x000fe200078e0226 */
[----:B------:R-:W-:Y:S01]  /*27f0*/  LEA R6, P0, R16, c[0x0][0x1c8], 0x1 ;  /* 0x0000720010067a11 */ /* 0x000fe200078008ff */
[----:B------:R-:W-:Y:S02]  /*2800*/  IMAD.U32 R0, RZ, RZ, UR4 ;  /* 0x00000004ff007e24 */ /* 0x000fe4000f8e00ff */
[----:B------:R-:W-:Y:S01]  /*2810*/  IMAD.IADD R4, R17, 0x1, R4 ;  /* 0x0000000111047824 */ /* 0x000fe200078e0204 */
[----:B------:R-:W-:-:S04]  /*2820*/  IADD3 R18, P5, R6, UR4, RZ ;  /* 0x0000000406127c10 */ /* 0x000fc8000ffbe0ff */
[----:B------:R-:W-:Y:S02]  /*2830*/  LEA.HI.X R7, R16, c[0x0][0x1cc], R4, 0x1, P0 ;  /* 0x0000730010077a11 */ /* 0x000fe400000f0c04 */
[----:B------:R-:W-:Y:S02]  /*2840*/  IADD3 R16, P2, P1, R0, 0x80, R6 ;  /* 0x0000008000107810 */ /* 0x000fe4000795e006 */
[----:B------:R-:W-:Y:S01]  /*2850*/  IADD3 R20, P0, R18, UR4, RZ ;  /* 0x0000000412147c10 */ /* 0x000fe2000ff1e0ff */
[----:B------:R-:W-:Y:S01]  /*2860*/  @!PT LDS RZ, [RZ] ;  /* 0x00000000fffff984 */ /* 0x000fe20000000800 */
[----:B------:R-:W-:Y:S01]  /*2870*/  @!PT LDS RZ, [RZ] ;  /* 0x00000000fffff984 */ /* 0x000fe20000000800 */
[----:B------:R-:W-:Y:S01]  /*2880*/  @!PT LDS RZ, [RZ] ;  /* 0x00000000fffff984 */ /* 0x000fe20000000800 */
[----:B------:R1:W-:Y:S01]  /*2890*/  LDGSTS.E.BYPASS.LTC128B.128 [R216+0x8100], [R6.64], !P4 ;  /* 0x0810000006d87fae */ /* 0x0003e2000e101d4e */
[----:B------:R-:W-:Y:S02]  /*28a0*/  IADD3.X R19, R7, UR6, RZ, P5, !PT ;  /* 0x0000000607137c10 */ /* 0x000fe4000affe4ff */
[----:B------:R-:W-:Y:S01]  /*28b0*/  IADD3.X R17, RZ, UR6, R7, P2, P1 ;  /* 0x00000006ff117c10 */ /* 0x000fe200097e2407 */
[----:B------:R1:W-:Y:S01]  /*28c0*/  LDGSTS.E.BYPASS.LTC128B.128 [R216+0xb100], [R6.64+0x80], !P3 ;  /* 0x0b10008006d87fae */ /* 0x0003e2000d901d4e */
[----:B------:R-:W-:-:S03]  /*28d0*/  IADD3.X R21, R19, UR6, RZ, P0, !PT ;  /* 0x0000000613157c10 */ /* 0x000fc600087fe4ff */
[----:B------:R1:W-:Y:S04]  /*28e0*/  LDGSTS.E.BYPASS.LTC128B.128 [R216+0x9100], [R18.64], !P4 ;  /* 0x0910000012d87fae */ /* 0x0003e8000e101d4e */
[----:B------:R1:W-:Y:S04]  /*28f0*/  LDGSTS.E.BYPASS.LTC128B.128 [R216+0xc100], [R16.64], !P3 ;  /* 0x0c10000010d87fae */ /* 0x0003e8000d901d4e */
[----:B------:R1:W-:Y:S04]  /*2900*/  LDGSTS.E.BYPASS.LTC128B.128 [R216+0xa100], [R20.64], !P4 ;  /* 0x0a10000014d87fae */ /* 0x0003e8000e101d4e */
[----:B------:R1:W-:Y:S02]  /*2910*/  LDGSTS.E.BYPASS.LTC128B.128 [R216+0xd100], [R20.64+0x80], !P3 ;  /* 0x0d10008014d87fae */ /* 0x0003e4000d901d4e */
.L_x_21:
[----:B------:R-:W-:Y:S01]  /*2920*/  LEA.HI R106, R106, R39, RZ, 0x2 ;  /* 0x000000276a6a7211 */ /* 0x000fe200078f10ff */
[----:B------:R-:W-:Y:S01]  /*2930*/  FMUL.FTZ R8, R8, c[0x0][0x320] ;  /* 0x0000c80008087a20 */ /* 0x000fe20000410000 */
[----:B------:R-:W-:Y:S01]  /*2940*/  SHF.R.S32.HI R4, RZ, 0x1f, R105 ;  /* 0x0000001fff047819 */ /* 0x000fe20000011469 */
[----:B-1----:R-:W-:Y:S01]  /*2950*/  FMUL.FTZ R19, R9, c[0x0][0x320] ;  /* 0x0000c80009137a20 */ /* 0x002fe20000410000 */
[----:B------:R-:W-:Y:S01]  /*2960*/  LOP3.LUT R104, R104, 0xffffffe0, RZ, 0xc0, !PT ;  /* 0xffffffe068687812 */ /* 0x000fe200078ec0ff */
[----:B------:R1:W2:Y:S01]  /*2970*/  MUFU.TANH R21, R8 ;  /* 0x0000000800157308 */ /* 0x0002a20000002400 */
[----:B------:R-:W-:Y:S01]  /*2980*/  LOP3.LUT R106, R106, 0xfffffffc, RZ, 0xc0, !PT ;  /* 0xfffffffc6a6a7812 */ /* 0x000fe200078ec0ff */
[----:B------:R-:W-:Y:S01]  /*2990*/  FMUL.FTZ R129, R45, c[0x0][0x320] ;  /* 0x0000c8002d817a20 */ /* 0x000fe20000410000 */
[----:B------:R-:W-:Y:S01]  /*29a0*/  LEA.HI R6, R4, R105, RZ, 0x3 ;  /* 0x0000006904067211 */ /* 0x000fe200078f18ff */
[----:B------:R-:W-:Y:S01]  /*29b0*/  FMUL.FTZ R17, R80, c[0x0][0x320] ;  /* 0x0000c80050117a20 */ /* 0x000fe20000410000 */
[-C--:B------:R-:W-:Y:S01]  /*29c0*/  IADD3 R4, -R104, R39.reuse, RZ ;  /* 0x0000002768047210 */ /* 0x080fe20007ffe1ff */
[----:B------:R-:W-:Y:S01]  /*29d0*/  FMUL.FTZ R0, R81, c[0x0][0x320] ;  /* 0x0000c80051007a20 */ /* 0x000fe20000410000 */
[----:B------:R-:W-:Y:S01]  /*29e0*/  IADD3 R106, -R106, R39, RZ ;  /* 0x000000276a6a7210 */ /* 0x000fe20007ffe1ff */
[----:B------:R-:W-:Y:S01]  /*29f0*/  FMUL.FTZ R7, R76, c[0x0][0x320] ;  /* 0x0000c8004c077a20 */ /* 0x000fe20000410000 */
[----:B------:R-:W-:Y:S01]  /*2a00*/  SHF.R.S32.HI R23, RZ, 0x1f, R4 ;  /* 0x0000001fff177819 */ /* 0x000fe20000011404 */
[----:B------:R-:W-:Y:S01]  /*2a10*/  FMUL.FTZ R9, R77, c[0x0][0x320] ;  /* 0x0000c8004d097a20 */ /* 0x000fe20000410000 */
[----:B------:R-:W-:Y:S01]  /*2a20*/  LOP3.LUT R6, R6, 0xffffff8, RZ, 0xc0, !PT ;  /* 0x0ffffff806067812 */ /* 0x000fe200078ec0ff */
[----:B------:R-:W-:Y:S01]  /*2a30*/  FMUL.FTZ R33, R72, c[0x0][0x320] ;  /* 0x0000c80048217a20 */ /* 0x000fe20000410000 */
[----:B------:R-:W-:Y:S01]  /*2a40*/  LEA.HI R16, R23, R4, RZ, 0x2 ;  /* 0x0000000417107211 */ /* 0x000fe200078f10ff */
[----:B------:R-:W-:Y:S01]  /*2a50*/  FMUL.FTZ R31, R73, c[0x0][0x320] ;  /* 0x0000c800491f7a20 */ /* 0x000fe20000410000 */
[----:B------:R-:W-:Y:S01]  /*2a60*/  PLOP3.LUT P1, PT, PT, PT, UP3, 0x80, 0x0 ;  /* 0x000000000000781c */ /* 0x000fe20003f2f038 */
[----:B------:R-:W-:Y:S01]  /*2a70*/  IMAD.IADD R6, R105, 0x1, -R6 ;  /* 0x0000000169067824 */ /* 0x000fe200078e0a06 */
[----:B-1----:R-:W-:Y:S01]  /*2a80*/  LEA.HI R8, R106, R106, RZ, 0x1 ;  /* 0x0000006a6a087211 */ /* 0x002fe200078f08ff */
[----:B------:R-:W-:Y:S01]  /*2a90*/  FMUL.FTZ R29, R68, c[0x0][0x320] ;  /* 0x0000c800441d7a20 */ /* 0x000fe20000410000 */
[----:B------:R-:W-:Y:S01]  /*2aa0*/  LEA.HI.SX32 R23, R16, UR16, 0x1e ;  /* 0x0000001010177c11 */ /* 0x000fe2000f8ff2ff */
[----:B------:R-:W-:Y:S01]  /*2ab0*/  FMUL.FTZ R69, R69, c[0x0][0x320] ;  /* 0x0000c80045457a20 */ /* 0x000fe20000410000 */
[----:B------:R-:W-:Y:S01]  /*2ac0*/  LOP3.LUT R25, R8, 0x1ffffffe, RZ, 0xc0, !PT ;  /* 0x1ffffffe08197812 */ /* 0x000fe200078ec0ff */
[----:B------:R-:W-:Y:S01]  /*2ad0*/  FMUL.FTZ R64, R64, c[0x0][0x320] ;  /* 0x0000c80040407a20 */ /* 0x000fe20000410000 */
[----:B------:R-:W-:Y:S01]  /*2ae0*/  LEA R6, R6, R23, 0x4 ;  /* 0x0000001706067211 */ /* 0x000fe200078e20ff */
[----:B------:R-:W-:Y:S01]  /*2af0*/  FMUL.FTZ R65, R65, c[0x0][0x320] ;  /* 0x0000c80041417a20 */ /* 0x000fe20000410000 */
[----:B------:R-:W-:Y:S01]  /*2b00*/  PLOP3.LUT P0, PT, PT, PT, UP3, 0x80, 0x0 ;  /* 0x000000000000781c */ /* 0x000fe20003f0f038 */
[----:B------:R-:W-:Y:S01]  /*2b10*/  IMAD.IADD R25, R106, 0x1, -R25 ;  /* 0x000000016a197824 */ /* 0x000fe200078e0a19 */
[----:B------:R-:W-:Y:S01]  /*2b20*/  LOP3.LUT R23, R16, 0x7ffffffc, RZ, 0xc0, !PT ;  /* 0x7ffffffc10177812 */ /* 0x000fe200078ec0ff */
[----:B------:R-:W-:Y:S01]  /*2b30*/  FMUL.FTZ R60, R60, c[0x0][0x320] ;  /* 0x0000c8003c3c7a20 */ /* 0x000fe20000410000 */
[----:B------:R-:W-:Y:S01]  /*2b40*/  IADD3.X R45, R37, c[0x0][0x1d0], RZ, PT, !PT ;  /* 0x00007400252d7a10 */ /* 0x000fe20003ffe4ff */
[----:B------:R-:W-:Y:S01]  /*2b50*/  FMUL.FTZ R61, R61, c[0x0][0x320] ;  /* 0x0000c8003d3d7a20 */ /* 0x000fe20000410000 */
[----:B------:R-:W-:Y:S01]  /*2b60*/  LEA R217, R25, R6, 0x3 ;  /* 0x0000000619d97211 */ /* 0x000fe200078e18ff */
[----:B------:R-:W-:Y:S01]  /*2b70*/  FMUL.FTZ R56, R56, c[0x0][0x320] ;  /* 0x0000c80038387a20 */ /* 0x000fe20000410000 */
[----:B------:R-:W-:Y:S01]  /*2b80*/  IADD3 R222, R4, -R23, RZ ;  /* 0x8000001704de7210 */ /* 0x000fe20007ffe0ff */
[----:B------:R-:W-:Y:S01]  /*2b90*/  FMUL.FTZ R4, R12, c[0x0][0x320] ;  /* 0x0000c8000c047a20 */ /* 0x000fe20000410000 */
[----:B------:R-:W1:Y:S01]  /*2ba0*/  MUFU.TANH R19, R19 ;  /* 0x0000001300137308 */ /* 0x000e620000002400 */
[----:B------:R-:W-:Y:S01]  /*2bb0*/  @P1 IMAD.HI.U32 R8, R217, c[0x0][0x2c8], RZ ;  /* 0x0000b200d9081a27 */ /* 0x000fe200078e00ff */
[----:B------:R-:W-:Y:S01]  /*2bc0*/  SHF.L.U32 R222, R222, 0x1, RZ ;  /* 0x00000001dede7819 */ /* 0x000fe200000006ff */
[----:B------:R-:W-:Y:S01]  /*2bd0*/  ULDC UR6, c[0x0][0x324] ;  /* 0x0000c90000067ab9 */ /* 0x000fe20000000800 */
[----:B------:R-:W0:Y:S01]  /*2be0*/  LDGDEPBAR ;  /* 0x00000000000079af */ /* 0x000e220000000000 */
[----:B------:R-:W-:Y:S01]  /*2bf0*/  IMAD.MOV.U32 R6, RZ, RZ, R217 ;  /* 0x000000ffff067224 */ /* 0x000fe200078e00d9 */
[----:B------:R-:W-:Y:S01]  /*2c00*/  @P0 SHF.R.U32.HI R6, RZ, c[0x0][0x2cc], R8 ;  /* 0x0000b300ff060a19 */ /* 0x000fe20000011608 */
[----:B------:R-:W-:Y:S01]  /*2c10*/  FMUL.FTZ R57, R57, c[0x0][0x320] ;  /* 0x0000c80039397a20 */ /* 0x000fe20000410000 */
[----:B------:R-:W-:Y:S01]  /*2c20*/  PLOP3.LUT P0, PT, PT, PT, UP2, 0x40, 0x0 ;  /* 0x000000000000781c */ /* 0x000fe20003f0e828 */
[----:B------:R-:W-:Y:S01]  /*2c30*/  FMUL.FTZ R52, R52, c[0x0][0x320] ;  /* 0x0000c80034347a20 */ /* 0x000fe20000410000 */
[----:B------:R-:W-:Y:S01]  /*2c40*/  IADD3 R45, R45, -c[0x0][0x168], -R222 ;  /* 0x80005a002d2d7a10 */ /* 0x000fe20007ffe8de */
[----:B------:R-:W3:Y:S01]  /*2c50*/  SHFL.IDX PT, R8, R6, RZ, 0x1c1f ;  /* 0x001c1fff06087589 */ /* 0x000ee200000e0000 */
[----:B------:R-:W-:Y:S01]  /*2c60*/  FMUL.FTZ R53, R53, c[0x0][0x320] ;  /* 0x0000c80035357a20 */ /* 0x000fe20000410000 */
[----:B------:R-:W4:Y:S01]  /*2c70*/  MUFU.TANH R17, R17 ;  /* 0x0000001100117308 */ /* 0x000f220000002400 */
[----:B------:R-:W-:Y:S01]  /*2c80*/  FMUL.FTZ R49, R49, c[0x0][0x320] ;  /* 0x0000c80031317a20 */ /* 0x000fe20000410000 */
[----:B------:R-:W-:Y:S01]  /*2c90*/  ULOP3.LUT UR6, URZ, UR6, URZ, 0x33, !UPT ;  /* 0x000000063f067292 */ /* 0x000fe2000f8e333f */
[----:B------:R-:W-:Y:S01]  /*2ca0*/  FMUL.FTZ R48, R48, c[0x0][0x320] ;  /* 0x0000c80030307a20 */ /* 0x000fe20000410000 */
[----:B------:R-:W-:Y:S01]  /*2cb0*/  IADD3 R34, R37, -R222, RZ ;  /* 0x800000de25227210 */ /* 0x000fe20007ffe0ff */
[----:B------:R-:W-:-:S02]  /*2cc0*/  FMUL.FTZ R13, R13, c[0x0][0x320] ;  /* 0x0000c8000d0d7a20 */ /* 0x000fc40000410000 */
[----:B------:R-:W-:Y:S01]  /*2cd0*/  FMUL.FTZ R44, R44, c[0x0][0x320] ;  /* 0x0000c8002c2c7a20 */ /* 0x000fe20000410000 */
[----:B------:R-:W1:Y:S08]  /*2ce0*/  MUFU.TANH R0, R0 ;  /* 0x0000000000007308 */ /* 0x000e700000002400 */
        /* <DEDUP_REMOVED lines=17> */
[----:B------:R5:W1:Y:S08]  /*2e00*/  MUFU.TANH R135, R48 ;  /* 0x0000003000877308 */ /* 0x000a700000002400 */
[----:B------:R1:W1:Y:S01]  /*2e10*/  MUFU.TANH R23, R13 ;  /* 0x0000000d00177308 */ /* 0x0002620000002400 */
[----:B-----5:R-:W-:-:S07]  /*2e20*/  IADD3 R48, R45, c[0x0][0x328], RZ ;  /* 0x0000ca002d307a10 */ /* 0x020fce0007ffe0ff */
[----:B------:R5:W2:Y:S01]  /*2e30*/  MUFU.TANH R131, R44 ;  /* 0x0000002c00837308 */ /* 0x000aa20000002400 */
[----:B------:R-:W-:-:S04]  /*2e40*/  IADD3 R45, R45, UR6, RZ ;  /* 0x000000062d2d7c10 */ /* 0x000fc8000fffe0ff */
[----:B---3--:R-:W-:Y:S01]  /*2e50*/  IADD3 R28, R45, R8, RZ ;  /* 0x000000082d1c7210 */ /* 0x008fe20007ffe0ff */
[----:B-1----:R-:W-:Y:S01]  /*2e60*/  IMAD.IADD R13, R48, 0x1, R8 ;  /* 0x00000001300d7824 */ /* 0x002fe200078e0208 */
[----:B-----5:R-:W-:-:S04]  /*2e70*/  IADD3 R44, -R222, c[0x0][0x1d0], R37 ;  /* 0x00007400de2c7a10 */ /* 0x020fc80007ffe125 */
[----:B------:R-:W-:Y:S01]  /*2e80*/  IMNMX R42, R13, R44, PT ;  /* 0x0000002c0d2a7217 */ /* 0x000fe20003800200 */
[----:B------:R-:W-:Y:S05]  /*2e90*/  @P0 BRA `(.L_x_22) ;  /* 0x0000015000000947 */ /* 0x000fea0003800000 */
[----:B--2-4-:R-:W-:Y:S01]  /*2ea0*/  IADD3 R8, R8, c[0x0][0x1d0], RZ ;  /* 0x0000740008087a10 */ /* 0x014fe20007ffe0ff */
[----:B------:R-:W-:Y:S03]  /*2eb0*/  BSSY B0, `(.L_x_23) ;  /* 0x000000f000007945 */ /* 0x000fe60003800000 */
[----:B------:R-:W-:-:S04]  /*2ec0*/  IADD3 R13, R8, -c[0x0][0x168], RZ ;  /* 0x80005a00080d7a10 */ /* 0x000fc80007ffe0ff */
        /* <DEDUP_REMOVED lines=9> */
.L_x_24:
[----:B------:R-:W-:-:S04]  /*2f60*/  MOV R8, c[0x0][0x32c] ;  /* 0x0000cb0000087a02 */ /* 0x000fc80000000f00 */
[----:B------:R-:W-:-:S13]  /*2f70*/  ISETP.NE.AND P0, PT, R8, 0x1, PT ;  /* 0x000000010800780c */ /* 0x000fda0003f05270 */
[----:B------:R-:W-:-:S05]  /*2f80*/  @P0 IMAD.HI.U32 R8, R13, c[0x0][0x330], RZ ;  /* 0x0000cc000d080a27 */ /* 0x000fca00078e00ff */
[----:B------:R-:W-:Y:S02]  /*2f90*/  @P0 SHF.R.U32.HI R13, RZ, c[0x0][0x334], R8 ;  /* 0x0000cd00ff0d0a19 */ /* 0x000fe40000011608 */
.L_x_25:
[----:B------:R-:W-:Y:S05]  /*2fa0*/  BSYNC B0 ;  /* 0x0000000000007941 */ /* 0x000fea0003800000 */
.L_x_23:
[----:B------:R-:W-:-:S05]  /*2fb0*/  IMAD R25, R13, c[0x0][0x32c], R34 ;  /* 0x0000cb000d197a24 */ /* 0x000fca00078e0222 */
[----:B------:R-:W-:Y:S02]  /*2fc0*/  IADD3 R13, R25, c[0x0][0x32c], RZ ;  /* 0x0000cb00190d7a10 */ /* 0x000fe40007ffe0ff */
[----:B------:R-:W-:Y:S02]  /*2fd0*/  IMNMX R28, R28, R25, !PT ;  /* 0x000000191c1c7217 */ /* 0x000fe40007800200 */
[----:B------:R-:W-:Y:S02]  /*2fe0*/  IMNMX R42, R42, R13, PT ;  /* 0x0000000d2a2a7217 */ /* 0x000fe40003800200 */
.L_x_22:
[C---:B--2-4-:R-:W-:Y:S01]  /*2ff0*/  ISETP.GE.AND P0, PT, R37.reuse, 0x2, PT ;  /* 0x000000022500780c */ /* 0x054fe20003f06270 */
[----:B------:R-:W1:Y:S01]  /*3000*/  SHFL.IDX PT, R6, R6, 0x1, 0x1c1f ;  /* 0x003c1f0006067f89 */ /* 0x000e6200000e0000 */
[C---:B------:R-:W-:Y:S01]  /*3010*/  ISETP.GE.AND P2, PT, R37.reuse, 0xa, PT ;  /* 0x0000000a2500780c */ /* 0x040fe20003f46270 */
[----:B------:R-:W-:Y:S01]  /*3020*/  FMUL.FTZ R130, R46, c[0x0][0x320] ;  /* 0x0000c8002e827a20 */ /* 0x000fe20000410000 */
[----:B------:R-:W-:Y:S01]  /*3030*/  P2R R49, PR, RZ, 0x1 ;  /* 0x00000001ff317803 */ /* 0x000fe20000000000 */
[----:B------:R-:W-:Y:S01]  /*3040*/  FMUL.FTZ R46, R10, c[0x0][0x320] ;  /* 0x0000c8000a2e7a20 */ /* 0x000fe20000410000 */
[----:B------:R-:W-:Y:S01]  /*3050*/  ISETP.GT.AND P0, PT, R28, 0x1, !P0 ;  /* 0x000000011c00780c */ /* 0x000fe20004704270 */
[----:B------:R-:W-:Y:S01]  /*3060*/  FMUL.FTZ R52, R82, c[0x0][0x320] ;  /* 0x0000c80052347a20 */ /* 0x000fe20000410000 */
[----:B------:R-:W-:Y:S01]  /*3070*/  ISETP.GE.AND P1, PT, R37, 0x9, PT ;  /* 0x000000092500780c */ /* 0x000fe20003f26270 */
[----:B------:R-:W-:Y:S01]  /*3080*/  FMUL.FTZ R10, R11, c[0x0][0x320] ;  /* 0x0000c8000b0a7a20 */ /* 0x000fe20000410000 */
[----:B------:R-:W-:Y:S01]  /*3090*/  ISETP.LT.OR P0, PT, R42, 0x2, P0 ;  /* 0x000000022a00780c */ /* 0x000fe20000701670 */
[----:B------:R-:W-:Y:S01]  /*30a0*/  FMUL.FTZ R67, R67, c[0x0][0x320] ;  /* 0x0000c80043437a20 */ /* 0x000fe20000410000 */
[----:B------:R-:W-:Y:S01]  /*30b0*/  P2R R16, PR, RZ, 0x2 ;  /* 0x00000002ff107803 */ /* 0x000fe20000000000 */
[----:B------:R-:W-:Y:S01]  /*30c0*/  FMUL.FTZ R62, R62, c[0x0][0x320] ;  /* 0x0000c8003e3e7a20 */ /* 0x000fe20000410000 */
[----:B------:R-:W-:Y:S01]  /*30d0*/  FSEL R23, R23, -INF , !P0 ;  /* 0xff80000017177808 */ /* 0x000fe20004000000 */
[----:B------:R-:W-:Y:S01]  /*30e0*/  FMUL.FTZ R63, R63, c[0x0][0x320] ;  /* 0x0000c8003f3f7a20 */ /* 0x000fe20000410000 */
[----:B------:R-:W-:Y:S01]  /*30f0*/  ISETP.GT.AND P0, PT, R28, 0x9, !P2 ;  /* 0x000000091c00780c */ /* 0x000fe20005704270 */
[----:B------:R-:W-:Y:S01]  /*3100*/  FMUL.FTZ R58, R58, c[0x0][0x320] ;  /* 0x0000c8003a3a7a20 */ /* 0x000fe20000410000 */
[----:B------:R-:W-:Y:S01]  /*3110*/  P2R R43, PR, RZ, 0x4 ;  /* 0x00000004ff2b7803 */ /* 0x000fe20000000000 */
[----:B------:R-:W-:Y:S01]  /*3120*/  FMUL.FTZ R59, R59, c[0x0][0x320] ;  /* 0x0000c8003b3b7a20 */ /* 0x000fe20000410000 */
[----:B------:R-:W-:Y:S01]  /*3130*/  ISETP.LT.OR P0, PT, R42, 0xa, P0 ;  /* 0x0000000a2a00780c */ /* 0x000fe20000701670 */
[----:B------:R-:W-:Y:S01]  /*3140*/  FMUL.FTZ R74, R74, c[0x0][0x320] ;  /* 0x0000c8004a4a7a20 */ /* 0x000fe20000410000 */
[----:B------:R-:W-:Y:S01]  /*3150*/  ISETP.GT.AND P1, PT, R28, 0x8, !P1 ;  /* 0x000000081c00780c */ /* 0x000fe20004f24270 */
[----:B------:R-:W-:Y:S01]  /*3160*/  FMUL.FTZ R75, R75, c[0x0][0x320] ;  /* 0x0000c8004b4b7a20 */ /* 0x000fe20000410000 */
[----:B------:R-:W-:Y:S01]  /*3170*/  ISETP.GE.AND P2, PT, R37, 0x11, PT ;  /* 0x000000112500780c */ /* 0x000fe20003f46270 */
[----:B------:R-:W-:Y:S01]  /*3180*/  FMUL.FTZ R54, R54, c[0x0][0x320] ;  /* 0x0000c80036367a20 */ /* 0x000fe20000410000 */
[----:B------:R-:W-:Y:S01]  /*3190*/  FSEL R19, R19, -INF , !P0 ;  /* 0xff80000013137808 */ /* 0x000fe20004000000 */
[----:B------:R-:W-:Y:S01]  /*31a0*/  FMUL.FTZ R55, R55, c[0x0][0x320] ;  /* 0x0000c80037377a20 */ /* 0x000fe20000410000 */
[----:B------:R-:W-:Y:S01]  /*31b0*/  ISETP.LT.OR P1, PT, R42, 0x9, P1 ;  /* 0x000000092a00780c */ /* 0x000fe20000f21670 */
[----:B------:R-:W-:Y:S01]  /*31c0*/  FMUL.FTZ R50, R50, c[0x0][0x320] ;  /* 0x0000c80032327a20 */ /* 0x000fe20000410000 */
[----:B------:R-:W-:Y:S01]  /*31d0*/  ISETP.GT.AND P0, PT, R28, 0x10, !P2 ;  /* 0x000000101c00780c */ /* 0x000fe20005704270 */
[----:B------:R-:W-:Y:S01]  /*31e0*/  FMUL.FTZ R51, R51, c[0x0][0x320] ;  /* 0x0000c80033337a20 */ /* 0x000fe20000410000 */
[----:B------:R-:W-:Y:S01]  /*31f0*/  FSEL R21, R21, -INF , !P1 ;  /* 0xff80000015157808 */ /* 0x000fe20004800000 */
[----:B------:R-:W-:Y:S01]  /*3200*/  FMUL.FTZ R70, R70, c[0x0][0x320] ;  /* 0x0000c80046467a20 */ /* 0x000fe20000410000 */
[----:B------:R-:W-:Y:S01]  /*3210*/  ISETP.LT.OR P0, PT, R42, 0x11, P0 ;  /* 0x000000112a00780c */ /* 0x000fe20000701670 */
[----:B------:R-:W-:Y:S01]  /*3220*/  FMUL.FTZ R71, R71, c[0x0][0x320] ;  /* 0x0000c80047477a20 */ /* 0x000fe20000410000 */
[----:B------:R-:W-:Y:S01]  /*3230*/  ISETP.GE.AND P1, PT, R37, 0x12, PT ;  /* 0x000000122500780c */ /* 0x000fe20003f26270 */
[----:B------:R-:W-:Y:S01]  /*3240*/  FMUL.FTZ R47, R47, c[0x0][0x320] ;  /* 0x0000c8002f2f7a20 */ /* 0x000fe20000410000 */
[----:B------:R-:W-:Y:S01]  /*3250*/  FSEL R17, R17, -INF , !P0 ;  /* 0xff80000011117808 */ /* 0x000fe20004000000 */
[----:B------:R-:W-:Y:S01]  /*3260*/  FMUL.FTZ R66, R66, c[0x0][0x320] ;  /* 0x0000c80042427a20 */ /* 0x000fe20000410000 */
[----:B------:R-:W-:Y:S01]  /*3270*/  ISETP.GT.AND P0, PT, R28, 0x11, !P1 ;  /* 0x000000111c00780c */ /* 0x000fe20004f04270 */
[----:B------:R2:W3:Y:S01]  /*3280*/  MUFU.TANH R148, R67 ;  /* 0x0000004300947308 */ /* 0x0004e20000002400 */
[----:B------:R-:W-:Y:S01]  /*3290*/  P2R R12, PR, RZ, 0x2 ;  /* 0x00000002ff0c7803 */ /* 0x000fe20000000000 */
[--C-:B-1----:R-:W-:Y:S01]  /*32a0*/  IMAD.IADD R11, R48, 0x1, R6.reuse ;  /* 0x00000001300b7824 */ /* 0x102fe200078e0206 */
[----:B------:R-:W-:Y:S01]  /*32b0*/  ISETP.LT.OR P0, PT, R42, 0x12, P0 ;  /* 0x000000122a00780c */ /* 0x000fe20000701670 */
[----:B------:R-:W-:Y:S01]  /*32c0*/  IMAD.IADD R45, R45, 0x1, R6 ;  /* 0x000000012d2d7824 */ /* 0x000fe200078e0206 */
[----:B------:R-:W-:-:S02]  /*32d0*/  ISETP.GE.AND P1, PT, R37, 0x19, PT ;  /* 0x000000192500780c */ /* 0x000fc40003f26270 */
[----:B------:R-:W-:Y:S01]  /*32e0*/  FSEL R13, R0, -INF , !P0 ;  /* 0xff800000000d7808 */ /* 0x000fe20004000000 */
[----:B------:R2:W1:Y:S01]  /*32f0*/  MUFU.TANH R164, R62 ;  /* 0x0000003e00a47308 */ /* 0x0004620000002400 */
[----:B------:R-:W-:Y:S02]  /*3300*/  ISETP.GT.AND P0, PT, R28, 0x18, !P1 ;  /* 0x000000181c00780c */ /* 0x000fe40004f04270 */
[----:B------:R-:W-:Y:S02]  /*3310*/  P2R R40, PR, RZ, 0x2 ;  /* 0x00000002ff287803 */ /* 0x000fe40000000000 */
[----:B------:R-:W-:Y:S02]  /*3320*/  ISETP.LT.OR P0, PT, R42, 0x19, P0 ;  /* 0x000000192a00780c */ /* 0x000fe40000701670 */
[----:B------:R-:W-:Y:S01]  /*3330*/  ISETP.GE.AND P1, PT, R37, 0x1a, PT ;  /* 0x0000001a2500780c */ /* 0x000fe20003f26270 */
[----:B------:R2:W4:Y:S01]  /*3340*/  MUFU.TANH R158, R63 ;  /* 0x0000003f009e7308 */ /* 0x0005220000002400 */
[----:B------:R-:W-:-:S02]  /*3350*/  FSEL R7, R7, -INF , !P0 ;  /* 0xff80000007077808 */ /* 0x000fc40004000000 */
[----:B------:R-:W-:Y:S02]  /*3360*/  ISETP.GT.AND P0, PT, R28, 0x19, !P1 ;  /* 0x000000191c00780c */ /* 0x000fe40004f04270 */
[----:B------:R-:W-:Y:S02]  /*3370*/  P2R R8, PR, RZ, 0x2 ;  /* 0x00000002ff087803 */ /* 0x000fe40000000000 */
[----:B------:R-:W-:Y:S01]  /*3380*/  ISETP.LT.OR P0, PT, R42, 0x1a, P0 ;  /* 0x0000001a2a00780c */ /* 0x000fe20000701670 */
[----:B------:R2:W1:Y:S01]  /*3390*/  MUFU.TANH R162, R58 ;  /* 0x0000003a00a27308 */ /* 0x0004620000002400 */
[----:B------:R-:W-:Y:S02]  /*33a0*/  ISETP.GE.AND P1, PT, R37, 0x21, PT ;  /* 0x000000212500780c */ /* 0x000fe40003f26270 */
[----:B------:R-:W-:Y:S02]  /*33b0*/  FSEL R9, R9, -INF , !P0 ;  /* 0xff80000009097808 */ /* 0x000fe40004000000 */
[----:B------:R-:W-:-:S02]  /*33c0*/  ISETP.GT.AND P0, PT, R28, 0x20, !P1 ;  /* 0x000000201c00780c */ /* 0x000fc40004f04270 */
[----:B------:R-:W-:Y:S01]  /*33d0*/  P2R R39, PR, RZ, 0x2 ;  /* 0x00000002ff277803 */ /* 0x000fe20000000000 */
[----:B------:R2:W1:Y:S01]  /*33e0*/  MUFU.TANH R160, R59 ;  /* 0x0000003b00a07308 */ /* 0x0004620000002400 */
[----:B------:R-:W-:Y:S02]  /*33f0*/  ISETP.LT.OR P0, PT, R42, 0x21, P0 ;  /* 0x000000212a00780c */ /* 0x000fe40000701670 */
[----:B------:R-:W-:Y:S02]  /*3400*/  ISETP.GE.AND P1, PT, R37, 0x22, PT ;  /* 0x000000222500780c */ /* 0x000fe40003f26270 */
[----:B------:R-:W-:Y:S02]  /*3410*/  FSEL R33, R33, -INF , !P0 ;  /* 0xff80000021217808 */ /* 0x000fe40004000000 */
[----:B------:R-:W-:Y:S01]  /*3420*/  ISETP.GT.AND P0, PT, R28, 0x21, !P1 ;  /* 0x000000211c00780c */ /* 0x000fe20004f04270 */
[----:B------:R2:W1:Y:S01]  /*3430*/  MUFU.TANH R146, R74 ;  /* 0x0000004a00927308 */ /* 0x0004620000002400 */
[----:B------:R-:W-:-:S02]  /*3440*/  P2R R38, PR, RZ, 0x2 ;  /* 0x00000002ff267803 */ /* 0x000fc40000000000 */
[----:B------:R-:W-:Y:S02]  /*3450*/  ISETP.LT.OR P0, PT, R42, 0x22, P0 ;  /* 0x000000222a00780c */ /* 0x000fe40000701670 */
[----:B------:R-:W-:Y:S02]  /*3460*/  ISETP.GE.AND P1, PT, R37, 0x29, PT ;  /* 0x000000292500780c */ /* 0x000fe40003f26270 */
[----:B------:R-:W-:Y:S01]  /*3470*/  FSEL R31, R31, -INF , !P0 ;  /* 0xff8000001f1f7808 */ /* 0x000fe20004000000 */
[----:B------:R2:W1:Y:S01]  /*3480*/  MUFU.TANH R126, R75 ;  /* 0x0000004b007e7308 */ /* 0x0004620000002400 */
[----:B------:R-:W-:Y:S02]  /*3490*/  ISETP.GT.AND P0, PT, R28, 0x28, !P1 ;  /* 0x000000281c00780c */ /* 0x000fe40004f04270 */
[----:B------:R-:W-:Y:S02]  /*34a0*/  P2R R35, PR, RZ, 0x2 ;  /* 0x00000002ff237803 */ /* 0x000fe40000000000 */
[----:B------:R-:W-:-:S02]  /*34b0*/  ISETP.LT.OR P0, PT, R42, 0x29, P0 ;  /* 0x000000292a00780c */ /* 0x000fc40000701670 */
[----:B------:R-:W-:Y:S01]  /*34c0*/  ISETP.GE.AND P1, PT, R37, 0x2a, PT ;  /* 0x0000002a2500780c */ /* 0x000fe20003f26270 */
[----:B------:R2:W1:Y:S01]  /*34d0*/  MUFU.TANH R156, R54 ;  /* 0x00000036009c7308 */ /* 0x0004620000002400 */
[----:B------:R-:W-:Y:S02]  /*34e0*/  FSEL R29, R29, -INF , !P0 ;  /* 0xff8000001d1d7808 */ /* 0x000fe40004000000 */
[----:B------:R-:W-:Y:S02]  /*34f0*/  ISETP.GT.AND P0, PT, R28, 0x29, !P1 ;  /* 0x000000291c00780c */ /* 0x000fe40004f04270 */
[----:B------:R-:W-:Y:S02]  /*3500*/  P2R R32, PR, RZ, 0x2 ;  /* 0x00000002ff207803 */ /* 0x000fe40000000000 */
[----:B------:R-:W-:Y:S01]  /*3510*/  ISETP.LT.OR P0, PT, R42, 0x2a, P0 ;  /* 0x0000002a2a00780c */ /* 0x000fe20000701670 */
[----:B------:R2:W1:Y:S01]  /*3520*/  MUFU.TANH R150, R55 ;  /* 0x0000003700967308 */ /* 0x0004620000002400 */
[----:B------:R-:W-:-:S02]  /*3530*/  ISETP.GE.AND P1, PT, R37, 0x31, PT ;  /* 0x000000312500780c */ /* 0x000fc40003f26270 */
[----:B------:R-:W-:Y:S02]  /*3540*/  FSEL R117, R117, -INF , !P0 ;  /* 0xff80000075757808 */ /* 0x000fe40004000000 */
[----:B------:R-:W-:Y:S02]  /*3550*/  ISETP.GT.AND P0, PT, R28, 0x30, !P1 ;  /* 0x000000301c00780c */ /* 0x000fe40004f04270 */
[----:B------:R-:W-:Y:S01]  /*3560*/  P2R R30, PR, RZ, 0x2 ;  /* 0x00000002ff1e7803 */ /* 0x000fe20000000000 */
[----:B------:R-:W1:Y:S01]  /*3570*/  MUFU.TANH R52, R52 ;  /* 0x0000003400347308 */ /* 0x000e620000002400 */
[----:B------:R-:W-:Y:S02]  /*3580*/  ISETP.LT.OR P0, PT, R42, 0x31, P0 ;  /* 0x000000312a00780c */ /* 0x000fe40000701670 */
[----:B------:R-:W-:Y:S02]  /*3590*/  ISETP.GE.AND P1, PT, R37, 0x32, PT ;  /* 0x000000322500780c */ /* 0x000fe40003f26270 */
[----:B------:R-:W-:-:S02]  /*35a0*/  FSEL R137, R137, -INF , !P0 ;  /* 0xff80000089897808 */ /* 0x000fc40004000000 */
[----:B------:R-:W-:Y:S01]  /*35b0*/  ISETP.GT.AND P0, PT, R28, 0x31, !P1 ;  /* 0x000000311c00780c */ /* 0x000fe20004f04270 */
[----:B------:R2:W1:Y:S01]  /*35c0*/  MUFU.TANH R136, R50 ;  /* 0x0000003200887308 */ /* 0x0004620000002400 */
[----:B------:R-:W-:Y:S02]  /*35d0*/  P2R R27, PR, RZ, 0x2 ;  /* 0x00000002ff1b7803 */ /* 0x000fe40000000000 */
[----:B------:R-:W-:Y:S02]  /*35e0*/  ISETP.LT.OR P0, PT, R42, 0x32, P0 ;  /* 0x000000322a00780c */ /* 0x000fe40000701670 */
[----:B------:R-:W-:Y:S02]  /*35f0*/  ISETP.GE.AND P1, PT, R37, 0x39, PT ;  /* 0x000000392500780c */ /* 0x000fe40003f26270 */
[----:B------:R-:W-:Y:S01]  /*3600*/  FSEL R149, R149, -INF , !P0 ;  /* 0xff80000095957808 */ /* 0x000fe20004000000 */
[----:B------:R2:W1:Y:S01]  /*3610*/  MUFU.TANH R134, R51 ;  /* 0x0000003300867308 */ /* 0x0004620000002400 */
[----:B------:R-:W-:-:S02]  /*3620*/  ISETP.GT.AND P0, PT, R28, 0x38, !P1 ;  /* 0x000000381c00780c */ /* 0x000fc40004f04270 */
[----:B------:R-:W-:Y:S02]  /*3630*/  P2R R26, PR, RZ, 0x2 ;  /* 0x00000002ff1a7803 */ /* 0x000fe40000000000 */
[----:B------:R-:W-:Y:S02]  /*3640*/  ISETP.LT.OR P0, PT, R42, 0x39, P0 ;  /* 0x000000392a00780c */ /* 0x000fe40000701670 */
[----:B------:R-:W-:Y:S01]  /*3650*/  ISETP.GE.AND P1, PT, R37, 0x3a, PT ;  /* 0x0000003a2500780c */ /* 0x000fe20003f26270 */
[----:B------:R2:W1:Y:S01]  /*3660*/  MUFU.TANH R144, R70 ;  /* 0x0000004600907308 */ /* 0x0004620000002400 */
[----:B------:R-:W-:Y:S02]  /*3670*/  FSEL R145, R145, -INF , !P0 ;  /* 0xff80000091917808 */ /* 0x000fe40004000000 */
[----:B------:R-:W-:Y:S02]  /*3680*/  ISETP.GT.AND P0, PT, R28, 0x39, !P1 ;  /* 0x000000391c00780c */ /* 0x000fe40004f04270 */
[----:B------:R-:W-:-:S02]  /*3690*/  P2R R25, PR, RZ, 0x2 ;  /* 0x00000002ff197803 */ /* 0x000fc40000000000 */
[----:B------:R-:W-:Y:S01]  /*36a0*/  ISETP.LT.OR P0, PT, R42, 0x3a, P0 ;  /* 0x0000003a2a00780c */ /* 0x000fe20000701670 */
[----:B------:R2:W1:Y:S01]  /*36b0*/  MUFU.TANH R132, R71 ;  /* 0x0000004700847308 */ /* 0x0004620000002400 */
[----:B------:R-:W-:Y:S02]  /*36c0*/  ISETP.GE.AND P1, PT, R37, 0x41, PT ;  /* 0x000000412500780c */ /* 0x000fe40003f26270 */
[----:B------:R-:W-:Y:S02]  /*36d0*/  FSEL R139, R139, -INF , !P0 ;  /* 0xff8000008b8b7808 */ /* 0x000fe40004000000 */
[----:B------:R-:W-:Y:S02]  /*36e0*/  ISETP.GT.AND P0, PT, R28, 0x40, !P1 ;  /* 0x000000401c00780c */ /* 0x000fe40004f04270 */
[----:B------:R-:W-:Y:S01]  /*36f0*/  P2R R24, PR, RZ, 0x2 ;  /* 0x00000002ff187803 */ /* 0x000fe20000000000 */
[----:B------:R-:W1:Y:S01]  /*3700*/  MUFU.TANH R130, R130 ;  /* 0x0000008200827308 */ /* 0x000e620000002400 */
[----:B------:R-:W-:-:S02]  /*3710*/  ISETP.LT.OR P0, PT, R42, 0x41, P0 ;  /* 0x000000412a00780c */ /* 0x000fc40000701670 */
[----:B------:R-:W-:Y:S02]  /*3720*/  ISETP.GE.AND P1, PT, R37, 0x42, PT ;  /* 0x000000422500780c */ /* 0x000fe40003f26270 */
[----:B------:R-:W-:Y:S02]  /*3730*/  FSEL R159, R159, -INF , !P0 ;  /* 0xff8000009f9f7808 */ /* 0x000fe40004000000 */
[----:B------:R-:W-:Y:S01]  /*3740*/  ISETP.GT.AND P0, PT, R28, 0x41, !P1 ;  /* 0x000000411c00780c */ /* 0x000fe20004f04270 */
[----:B------:R2:W1:Y:S01]  /*3750*/  MUFU.TANH R128, R47 ;  /* 0x0000002f00807308 */ /* 0x0004620000002400 */
[----:B------:R-:W-:Y:S02]  /*3760*/  P2R R22, PR, RZ, 0x2 ;  /* 0x00000002ff167803 */ /* 0x000fe40000000000 */
[----:B------:R-:W-:Y:S02]  /*3770*/  ISETP.LT.OR P0, PT, R42, 0x42, P0 ;  /* 0x000000422a00780c */ /* 0x000fe40000701670 */
[----:B------:R-:W-:-:S02]  /*3780*/  ISETP.GE.AND P1, PT, R37, 0x49, PT ;  /* 0x000000492500780c */ /* 0x000fc40003f26270 */
[----:B------:R-:W-:Y:S01]  /*3790*/  FSEL R157, R157, -INF , !P0 ;  /* 0xff8000009d9d7808 */ /* 0x000fe20004000000 */
[----:B------:R-:W1:Y:S01]  /*37a0*/  MUFU.TANH R46, R46 ;  /* 0x0000002e002e7308 */ /* 0x000e620000002400 */
[----:B------:R-:W-:Y:S02]  /*37b0*/  ISETP.GT.AND P0, PT, R28, 0x48, !P1 ;  /* 0x000000481c00780c */ /* 0x000fe40004f04270 */
[----:B------:R-:W-:Y:S02]  /*37c0*/  P2R R20, PR, RZ, 0x2 ;  /* 0x00000002ff147803 */ /* 0x000fe40000000000 */
[----:B------:R-:W-:Y:S02]  /*37d0*/  ISETP.LT.OR P0, PT, R42, 0x49, P0 ;  /* 0x000000492a00780c */ /* 0x000fe40000701670 */
[----:B------:R-:W-:Y:S01]  /*37e0*/  ISETP.GE.AND P1, PT, R37, 0x4a, PT ;  /* 0x0000004a2500780c */ /* 0x000fe20003f26270 */
[----:B------:R-:W1:Y:S01]  /*37f0*/  MUFU.TANH R10, R10 ;  /* 0x0000000a000a7308 */ /* 0x000e620000002400 */
[----:B------:R-:W-:-:S02]  /*3800*/  FSEL R151, R151, -INF , !P0 ;  /* 0xff80000097977808 */ /* 0x000fc40004000000 */
[----:B------:R-:W-:Y:S02]  /*3810*/  ISETP.GT.AND P0, PT, R28, 0x49, !P1 ;  /* 0x000000491c00780c */ /* 0x000fe40004f04270 */
[C---:B------:R-:W-:Y:S02]  /*3820*/  ISETP.GE.AND P6, PT, R37.reuse, 0x51, PT ;  /* 0x000000512500780c */ /* 0x040fe40003fc6270 */
[----:B------:R-:W-:Y:S01]  /*3830*/  ISETP.LT.OR P0, PT, R42, 0x4a, P0 ;  /* 0x0000004a2a00780c */ /* 0x000fe20000701670 */
[----:B------:R2:W1:Y:S01]  /*3840*/  MUFU.TANH R166, R66 ;  /* 0x0000004200a67308 */ /* 0x0004620000002400 */
[----:B------:R-:W-:Y:S02]  /*3850*/  ISETP.GE.AND P5, PT, R37, 0x52, PT ;  /* 0x000000522500780c */ /* 0x000fe40003fa6270 */
[----:B------:R-:W-:Y:S02]  /*3860*/  FSEL R147, R147, -INF , !P0 ;  /* 0xff80000093937808 */ /* 0x000fe40004000000 */
[----:B------:R-:W-:-:S02]  /*3870*/  ISETP.GT.AND P0, PT, R28, 0x50, !P6 ;  /* 0x000000501c00780c */ /* 0x000fc40007704270 */
[----:B------:R-:W-:Y:S02]  /*3880*/  P2R R41, PR, RZ, 0x4 ;  /* 0x00000004ff297803 */ /* 0x000fe40000000000 */
[----:B------:R-:W-:Y:S02]  /*3890*/  ISETP.LT.OR P0, PT, R42, 0x51, P0 ;  /* 0x000000512a00780c */ /* 0x000fe40000701670 */
[----:B------:R-:W-:Y:S02]  /*38a0*/  ISETP.GE.AND P2, PT, R37, 0x59, PT ;  /* 0x000000592500780c */ /* 0x000fe40003f46270 */
[----:B------:R-:W-:Y:S02]  /*38b0*/  FSEL R135, R135, -INF , !P0 ;  /* 0xff80000087877808 */ /* 0x000fe40004000000 */
[----:B------:R-:W-:Y:S02]  /*38c0*/  ISETP.GT.AND P0, PT, R28, 0x51, !P5 ;  /* 0x000000511c00780c */ /* 0x000fe40006f04270 */
[----:B------:R-:W-:-:S02]  /*38d0*/  P2R R0, PR, RZ, 0x2 ;  /* 0x00000002ff007803 */ /* 0x000fc40000000000 */
[----:B------:R-:W-:Y:S02]  /*38e0*/  ISETP.LT.OR P0, PT, R42, 0x52, P0 ;  /* 0x000000522a00780c */ /* 0x000fe40000701670 */
[----:B------:R-:W-:Y:S02]  /*38f0*/  ISETP.GE.AND P1, PT, R37, 0x1, PT ;  /* 0x000000012500780c */ /* 0x000fe40003f26270 */
[----:B------:R-:W-:Y:S02]  /*3900*/  FSEL R133, R133, -INF , !P0 ;  /* 0xff80000085857808 */ /* 0x000fe40004000000 */
[----:B------:R-:W-:Y:S02]  /*3910*/  ISETP.GT.AND P0, PT, R28, 0x58, !P2 ;  /* 0x000000581c00780c */ /* 0x000fe40005704270 */
[----:B------:R-:W-:Y:S02]  /*3920*/  P2R R18, PR, RZ, 0x2 ;  /* 0x00000002ff127803 */ /* 0x000fe40000000000 */
[----:B------:R-:W-:-:S02]  /*3930*/  ISETP.LT.OR P0, PT, R42, 0x59, P0 ;  /* 0x000000592a00780c */ /* 0x000fc40000701670 */
[----:B------:R-:W-:Y:S02]  /*3940*/  IMNMX R44, R11, R44, PT ;  /* 0x0000002c0b2c7217 */ /* 0x000fe40003800200 */
[----:B------:R-:W-:Y:S02]  /*3950*/  FSEL R131, R131, -INF , !P0 ;  /* 0xff80000083837808 */ /* 0x000fe40004000000 */
[----:B------:R-:W-:Y:S02]  /*3960*/  ISETP.GT.AND P0, PT, R28, RZ, !P1 ;  /* 0x000000ff1c00720c */ /* 0x000fe40004f04270 */
[----:B------:R-:W-:Y:S01]  /*3970*/  ISETP.GE.AND P1, PT, R37, 0x5a, PT ;  /* 0x0000005a2500780c */ /* 0x000fe20003f26270 */
[----:B------:R-:W-:Y:S01]  /*3980*/  FMUL.FTZ R37, R79, c[0x0][0x320] ;  /* 0x0000c8004f257a20 */ /* 0x000fe20000410000 */
[----:B------:R-:W-:-:S04]  /*3990*/  ISETP.LT.OR P0, PT, R42, 0x1, P0 ;  /* 0x000000012a00780c */ /* 0x000fc80000701670 */
[----:B------:R-:W-:Y:S01]  /*39a0*/  FSEL R4, R4, -INF , !P0 ;  /* 0xff80000004047808 */ /* 0x000fe20004000000 */
[----:B------:R-:W1:Y:S01]  /*39b0*/  MUFU.TANH R37, R37 ;  /* 0x0000002500257308 */ /* 0x000e620000002400 */
[----:B------:R-:W-:Y:S01]  /*39c0*/  ISETP.GT.AND P0, PT, R28, 0x59, !P1 ;  /* 0x000000591c00780c */ /* 0x000fe20004f04270 */
[----:B------:R-:W-:Y:S02]  /*39d0*/  FMUL.FTZ R28, R14, c[0x0][0x320] ;  /* 0x0000c8000e1c7a20 */ /* 0x000fe40000410000 */
[----:B------:R-:W-:Y:S01]  /*39e0*/  FMUL.FTZ R14, R15, c[0x0][0x320] ;  /* 0x0000c8000f0e7a20 */ /* 0x000fe20000410000 */
[----:B------:R-:W-:Y:S01]  /*39f0*/  ISETP.LT.OR P0, PT, R42, 0x5a, P0 ;  /* 0x0000005a2a00780c */ /* 0x000fe20000701670 */
[----:B------:R-:W-:Y:S02]  /*3a00*/  FMUL.FTZ R42, R78, c[0x0][0x320] ;  /* 0x0000c8004e2a7a20 */ /* 0x000fe40000410000 */
[----:B------:R-:W-:Y:S01]  /*3a10*/  FMUL.FTZ R15, R83, c[0x0][0x320] ;  /* 0x0000c800530f7a20 */ /* 0x000fe20000410000 */
[----:B------:R-:W-:Y:S01]  /*3a20*/  FSEL R129, R129, -INF , !P0 ;  /* 0xff80000081817808 */ /* 0x000fe20004000000 */
[----:B------:R-:W1:Y:S01]  /*3a30*/  MUFU.TANH R28, R28 ;  /* 0x0000001c001c7308 */ /* 0x000e620000002400 */
[----:B------:R-:W-:-:S07]  /*3a40*/  PLOP3.LUT P0, PT, PT, PT, UP2, 0x40, 0x0 ;  /* 0x000000000000781c */ /* 0x000fce0003f0e828 */
[----:B------:R-:W1:Y:S08]  /*3a50*/  MUFU.TANH R42, R42 ;  /* 0x0000002a002a7308 */ /* 0x000e700000002400 */
[----:B------:R-:W1:Y:S08]  /*3a60*/  MUFU.TANH R14, R14 ;  /* 0x0000000e000e7308 */ /* 0x000e700000002400 */
[----:B------:R-:W1:Y:S01]  /*3a70*/  MUFU.TANH R15, R15 ;  /* 0x0000000f000f7308 */ /* 0x000e620000002400 */
[----:B------:R-:W-:Y:S05]  /*3a80*/  @P0 BRA `(.L_x_26) ;  /* 0x0000015000000947 */ /* 0x000fea0003800000 */
[----:B--234-:R-:W-:Y:S01]  /*3a90*/  IADD3 R6, R6, c[0x0][0x1d0], RZ ;  /* 0x0000740006067a10 */ /* 0x01cfe20007ffe0ff */
        /* <DEDUP_REMOVED lines=11> */
.L_x_28:
[----:B------:R-:W-:-:S04]  /*3b50*/  MOV R6, c[0x0][0x32c] ;  /* 0x0000cb0000067a02 */ /* 0x000fc80000000f00 */
[----:B------:R-:W-:-:S13]  /*3b60*/  ISETP.NE.AND P0, PT, R6, 0x1, PT ;  /* 0x000000010600780c */ /* 0x000fda0003f05270 */
[----:B------:R-:W-:-:S05]  /*3b70*/  @P0 IMAD.HI.U32 R6, R11, c[0x0][0x330], RZ ;  /* 0x0000cc000b060a27 */ /* 0x000fca00078e00ff */
[----:B------:R-:W-:Y:S02]  /*3b80*/  @P0 SHF.R.U32.HI R11, RZ, c[0x0][0x334], R6 ;  /* 0x0000cd00ff0b0a19 */ /* 0x000fe40000011606 */
.L_x_29:
[----:B------:R-:W-:Y:S05]  /*3b90*/  BSYNC B0 ;  /* 0x0000000000007941 */ /* 0x000fea0003800000 */
.L_x_27:
[----:B------:R-:W-:-:S05]  /*3ba0*/  IMAD R34, R11, c[0x0][0x32c], R34 ;  /* 0x0000cb000b227a24 */ /* 0x000fca00078e0222 */
[----:B------:R-:W-:Y:S02]  /*3bb0*/  IADD3 R11, R34, c[0x0][0x32c], RZ ;  /* 0x0000cb00220b7a10 */ /* 0x000fe40007ffe0ff */
[----:B------:R-:W-:Y:S02]  /*3bc0*/  IMNMX R45, R45, R34, !PT ;  /* 0x000000222d2d7217 */ /* 0x000fe40007800200 */
[----:B------:R-:W-:Y:S02]  /*3bd0*/  IMNMX R44, R44, R11, PT ;  /* 0x0000000b2c2c7217 */ /* 0x000fe40003800200 */
.L_x_26:
[----:B--234-:R-:W-:Y:S01]  /*3be0*/  ISETP.NE.AND P0, PT, R49, RZ, PT ;  /* 0x000000ff3100720c */ /* 0x01cfe20003f05270 */
[----:B------:R-:W-:Y:S01]  /*3bf0*/  IMAD.SHL.U32 R212, R2, 0x2, RZ ;  /* 0x0000000202d47824 */ /* 0x000fe200078e00ff */
[C---:B------:R-:W-:Y:S01]  /*3c00*/  ISETP.GT.AND P6, PT, R45.reuse, 0x50, !P6 ;  /* 0x000000502d00780c */ /* 0x040fe200077c4270 */
[----:B------:R-:W-:Y:S01]  /*3c10*/  ULDC.64 UR4, c[0x0][0x2c8] ;  /* 0x0000b20000047ab9 */ /* 0x000fe20000000a00 */
[----:B------:R-:W-:Y:S01]  /*3c20*/  ISETP.GT.AND P0, PT, R45, 0x1, !P0 ;  /* 0x000000012d00780c */ /* 0x000fe20004704270 */
[----:B------:R-:W-:Y:S01]  /*3c30*/  IMAD R210, R5, 0x2, R212 ;  /* 0x0000000205d27824 */ /* 0x000fe200078e02d4 */
[----:B------:R-:W-:Y:S01]  /*3c40*/  ISETP.GT.AND P5, PT, R45, 0x51, !P5 ;  /* 0x000000512d00780c */ /* 0x000fe20006fa4270 */
[----:B------:R-:W-:Y:S01]  /*3c50*/  LDSM.16.MT88.4 R76, [R212+0x3100] ;  /* 0x00310000d44c783b */ /* 0x000fe20000004200 */
[C---:B------:R-:W-:Y:S01]  /*3c60*/  ISETP.LT.OR P0, PT, R44.reuse, 0x2, P0 ;  /* 0x000000022c00780c */ /* 0x040fe20000701670 */
[C---:B------:R-:W-:Y:S01]  /*3c70*/  IMAD R208, R3.reuse, 0x2, R210 ;  /* 0x0000000203d07824 */ /* 0x040fe200078e02d2 */
[----:B------:R-:W-:Y:S01]  /*3c80*/  ISETP.LT.OR P6, PT, R44, 0x51, P6 ;  /* 0x000000512c00780c */ /* 0x000fe200037c1670 */
[----:B------:R-:W-:Y:S01]  /*3c90*/  IMAD R209, R3, 0x2, R212 ;  /* 0x0000000203d17824 */ /* 0x000fe200078e02d4 */
[----:B-1----:R-:W-:Y:S01]  /*3ca0*/  FSEL R34, R14, -INF , !P0 ;  /* 0xff8000000e227808 */ /* 0x002fe20004000000 */
[----:B------:R-:W-:Y:S01]  /*3cb0*/  LDSM.16.MT88.4 R108, [R212+0x100] ;  /* 0x00010000d46c783b */ /* 0x000fe20000004200 */
[----:B------:R-:W-:Y:S01]  /*3cc0*/  ISETP.NE.AND P0, PT, R16, RZ, PT ;  /* 0x000000ff1000720c */ /* 0x000fe20003f05270 */
[----:B------:R-:W-:Y:S01]  /*3cd0*/  UIMAD.WIDE.U32 UR18, UR16, UR4, URZ ;  /* 0x00000004101272a5 */ /* 0x000fe2000f8e003f */
[C---:B------:R-:W-:Y:S01]  /*3ce0*/  ISETP.GT.AND P2, PT, R45.reuse, 0x58, !P2 ;  /* 0x000000582d00780c */ /* 0x040fe20005744270 */
[----:B------:R-:W-:Y:S01]  /*3cf0*/  LDSM.16.MT88.4 R84, [R208+0x100] ;  /* 0x00010000d054783b */ /* 0x000fe20000004200 */
[----:B------:R-:W-:Y:S01]  /*3d00*/  ISETP.GT.AND P0, PT, R45, 0x8, !P0 ;  /* 0x000000082d00780c */ /* 0x000fe20004704270 */
[----:B------:R-:W-:Y:S01]  /*3d10*/  ULDC UR4, c[0x0][0x328] ;  /* 0x0000ca0000047ab9 */ /* 0x000fe20000000800 */
[C---:B------:R-:W-:Y:S01]  /*3d20*/  ISETP.LT.OR P5, PT, R44.reuse, 0x52, P5 ;  /* 0x000000522c00780c */ /* 0x040fe20002fa1670 */
[----:B------:R-:W-:Y:S01]  /*3d30*/  LDSM.16.MT88.4 R100, [R210+0x100] ;  /* 0x00010000d264783b */ /* 0x000fe20000004200 */
[----:B------:R-:W-:Y:S01]  /*3d40*/  ISETP.LT.OR P0, PT, R44, 0x9, P0 ;  /* 0x000000092c00780c */ /* 0x000fe20000701670 */
[----:B------:R-:W-:Y:S01]  /*3d50*/  @UP3 UMOV UR7, UR19 ;  /* 0x0000001300073c82 */ /* 0x000fe20008000000 */
[----:B------:R-:W-:Y:S01]  /*3d60*/  FSEL R136, R136, -INF , !P6 ;  /* 0xff80000088887808 */ /* 0x000fe20007000000 */
[----:B------:R-:W-:Y:S01]  /*3d70*/  LDSM.16.MT88.4 R92, [R209+0x100] ;  /* 0x00010000d15c783b */ /* 0x000fe20000004200 */
[----:B------:R-:W-:Y:S01]  /*3d80*/  FSEL R16, R46, -INF , !P0 ;  /* 0xff8000002e107808 */ /* 0x000fe20004000000 */
[----:B------:R-:W-:Y:S01]  /*3d90*/  @UP3 USHF.R.U32.HI UR16, URZ, UR5, UR7 ;  /* 0x000000053f103299 */ /* 0x000fe20008011607 */
[----:B------:R-:W-:Y:S01]  /*3da0*/  ISETP.NE.AND P0, PT, R43, RZ, PT ;  /* 0x000000ff2b00720c */ /* 0x000fe20003f05270 */
[----:B------:R-:W-:Y:S01]  /*3db0*/  LDSM.16.MT88.4 R68, [R210+0x3100] ;  /* 0x00310000d244783b */ /* 0x000fe20000004200 */
[C---:B------:R-:W-:Y:S01]  /*3dc0*/  ISETP.GT.AND P1, PT, R45.reuse, 0x59, !P1 ;  /* 0x000000592d00780c */ /* 0x040fe20004f24270 */
[----:B------:R-:W-:Y:S01]  /*3dd0*/  UIADD3 UR13, UR13, UR16, URZ ;  /* 0x000000100d0d7290 */ /* 0x000fe2000fffe03f */
[----:B------:R-:W-:Y:S01]  /*3de0*/  ISETP.GT.AND P0, PT, R45, 0x9, !P0 ;  /* 0x000000092d00780c */ /* 0x000fe20004704270 */
[----:B------:R-:W-:Y:S01]  /*3df0*/  LDSM.16.MT88.4 R56, [R209+0x3100] ;  /* 0x00310000d138783b */ /* 0x000fe20000004200 */
[C---:B------:R-:W-:Y:S01]  /*3e00*/  ISETP.LT.OR P2, PT, R44.reuse, 0x59, P2 ;  /* 0x000000592c00780c */ /* 0x040fe20001741670 */
[----:B------:R-:W-:Y:S01]  /*3e10*/  UIADD3 UR4, UR13, UR4, URZ ;  /* 0x000000040d047290 */ /* 0x000fe2000fffe03f */
[----:B------:R-:W-:-:S02]  /*3e20*/  ISETP.LT.OR P0, PT, R44, 0xa, P0 ;  /* 0x0000000a2c00780c */ /* 0x000fc40000701670 */
[----:B------:R-:W-:Y:S02]  /*3e30*/  FSEL R134, R134, -INF , !P5 ;  /* 0xff80000086867808 */ /* 0x000fe40006800000 */
[----:B------:R-:W-:Y:S02]  /*3e40*/  FSEL R6, R10, -INF , !P0 ;  /* 0xff8000000a067808 */ /* 0x000fe40004000000 */
[----:B------:R-:W-:Y:S02]  /*3e50*/  ISETP.NE.AND P0, PT, R41, RZ, PT ;  /* 0x000000ff2900720c */ /* 0x000fe40003f05270 */
[----:B------:R-:W-:Y:S02]  /*3e60*/  ISETP.LT.OR P1, PT, R44, 0x5a, P1 ;  /* 0x0000005a2c00780c */ /* 0x000fe40000f21670 */
[----:B------:R-:W-:Y:S02]  /*3e70*/  ISETP.GT.AND P0, PT, R45, 0x10, !P0 ;  /* 0x000000102d00780c */ /* 0x000fe40004704270 */
[----:B------:R-:W-:-:S02]  /*3e80*/  FSEL R130, R130, -INF , !P2 ;  /* 0xff80000082827808 */ /* 0x000fc40005000000 */
[----:B------:R-:W-:Y:S02]  /*3e90*/  ISETP.LT.OR P0, PT, R44, 0x11, P0 ;  /* 0x000000112c00780c */ /* 0x000fe40000701670 */
[----:B------:R-:W-:Y:S02]  /*3ea0*/  FSEL R128, R128, -INF , !P1 ;  /* 0xff80000080807808 */ /* 0x000fe40004800000 */
[----:B------:R-:W-:Y:S02]  /*3eb0*/  FSEL R14, R52, -INF , !P0 ;  /* 0xff800000340e7808 */ /* 0x000fe40004000000 */
[----:B------:R-:W-:Y:S02]  /*3ec0*/  ISETP.NE.AND P0, PT, R12, RZ, PT ;  /* 0x000000ff0c00720c */ /* 0x000fe40003f05270 */
[----:B------:R-:W-:Y:S02]  /*3ed0*/  IADD3 R192, R36, -0x2, RZ ;  /* 0xfffffffe24c07810 */ /* 0x000fe40007ffe0ff */
[----:B------:R-:W-:-:S04]  /*3ee0*/  ISETP.GT.AND P0, PT, R45, 0x11, !P0 ;  /* 0x000000112d00780c */ /* 0x000fc80004704270 */
[----:B------:R-:W-:-:S04]  /*3ef0*/  ISETP.LT.OR P0, PT, R44, 0x12, P0 ;  /* 0x000000122c00780c */ /* 0x000fc80000701670 */
[----:B------:R-:W-:Y:S02]  /*3f00*/  FSEL R12, R15, -INF , !P0 ;  /* 0xff8000000f0c7808 */ /* 0x000fe40004000000 */
[----:B------:R-:W-:-:S04]  /*3f10*/  ISETP.NE.AND P0, PT, R40, RZ, PT ;  /* 0x000000ff2800720c */ /* 0x000fc80003f05270 */
        /* <DEDUP_REMOVED lines=52> */
[----:B------:R-:W-:-:S04]  /*4260*/  ISETP.GT.AND P0, PT, R45, RZ, !P0 ;  /* 0x000000ff2d00720c */ /* 0x000fc80004704270 */
[----:B------:R-:W-:-:S04]  /*4270*/  ISETP.LT.OR P0, PT, R44, 0x1, P0 ;  /* 0x000000012c00780c */ /* 0x000fc80000701670 */
[----:B------:R-:W-:Y:S02]  /*4280*/  FSEL R28, R28, -INF , !P0 ;  /* 0xff8000001c1c7808 */ /* 0x000fe40004000000 */
[----:B------:R-:W-:Y:S02]  /*4290*/  ISETP.NE.AND P0, PT, R0, RZ, PT ;  /* 0x000000ff0000720c */ /* 0x000fe40003f05270 */
[----:B------:R-:W-:Y:S02]  /*42a0*/  FMNMX.FTZ R0, R4, R23, !PT ;  /* 0x0000001704007209 */ /* 0x000fe40007810000 */
[----:B------:R-:W-:Y:S02]  /*42b0*/  FMNMX.FTZ R15, R28, R34, !PT ;  /* 0x000000221c0f7209 */ /* 0x000fe40007810000 */
[----:B------:R-:W-:Y:S02]  /*42c0*/  FMNMX.FTZ R0, R21, R0, !PT ;  /* 0x0000000015007209 */ /* 0x000fe40007810000 */
[----:B------:R-:W-:-:S02]  /*42d0*/  FMNMX.FTZ R15, R16, R15, !PT ;  /* 0x0000000f100f7209 */ /* 0x000fc40007810000 */
[----:B------:R-:W-:Y:S02]  /*42e0*/  FMNMX.FTZ R0, R19, R0, !PT ;  /* 0x0000000013007209 */ /* 0x000fe40007810000 */
[----:B------:R-:W-:Y:S02]  /*42f0*/  FMNMX.FTZ R15, R6, R15, !PT ;  /* 0x0000000f060f7209 */ /* 0x000fe40007810000 */
        /* <DEDUP_REMOVED lines=25> */
[----:B------:R-:W-:Y:S02]  /*4490*/  ISETP.GT.AND P0, PT, R45, 0x49, !P0 ;  /* 0x000000492d00780c */ /* 0x000fe40004704270 */
[----:B------:R-:W-:Y:S02]  /*44a0*/  FMNMX.FTZ R0, R157, R0, !PT ;  /* 0x000000009d007209 */ /* 0x000fe40007810000 */
[----:B------:R-:W-:-:S02]  /*44b0*/  FMNMX.FTZ R15, R162, R15, !PT ;  /* 0x0000000fa20f7209 */ /* 0x000fc40007810000 */
[----:B------:R-:W-:Y:S02]  /*44c0*/  FMNMX.FTZ R0, R151, R0, !PT ;  /* 0x0000000097007209 */ /* 0x000fe40007810000 */
[----:B------:R-:W-:Y:S02]  /*44d0*/  ISETP.LT.OR P0, PT, R44, 0x4a, P0 ;  /* 0x0000004a2c00780c */ /* 0x000fe40000701670 */
[----:B------:R-:W-:Y:S02]  /*44e0*/  FMNMX.FTZ R15, R160, R15, !PT ;  /* 0x0000000fa00f7209 */ /* 0x000fe40007810000 */
[----:B------:R-:W-:Y:S02]  /*44f0*/  FMNMX.FTZ R0, R147, R0, !PT ;  /* 0x0000000093007209 */ /* 0x000fe40007810000 */
[----:B------:R-:W-:Y:S02]  /*4500*/  FSEL R150, R150, -INF , !P0 ;  /* 0xff80000096967808 */ /* 0x000fe40004000000 */
        /* <DEDUP_REMOVED lines=8> */
[----:B------:R-:W-:-:S03]  /*4590*/  FMNMX.FTZ R15, R130, R15, !PT ;  /* 0x0000000f820f7209 */ /* 0x000fc60007810000 */
[----:B------:R-:W1:Y:S01]  /*45a0*/  SHFL.BFLY PT, R11, R0, 0x2, 0x1f ;  /* 0x0c401f00000b7f89 */ /* 0x000e6200000e0000 */
[----:B------:R-:W-:-:S05]  /*45b0*/  FMNMX.FTZ R15, R128, R15, !PT ;  /* 0x0000000f800f7209 */ /* 0x000fca0007810000 */
[----:B------:R-:W2:Y:S01]  /*45c0*/  SHFL.BFLY PT, R18, R15, 0x2, 0x1f ;  /* 0x0c401f000f127f89 */ /* 0x000ea200000e0000 */
[----:B-1----:R-:W-:-:S05]  /*45d0*/  FMNMX.FTZ R25, R0, R11, !PT ;  /* 0x0000000b00197209 */ /* 0x002fca0007810000 */
[----:B------:R-:W1:Y:S01]  /*45e0*/  SHFL.BFLY PT, R0, R25, 0x1, 0x1f ;  /* 0x0c201f0019007f89 */ /* 0x000e6200000e0000 */
[----:B--2---:R-:W-:-:S05]  /*45f0*/  FMNMX.FTZ R11, R15, R18, !PT ;  /* 0x000000120f0b7209 */ /* 0x004fca0007810000 */
[----:B------:R-:W2:Y:S01]  /*4600*/  SHFL.BFLY PT, R116, R11, 0x1, 0x1f ;  /* 0x0c201f000b747f89 */ /* 0x000ea200000e0000 */
[----:B-1----:R-:W-:-:S03]  /*4610*/  FMNMX.FTZ R0, R25, R0, !PT ;  /* 0x0000000019007209 */ /* 0x002fc60007810000 */
[----:B------:R-:W-:Y:S01]  /*4620*/  LDSM.16.MT88.4 R24, [R212+0x900] ;  /* 0x00090000d418783b */ /* 0x000fe20000004200 */
[C---:B------:R-:W-:Y:S01]  /*4630*/  FSETP.NEU.FTZ.AND P0, PT, R0.reuse, -INF , PT ;  /* 0xff8000000000780b */ /* 0x040fe20003f1d000 */
[----:B------:R-:W-:Y:S01]  /*4640*/  FMUL.FTZ R138, R0, c[0x0][0x2d0] ;  /* 0x0000b400008a7a20 */ /* 0x000fe20000410000 */
[----:B--2---:R-:W-:-:S04]  /*4650*/  FMNMX.FTZ R116, R11, R116, !PT ;  /* 0x000000740b747209 */ /* 0x004fc80007810000 */
[----:B------:R-:W-:Y:S01]  /*4660*/  FSEL R138, R138, RZ, P0 ;  /* 0x000000ff8a8a7208 */ /* 0x000fe20000000000 */
[C---:B------:R-:W-:Y:S01]  /*4670*/  FMUL.FTZ R125, R116.reuse, c[0x0][0x2d0] ;  /* 0x0000b400747d7a20 */ /* 0x040fe20000410000 */
[----:B------:R-:W-:-:S03]  /*4680*/  FSETP.NEU.FTZ.AND P0, PT, R116, -INF , PT ;  /* 0xff8000007400780b */ /* 0x000fc60003f1d000 */
[--C-:B------:R-:W-:Y:S01]  /*4690*/  FFMA.FTZ R48, R4, c[0x0][0x2d0], -R138.reuse ;  /* 0x0000b40004307a23 */ /* 0x100fe2000001088a */
[----:B------:R-:W-:Y:S01]  /*46a0*/  FSEL R125, R125, RZ, P0 ;  /* 0x000000ff7d7d7208 */ /* 0x000fe20000000000 */
[--C-:B------:R-:W-:Y:S01]  /*46b0*/  FFMA.FTZ R47, R23, c[0x0][0x2d0], -R138.reuse ;  /* 0x0000b400172f7a23 */ /* 0x100fe2000001088a */
[----:B------:R-:W-:Y:S01]  /*46c0*/  PLOP3.LUT P0, PT, PT, PT, UP2, 0x40, 0x0 ;  /* 0x000000000000781c */ /* 0x000fe20003f0e828 */
[--C-:B------:R-:W-:Y:S02]  /*46d0*/  FFMA.FTZ R45, R21, c[0x0][0x2d0], -R138.reuse ;  /* 0x0000b400152d7a23 */ /* 0x100fe4000001088a */
[----:B------:R-:W-:Y:S01]  /*46e0*/  FFMA.FTZ R42, R19, c[0x0][0x2d0], -R138 ;  /* 0x0000b400132a7a23 */ /* 0x000fe2000001088a */
[----:B------:R-:W-:Y:S01]  /*46f0*/  MUFU.EX2 R48, R48 ;  /* 0x0000003000307308 */ /* 0x000fe20000000800 */
[--C-:B------:R-:W-:Y:S01]  /*4700*/  FFMA.FTZ R49, R28, c[0x0][0x2d0], -R125.reuse ;  /* 0x0000b4001c317a23 */ /* 0x100fe2000001087d */
[----:B------:R-:W-:Y:S01]  /*4710*/  LDSM.16.MT88.4 R20, [R210+0x900] ;  /* 0x00090000d214783b */ /* 0x000fe20000004200 */
[----:B------:R-:W-:-:S02]  /*4720*/  FFMA.FTZ R50, R34, c[0x0][0x2d0], -R125 ;  /* 0x0000b40022327a23 */ /* 0x000fc4000001087d */
[--C-:B------:R-:W-:Y:S02]  /*4730*/  FFMA.FTZ R44, R16, c[0x0][0x2d0], -R125.reuse ;  /* 0x0000b400102c7a23 */ /* 0x100fe4000001087d */
[--C-:B------:R-:W-:Y:S01]  /*4740*/  FFMA.FTZ R43, R6, c[0x0][0x2d0], -R125.reuse ;  /* 0x0000b400062b7a23 */ /* 0x100fe2000001087d */
[----:B------:R-:W1:Y:S01]  /*4750*/  MUFU.EX2 R47, R47 ;  /* 0x0000002f002f7308 */ /* 0x000e620000000800 */
[--C-:B------:R-:W-:Y:S02]  /*4760*/  FFMA.FTZ R40, R7, c[0x0][0x2d0], -R138.reuse ;  /* 0x0000b40007287a23 */ /* 0x100fe4000001088a */
[----:B------:R-:W2:Y:S01]  /*4770*/  LDSM.16.MT88.4 R4, [R208+0x3100] ;  /* 0x00310000d004783b */ /* 0x000ea20000004200 */
[----:B------:R-:W-:Y:S02]  /*4780*/  FFMA.FTZ R41, R13, c[0x0][0x2d0], -R138 ;  /* 0x0000b4000d297a23 */ /* 0x000fe4000001088a */
[--C-:B------:R-:W-:Y:S02]  /*4790*/  FFMA.FTZ R39, R14, c[0x0][0x2d0], -R125.reuse ;  /* 0x0000b4000e277a23 */ /* 0x100fe4000001087d */
[----:B------:R-:W-:Y:S01]  /*47a0*/  MUFU.EX2 R45, R45 ;  /* 0x0000002d002d7308 */ /* 0x000fe20000000800 */
[----:B------:R-:W-:-:S02]  /*47b0*/  FFMA.FTZ R38, R12, c[0x0][0x2d0], -R125 ;  /* 0x0000b4000c267a23 */ /* 0x000fc4000001087d */
[----:B------:R-:W3:Y:S01]  /*47c0*/  LDSM.16.MT88.4 R12, [R208+0x900] ;  /* 0x00090000d00c783b */ /* 0x000ee20000004200 */
[--C-:B------:R-:W-:Y:S02]  /*47d0*/  FFMA.FTZ R37, R9, c[0x0][0x2d0], -R138.reuse ;  /* 0x0000b40009257a23 */ /* 0x100fe4000001088a */
[--C-:B------:R-:W-:Y:S02]  /*47e0*/  FFMA.FTZ R3, R10, c[0x0][0x2d0], -R125.reuse ;  /* 0x0000b4000a037a23 */ /* 0x100fe4000001087d */
[----:B------:R-:W4:Y:S01]  /*47f0*/  MUFU.EX2 R42, R42 ;  /* 0x0000002a002a7308 */ /* 0x000f220000000800 */
[----:B------:R-:W-:Y:S01]  /*4800*/  FFMA.FTZ R2, R8, c[0x0][0x2d0], -R125 ;  /* 0x0000b40008027a23 */ /* 0x000fe2000001087d */
[----:B-1----:R-:W-:Y:S01]  /*4810*/  F2FP.BF16.PACK_AB R64, R47, R48 ;  /* 0x000000302f40723e */ /* 0x002fe200000010ff */
[----:B------:R-:W1:Y:S01]  /*4820*/  LDSM.16.MT88.4 R8, [R212+0x3900] ;  /* 0x00390000d408783b */ /* 0x000e620000004200 */
[--C-:B------:R-:W-:Y:S02]  /*4830*/  FFMA.FTZ R46, R17, c[0x0][0x2d0], -R138.reuse ;  /* 0x0000b400112e7a23 */ /* 0x100fe4000001088a */
[--C-:B------:R-:W-:Y:S01]  /*4840*/  FFMA.FTZ R118, R33, c[0x0][0x2d0], -R138.reuse ;  /* 0x0000b40021767a23 */ /* 0x100fe2000001088a */
[----:B------:R-:W5:Y:S01]  /*4850*/  LDSM.16.MT88.4 R16, [R209+0x900] ;  /* 0x00090000d110783b */ /* 0x000f620000004200 */
[----:B------:R-:W-:Y:S01]  /*4860*/  MUFU.EX2 R49, R49 ;  /* 0x0000003100317308 */ /* 0x000fe20000000800 */
[----:B------:R-:W-:-:S02]  /*4870*/  FFMA.FTZ R51, R31, c[0x0][0x2d0], -R138 ;  /* 0x0000b4001f337a23 */ /* 0x000fc4000001088a */
[--C-:B------:R-:W-:Y:S01]  /*4880*/  FFMA.FTZ R124, R29, c[0x0][0x2d0], -R138.reuse ;  /* 0x0000b4001d7c7a23 */ /* 0x100fe2000001088a */
[----:B------:R-:W1:Y:S01]  /*4890*/  LDSM.16.MT88.4 R32, [R210+0x3900] ;  /* 0x00390000d220783b */ /* 0x000e620000004200 */
[----:B------:R-:W-:Y:S02]  /*48a0*/  FFMA.FTZ R117, R117, c[0x0][0x2d0], -R138 ;  /* 0x0000b40075757a23 */ /* 0x000fe4000001088a */
[--C-:B------:R-:W-:Y:S01]  /*48b0*/  FFMA.FTZ R119, R146, c[0x0][0x2d0], -R125.reuse ;  /* 0x0000b40092777a23 */ /* 0x100fe2000001087d */
[----:B------:R-:W2:Y:S01]  /*48c0*/  MUFU.EX2 R50, R50 ;  /* 0x0000003200327308 */ /* 0x000ea20000000800 */
[----:B----4-:R-:W-:Y:S01]  /*48d0*/  F2FP.BF16.PACK_AB R66, R42, R45 ;  /* 0x0000002d2a42723e */ /* 0x010fe200000010ff */
[----:B------:R-:W4:Y:S01]  /*48e0*/  LDSM.16.MT88.4 R28, [R209+0x3900] ;  /* 0x00390000d11c783b */ /* 0x000f220000004200 */
[--C-:B------:R-:W-:Y:S02]  /*48f0*/  FFMA.FTZ R126, R126, c[0x0][0x2d0], -R125.reuse ;  /* 0x0000b4007e7e7a23 */ /* 0x100fe4000001087d */
[----:B------:R-:W-:-:S02]  /*4900*/  FFMA.FTZ R127, R144, c[0x0][0x2d0], -R125 ;  /* 0x0000b400907f7a23 */ /* 0x000fc4000001087d */
[--C-:B------:R-:W-:Y:S01]  /*4910*/  FFMA.FTZ R132, R132, c[0x0][0x2d0], -R125.reuse ;  /* 0x0000b40084847a23 */ /* 0x100fe2000001087d */
[----:B------:R-:W-:Y:S01]  /*4920*/  MUFU.EX2 R44, R44 ;  /* 0x0000002c002c7308 */ /* 0x000fe20000000800 */
[--C-:B------:R-:W-:Y:S02]  /*4930*/  FFMA.FTZ R144, R149, c[0x0][0x2d0], -R138.reuse ;  /* 0x0000b40095907a23 */ /* 0x100fe4000001088a */
[--C-:B------:R-:W-:Y:S02]  /*4940*/  FFMA.FTZ R146, R145, c[0x0][0x2d0], -R138.reuse ;  /* 0x0000b40091927a23 */ /* 0x100fe4000001088a */
[--C-:B------:R-:W-:Y:S02]  /*4950*/  FFMA.FTZ R137, R137, c[0x0][0x2d0], -R138.reuse ;  /* 0x0000b40089897a23 */ /* 0x100fe4000001088a */
[----:B------:R-:W-:Y:S01]  /*4960*/  FFMA.FTZ R139, R139, c[0x0][0x2d0], -R138 ;  /* 0x0000b4008b8b7a23 */ /* 0x000fe2000001088a */
[----:B------:R-:W3:Y:S01]  /*4970*/  MUFU.EX2 R43, R43 ;  /* 0x0000002b002b7308 */ /* 0x000ee20000000800 */
[----:B--2---:R-:W-:Y:S01]  /*4980*/  F2FP.BF16.PACK_AB R65, R50, R49 ;  /* 0x000000313241723e */ /* 0x004fe200000010ff */
[----:B------:R-:W-:-:S02]  /*4990*/  FFMA.FTZ R145, R166, c[0x0][0x2d0], -R125 ;  /* 0x0000b400a6917a23 */ /* 0x000fc4000001087d */
[--C-:B------:R-:W-:Y:S02]  /*49a0*/  FFMA.FTZ R148, R148, c[0x0][0x2d0], -R125.reuse ;  /* 0x0000b40094947a23 */ /* 0x100fe4000001087d */
[--C-:B------:R-:W-:Y:S02]  /*49b0*/  FFMA.FTZ R149, R164, c[0x0][0x2d0], -R125.reuse ;  /* 0x0000b400a4957a23 */ /* 0x100fe4000001087d */
[----:B------:R-:W-:Y:S01]  /*49c0*/  MUFU.EX2 R46, R46 ;  /* 0x0000002e002e7308 */ /* 0x000fe20000000800 */
[----:B------:R-:W-:Y:S02]  /*49d0*/  FFMA.FTZ R158, R158, c[0x0][0x2d0], -R125 ;  /* 0x0000b4009e9e7a23 */ /* 0x000fe4000001087d */
[--C-:B------:R-:W-:Y:S02]  /*49e0*/  FFMA.FTZ R164, R157, c[0x0][0x2d0], -R138.reuse ;  /* 0x0000b4009da47a23 */ /* 0x100fe4000001088a */
[--C-:B------:R-:W-:Y:S02]  /*49f0*/  FFMA.FTZ R166, R151, c[0x0][0x2d0], -R138.reuse ;  /* 0x0000b40097a67a23 */ /* 0x100fe4000001088a */
[--C-:B------:R-:W-:Y:S01]  /*4a00*/  FFMA.FTZ R159, R159, c[0x0][0x2d0], -R138.reuse ;  /* 0x0000b4009f9f7a23 */ /* 0x100fe2000001088a */
[----:B---3--:R-:W-:Y:S01]  /*4a10*/  F2FP.BF16.PACK_AB R67, R43, R44 ;  /* 0x0000002c2b43723e */ /* 0x008fe200000010ff */
[----:B------:R-:W2:Y:S01]  /*4a20*/  MUFU.EX2 R41, R41 ;  /* 0x0000002900297308 */ /* 0x000ea20000000800 */
[----:B------:R-:W-:-:S02]  /*4a30*/  FFMA.FTZ R147, R147, c[0x0][0x2d0], -R138 ;  /* 0x0000b40093937a23 */ /* 0x000fc4000001088a */
[--C-:B------:R-:W-:Y:S02]  /*4a40*/  FFMA.FTZ R151, R162, c[0x0][0x2d0], -R125.reuse ;  /* 0x0000b400a2977a23 */ /* 0x100fe4000001087d */
[--C-:B------:R-:W-:Y:S01]  /*4a50*/  FFMA.FTZ R160, R160, c[0x0][0x2d0], -R125.reuse ;  /* 0x0000b400a0a07a23 */ /* 0x100fe2000001087d */
[C---:B------:R-:W-:Y:S01]  /*4a60*/  HMMA.16816.F32.BF16 R88, R64.reuse, R84, RZ ;  /* 0x000000544058723c */ /* 0x040fe200000418ff */
[--C-:B------:R-:W-:Y:S01]  /*4a70*/  FFMA.FTZ R156, R156, c[0x0][0x2d0], -R125.reuse ;  /* 0x0000b4009c9c7a23 */ /* 0x100fe2000001087d */
[----:B------:R-:W-:Y:S01]  /*4a80*/  MUFU.EX2 R40, R40 ;  /* 0x0000002800287308 */ /* 0x000fe20000000800 */
[----:B------:R-:W-:Y:S02]  /*4a90*/  FFMA.FTZ R157, R150, c[0x0][0x2d0], -R125 ;  /* 0x0000b400969d7a23 */ /* 0x000fe4000001087d */
[--C-:B------:R-:W-:Y:S02]  /*4aa0*/  FFMA.FTZ R224, R129, c[0x0][0x2d0], -R138.reuse ;  /* 0x0000b40081e07a23 */ /* 0x100fe4000001088a */
[--C-:B------:R-:W-:Y:S01]  /*4ab0*/  FFMA.FTZ R135, R135, c[0x0][0x2d0], -R138.reuse ;  /* 0x0000b40087877a23 */ /* 0x100fe2000001088a */
[----:B------:R-:W-:Y:S01]  /*4ac0*/  HMMA.16816.F32.BF16 R84, R64, R86, RZ ;  /* 0x000000564054723c */ /* 0x000fe200000418ff */
[--C-:B------:R-:W-:Y:S01]  /*4ad0*/  FFMA.FTZ R150, R133, c[0x0][0x2d0], -R138.reuse ;  /* 0x0000b40085967a23 */ /* 0x100fe2000001088a */
[----:B------:R-:W-:Y:S01]  /*4ae0*/  MUFU.EX2 R37, R37 ;  /* 0x0000002500257308 */ /* 0x000fe20000000800 */
        /* <DEDUP_REMOVED lines=9> */
[----:B------:R-:W-:Y:S02]  /*4b80*/  HMMA.16816.F32.BF16 R76, R64, R78, RZ ;  /* 0x0000004e404c723c */ /* 0x000fe400000418ff */
[----:B------:R-:W3:Y:S01]  /*4b90*/  MUFU.EX2 R38, R38 ;  /* 0x0000002600267308 */ /* 0x000ee20000000800 */
[----:B------:R-:W-:-:S05]  /*4ba0*/  FADD.FTZ R45, R42, R45 ;  /* 0x0000002d2a2d7221 */ /* 0x000fca0000010000 */
        /* <DEDUP_REMOVED lines=24> */
[----:B---3--:R-:W-:Y:S01]  /*4d30*/  F2FP.BF16.PACK_AB R5, R38, R39 ;  /* 0x000000272605723e */ /* 0x008fe200000010ff */
[----:B------:R-:W2:Y:S01]  /*4d40*/  MUFU.EX2 R144, R144 ;  /* 0x0000009000907308 */ /* 0x000ea20000000800 */
[----:B------:R-:W-:-:S04]  /*4d50*/  FADD.FTZ R46, R46, R45 ;  /* 0x0000002d2e2e7221 */ /* 0x000fc80000010000 */
[----:B------:R-:W-:Y:S01]  /*4d60*/  F2FP.BF16.PACK_AB R6, R37, R40 ;  /* 0x000000282506723e */ /* 0x000fe200000010ff */
[----:B------:R-:W-:Y:S01]  /*4d70*/  FADD.FTZ R41, R41, R46 ;  /* 0x0000002e29297221 */ /* 0x000fe20000010000 */
[----:B-1----:R-:W-:Y:S01]  /*4d80*/  F2FP.BF16.PACK_AB R7, R2, R3 ;  /* 0x000000030207723e */ /* 0x002fe200000010ff */
[----:B------:R-:W-:Y:S02]  /*4d90*/  MUFU.EX2 R146, R146 ;  /* 0x0000009200927308 */ /* 0x000fe40000000800 */
[----:B------:R-:W-:-:S04]  /*4da0*/  FADD.FTZ R40, R40, R41 ;  /* 0x0000002928287221 */ /* 0x000fc80000010000 */
[C---:B------:R-:W-:Y:S01]  /*4db0*/  HMMA.16816.F32.BF16 R88, R4.reuse, R12, R88 ;  /* 0x0000000c0458723c */ /* 0x040fe20000041858 */
[----:B------:R-:W-:Y:S01]  /*4dc0*/  FADD.FTZ R37, R37, R40 ;  /* 0x0000002825257221 */ /* 0x000fe20000010000 */
[----:B------:R-:W1:Y:S06]  /*4dd0*/  MUFU.EX2 R139, R139 ;  /* 0x0000008b008b7308 */ /* 0x000e6c0000000800 */
[C---:B------:R-:W-:Y:S01]  /*4de0*/  HMMA.16816.F32.BF16 R84, R4.reuse, R14, R84 ;  /* 0x0000000e0454723c */ /* 0x040fe20000041854 */
[----:B------:R-:W3:Y:S01]  /*4df0*/  LDSM.16.MT88.4 R12, [R208+0x3900] ;  /* 0x00390000d00c783b */ /* 0x000ee20000004200 */
        /* <DEDUP_REMOVED lines=16> */
[C---:B-----5:R-:W-:Y:S02]  /*4f00*/  HMMA.16816.F32.BF16 R96, R4.reuse, R16, R96 ;  /* 0x000000100460723c */ /* 0x060fe40000041860 */
[----:B------:R-:W5:Y:S06]  /*4f10*/  MUFU.EX2 R147, R147 ;  /* 0x0000009300937308 */ /* 0x000f6c0000000800 */
        /* <DEDUP_REMOVED lines=8> */
[C---:B----4-:R-:W-:Y:S02]  /*4fa0*/  HMMA.16816.F32.BF16 R52, R4.reuse, R28, R52 ;  /* 0x0000001c0434723c */ /* 0x050fe40000041834 */
[----:B------:R-:W4:Y:S06]  /*4fb0*/  MUFU.EX2 R157, R157 ;  /* 0x0000009d009d7308 */ /* 0x000f2c0000000800 */
[C---:B------:R-:W-:Y:S01]  /*4fc0*/  HMMA.16816.F32.BF16 R56, R4.reuse, R30, R56 ;  /* 0x0000001e0438723c */ /* 0x040fe20000041838 */
[----:B------:R-:W-:Y:S01]  /*4fd0*/  LDSM.16.MT88.4 R28, [R209+0x4100] ;  /* 0x00410000d11c783b */ /* 0x000fe20000004200 */
[----:B------:R-:W-:Y:S06]  /*4fe0*/  MUFU.EX2 R135, R135 ;  /* 0x0000008700877308 */ /* 0x000fec0000000800 */
[C---:B---3--:R-:W-:Y:S02]  /*4ff0*/  HMMA.16816.F32.BF16 R60, R4.reuse, R12, R60 ;  /* 0x0000000c043c723c */ /* 0x048fe4000004183c */
[----:B------:R-:W3:Y:S06]  /*5000*/  MUFU.EX2 R150, R150 ;  /* 0x0000009600967308 */ /* 0x000eec0000000800 */
        /* <DEDUP_REMOVED lines=9> */
[----:B------:R-:W-:-:S03]  /*50a0*/  F2FP.BF16.PACK_AB R7, R132, R127 ;  /* 0x0000007f8407723e */ /* 0x000fc600000010ff */
[----:B------:R-:W-:Y:S02]  /*50b0*/  FADD.FTZ R124, R124, R51 ;  /* 0x000000337c7c7221 */ /* 0x000fe40000010000 */
[----:B------:R-:W-:Y:S02]  /*50c0*/  MUFU.EX2 R129, R129 ;  /* 0x0000008100817308 */ /* 0x000fe40000000800 */
[----:B-1----:R-:W-:Y:S01]  /*50d0*/  HMMA.16816.F32.BF16 R88, R4, R8, R88 ;  /* 0x000000080458723c */ /* 0x002fe20000041858 */
[----:B------:R-:W-:-:S05]  /*50e0*/  FADD.FTZ R124, R117, R124 ;  /* 0x0000007c757c7221 */ /* 0x000fca0000010000 */
[----:B------:R-:W1:Y:S02]  /*50f0*/  MUFU.EX2 R134, R134 ;  /* 0x0000008600867308 */ /* 0x000e640000000800 */
[C---:B------:R-:W-:Y:S01]  /*5100*/  HMMA.16816.F32.BF16 R84, R4.reuse, R10, R84 ;  /* 0x0000000a0454723c */ /* 0x040fe20000041854 */
[----:B------:R-:W1:Y:S05]  /*5110*/  LDSM.16.MT88.4 R8, [R208+0x4100] ;  /* 0x00410000d008783b */ /* 0x000e6a0000004200 */
[----:B------:R-:W-:Y:S02]  /*5120*/  MUFU.EX2 R225, R225 ;  /* 0x000000e100e17308 */ /* 0x000fe40000000800 */
[C---:B------:R-:W-:Y:S08]  /*5130*/  HMMA.16816.F32.BF16 R104, R4.reuse, R20, R104 ;  /* 0x000000140468723c */ /* 0x040ff00000041868 */
[C---:B--2---:R-:W-:Y:S08]  /*5140*/  HMMA.16816.F32.BF16 R80, R4.reuse, R12, R80 ;  /* 0x0000000c0450723c */ /* 0x044ff00000041850 */
[C---:B------:R-:W-:Y:S01]  /*5150*/  HMMA.16816.F32.BF16 R76, R4.reuse, R14, R76 ;  /* 0x0000000e044c723c */ /* 0x040fe2000004184c */
[----:B------:R-:W2:Y:S07]  /*5160*/  LDSM.16.MT88.4 R12, [R208+0x1900] ;  /* 0x00190000d00c783b */ /* 0x000eae0000004200 */
[C---:B------:R-:W-:Y:S01]  /*5170*/  HMMA.16816.F32.BF16 R100, R4.reuse, R22, R100 ;  /* 0x000000160464723c */ /* 0x040fe20000041864 */
[----:B------:R-:W-:Y:S07]  /*5180*/  LDSM.16.MT88.4 R20, [R210+0x1900] ;  /* 0x00190000d214783b */ /* 0x000fee0000004200 */
[C---:B------:R-:W-:Y:S08]  /*5190*/  HMMA.16816.F32.BF16 R72, R4.reuse, R32, R72 ;  /* 0x000000200448723c */ /* 0x040ff00000041848 */
[C---:B-1----:R-:W-:Y:S08]  /*51a0*/  HMMA.16816.F32.BF16 R60, R4.reuse, R8, R60 ;  /* 0x00000008043c723c */ /* 0x042ff0000004183c */
[C---:B------:R-:W-:Y:S01]  /*51b0*/  HMMA.16816.F32.BF16 R64, R4.reuse, R10, R64 ;  /* 0x0000000a0440723c */ /* 0x040fe20000041840 */
[----:B------:R-:W1:Y:S07]  /*51c0*/  LDSM.16.MT88.4 R8, [R212+0x4900] ;  /* 0x00490000d408783b */ /* 0x000e6e0000004200 */
[C---:B------:R-:W-:Y:S01]  /*51d0*/  HMMA.16816.F32.BF16 R68, R4.reuse, R34, R68 ;  /* 0x000000220444723c */ /* 0x040fe20000041844 */
[----:B------:R-:W1:Y:S07]  /*51e0*/  LDSM.16.MT88.4 R32, [R210+0x4900] ;  /* 0x00490000d220783b */ /* 0x000e6e0000004200 */
[C---:B------:R-:W-:Y:S08]  /*51f0*/  HMMA.16816.F32.BF16 R112, R4.reuse, R24, R112 ;  /* 0x000000180470723c */ /* 0x040ff00000041870 */
[C---:B------:R-:W-:Y:S01]  /*5200*/  HMMA.16816.F32.BF16 R108, R4.reuse, R26, R108 ;  /* 0x0000001a046c723c */ /* 0x040fe2000004186c */
[----:B------:R-:W1:Y:S07]  /*5210*/  LDSM.16.MT88.4 R24, [R212+0x1900] ;  /* 0x00190000d418783b */ /* 0x000e6e0000004200 */
[C---:B------:R-:W-:Y:S08]  /*5220*/  HMMA.16816.F32.BF16 R96, R4.reuse, R16, R96 ;  /* 0x000000100460723c */ /* 0x040ff00000041860 */
[C---:B------:R-:W-:Y:S01]  /*5230*/  HMMA.16816.F32.BF16 R92, R4.reuse, R18, R92 ;  /* 0x00000012045c723c */ /* 0x040fe2000004185c */
[----:B------:R-:W1:Y:S07]  /*5240*/  LDSM.16.MT88.4 R16, [R209+0x1900] ;  /* 0x00190000d110783b */ /* 0x000e6e0000004200 */
[C---:B------:R-:W-:Y:S08]  /*5250*/  HMMA.16816.F32.BF16 R52, R4.reuse, R28, R52 ;  /* 0x0000001c0434723c */ /* 0x040ff00000041834 */
[----:B------:R-:W-:Y:S01]  /*5260*/  HMMA.16816.F32.BF16 R56, R4, R30, R56 ;  /* 0x0000001e0438723c */ /* 0x000fe20000041838 */
[----:B------:R-:W3:Y:S06]  /*5270*/  LDSM.16.MT88.4 R28, [R209+0x4900] ;  /* 0x00490000d11c783b */ /* 0x000eec0000004200 */
[----:B------:R-:W-:Y:S01]  /*5280*/  F2FP.BF16.PACK_AB R4, R144, R137 ;  /* 0x000000899004723e */ /* 0x000fe200000010ff */
[----:B------:R-:W-:Y:S01]  /*5290*/  FADD.FTZ R137, R137, R124 ;  /* 0x0000007c89897221 */ /* 0x000fe20000010000 */
[----:B------:R-:W-:-:S02]  /*52a0*/  F2FP.BF16.PACK_AB R6, R139, R146 ;  /* 0x000000928b06723e */ /* 0x000fc400000010ff */
[----:B------:R-:W-:Y:S01]  /*52b0*/  F2FP.BF16.PACK_AB R5, R148, R145 ;  /* 0x000000919405723e */ /* 0x000fe200000010ff */
[----:B------:R-:W-:Y:S01]  /*52c0*/  FADD.FTZ R137, R144, R137 ;  /* 0x0000008990897221 */ /* 0x000fe20000010000 */
[----:B------:R-:W-:-:S03]  /*52d0*/  F2FP.BF16.PACK_AB R7, R158, R149 ;  /* 0x000000959e07723e */ /* 0x000fc600000010ff */
[----:B------:R-:W-:-:S04]  /*52e0*/  FADD.FTZ R146, R146, R137 ;  /* 0x0000008992927221 */ /* 0x000fc80000010000 */
[----:B--2---:R-:W-:Y:S01]  /*52f0*/  HMMA.16816.F32.BF16 R88, R4, R12, R88 ;  /* 0x0000000c0458723c */ /* 0x004fe20000041858 */
[----:B------:R-:W-:-:S07]  /*5300*/  FADD.FTZ R146, R139, R146 ;  /* 0x000000928b927221 */ /* 0x000fce0000010000 */
[C---:B------:R-:W-:Y:S01]  /*5310*/  HMMA.16816.F32.BF16 R84, R4.reuse, R14, R84 ;  /* 0x0000000e0454723c */ /* 0x040fe20000041854 */
[----:B------:R-:W2:Y:S07]  /*5320*/  LDSM.16.MT88.4 R12, [R208+0x4900] ;  /* 0x00490000d00c783b */ /* 0x000eae0000004200 */
[C---:B-1----:R-:W-:Y:S08]  /*5330*/  HMMA.16816.F32.BF16 R80, R4.reuse, R8, R80 ;  /* 0x000000080450723c */ /* 0x042ff00000041850 */
        /* <DEDUP_REMOVED lines=14> */
[C---:B---3--:R-:W-:Y:S08]  /*5420*/  HMMA.16816.F32.BF16 R52, R4.reuse, R28, R52 ;  /* 0x0000001c0434723c */ /* 0x048ff00000041834 */
[C---:B------:R-:W-:Y:S01]  /*5430*/  HMMA.16816.F32.BF16 R56, R4.reuse, R30, R56 ;  /* 0x0000001e0438723c */ /* 0x040fe20000041838 */
[----:B------:R-:W-:Y:S07]  /*5440*/  LDSM.16.MT88.4 R28, [R209+0x5100] ;  /* 0x00510000d11c783b */ /* 0x000fee0000004200 */
[C---:B--2---:R-:W-:Y:S08]  /*5450*/  HMMA.16816.F32.BF16 R60, R4.reuse, R12, R60 ;  /* 0x0000000c043c723c */ /* 0x044ff0000004183c */
[----:B------:R-:W-:Y:S01]  /*5460*/  HMMA.16816.F32.BF16 R64, R4, R14, R64 ;  /* 0x0000000e0440723c */ /* 0x000fe20000041840 */
[----:B------:R-:W2:Y:S06]  /*5470*/  LDSM.16.MT88.4 R12, [R212+0x5100] ;  /* 0x00510000d40c783b */ /* 0x000eac0000004200 */
[----:B------:R-:W-:Y:S01]  /*5480*/  F2FP.BF16.PACK_AB R4, R164, R159 ;  /* 0x0000009fa404723e */ /* 0x000fe200000010ff */
[----:B------:R-:W-:Y:S01]  /*5490*/  FADD.FTZ R159, R159, R146 ;  /* 0x000000929f9f7221 */ /* 0x000fe20000010000 */
[----:B-----5:R-:W-:-:S02]  /*54a0*/  F2FP.BF16.PACK_AB R6, R147, R166 ;  /* 0x000000a69306723e */ /* 0x020fc400000010ff */
[----:B------:R-:W-:Y:S01]  /*54b0*/  F2FP.BF16.PACK_AB R5, R160, R151 ;  /* 0x00000097a005723e */ /* 0x000fe200000010ff */
[----:B------:R-:W-:Y:S01]  /*54c0*/  FADD.FTZ R159, R164, R159 ;  /* 0x0000009fa49f7221 */ /* 0x000fe20000010000 */
[----:B----4-:R-:W-:-:S03]  /*54d0*/  F2FP.BF16.PACK_AB R7, R157, R156 ;  /* 0x0000009c9d07723e */ /* 0x010fc600000010ff */
[----:B------:R-:W-:-:S04]  /*54e0*/  FADD.FTZ R166, R166, R159 ;  /* 0x0000009fa6a67221 */ /* 0x000fc80000010000 */
[----:B-1----:R-:W-:Y:S01]  /*54f0*/  HMMA.16816.F32.BF16 R88, R4, R8, R88 ;  /* 0x000000080458723c */ /* 0x002fe20000041858 */
[----:B------:R-:W-:-:S07]  /*5500*/  FADD.FTZ R166, R147, R166 ;  /* 0x000000a693a67221 */ /* 0x000fce0000010000 */
[C---:B------:R-:W-:Y:S01]  /*5510*/  HMMA.16816.F32.BF16 R84, R4.reuse, R10, R84 ;  /* 0x0000000a0454723c */ /* 0x040fe20000041854 */
[----:B------:R-:W1:Y:S07]  /*5520*/  LDSM.16.MT88.4 R8, [R208+0x5100] ;  /* 0x00510000d008783b */ /* 0x000e6e0000004200 */
[C---:B------:R-:W-:Y:S08]  /*5530*/  HMMA.16816.F32.BF16 R104, R4.reuse, R20, R104 ;  /* 0x000000140468723c */ /* 0x040ff00000041868 */
[C---:B------:R-:W-:Y:S01]  /*5540*/  HMMA.16816.F32.BF16 R100, R4.reuse, R22, R100 ;  /* 0x000000160464723c */ /* 0x040fe20000041864 */
[----:B------:R-:W3:Y:S07]  /*5550*/  LDSM.16.MT88.4 R20, [R210+0x2900] ;  /* 0x00290000d214783b */ /* 0x000eee0000004200 */
[C---:B------:R-:W-:Y:S07]  /*5560*/  HMMA.16816.F32.BF16 R72, R4.reuse, R32, R72 ;  /* 0x000000200448723c */ /* 0x040fee0000041848 */
[----:B------:R-:W-:Y:S01]  /*5570*/  FFMA.FTZ R32, R130, c[0x0][0x2d0], -R125 ;  /* 0x0000b40082207a23 */ /* 0x000fe2000001087d */
[C---:B------:R-:W-:Y:S05]  /*5580*/  HMMA.16816.F32.BF16 R112, R4.reuse, R24, R112 ;  /* 0x000000180470723c */ /* 0x040fea0000041870 */
[----:B------:R-:W4:Y:S03]  /*5590*/  MUFU.EX2 R32, R32 ;  /* 0x0000002000207308 */ /* 0x000f260000000800 */
[C---:B------:R-:W-:Y:S01]  /*55a0*/  HMMA.16816.F32.BF16 R108, R4.reuse, R26, R108 ;  /* 0x0000001a046c723c */ /* 0x040fe2000004186c */
[----:B------:R-:W-:Y:S07]  /*55b0*/  LDSM.16.MT88.4 R24, [R212+0x2900] ;  /* 0x00290000d418783b */ /* 0x000fee0000004200 */
[C---:B------:R-:W-:Y:S08]  /*55c0*/  HMMA.16816.F32.BF16 R96, R4.reuse, R16, R96 ;  /* 0x000000100460723c */ /* 0x040ff00000041860 */
[C---:B------:R-:W-:Y:S01]  /*55d0*/  HMMA.16816.F32.BF16 R92, R4.reuse, R18, R92 ;  /* 0x00000012045c723c */ /* 0x040fe2000004185c */
[----:B------:R-:W5:Y:S07]  /*55e0*/  LDSM.16.MT88.4 R16, [R209+0x2900] ;  /* 0x00290000d110783b */ /* 0x000f6e0000004200 */
[C---:B--2---:R-:W-:Y:S08]  /*55f0*/  HMMA.16816.F32.BF16 R80, R4.reuse, R12, R80 ;  /* 0x0000000c0450723c */ /* 0x044ff00000041850 */
[C---:B------:R-:W-:Y:S01]  /*5600*/  HMMA.16816.F32.BF16 R76, R4.reuse, R14, R76 ;  /* 0x0000000e044c723c */ /* 0x040fe2000004184c */
[----:B------:R-:W2:Y:S07]  /*5610*/  LDSM.16.MT88.4 R12, [R208+0x2900] ;  /* 0x00290000d00c783b */ /* 0x000eae0000004200 */
[C---:B------:R-:W-:Y:S08]  /*5620*/  HMMA.16816.F32.BF16 R68, R4.reuse, R34, R68 ;  /* 0x000000220444723c */ /* 0x040ff00000041844 */
[C---:B------:R-:W-:Y:S08]  /*5630*/  HMMA.16816.F32.BF16 R52, R4.reuse, R28, R52 ;  /* 0x0000001c0434723c */ /* 0x040ff00000041834 */
[C---:B------:R-:W-:Y:S08]  /*5640*/  HMMA.16816.F32.BF16 R56, R4.reuse, R30, R56 ;  /* 0x0000001e0438723c */ /* 0x040ff00000041838 */
[C---:B-1----:R-:W-:Y:S08]  /*5650*/  HMMA.16816.F32.BF16 R60, R4.reuse, R8, R60 ;  /* 0x00000008043c723c */ /* 0x042ff0000004183c */
[----:B------:R-:W-:Y:S01]  /*5660*/  HMMA.16816.F32.BF16 R64, R4, R10, R64 ;  /* 0x0000000a0440723c */ /* 0x000fe20000041840 */
[----:B------:R-:W1:Y:S06]  /*5670*/  LDSM.16.MT88.4 R8, [R212+0x5900] ;  /* 0x00590000d408783b */ /* 0x000e6c0000004200 */
[----:B------:R-:W-:Y:S01]  /*5680*/  F2FP.BF16.PACK_AB R4, R150, R135 ;  /* 0x000000879604723e */ /* 0x000fe200000010ff */
[----:B------:R-:W-:Y:S01]  /*5690*/  FADD.FTZ R135, R135, R166 ;  /* 0x000000a687877221 */ /* 0x000fe20000010000 */
[----:B------:R-:W-:-:S02]  /*56a0*/  F2FP.BF16.PACK_AB R6, R224, R131 ;  /* 0x00000083e006723e */ /* 0x000fc400000010ff */
[----:B------:R-:W-:Y:S01]  /*56b0*/  F2FP.BF16.PACK_AB R5, R134, R129 ;  /* 0x000000818605723e */ /* 0x000fe200000010ff */
[----:B------:R-:W-:Y:S01]  /*56c0*/  FADD.FTZ R150, R150, R135 ;  /* 0x0000008796967221 */ /* 0x000fe20000010000 */
[----:B----4-:R-:W-:-:S03]  /*56d0*/  F2FP.BF16.PACK_AB R7, R225, R32 ;  /* 0x00000020e107723e */ /* 0x010fc600000010ff */
[----:B------:R-:W-:-:S04]  /*56e0*/  FADD.FTZ R131, R131, R150 ;  /* 0x0000009683837221 */ /* 0x000fc80000010000 */
[----:B---3--:R-:W-:Y:S01]  /*56f0*/  HMMA.16816.F32.BF16 R104, R4, R20, R104 ;  /* 0x000000140468723c */ /* 0x008fe20000041868 */
[----:B------:R-:W-:-:S06]  /*5700*/  FADD.FTZ R224, R224, R131 ;  /* 0x00000083e0e07221 */ /* 0x000fcc0000010000 */
[----:B------:R-:W-:Y:S01]  /*5710*/  FADD.FTZ R20, R44, R49 ;  /* 0x000000312c147221 */ /* 0x000fe20000010000 */
[----:B-----5:R-:W-:Y:S03]  /*5720*/  HMMA.16816.F32.BF16 R96, R4, R16, R96 ;  /* 0x000000100460723c */ /* 0x020fe60000041860 */
[----:B------:R-:W-:-:S04]  /*5730*/  FADD.FTZ R20, R43, R20 ;  /* 0x000000142b147221 */ /* 0x000fc80000010000 */
[----:B------:R-:W-:Y:S01]  /*5740*/  FADD.FTZ R39, R39, R20 ;  /* 0x0000001427277221 */ /* 0x000fe20000010000 */
[----:B------:R-:W-:Y:S01]  /*5750*/  HMMA.16816.F32.BF16 R92, R4, R18, R92 ;  /* 0x00000012045c723c */ /* 0x000fe2000004185c */
[----:B------:R-:W3:Y:S02]  /*5760*/  LDSM.16.MT88.4 R16, [R210+0x5900] ;  /* 0x00590000d210783b */ /* 0x000ee40000004200 */
[----:B------:R-:W-:-:S04]  /*5770*/  FADD.FTZ R38, R38, R39 ;  /* 0x0000002726267221 */ /* 0x000fc80000010000 */
[----:B------:R-:W-:Y:S01]  /*5780*/  FADD.FTZ R3, R3, R38 ;  /* 0x0000002603037221 */ /* 0x000fe20000010000 */
[----:B--2---:R-:W-:Y:S03]  /*5790*/  HMMA.16816.F32.BF16 R88, R4, R12, R88 ;  /* 0x0000000c0458723c */ /* 0x004fe60000041858 */
[----:B------:R-:W-:-:S04]  /*57a0*/  FADD.FTZ R2, R2, R3 ;  /* 0x0000000302027221 */ /* 0x000fc80000010000 */
[----:B------:R-:W-:Y:S01]  /*57b0*/  FADD.FTZ R119, R119, R2 ;  /* 0x0000000277777221 */ /* 0x000fe20000010000 */
[----:B------:R-:W-:Y:S01]  /*57c0*/  HMMA.16816.F32.BF16 R84, R4, R14, R84 ;  /* 0x0000000e0454723c */ /* 0x000fe20000041854 */
[----:B------:R-:W2:Y:S02]  /*57d0*/  LDSM.16.MT88.4 R12, [R209+0x5900] ;  /* 0x00590000d10c783b */ /* 0x000ea40000004200 */
[----:B------:R-:W-:-:S04]  /*57e0*/  FADD.FTZ R126, R126, R119 ;  /* 0x000000777e7e7221 */ /* 0x000fc80000010000 */
[----:B------:R-:W-:Y:S01]  /*57f0*/  FADD.FTZ R127, R127, R126 ;  /* 0x0000007e7f7f7221 */ /* 0x000fe20000010000 */
[----:B-1----:R-:W-:Y:S03]  /*5800*/  HMMA.16816.F32.BF16 R80, R4, R8, R80 ;  /* 0x000000080450723c */ /* 0x002fe60000041850 */
[----:B------:R-:W-:-:S04]  /*5810*/  FADD.FTZ R132, R132, R127 ;  /* 0x0000007f84847221 */ /* 0x000fc80000010000 */
[----:B------:R-:W-:Y:S01]  /*5820*/  FADD.FTZ R145, R145, R132 ;  /* 0x0000008491917221 */ /* 0x000fe20000010000 */
[----:B------:R-:W-:Y:S01]  /*5830*/  HMMA.16816.F32.BF16 R76, R4, R10, R76 ;  /* 0x0000000a044c723c */ /* 0x000fe2000004184c */
[----:B------:R-:W1:Y:S02]  /*5840*/  LDSM.16.MT88.4 R8, [R208+0x5900] ;  /* 0x00590000d008783b */ /* 0x000e640000004200 */
[----:B------:R-:W-:-:S04]  /*5850*/  FADD.FTZ R148, R148, R145 ;  /* 0x0000009194947221 */ /* 0x000fc80000010000 */
[----:B------:R-:W-:Y:S01]  /*5860*/  FADD.FTZ R149, R149, R148 ;  /* 0x0000009495957221 */ /* 0x000fe20000010000 */
[----:B------:R-:W-:Y:S03]  /*5870*/  HMMA.16816.F32.BF16 R112, R4, R24, R112 ;  /* 0x000000180470723c */ /* 0x000fe60000041870 */
        /* <DEDUP_REMOVED lines=8> */
[----:B---3--:R-:W-:Y:S03]  /*5900*/  HMMA.16816.F32.BF16 R72, R4, R16, R72 ;  /* 0x000000100448723c */ /* 0x008fe60000041848 */
[----:B------:R-:W-:-:S04]  /*5910*/  FADD.FTZ R129, R134, R129 ;  /* 0x0000008186817221 */ /* 0x000fc80000010000 */
[----:B------:R-:W-:Y:S01]  /*5920*/  FADD.FTZ R32, R32, R129 ;  /* 0x0000008120207221 */ /* 0x000fe20000010000 */
[----:B------:R-:W-:Y:S03]  /*5930*/  HMMA.16816.F32.BF16 R68, R4, R18, R68 ;  /* 0x000000120444723c */ /* 0x000fe60000041844 */
[----:B------:R-:W-:-:S05]  /*5940*/  FADD.FTZ R225, R225, R32 ;  /* 0x00000020e1e17221 */ /* 0x000fca0000010000 */
[C---:B--2---:R-:W-:Y:S08]  /*5950*/  HMMA.16816.F32.BF16 R52, R4.reuse, R12, R52 ;  /* 0x0000000c0434723c */ /* 0x044ff00000041834 */
[C---:B------:R-:W-:Y:S08]  /*5960*/  HMMA.16816.F32.BF16 R56, R4.reuse, R14, R56 ;  /* 0x0000000e0438723c */ /* 0x040ff00000041838 */
[C---:B-1----:R-:W-:Y:S08]  /*5970*/  HMMA.16816.F32.BF16 R60, R4.reuse, R8, R60 ;  /* 0x00000008043c723c */ /* 0x042ff0000004183c */
[----:B------:R-:W-:Y:S07]  /*5980*/  HMMA.16816.F32.BF16 R64, R4, R10, R64 ;  /* 0x0000000a0440723c */ /* 0x000fee0000041840 */
[----:B------:R-:W-:Y:S01]  /*5990*/  IMAD.U32 R5, RZ, RZ, UR4 ;  /* 0x00000004ff057e24 */ /* 0x000fe2000f8e00ff */
[----:B------:R-:W-:Y:S05]  /*59a0*/  @P0 BRA `(.L_x_30) ;  /* 0x0000010000000947 */ /* 0x000fea0003800000 */
[----:B------:R-:W-:Y:S01]  /*59b0*/  ISETP.LT.AND P0, PT, RZ, UR13, PT ;  /* 0x0000000dff007c0c */ /* 0x000fe2000bf01270 */
[----:B------:R-:W-:Y:S01]  /*59c0*/  UIADD3 UR4, UR13, -0x1, URZ ;  /* 0xffffffff0d047890 */ /* 0x000fe2000fffe03f */
[----:B------:R-:W-:-:S05]  /*59d0*/  IMAD.MOV.U32 R2, RZ, RZ, c[0x0][0x32c] ;  /* 0x0000cb00ff027624 */ /* 0x000fca00078e00ff */
[----:B------:R-:W-:-:S06]  /*59e0*/  MOV R7, UR4 ;  /* 0x0000000400077c02 */ /* 0x000fcc0008000f00 */
[----:B------:R-:W-:Y:S05]  /*59f0*/  @P0 BRA `(.L_x_31) ;  /* 0x0000006000000947 */ /* 0x000fea0003800000 */
[----:B------:R-:W-:Y:S01]  /*5a00*/  ISETP.NE.AND P0, PT, R2, 0x1, PT ;  /* 0x000000010200780c */ /* 0x000fe20003f05270 */
[----:B------:R-:W-:-:S12]  /*5a10*/  IMAD R4, RZ, RZ, -UR13 ;  /* 0x8000000dff047e24 */ /* 0x000fd8000f8e02ff */
[----:B------:R-:W-:-:S05]  /*5a20*/  @P0 IMAD.HI.U32 R3, R4, c[0x0][0x330], RZ ;  /* 0x0000cc0004030a27 */ /* 0x000fca00078e00ff */
[----:B------:R-:W-:-:S04]  /*5a30*/  @P0 SHF.R.U32.HI R4, RZ, c[0x0][0x334], R3 ;  /* 0x0000cd00ff040a19 */ /* 0x000fc80000011603 */
[----:B------:R-:W-:Y:S01]  /*5a40*/  LOP3.LUT R7, RZ, R4, RZ, 0x33, !PT ;  /* 0x00000004ff077212 */ /* 0x000fe200078e33ff */
[----:B------:R-:W-:Y:S05]  /*5a50*/  BRA `(.L_x_32) ;  /* 0x0000003000007947 */ /* 0x000fea0003800000 */
.L_x_31:
[----:B------:R-:W-:-:S13]  /*5a60*/  ISETP.NE.AND P0, PT, R2, 0x1, PT ;  /* 0x000000010200780c */ /* 0x000fda0003f05270 */
[----:B------:R-:W-:-:S05]  /*5a70*/  @P0 IMAD.HI.U32 R3, R7, c[0x0][0x330], RZ ;  /* 0x0000cc0007030a27 */ /* 0x000fca00078e00ff */
[----:B------:R-:W-:-:S05]  /*5a80*/  @P0 SHF.R.U32.HI R7, RZ, c[0x0][0x334], R3 ;  /* 0x0000cd00ff070a19 */ /* 0x000fca0000011603 */
.L_x_32:
[----:B------:R-:W-:-:S05]  /*5a90*/  IMAD R2, R7, R2, c[0x0][0x32c] ;  /* 0x0000cb0007027624 */ /* 0x000fca00078e0202 */
[----:B------:R-:W-:-:S05]  /*5aa0*/  IMNMX R5, R5, R2, PT ;  /* 0x0000000205057217 */ /* 0x000fca0003800200 */
.L_x_30:
[----:B------:R-:W-:-:S05]  /*5ab0*/  IMAD.HI R5, R5, 0x2aaaaaab, RZ ;  /* 0x2aaaaaab05057827 */ /* 0x000fca00078e02ff */
[----:B------:R-:W-:-:S04]  /*5ac0*/  SHF.R.U32.HI R2, RZ, 0x1f, R5 ;  /* 0x0000001fff027819 */ /* 0x000fc80000011605 */
[----:B------:R-:W-:-:S04]  /*5ad0*/  LEA.HI.SX32 R2, R5, R2, 0x1c ;  /* 0x0000000205027211 */ /* 0x000fc800078fe2ff */
[----:B------:R-:W-:-:S04]  /*5ae0*/  IMNMX R231, R215, R2, !PT ;  /* 0x00000002d7e77217 */ /* 0x000fc80007800200 */
[----:B------:R-:W-:-:S13]  /*5af0*/  ISETP.GE.AND P0, PT, R192, R231, PT ;  /* 0x000000e7c000720c */ /* 0x000fda0003f06270 */
[----:B------:R-:W-:Y:S05]  /*5b00*/  @!P0 BRA `(.L_x_33) ;  /* 0x000042f000008947 */ /* 0x000fea0003800000 */
[----:B------:R-:W-:Y:S01]  /*5b10*/  PLOP3.LUT P1, PT, PT, PT, UP3, 0x80, 0x0 ;  /* 0x000000000000781c */ /* 0x000fe20003f2f038 */
[----:B------:R-:W-:Y:S01]  /*5b20*/  IMAD.MOV.U32 R2, RZ, RZ, R116 ;  /* 0x000000ffff027224 */ /* 0x000fe200078e0074 */
[----:B------:R-:W-:Y:S01]  /*5b30*/  PLOP3.LUT P0, PT, PT, PT, UP3, 0x80, 0x0 ;  /* 0x000000000000781c */ /* 0x000fe20003f0f038 */
[----:B------:R-:W-:Y:S01]  /*5b40*/  IMAD.MOV.U32 R230, RZ, RZ, R192 ;  /* 0x000000ffffe67224 */ /* 0x000fe200078e00c0 */
[----:B------:R-:W-:Y:S01]  /*5b50*/  MOV R3, R0 ;  /* 0x0000000000037202 */ /* 0x000fe20000000f00 */
[----:B------:R-:W-:Y:S01]  /*5b60*/  IMAD.MOV.U32 R194, RZ, RZ, c[0x0][0x1e4] ;  /* 0x00007900ffc27624 */ /* 0x000fe200078e00ff */
[----:B------:R-:W-:-:S07]  /*5b70*/  MOV R195, c[0x0][0x1e0] ;  /* 0x0000780000c37a02 */ /* 0x000fce0000000f00 */
[----:B------:R-:W-:-:S05]  /*5b80*/  @P1 IMAD.HI.U32 R193, R217, c[0x0][0x2c8], RZ ;  /* 0x0000b200d9c11a27 */ /* 0x000fca00078e00ff */
[----:B------:R-:W-:Y:S02]  /*5b90*/  @P0 SHF.R.U32.HI R193, RZ, c[0x0][0x2cc], R193 ;  /* 0x0000b300ffc10a19 */ /* 0x000fe400000116c1 */
.L_x_42:
[----:B------:R-:W-:Y:S04]  /*5ba0*/  DEPBAR.LE SB0, 0x0 ;  /* 0x000080000000791a */ /* 0x000fe80000000000 */
[----:B------:R-:W-:Y:S01]  /*5bb0*/  BAR.SYNC.DEFER_BLOCKING 0x0 ;  /* 0x0000000000007b1d */ /* 0x000fe20000010000 */
[----:B------:R-:W-:Y:S11]  /*5bc0*/  ISETP.GT.AND P6, PT, R215, R230, PT ;  /* 0x000000e6d700720c */ /* 0x000ff60003fc4270 */
[----:B------:R-:W-:Y:S02]  /*5bd0*/  @!UPT UIADD3 URZ, URZ, URZ, URZ ;  /* 0x0000003f3f3ff290 */ /* 0x000fe4000fffe03f */
[----:B------:R-:W-:Y:S01]  /*5be0*/  @!P6 SHF.R.S32.HI R157, RZ, 0x1f, R230 ;  /* 0x0000001fff9de819 */ /* 0x000fe200000114e6 */
[C---:B------:R-:W-:Y:S01]  /*5bf0*/  @!P6 IMAD.WIDE.U32 R158, R230.reuse, c[0x0][0x208], RZ ;  /* 0x00008200e69eea25 */ /* 0x040fe200078e00ff */
[----:B------:R-:W-:Y:S03]  /*5c00*/  @!P6 MOV R156, R226 ;  /* 0x000000e2009ce202 */ /* 0x000fe60000000f00 */
[----:B------:R-:W-:Y:S04]  /*5c10*/  @!P6 IMAD R157, R157, c[0x0][0x208], RZ ;  /* 0x000082009d9dea24 */ /* 0x000fe800078e02ff */
[----:B------:R-:W-:Y:S01]  /*5c20*/  @!P6 IMAD R157, R230, c[0x0][0x20c], R157 ;  /* 0x00008300e69dea24 */ /* 0x000fe200078e029d */
[----:B------:R-:W1:Y:S04]  /*5c30*/  LDSM.16.M88.4 R116, [R214+0x8100] ;  /* 0x00810000d674783b */ /* 0x000e680000000200 */
[----:B------:R-:W-:Y:S02]  /*5c40*/  @!P6 IADD3 R0, R159, R157, RZ ;  /* 0x0000009d9f00e210 */ /* 0x000fe40007ffe0ff */
[----:B------:R-:W-:Y:S02]  /*5c50*/  @!P6 MOV R157, R229 ;  /* 0x000000e5009de202 */ /* 0x000fe40000000f00 */
[----:B------:R-:W2:Y:S01]  /*5c60*/  LDSM.16.M88.4 R124, [R214+0x8900] ;  /* 0x00890000d67c783b */ /* 0x000ea20000000200 */
[----:B------:R-:W-:Y:S02]  /*5c70*/  @!P6 IMAD R0, R0, 0x60, RZ ;  /* 0x000000600000e824 */ /* 0x000fe400078e02ff */
[----:B------:R-:W-:Y:S05]  /*5c80*/  @!P6 IMAD.WIDE.U32 R156, R158, 0x60, R156 ;  /* 0x000000609e9ce825 */ /* 0x000fea00078e009c */
[----:B------:R-:W3:Y:S01]  /*5c90*/  LDSM.16.M88.4 R128, [R214+0x9100] ;  /* 0x00910000d680783b */ /* 0x000ee20000000200 */
[----:B------:R-:W-:Y:S02]  /*5ca0*/  @!P6 IADD3 R0, R157, R0, RZ ;  /* 0x000000009d00e210 */ /* 0x000fe40007ffe0ff */
[C---:B------:R-:W-:Y:S02]  /*5cb0*/  @!P6 SHF.L.U32 R158, R156.reuse, 0x1, RZ ;  /* 0x000000019c9ee819 */ /* 0x040fe400000006ff */
[----:B------:R-:W-:Y:S02]  /*5cc0*/  @!P6 SHF.L.U64.HI R0, R156, 0x1, R0 ;  /* 0x000000019c00e819 */ /* 0x000fe40000010200 */
[C---:B------:R-:W-:Y:S01]  /*5cd0*/  @!P6 IADD3 R156, P5, R158.reuse, 0x80, RZ ;  /* 0x000000809e9ce810 */ /* 0x040fe20007fbe0ff */
[----:B------:R-:W4:Y:S01]  /*5ce0*/  LDSM.16.M88.4 R132, [R214+0x9900] ;  /* 0x00990000d684783b */ /* 0x000f220000000200 */
[----:B------:R-:W-:Y:S02]  /*5cf0*/  @!P6 IADD3 R158, P0, R158, c[0x0][0x1f8], RZ ;  /* 0x00007e009e9eea10 */ /* 0x000fe40007f1e0ff */
[----:B------:R-:W-:Y:S02]  /*5d00*/  @!P6 IADD3 R156, P2, R156, c[0x0][0x1f8], RZ ;  /* 0x00007e009c9cea10 */ /* 0x000fe40007f5e0ff */
[----:B------:R-:W-:Y:S02]  /*5d10*/  @!P6 IADD3.X R159, R0, c[0x0][0x1fc], RZ, P0, !PT ;  /* 0x00007f00009fea10 */ /* 0x000fe400007fe4ff */
[----:B------:R-:W-:Y:S01]  /*5d20*/  @!P6 IADD3.X R157, RZ, c[0x0][0x1fc], R0, P2, P5 ;  /* 0x00007f00ff9dea10 */ /* 0x000fe200017ea400 */
[----:B------:R-:W5:Y:S01]  /*5d30*/  LDSM.16.M88.4 R136, [R214+0xa100] ;  /* 0x00a10000d688783b */ /* 0x000f620000000200 */
[----:B------:R-:W-:Y:S04]  /*5d40*/  @!P6 IADD3 R160, P1, R158, UR12, RZ ;  /* 0x0000000c9ea0ec10 */ /* 0x000fe8000ff3e0ff */
[----:B------:R-:W-:Y:S02]  /*5d50*/  @!P6 IADD3.X R161, R159, UR17, RZ, P1, !PT ;  /* 0x000000119fa1ec10 */ /* 0x000fe40008ffe4ff */
[----:B------:R-:W-:Y:S01]  /*5d60*/  @!P6 IADD3 R184, P0, R160, UR12, RZ ;  /* 0x0000000ca0b8ec10 */ /* 0x000fe2000ff1e0ff */
[C---:B-1----:R-:W-:Y:S01]  /*5d70*/  HMMA.16816.F32.BF16 R4, R120.reuse, R116, RZ ;  /* 0x000000747804723c */ /* 0x042fe200000418ff */
[----:B------:R-:W-:Y:S02]  /*5d80*/  LDSM.16.M88.4 R144, [R204] ;  /* 0x00000000cc90783b */ /* 0x000fe40000000200 */
[----:B------:R-:W-:Y:S05]  /*5d90*/  @!P6 IADD3.X R185, R161, UR17, RZ, P0, !PT ;  /* 0x00000011a1b9ec10 */ /* 0x000fea00087fe4ff */
[C---:B------:R-:W-:Y:S01]  /*5da0*/  HMMA.16816.F32.BF16 R8, R120.reuse, R118, RZ ;  /* 0x000000767808723c */ /* 0x040fe200000418ff */
[----:B------:R-:W1:Y:S07]  /*5db0*/  LDSM.16.M88.4 R116, [R214+0xa900] ;  /* 0x00a90000d674783b */ /* 0x000e6e0000000200 */
[C---:B--2---:R-:W-:Y:S01]  /*5dc0*/  HMMA.16816.F32.BF16 R12, R120.reuse, R124, RZ ;  /* 0x0000007c780c723c */ /* 0x044fe200000418ff */
[----:B------:R-:W-:Y:S07]  /*5dd0*/  LDSM.16.M88.4 R148, [R203] ;  /* 0x00000000cb94783b */ /* 0x000fee0000000200 */
[C---:B------:R-:W-:Y:S01]  /*5de0*/  HMMA.16816.F32.BF16 R16, R120.reuse, R126, RZ ;  /* 0x0000007e7810723c */ /* 0x040fe200000418ff */
[----:B------:R-:W2:Y:S07]  /*5df0*/  LDSM.16.M88.4 R124, [R213] ;  /* 0x00000000d57c783b */ /* 0x000eae0000000200 */
[C---:B---3--:R-:W-:Y:S08]  /*5e00*/  HMMA.16816.F32.BF16 R20, R120.reuse, R128, RZ ;  /* 0x000000807814723c */ /* 0x048ff000000418ff */
[C---:B------:R-:W-:Y:S01]  /*5e10*/  HMMA.16816.F32.BF16 R24, R120.reuse, R130, RZ ;  /* 0x000000827818723c */ /* 0x040fe200000418ff */
[----:B------:R-:W3:Y:S07]  /*5e20*/  LDSM.16.M88.4 R128, [R207] ;  /* 0x00000000cf80783b */ /* 0x000eee0000000200 */
[C---:B----4-:R-:W-:Y:S08]  /*5e30*/  HMMA.16816.F32.BF16 R28, R120.reuse, R132, RZ ;  /* 0x00000084781c723c */ /* 0x050ff000000418ff */
[C---:B------:R-:W-:Y:S01]  /*5e40*/  HMMA.16816.F32.BF16 R32, R120.reuse, R134, RZ ;  /* 0x000000867820723c */ /* 0x040fe200000418ff */
[----:B------:R-:W4:Y:S07]  /*5e50*/  LDSM.16.M88.4 R132, [R206] ;  /* 0x00000000ce84783b */ /* 0x000f2e0000000200 */
[C---:B-----5:R-:W-:Y:S08]  /*5e60*/  HMMA.16816.F32.BF16 R36, R120.reuse, R136, RZ ;  /* 0x000000887824723c */ /* 0x060ff000000418ff */
[C---:B------:R-:W-:Y:S01]  /*5e70*/  HMMA.16816.F32.BF16 R40, R120.reuse, R138, RZ ;  /* 0x0000008a7828723c */ /* 0x040fe200000418ff */
[----:B------:R-:W5:Y:S07]  /*5e80*/  LDSM.16.M88.4 R136, [R205] ;  /* 0x00000000cd88783b */ /* 0x000f6e0000000200 */
[C---:B-1----:R-:W-:Y:S01]  /*5e90*/  HMMA.16816.F32.BF16 R44, R120.reuse, R116, RZ ;  /* 0x00000074782c723c */ /* 0x042fe200000418ff */
[----:B------:R-:W-:Y:S01]  /*5ea0*/  @!PT LDS RZ, [RZ] ;  /* 0x00000000fffff984 */ /* 0x000fe20000000800 */
[----:B------:R-:W-:Y:S01]  /*5eb0*/  @!PT LDS RZ, [RZ] ;  /* 0x00000000fffff984 */ /* 0x000fe20000000800 */
[----:B------:R-:W-:Y:S01]  /*5ec0*/  @!PT LDS RZ, [RZ] ;  /* 0x00000000fffff984 */ /* 0x000fe20000000800 */
[----:B------:R1:W-:Y:S07]  /*5ed0*/  @!P6 LDGSTS.E.BYPASS.LTC128B.128 [R216+0x100], [R158.64], !P4 ;  /* 0x001000009ed8efae */ /* 0x0003ee000e101d4e */
[----:B------:R-:W-:Y:S01]  /*5ee0*/  HMMA.16816.F32.BF16 R48, R120, R118, RZ ;  /* 0x000000767830723c */ /* 0x000fe200000418ff */
[----:B------:R1:W-:Y:S07]  /*5ef0*/  @!P6 LDGSTS.E.BYPASS.LTC128B.128 [R216+0x3100], [R156.64], !P3 ;  /* 0x031000009cd8efae */ /* 0x0003ee000d901d4e */
[C---:B--2---:R-:W-:Y:S01]  /*5f00*/  HMMA.16816.F32.BF16 R4, R140.reuse, R124, R4 ;  /* 0x0000007c8c04723c */ /* 0x044fe20000041804 */
[----:B------:R2:W-:Y:S07]  /*5f10*/  @!P6 LDGSTS.E.BYPASS.LTC128B.128 [R216+0x1100], [R160.64], !P4 ;  /* 0x01100000a0d8efae */ /* 0x0005ee000e101d4e */
[C---:B------:R-:W-:Y:S01]  /*5f20*/  HMMA.16816.F32.BF16 R8, R140.reuse, R126, R8 ;  /* 0x0000007e8c08723c */ /* 0x040fe20000041808 */
[----:B------:R2:W-:Y:S07]  /*5f30*/  @!P6 LDGSTS.E.BYPASS.LTC128B.128 [R216+0x4100], [R160.64+0x80], !P3 ;  /* 0x04100080a0d8efae */ /* 0x0005ee000d901d4e */
[C---:B---3--:R-:W-:Y:S01]  /*5f40*/  HMMA.16816.F32.BF16 R12, R140.reuse, R128, R12 ;  /* 0x000000808c0c723c */ /* 0x048fe2000004180c */
[----:B------:R3:W-:Y:S07]  /*5f50*/  @!P6 LDGSTS.E.BYPASS.LTC128B.128 [R216+0x2100], [R184.64], !P4 ;  /* 0x02100000b8d8efae */ /* 0x0007ee000e101d4e */
[C---:B------:R-:W-:Y:S01]  /*5f60*/  HMMA.16816.F32.BF16 R16, R140.reuse, R130, R16 ;  /* 0x000000828c10723c */ /* 0x040fe20000041810 */
[----:B------:R3:W-:Y:S02]  /*5f70*/  @!P6 LDGSTS.E.BYPASS.LTC128B.128 [R216+0x5100], [R184.64+0x80], !P3 ;  /* 0x05100080b8d8efae */ /* 0x0007e4000d901d4e */
[C---:B------:R-:W-:Y:S05]  /*5f80*/  ISETP.GT.AND P6, PT, R230.reuse, R215, PT ;  /* 0x000000d7e600720c */ /* 0x040fea0003fc4270 */
[C---:B----4-:R-:W-:Y:S01]  /*5f90*/  HMMA.16816.F32.BF16 R20, R140.reuse, R132, R20 ;  /* 0x000000848c14723c */ /* 0x050fe20000041814 */
[----:B------:R-:W4:Y:S07]  /*5fa0*/  LDSM.16.M88.4 R116, [R211+0x8100] ;  /* 0x00810000d374783b */ /* 0x000f2e0000000200 */
[C---:B------:R-:W-:Y:S01]  /*5fb0*/  HMMA.16816.F32.BF16 R24, R140.reuse, R134, R24 ;  /* 0x000000868c18723c */ /* 0x040fe20000041818 */
[----:B------:R-:W0:Y:S03]  /*5fc0*/  LDGDEPBAR ;  /* 0x00000000000079af */ /* 0x000e260000000000 */
[----:B------:R-:W-:Y:S04]  /*5fd0*/  @P6 IADD3 R251, R230, -0x1, RZ ;  /* 0xffffffffe6fb6810 */ /* 0x000fe80007ffe0ff */
[C---:B-----5:R-:W-:Y:S01]  /*5fe0*/  HMMA.16816.F32.BF16 R28, R140.reuse, R136, R28 ;  /* 0x000000888c1c723c */ /* 0x060fe2000004181c */
[----:B------:R-:W5:Y:S03]  /*5ff0*/  LDSM.16.M88.4 R124, [R211+0x8900] ;  /* 0x00890000d37c783b */ /* 0x000f660000000200 */
[----:B------:R-:W-:Y:S04]  /*6000*/  @P6 SHF.R.S32.HI R250, RZ, 0x1f, R251 ;  /* 0x0000001ffffa6819 */ /* 0x000fe800000114fb */
[C---:B------:R-:W-:Y:S01]  /*6010*/  HMMA.16816.F32.BF16 R32, R140.reuse, R138, R32 ;  /* 0x0000008a8c20723c */ /* 0x040fe20000041820 */
[----:B------:R-:W3:Y:S03]  /*6020*/  LDSM.16.M88.4 R128, [R211+0x9100] ;  /* 0x00910000d380783b */ /* 0x000ee60000000200 */
[----:B------:R-:W-:Y:S04]  /*6030*/  @P6 IMAD R250, R250, c[0x0][0x1e0], RZ ;  /* 0x00007800fafa6a24 */ /* 0x000fe800078e02ff */
[C---:B------:R-:W-:Y:S01]  /*6040*/  HMMA.16816.F32.BF16 R36, R140.reuse, R144, R36 ;  /* 0x000000908c24723c */ /* 0x040fe20000041824 */
[----:B-1----:R-:W1:Y:S03]  /*6050*/  LDSM.16.M88.4 R156, [R211+0x9900] ;  /* 0x00990000d39c783b */ /* 0x002e660000000200 */
[----:B------:R-:W-:Y:S04]  /*6060*/  @P6 IMAD R250, R251, c[0x0][0x1e4], R250 ;  /* 0x00007900fbfa6a24 */ /* 0x000fe800078e02fa */
[C---:B------:R-:W-:Y:S01]  /*6070*/  HMMA.16816.F32.BF16 R40, R140.reuse, R146, R40 ;  /* 0x000000928c28723c */ /* 0x040fe20000041828 */
[----:B--2---:R-:W2:Y:S07]  /*6080*/  LDSM.16.M88.4 R160, [R211+0xa100] ;  /* 0x00a10000d3a0783b */ /* 0x004eae0000000200 */
[C---:B------:R-:W-:Y:S01]  /*6090*/  HMMA.16816.F32.BF16 R44, R140.reuse, R148, R44 ;  /* 0x000000948c2c723c */ /* 0x040fe2000004182c */
[----:B------:R-:W1:Y:S07]  /*60a0*/  LDSM.16.M88.4 R164, [R211+0xa900] ;  /* 0x00a90000d3a4783b */ /* 0x000e6e0000000200 */
[----:B------:R-:W-:Y:S01]  /*60b0*/  HMMA.16816.F32.BF16 R48, R140, R150, R48 ;  /* 0x000000968c30723c */ /* 0x000fe20000041830 */
[----:B------:R-:W-:Y:S07]  /*60c0*/  LDSM.16.M88.4 R132, [R202+0x800] ;  /* 0x00080000ca84783b */ /* 0x000fee0000000200 */
[C---:B----4-:R-:W-:Y:S01]  /*60d0*/  HMMA.16816.F32.BF16 R4, R152.reuse, R116, R4 ;  /* 0x000000749804723c */ /* 0x050fe20000041804 */
[----:B------:R-:W-:Y:S07]  /*60e0*/  LDSM.16.M88.4 R136, [R202+0x1000] ;  /* 0x00100000ca88783b */ /* 0x000fee0000000200 */
[C---:B------:R-:W-:Y:S01]  /*60f0*/  HMMA.16816.F32.BF16 R8, R152.reuse, R118, R8 ;  /* 0x000000769808723c */ /* 0x040fe20000041808 */
[----:B------:R-:W4:Y:S07]  /*6100*/  LDSM.16.M88.4 R116, [R202] ;  /* 0x00000000ca74783b */ /* 0x000f2e0000000200 */
[C---:B-----5:R-:W-:Y:S01]  /*6110*/  HMMA.16816.F32.BF16 R12, R152.reuse, R124, R12 ;  /* 0x0000007c980c723c */ /* 0x060fe2000004180c */
[----:B------:R-:W5:Y:S07]  /*6120*/  LDSM.16.M88.4 R144, [R202+0x1800] ;  /* 0x00180000ca90783b */ /* 0x000f6e0000000200 */
[C---:B------:R-:W-:Y:S01]  /*6130*/  HMMA.16816.F32.BF16 R16, R152.reuse, R126, R16 ;  /* 0x0000007e9810723c */ /* 0x040fe20000041810 */
[----:B------:R-:W4:Y:S07]  /*6140*/  LDSM.16.M88.4 R148, [R202+0x2000] ;  /* 0x00200000ca94783b */ /* 0x000f2e0000000200 */
[C---:B---3--:R-:W-:Y:S01]  /*6150*/  HMMA.16816.F32.BF16 R20, R152.reuse, R128, R20 ;  /* 0x000000809814723c */ /* 0x048fe20000041814 */
[----:B------:R-:W3:Y:S07]  /*6160*/  LDSM.16.M88.4 R124, [R202+0x2800] ;  /* 0x00280000ca7c783b */ /* 0x000eee0000000200 */
[C---:B------:R-:W-:Y:S01]  /*6170*/  HMMA.16816.F32.BF16 R24, R152.reuse, R130, R24 ;  /* 0x000000829818723c */ /* 0x040fe20000041818 */
[----:B------:R-:W3:Y:S07]  /*6180*/  LDSM.16.M88.4 R128, [R214+0xb100] ;  /* 0x00b10000d680783b */ /* 0x000eee0000000200 */
[C---:B-1----:R-:W-:Y:S01]  /*6190*/  HMMA.16816.F32.BF16 R28, R152.reuse, R156, R28 ;  /* 0x0000009c981c723c */ /* 0x042fe2000004181c */
[----:B------:R-:W-:Y:S07]  /*61a0*/  LDSM.16.M88.4 R184, [R211+0xd900] ;  /* 0x00d90000d3b8783b */ /* 0x000fee0000000200 */
[C---:B------:R-:W-:Y:S01]  /*61b0*/  HMMA.16816.F32.BF16 R32, R152.reuse, R158, R32 ;  /* 0x0000009e9820723c */ /* 0x040fe20000041820 */
[----:B------:R-:W1:Y:S07]  /*61c0*/  LDSM.16.M88.4 R156, [R214+0xb900] ;  /* 0x00b90000d69c783b */ /* 0x000e6e0000000200 */
[C---:B--2---:R-:W-:Y:S08]  /*61d0*/  HMMA.16816.F32.BF16 R36, R152.reuse, R160, R36 ;  /* 0x000000a09824723c */ /* 0x044ff00000041824 */
[C---:B------:R-:W-:Y:S01]  /*61e0*/  HMMA.16816.F32.BF16 R40, R152.reuse, R162, R40 ;  /* 0x000000a29828723c */ /* 0x040fe20000041828 */
[----:B------:R-:W2:Y:S07]  /*61f0*/  LDSM.16.M88.4 R160, [R214+0xc100] ;  /* 0x00c10000d6a0783b */ /* 0x000eae0000000200 */
[C---:B------:R-:W-:Y:S08]  /*6200*/  HMMA.16816.F32.BF16 R44, R152.reuse, R164, R44 ;  /* 0x000000a4982c723c */ /* 0x040ff0000004182c */
[----:B------:R-:W-:Y:S01]  /*6210*/  HMMA.16816.F32.BF16 R48, R152, R166, R48 ;  /* 0x000000a69830723c */ /* 0x000fe20000041830 */
[----:B------:R-:W1:Y:S07]  /*6220*/  LDSM.16.M88.4 R164, [R214+0xc900] ;  /* 0x00c90000d6a4783b */ /* 0x000e6e0000000200 */
[C---:B----4-:R-:W-:Y:S08]  /*6230*/  HMMA.16816.F32.BF16 R4, R168.reuse, R116, R4 ;  /* 0x00000074a804723c */ /* 0x050ff00000041804 */
[C---:B------:R-:W-:Y:S01]  /*6240*/  HMMA.16816.F32.BF16 R8, R168.reuse, R118, R8 ;  /* 0x00000076a808723c */ /* 0x040fe20000041808 */
[----:B------:R-:W4:Y:S07]  /*6250*/  LDSM.16.M88.4 R116, [R214+0xd100] ;  /* 0x00d10000d674783b */ /* 0x000f2e0000000200 */
[C---:B------:R-:W-:Y:S08]  /*6260*/  HMMA.16816.F32.BF16 R12, R168.reuse, R132, R12 ;  /* 0x00000084a80c723c */ /* 0x040ff0000004180c */
[C---:B------:R-:W-:Y:S01]  /*6270*/  HMMA.16816.F32.BF16 R16, R168.reuse, R134, R16 ;  /* 0x00000086a810723c */ /* 0x040fe20000041810 */
[----:B------:R-:W1:Y:S07]  /*6280*/  LDSM.16.M88.4 R132, [R214+0xd900] ;  /* 0x00d90000d684783b */ /* 0x000e6e0000000200 */
[C---:B------:R-:W-:Y:S08]  /*6290*/  HMMA.16816.F32.BF16 R20, R168.reuse, R136, R20 ;  /* 0x00000088a814723c */ /* 0x040ff00000041814 */
[C---:B------:R-:W-:Y:S01]  /*62a0*/  HMMA.16816.F32.BF16 R24, R168.reuse, R138, R24 ;  /* 0x0000008aa818723c */ /* 0x040fe20000041818 */
[----:B------:R-:W1:Y:S07]  /*62b0*/  LDSM.16.M88.4 R136, [R201] ;  /* 0x00000000c988783b */ /* 0x000e6e0000000200 */
[C---:B-----5:R-:W-:Y:S08]  /*62c0*/  HMMA.16816.F32.BF16 R28, R168.reuse, R144, R28 ;  /* 0x00000090a81c723c */ /* 0x060ff0000004181c */
[C---:B------:R-:W-:Y:S01]  /*62d0*/  HMMA.16816.F32.BF16 R32, R168.reuse, R146, R32 ;  /* 0x00000092a820723c */ /* 0x040fe20000041820 */
[----:B------:R-:W5:Y:S07]  /*62e0*/  LDSM.16.M88.4 R144, [R200] ;  /* 0x00000000c890783b */ /* 0x000f6e0000000200 */
[C---:B------:R-:W-:Y:S08]  /*62f0*/  HMMA.16816.F32.BF16 R36, R168.reuse, R148, R36 ;  /* 0x00000094a824723c */ /* 0x040ff00000041824 */
[C---:B------:R-:W-:Y:S01]  /*6300*/  HMMA.16816.F32.BF16 R40, R168.reuse, R150, R40 ;  /* 0x00000096a828723c */ /* 0x040fe20000041828 */
[----:B------:R-:W-:Y:S07]  /*6310*/  LDSM.16.M88.4 R148, [R197] ;  /* 0x00000000c594783b */ /* 0x000fee0000000200 */
[C---:B---3--:R-:W-:Y:S08]  /*6320*/  HMMA.16816.F32.BF16 R44, R168.reuse, R124, R44 ;  /* 0x0000007ca82c723c */ /* 0x048ff0000004182c */
[----:B------:R-:W-:Y:S01]  /*6330*/  HMMA.16816.F32.BF16 R48, R168, R126, R48 ;  /* 0x0000007ea830723c */ /* 0x000fe20000041830 */
[----:B------:R-:W3:Y:S07]  /*6340*/  LDSM.16.M88.4 R124, [R199] ;  /* 0x00000000c77c783b */ /* 0x000eee0000000200 */
[C---:B------:R-:W-:Y:S08]  /*6350*/  HMMA.16816.F32.BF16 R4, R172.reuse, R128, R4 ;  /* 0x00000080ac04723c */ /* 0x040ff00000041804 */
[C---:B------:R-:W-:Y:S01]  /*6360*/  HMMA.16816.F32.BF16 R8, R172.reuse, R130, R8 ;  /* 0x00000082ac08723c */ /* 0x040fe20000041808 */
[----:B------:R-:W3:Y:S07]  /*6370*/  LDSM.16.M88.4 R128, [R198] ;  /* 0x00000000c680783b */ /* 0x000eee0000000200 */
[C---:B-1----:R-:W-:Y:S08]  /*6380*/  HMMA.16816.F32.BF16 R12, R172.reuse, R156, R12 ;  /* 0x0000009cac0c723c */ /* 0x042ff0000004180c */
[C---:B------:R-:W-:Y:S01]  /*6390*/  HMMA.16816.F32.BF16 R16, R172.reuse, R158, R16 ;  /* 0x0000009eac10723c */ /* 0x040fe20000041810 */
[----:B------:R-:W1:Y:S07]  /*63a0*/  LDSM.16.M88.4 R156, [R196] ;  /* 0x00000000c49c783b */ /* 0x000e6e0000000200 */
[C---:B--2---:R-:W-:Y:S08]  /*63b0*/  HMMA.16816.F32.BF16 R20, R172.reuse, R160, R20 ;  /* 0x000000a0ac14723c */ /* 0x044ff00000041814 */
[C---:B------:R-:W-:Y:S01]  /*63c0*/  HMMA.16816.F32.BF16 R24, R172.reuse, R162, R24 ;  /* 0x000000a2ac18723c */ /* 0x040fe20000041818 */
[----:B------:R-:W2:Y:S07]  /*63d0*/  LDSM.16.M88.4 R160, [R211+0xb100] ;  /* 0x00b10000d3a0783b */ /* 0x000eae0000000200 */
[C---:B------:R-:W-:Y:S08]  /*63e0*/  HMMA.16816.F32.BF16 R28, R172.reuse, R164, R28 ;  /* 0x000000a4ac1c723c */ /* 0x040ff0000004181c */
[C---:B------:R-:W-:Y:S01]  /*63f0*/  HMMA.16816.F32.BF16 R32, R172.reuse, R166, R32 ;  /* 0x000000a6ac20723c */ /* 0x040fe20000041820 */
[----:B------:R-:W-:Y:S07]  /*6400*/  LDSM.16.M88.4 R164, [R211+0xd100] ;  /* 0x00d10000d3a4783b */ /* 0x000fee0000000200 */
[C---:B----4-:R-:W-:Y:S08]  /*6410*/  HMMA.16816.F32.BF16 R36, R172.reuse, R116, R36 ;  /* 0x00000074ac24723c */ /* 0x050ff00000041824 */
[C---:B------:R-:W-:Y:S01]  /*6420*/  HMMA.16816.F32.BF16 R40, R172.reuse, R118, R40 ;  /* 0x00000076ac28723c */ /* 0x040fe20000041828 */
[----:B------:R-:W4:Y:S07]  /*6430*/  LDSM.16.M88.4 R116, [R211+0xb900] ;  /* 0x00b90000d374783b */ /* 0x000f2e0000000200 */
[C---:B------:R-:W-:Y:S08]  /*6440*/  HMMA.16816.F32.BF16 R44, R172.reuse, R132, R44 ;  /* 0x00000084ac2c723c */ /* 0x040ff0000004182c */
[----:B------:R-:W-:Y:S01]  /*6450*/  HMMA.16816.F32.BF16 R48, R172, R134, R48 ;  /* 0x00000086ac30723c */ /* 0x000fe20000041830 */
[----:B------:R-:W1:Y:S07]  /*6460*/  LDSM.16.M88.4 R132, [R211+0xc100] ;  /* 0x00c10000d384783b */ /* 0x000e6e0000000200 */
[C---:B------:R-:W-:Y:S08]  /*6470*/  HMMA.16816.F32.BF16 R4, R176.reuse, R136, R4 ;  /* 0x00000088b004723c */ /* 0x040ff00000041804 */
[C---:B------:R-:W-:Y:S01]  /*6480*/  HMMA.16816.F32.BF16 R8, R176.reuse, R138, R8 ;  /* 0x0000008ab008723c */ /* 0x040fe20000041808 */
[----:B------:R-:W1:Y:S07]  /*6490*/  LDSM.16.M88.4 R136, [R211+0xc900] ;  /* 0x00c90000d388783b */ /* 0x000e6e0000000200 */
[C---:B-----5:R-:W-:Y:S08]  /*64a0*/  HMMA.16816.F32.BF16 R12, R176.reuse, R144, R12 ;  /* 0x00000090b00c723c */ /* 0x060ff0000004180c */
[C---:B------:R-:W-:Y:S01]  /*64b0*/  HMMA.16816.F32.BF16 R16, R176.reuse, R146, R16 ;  /* 0x00000092b010723c */ /* 0x040fe20000041810 */
[----:B------:R-:W5:Y:S07]  /*64c0*/  LDSM.16.M88.4 R144, [R202+0x3000] ;  /* 0x00300000ca90783b */ /* 0x000f6e0000000200 */
[C---:B---3--:R-:W-:Y:S08]  /*64d0*/  HMMA.16816.F32.BF16 R20, R176.reuse, R124, R20 ;  /* 0x0000007cb014723c */ /* 0x048ff00000041814 */
[C---:B------:R-:W-:Y:S01]  /*64e0*/  HMMA.16816.F32.BF16 R24, R176.reuse, R126, R24 ;  /* 0x0000007eb018723c */ /* 0x040fe20000041818 */
[----:B------:R-:W-:Y:S07]  /*64f0*/  LDSM.16.M88.4 R124, [R202+0x4000] ;  /* 0x00400000ca7c783b */ /* 0x000fee0000000200 */
[C---:B------:R-:W-:Y:S08]  /*6500*/  HMMA.16816.F32.BF16 R28, R176.reuse, R128, R28 ;  /* 0x00000080b01c723c */ /* 0x040ff0000004181c */
[C---:B------:R-:W-:Y:S08]  /*6510*/  HMMA.16816.F32.BF16 R32, R176.reuse, R130, R32 ;  /* 0x00000082b020723c */ /* 0x040ff00000041820 */
[C---:B------:R-:W-:Y:S08]  /*6520*/  HMMA.16816.F32.BF16 R36, R176.reuse, R148, R36 ;  /* 0x00000094b024723c */ /* 0x040ff00000041824 */
[C---:B------:R-:W-:Y:S08]  /*6530*/  HMMA.16816.F32.BF16 R40, R176.reuse, R150, R40 ;  /* 0x00000096b028723c */ /* 0x040ff00000041828 */
[C---:B-1----:R-:W-:Y:S08]  /*6540*/  HMMA.16816.F32.BF16 R44, R176.reuse, R156, R44 ;  /* 0x0000009cb02c723c */ /* 0x042ff0000004182c */
[----:B------:R-:W-:Y:S08]  /*6550*/  HMMA.16816.F32.BF16 R48, R176, R158, R48 ;  /* 0x0000009eb030723c */ /* 0x000ff00000041830 */
[C---:B--2---:R-:W-:Y:S08]  /*6560*/  HMMA.16816.F32.BF16 R4, R180.reuse, R160, R4 ;  /* 0x000000a0b404723c */ /* 0x044ff00000041804 */
[C---:B------:R-:W-:Y:S08]  /*6570*/  HMMA.16816.F32.BF16 R8, R180.reuse, R162, R8 ;  /* 0x000000a2b408723c */ /* 0x040ff00000041808 */
[C---:B----4-:R-:W-:Y:S08]  /*6580*/  HMMA.16816.F32.BF16 R12, R180.reuse, R116, R12 ;  /* 0x00000074b40c723c */ /* 0x050ff0000004180c */
[C---:B------:R-:W-:Y:S01]  /*6590*/  HMMA.16816.F32.BF16 R16, R180.reuse, R118, R16 ;  /* 0x00000076b410723c */ /* 0x040fe20000041810 */
[----:B------:R-:W1:Y:S07]  /*65a0*/  LDSM.16.M88.4 R116, [R202+0x3800] ;  /* 0x00380000ca74783b */ /* 0x000e6e0000000200 */
[C---:B------:R-:W-:Y:S08]  /*65b0*/  HMMA.16816.F32.BF16 R20, R180.reuse, R132, R20 ;  /* 0x00000084b414723c */ /* 0x040ff00000041814 */
[C---:B------:R-:W-:Y:S08]  /*65c0*/  HMMA.16816.F32.BF16 R24, R180.reuse, R134, R24 ;  /* 0x00000086b418723c */ /* 0x040ff00000041818 */
[C---:B------:R-:W-:Y:S08]  /*65d0*/  HMMA.16816.F32.BF16 R28, R180.reuse, R136, R28 ;  /* 0x00000088b41c723c */ /* 0x040ff0000004181c */
[C---:B------:R-:W-:Y:S08]  /*65e0*/  HMMA.16816.F32.BF16 R32, R180.reuse, R138, R32 ;  /* 0x0000008ab420723c */ /* 0x040ff00000041820 */
[C---:B------:R-:W-:Y:S08]  /*65f0*/  HMMA.16816.F32.BF16 R36, R180.reuse, R164, R36 ;  /* 0x000000a4b424723c */ /* 0x040ff00000041824 */
[C---:B------:R-:W-:Y:S08]  /*6600*/  HMMA.16816.F32.BF16 R40, R180.reuse, R166, R40 ;  /* 0x000000a6b428723c */ /* 0x040ff00000041828 */
[C---:B------:R-:W-:Y:S08]  /*6610*/  HMMA.16816.F32.BF16 R44, R180.reuse, R184, R44 ;  /* 0x000000b8b42c723c */ /* 0x040ff0000004182c */
[----:B------:R-:W-:Y:S08]  /*6620*/  HMMA.16816.F32.BF16 R48, R180, R186, R48 ;  /* 0x000000bab430723c */ /* 0x000ff00000041830 */
[C---:B-----5:R-:W-:Y:S08]  /*6630*/  HMMA.16816.F32.BF16 R4, R188.reuse, R144, R4 ;  /* 0x00000090bc04723c */ /* 0x060ff00000041804 */
[C---:B------:R-:W-:Y:S08]  /*6640*/  HMMA.16816.F32.BF16 R8, R188.reuse, R146, R8 ;  /* 0x00000092bc08723c */ /* 0x040ff00000041808 */
[C---:B-1----:R-:W-:Y:S08]  /*6650*/  HMMA.16816.F32.BF16 R12, R188.reuse, R116, R12 ;  /* 0x00000074bc0c723c */ /* 0x042ff0000004180c */
[C---:B------:R-:W-:Y:S01]  /*6660*/  HMMA.16816.F32.BF16 R16, R188.reuse, R118, R16 ;  /* 0x00000076bc10723c */ /* 0x040fe20000041810 */
[----:B------:R-:W1:Y:S03]  /*6670*/  LDSM.16.M88.4 R116, [R202+0x4800] ;  /* 0x00480000ca74783b */ /* 0x000e660000000200 */
[----:B------:R-:W-:Y:S02]  /*6680*/  FMUL.FTZ R156, R4, c[0x0][0x320] ;  /* 0x0000c800049c7a20 */ /* 0x000fe40000410000 */
[----:B------:R-:W-:Y:S02]  /*6690*/  FMUL.FTZ R160, R5, c[0x0][0x320] ;  /* 0x0000c80005a07a20 */ /* 0x000fe40000410000 */
[C---:B------:R-:W-:Y:S02]  /*66a0*/  HMMA.16816.F32.BF16 R20, R188.reuse, R124, R20 ;  /* 0x0000007cbc14723c */ /* 0x040fe40000041814 */
[----:B------:R-:W2:Y:S02]  /*66b0*/  MUFU.TANH R156, R156 ;  /* 0x0000009c009c7308 */ /* 0x000ea40000002400 */
[----:B------:R-:W-:Y:S02]  /*66c0*/  FMUL.FTZ R158, R10, c[0x0][0x320] ;  /* 0x0000c8000a9e7a20 */ /* 0x000fe40000410000 */
[----:B------:R-:W-:Y:S02]  /*66d0*/  FMUL.FTZ R164, R9, c[0x0][0x320] ;  /* 0x0000c80009a47a20 */ /* 0x000fe40000410000 */
[C---:B------:R-:W-:Y:S01]  /*66e0*/  HMMA.16816.F32.BF16 R24, R188.reuse, R126, R24 ;  /* 0x0000007ebc18723c */ /* 0x040fe20000041818 */
[----:B------:R-:W3:Y:S03]  /*66f0*/  LDSM.16.M88.4 R124, [R202+0x5000] ;  /* 0x00500000ca7c783b */ /* 0x000ee60000000200 */
[----:B------:R-:W4:Y:S01]  /*6700*/  MUFU.TANH R160, R160 ;  /* 0x000000a000a07308 */ /* 0x000f220000002400 */
[----:B------:R-:W-:Y:S02]  /*6710*/  FMUL.FTZ R167, R14, c[0x0][0x320] ;  /* 0x0000c8000ea77a20 */ /* 0x000fe40000410000 */
[----:B------:R-:W-:Y:S02]  /*6720*/  FMUL.FTZ R166, R13, c[0x0][0x320] ;  /* 0x0000c8000da67a20 */ /* 0x000fe40000410000 */
[----:B------:R-:W-:Y:S03]  /*6730*/  FMUL.FTZ R165, R18, c[0x0][0x320] ;  /* 0x0000c80012a57a20 */ /* 0x000fe60000410000 */
[----:B------:R-:W-:Y:S02]  /*6740*/  FMUL.FTZ R163, R19, c[0x0][0x320] ;  /* 0x0000c80013a37a20 */ /* 0x000fe40000410000 */
[----:B------:R-:W2:Y:S01]  /*6750*/  MUFU.TANH R164, R164 ;  /* 0x000000a400a47308 */ /* 0x000ea20000002400 */
[----:B------:R-:W-:Y:S04]  /*6760*/  @P6 IMAD.WIDE.U32 R18, R251, c[0x0][0x1e0], RZ ;  /* 0x00007800fb126a25 */ /* 0x000fe800078e00ff */
[----:B------:R-:W-:Y:S01]  /*6770*/  FMUL.FTZ R237, R22, c[0x0][0x320] ;  /* 0x0000c80016ed7a20 */ /* 0x000fe20000410000 */
[----:B------:R-:W-:Y:S01]  /*6780*/  @P6 MOV R22, R218 ;  /* 0x000000da00166202 */ /* 0x000fe20000000f00 */
[----:B------:R-:W-:Y:S01]  /*6790*/  FMUL.FTZ R187, R23, c[0x0][0x320] ;  /* 0x0000c80017bb7a20 */ /* 0x000fe20000410000 */
[----:B------:R-:W-:Y:S01]  /*67a0*/  @P6 MOV R23, R221 ;  /* 0x000000dd00176202 */ /* 0x000fe20000000f00 */
[----:B------:R-:W-:Y:S01]  /*67b0*/  FMUL.FTZ R159, R11, c[0x0][0x320] ;  /* 0x0000c8000b9f7a20 */ /* 0x000fe20000410000 */
[----:B------:R-:W2:Y:S01]  /*67c0*/  MUFU.TANH R158, R158 ;  /* 0x0000009e009e7308 */ /* 0x000ea20000002400 */
[C---:B-1----:R-:W-:Y:S03]  /*67d0*/  HMMA.16816.F32.BF16 R28, R188.reuse, R116, R28 ;  /* 0x00000074bc1c723c */ /* 0x042fe6000004181c */
[----:B------:R-:W-:Y:S01]  /*67e0*/  FMUL.FTZ R235, R26, c[0x0][0x320] ;  /* 0x0000c8001aeb7a20 */ /* 0x000fe20000410000 */
[----:B------:R-:W-:Y:S01]  /*67f0*/  @P6 IADD3 R250, R19, R250, RZ ;  /* 0x000000fa13fa6210 */ /* 0x000fe20007ffe0ff */
[----:B------:R-:W-:Y:S03]  /*6800*/  @P6 IMAD.WIDE.U32 R18, R18, 0x60, R22 ;  /* 0x0000006012126825 */ /* 0x000fe600078e0016 */
[C---:B------:R-:W-:Y:S01]  /*6810*/  HMMA.16816.F32.BF16 R32, R188.reuse, R118, R32 ;  /* 0x00000076bc20723c */ /* 0x040fe20000041820 */
[----:B------:R-:W1:Y:S01]  /*6820*/  MUFU.TANH R159, R159 ;  /* 0x0000009f009f7308 */ /* 0x000e620000002400 */
[----:B------:R-:W5:Y:S01]  /*6830*/  LDSM.16.M88.4 R116, [R202+0x5800] ;  /* 0x00580000ca74783b */ /* 0x000f620000000200 */
[----:B------:R-:W-:Y:S04]  /*6840*/  DEPBAR.LE SB0, 0x0 ;  /* 0x000080000000791a */ /* 0x000fe80000000000 */
[----:B------:R-:W-:Y:S01]  /*6850*/  FMUL.FTZ R233, R27, c[0x0][0x320] ;  /* 0x0000c8001be97a20 */ /* 0x000fe20000410000 */
[C---:B---3--:R-:W-:Y:S03]  /*6860*/  HMMA.16816.F32.BF16 R36, R188.reuse, R124, R36 ;  /* 0x0000007cbc24723c */ /* 0x048fe60000041824 */
[----:B------:R-:W3:Y:S01]  /*6870*/  MUFU.TANH R166, R166 ;  /* 0x000000a600a67308 */ /* 0x000ee20000002400 */
[----:B------:R-:W-:Y:S01]  /*6880*/  BAR.SYNC.DEFER_BLOCKING 0x0 ;  /* 0x0000000000007b1d */ /* 0x000fe20000010000 */
[----:B------:R-:W-:Y:S02]  /*6890*/  @P6 IMAD R10, R250, 0x60, RZ ;  /* 0x00000060fa0a6824 */ /* 0x000fe400078e02ff */
[----:B------:R-:W-:Y:S01]  /*68a0*/  FMUL.FTZ R0, R6, c[0x0][0x320] ;  /* 0x0000c80006007a20 */ /* 0x000fe20000410000 */
[C---:B------:R-:W-:Y:S04]  /*68b0*/  HMMA.16816.F32.BF16 R40, R188.reuse, R126, R40 ;  /* 0x0000007ebc28723c */ /* 0x040fe80000041828 */
[----:B------:R-:W-:Y:S01]  /*68c0*/  FMUL.FTZ R245, R30, c[0x0][0x320] ;  /* 0x0000c8001ef57a20 */ /* 0x000fe20000410000 */
[----:B------:R-:W1:Y:S01]  /*68d0*/  MUFU.TANH R0, R0 ;  /* 0x0000000000007308 */ /* 0x000e620000002400 */
[----:B------:R-:W-:Y:S01]  /*68e0*/  FMUL.FTZ R243, R31, c[0x0][0x320] ;  /* 0x0000c8001ff37a20 */ /* 0x000fe20000410000 */
[----:B------:R-:W-:Y:S01]  /*68f0*/  @P6 IADD3 R10, R19, R10, RZ ;  /* 0x0000000a130a6210 */ /* 0x000fe20007ffe0ff */
[----:B------:R-:W-:Y:S04]  /*6900*/  FMUL.FTZ R241, R34, c[0x0][0x320] ;  /* 0x0000c80022f17a20 */ /* 0x000fe80000410000 */
[----:B------:R-:W-:Y:S01]  /*6910*/  @P6 SHF.L.U64.HI R10, R18, 0x1, R10 ;  /* 0x00000001120a6819 */ /* 0x000fe2000001020a */
[----:B------:R-:W-:Y:S02]  /*6920*/  FMUL.FTZ R239, R35, c[0x0][0x320] ;  /* 0x0000c80023ef7a20 */ /* 0x000fe40000410000 */
[----:B------:R-:W1:Y:S01]  /*6930*/  MUFU.TANH R167, R167 ;  /* 0x000000a700a77308 */ /* 0x000e620000002400 */
[----:B------:R-:W-:Y:S02]  /*6940*/  FMUL.FTZ R248, R36, c[0x0][0x320] ;  /* 0x0000c80024f87a20 */ /* 0x000fe40000410000 */
[----:B------:R-:W-:Y:S02]  /*6950*/  FMUL.FTZ R247, R37, c[0x0][0x320] ;  /* 0x0000c80025f77a20 */ /* 0x000fe40000410000 */
[----:B------:R-:W-:Y:S02]  /*6960*/  FMUL.FTZ R157, R7, c[0x0][0x320] ;  /* 0x0000c800079d7a20 */ /* 0x000fe40000410000 */
[----:B------:R-:W-:Y:S02]  /*6970*/  FMUL.FTZ R162, R8, c[0x0][0x320] ;  /* 0x0000c80008a27a20 */ /* 0x000fe40000410000 */
[----:B------:R-:W-:Y:S01]  /*6980*/  FMUL.FTZ R252, R40, c[0x0][0x320] ;  /* 0x0000c80028fc7a20 */ /* 0x000fe20000410000 */
[----:B------:R-:W1:Y:S01]  /*6990*/  MUFU.TANH R11, R248 ;  /* 0x000000f8000b7308 */ /* 0x000e620000002400 */
[C---:B-----5:R-:W-:Y:S03]  /*69a0*/  HMMA.16816.F32.BF16 R44, R188.reuse, R116, R44 ;  /* 0x00000074bc2c723c */ /* 0x060fe6000004182c */
[----:B------:R-:W-:Y:S02]  /*69b0*/  FMUL.FTZ R184, R12, c[0x0][0x320] ;  /* 0x0000c8000cb87a20 */ /* 0x000fe40000410000 */
[----:B------:R-:W-:Y:S02]  /*69c0*/  FMUL.FTZ R161, R15, c[0x0][0x320] ;  /* 0x0000c8000fa17a20 */ /* 0x000fe40000410000 */
[----:B------:R-:W-:Y:S01]  /*69d0*/  FMUL.FTZ R185, R16, c[0x0][0x320] ;  /* 0x0000c80010b97a20 */ /* 0x000fe20000410000 */
[----:B------:R-:W-:Y:S01]  /*69e0*/  HMMA.16816.F32.BF16 R48, R188, R118, R48 ;  /* 0x00000076bc30723c */ /* 0x000fe20000041830 */
[----:B------:R5:W1:Y:S03]  /*69f0*/  MUFU.TANH R13, R252 ;  /* 0x000000fc000d7308 */ /* 0x000a660000002400 */
[----:B------:R-:W-:Y:S02]  /*6a00*/  FMUL.FTZ R186, R17, c[0x0][0x320] ;  /* 0x0000c80011ba7a20 */ /* 0x000fe40000410000 */
[----:B------:R-:W-:Y:S02]  /*6a10*/  FMUL.FTZ R232, R20, c[0x0][0x320] ;  /* 0x0000c80014e87a20 */ /* 0x000fe40000410000 */
[----:B------:R-:W-:Y:S03]  /*6a20*/  FMUL.FTZ R192, R21, c[0x0][0x320] ;  /* 0x0000c80015c07a20 */ /* 0x000fe60000410000 */
[----:B------:R1:W1:Y:S01]  /*6a30*/  MUFU.TANH R9, R247 ;  /* 0x000000f700097308 */ /* 0x0002620000002400 */
[----:B------:R-:W-:Y:S02]  /*6a40*/  FMUL.FTZ R234, R24, c[0x0][0x320] ;  /* 0x0000c80018ea7a20 */ /* 0x000fe40000410000 */
[----:B------:R-:W-:Y:S02]  /*6a50*/  FMUL.FTZ R236, R25, c[0x0][0x320] ;  /* 0x0000c80019ec7a20 */ /* 0x000fe40000410000 */
[----:B------:R-:W-:Y:S02]  /*6a60*/  FMUL.FTZ R238, R28, c[0x0][0x320] ;  /* 0x0000c8001cee7a20 */ /* 0x000fe40000410000 */
[----:B------:R-:W-:Y:S02]  /*6a70*/  FMUL.FTZ R240, R29, c[0x0][0x320] ;  /* 0x0000c8001df07a20 */ /* 0x000fe40000410000 */
[----:B------:R-:W-:Y:S01]  /*6a80*/  FMUL.FTZ R246, R32, c[0x0][0x320] ;  /* 0x0000c80020f67a20 */ /* 0x000fe20000410000 */
[----:B------:R-:W2:Y:S01]  /*6a90*/  MUFU.TANH R157, R157 ;  /* 0x0000009d009d7308 */ /* 0x000ea20000002400 */
[----:B------:R-:W-:Y:S02]  /*6aa0*/  FMUL.FTZ R249, R33, c[0x0][0x320] ;  /* 0x0000c80021f97a20 */ /* 0x000fe40000410000 */
[----:B------:R-:W-:Y:S02]  /*6ab0*/  FMUL.FTZ R244, R38, c[0x0][0x320] ;  /* 0x0000c80026f47a20 */ /* 0x000fe40000410000 */
[----:B-----5:R-:W-:Y:S02]  /*6ac0*/  FMUL.FTZ R252, R45, c[0x0][0x320] ;  /* 0x0000c8002dfc7a20 */ /* 0x020fe40000410000 */
[----:B------:R-:W-:Y:S02]  /*6ad0*/  FMUL.FTZ R242, R39, c[0x0][0x320] ;  /* 0x0000c80027f27a20 */ /* 0x000fe40000410000 */
[----:B------:R-:W-:Y:S01]  /*6ae0*/  FMUL.FTZ R15, R41, c[0x0][0x320] ;  /* 0x0000c800290f7a20 */ /* 0x000fe20000410000 */
[----:B------:R5:W2:Y:S01]  /*6af0*/  MUFU.TANH R150, R252 ;  /* 0x000000fc00967308 */ /* 0x000aa20000002400 */
[----:B------:R-:W-:Y:S02]  /*6b00*/  FMUL.FTZ R248, R42, c[0x0][0x320] ;  /* 0x0000c8002af87a20 */ /* 0x000fe40000410000 */
[----:B------:R-:W-:Y:S02]  /*6b10*/  FMUL.FTZ R17, R44, c[0x0][0x320] ;  /* 0x0000c8002c117a20 */ /* 0x000fe40000410000 */
[----:B-1----:R-:W-:Y:S02]  /*6b20*/  FMUL.FTZ R247, R43, c[0x0][0x320] ;  /* 0x0000c8002bf77a20 */ /* 0x002fe40000410000 */
[----:B------:R-:W-:Y:S02]  /*6b30*/  FMUL.FTZ R251, R46, c[0x0][0x320] ;  /* 0x0000c8002efb7a20 */ /* 0x000fe40000410000 */
[----:B------:R-:W-:Y:S01]  /*6b40*/  FMUL.FTZ R250, R47, c[0x0][0x320] ;  /* 0x0000c8002ffa7a20 */ /* 0x000fe20000410000 */
[----:B------:R-:W1:Y:S01]  /*6b50*/  MUFU.TANH R162, R162 ;  /* 0x000000a200a27308 */ /* 0x000e620000002400 */
[----:B------:R-:W-:Y:S02]  /*6b60*/  FMUL.FTZ R146, R48, c[0x0][0x320] ;  /* 0x0000c80030927a20 */ /* 0x000fe40000410000 */
[----:B------:R-:W-:Y:S02]  /*6b70*/  FMUL.FTZ R21, R49, c[0x0][0x320] ;  /* 0x0000c80031157a20 */ /* 0x000fe40000410000 */
[----:B------:R-:W-:Y:S05]  /*6b80*/  IMAD R19, R230, -0x60, RZ ;  /* 0xffffffa0e6137824 */ /* 0x000fea00078e02ff */
[----:B------:R-:W1:Y:S01]  /*6b90*/  MUFU.TANH R184, R184 ;  /* 0x000000b800b87308 */ /* 0x000e620000002400 */
[----:B-----5:R-:W-:Y:S02]  /*6ba0*/  @P6 SHF.L.U32 R252, R18, 0x1, RZ ;  /* 0x0000000112fc6819 */ /* 0x020fe400000006ff */
[----:B------:R-:W-:Y:S02]  /*6bb0*/  MOV R18, R217 ;  /* 0x000000d900127202 */ /* 0x000fe40000000f00 */
[C---:B------:R-:W-:Y:S05]  /*6bc0*/  @P6 IADD3 R22, P0, R252.reuse, c[0x0][0x1c8], RZ ;  /* 0x00007200fc166a10 */ /* 0x040fea0007f1e0ff */
[----:B------:R-:W1:Y:S01]  /*6bd0*/  MUFU.TANH R161, R161 ;  /* 0x000000a100a17308 */ /* 0x000e620000002400 */
[----:B------:R-:W-:Y:S02]  /*6be0*/  @P6 IADD3 R14, P5, R252, 0x80, RZ ;  /* 0x00000080fc0e6810 */ /* 0x000fe40007fbe0ff */
[----:B------:R-:W-:Y:S02]  /*6bf0*/  @P6 IADD3.X R23, R10, c[0x0][0x1cc], RZ, P0, !PT ;  /* 0x000073000a176a10 */ /* 0x000fe400007fe4ff */
[----:B------:R-:W-:Y:S01]  /*6c00*/  @P6 IADD3 R26, P2, R14, c[0x0][0x1c8], RZ ;  /* 0x000072000e1a6a10 */ /* 0x000fe20007f5e0ff */
[----:B------:R-:W-:Y:S01]  /*6c10*/  FMUL.FTZ R14, R50, c[0x0][0x320] ;  /* 0x0000c800320e7a20 */ /* 0x000fe20000410000 */
[C---:B------:R-:W-:Y:S01]  /*6c20*/  @P6 SHF.L.U32 R252, R195.reuse, 0x6, RZ ;  /* 0x00000006c3fc6819 */ /* 0x040fe200000006ff */
[----:B------:R-:W-:Y:S01]  /*6c30*/  @!PT LDS RZ, [RZ] ;  /* 0x00000000fffff984 */ /* 0x000fe20000000800 */
[----:B------:R-:W-:Y:S01]  /*6c40*/  @!PT LDS RZ, [RZ] ;  /* 0x00000000fffff984 */ /* 0x000fe20000000800 */
[----:B------:R-:W-:Y:S01]  /*6c50*/  @!PT LDS RZ, [RZ] ;  /* 0x00000000fffff984 */ /* 0x000fe20000000800 */
[----:B------:R5:W-:Y:S01]  /*6c60*/  @P6 LDGSTS.E.BYPASS.LTC128B.128 [R216+0x8100], [R22.64], !P4 ;  /* 0x0810000016d86fae */ /* 0x000be2000e101d4e */
[----:B------:R-:W-:Y:S01]  /*6c70*/  @P6 IADD3.X R27, RZ, c[0x0][0x1cc], R10, P2, P5 ;  /* 0x00007300ff1b6a10 */ /* 0x000fe200017ea40a */
[----:B------:R-:W1:Y:S01]  /*6c80*/  MUFU.TANH R185, R185 ;  /* 0x000000b900b97308 */ /* 0x000e620000002400 */
[-C--:B------:R-:W-:Y:S02]  /*6c90*/  @P6 IADD3 R30, P1, R22, R252.reuse, RZ ;  /* 0x000000fc161e6210 */ /* 0x080fe40007f3e0ff */
[----:B------:R-:W-:Y:S02]  /*6ca0*/  @P6 SHF.L.U64.HI R10, R195, 0x6, R194 ;  /* 0x00000006c30a6819 */ /* 0x000fe400000102c2 */
[----:B------:R-:W-:Y:S01]  /*6cb0*/  @P6 IADD3 R34, P2, R30, R252, RZ ;  /* 0x000000fc1e226210 */ /* 0x000fe20007f5e0ff */
[----:B------:R1:W-:Y:S01]  /*6cc0*/  @P6 LDGSTS.E.BYPASS.LTC128B.128 [R216+0xb100], [R26.64], !P3 ;  /* 0x0b1000001ad86fae */ /* 0x0003e2000d901d4e */
[-C--:B------:R-:W-:Y:S01]  /*6cd0*/  @P6 IADD3.X R31, R23, R10.reuse, RZ, P1, !PT ;  /* 0x0000000a171f6210 */ /* 0x080fe20000ffe4ff */
[----:B------:R-:W-:Y:S01]  /*6ce0*/  FMUL.FTZ R252, R51, c[0x0][0x320] ;  /* 0x0000c80033fc7a20 */ /* 0x000fe20000410000 */
[----:B------:R-:W-:Y:S01]  /*6cf0*/  PLOP3.LUT P0, PT, PT, PT, UP3, 0x80, 0x0 ;  /* 0x000000000000781c */ /* 0x000fe20003f0f038 */
[----:B------:R-:W1:Y:S01]  /*6d00*/  MUFU.TANH R186, R186 ;  /* 0x000000ba00ba7308 */ /* 0x000e620000002400 */
[----:B------:R-:W-:Y:S03]  /*6d10*/  @P6 IADD3.X R35, R31, R10, RZ, P2, !PT ;  /* 0x0000000a1f236210 */ /* 0x000fe600017fe4ff */
[----:B------:R1:W-:Y:S06]  /*6d20*/  @P6 LDGSTS.E.BYPASS.LTC128B.128 [R216+0x9100], [R30.64], !P4 ;  /* 0x091000001ed86fae */ /* 0x0003ec000e101d4e */
[----:B------:R-:W1:Y:S02]  /*6d30*/  MUFU.TANH R165, R165 ;  /* 0x000000a500a57308 */ /* 0x000e640000002400 */
[----:B------:R1:W-:Y:S01]  /*6d40*/  @P6 LDGSTS.E.BYPASS.LTC128B.128 [R216+0xc100], [R30.64+0x80], !P3 ;  /* 0x0c1000801ed86fae */ /* 0x0003e2000d901d4e */
[----:B------:R-:W-:Y:S02]  /*6d50*/  @P0 MOV R18, R193 ;  /* 0x000000c100120202 */ /* 0x000fe40000000f00 */
[----:B-----5:R-:W-:Y:S02]  /*6d60*/  IADD3 R22, -R222, 0x1, R19 ;  /* 0x00000001de167810 */ /* 0x020fe40007ffe113 */
[----:B------:R-:W-:Y:S02]  /*6d70*/  PLOP3.LUT P0, PT, PT, PT, UP2, 0x40, 0x0 ;  /* 0x000000000000781c */ /* 0x000fe40003f0e828 */
[----:B------:R-:W-:Y:S01]  /*6d80*/  IADD3 R22, R22, c[0x0][0x1d0], RZ ;  /* 0x0000740016167a10 */ /* 0x000fe20007ffe0ff */
[----:B------:R-:W1:Y:S01]  /*6d90*/  MUFU.TANH R163, R163 ;  /* 0x000000a300a37308 */ /* 0x000e620000002400 */
[----:B------:R1:W-:Y:S02]  /*6da0*/  @P6 LDGSTS.E.BYPASS.LTC128B.128 [R216+0xa100], [R34.64], !P4 ;  /* 0x0a10000022d86fae */ /* 0x0003e4000e101d4e */
[----:B------:R-:W-:Y:S04]  /*6db0*/  IADD3 R22, R22, -c[0x0][0x168], RZ ;  /* 0x80005a0016167a10 */ /* 0x000fe80007ffe0ff */
[C---:B------:R-:W-:Y:S02]  /*6dc0*/  IADD3 R23, R22.reuse, c[0x0][0x328], RZ ;  /* 0x0000ca0016177a10 */ /* 0x040fe40007ffe0ff */
[----:B------:R1:W-:Y:S01]  /*6dd0*/  @P6 LDGSTS.E.BYPASS.LTC128B.128 [R216+0xd100], [R34.64+0x80], !P3 ;  /* 0x0d10008022d86fae */ /* 0x0003e2000d901d4e */
[----:B------:R-:W1:Y:S01]  /*6de0*/  MUFU.TANH R232, R232 ;  /* 0x000000e800e87308 */ /* 0x000e620000002400 */
[----:B------:R-:W-:Y:S06]  /*6df0*/  IADD3 R22, R22, UR6, RZ ;  /* 0x0000000616167c10 */ /* 0x000fec000fffe0ff */
[----:B------:R-:W0:Y:S03]  /*6e00*/  LDGDEPBAR ;  /* 0x00000000000079af */ /* 0x000e260000000000 */
[----:B------:R-:W1:Y:S05]  /*6e10*/  MUFU.TANH R192, R192 ;  /* 0x000000c000c07308 */ /* 0x000e6a0000002400 */
[----:B------:R-:W1:Y:S05]  /*6e20*/  SHFL.IDX PT, R10, R18, RZ, 0x1c1f ;  /* 0x001c1fff120a7589 */ /* 0x000e6a00000e0000 */
[----:B------:R-:W2:Y:S10]  /*6e30*/  MUFU.TANH R237, R237 ;  /* 0x000000ed00ed7308 */ /* 0x000eb40000002400 */
[----:B------:R-:W2:Y:S01]  /*6e40*/  MUFU.TANH R187, R187 ;  /* 0x000000bb00bb7308 */ /* 0x000ea20000002400 */
[----:B-1----:R-:W-:Y:S09]  /*6e50*/  IADD3 R26, R23, R10, RZ ;  /* 0x0000000a171a7210 */ /* 0x002ff20007ffe0ff */
[----:B------:R-:W1:Y:S01]  /*6e60*/  MUFU.TANH R234, R234 ;  /* 0x000000ea00ea7308 */ /* 0x000e620000002400 */
[----:B------:R-:W-:Y:S09]  /*6e70*/  IADD3 R25, R10, R22, RZ ;  /* 0x000000160a197210 */ /* 0x000ff20007ffe0ff */
[----:B------:R-:W1:Y:S10]  /*6e80*/  MUFU.TANH R236, R236 ;  /* 0x000000ec00ec7308 */ /* 0x000e740000002400 */
        /* <DEDUP_REMOVED lines=21> */
[----:B------:R-:W1:Y:S01]  /*6fe0*/  MUFU.TANH R252, R252 ;  /* 0x000000fc00fc7308 */ /* 0x000e620000002400 */
[----:B------:R-:W-:-:S05]  /*6ff0*/  @P0 BRA `(.L_x_34) ;  /* 0x0000019000000947 */ /* 0x000fca0003800000 */
[----:B--234-:R-:W-:Y:S01]  /*7000*/  IADD3 R5, R10, c[0x0][0x1d0], RZ ;  /* 0x000074000a057a10 */ /* 0x01cfe20007ffe0ff */
[----:B------:R-:W-:Y:S03]  /*7010*/  BSSY B0, `(.L_x_35) ;  /* 0x0000012000007945 */ /* 0x000fe60003800000 */
[----:B------:R-:W-:Y:S04]  /*7020*/  IADD3 R5, R5, -c[0x0][0x168], RZ ;  /* 0x80005a0005057a10 */ /* 0x000fe80007ffe0ff */
[----:B------:R-:W-:Y:S11]  /*7030*/  ISETP.GT.AND P0, PT, R5, -0x1, PT ;  /* 0xffffffff0500780c */ /* 0x000ff60003f04270 */
[----:B------:R-:W-:Y:S02]  /*7040*/  @!UPT UIADD3 URZ, URZ, URZ, URZ ;  /* 0x0000003f3f3ff290 */ /* 0x000fe4000fffe03f */
[----:B------:R-:W-:-:S05]  /*7050*/  @P0 BRA `(.L_x_36) ;  /* 0x0000008000000947 */ /* 0x000fca0003800000 */
[----:B------:R-:W-:Y:S01]  /*7060*/  LOP3.LUT R5, RZ, R5, RZ, 0x33, !PT ;  /* 0x00000005ff057212 */ /* 0x000fe200078e33ff */
[----:B------:R-:W-:Y:S05]  /*7070*/  IMAD.MOV.U32 R4, RZ, RZ, c[0x0][0x32c] ;  /* 0x0000cb00ff047624 */ /* 0x000fea00078e00ff */
[----:B------:R-:W-:Y:S11]  /*7080*/  ISETP.NE.AND P0, PT, R4, 0x1, PT ;  /* 0x000000010400780c */ /* 0x000ff60003f05270 */
[----:B------:R-:W-:Y:S02]  /*7090*/  @!UPT UIADD3 URZ, URZ, URZ, URZ ;  /* 0x0000003f3f3ff290 */ /* 0x000fe4000fffe03f */
[----:B------:R-:W-:Y:S05]  /*70a0*/  @P0 IMAD.HI.U32 R4, R5, c[0x0][0x330], RZ ;  /* 0x0000cc0005040a27 */ /* 0x000fea00078e00ff */
[----:B------:R-:W-:Y:S04]  /*70b0*/  @P0 SHF.R.U32.HI R5, RZ, c[0x0][0x334], R4 ;  /* 0x0000cd00ff050a19 */ /* 0x000fe80000011604 */
[----:B------:R-:W-:Y:S01]  /*70c0*/  LOP3.LUT R5, RZ, R5, RZ, 0x33, !PT ;  /* 0x00000005ff057212 */ /* 0x000fe200078e33ff */
[----:B------:R-:W-:-:S05]  /*70d0*/  BRA `(.L_x_37) ;  /* 0x0000005000007947 */ /* 0x000fca0003800000 */
.L_x_36:
[----:B------:R-:W-:Y:S04]  /*70e0*/  MOV R4, c[0x0][0x32c] ;  /* 0x0000cb0000047a02 */ /* 0x000fe80000000f00 */
[----:B------:R-:W-:Y:S11]  /*70f0*/  ISETP.NE.AND P0, PT, R4, 0x1, PT ;  /* 0x000000010400780c */ /* 0x000ff60003f05270 */
[----:B------:R-:W-:Y:S02]  /*7100*/  @!UPT UIADD3 URZ, URZ, URZ, URZ ;  /* 0x0000003f3f3ff290 */ /* 0x000fe4000fffe03f */
[----:B------:R-:W-:Y:S05]  /*7110*/  @P0 IMAD.HI.U32 R4, R5, c[0x0][0x330], RZ ;  /* 0x0000cc0005040a27 */ /* 0x000fea00078e00ff */
[----:B------:R-:W-:Y:S02]  /*7120*/  @P0 SHF.R.U32.HI R5, RZ, c[0x0][0x334], R4 ;  /* 0x0000cd00ff050a19 */ /* 0x000fe40000011604 */
.L_x_37:
[----:B------:R-:W-:Y:S05]  /*7130*/  BSYNC B0 ;  /* 0x0000000000007941 */ /* 0x000fea0003800000 */
.L_x_35:
[----:B------:R-:W-:Y:S04]  /*7140*/  IMAD.IADD R4, R19, 0x1, -R222 ;  /* 0x0000000113047824 */ /* 0x000fe800078e0ade */
[----:B------:R-:W-:Y:S05]  /*7150*/  IMAD R4, R5, c[0x0][0x32c], R4 ;  /* 0x0000cb0005047a24 */ /* 0x000fea00078e0204 */
[----:B------:R-:W-:Y:S02]  /*7160*/  IADD3 R5, R4, c[0x0][0x32c], RZ ;  /* 0x0000cb0004057a10 */ /* 0x000fe40007ffe0ff */
[----:B------:R-:W-:Y:S02]  /*7170*/  IMNMX R25, R25, R4, !PT ;  /* 0x0000000419197217 */ /* 0x000fe40007800200 */
[----:B------:R-:W-:Y:S02]  /*7180*/  IMNMX R26, R26, R5, PT ;  /* 0x000000051a1a7217 */ /* 0x000fe40003800200 */
.L_x_34:
[C---:B--234-:R-:W-:Y:S01]  /*7190*/  ISETP.GE.AND P0, PT, R19.reuse, 0x1, PT ;  /* 0x000000011300780c */ /* 0x05cfe20003f06270 */
[----:B------:R-:W2:Y:S01]  /*71a0*/  SHFL.IDX PT, R4, R18, 0x1, 0x1c1f ;  /* 0x003c1f0012047f89 */ /* 0x000ea200000e0000 */
[----:B------:R-:W-:Y:S02]  /*71b0*/  ISETP.GE.AND P1, PT, R19, 0x2, PT ;  /* 0x000000021300780c */ /* 0x000fe40003f26270 */
[----:B------:R-:W-:Y:S02]  /*71c0*/  LOP3.LUT R223, R223, 0xfff7ffff, RZ, 0xc0, !PT ;  /* 0xfff7ffffdfdf7812 */ /* 0x000fe400078ec0ff */
[C---:B------:R-:W-:Y:S02]  /*71d0*/  ISETP.GE.AND P2, PT, R19.reuse, 0x9, PT ;  /* 0x000000091300780c */ /* 0x040fe40003f46270 */
[C---:B------:R-:W-:Y:S02]  /*71e0*/  ISETP.GE.AND P6, PT, R19.reuse, 0x51, PT ;  /* 0x000000511300780c */ /* 0x040fe40003fc6270 */
[----:B------:R-:W-:Y:S03]  /*71f0*/  ISETP.GE.AND P5, PT, R19, 0x52, PT ;  /* 0x000000521300780c */ /* 0x000fe60003fa6270 */
[----:B------:R-:W-:Y:S02]  /*7200*/  @P0 LOP3.LUT R223, R223, 0x80000, RZ, 0xfc, !PT ;  /* 0x00080000dfdf0812 */ /* 0x000fe400078efcff */
[----:B------:R-:W-:Y:S02]  /*7210*/  ISETP.GT.AND P0, PT, R25, RZ, !P0 ;  /* 0x000000ff1900720c */ /* 0x000fe40004704270 */
[----:B------:R-:W-:Y:S02]  /*7220*/  LOP3.LUT R223, R223, 0xfffbffff, RZ, 0xc0, !PT ;  /* 0xfffbffffdfdf7812 */ /* 0x000fe400078ec0ff */
[----:B------:R-:W-:Y:S02]  /*7230*/  ISETP.LT.OR P0, PT, R26, 0x1, P0 ;  /* 0x000000011a00780c */ /* 0x000fe40000701670 */
[----:B------:R-:W-:Y:S02]  /*7240*/  @P1 LOP3.LUT R223, R223, 0x40000, RZ, 0xfc, !PT ;  /* 0x00040000dfdf1812 */ /* 0x000fe400078efcff */
[----:B------:R-:W-:Y:S02]  /*7250*/  ISETP.GT.AND P1, PT, R25, 0x1, !P1 ;  /* 0x000000011900780c */ /* 0x000fe40004f24270 */
[----:B------:R-:W-:Y:S01]  /*7260*/  LOP3.LUT R223, R223, 0xfffdffff, RZ, 0xc0, !PT ;  /* 0xfffdffffdfdf7812 */ /* 0x000fe200078ec0ff */
[--C-:B--2---:R-:W-:Y:S01]  /*7270*/  IMAD.IADD R23, R23, 0x1, R4.reuse ;  /* 0x0000000117177824 */ /* 0x104fe200078e0204 */
[----:B------:R-:W-:Y:S01]  /*7280*/  FSEL R12, R156, -INF , !P0 ;  /* 0xff8000009c0c7808 */ /* 0x000fe20004000000 */
[----:B------:R-:W-:Y:S01]  /*7290*/  IMAD.IADD R22, R22, 0x1, R4 ;  /* 0x0000000116167824 */ /* 0x000fe200078e0204 */
[----:B------:R-:W-:Y:S02]  /*72a0*/  @P2 LOP3.LUT R223, R223, 0x20000, RZ, 0xfc, !PT ;  /* 0x00020000dfdf2812 */ /* 0x000fe400078efcff */
[----:B------:R-:W-:Y:S02]  /*72b0*/  ISETP.GT.AND P0, PT, R25, 0x8, !P2 ;  /* 0x000000081900780c */ /* 0x000fe40005704270 */
[C---:B------:R-:W-:Y:S02]  /*72c0*/  ISETP.GE.AND P2, PT, R19.reuse, 0xa, PT ;  /* 0x0000000a1300780c */ /* 0x040fe40003f46270 */
[C---:B------:R-:W-:Y:S02]  /*72d0*/  ISETP.LT.OR P1, PT, R26.reuse, 0x2, P1 ;  /* 0x000000021a00780c */ /* 0x040fe40000f21670 */
[----:B------:R-:W-:Y:S02]  /*72e0*/  ISETP.LT.OR P0, PT, R26, 0x9, P0 ;  /* 0x000000091a00780c */ /* 0x000fe40000701670 */
[----:B------:R-:W-:Y:S02]  /*72f0*/  FSEL R10, R160, -INF , !P1 ;  /* 0xff800000a00a7808 */ /* 0x000fe40004800000 */
[----:B------:R-:W-:Y:S02]  /*7300*/  ISETP.GE.AND P1, PT, R19, 0x11, PT ;  /* 0x000000111300780c */ /* 0x000fe40003f26270 */
[----:B------:R-:W-:Y:S02]  /*7310*/  LOP3.LUT R223, R223, 0xfffeffff, RZ, 0xc0, !PT ;  /* 0xfffeffffdfdf7812 */ /* 0x000fe400078ec0ff */
[----:B------:R-:W-:Y:S02]  /*7320*/  FSEL R6, R162, -INF , !P0 ;  /* 0xff800000a2067808 */ /* 0x000fe40004000000 */
[----:B------:R-:W-:Y:S02]  /*7330*/  @P2 LOP3.LUT R223, R223, 0x10000, RZ, 0xfc, !PT ;  /* 0x00010000dfdf2812 */ /* 0x000fe400078efcff */
[----:B------:R-:W-:Y:S02]  /*7340*/  ISETP.GT.AND P0, PT, R25, 0x9, !P2 ;  /* 0x000000091900780c */ /* 0x000fe40005704270 */
[----:B------:R-:W-:Y:S02]  /*7350*/  LOP3.LUT R223, R223, 0xffff7fff, RZ, 0xc0, !PT ;  /* 0xffff7fffdfdf7812 */ /* 0x000fe400078ec0ff */
[----:B------:R-:W-:Y:S02]  /*7360*/  ISETP.LT.OR P0, PT, R26, 0xa, P0 ;  /* 0x0000000a1a00780c */ /* 0x000fe40000701670 */
[----:B------:R-:W-:Y:S02]  /*7370*/  @P1 LOP3.LUT R223, R223, 0x8000, RZ, 0xfc, !PT ;  /* 0x00008000dfdf1812 */ /* 0x000fe400078efcff */
[----:B------:R-:W-:Y:S02]  /*7380*/  FSEL R8, R164, -INF , !P0 ;  /* 0xff800000a4087808 */ /* 0x000fe40004000000 */
[----:B------:R-:W-:Y:S02]  /*7390*/  ISETP.GT.AND P0, PT, R25, 0x10, !P1 ;  /* 0x000000101900780c */ /* 0x000fe40004f04270 */
[----:B------:R-:W-:Y:S02]  /*73a0*/  ISETP.GE.AND P1, PT, R19, 0x12, PT ;  /* 0x000000121300780c */ /* 0x000fe40003f26270 */
[----:B------:R-:W-:Y:S02]  /*73b0*/  ISETP.LT.OR P0, PT, R26, 0x11, P0 ;  /* 0x000000111a00780c */ /* 0x000fe40000701670 */
[----:B------:R-:W-:Y:S02]  /*73c0*/  LOP3.LUT R223, R223, 0xffffbfff, RZ, 0xc0, !PT ;  /* 0xffffbfffdfdf7812 */ /* 0x000fe400078ec0ff */
[----:B------:R-:W-:Y:S02]  /*73d0*/  FSEL R42, R184, -INF , !P0 ;  /* 0xff800000b82a7808 */ /* 0x000fe40004000000 */
[----:B------:R-:W-:Y:S02]  /*73e0*/  ISETP.GT.AND P0, PT, R25, 0x11, !P1 ;  /* 0x000000111900780c */ /* 0x000fe40004f04270 */
[----:B------:R-:W-:Y:S02]  /*73f0*/  ISETP.GE.AND P2, PT, R19, 0x59, PT ;  /* 0x000000591300780c */ /* 0x000fe40003f46270 */
[----:B------:R-:W-:Y:S02]  /*7400*/  ISETP.LT.OR P0, PT, R26, 0x12, P0 ;  /* 0x000000121a00780c */ /* 0x000fe40000701670 */
[----:B------:R-:W-:Y:S02]  /*7410*/  @P1 LOP3.LUT R223, R223, 0x4000, RZ, 0xfc, !PT ;  /* 0x00004000dfdf1812 */ /* 0x000fe400078efcff */
[----:B------:R-:W-:Y:S02]  /*7420*/  ISETP.GE.AND P1, PT, R19, 0x19, PT ;  /* 0x000000191300780c */ /* 0x000fe40003f26270 */
[----:B------:R-:W-:Y:S02]  /*7430*/  LOP3.LUT R223, R223, 0xffffdfff, RZ, 0xc0, !PT ;  /* 0xffffdfffdfdf7812 */ /* 0x000fe400078ec0ff */
[----:B------:R-:W-:Y:S02]  /*7440*/  FSEL R40, R166, -INF , !P0 ;  /* 0xff800000a6287808 */ /* 0x000fe40004000000 */
[----:B------:R-:W-:Y:S04]  /*7450*/  ISETP.GT.AND P0, PT, R25, 0x18, !P1 ;  /* 0x000000181900780c */ /* 0x000fe80004f04270 */
[C---:B------:R-:W-:Y:S03]  /*7460*/  ISETP.LT.OR P0, PT, R26.reuse, 0x19, P0 ;  /* 0x000000191a00780c */ /* 0x040fe60000701670 */
[----:B------:R-:W-:Y:S02]  /*7470*/  @P1 LOP3.LUT R223, R223, 0x2000, RZ, 0xfc, !PT ;  /* 0x00002000dfdf1812 */ /* 0x000fe400078efcff */
[----:B------:R-:W-:Y:S02]  /*7480*/  ISETP.GE.AND P1, PT, R19, 0x1a, PT ;  /* 0x0000001a1300780c */ /* 0x000fe40003f26270 */
[----:B------:R-:W-:Y:S02]  /*7490*/  LOP3.LUT R223, R223, 0xffffefff, RZ, 0xc0, !PT ;  /* 0xffffefffdfdf7812 */ /* 0x000fe400078ec0ff */
[----:B------:R-:W-:Y:S02]  /*74a0*/  FSEL R50, R185, -INF , !P0 ;  /* 0xff800000b9327808 */ /* 0x000fe40004000000 */
[----:B------:R-:W-:Y:S04]  /*74b0*/  ISETP.GT.AND P0, PT, R25, 0x19, !P1 ;  /* 0x000000191900780c */ /* 0x000fe80004f04270 */
[----:B------:R-:W-:Y:S03]  /*74c0*/  ISETP.LT.OR P0, PT, R26, 0x1a, P0 ;  /* 0x0000001a1a00780c */ /* 0x000fe60000701670 */
        /* <DEDUP_REMOVED lines=21> */
[----:B-1----:R-:W-:Y:S02]  /*7620*/  FSEL R162, R234, -INF , !P0 ;  /* 0xff800000eaa27808 */ /* 0x002fe40004000000 */
        /* <DEDUP_REMOVED lines=40> */
[----:B------:R-:W-:Y:S02]  /*78b0*/  FSEL R192, R9, -INF , !P0 ;  /* 0xff80000009c07808 */ /* 0x000fe40004000000 */
[----:B------:R-:W-:Y:S02]  /*78c0*/  LOP3.LUT R223, R223, 0xfffffffd, RZ, 0xc0, !PT ;  /* 0xfffffffddfdf7812 */ /* 0x000fe400078ec0ff */
[----:B------:R-:W-:Y:S04]  /*78d0*/  ISETP.GT.AND P0, PT, R25, 0x48, !P1 ;  /* 0x000000481900780c */ /* 0x000fe80004f04270 */
[C---:B------:R-:W-:Y:S03]  /*78e0*/  ISETP.LT.OR P0, PT, R26.reuse, 0x49, P0 ;  /* 0x000000491a00780c */ /* 0x040fe60000701670 */
[----:B------:R-:W-:Y:S02]  /*78f0*/  @P1 LOP3.LUT R223, R223, 0x2, RZ, 0xfc, !PT ;  /* 0x00000002dfdf1812 */ /* 0x000fe400078efcff */
[----:B------:R-:W-:Y:S02]  /*7900*/  ISETP.GE.AND P1, PT, R19, 0x4a, PT ;  /* 0x0000004a1300780c */ /* 0x000fe40003f26270 */
[----:B------:R-:W-:Y:S02]  /*7910*/  FSEL R184, R13, -INF , !P0 ;  /* 0xff8000000db87808 */ /* 0x000fe40004000000 */
[----:B------:R-:W-:Y:S02]  /*7920*/  ISETP.GT.AND P0, PT, R25, 0x49, !P1 ;  /* 0x000000491900780c */ /* 0x000fe40004f04270 */
[----:B------:R-:W-:Y:S02]  /*7930*/  LOP3.LUT R223, R223, 0xfffffffe, RZ, 0xc0, !PT ;  /* 0xfffffffedfdf7812 */ /* 0x000fe400078ec0ff */
[C---:B------:R-:W-:Y:S04]  /*7940*/  ISETP.LT.OR P0, PT, R26.reuse, 0x4a, P0 ;  /* 0x0000004a1a00780c */ /* 0x040fe80000701670 */
[----:B------:R-:W-:Y:S02]  /*7950*/  FSEL R166, R15, -INF , !P0 ;  /* 0xff8000000fa67808 */ /* 0x000fe40004000000 */
[----:B------:R-:W-:Y:S02]  /*7960*/  ISETP.GT.AND P0, PT, R25, 0x50, !P6 ;  /* 0x000000501900780c */ /* 0x000fe40007704270 */
[----:B------:R-:W-:Y:S02]  /*7970*/  @P1 LOP3.LUT R223, R223, 0x1, RZ, 0xfc, !PT ;  /* 0x00000001dfdf1812 */ /* 0x000fe400078efcff */
[C---:B------:R-:W-:Y:S02]  /*7980*/  ISETP.LT.OR P0, PT, R26.reuse, 0x51, P0 ;  /* 0x000000511a00780c */ /* 0x040fe40000701670 */
[----:B------:R-:W-:Y:S02]  /*7990*/  ISETP.GE.AND P1, PT, R19, 0x5a, PT ;  /* 0x0000005a1300780c */ /* 0x000fe40003f26270 */
[----:B------:R-:W-:Y:S02]  /*79a0*/  FSEL R156, R17, -INF , !P0 ;  /* 0xff800000119c7808 */ /* 0x000fe40004000000 */
[C---:B------:R-:W-:Y:S04]  /*79b0*/  ISETP.GT.AND P0, PT, R25.reuse, 0x51, !P5 ;  /* 0x000000511900780c */ /* 0x040fe80006f04270 */
[----:B------:R-:W-:Y:S04]  /*79c0*/  ISETP.LT.OR P0, PT, R26, 0x52, P0 ;  /* 0x000000521a00780c */ /* 0x000fe80000701670 */
[----:B------:R-:W-:Y:S02]  /*79d0*/  FSEL R150, R150, -INF , !P0 ;  /* 0xff80000096967808 */ /* 0x000fe40004000000 */
[C---:B------:R-:W-:Y:S04]  /*79e0*/  ISETP.GT.AND P0, PT, R25.reuse, 0x58, !P2 ;  /* 0x000000581900780c */ /* 0x040fe80005704270 */
[----:B------:R-:W-:Y:S04]  /*79f0*/  ISETP.LT.OR P0, PT, R26, 0x59, P0 ;  /* 0x000000591a00780c */ /* 0x000fe80000701670 */
[----:B------:R-:W-:Y:S02]  /*7a00*/  FSEL R146, R146, -INF , !P0 ;  /* 0xff80000092927808 */ /* 0x000fe40004000000 */
[----:B------:R-:W-:Y:S04]  /*7a10*/  ISETP.GT.AND P0, PT, R25, 0x59, !P1 ;  /* 0x000000591900780c */ /* 0x000fe80004f04270 */
[----:B------:R-:W-:Y:S04]  /*7a20*/  ISETP.LT.OR P0, PT, R26, 0x5a, P0 ;  /* 0x0000005a1a00780c */ /* 0x000fe80000701670 */
[----:B------:R-:W-:Y:S02]  /*7a30*/  FSEL R144, R21, -INF , !P0 ;  /* 0xff80000015907808 */ /* 0x000fe40004000000 */
[----:B------:R-:W-:Y:S11]  /*7a40*/  PLOP3.LUT P0, PT, PT, PT, UP2, 0x40, 0x0 ;  /* 0x000000000000781c */ /* 0x000ff60003f0e828 */
[----:B------:R-:W-:Y:S02]  /*7a50*/  @!UPT UIADD3 URZ, URZ, URZ, URZ ;  /* 0x0000003f3f3ff290 */ /* 0x000fe4000fffe03f */
[----:B------:R-:W-:-:S05]  /*7a60*/  @P0 BRA `(.L_x_38) ;  /* 0x0000019000000947 */ /* 0x000fca0003800000 */
[----:B------:R-:W-:Y:S01]  /*7a70*/  IADD3 R4, R4, c[0x0][0x1d0], RZ ;  /* 0x0000740004047a10 */ /* 0x000fe20007ffe0ff */
        /* <DEDUP_REMOVED lines=13> */
.L_x_40:
[----:B------:R-:W-:Y:S04]  /*7b50*/  MOV R4, c[0x0][0x32c] ;  /* 0x0000cb0000047a02 */ /* 0x000fe80000000f00 */
[----:B------:R-:W-:Y:S11]  /*7b60*/  ISETP.NE.AND P0, PT, R4, 0x1, PT ;  /* 0x000000010400780c */ /* 0x000ff60003f05270 */
[----:B------:R-:W-:Y:S02]  /*7b70*/  @!UPT UIADD3 URZ, URZ, URZ, URZ ;  /* 0x0000003f3f3ff290 */ /* 0x000fe4000fffe03f */
[----:B------:R-:W-:Y:S05]  /*7b80*/  @P0 IMAD.HI.U32 R4, R5, c[0x0][0x330], RZ ;  /* 0x0000cc0005040a27 */ /* 0x000fea00078e00ff */
[----:B------:R-:W-:Y:S02]  /*7b90*/  @P0 SHF.R.U32.HI R5, RZ, c[0x0][0x334], R4 ;  /* 0x0000cd00ff050a19 */ /* 0x000fe40000011604 */
.L_x_41:
[----:B------:R-:W-:Y:S05]  /*7ba0*/  BSYNC B0 ;  /* 0x0000000000007941 */ /* 0x000fea0003800000 */
.L_x_39:
[----:B------:R-:W-:Y:S04]  /*7bb0*/  IMAD.IADD R4, R19, 0x1, -R222 ;  /* 0x0000000113047824 */ /* 0x000fe800078e0ade */
[----:B------:R-:W-:Y:S05]  /*7bc0*/  IMAD R4, R5, c[0x0][0x32c], R4 ;  /* 0x0000cb0005047a24 */ /* 0x000fea00078e0204 */
[----:B------:R-:W-:Y:S02]  /*7bd0*/  IADD3 R16, R4, c[0x0][0x32c], RZ ;  /* 0x0000cb0004107a10 */ /* 0x000fe40007ffe0ff */
[----:B------:R-:W-:Y:S02]  /*7be0*/  IMNMX R22, R22, R4, !PT ;  /* 0x0000000416167217 */ /* 0x000fe40007800200 */
[----:B------:R-:W-:Y:S02]  /*7bf0*/  IMNMX R23, R23, R16, PT ;  /* 0x0000001017177217 */ /* 0x000fe40003800200 */
.L_x_38:
[----:B------:R-:W-:Y:S01]  /*7c00*/  LOP3.LUT P0, RZ, R223, 0x80000, RZ, 0xc0, !PT ;  /* 0x00080000dfff7812 */ /* 0x000fe2000780c0ff */
[----:B------:R-:W-:Y:S01]  /*7c10*/  LDSM.16.MT88.4 R28, [R209+0x100] ;  /* 0x00010000d11c783b */ /* 0x000fe20000004200 */
[----:B------:R-:W-:Y:S02]  /*7c20*/  FMNMX.FTZ R7, R12, R3, !PT ;  /* 0x000000030c077209 */ /* 0x000fe40007810000 */
[----:B------:R-:W-:Y:S02]  /*7c30*/  ISETP.GT.AND P0, PT, R22, RZ, !P0 ;  /* 0x000000ff1600720c */ /* 0x000fe40004704270 */
[----:B------:R-:W-:Y:S02]  /*7c40*/  FMNMX.FTZ R7, R10, R7, !PT ;  /* 0x000000070a077209 */ /* 0x000fe40007810000 */
[----:B------:R-:W-:Y:S01]  /*7c50*/  ISETP.LT.OR P0, PT, R23, 0x1, P0 ;  /* 0x000000011700780c */ /* 0x000fe20000701670 */
[----:B------:R-:W-:Y:S01]  /*7c60*/  LDSM.16.MT88.4 R36, [R208+0x100] ;  /* 0x00010000d024783b */ /* 0x000fe20000004200 */
[----:B------:R-:W-:Y:S02]  /*7c70*/  FMNMX.FTZ R7, R6, R7, !PT ;  /* 0x0000000706077209 */ /* 0x000fe40007810000 */
[----:B------:R-:W-:Y:S02]  /*7c80*/  FSEL R15, R0, -INF , !P0 ;  /* 0xff800000000f7808 */ /* 0x000fe40004000000 */
[----:B------:R-:W-:Y:S02]  /*7c90*/  LOP3.LUT P0, RZ, R223, 0x40000, RZ, 0xc0, !PT ;  /* 0x00040000dfff7812 */ /* 0x000fe4000780c0ff */
[----:B------:R-:W-:Y:S01]  /*7ca0*/  FMNMX.FTZ R7, R8, R7, !PT ;  /* 0x0000000708077209 */ /* 0x000fe20007810000 */
[----:B------:R-:W-:Y:S01]  /*7cb0*/  LDSM.16.MT88.4 R44, [R212+0x3100] ;  /* 0x00310000d42c783b */ /* 0x000fe20000004200 */
[----:B------:R-:W-:Y:S02]  /*7cc0*/  ISETP.GT.AND P0, PT, R22, 0x1, !P0 ;  /* 0x000000011600780c */ /* 0x000fe40004704270 */
[----:B------:R-:W-:Y:S02]  /*7cd0*/  FMNMX.FTZ R7, R42, R7, !PT ;  /* 0x000000072a077209 */ /* 0x000fe40007810000 */
[----:B------:R-:W-:Y:S02]  /*7ce0*/  ISETP.LT.OR P0, PT, R23, 0x2, P0 ;  /* 0x000000021700780c */ /* 0x000fe40000701670 */
[----:B------:R-:W-:Y:S02]  /*7cf0*/  FMNMX.FTZ R7, R40, R7, !PT ;  /* 0x0000000728077209 */ /* 0x000fe40007810000 */
[----:B------:R-:W-:Y:S02]  /*7d00*/  FSEL R13, R157, -INF , !P0 ;  /* 0xff8000009d0d7808 */ /* 0x000fe40004000000 */
[----:B------:R-:W-:Y:S02]  /*7d10*/  LOP3.LUT P0, RZ, R223, 0x20000, RZ, 0xc0, !PT ;  /* 0x00020000dfff7812 */ /* 0x000fe4000780c0ff */
[----:B------:R-:W-:Y:S02]  /*7d20*/  FMNMX.FTZ R7, R50, R7, !PT ;  /* 0x0000000732077209 */ /* 0x000fe40007810000 */
        /* <DEDUP_REMOVED lines=66> */
[C---:B------:R-:W-:Y:S01]  /*8150*/  ISETP.GT.AND P6, PT, R22.reuse, 0x50, !P6 ;  /* 0x000000501600780c */ /* 0x040fe200077c4270 */
[----:B------:R-:W1:Y:S01]  /*8160*/  SHFL.BFLY PT, R0, R5, 0x2, 0x1f ;  /* 0x0c401f0005007f89 */ /* 0x000e6200000e0000 */
[----:B------:R-:W-:Y:S02]  /*8170*/  FSEL R233, R233, -INF , !P0 ;  /* 0xff800000e9e97808 */ /* 0x000fe40004000000 */
[----:B------:R-:W-:Y:S02]  /*8180*/  LOP3.LUT P0, RZ, R223, 0x80, RZ, 0xc0, !PT ;  /* 0x00000080dfff7812 */ /* 0x000fe4000780c0ff */
[----:B------:R-:W-:Y:S02]  /*8190*/  FMNMX.FTZ R4, R233, R4, !PT ;  /* 0x00000004e9047209 */ /* 0x000fe40007810000 */
[C---:B------:R-:W-:Y:S02]  /*81a0*/  ISETP.GT.AND P0, PT, R22.reuse, 0x30, !P0 ;  /* 0x000000301600780c */ /* 0x040fe40004704270 */
[C---:B------:R-:W-:Y:S02]  /*81b0*/  ISETP.GT.AND P5, PT, R22.reuse, 0x51, !P5 ;  /* 0x000000511600780c */ /* 0x040fe40006fa4270 */
[C---:B------:R-:W-:Y:S02]  /*81c0*/  ISETP.LT.OR P0, PT, R23.reuse, 0x31, P0 ;  /* 0x000000311700780c */ /* 0x040fe40000701670 */
[----:B------:R-:W-:Y:S02]  /*81d0*/  ISETP.LT.OR P6, PT, R23, 0x51, P6 ;  /* 0x000000511700780c */ /* 0x000fe400037c1670 */
        /* <DEDUP_REMOVED lines=11> */
[----:B------:R-:W-:Y:S02]  /*8290*/  FSEL R147, R251, -INF , !P6 ;  /* 0xff800000fb937808 */ /* 0x000fe40007000000 */
[----:B------:R-:W-:Y:S02]  /*82a0*/  ISETP.LT.OR P0, PT, R23, 0x39, P0 ;  /* 0x000000391700780c */ /* 0x000fe40000701670 */
[C---:B------:R-:W-:Y:S02]  /*82b0*/  ISETP.GT.AND P1, PT, R22.reuse, 0x59, !P1 ;  /* 0x000000591600780c */ /* 0x040fe40004f24270 */
[----:B------:R-:W-:Y:S02]  /*82c0*/  FSEL R241, R241, -INF , !P0 ;  /* 0xff800000f1f17808 */ /* 0x000fe40004000000 */
[----:B------:R-:W-:Y:S02]  /*82d0*/  LOP3.LUT P0, RZ, R223, 0x10, RZ, 0xc0, !PT ;  /* 0x00000010dfff7812 */ /* 0x000fe4000780c0ff */
[----:B------:R-:W-:Y:S02]  /*82e0*/  FMNMX.FTZ R4, R241, R4, !PT ;  /* 0x00000004f1047209 */ /* 0x000fe40007810000 */
[----:B------:R-:W-:Y:S02]  /*82f0*/  ISETP.GT.AND P0, PT, R22, 0x39, !P0 ;  /* 0x000000391600780c */ /* 0x000fe40004704270 */
[C---:B------:R-:W-:Y:S02]  /*8300*/  ISETP.LT.OR P2, PT, R23.reuse, 0x59, P2 ;  /* 0x000000591700780c */ /* 0x040fe40001741670 */
[----:B------:R-:W-:Y:S02]  /*8310*/  ISETP.LT.OR P0, PT, R23, 0x3a, P0 ;  /* 0x0000003a1700780c */ /* 0x000fe40000701670 */
[----:B------:R-:W-:Y:S02]  /*8320*/  FSEL R139, R250, -INF , !P5 ;  /* 0xff800000fa8b7808 */ /* 0x000fe40006800000 */
        /* <DEDUP_REMOVED lines=11> */
[----:B-1----:R-:W-:Y:S02]  /*83e0*/  FMNMX.FTZ R16, R5, R0, !PT ;  /* 0x0000000005107209 */ /* 0x002fe40007810000 */
[----:B------:R-:W-:Y:S02]  /*83f0*/  ISETP.LT.OR P0, PT, R23, 0x42, P0 ;  /* 0x000000421700780c */ /* 0x000fe40000701670 */
[----:B------:R-:W-:Y:S01]  /*8400*/  FSEL R117, R252, -INF , !P1 ;  /* 0xff800000fc757808 */ /* 0x000fe20004800000 */
[----:B------:R-:W1:Y:S01]  /*8410*/  SHFL.BFLY PT, R17, R16, 0x1, 0x1f ;  /* 0x0c201f0010117f89 */ /* 0x000e6200000e0000 */
[----:B------:R-:W-:Y:S02]  /*8420*/  FSEL R165, R242, -INF , !P0 ;  /* 0xff800000f2a57808 */ /* 0x000fe40004000000 */
[----:B------:R-:W-:Y:S02]  /*8430*/  LOP3.LUT P0, RZ, R223, 0x2, RZ, 0xc0, !PT ;  /* 0x00000002dfff7812 */ /* 0x000fe4000780c0ff */
[----:B------:R-:W-:Y:S02]  /*8440*/  FMNMX.FTZ R4, R165, R4, !PT ;  /* 0x00000004a5047209 */ /* 0x000fe40007810000 */
[----:B------:R-:W-:Y:S04]  /*8450*/  ISETP.GT.AND P0, PT, R22, 0x48, !P0 ;  /* 0x000000481600780c */ /* 0x000fe80004704270 */
[----:B------:R-:W-:Y:S04]  /*8460*/  ISETP.LT.OR P0, PT, R23, 0x49, P0 ;  /* 0x000000491700780c */ /* 0x000fe80000701670 */
[----:B------:R-:W-:Y:S02]  /*8470*/  FSEL R161, R248, -INF , !P0 ;  /* 0xff800000f8a17808 */ /* 0x000fe40004000000 */
[----:B------:R-:W-:Y:S02]  /*8480*/  LOP3.LUT P0, RZ, R223, 0x1, RZ, 0xc0, !PT ;  /* 0x00000001dfff7812 */ /* 0x000fe4000780c0ff */
[----:B------:R-:W-:Y:S02]  /*8490*/  FMNMX.FTZ R4, R161, R4, !PT ;  /* 0x00000004a1047209 */ /* 0x000fe40007810000 */
[----:B------:R-:W-:Y:S04]  /*84a0*/  ISETP.GT.AND P0, PT, R22, 0x49, !P0 ;  /* 0x000000491600780c */ /* 0x000fe80004704270 */
[----:B------:R-:W-:Y:S02]  /*84b0*/  ISETP.LT.OR P0, PT, R23, 0x4a, P0 ;  /* 0x0000004a1700780c */ /* 0x000fe40000701670 */
[----:B------:R-:W-:Y:S02]  /*84c0*/  LDSM.16.MT88.4 R20, [R210+0x100] ;  /* 0x00010000d214783b */ /* 0x000fe40000004200 */
[----:B------:R-:W-:Y:S04]  /*84d0*/  FSEL R159, R247, -INF , !P0 ;  /* 0xff800000f79f7808 */ /* 0x000fe80004000000 */
[----:B------:R-:W-:Y:S04]  /*84e0*/  FMNMX.FTZ R4, R159, R4, !PT ;  /* 0x000000049f047209 */ /* 0x000fe80007810000 */
[----:B------:R-:W-:Y:S04]  /*84f0*/  FMNMX.FTZ R4, R147, R4, !PT ;  /* 0x0000000493047209 */ /* 0x000fe80007810000 */
[----:B------:R-:W-:Y:S04]  /*8500*/  FMNMX.FTZ R0, R139, R4, !PT ;  /* 0x000000048b007209 */ /* 0x000fe80007810000 */
[----:B------:R-:W-:Y:S04]  /*8510*/  FMNMX.FTZ R0, R135, R0, !PT ;  /* 0x0000000087007209 */ /* 0x000fe80007810000 */
[----:B------:R-:W-:Y:S02]  /*8520*/  FMNMX.FTZ R7, R117, R0, !PT ;  /* 0x0000000075077209 */ /* 0x000fe40007810000 */
[----:B-1----:R-:W-:Y:S03]  /*8530*/  FMNMX.FTZ R0, R16, R17, !PT ;  /* 0x0000001110007209 */ /* 0x002fe60007810000 */
[----:B------:R-:W1:Y:S01]  /*8540*/  SHFL.BFLY PT, R4, R7, 0x2, 0x1f ;  /* 0x0c401f0007047f89 */ /* 0x000e6200000e0000 */
[C---:B------:R-:W-:Y:S01]  /*8550*/  FSETP.NEU.FTZ.AND P0, PT, R0.reuse, -INF , PT ;  /* 0xff8000000000780b */ /* 0x040fe20003f1d000 */
[----:B------:R-:W-:Y:S05]  /*8560*/  FMUL.FTZ R149, R0, c[0x0][0x2d0] ;  /* 0x0000b40000957a20 */ /* 0x000fea0000410000 */
[----:B------:R-:W-:Y:S05]  /*8570*/  FSEL R149, R149, RZ, P0 ;  /* 0x000000ff95957208 */ /* 0x000fea0000000000 */
[--C-:B------:R-:W-:Y:S01]  /*8580*/  FFMA.FTZ R118, R6, c[0x0][0x2d0], -R149.reuse ;  /* 0x0000b40006767a23 */ /* 0x100fe20000010895 */
[----:B------:R-:W-:Y:S01]  /*8590*/  FSEL R6, R0, RZ, P0 ;  /* 0x000000ff00067208 */ /* 0x000fe20000000000 */
[--C-:B------:R-:W-:Y:S02]  /*85a0*/  FFMA.FTZ R128, R12, c[0x0][0x2d0], -R149.reuse ;  /* 0x0000b4000c807a23 */ /* 0x100fe40000010895 */
[----:B------:R-:W-:Y:S02]  /*85b0*/  FFMA.FTZ R119, R10, c[0x0][0x2d0], -R149 ;  /* 0x0000b4000a777a23 */ /* 0x000fe40000010895 */
[----:B------:R-:W-:Y:S01]  /*85c0*/  FADD.FTZ R3, -R6, R3 ;  /* 0x0000000306037221 */ /* 0x000fe20000010100 */
[----:B------:R-:W-:Y:S01]  /*85d0*/  MUFU.EX2 R118, R118 ;  /* 0x0000007600767308 */ /* 0x000fe20000000800 */
[--C-:B------:R-:W-:Y:S02]  /*85e0*/  FFMA.FTZ R129, R8, c[0x0][0x2d0], -R149.reuse ;  /* 0x0000b40008817a23 */ /* 0x100fe40000010895 */
[--C-:B------:R-:W-:Y:S01]  /*85f0*/  FFMA.FTZ R136, R42, c[0x0][0x2d0], -R149.reuse ;  /* 0x0000b4002a887a23 */ /* 0x100fe20000010895 */
[----:B-1----:R-:W-:Y:S01]  /*8600*/  FMNMX.FTZ R5, R7, R4, !PT ;  /* 0x0000000407057209 */ /* 0x002fe20007810000 */
[--C-:B------:R-:W-:Y:S02]  /*8610*/  FFMA.FTZ R137, R40, c[0x0][0x2d0], -R149.reuse ;  /* 0x0000b40028897a23 */ /* 0x100fe40000010895 */
[--C-:B------:R-:W-:Y:S02]  /*8620*/  FFMA.FTZ R138, R50, c[0x0][0x2d0], -R149.reuse ;  /* 0x0000b400328a7a23 */ /* 0x100fe40000010895 */
[----:B------:R-:W1:Y:S01]  /*8630*/  SHFL.BFLY PT, R4, R5, 0x1, 0x1f ;  /* 0x0c201f0005047f89 */ /* 0x000e6200000e0000 */
[----:B------:R-:W-:Y:S01]  /*8640*/  MUFU.EX2 R128, R128 ;  /* 0x0000008000807308 */ /* 0x000fe20000000800 */
[--C-:B------:R-:W-:Y:S02]  /*8650*/  FFMA.FTZ R145, R48, c[0x0][0x2d0], -R149.reuse ;  /* 0x0000b40030917a23 */ /* 0x100fe40000010895 */
[--C-:B------:R-:W-:Y:S02]  /*8660*/  FFMA.FTZ R232, R232, c[0x0][0x2d0], -R149.reuse ;  /* 0x0000b400e8e87a23 */ /* 0x100fe40000010895 */
[--C-:B------:R-:W-:Y:S02]  /*8670*/  FFMA.FTZ R184, R184, c[0x0][0x2d0], -R149.reuse ;  /* 0x0000b400b8b87a23 */ /* 0x100fe40000010895 */
[--C-:B------:R-:W-:Y:S02]  /*8680*/  FFMA.FTZ R160, R160, c[0x0][0x2d0], -R149.reuse ;  /* 0x0000b400a0a07a23 */ /* 0x100fe40000010895 */
[--C-:B------:R-:W-:Y:S01]  /*8690*/  FFMA.FTZ R162, R162, c[0x0][0x2d0], -R149.reuse ;  /* 0x0000b400a2a27a23 */ /* 0x100fe20000010895 */
[----:B------:R-:W2:Y:S01]  /*86a0*/  MUFU.EX2 R119, R119 ;  /* 0x0000007700777308 */ /* 0x000ea20000000800 */
[--C-:B------:R-:W-:Y:S02]  /*86b0*/  FFMA.FTZ R234, R234, c[0x0][0x2d0], -R149.reuse ;  /* 0x0000b400eaea7a23 */ /* 0x100fe40000010895 */
[--C-:B------:R-:W-:Y:S02]  /*86c0*/  FFMA.FTZ R236, R236, c[0x0][0x2d0], -R149.reuse ;  /* 0x0000b400ecec7a23 */ /* 0x100fe40000010895 */
[--C-:B------:R-:W-:Y:S02]  /*86d0*/  FFMA.FTZ R156, R156, c[0x0][0x2d0], -R149.reuse ;  /* 0x0000b4009c9c7a23 */ /* 0x100fe40000010895 */
[--C-:B------:R-:W-:Y:S03]  /*86e0*/  FFMA.FTZ R146, R146, c[0x0][0x2d0], -R149.reuse ;  /* 0x0000b40092927a23 */ /* 0x100fe60000010895 */
[----:B------:R-:W3:Y:S01]  /*86f0*/  MUFU.EX2 R129, R129 ;  /* 0x0000008100817308 */ /* 0x000ee20000000800 */
[----:B-1----:R-:W-:Y:S01]  /*8700*/  FMNMX.FTZ R116, R5, R4, !PT ;  /* 0x0000000405747209 */ /* 0x002fe20007810000 */
[----:B------:R-:W-:Y:S03]  /*8710*/  FMUL.FTZ R4, R3, c[0x0][0x2d0] ;  /* 0x0000b40003047a20 */ /* 0x000fe60000410000 */
[C---:B------:R-:W-:Y:S01]  /*8720*/  FSETP.NEU.FTZ.AND P0, PT, R116.reuse, -INF , PT ;  /* 0xff8000007400780b */ /* 0x040fe20003f1d000 */
[C---:B------:R-:W-:Y:S04]  /*8730*/  FMUL.FTZ R134, R116.reuse, c[0x0][0x2d0] ;  /* 0x0000b40074867a20 */ /* 0x040fe80000410000 */
[----:B------:R-:W1:Y:S01]  /*8740*/  MUFU.EX2 R3, R4 ;  /* 0x0000000400037308 */ /* 0x000e620000000800 */
[----:B------:R-:W-:Y:S02]  /*8750*/  FSEL R5, R116, RZ, P0 ;  /* 0x000000ff74057208 */ /* 0x000fe40000000000 */
[----:B------:R-:W-:Y:S02]  /*8760*/  FSEL R134, R134, RZ, P0 ;  /* 0x000000ff86867208 */ /* 0x000fe40000000000 */
[----:B--2---:R-:W-:Y:S01]  /*8770*/  F2FP.BF16.PACK_AB R124, R119, R128 ;  /* 0x00000080777c723e */ /* 0x004fe200000010ff */
[----:B------:R-:W-:Y:S01]  /*8780*/  FADD.FTZ R5, -R5, R2 ;  /* 0x0000000205057221 */ /* 0x000fe20000010100 */
[----:B------:R-:W-:Y:S01]  /*8790*/  ISETP.GT.AND P0, PT, R230, R231, PT ;  /* 0x000000e7e600720c */ /* 0x000fe20003f04270 */
[--C-:B------:R-:W-:Y:S02]  /*87a0*/  FFMA.FTZ R133, R15, c[0x0][0x2d0], -R134.reuse ;  /* 0x0000b4000f857a23 */ /* 0x100fe40000010886 */
[--C-:B------:R-:W-:Y:S01]  /*87b0*/  FFMA.FTZ R132, R13, c[0x0][0x2d0], -R134.reuse ;  /* 0x0000b4000d847a23 */ /* 0x100fe20000010886 */
[----:B------:R-:W-:Y:S01]  /*87c0*/  MUFU.EX2 R232, R232 ;  /* 0x000000e800e87308 */ /* 0x000fe20000000800 */
[----:B------:R-:W2:Y:S01]  /*87d0*/  LDSM.16.MT88.4 R12, [R212+0x100] ;  /* 0x00010000d40c783b */ /* 0x000ea20000004200 */
[--C-:B------:R-:W-:Y:S01]  /*87e0*/  FFMA.FTZ R131, R11, c[0x0][0x2d0], -R134.reuse ;  /* 0x0000b4000b837a23 */ /* 0x100fe20000010886 */
[----:B---3--:R-:W-:Y:S01]  /*87f0*/  F2FP.BF16.PACK_AB R126, R129, R118 ;  /* 0x00000076817e723e */ /* 0x008fe200000010ff */
[--C-:B------:R-:W-:Y:S02]  /*8800*/  FFMA.FTZ R130, R9, c[0x0][0x2d0], -R134.reuse ;  /* 0x0000b40009827a23 */ /* 0x100fe40000010886 */
[----:B------:R-:W-:Y:S02]  /*8810*/  FMUL.FTZ R2, R5, c[0x0][0x2d0] ;  /* 0x0000b40005027a20 */ /* 0x000fe40000410000 */
[--C-:B------:R-:W-:Y:S02]  /*8820*/  FFMA.FTZ R165, R165, c[0x0][0x2d0], -R134.reuse ;  /* 0x0000b400a5a57a23 */ /* 0x100fe40000010886 */
[----:B------:R-:W-:Y:S01]  /*8830*/  MUFU.EX2 R133, R133 ;  /* 0x0000008500857308 */ /* 0x000fe20000000800 */
[--C-:B------:R-:W-:Y:S02]  /*8840*/  FFMA.FTZ R161, R161, c[0x0][0x2d0], -R134.reuse ;  /* 0x0000b400a1a17a23 */ /* 0x100fe40000010886 */
[C---:B-1----:R-:W-:Y:S02]  /*8850*/  FMUL.FTZ R4, R3.reuse, R112 ;  /* 0x0000007003047220 */ /* 0x042fe40000410000 */
[C---:B------:R-:W-:Y:S02]  /*8860*/  FMUL.FTZ R5, R3.reuse, R113 ;  /* 0x0000007103057220 */ /* 0x040fe40000410000 */
[C---:B------:R-:W-:Y:S02]  /*8870*/  FMUL.FTZ R8, R3.reuse, R108 ;  /* 0x0000006c03087220 */ /* 0x040fe40000410000 */
[C---:B------:R-:W-:Y:S01]  /*8880*/  FMUL.FTZ R9, R3.reuse, R109 ;  /* 0x0000006d03097220 */ /* 0x040fe20000410000 */
[----:B------:R-:W1:Y:S01]  /*8890*/  MUFU.EX2 R2, R2 ;  /* 0x0000000200027308 */ /* 0x000e620000000800 */
[C---:B------:R-:W-:Y:S02]  /*88a0*/  FMUL.FTZ R16, R3.reuse, R100 ;  /* 0x0000006403107220 */ /* 0x040fe40000410000 */
[C---:B------:R-:W-:Y:S02]  /*88b0*/  FMUL.FTZ R17, R3.reuse, R101 ;  /* 0x0000006503117220 */ /* 0x040fe40000410000 */
[C---:B------:R-:W-:Y:S02]  /*88c0*/  FMUL.FTZ R24, R3.reuse, R92 ;  /* 0x0000005c03187220 */ /* 0x040fe40000410000 */
[C---:B------:R-:W-:Y:S02]  /*88d0*/  FMUL.FTZ R25, R3.reuse, R93 ;  /* 0x0000005d03197220 */ /* 0x040fe40000410000 */
[C---:B------:R-:W-:Y:S01]  /*88e0*/  FMUL.FTZ R32, R3.reuse, R84 ;  /* 0x0000005403207220 */ /* 0x040fe20000410000 */
[----:B------:R-:W3:Y:S01]  /*88f0*/  MUFU.EX2 R132, R132 ;  /* 0x0000008400847308 */ /* 0x000ee20000000800 */
[C---:B------:R-:W-:Y:S02]  /*8900*/  FMUL.FTZ R33, R3.reuse, R85 ;  /* 0x0000005503217220 */ /* 0x040fe40000410000 */
[C---:B------:R-:W-:Y:S02]  /*8910*/  FMUL.FTZ R40, R3.reuse, R76 ;  /* 0x0000004c03287220 */ /* 0x040fe40000410000 */
[C---:B------:R-:W-:Y:S02]  /*8920*/  FMUL.FTZ R41, R3.reuse, R77 ;  /* 0x0000004d03297220 */ /* 0x040fe40000410000 */
[C---:B------:R-:W-:Y:S02]  /*8930*/  FMUL.FTZ R48, R3.reuse, R68 ;  /* 0x0000004403307220 */ /* 0x040fe40000410000 */
[C---:B------:R-:W-:Y:S01]  /*8940*/  FMUL.FTZ R49, R3.reuse, R69 ;  /* 0x0000004503317220 */ /* 0x040fe20000410000 */
[----:B------:R-:W-:Y:S01]  /*8950*/  MUFU.EX2 R131, R131 ;  /* 0x0000008300837308 */ /* 0x000fe20000000800 */
[C---:B------:R-:W-:Y:S02]  /*8960*/  FMUL.FTZ R52, R3.reuse, R52 ;  /* 0x0000003403347220 */ /* 0x040fe40000410000 */
[C---:B------:R-:W-:Y:S02]  /*8970*/  FMUL.FTZ R53, R3.reuse, R53 ;  /* 0x0000003503357220 */ /* 0x040fe40000410000 */
[C---:B-1----:R-:W-:Y:S02]  /*8980*/  FMUL.FTZ R6, R2.reuse, R114 ;  /* 0x0000007202067220 */ /* 0x042fe40000410000 */
[C---:B------:R-:W-:Y:S02]  /*8990*/  FMUL.FTZ R7, R2.reuse, R115 ;  /* 0x0000007302077220 */ /* 0x040fe40000410000 */
[C---:B------:R-:W-:Y:S01]  /*89a0*/  FMUL.FTZ R10, R2.reuse, R110 ;  /* 0x0000006e020a7220 */ /* 0x040fe20000410000 */
[----:B------:R-:W1:Y:S01]  /*89b0*/  MUFU.EX2 R130, R130 ;  /* 0x0000008200827308 */ /* 0x000e620000000800 */
[C---:B------:R-:W-:Y:S02]  /*89c0*/  FMUL.FTZ R11, R2.reuse, R111 ;  /* 0x0000006f020b7220 */ /* 0x040fe40000410000 */
[----:B------:R-:W-:Y:S01]  /*89d0*/  FMUL.FTZ R18, R2, R102 ;  /* 0x0000006602127220 */ /* 0x000fe20000410000 */
[----:B---3--:R-:W-:Y:S01]  /*89e0*/  F2FP.BF16.PACK_AB R125, R132, R133 ;  /* 0x00000085847d723e */ /* 0x008fe200000010ff */
[C---:B------:R-:W-:Y:S01]  /*89f0*/  FMUL.FTZ R19, R2.reuse, R103 ;  /* 0x0000006702137220 */ /* 0x040fe20000410000 */
[----:B------:R-:W-:Y:S01]  /*8a00*/  LDSM.16.MT88.4 R108, [R212+0x2900] ;  /* 0x00290000d46c783b */ /* 0x000fe20000004200 */
[C---:B------:R-:W-:Y:S02]  /*8a10*/  FMUL.FTZ R26, R2.reuse, R94 ;  /* 0x0000005e021a7220 */ /* 0x040fe40000410000 */
[C---:B------:R-:W-:Y:S01]  /*8a20*/  FMUL.FTZ R27, R2.reuse, R95 ;  /* 0x0000005f021b7220 */ /* 0x040fe20000410000 */
[----:B------:R-:W-:Y:S01]  /*8a30*/  MUFU.EX2 R184, R184 ;  /* 0x000000b800b87308 */ /* 0x000fe20000000800 */
[C---:B------:R-:W-:Y:S02]  /*8a40*/  FMUL.FTZ R34, R2.reuse, R86 ;  /* 0x0000005602227220 */ /* 0x040fe40000410000 */
[C---:B------:R-:W-:Y:S01]  /*8a50*/  FMUL.FTZ R35, R2.reuse, R87 ;  /* 0x0000005702237220 */ /* 0x040fe20000410000 */
[----:B------:R-:W-:Y:S01]  /*8a60*/  LDSM.16.MT88.4 R92, [R208+0x4900] ;  /* 0x00490000d05c783b */ /* 0x000fe20000004200 */
[C---:B------:R-:W-:Y:S02]  /*8a70*/  FMUL.FTZ R42, R2.reuse, R78 ;  /* 0x0000004e022a7220 */ /* 0x040fe40000410000 */
[C---:B------:R-:W-:Y:S02]  /*8a80*/  FMUL.FTZ R43, R2.reuse, R79 ;  /* 0x0000004f022b7220 */ /* 0x040fe40000410000 */
[C---:B------:R-:W-:Y:S01]  /*8a90*/  FMUL.FTZ R50, R2.reuse, R70 ;  /* 0x0000004602327220 */ /* 0x040fe20000410000 */
[----:B------:R-:W-:Y:S01]  /*8aa0*/  MUFU.EX2 R165, R165 ;  /* 0x000000a500a57308 */ /* 0x000fe20000000800 */
[C---:B------:R-:W-:Y:S01]  /*8ab0*/  FMUL.FTZ R51, R2.reuse, R71 ;  /* 0x0000004702337220 */ /* 0x040fe20000410000 */
[----:B------:R-:W3:Y:S01]  /*8ac0*/  LDSM.16.MT88.4 R84, [R210+0x3100] ;  /* 0x00310000d254783b */ /* 0x000ee20000004200 */
[----:B------:R-:W-:Y:S01]  /*8ad0*/  FMUL.FTZ R54, R2, R54 ;  /* 0x0000003602367220 */ /* 0x000fe20000410000 */
[----:B-1----:R-:W-:Y:S01]  /*8ae0*/  F2FP.BF16.PACK_AB R127, R130, R131 ;  /* 0x00000083827f723e */ /* 0x002fe200000010ff */
[C---:B------:R-:W-:Y:S02]  /*8af0*/  FMUL.FTZ R55, R2.reuse, R55 ;  /* 0x0000003702377220 */ /* 0x040fe40000410000 */
[C---:B------:R-:W-:Y:S02]  /*8b00*/  FMUL.FTZ R56, R3.reuse, R56 ;  /* 0x0000003803387220 */ /* 0x040fe40000410000 */
[C---:B------:R-:W-:Y:S01]  /*8b10*/  FMUL.FTZ R57, R3.reuse, R57 ;  /* 0x0000003903397220 */ /* 0x040fe20000410000 */
[----:B------:R-:W1:Y:S01]  /*8b20*/  LDSM.16.MT88.4 R76, [R209+0x3100] ;  /* 0x00310000d14c783b */ /* 0x000e620000004200 */
[C---:B--2---:R-:W-:Y:S01]  /*8b30*/  HMMA.16816.F32.BF16 R4, R124.reuse, R12, R4 ;  /* 0x0000000c7c04723c */ /* 0x044fe20000041804 */
[----:B------:R-:W-:Y:S04]  /*8b40*/  MUFU.EX2 R161, R161 ;  /* 0x000000a100a17308 */ /* 0x000fe80000000800 */
[C---:B------:R-:W-:Y:S02]  /*8b50*/  FMUL.FTZ R58, R2.reuse, R58 ;  /* 0x0000003a023a7220 */ /* 0x040fe40000410000 */
[----:B------:R-:W2:Y:S01]  /*8b60*/  LDSM.16.MT88.4 R68, [R208+0x3100] ;  /* 0x00310000d044783b */ /* 0x000ea20000004200 */
[C---:B------:R-:W-:Y:S03]  /*8b70*/  HMMA.16816.F32.BF16 R8, R124.reuse, R14, R8 ;  /* 0x0000000e7c08723c */ /* 0x040fe60000041808 */
[----:B------:R-:W-:Y:S01]  /*8b80*/  MUFU.EX2 R136, R136 ;  /* 0x0000008800887308 */ /* 0x000fe20000000800 */
[C---:B------:R-:W-:Y:S02]  /*8b90*/  FMUL.FTZ R12, R3.reuse, R104 ;  /* 0x00000068030c7220 */ /* 0x040fe40000410000 */
[C---:B------:R-:W-:Y:S01]  /*8ba0*/  FMUL.FTZ R13, R3.reuse, R105 ;  /* 0x00000069030d7220 */ /* 0x040fe20000410000 */
[----:B------:R-:W-:Y:S01]  /*8bb0*/  LDSM.16.MT88.4 R100, [R210+0x2900] ;  /* 0x00290000d264783b */ /* 0x000fe20000004200 */
[C---:B------:R-:W-:Y:S04]  /*8bc0*/  FMUL.FTZ R14, R2.reuse, R106 ;  /* 0x0000006a020e7220 */ /* 0x040fe80000410000 */
[C---:B------:R-:W-:Y:S01]  /*8bd0*/  FMUL.FTZ R15, R2.reuse, R107 ;  /* 0x0000006b020f7220 */ /* 0x040fe20000410000 */
[----:B------:R-:W4:Y:S01]  /*8be0*/  MUFU.EX2 R137, R137 ;  /* 0x0000008900897308 */ /* 0x000f220000000800 */
[C---:B------:R-:W-:Y:S02]  /*8bf0*/  FMUL.FTZ R59, R2.reuse, R59 ;  /* 0x0000003b023b7220 */ /* 0x040fe40000410000 */
[C---:B------:R-:W-:Y:S02]  /*8c00*/  FMUL.FTZ R60, R3.reuse, R60 ;  /* 0x0000003c033c7220 */ /* 0x040fe40000410000 */
[C---:B------:R-:W-:Y:S01]  /*8c10*/  FMUL.FTZ R61, R3.reuse, R61 ;  /* 0x0000003d033d7220 */ /* 0x040fe20000410000 */
[C---:B------:R-:W-:Y:S03]  /*8c20*/  HMMA.16816.F32.BF16 R12, R124.reuse, R20, R12 ;  /* 0x000000147c0c723c */ /* 0x040fe6000004180c */
[C---:B------:R-:W-:Y:S01]  /*8c30*/  FMUL.FTZ R62, R2.reuse, R62 ;  /* 0x0000003e023e7220 */ /* 0x040fe20000410000 */
[----:B------:R-:W-:Y:S01]  /*8c40*/  MUFU.EX2 R138, R138 ;  /* 0x0000008a008a7308 */ /* 0x000fe20000000800 */
[C---:B------:R-:W-:Y:S02]  /*8c50*/  FMUL.FTZ R63, R2.reuse, R63 ;  /* 0x0000003f023f7220 */ /* 0x040fe40000410000 */
[C---:B------:R-:W-:Y:S01]  /*8c60*/  FMUL.FTZ R20, R3.reuse, R96 ;  /* 0x0000006003147220 */ /* 0x040fe20000410000 */
[C---:B------:R-:W-:Y:S04]  /*8c70*/  HMMA.16816.F32.BF16 R16, R124.reuse, R22, R16 ;  /* 0x000000167c10723c */ /* 0x040fe80000041810 */
[C---:B------:R-:W-:Y:S02]  /*8c80*/  FMUL.FTZ R21, R3.reuse, R97 ;  /* 0x0000006103157220 */ /* 0x040fe40000410000 */
[----:B------:R-:W-:Y:S01]  /*8c90*/  MUFU.EX2 R145, R145 ;  /* 0x0000009100917308 */ /* 0x000fe20000000800 */
[C---:B------:R-:W-:Y:S02]  /*8ca0*/  FMUL.FTZ R22, R2.reuse, R98 ;  /* 0x0000006202167220 */ /* 0x040fe40000410000 */
[C---:B------:R-:W-:Y:S03]  /*8cb0*/  FMUL.FTZ R23, R2.reuse, R99 ;  /* 0x0000006302177220 */ /* 0x040fe60000410000 */
[C---:B------:R-:W-:Y:S02]  /*8cc0*/  FMUL.FTZ R64, R3.reuse, R64 ;  /* 0x0000004003407220 */ /* 0x040fe40000410000 */
[C---:B------:R-:W-:Y:S02]  /*8cd0*/  FMUL.FTZ R65, R3.reuse, R65 ;  /* 0x0000004103417220 */ /* 0x040fe40000410000 */
[C---:B------:R-:W-:Y:S01]  /*8ce0*/  HMMA.16816.F32.BF16 R20, R124.reuse, R28, R20 ;  /* 0x0000001c7c14723c */ /* 0x040fe20000041814 */
[----:B------:R-:W-:Y:S02]  /*8cf0*/  MUFU.EX2 R160, R160 ;  /* 0x000000a000a07308 */ /* 0x000fe40000000800 */
[C---:B------:R-:W-:Y:S02]  /*8d00*/  FMUL.FTZ R66, R2.reuse, R66 ;  /* 0x0000004202427220 */ /* 0x040fe40000410000 */
[C---:B------:R-:W-:Y:S02]  /*8d10*/  FMUL.FTZ R67, R2.reuse, R67 ;  /* 0x0000004302437220 */ /* 0x040fe40000410000 */
[C---:B------:R-:W-:Y:S01]  /*8d20*/  FMUL.FTZ R28, R3.reuse, R88 ;  /* 0x00000058031c7220 */ /* 0x040fe20000410000 */
[C---:B------:R-:W-:Y:S03]  /*8d30*/  HMMA.16816.F32.BF16 R24, R124.reuse, R30, R24 ;  /* 0x0000001e7c18723c */ /* 0x040fe60000041818 */
[----:B------:R-:W-:Y:S01]  /*8d40*/  MUFU.EX2 R162, R162 ;  /* 0x000000a200a27308 */ /* 0x000fe20000000800 */
[----:B------:R-:W-:Y:S02]  /*8d50*/  FMUL.FTZ R29, R3, R89 ;  /* 0x00000059031d7220 */ /* 0x000fe40000410000 */
[--C-:B------:R-:W-:Y:S02]  /*8d60*/  FFMA.FTZ R148, R167, c[0x0][0x2d0], -R134.reuse ;  /* 0x0000b400a7947a23 */ /* 0x100fe40000010886 */
[C---:B------:R-:W-:Y:S04]  /*8d70*/  FMUL.FTZ R30, R2.reuse, R90 ;  /* 0x0000005a021e7220 */ /* 0x040fe80000410000 */
[----:B------:R-:W-:Y:S01]  /*8d80*/  FMUL.FTZ R31, R2, R91 ;  /* 0x0000005b021f7220 */ /* 0x000fe20000410000 */
[----:B------:R-:W-:Y:S01]  /*8d90*/  MUFU.EX2 R148, R148 ;  /* 0x0000009400947308 */ /* 0x000fe20000000800 */
[----:B------:R-:W-:Y:S01]  /*8da0*/  LDSM.16.MT88.4 R88, [R212+0x3900] ;  /* 0x00390000d458783b */ /* 0x000fe20000004200 */
[--C-:B------:R-:W-:Y:S02]  /*8db0*/  FFMA.FTZ R151, R151, c[0x0][0x2d0], -R134.reuse ;  /* 0x0000b40097977a23 */ /* 0x100fe40000010886 */
[--C-:B------:R-:W-:Y:S02]  /*8dc0*/  FFMA.FTZ R157, R157, c[0x0][0x2d0], -R134.reuse ;  /* 0x0000b4009d9d7a23 */ /* 0x100fe40000010886 */
[C---:B------:R-:W-:Y:S03]  /*8dd0*/  HMMA.16816.F32.BF16 R28, R124.reuse, R36, R28 ;  /* 0x000000247c1c723c */ /* 0x040fe6000004181c */
[--C-:B------:R-:W-:Y:S01]  /*8de0*/  FFMA.FTZ R158, R163, c[0x0][0x2d0], -R134.reuse ;  /* 0x0000b400a39e7a23 */ /* 0x100fe20000010886 */
[----:B------:R-:W5:Y:S01]  /*8df0*/  MUFU.EX2 R151, R151 ;  /* 0x0000009700977308 */ /* 0x000f620000000800 */
[--C-:B------:R-:W-:Y:S02]  /*8e00*/  FFMA.FTZ R163, R186, c[0x0][0x2d0], -R149.reuse ;  /* 0x0000b400baa37a23 */ /* 0x100fe40000010895 */
[C---:B------:R-:W-:Y:S01]  /*8e10*/  FMUL.FTZ R36, R3.reuse, R80 ;  /* 0x0000005003247220 */ /* 0x040fe20000410000 */
[C---:B------:R-:W-:Y:S04]  /*8e20*/  HMMA.16816.F32.BF16 R32, R124.reuse, R38, R32 ;  /* 0x000000267c20723c */ /* 0x040fe80000041820 */
[----:B------:R-:W-:Y:S02]  /*8e30*/  FMUL.FTZ R37, R3, R81 ;  /* 0x0000005103257220 */ /* 0x000fe40000410000 */
[----:B------:R-:W-:Y:S01]  /*8e40*/  MUFU.EX2 R157, R157 ;  /* 0x0000009d009d7308 */ /* 0x000fe20000000800 */
[C---:B------:R-:W-:Y:S02]  /*8e50*/  FMUL.FTZ R38, R2.reuse, R82 ;  /* 0x0000005202267220 */ /* 0x040fe40000410000 */
[----:B------:R-:W-:Y:S02]  /*8e60*/  FMUL.FTZ R39, R2, R83 ;  /* 0x0000005302277220 */ /* 0x000fe40000410000 */
[----:B------:R-:W-:Y:S01]  /*8e70*/  LDSM.16.MT88.4 R80, [R209+0x900] ;  /* 0x00090000d150783b */ /* 0x000fe20000004200 */
[--C-:B------:R-:W-:Y:S02]  /*8e80*/  FFMA.FTZ R167, R164, c[0x0][0x2d0], -R149.reuse ;  /* 0x0000b400a4a77a23 */ /* 0x100fe40000010895 */
[--C-:B------:R-:W-:Y:S02]  /*8e90*/  FFMA.FTZ R164, R237, c[0x0][0x2d0], -R134.reuse ;  /* 0x0000b400eda47a23 */ /* 0x100fe40000010886 */
[C---:B------:R-:W-:Y:S01]  /*8ea0*/  HMMA.16816.F32.BF16 R36, R124.reuse, R44, R36 ;  /* 0x0000002c7c24723c */ /* 0x040fe20000041824 */
[----:B------:R-:W1:Y:S02]  /*8eb0*/  MUFU.EX2 R158, R158 ;  /* 0x0000009e009e7308 */ /* 0x000e640000000800 */
[--C-:B------:R-:W-:Y:S02]  /*8ec0*/  FFMA.FTZ R187, R187, c[0x0][0x2d0], -R134.reuse ;  /* 0x0000b400bbbb7a23 */ /* 0x100fe40000010886 */
[--C-:B------:R-:W-:Y:S02]  /*8ed0*/  FFMA.FTZ R186, R235, c[0x0][0x2d0], -R134.reuse ;  /* 0x0000b400ebba7a23 */ /* 0x100fe40000010886 */
[C---:B------:R-:W-:Y:S01]  /*8ee0*/  FMUL.FTZ R44, R3.reuse, R72 ;  /* 0x00000048032c7220 */ /* 0x040fe20000410000 */
[C---:B------:R-:W-:Y:S03]  /*8ef0*/  HMMA.16816.F32.BF16 R40, R124.reuse, R46, R40 ;  /* 0x0000002e7c28723c */ /* 0x040fe60000041828 */
[----:B------:R-:W1:Y:S01]  /*8f00*/  MUFU.EX2 R163, R163 ;  /* 0x000000a300a37308 */ /* 0x000e620000000800 */
[----:B------:R-:W-:Y:S02]  /*8f10*/  FMUL.FTZ R45, R3, R73 ;  /* 0x00000049032d7220 */ /* 0x000fe40000410000 */
[--C-:B------:R-:W-:Y:S02]  /*8f20*/  FFMA.FTZ R233, R233, c[0x0][0x2d0], -R134.reuse ;  /* 0x0000b400e9e97a23 */ /* 0x100fe40000010886 */
[C---:B------:R-:W-:Y:S04]  /*8f30*/  FMUL.FTZ R46, R2.reuse, R74 ;  /* 0x0000004a022e7220 */ /* 0x040fe80000410000 */
[----:B------:R-:W-:Y:S01]  /*8f40*/  FMUL.FTZ R47, R2, R75 ;  /* 0x0000004b022f7220 */ /* 0x000fe20000410000 */
[----:B------:R-:W2:Y:S01]  /*8f50*/  MUFU.EX2 R167, R167 ;  /* 0x000000a700a77308 */ /* 0x000ea20000000800 */
[----:B------:R-:W4:Y:S01]  /*8f60*/  LDSM.16.MT88.4 R72, [R212+0x900] ;  /* 0x00090000d448783b */ /* 0x000f220000004200 */
[--C-:B------:R-:W-:Y:S02]  /*8f70*/  FFMA.FTZ R235, R240, c[0x0][0x2d0], -R149.reuse ;  /* 0x0000b400f0eb7a23 */ /* 0x100fe40000010895 */
[--C-:B------:R-:W-:Y:S02]  /*8f80*/  FFMA.FTZ R237, R238, c[0x0][0x2d0], -R149.reuse ;  /* 0x0000b400eeed7a23 */ /* 0x100fe40000010895 */
[C---:B---3--:R-:W-:Y:S03]  /*8f90*/  HMMA.16816.F32.BF16 R44, R124.reuse, R84, R44 ;  /* 0x000000547c2c723c */ /* 0x048fe6000004182c */
[--C-:B------:R-:W-:Y:S01]  /*8fa0*/  FFMA.FTZ R238, R245, c[0x0][0x2d0], -R134.reuse ;  /* 0x0000b400f5ee7a23 */ /* 0x100fe20000010886 */
[----:B------:R-:W-:Y:S01]  /*8fb0*/  MUFU.EX2 R164, R164 ;  /* 0x000000a400a47308 */ /* 0x000fe20000000800 */
[--C-:B------:R-:W-:Y:S02]  /*8fc0*/  FFMA.FTZ R245, R166, c[0x0][0x2d0], -R149.reuse ;  /* 0x0000b400a6f57a23 */ /* 0x100fe40000010895 */
[--C-:B------:R-:W-:Y:S01]  /*8fd0*/  FFMA.FTZ R166, R185, c[0x0][0x2d0], -R134.reuse ;  /* 0x0000b400b9a67a23 */ /* 0x100fe20000010886 */
[C---:B------:R-:W-:Y:S01]  /*8fe0*/  HMMA.16816.F32.BF16 R48, R124.reuse, R86, R48 ;  /* 0x000000567c30723c */ /* 0x040fe20000041830 */
[----:B------:R-:W-:Y:S03]  /*8ff0*/  LDSM.16.MT88.4 R84, [R208+0x900] ;  /* 0x00090000d054783b */ /* 0x000fe60000004200 */
[--C-:B------:R-:W-:Y:S02]  /*9000*/  FFMA.FTZ R243, R243, c[0x0][0x2d0], -R134.reuse ;  /* 0x0000b400f3f37a23 */ /* 0x100fe40000010886 */
[----:B------:R-:W-:Y:S01]  /*9010*/  MUFU.EX2 R245, R245 ;  /* 0x000000f500f57308 */ /* 0x000fe20000000800 */
[--C-:B------:R-:W-:Y:S01]  /*9020*/  FFMA.FTZ R240, R241, c[0x0][0x2d0], -R134.reuse ;  /* 0x0000b400f1f07a23 */ /* 0x100fe20000010886 */
[C---:B-1----:R-:W-:Y:S04]  /*9030*/  HMMA.16816.F32.BF16 R52, R124.reuse, R76, R52 ;  /* 0x0000004c7c34723c */ /* 0x042fe80000041834 */
[--C-:B------:R-:W-:Y:S02]  /*9040*/  FFMA.FTZ R241, R192, c[0x0][0x2d0], -R149.reuse ;  /* 0x0000b400c0f17a23 */ /* 0x100fe40000010895 */
[--C-:B------:R-:W-:Y:S02]  /*9050*/  FFMA.FTZ R192, R159, c[0x0][0x2d0], -R134.reuse ;  /* 0x0000b4009fc07a23 */ /* 0x100fe40000010886 */
[C---:B------:R-:W-:Y:S01]  /*9060*/  HMMA.16816.F32.BF16 R56, R124.reuse, R78, R56 ;  /* 0x0000004e7c38723c */ /* 0x040fe20000041838 */
[----:B------:R-:W1:Y:S01]  /*9070*/  LDSM.16.MT88.4 R76, [R210+0x900] ;  /* 0x00090000d24c783b */ /* 0x000e620000004200 */
[----:B------:R-:W-:Y:S02]  /*9080*/  MUFU.EX2 R241, R241 ;  /* 0x000000f100f17308 */ /* 0x000fe40000000800 */
[--C-:B------:R-:W-:Y:S02]  /*9090*/  FFMA.FTZ R239, R239, c[0x0][0x2d0], -R134.reuse ;  /* 0x0000b400efef7a23 */ /* 0x100fe40000010886 */
[--C-:B------:R-:W-:Y:S02]  /*90a0*/  FFMA.FTZ R159, R150, c[0x0][0x2d0], -R149.reuse ;  /* 0x0000b400969f7a23 */ /* 0x100fe40000010895 */
[C---:B--2---:R-:W-:Y:S04]  /*90b0*/  HMMA.16816.F32.BF16 R60, R124.reuse, R68, R60 ;  /* 0x000000447c3c723c */ /* 0x044fe8000004183c */
[----:B------:R-:W-:Y:S01]  /*90c0*/  MUFU.EX2 R166, R166 ;  /* 0x000000a600a67308 */ /* 0x000fe20000000800 */
[----:B------:R-:W-:Y:S02]  /*90d0*/  FFMA.FTZ R149, R144, c[0x0][0x2d0], -R149 ;  /* 0x0000b40090957a23 */ /* 0x000fe40000010895 */
[----:B----4-:R-:W-:Y:S01]  /*90e0*/  F2FP.BF16.PACK_AB R68, R137, R136 ;  /* 0x000000888944723e */ /* 0x010fe200000010ff */
[----:B------:R-:W-:Y:S04]  /*90f0*/  HMMA.16816.F32.BF16 R64, R124, R70, R64 ;  /* 0x000000467c40723c */ /* 0x000fe80000041840 */
[----:B-----5:R-:W-:Y:S01]  /*9100*/  F2FP.BF16.PACK_AB R69, R151, R148 ;  /* 0x000000949745723e */ /* 0x020fe200000010ff */
[--C-:B------:R-:W-:Y:S01]  /*9110*/  FFMA.FTZ R144, R147, c[0x0][0x2d0], -R134.reuse ;  /* 0x0000b40093907a23 */ /* 0x100fe20000010886 */
[----:B------:R-:W-:Y:S01]  /*9120*/  MUFU.EX2 R192, R192 ;  /* 0x000000c000c07308 */ /* 0x000fe20000000800 */
[----:B------:R-:W-:Y:S01]  /*9130*/  F2FP.BF16.PACK_AB R70, R145, R138 ;  /* 0x0000008a9146723e */ /* 0x000fe200000010ff */
[--C-:B------:R-:W-:Y:S01]  /*9140*/  FFMA.FTZ R139, R139, c[0x0][0x2d0], -R134.reuse ;  /* 0x0000b4008b8b7a23 */ /* 0x100fe20000010886 */
[----:B------:R-:W-:Y:S03]  /*9150*/  F2FP.BF16.PACK_AB R71, R158, R157 ;  /* 0x0000009d9e47723e */ /* 0x000fe600000010ff */
[--C-:B------:R-:W-:Y:S02]  /*9160*/  FFMA.FTZ R135, R135, c[0x0][0x2d0], -R134.reuse ;  /* 0x0000b40087877a23 */ /* 0x100fe40000010886 */
[----:B------:R-:W-:Y:S02]  /*9170*/  FFMA.FTZ R134, R117, c[0x0][0x2d0], -R134 ;  /* 0x0000b40075867a23 */ /* 0x000fe40000010886 */
[C---:B------:R-:W-:Y:S01]  /*9180*/  HMMA.16816.F32.BF16 R4, R68.reuse, R72, R4 ;  /* 0x000000484404723c */ /* 0x040fe20000041804 */
[----:B------:R-:W2:Y:S04]  /*9190*/  MUFU.EX2 R187, R187 ;  /* 0x000000bb00bb7308 */ /* 0x000ea80000000800 */
[----:B------:R-:W-:Y:S02]  /*91a0*/  FFMA.FTZ R128, R3, R224, R128 ;  /* 0x000000e003807223 */ /* 0x000fe40000010080 */
[----:B------:R-:W-:Y:S01]  /*91b0*/  FFMA.FTZ R133, R2, R225, R133 ;  /* 0x000000e102857223 */ /* 0x000fe20000010085 */
[C---:B------:R-:W-:Y:S01]  /*91c0*/  HMMA.16816.F32.BF16 R8, R68.reuse, R74, R8 ;  /* 0x0000004a4408723c */ /* 0x040fe20000041808 */
[----:B------:R-:W3:Y:S02]  /*91d0*/  LDSM.16.MT88.4 R72, [R210+0x3900] ;  /* 0x00390000d248783b */ /* 0x000ee40000004200 */
[----:B------:R-:W-:Y:S01]  /*91e0*/  MUFU.EX2 R186, R186 ;  /* 0x000000ba00ba7308 */ /* 0x000fe20000000800 */
[----:B------:R-:W-:Y:S02]  /*91f0*/  FADD.FTZ R119, R119, R128 ;  /* 0x0000008077777221 */ /* 0x000fe40000010000 */
[----:B------:R-:W-:Y:S02]  /*9200*/  FADD.FTZ R132, R132, R133 ;  /* 0x0000008584847221 */ /* 0x000fe40000010000 */
[C---:B-1----:R-:W-:Y:S04]  /*9210*/  HMMA.16816.F32.BF16 R12, R68.reuse, R76, R12 ;  /* 0x0000004c440c723c */ /* 0x042fe8000004180c */
[----:B------:R-:W-:Y:S01]  /*9220*/  FADD.FTZ R118, R118, R119 ;  /* 0x0000007776767221 */ /* 0x000fe20000010000 */
[----:B------:R-:W1:Y:S01]  /*9230*/  MUFU.EX2 R233, R233 ;  /* 0x000000e900e97308 */ /* 0x000e620000000800 */
[----:B------:R-:W-:Y:S02]  /*9240*/  FADD.FTZ R3, R131, R132 ;  /* 0x0000008483037221 */ /* 0x000fe40000010000 */
[C---:B------:R-:W-:Y:S01]  /*9250*/  HMMA.16816.F32.BF16 R16, R68.reuse, R78, R16 ;  /* 0x0000004e4410723c */ /* 0x040fe20000041810 */
[----:B------:R-:W4:Y:S03]  /*9260*/  LDSM.16.MT88.4 R76, [R209+0x3900] ;  /* 0x00390000d14c783b */ /* 0x000f260000004200 */
[----:B------:R-:W-:Y:S02]  /*9270*/  FADD.FTZ R129, R129, R118 ;  /* 0x0000007681817221 */ /* 0x000fe40000010000 */
[----:B------:R-:W-:Y:S01]  /*9280*/  FADD.FTZ R3, R130, R3 ;  /* 0x0000000382037221 */ /* 0x000fe20000010000 */
[----:B------:R-:W-:Y:S01]  /*9290*/  MUFU.EX2 R234, R234 ;  /* 0x000000ea00ea7308 */ /* 0x000fe20000000800 */
[C---:B------:R-:W-:Y:S04]  /*92a0*/  HMMA.16816.F32.BF16 R20, R68.reuse, R80, R20 ;  /* 0x000000504414723c */ /* 0x040fe80000041814 */
[----:B------:R-:W-:Y:S02]  /*92b0*/  FADD.FTZ R136, R136, R129 ;  /* 0x0000008188887221 */ /* 0x000fe40000010000 */
[----:B------:R-:W-:Y:S02]  /*92c0*/  FADD.FTZ R2, R148, R3 ;  /* 0x0000000394027221 */ /* 0x000fe40000010000 */
[C---:B------:R-:W-:Y:S01]  /*92d0*/  HMMA.16816.F32.BF16 R24, R68.reuse, R82, R24 ;  /* 0x000000524418723c */ /* 0x040fe20000041818 */
[----:B------:R-:W5:Y:S01]  /*92e0*/  LDSM.16.MT88.4 R80, [R208+0x3900] ;  /* 0x00390000d050783b */ /* 0x000f620000004200 */
[----:B------:R-:W-:Y:S02]  /*92f0*/  MUFU.EX2 R235, R235 ;  /* 0x000000eb00eb7308 */ /* 0x000fe40000000800 */
[----:B------:R-:W-:Y:S02]  /*9300*/  FADD.FTZ R137, R137, R136 ;  /* 0x0000008889897221 */ /* 0x000fe40000010000 */
[----:B------:R-:W-:Y:S02]  /*9310*/  FADD.FTZ R2, R151, R2 ;  /* 0x0000000297027221 */ /* 0x000fe40000010000 */
[C---:B------:R-:W-:Y:S04]  /*9320*/  HMMA.16816.F32.BF16 R28, R68.reuse, R84, R28 ;  /* 0x00000054441c723c */ /* 0x040fe8000004181c */
[----:B------:R-:W-:Y:S01]  /*9330*/  MUFU.EX2 R236, R236 ;  /* 0x000000ec00ec7308 */ /* 0x000fe20000000800 */
[----:B------:R-:W-:Y:S02]  /*9340*/  FADD.FTZ R138, R138, R137 ;  /* 0x000000898a8a7221 */ /* 0x000fe40000010000 */
[----:B------:R-:W-:Y:S01]  /*9350*/  FADD.FTZ R3, R157, R2 ;  /* 0x000000029d037221 */ /* 0x000fe20000010000 */
[C---:B------:R-:W-:Y:S01]  /*9360*/  HMMA.16816.F32.BF16 R32, R68.reuse, R86, R32 ;  /* 0x000000564420723c */ /* 0x040fe20000041820 */
[----:B------:R-:W-:Y:S03]  /*9370*/  LDSM.16.MT88.4 R84, [R210+0x1100] ;  /* 0x00110000d254783b */ /* 0x000fe60000004200 */
[----:B------:R-:W-:Y:S02]  /*9380*/  FADD.FTZ R138, R145, R138 ;  /* 0x0000008a918a7221 */ /* 0x000fe40000010000 */
[----:B------:R-:W-:Y:S01]  /*9390*/  MUFU.EX2 R237, R237 ;  /* 0x000000ed00ed7308 */ /* 0x000fe20000000800 */
[----:B------:R-:W-:Y:S01]  /*93a0*/  FADD.FTZ R3, R158, R3 ;  /* 0x000000039e037221 */ /* 0x000fe20000010000 */
[C---:B------:R-:W-:Y:S08]  /*93b0*/  HMMA.16816.F32.BF16 R36, R68.reuse, R88, R36 ;  /* 0x000000584424723c */ /* 0x040ff00000041824 */
[C---:B------:R-:W-:Y:S01]  /*93c0*/  HMMA.16816.F32.BF16 R40, R68.reuse, R90, R40 ;  /* 0x0000005a4428723c */ /* 0x040fe20000041828 */
[----:B------:R-:W-:Y:S01]  /*93d0*/  LDSM.16.MT88.4 R88, [R208+0x4100] ;  /* 0x00410000d058783b */ /* 0x000fe20000004200 */
[----:B------:R-:W-:Y:S06]  /*93e0*/  MUFU.EX2 R238, R238 ;  /* 0x000000ee00ee7308 */ /* 0x000fec0000000800 */
[C---:B---3--:R-:W-:Y:S04]  /*93f0*/  HMMA.16816.F32.BF16 R44, R68.reuse, R72, R44 ;  /* 0x00000048442c723c */ /* 0x048fe8000004182c */
[----:B------:R-:W-:Y:S04]  /*9400*/  MUFU.EX2 R243, R243 ;  /* 0x000000f300f37308 */ /* 0x000fe80000000800 */
[C---:B------:R-:W-:Y:S01]  /*9410*/  HMMA.16816.F32.BF16 R48, R68.reuse, R74, R48 ;  /* 0x0000004a4430723c */ /* 0x040fe20000041830 */
[----:B------:R-:W3:Y:S05]  /*9420*/  LDSM.16.MT88.4 R72, [R212+0x1100] ;  /* 0x00110000d448783b */ /* 0x000eea0000004200 */
[----:B------:R-:W-:Y:S02]  /*9430*/  MUFU.EX2 R240, R240 ;  /* 0x000000f000f07308 */ /* 0x000fe40000000800 */
[C---:B----4-:R-:W-:Y:S08]  /*9440*/  HMMA.16816.F32.BF16 R52, R68.reuse, R76, R52 ;  /* 0x0000004c4434723c */ /* 0x050ff00000041834 */
[C---:B------:R-:W-:Y:S01]  /*9450*/  HMMA.16816.F32.BF16 R56, R68.reuse, R78, R56 ;  /* 0x0000004e4438723c */ /* 0x040fe20000041838 */
[----:B------:R-:W4:Y:S01]  /*9460*/  LDSM.16.MT88.4 R76, [R209+0x1100] ;  /* 0x00110000d14c783b */ /* 0x000f220000004200 */
[----:B------:R-:W-:Y:S06]  /*9470*/  MUFU.EX2 R239, R239 ;  /* 0x000000ef00ef7308 */ /* 0x000fec0000000800 */
[C---:B-----5:R-:W-:Y:S04]  /*9480*/  HMMA.16816.F32.BF16 R60, R68.reuse, R80, R60 ;  /* 0x00000050443c723c */ /* 0x060fe8000004183c */
[----:B------:R-:W-:Y:S04]  /*9490*/  MUFU.EX2 R156, R156 ;  /* 0x0000009c009c7308 */ /* 0x000fe80000000800 */
[----:B------:R-:W-:Y:S01]  /*94a0*/  HMMA.16816.F32.BF16 R64, R68, R82, R64 ;  /* 0x000000524440723c */ /* 0x000fe20000041840 */
[----:B------:R-:W5:Y:S05]  /*94b0*/  LDSM.16.MT88.4 R80, [R208+0x1100] ;  /* 0x00110000d050783b */ /* 0x000f6a0000004200 */
[----:B------:R-:W4:Y:S01]  /*94c0*/  MUFU.EX2 R159, R159 ;  /* 0x0000009f009f7308 */ /* 0x000f220000000800 */
[----:B------:R-:W-:Y:S01]  /*94d0*/  F2FP.BF16.PACK_AB R68, R160, R163 ;  /* 0x000000a3a044723e */ /* 0x000fe200000010ff */
[----:B------:R-:W-:Y:S01]  /*94e0*/  FADD.FTZ R163, R163, R138 ;  /* 0x0000008aa3a37221 */ /* 0x000fe20000010000 */
[----:B------:R-:W-:Y:S03]  /*94f0*/  F2FP.BF16.PACK_AB R70, R167, R162 ;  /* 0x000000a2a746723e */ /* 0x000fe600000010ff */
[----:B--2---:R-:W-:Y:S01]  /*9500*/  F2FP.BF16.PACK_AB R69, R187, R164 ;  /* 0x000000a4bb45723e */ /* 0x004fe200000010ff */
[----:B------:R-:W-:Y:S01]  /*9510*/  FADD.FTZ R164, R164, R3 ;  /* 0x00000003a4a47221 */ /* 0x000fe20000010000 */
[----:B-1----:R-:W-:Y:S01]  /*9520*/  F2FP.BF16.PACK_AB R71, R233, R186 ;  /* 0x000000bae947723e */ /* 0x002fe200000010ff */
[----:B------:R-:W-:Y:S01]  /*9530*/  FADD.FTZ R163, R160, R163 ;  /* 0x000000a3a0a37221 */ /* 0x000fe20000010000 */
[----:B------:R-:W-:Y:S01]  /*9540*/  MUFU.EX2 R146, R146 ;  /* 0x0000009200927308 */ /* 0x000fe20000000800 */
[----:B------:R-:W-:Y:S02]  /*9550*/  FADD.FTZ R187, R187, R164 ;  /* 0x000000a4bbbb7221 */ /* 0x000fe40000010000 */
[----:B------:R-:W-:Y:S02]  /*9560*/  FADD.FTZ R162, R162, R163 ;  /* 0x000000a3a2a27221 */ /* 0x000fe40000010000 */
[C---:B---3--:R-:W-:Y:S03]  /*9570*/  HMMA.16816.F32.BF16 R4, R68.reuse, R72, R4 ;  /* 0x000000484404723c */ /* 0x048fe60000041804 */
[----:B------:R-:W-:Y:S02]  /*9580*/  FADD.FTZ R186, R186, R187 ;  /* 0x000000bbbaba7221 */ /* 0x000fe40000010000 */
[----:B------:R-:W1:Y:S01]  /*9590*/  MUFU.EX2 R149, R149 ;  /* 0x0000009500957308 */ /* 0x000e620000000800 */
[----:B------:R-:W-:Y:S02]  /*95a0*/  FADD.FTZ R167, R167, R162 ;  /* 0x000000a2a7a77221 */ /* 0x000fe40000010000 */
[C---:B------:R-:W-:Y:S01]  /*95b0*/  HMMA.16816.F32.BF16 R8, R68.reuse, R74, R8 ;  /* 0x0000004a4408723c */ /* 0x040fe20000041808 */
[----:B------:R-:W2:Y:S03]  /*95c0*/  LDSM.16.MT88.4 R72, [R212+0x4100] ;  /* 0x00410000d448783b */ /* 0x000ea60000004200 */
[----:B----4-:R-:W-:Y:S01]  /*95d0*/  F2FP.BF16.PACK_AB R124, R159, R156 ;  /* 0x0000009c9f7c723e */ /* 0x010fe200000010ff */
[----:B------:R-:W-:Y:S02]  /*95e0*/  FADD.FTZ R233, R233, R186 ;  /* 0x000000bae9e97221 */ /* 0x000fe40000010000 */
[----:B------:R-:W-:Y:S01]  /*95f0*/  MUFU.EX2 R144, R144 ;  /* 0x0000009000907308 */ /* 0x000fe20000000800 */
[C---:B------:R-:W-:Y:S08]  /*9600*/  HMMA.16816.F32.BF16 R12, R68.reuse, R84, R12 ;  /* 0x00000054440c723c */ /* 0x040ff0000004180c */
[C---:B------:R-:W-:Y:S01]  /*9610*/  HMMA.16816.F32.BF16 R16, R68.reuse, R86, R16 ;  /* 0x000000564410723c */ /* 0x040fe20000041810 */
[----:B------:R-:W3:Y:S01]  /*9620*/  LDSM.16.MT88.4 R84, [R210+0x4100] ;  /* 0x00410000d254783b */ /* 0x000ee20000004200 */
[----:B------:R-:W4:Y:S02]  /*9630*/  MUFU.EX2 R139, R139 ;  /* 0x0000008b008b7308 */ /* 0x000f240000000800 */
[----:B-1----:R-:W-:Y:S04]  /*9640*/  F2FP.BF16.PACK_AB R126, R149, R146 ;  /* 0x00000092957e723e */ /* 0x002fe800000010ff */
[C---:B------:R-:W-:Y:S04]  /*9650*/  HMMA.16816.F32.BF16 R20, R68.reuse, R76, R20 ;  /* 0x0000004c4414723c */ /* 0x040fe80000041814 */
[----:B------:R-:W-:Y:S04]  /*9660*/  MUFU.EX2 R135, R135 ;  /* 0x0000008700877308 */ /* 0x000fe80000000800 */
[C---:B------:R-:W-:Y:S01]  /*9670*/  HMMA.16816.F32.BF16 R24, R68.reuse, R78, R24 ;  /* 0x0000004e4418723c */ /* 0x040fe20000041818 */
[----:B------:R-:W1:Y:S05]  /*9680*/  LDSM.16.MT88.4 R76, [R209+0x4100] ;  /* 0x00410000d14c783b */ /* 0x000e6a0000004200 */
[----:B------:R-:W3:Y:S02]  /*9690*/  MUFU.EX2 R134, R134 ;  /* 0x0000008600867308 */ /* 0x000ee40000000800 */
[C---:B-----5:R-:W-:Y:S04]  /*96a0*/  HMMA.16816.F32.BF16 R28, R68.reuse, R80, R28 ;  /* 0x00000050441c723c */ /* 0x060fe8000004181c */
[----:B----4-:R-:W-:Y:S04]  /*96b0*/  F2FP.BF16.PACK_AB R125, R139, R144 ;  /* 0x000000908b7d723e */ /* 0x010fe800000010ff */
[C---:B------:R-:W-:Y:S01]  /*96c0*/  HMMA.16816.F32.BF16 R32, R68.reuse, R82, R32 ;  /* 0x000000524420723c */ /* 0x040fe20000041820 */
[----:B------:R-:W4:Y:S07]  /*96d0*/  LDSM.16.MT88.4 R80, [R212+0x1900] ;  /* 0x00190000d450783b */ /* 0x000f2e0000004200 */
[C---:B--2---:R-:W-:Y:S04]  /*96e0*/  HMMA.16816.F32.BF16 R36, R68.reuse, R72, R36 ;  /* 0x000000484424723c */ /* 0x044fe80000041824 */
[----:B---3--:R-:W-:Y:S04]  /*96f0*/  F2FP.BF16.PACK_AB R127, R134, R135 ;  /* 0x00000087867f723e */ /* 0x008fe800000010ff */
[C---:B------:R-:W-:Y:S01]  /*9700*/  HMMA.16816.F32.BF16 R40, R68.reuse, R74, R40 ;  /* 0x0000004a4428723c */ /* 0x040fe20000041828 */
[----:B------:R-:W2:Y:S07]  /*9710*/  LDSM.16.MT88.4 R72, [R210+0x1900] ;  /* 0x00190000d248783b */ /* 0x000eae0000004200 */
[C---:B------:R-:W-:Y:S08]  /*9720*/  HMMA.16816.F32.BF16 R44, R68.reuse, R84, R44 ;  /* 0x00000054442c723c */ /* 0x040ff0000004182c */
[C---:B------:R-:W-:Y:S01]  /*9730*/  HMMA.16816.F32.BF16 R48, R68.reuse, R86, R48 ;  /* 0x000000564430723c */ /* 0x040fe20000041830 */
[----:B------:R-:W-:Y:S07]  /*9740*/  LDSM.16.MT88.4 R84, [R208+0x1900] ;  /* 0x00190000d054783b */ /* 0x000fee0000004200 */
[C---:B-1----:R-:W-:Y:S08]  /*9750*/  HMMA.16816.F32.BF16 R52, R68.reuse, R76, R52 ;  /* 0x0000004c4434723c */ /* 0x042ff00000041834 */
[C---:B------:R-:W-:Y:S01]  /*9760*/  HMMA.16816.F32.BF16 R56, R68.reuse, R78, R56 ;  /* 0x0000004e4438723c */ /* 0x040fe20000041838 */
[----:B------:R-:W1:Y:S07]  /*9770*/  LDSM.16.MT88.4 R76, [R209+0x1900] ;  /* 0x00190000d14c783b */ /* 0x000e6e0000004200 */
[C---:B------:R-:W-:Y:S08]  /*9780*/  HMMA.16816.F32.BF16 R60, R68.reuse, R88, R60 ;  /* 0x00000058443c723c */ /* 0x040ff0000004183c */
[----:B------:R-:W-:Y:S01]  /*9790*/  HMMA.16816.F32.BF16 R64, R68, R90, R64 ;  /* 0x0000005a4440723c */ /* 0x000fe20000041840 */
[----:B------:R-:W-:Y:S06]  /*97a0*/  LDSM.16.MT88.4 R88, [R209+0x4900] ;  /* 0x00490000d158783b */ /* 0x000fec0000004200 */
[----:B------:R-:W-:Y:S01]  /*97b0*/  F2FP.BF16.PACK_AB R68, R235, R234 ;  /* 0x000000eaeb44723e */ /* 0x000fe200000010ff */
[----:B------:R-:W-:Y:S01]  /*97c0*/  FADD.FTZ R234, R234, R167 ;  /* 0x000000a7eaea7221 */ /* 0x000fe20000010000 */
[----:B------:R-:W-:Y:S03]  /*97d0*/  F2FP.BF16.PACK_AB R70, R237, R236 ;  /* 0x000000eced46723e */ /* 0x000fe600000010ff */
[----:B------:R-:W-:Y:S01]  /*97e0*/  F2FP.BF16.PACK_AB R69, R243, R238 ;  /* 0x000000eef345723e */ /* 0x000fe200000010ff */
[----:B------:R-:W-:Y:S01]  /*97f0*/  FADD.FTZ R238, R238, R233 ;  /* 0x000000e9eeee7221 */ /* 0x000fe20000010000 */
[----:B------:R-:W-:Y:S01]  /*9800*/  F2FP.BF16.PACK_AB R71, R239, R240 ;  /* 0x000000f0ef47723e */ /* 0x000fe200000010ff */
[----:B------:R-:W-:Y:S02]  /*9810*/  FADD.FTZ R235, R235, R234 ;  /* 0x000000eaebeb7221 */ /* 0x000fe40000010000 */
[----:B------:R-:W-:Y:S02]  /*9820*/  FADD.FTZ R243, R243, R238 ;  /* 0x000000eef3f37221 */ /* 0x000fe40000010000 */
[----:B------:R-:W-:Y:S02]  /*9830*/  FADD.FTZ R236, R236, R235 ;  /* 0x000000ebecec7221 */ /* 0x000fe40000010000 */
[C---:B----4-:R-:W-:Y:S03]  /*9840*/  HMMA.16816.F32.BF16 R4, R68.reuse, R80, R4 ;  /* 0x000000504404723c */ /* 0x050fe60000041804 */
[----:B------:R-:W-:Y:S02]  /*9850*/  FADD.FTZ R240, R240, R243 ;  /* 0x000000f3f0f07221 */ /* 0x000fe40000010000 */
[----:B------:R-:W-:Y:S02]  /*9860*/  FADD.FTZ R237, R237, R236 ;  /* 0x000000eceded7221 */ /* 0x000fe40000010000 */
[----:B------:R-:W-:Y:S01]  /*9870*/  FADD.FTZ R239, R239, R240 ;  /* 0x000000f0efef7221 */ /* 0x000fe20000010000 */
[C---:B------:R-:W-:Y:S01]  /*9880*/  HMMA.16816.F32.BF16 R8, R68.reuse, R82, R8 ;  /* 0x000000524408723c */ /* 0x040fe20000041808 */
[----:B------:R-:W3:Y:S03]  /*9890*/  LDSM.16.MT88.4 R80, [R212+0x4900] ;  /* 0x00490000d450783b */ /* 0x000ee60000004200 */
[----:B------:R-:W-:Y:S04]  /*98a0*/  FADD.FTZ R2, R166, R239 ;  /* 0x000000efa6027221 */ /* 0x000fe80000010000 */
[C---:B--2---:R-:W-:Y:S04]  /*98b0*/  HMMA.16816.F32.BF16 R12, R68.reuse, R72, R12 ;  /* 0x00000048440c723c */ /* 0x044fe8000004180c */
[----:B------:R-:W-:Y:S04]  /*98c0*/  FADD.FTZ R2, R165, R2 ;  /* 0x00000002a5027221 */ /* 0x000fe80000010000 */
[C---:B------:R-:W-:Y:S01]  /*98d0*/  HMMA.16816.F32.BF16 R16, R68.reuse, R74, R16 ;  /* 0x0000004a4410723c */ /* 0x040fe20000041810 */
[----:B------:R-:W2:Y:S03]  /*98e0*/  LDSM.16.MT88.4 R72, [R210+0x4900] ;  /* 0x00490000d248783b */ /* 0x000ea60000004200 */
[----:B------:R-:W-:Y:S02]  /*98f0*/  FADD.FTZ R3, R161, R2 ;  /* 0x00000002a1037221 */ /* 0x000fe40000010000 */
[----:B------:R-:W-:Y:S02]  /*9900*/  IMAD.MOV.U32 R2, RZ, RZ, R116 ;  /* 0x000000ffff027224 */ /* 0x000fe400078e0074 */
[C---:B-1----:R-:W-:Y:S04]  /*9910*/  HMMA.16816.F32.BF16 R20, R68.reuse, R76, R20 ;  /* 0x0000004c4414723c */ /* 0x042fe80000041814 */
[----:B------:R-:W-:Y:S04]  /*9920*/  FADD.FTZ R3, R192, R3 ;  /* 0x00000003c0037221 */ /* 0x000fe80000010000 */
[C---:B------:R-:W-:Y:S01]  /*9930*/  HMMA.16816.F32.BF16 R24, R68.reuse, R78, R24 ;  /* 0x0000004e4418723c */ /* 0x040fe20000041818 */
[----:B------:R-:W1:Y:S03]  /*9940*/  LDSM.16.MT88.4 R76, [R212+0x2100] ;  /* 0x00210000d44c783b */ /* 0x000e660000004200 */
[----:B------:R-:W-:Y:S02]  /*9950*/  FADD.FTZ R144, R144, R3 ;  /* 0x0000000390907221 */ /* 0x000fe40000010000 */
[----:B------:R-:W-:Y:S02]  /*9960*/  IMAD.MOV.U32 R3, RZ, RZ, R0 ;  /* 0x000000ffff037224 */ /* 0x000fe400078e0000 */
[C---:B------:R-:W-:Y:S04]  /*9970*/  HMMA.16816.F32.BF16 R28, R68.reuse, R84, R28 ;  /* 0x00000054441c723c */ /* 0x040fe8000004181c */
[----:B------:R-:W-:Y:S04]  /*9980*/  FADD.FTZ R144, R139, R144 ;  /* 0x000000908b907221 */ /* 0x000fe80000010000 */
[C---:B------:R-:W-:Y:S01]  /*9990*/  HMMA.16816.F32.BF16 R32, R68.reuse, R86, R32 ;  /* 0x000000564420723c */ /* 0x040fe20000041820 */
[----:B------:R-:W-:Y:S03]  /*99a0*/  LDSM.16.MT88.4 R84, [R208+0x2100] ;  /* 0x00210000d054783b */ /* 0x000fe60000004200 */
[----:B------:R-:W-:Y:S04]  /*99b0*/  FADD.FTZ R135, R135, R144 ;  /* 0x0000009087877221 */ /* 0x000fe80000010000 */
[C---:B---3--:R-:W-:Y:S04]  /*99c0*/  HMMA.16816.F32.BF16 R36, R68.reuse, R80, R36 ;  /* 0x000000504424723c */ /* 0x048fe80000041824 */
[----:B------:R-:W-:Y:S04]  /*99d0*/  FADD.FTZ R225, R134, R135 ;  /* 0x0000008786e17221 */ /* 0x000fe80000010000 */
[C---:B------:R-:W-:Y:S01]  /*99e0*/  HMMA.16816.F32.BF16 R40, R68.reuse, R82, R40 ;  /* 0x000000524428723c */ /* 0x040fe20000041828 */
[----:B------:R-:W3:Y:S07]  /*99f0*/  LDSM.16.MT88.4 R80, [R210+0x2100] ;  /* 0x00210000d250783b */ /* 0x000eee0000004200 */
[C---:B--2---:R-:W-:Y:S08]  /*9a00*/  HMMA.16816.F32.BF16 R44, R68.reuse, R72, R44 ;  /* 0x00000048442c723c */ /* 0x044ff0000004182c */
[C---:B------:R-:W-:Y:S01]  /*9a10*/  HMMA.16816.F32.BF16 R48, R68.reuse, R74, R48 ;  /* 0x0000004a4430723c */ /* 0x040fe20000041830 */
[----:B------:R-:W2:Y:S07]  /*9a20*/  LDSM.16.MT88.4 R72, [R209+0x2100] ;  /* 0x00210000d148783b */ /* 0x000eae0000004200 */
        /* <DEDUP_REMOVED lines=11> */
[----:B------:R-:W-:Y:S02]  /*9ae0*/  F2FP.BF16.PACK_AB R71, R192, R161 ;  /* 0x000000a1c047723e */ /* 0x000fe400000010ff */
[----:B------:R-:W-:Y:S01]  /*9af0*/  IADD3 R192, R230, -0x1, RZ ;  /* 0xffffffffe6c07810 */ /* 0x000fe20007ffe0ff */
[----:B------:R-:W-:Y:S04]  /*9b00*/  FADD.FTZ R184, R184, R241 ;  /* 0x000000f1b8b87221 */ /* 0x000fe80000010000 */
[C---:B-1----:R-:W-:Y:S03]  /*9b10*/  HMMA.16816.F32.BF16 R4, R68.reuse, R76, R4 ;  /* 0x0000004c4404723c */ /* 0x042fe60000041804 */
[----:B------:R-:W-:Y:S02]  /*9b20*/  FADD.FTZ R245, R245, R184 ;  /* 0x000000b8f5f57221 */ /* 0x000fe40000010000 */
[----:B------:R-:W-:Y:S02]  /*9b30*/  IMAD.MOV.U32 R230, RZ, RZ, R192 ;  /* 0x000000ffffe67224 */ /* 0x000fe400078e00c0 */
[----:B------:R-:W-:Y:S01]  /*9b40*/  FADD.FTZ R156, R156, R245 ;  /* 0x000000f59c9c7221 */ /* 0x000fe20000010000 */
[C---:B------:R-:W-:Y:S01]  /*9b50*/  HMMA.16816.F32.BF16 R8, R68.reuse, R78, R8 ;  /* 0x0000004e4408723c */ /* 0x040fe20000041808 */
[----:B------:R-:W1:Y:S03]  /*9b60*/  LDSM.16.MT88.4 R76, [R212+0x5100] ;  /* 0x00510000d44c783b */ /* 0x000e660000004200 */
[----:B------:R-:W-:Y:S04]  /*9b70*/  FADD.FTZ R159, R159, R156 ;  /* 0x0000009c9f9f7221 */ /* 0x000fe80000010000 */
[C---:B---3--:R-:W-:Y:S04]  /*9b80*/  HMMA.16816.F32.BF16 R12, R68.reuse, R80, R12 ;  /* 0x00000050440c723c */ /* 0x048fe8000004180c */
[----:B------:R-:W-:Y:S04]  /*9b90*/  FADD.FTZ R146, R146, R159 ;  /* 0x0000009f92927221 */ /* 0x000fe80000010000 */
[C---:B------:R-:W-:Y:S01]  /*9ba0*/  HMMA.16816.F32.BF16 R16, R68.reuse, R82, R16 ;  /* 0x000000524410723c */ /* 0x040fe20000041810 */
[----:B------:R-:W3:Y:S03]  /*9bb0*/  LDSM.16.MT88.4 R80, [R210+0x5100] ;  /* 0x00510000d250783b */ /* 0x000ee60000004200 */
[----:B------:R-:W-:Y:S04]  /*9bc0*/  FADD.FTZ R224, R149, R146 ;  /* 0x0000009295e07221 */ /* 0x000fe80000010000 */
[C---:B--2---:R-:W-:Y:S08]  /*9bd0*/  HMMA.16816.F32.BF16 R20, R68.reuse, R72, R20 ;  /* 0x000000484414723c */ /* 0x044ff00000041814 */
[C---:B------:R-:W-:Y:S01]  /*9be0*/  HMMA.16816.F32.BF16 R24, R68.reuse, R74, R24 ;  /* 0x0000004a4418723c */ /* 0x040fe20000041818 */
[----:B------:R-:W2:Y:S07]  /*9bf0*/  LDSM.16.MT88.4 R72, [R208+0x5100] ;  /* 0x00510000d048783b */ /* 0x000eae0000004200 */
[C---:B------:R-:W-:Y:S08]  /*9c00*/  HMMA.16816.F32.BF16 R28, R68.reuse, R84, R28 ;  /* 0x00000054441c723c */ /* 0x040ff0000004181c */
[C---:B------:R-:W-:Y:S01]  /*9c10*/  HMMA.16816.F32.BF16 R32, R68.reuse, R86, R32 ;  /* 0x000000564420723c */ /* 0x040fe20000041820 */
[----:B------:R-:W4:Y:S07]  /*9c20*/  LDSM.16.MT88.4 R84, [R208+0x2900] ;  /* 0x00290000d054783b */ /* 0x000f2e0000004200 */
[C---:B-1----:R-:W-:Y:S08]  /*9c30*/  HMMA.16816.F32.BF16 R36, R68.reuse, R76, R36 ;  /* 0x0000004c4424723c */ /* 0x042ff00000041824 */
[C---:B------:R-:W-:Y:S01]  /*9c40*/  HMMA.16816.F32.BF16 R40, R68.reuse, R78, R40 ;  /* 0x0000004e4428723c */ /* 0x040fe20000041828 */
[----:B------:R-:W1:Y:S07]  /*9c50*/  LDSM.16.MT88.4 R76, [R212+0x5900] ;  /* 0x00590000d44c783b */ /* 0x000e6e0000004200 */
[C---:B---3--:R-:W-:Y:S08]  /*9c60*/  HMMA.16816.F32.BF16 R44, R68.reuse, R80, R44 ;  /* 0x00000050442c723c */ /* 0x048ff0000004182c */
[C---:B------:R-:W-:Y:S08]  /*9c70*/  HMMA.16816.F32.BF16 R48, R68.reuse, R82, R48 ;  /* 0x000000524430723c */ /* 0x040ff00000041830 */
[C---:B------:R-:W-:Y:S08]  /*9c80*/  HMMA.16816.F32.BF16 R52, R68.reuse, R88, R52 ;  /* 0x000000584434723c */ /* 0x040ff00000041834 */
[C---:B------:R-:W-:Y:S08]  /*9c90*/  HMMA.16816.F32.BF16 R56, R68.reuse, R90, R56 ;  /* 0x0000005a4438723c */ /* 0x040ff00000041838 */
[C---:B--2---:R-:W-:Y:S08]  /*9ca0*/  HMMA.16816.F32.BF16 R60, R68.reuse, R72, R60 ;  /* 0x00000048443c723c */ /* 0x044ff0000004183c */
[----:B------:R-:W-:Y:S01]  /*9cb0*/  HMMA.16816.F32.BF16 R64, R68, R74, R64 ;  /* 0x0000004a4440723c */ /* 0x000fe20000041840 */
[----:B------:R-:W2:Y:S07]  /*9cc0*/  LDSM.16.MT88.4 R68, [R210+0x5900] ;  /* 0x00590000d244783b */ /* 0x000eae0000004200 */
[C---:B------:R-:W-:Y:S01]  /*9cd0*/  HMMA.16816.F32.BF16 R112, R124.reuse, R108, R4 ;  /* 0x0000006c7c70723c */ /* 0x040fe20000041804 */
[----:B------:R-:W3:Y:S07]  /*9ce0*/  LDSM.16.MT88.4 R4, [R209+0x5900] ;  /* 0x00590000d104783b */ /* 0x000eee0000004200 */
[C---:B------:R-:W-:Y:S01]  /*9cf0*/  HMMA.16816.F32.BF16 R108, R124.reuse, R110, R8 ;  /* 0x0000006e7c6c723c */ /* 0x040fe20000041808 */
[----:B------:R-:W5:Y:S07]  /*9d00*/  LDSM.16.MT88.4 R8, [R208+0x5900] ;  /* 0x00590000d008783b */ /* 0x000f6e0000004200 */
[C---:B------:R-:W-:Y:S08]  /*9d10*/  HMMA.16816.F32.BF16 R104, R124.reuse, R100, R12 ;  /* 0x000000647c68723c */ /* 0x040ff0000004180c */
[C---:B------:R-:W-:Y:S08]  /*9d20*/  HMMA.16816.F32.BF16 R100, R124.reuse, R102, R16 ;  /* 0x000000667c64723c */ /* 0x040ff00000041810 */
[C---:B------:R-:W-:Y:S08]  /*9d30*/  HMMA.16816.F32.BF16 R96, R124.reuse, R92, R20 ;  /* 0x0000005c7c60723c */ /* 0x040ff00000041814 */
[C---:B------:R-:W-:Y:S08]  /*9d40*/  HMMA.16816.F32.BF16 R92, R124.reuse, R94, R24 ;  /* 0x0000005e7c5c723c */ /* 0x040ff00000041818 */
[C---:B----4-:R-:W-:Y:S08]  /*9d50*/  HMMA.16816.F32.BF16 R88, R124.reuse, R84, R28 ;  /* 0x000000547c58723c */ /* 0x050ff0000004181c */
[C---:B------:R-:W-:Y:S08]  /*9d60*/  HMMA.16816.F32.BF16 R84, R124.reuse, R86, R32 ;  /* 0x000000567c54723c */ /* 0x040ff00000041820 */
[C---:B-1----:R-:W-:Y:S08]  /*9d70*/  HMMA.16816.F32.BF16 R80, R124.reuse, R76, R36 ;  /* 0x0000004c7c50723c */ /* 0x042ff00000041824 */
[C---:B------:R-:W-:Y:S08]  /*9d80*/  HMMA.16816.F32.BF16 R76, R124.reuse, R78, R40 ;  /* 0x0000004e7c4c723c */ /* 0x040ff00000041828 */
[C---:B--2---:R-:W-:Y:S08]  /*9d90*/  HMMA.16816.F32.BF16 R72, R124.reuse, R68, R44 ;  /* 0x000000447c48723c */ /* 0x044ff0000004182c */
[C---:B------:R-:W-:Y:S08]  /*9da0*/  HMMA.16816.F32.BF16 R68, R124.reuse, R70, R48 ;  /* 0x000000467c44723c */ /* 0x040ff00000041830 */
[C---:B---3--:R-:W-:Y:S08]  /*9db0*/  HMMA.16816.F32.BF16 R52, R124.reuse, R4, R52 ;  /* 0x000000047c34723c */ /* 0x048ff00000041834 */
[C---:B------:R-:W-:Y:S08]  /*9dc0*/  HMMA.16816.F32.BF16 R56, R124.reuse, R6, R56 ;  /* 0x000000067c38723c */ /* 0x040ff00000041838 */
[C---:B-----5:R-:W-:Y:S08]  /*9dd0*/  HMMA.16816.F32.BF16 R60, R124.reuse, R8, R60 ;  /* 0x000000087c3c723c */ /* 0x060ff0000004183c */
[----:B------:R-:W-:Y:S01]  /*9de0*/  HMMA.16816.F32.BF16 R64, R124, R10, R64 ;  /* 0x0000000a7c40723c */ /* 0x000fe20000041840 */
[----:B------:R-:W-:-:S07]  /*9df0*/  @P0 BRA `(.L_x_42) ;  /* 0xffffbda000000947 */ /* 0x000fce000383ffff */
.L_x_33:
[----:B------:R-:W1:Y:S01]  /*9e00*/  S2UR UR7, SR_CTAID.X ;  /* 0x00000000000779c3 */ /* 0x000e620000002500 */
[----:B------:R-:W-:Y:S01]  /*9e10*/  ULDC.64 UR4, c[0x0][0x2c8] ;  /* 0x0000b20000047ab9 */ /* 0x000fe20000000a00 */
[----:B------:R-:W-:Y:S01]  /*9e20*/  PLOP3.LUT P0, PT, PT, PT, UP2, 0x40, 0x0 ;  /* 0x000000000000781c */ /* 0x000fe20003f0e828 */
[----:B-1----:R-:W-:-:S04]  /*9e30*/  ULEA UR7, UR7, 0x7f, 0x7 ;  /* 0x0000007f07077891 */ /* 0x002fc8000f8e383f */
[----:B------:R-:W-:-:S03]  /*9e40*/  UIMAD.WIDE.U32 UR18, UR7, UR4, URZ ;  /* 0x00000004071272a5 */ /* 0x000fc6000f8e003f */
[----:B------:R-:W-:Y:S02]  /*9e50*/  ULDC UR4, c[0x0][0x168] ;  /* 0x00005a0000047ab9 */ /* 0x000fe40000000800 */
[----:B------:R-:W-:Y:S02]  /*9e60*/  UIADD3 UR4, -UR4, 0x1, URZ ;  /* 0x0000000104047890 */ /* 0x000fe4000fffe13f */
[----:B------:R-:W-:-:S03]  /*9e70*/  @UP3 USHF.R.U32.HI UR7, URZ, UR5, UR19 ;  /* 0x000000053f073299 */ /* 0x000fc60008011613 */
[----:B------:R-:W-:Y:S02]  /*9e80*/  ULDC UR5, c[0x0][0x1d0] ;  /* 0x0000740000057ab9 */ /* 0x000fe40000000800 */
[----:B------:R-:W-:-:S03]  /*9e90*/  UIADD3 UR5, UR7, UR5, UR4 ;  /* 0x0000000507057290 */ /* 0x000fc6000fffe004 */
[----:B------:R-:W-:Y:S02]  /*9ea0*/  ULDC UR4, c[0x0][0x324] ;  /* 0x0000c90000047ab9 */ /* 0x000fe40000000800 */
[----:B------:R-:W-:-:S06]  /*9eb0*/  UIADD3 UR4, UR5, -UR4, URZ ;  /* 0x8000000405047290 */ /* 0x000fcc000fffe03f */
        /* <DEDUP_REMOVED lines=12> */
.L_x_44:
[----:B------:R-:W-:-:S04]  /*9f80*/  MOV R2, c[0x0][0x32c] ;  /* 0x0000cb0000027a02 */ /* 0x000fc80000000f00 */
[----:B------:R-:W-:-:S13]  /*9f90*/  ISETP.NE.AND P0, PT, R2, 0x1, PT ;  /* 0x000000010200780c */ /* 0x000fda0003f05270 */
[----:B------:R-:W-:-:S05]  /*9fa0*/  @P0 IMAD.HI.U32 R2, R4, c[0x0][0x330], RZ ;  /* 0x0000cc0004020a27 */ /* 0x000fca00078e00ff */
[----:B------:R-:W-:-:S05]  /*9fb0*/  @P0 SHF.R.U32.HI R4, RZ, c[0x0][0x334], R2 ;  /* 0x0000cd00ff040a19 */ /* 0x000fca0000011602 */
.L_x_45:
[----:B------:R-:W-:-:S05]  /*9fc0*/  IMAD R4, R4, c[0x0][0x32c], RZ ;  /* 0x0000cb0004047a24 */ /* 0x000fca00078e02ff */
[----:B------:R-:W-:-:S04]  /*9fd0*/  IMNMX R3, R3, R4, !PT ;  /* 0x0000000403037217 */ /* 0x000fc80007800200 */
.L_x_43:
[----:B------:R-:W-:-:S05]  /*9fe0*/  IADD3 R3, R3, 0x5f, RZ ;  /* 0x0000005f03037810 */ /* 0x000fca0007ffe0ff */
[----:B------:R-:W-:-:S05]  /*9ff0*/  IMAD.HI R3, R3, 0x2aaaaaab, RZ ;  /* 0x2aaaaaab03037827 */ /* 0x000fca00078e02ff */
[----:B------:R-:W-:-:S04]  /*a000*/  SHF.R.U32.HI R2, RZ, 0x1f, R3 ;  /* 0x0000001fff027819 */ /* 0x000fc80000011603 */
[----:B------:R-:W-:-:S04]  /*a010*/  LEA.HI.SX32 R2, R3, R2, 0x1c ;  /* 0x0000000203027211 */ /* 0x000fc800078fe2ff */
[----:B------:R-:W-:-:S04]  /*a020*/  IMNMX R233, R215, R2, !PT ;  /* 0x00000002d7e97217 */ /* 0x000fc80007800200 */
[----:B------:R-:W-:-:S13]  /*a030*/  ISETP.GE.AND P0, PT, R192, R233, PT ;  /* 0x000000e9c000720c */ /* 0x000fda0003f06270 */
[----:B------:R-:W-:Y:S05]  /*a040*/  @!P0 BRA `(.L_x_46) ;  /* 0x00002f7000008947 */ /* 0x000fea0003800000 */
[----:B------:R-:W-:Y:S01]  /*a050*/  MOV R119, R116 ;  /* 0x0000007400777202 */ /* 0x000fe20000000f00 */
[----:B------:R-:W-:Y:S01]  /*a060*/  IMAD.MOV.U32 R232, RZ, RZ, R192 ;  /* 0x000000ffffe87224 */ /* 0x000fe200078e00c0 */
[----:B------:R-:W-:Y:S01]  /*a070*/  MOV R3, R0 ;  /* 0x0000000000037202 */ /* 0x000fe20000000f00 */
[----:B------:R-:W-:Y:S01]  /*a080*/  IMAD.MOV.U32 R230, RZ, RZ, c[0x0][0x1e4] ;  /* 0x00007900ffe67624 */ /* 0x000fe200078e00ff */
[----:B------:R-:W-:Y:S02]  /*a090*/  MOV R231, c[0x0][0x1e0] ;  /* 0x0000780000e77a02 */ /* 0x000fe40000000f00 */
.L_x_47:
[----:B------:R-:W-:Y:S04]  /*a0a0*/  DEPBAR.LE SB0, 0x0 ;  /* 0x000080000000791a */ /* 0x000fe80000000000 */
[----:B------:R-:W-:Y:S01]  /*a0b0*/  BAR.SYNC.DEFER_BLOCKING 0x0 ;  /* 0x0000000000007b1d */ /* 0x000fe20000010000 */
[----:B------:R-:W-:Y:S11]  /*a0c0*/  ISETP.GT.AND P6, PT, R215, R232, PT ;  /* 0x000000e8d700720c */ /* 0x000ff60003fc4270 */
[----:B------:R-:W-:Y:S02]  /*a0d0*/  @!UPT UIADD3 URZ, URZ, URZ, URZ ;  /* 0x0000003f3f3ff290 */ /* 0x000fe4000fffe03f */
[----:B------:R-:W-:Y:S01]  /*a0e0*/  @!P6 SHF.R.S32.HI R39, RZ, 0x1f, R232 ;  /* 0x0000001fff27e819 */ /* 0x000fe200000114e8 */
[C---:B------:R-:W-:Y:S01]  /*a0f0*/  @!P6 IMAD.WIDE.U32 R36, R232.reuse, c[0x0][0x208], RZ ;  /* 0x00008200e824ea25 */ /* 0x040fe200078e00ff */
[----:B------:R-:W-:Y:S02]  /*a100*/  @!P6 MOV R44, R226 ;  /* 0x000000e2002ce202 */ /* 0x000fe40000000f00 */
[----:B------:R-:W-:Y:S01]  /*a110*/  @!P6 MOV R45, R229 ;  /* 0x000000e5002de202 */ /* 0x000fe20000000f00 */
[----:B------:R-:W-:Y:S04]  /*a120*/  @!P6 IMAD R39, R39, c[0x0][0x208], RZ ;  /* 0x000082002727ea24 */ /* 0x000fe800078e02ff */
[----:B------:R-:W-:Y:S01]  /*a130*/  @!P6 IMAD R39, R232, c[0x0][0x20c], R39 ;  /* 0x00008300e827ea24 */ /* 0x000fe200078e0227 */
[----:B------:R-:W1:Y:S01]  /*a140*/  LDSM.16.M88.4 R8, [R214+0x8100] ;  /* 0x00810000d608783b */ /* 0x000e620000000200 */
[----:B------:R-:W-:Y:S03]  /*a150*/  @!P6 IMAD.WIDE.U32 R44, R36, 0x60, R44 ;  /* 0x00000060242ce825 */ /* 0x000fe600078e002c */
[----:B------:R-:W-:Y:S02]  /*a160*/  @!P6 IADD3 R0, R37, R39, RZ ;  /* 0x000000272500e210 */ /* 0x000fe40007ffe0ff */
[----:B------:R-:W-:Y:S02]  /*a170*/  @!P6 SHF.L.U32 R162, R44, 0x1, RZ ;  /* 0x000000012ca2e819 */ /* 0x000fe400000006ff */
[----:B------:R-:W2:Y:S01]  /*a180*/  LDSM.16.M88.4 R16, [R214+0x8900] ;  /* 0x00890000d610783b */ /* 0x000ea20000000200 */
[----:B------:R-:W-:Y:S01]  /*a190*/  @!P6 IMAD R0, R0, 0x60, RZ ;  /* 0x000000600000e824 */ /* 0x000fe200078e02ff */
[C---:B------:R-:W-:Y:S02]  /*a1a0*/  @!P6 IADD3 R160, P5, R162.reuse, 0x80, RZ ;  /* 0x00000080a2a0e810 */ /* 0x040fe40007fbe0ff */
[----:B------:R-:W-:Y:S02]  /*a1b0*/  @!P6 IADD3 R162, P0, R162, c[0x0][0x1f8], RZ ;  /* 0x00007e00a2a2ea10 */ /* 0x000fe40007f1e0ff */
[----:B------:R-:W-:Y:S02]  /*a1c0*/  @!P6 IADD3 R160, P2, R160, c[0x0][0x1f8], RZ ;  /* 0x00007e00a0a0ea10 */ /* 0x000fe40007f5e0ff */
[----:B------:R-:W3:Y:S01]  /*a1d0*/  LDSM.16.M88.4 R24, [R214+0x9100] ;  /* 0x00910000d618783b */ /* 0x000ee20000000200 */
[----:B------:R-:W-:Y:S02]  /*a1e0*/  @!P6 IADD3 R164, P1, R162, UR12, RZ ;  /* 0x0000000ca2a4ec10 */ /* 0x000fe4000ff3e0ff */
[----:B------:R-:W-:Y:S04]  /*a1f0*/  @!P6 IADD3 R0, R45, R0, RZ ;  /* 0x000000002d00e210 */ /* 0x000fe80007ffe0ff */
[----:B------:R-:W-:Y:S01]  /*a200*/  @!P6 SHF.L.U64.HI R0, R44, 0x1, R0 ;  /* 0x000000012c00e819 */ /* 0x000fe20000010200 */
[----:B------:R-:W4:Y:S03]  /*a210*/  LDSM.16.M88.4 R32, [R214+0x9900] ;  /* 0x00990000d620783b */ /* 0x000f260000000200 */
[----:B------:R-:W-:Y:S02]  /*a220*/  @!P6 IADD3.X R163, R0, c[0x0][0x1fc], RZ, P0, !PT ;  /* 0x00007f0000a3ea10 */ /* 0x000fe400007fe4ff */
[----:B------:R-:W-:Y:S02]  /*a230*/  @!P6 IADD3.X R161, RZ, c[0x0][0x1fc], R0, P2, P5 ;  /* 0x00007f00ffa1ea10 */ /* 0x000fe400017ea400 */
[----:B------:R-:W-:Y:S01]  /*a240*/  @!P6 IADD3.X R165, R163, UR17, RZ, P1, !PT ;  /* 0x00000011a3a5ec10 */ /* 0x000fe20008ffe4ff */
[----:B------:R-:W5:Y:S01]  /*a250*/  LDSM.16.M88.4 R40, [R214+0xa100] ;  /* 0x00a10000d628783b */ /* 0x000f620000000200 */
[----:B------:R-:W-:Y:S02]  /*a260*/  @!P6 IADD3 R116, P0, R164, UR12, RZ ;  /* 0x0000000ca474ec10 */ /* 0x000fe4000ff1e0ff */
[C---:B------:R-:W-:Y:S02]  /*a270*/  ISETP.GT.AND P5, PT, R232.reuse, R215, PT ;  /* 0x000000d7e800720c */ /* 0x040fe40003fa4270 */
[----:B------:R-:W-:Y:S01]  /*a280*/  @!P6 IADD3.X R117, R165, UR17, RZ, P0, !PT ;  /* 0x00000011a575ec10 */ /* 0x000fe200087fe4ff */
[C---:B-1----:R-:W-:Y:S02]  /*a290*/  HMMA.16816.F32.BF16 R4, R120.reuse, R8, RZ ;  /* 0x000000087804723c */ /* 0x042fe400000418ff */
[----:B------:R-:W1:Y:S06]  /*a2a0*/  LDSM.16.M88.4 R48, [R214+0xa900] ;  /* 0x00a90000d630783b */ /* 0x000e6c0000000200 */
[C---:B------:R-:W-:Y:S02]  /*a2b0*/  HMMA.16816.F32.BF16 R8, R120.reuse, R10, RZ ;  /* 0x0000000a7808723c */ /* 0x040fe400000418ff */
[----:B------:R-:W1:Y:S06]  /*a2c0*/  LDSM.16.M88.4 R124, [R213] ;  /* 0x00000000d57c783b */ /* 0x000e6c0000000200 */
[C---:B--2---:R-:W-:Y:S02]  /*a2d0*/  HMMA.16816.F32.BF16 R12, R120.reuse, R16, RZ ;  /* 0x00000010780c723c */ /* 0x044fe400000418ff */
[----:B------:R-:W2:Y:S06]  /*a2e0*/  LDSM.16.M88.4 R128, [R207] ;  /* 0x00000000cf80783b */ /* 0x000eac0000000200 */
[C---:B------:R-:W-:Y:S02]  /*a2f0*/  HMMA.16816.F32.BF16 R16, R120.reuse, R18, RZ ;  /* 0x000000127810723c */ /* 0x040fe400000418ff */
[----:B------:R-:W1:Y:S06]  /*a300*/  LDSM.16.M88.4 R132, [R206] ;  /* 0x00000000ce84783b */ /* 0x000e6c0000000200 */
[C---:B---3--:R-:W-:Y:S02]  /*a310*/  HMMA.16816.F32.BF16 R20, R120.reuse, R24, RZ ;  /* 0x000000187814723c */ /* 0x048fe400000418ff */
[----:B------:R-:W3:Y:S06]  /*a320*/  LDSM.16.M88.4 R136, [R205] ;  /* 0x00000000cd88783b */ /* 0x000eec0000000200 */
[C---:B------:R-:W-:Y:S02]  /*a330*/  HMMA.16816.F32.BF16 R24, R120.reuse, R26, RZ ;  /* 0x0000001a7818723c */ /* 0x040fe400000418ff */
[----:B------:R-:W2:Y:S06]  /*a340*/  LDSM.16.M88.4 R144, [R204] ;  /* 0x00000000cc90783b */ /* 0x000eac0000000200 */
[C---:B----4-:R-:W-:Y:S02]  /*a350*/  HMMA.16816.F32.BF16 R28, R120.reuse, R32, RZ ;  /* 0x00000020781c723c */ /* 0x050fe400000418ff */
[----:B------:R-:W4:Y:S06]  /*a360*/  LDSM.16.M88.4 R148, [R203] ;  /* 0x00000000cb94783b */ /* 0x000f2c0000000200 */
[C---:B------:R-:W-:Y:S02]  /*a370*/  HMMA.16816.F32.BF16 R32, R120.reuse, R34, RZ ;  /* 0x000000227820723c */ /* 0x040fe400000418ff */
[----:B------:R-:W-:Y:S01]  /*a380*/  @!PT LDS RZ, [RZ] ;  /* 0x00000000fffff984 */ /* 0x000fe20000000800 */
[----:B------:R-:W-:Y:S01]  /*a390*/  @!PT LDS RZ, [RZ] ;  /* 0x00000000fffff984 */ /* 0x000fe20000000800 */
[----:B------:R-:W-:Y:S01]  /*a3a0*/  @!PT LDS RZ, [RZ] ;  /* 0x00000000fffff984 */ /* 0x000fe20000000800 */
[----:B------:R2:W-:Y:S06]  /*a3b0*/  @!P6 LDGSTS.E.BYPASS.LTC128B.128 [R216+0x100], [R162.64], !P4 ;  /* 0x00100000a2d8efae */ /* 0x0005ec000e101d4e */
[C---:B-----5:R-:W-:Y:S02]  /*a3c0*/  HMMA.16816.F32.BF16 R36, R120.reuse, R40, RZ ;  /* 0x000000287824723c */ /* 0x060fe400000418ff */
[----:B------:R5:W-:Y:S06]  /*a3d0*/  @!P6 LDGSTS.E.BYPASS.LTC128B.128 [R216+0x3100], [R160.64], !P3 ;  /* 0x03100000a0d8efae */ /* 0x000bec000d901d4e */
[C---:B------:R-:W-:Y:S02]  /*a3e0*/  HMMA.16816.F32.BF16 R40, R120.reuse, R42, RZ ;  /* 0x0000002a7828723c */ /* 0x040fe400000418ff */
[----:B------:R2:W-:Y:S06]  /*a3f0*/  @!P6 LDGSTS.E.BYPASS.LTC128B.128 [R216+0x1100], [R164.64], !P4 ;  /* 0x01100000a4d8efae */ /* 0x0005ec000e101d4e */
[C---:B-1----:R-:W-:Y:S02]  /*a400*/  HMMA.16816.F32.BF16 R44, R120.reuse, R48, RZ ;  /* 0x00000030782c723c */ /* 0x042fe400000418ff */
[----:B------:R1:W-:Y:S06]  /*a410*/  @!P6 LDGSTS.E.BYPASS.LTC128B.128 [R216+0x4100], [R164.64+0x80], !P3 ;  /* 0x04100080a4d8efae */ /* 0x0003ec000d901d4e */
[----:B------:R-:W-:Y:S02]  /*a420*/  HMMA.16816.F32.BF16 R48, R120, R50, RZ ;  /* 0x000000327830723c */ /* 0x000fe400000418ff */
[----:B------:R1:W-:Y:S06]  /*a430*/  @!P6 LDGSTS.E.BYPASS.LTC128B.128 [R216+0x2100], [R116.64], !P4 ;  /* 0x0210000074d8efae */ /* 0x0003ec000e101d4e */
[C---:B------:R-:W-:Y:S02]  /*a440*/  HMMA.16816.F32.BF16 R4, R140.reuse, R124, R4 ;  /* 0x0000007c8c04723c */ /* 0x040fe40000041804 */
[----:B------:R1:W-:Y:S06]  /*a450*/  @!P6 LDGSTS.E.BYPASS.LTC128B.128 [R216+0x5100], [R116.64+0x80], !P3 ;  /* 0x0510008074d8efae */ /* 0x0003ec000d901d4e */
[C---:B------:R-:W-:Y:S02]  /*a460*/  HMMA.16816.F32.BF16 R8, R140.reuse, R126, R8 ;  /* 0x0000007e8c08723c */ /* 0x040fe40000041808 */
[----:B------:R-:W1:Y:S06]  /*a470*/  LDSM.16.M88.4 R156, [R211+0x8100] ;  /* 0x00810000d39c783b */ /* 0x000e6c0000000200 */
[C---:B--2---:R-:W-:Y:S02]  /*a480*/  HMMA.16816.F32.BF16 R12, R140.reuse, R128, R12 ;  /* 0x000000808c0c723c */ /* 0x044fe4000004180c */
[----:B------:R-:W0:Y:S06]  /*a490*/  LDGDEPBAR ;  /* 0x00000000000079af */ /* 0x000e2c0000000000 */
[C---:B------:R-:W-:Y:S02]  /*a4a0*/  HMMA.16816.F32.BF16 R16, R140.reuse, R130, R16 ;  /* 0x000000828c10723c */ /* 0x040fe40000041810 */
[----:B------:R-:W2:Y:S06]  /*a4b0*/  LDSM.16.M88.4 R124, [R211+0x8900] ;  /* 0x00890000d37c783b */ /* 0x000eac0000000200 */
[C---:B------:R-:W-:Y:S02]  /*a4c0*/  HMMA.16816.F32.BF16 R20, R140.reuse, R132, R20 ;  /* 0x000000848c14723c */ /* 0x040fe40000041814 */
[----:B------:R-:W2:Y:S06]  /*a4d0*/  LDSM.16.M88.4 R128, [R211+0x9100] ;  /* 0x00910000d380783b */ /* 0x000eac0000000200 */
[C---:B------:R-:W-:Y:S02]  /*a4e0*/  HMMA.16816.F32.BF16 R24, R140.reuse, R134, R24 ;  /* 0x000000868c18723c */ /* 0x040fe40000041818 */
[----:B-----5:R-:W5:Y:S06]  /*a4f0*/  LDSM.16.M88.4 R160, [R211+0x9900] ;  /* 0x00990000d3a0783b */ /* 0x020f6c0000000200 */
[C---:B---3--:R-:W-:Y:S02]  /*a500*/  HMMA.16816.F32.BF16 R28, R140.reuse, R136, R28 ;  /* 0x000000888c1c723c */ /* 0x048fe4000004181c */
[----:B-1----:R-:W1:Y:S06]  /*a510*/  LDSM.16.M88.4 R164, [R211+0xa100] ;  /* 0x00a10000d3a4783b */ /* 0x002e6c0000000200 */
[C---:B------:R-:W-:Y:S02]  /*a520*/  HMMA.16816.F32.BF16 R32, R140.reuse, R138, R32 ;  /* 0x0000008a8c20723c */ /* 0x040fe40000041820 */
[----:B------:R-:W3:Y:S06]  /*a530*/  LDSM.16.M88.4 R184, [R211+0xa900] ;  /* 0x00a90000d3b8783b */ /* 0x000eec0000000200 */
[C---:B------:R-:W-:Y:S02]  /*a540*/  HMMA.16816.F32.BF16 R36, R140.reuse, R144, R36 ;  /* 0x000000908c24723c */ /* 0x040fe40000041824 */
[----:B------:R-:W1:Y:S06]  /*a550*/  LDSM.16.M88.4 R132, [R202] ;  /* 0x00000000ca84783b */ /* 0x000e6c0000000200 */
[C---:B------:R-:W-:Y:S02]  /*a560*/  HMMA.16816.F32.BF16 R40, R140.reuse, R146, R40 ;  /* 0x000000928c28723c */ /* 0x040fe40000041828 */
[----:B------:R-:W1:Y:S06]  /*a570*/  LDSM.16.M88.4 R136, [R202+0x800] ;  /* 0x00080000ca88783b */ /* 0x000e6c0000000200 */
[C---:B----4-:R-:W-:Y:S02]  /*a580*/  HMMA.16816.F32.BF16 R44, R140.reuse, R148, R44 ;  /* 0x000000948c2c723c */ /* 0x050fe4000004182c */
[----:B------:R-:W4:Y:S06]  /*a590*/  LDSM.16.M88.4 R144, [R202+0x1000] ;  /* 0x00100000ca90783b */ /* 0x000f2c0000000200 */
[----:B------:R-:W-:Y:S02]  /*a5a0*/  HMMA.16816.F32.BF16 R48, R140, R150, R48 ;  /* 0x000000968c30723c */ /* 0x000fe40000041830 */
[----:B------:R-:W1:Y:S06]  /*a5b0*/  LDSM.16.M88.4 R148, [R202+0x1800] ;  /* 0x00180000ca94783b */ /* 0x000e6c0000000200 */
[C---:B------:R-:W-:Y:S02]  /*a5c0*/  HMMA.16816.F32.BF16 R4, R152.reuse, R156, R4 ;  /* 0x0000009c9804723c */ /* 0x040fe40000041804 */
[----:B------:R-:W-:Y:S06]  /*a5d0*/  LDSM.16.M88.4 R192, [R211+0xd900] ;  /* 0x00d90000d3c0783b */ /* 0x000fec0000000200 */
[C---:B------:R-:W-:Y:S02]  /*a5e0*/  HMMA.16816.F32.BF16 R8, R152.reuse, R158, R8 ;  /* 0x0000009e9808723c */ /* 0x040fe40000041808 */
[----:B------:R-:W1:Y:S06]  /*a5f0*/  LDSM.16.M88.4 R156, [R202+0x2000] ;  /* 0x00200000ca9c783b */ /* 0x000e6c0000000200 */
[C---:B--2---:R-:W-:Y:S08]  /*a600*/  HMMA.16816.F32.BF16 R12, R152.reuse, R124, R12 ;  /* 0x0000007c980c723c */ /* 0x044ff0000004180c */
[C---:B------:R-:W-:Y:S01]  /*a610*/  HMMA.16816.F32.BF16 R16, R152.reuse, R126, R16 ;  /* 0x0000007e9810723c */ /* 0x040fe20000041810 */
[----:B------:R-:W2:Y:S07]  /*a620*/  LDSM.16.M88.4 R124, [R202+0x2800] ;  /* 0x00280000ca7c783b */ /* 0x000eae0000000200 */
[C---:B------:R-:W-:Y:S08]  /*a630*/  HMMA.16816.F32.BF16 R20, R152.reuse, R128, R20 ;  /* 0x000000809814723c */ /* 0x040ff00000041814 */
[C---:B------:R-:W-:Y:S01]  /*a640*/  HMMA.16816.F32.BF16 R24, R152.reuse, R130, R24 ;  /* 0x000000829818723c */ /* 0x040fe20000041818 */
[----:B------:R-:W2:Y:S07]  /*a650*/  LDSM.16.M88.4 R128, [R214+0xb100] ;  /* 0x00b10000d680783b */ /* 0x000eae0000000200 */
[C---:B-----5:R-:W-:Y:S08]  /*a660*/  HMMA.16816.F32.BF16 R28, R152.reuse, R160, R28 ;  /* 0x000000a0981c723c */ /* 0x060ff0000004181c */
[C---:B------:R-:W-:Y:S01]  /*a670*/  HMMA.16816.F32.BF16 R32, R152.reuse, R162, R32 ;  /* 0x000000a29820723c */ /* 0x040fe20000041820 */
[----:B------:R-:W5:Y:S07]  /*a680*/  LDSM.16.M88.4 R160, [R214+0xb900] ;  /* 0x00b90000d6a0783b */ /* 0x000f6e0000000200 */
[C---:B-1----:R-:W-:Y:S08]  /*a690*/  HMMA.16816.F32.BF16 R36, R152.reuse, R164, R36 ;  /* 0x000000a49824723c */ /* 0x042ff00000041824 */
[C---:B------:R-:W-:Y:S01]  /*a6a0*/  HMMA.16816.F32.BF16 R40, R152.reuse, R166, R40 ;  /* 0x000000a69828723c */ /* 0x040fe20000041828 */
[----:B------:R-:W1:Y:S07]  /*a6b0*/  LDSM.16.M88.4 R164, [R214+0xc100] ;  /* 0x00c10000d6a4783b */ /* 0x000e6e0000000200 */
[C---:B---3--:R-:W-:Y:S08]  /*a6c0*/  HMMA.16816.F32.BF16 R44, R152.reuse, R184, R44 ;  /* 0x000000b8982c723c */ /* 0x048ff0000004182c */
[----:B------:R-:W-:Y:S01]  /*a6d0*/  HMMA.16816.F32.BF16 R48, R152, R186, R48 ;  /* 0x000000ba9830723c */ /* 0x000fe20000041830 */
[----:B------:R-:W3:Y:S07]  /*a6e0*/  LDSM.16.M88.4 R184, [R214+0xc900] ;  /* 0x00c90000d6b8783b */ /* 0x000eee0000000200 */
[C---:B------:R-:W-:Y:S08]  /*a6f0*/  HMMA.16816.F32.BF16 R4, R168.reuse, R132, R4 ;  /* 0x00000084a804723c */ /* 0x040ff00000041804 */
[C---:B------:R-:W-:Y:S01]  /*a700*/  HMMA.16816.F32.BF16 R8, R168.reuse, R134, R8 ;  /* 0x00000086a808723c */ /* 0x040fe20000041808 */
[----:B------:R-:W1:Y:S07]  /*a710*/  LDSM.16.M88.4 R132, [R214+0xd100] ;  /* 0x00d10000d684783b */ /* 0x000e6e0000000200 */
[C---:B------:R-:W-:Y:S08]  /*a720*/  HMMA.16816.F32.BF16 R12, R168.reuse, R136, R12 ;  /* 0x00000088a80c723c */ /* 0x040ff0000004180c */
[C---:B------:R-:W-:Y:S01]  /*a730*/  HMMA.16816.F32.BF16 R16, R168.reuse, R138, R16 ;  /* 0x0000008aa810723c */ /* 0x040fe20000041810 */
[----:B------:R-:W1:Y:S07]  /*a740*/  LDSM.16.M88.4 R136, [R214+0xd900] ;  /* 0x00d90000d688783b */ /* 0x000e6e0000000200 */
[C---:B----4-:R-:W-:Y:S08]  /*a750*/  HMMA.16816.F32.BF16 R20, R168.reuse, R144, R20 ;  /* 0x00000090a814723c */ /* 0x050ff00000041814 */
[C---:B------:R-:W-:Y:S01]  /*a760*/  HMMA.16816.F32.BF16 R24, R168.reuse, R146, R24 ;  /* 0x00000092a818723c */ /* 0x040fe20000041818 */
[----:B------:R-:W4:Y:S07]  /*a770*/  LDSM.16.M88.4 R144, [R201] ;  /* 0x00000000c990783b */ /* 0x000f2e0000000200 */
[C---:B------:R-:W-:Y:S08]  /*a780*/  HMMA.16816.F32.BF16 R28, R168.reuse, R148, R28 ;  /* 0x00000094a81c723c */ /* 0x040ff0000004181c */
[C---:B------:R-:W-:Y:S01]  /*a790*/  HMMA.16816.F32.BF16 R32, R168.reuse, R150, R32 ;  /* 0x00000096a820723c */ /* 0x040fe20000041820 */
[----:B------:R-:W1:Y:S07]  /*a7a0*/  LDSM.16.M88.4 R148, [R200] ;  /* 0x00000000c894783b */ /* 0x000e6e0000000200 */
[C---:B------:R-:W-:Y:S08]  /*a7b0*/  HMMA.16816.F32.BF16 R36, R168.reuse, R156, R36 ;  /* 0x0000009ca824723c */ /* 0x040ff00000041824 */
[C---:B------:R-:W-:Y:S01]  /*a7c0*/  HMMA.16816.F32.BF16 R40, R168.reuse, R158, R40 ;  /* 0x0000009ea828723c */ /* 0x040fe20000041828 */
[----:B------:R-:W-:Y:S07]  /*a7d0*/  LDSM.16.M88.4 R156, [R197] ;  /* 0x00000000c59c783b */ /* 0x000fee0000000200 */
[C---:B--2---:R-:W-:Y:S08]  /*a7e0*/  HMMA.16816.F32.BF16 R44, R168.reuse, R124, R44 ;  /* 0x0000007ca82c723c */ /* 0x044ff0000004182c */
[----:B------:R-:W-:Y:S01]  /*a7f0*/  HMMA.16816.F32.BF16 R48, R168, R126, R48 ;  /* 0x0000007ea830723c */ /* 0x000fe20000041830 */
[----:B------:R-:W2:Y:S07]  /*a800*/  LDSM.16.M88.4 R124, [R199] ;  /* 0x00000000c77c783b */ /* 0x000eae0000000200 */
[C---:B------:R-:W-:Y:S08]  /*a810*/  HMMA.16816.F32.BF16 R4, R172.reuse, R128, R4 ;  /* 0x00000080ac04723c */ /* 0x040ff00000041804 */
[C---:B------:R-:W-:Y:S01]  /*a820*/  HMMA.16816.F32.BF16 R8, R172.reuse, R130, R8 ;  /* 0x00000082ac08723c */ /* 0x040fe20000041808 */
[----:B------:R-:W2:Y:S07]  /*a830*/  LDSM.16.M88.4 R128, [R198] ;  /* 0x00000000c680783b */ /* 0x000eae0000000200 */
[C---:B-----5:R-:W-:Y:S08]  /*a840*/  HMMA.16816.F32.BF16 R12, R172.reuse, R160, R12 ;  /* 0x000000a0ac0c723c */ /* 0x060ff0000004180c */
[C---:B------:R-:W-:Y:S01]  /*a850*/  HMMA.16816.F32.BF16 R16, R172.reuse, R162, R16 ;  /* 0x000000a2ac10723c */ /* 0x040fe20000041810 */
[----:B------:R-:W5:Y:S07]  /*a860*/  LDSM.16.M88.4 R160, [R196] ;  /* 0x00000000c4a0783b */ /* 0x000f6e0000000200 */
[C---:B-1----:R-:W-:Y:S08]  /*a870*/  HMMA.16816.F32.BF16 R20, R172.reuse, R164, R20 ;  /* 0x000000a4ac14723c */ /* 0x042ff00000041814 */
[C---:B------:R-:W-:Y:S01]  /*a880*/  HMMA.16816.F32.BF16 R24, R172.reuse, R166, R24 ;  /* 0x000000a6ac18723c */ /* 0x040fe20000041818 */
[----:B------:R-:W1:Y:S07]  /*a890*/  LDSM.16.M88.4 R164, [R211+0xb100] ;  /* 0x00b10000d3a4783b */ /* 0x000e6e0000000200 */
[C---:B---3--:R-:W-:Y:S08]  /*a8a0*/  HMMA.16816.F32.BF16 R28, R172.reuse, R184, R28 ;  /* 0x000000b8ac1c723c */ /* 0x048ff0000004181c */
[C---:B------:R-:W-:Y:S01]  /*a8b0*/  HMMA.16816.F32.BF16 R32, R172.reuse, R186, R32 ;  /* 0x000000baac20723c */ /* 0x040fe20000041820 */
[----:B------:R-:W-:Y:S07]  /*a8c0*/  LDSM.16.M88.4 R184, [R211+0xd100] ;  /* 0x00d10000d3b8783b */ /* 0x000fee0000000200 */
[C---:B------:R-:W-:Y:S08]  /*a8d0*/  HMMA.16816.F32.BF16 R36, R172.reuse, R132, R36 ;  /* 0x00000084ac24723c */ /* 0x040ff00000041824 */
[C---:B------:R-:W-:Y:S01]  /*a8e0*/  HMMA.16816.F32.BF16 R40, R172.reuse, R134, R40 ;  /* 0x00000086ac28723c */ /* 0x040fe20000041828 */
[----:B------:R-:W3:Y:S07]  /*a8f0*/  LDSM.16.M88.4 R132, [R211+0xb900] ;  /* 0x00b90000d384783b */ /* 0x000eee0000000200 */
        /* <DEDUP_REMOVED lines=9> */
[C---:B--2---:R-:W-:Y:S08]  /*a990*/  HMMA.16816.F32.BF16 R20, R176.reuse, R124, R20 ;  /* 0x0000007cb014723c */ /* 0x044ff00000041814 */
[C---:B------:R-:W-:Y:S01]  /*a9a0*/  HMMA.16816.F32.BF16 R24, R176.reuse, R126, R24 ;  /* 0x0000007eb018723c */ /* 0x040fe20000041818 */
[----:B------:R-:W2:Y:S07]  /*a9b0*/  LDSM.16.M88.4 R124, [R202+0x3800] ;  /* 0x00380000ca7c783b */ /* 0x000eae0000000200 */
[C---:B------:R-:W-:Y:S08]  /*a9c0*/  HMMA.16816.F32.BF16 R28, R176.reuse, R128, R28 ;  /* 0x00000080b01c723c */ /* 0x040ff0000004181c */
[C---:B------:R-:W-:Y:S08]  /*a9d0*/  HMMA.16816.F32.BF16 R32, R176.reuse, R130, R32 ;  /* 0x00000082b020723c */ /* 0x040ff00000041820 */
[C---:B------:R-:W-:Y:S08]  /*a9e0*/  HMMA.16816.F32.BF16 R36, R176.reuse, R156, R36 ;  /* 0x0000009cb024723c */ /* 0x040ff00000041824 */
[C---:B------:R-:W-:Y:S08]  /*a9f0*/  HMMA.16816.F32.BF16 R40, R176.reuse, R158, R40 ;  /* 0x0000009eb028723c */ /* 0x040ff00000041828 */
[C---:B-----5:R-:W-:Y:S08]  /*aa00*/  HMMA.16816.F32.BF16 R44, R176.reuse, R160, R44 ;  /* 0x000000a0b02c723c */ /* 0x060ff0000004182c */
[----:B------:R-:W-:Y:S08]  /*aa10*/  HMMA.16816.F32.BF16 R48, R176, R162, R48 ;  /* 0x000000a2b030723c */ /* 0x000ff00000041830 */
[C---:B-1----:R-:W-:Y:S08]  /*aa20*/  HMMA.16816.F32.BF16 R4, R180.reuse, R164, R4 ;  /* 0x000000a4b404723c */ /* 0x042ff00000041804 */
[C---:B------:R-:W-:Y:S08]  /*aa30*/  HMMA.16816.F32.BF16 R8, R180.reuse, R166, R8 ;  /* 0x000000a6b408723c */ /* 0x040ff00000041808 */
[C---:B---3--:R-:W-:Y:S08]  /*aa40*/  HMMA.16816.F32.BF16 R12, R180.reuse, R132, R12 ;  /* 0x00000084b40c723c */ /* 0x048ff0000004180c */
[C---:B------:R-:W-:Y:S08]  /*aa50*/  HMMA.16816.F32.BF16 R16, R180.reuse, R134, R16 ;  /* 0x00000086b410723c */ /* 0x040ff00000041810 */
[C---:B------:R-:W-:Y:S08]  /*aa60*/  HMMA.16816.F32.BF16 R20, R180.reuse, R136, R20 ;  /* 0x00000088b414723c */ /* 0x040ff00000041814 */
[C---:B------:R-:W-:Y:S08]  /*aa70*/  HMMA.16816.F32.BF16 R24, R180.reuse, R138, R24 ;  /* 0x0000008ab418723c */ /* 0x040ff00000041818 */
[C---:B----4-:R-:W-:Y:S08]  /*aa80*/  HMMA.16816.F32.BF16 R28, R180.reuse, R144, R28 ;  /* 0x00000090b41c723c */ /* 0x050ff0000004181c */
[C---:B------:R-:W-:Y:S08]  /*aa90*/  HMMA.16816.F32.BF16 R32, R180.reuse, R146, R32 ;  /* 0x00000092b420723c */ /* 0x040ff00000041820 */
[C---:B------:R-:W-:Y:S08]  /*aaa0*/  HMMA.16816.F32.BF16 R36, R180.reuse, R184, R36 ;  /* 0x000000b8b424723c */ /* 0x040ff00000041824 */
[C---:B------:R-:W-:Y:S08]  /*aab0*/  HMMA.16816.F32.BF16 R40, R180.reuse, R186, R40 ;  /* 0x000000bab428723c */ /* 0x040ff00000041828 */
[C---:B------:R-:W-:Y:S07]  /*aac0*/  HMMA.16816.F32.BF16 R44, R180.reuse, R192, R44 ;  /* 0x000000c0b42c723c */ /* 0x040fee000004182c */
[----:B------:R-:W-:Y:S01]  /*aad0*/  IADD3 R192, R232, -0x1, RZ ;  /* 0xffffffffe8c07810 */ /* 0x000fe20007ffe0ff */
[----:B------:R-:W-:Y:S08]  /*aae0*/  HMMA.16816.F32.BF16 R48, R180, R194, R48 ;  /* 0x000000c2b430723c */ /* 0x000ff00000041830 */
[C---:B------:R-:W-:Y:S08]  /*aaf0*/  HMMA.16816.F32.BF16 R4, R188.reuse, R148, R4 ;  /* 0x00000094bc04723c */ /* 0x040ff00000041804 */
[C---:B------:R-:W-:Y:S08]  /*ab00*/  HMMA.16816.F32.BF16 R8, R188.reuse, R150, R8 ;  /* 0x00000096bc08723c */ /* 0x040ff00000041808 */
[C---:B--2---:R-:W-:Y:S08]  /*ab10*/  HMMA.16816.F32.BF16 R12, R188.reuse, R124, R12 ;  /* 0x0000007cbc0c723c */ /* 0x044ff0000004180c */
[----:B------:R-:W-:Y:S01]  /*ab20*/  FMUL.FTZ R130, R4, c[0x0][0x320] ;  /* 0x0000c80004827a20 */ /* 0x000fe20000410000 */
[C---:B------:R-:W-:Y:S03]  /*ab30*/  HMMA.16816.F32.BF16 R16, R188.reuse, R126, R16 ;  /* 0x0000007ebc10723c */ /* 0x040fe60000041810 */
[----:B------:R-:W-:Y:S02]  /*ab40*/  FMUL.FTZ R131, R5, c[0x0][0x320] ;  /* 0x0000c80005837a20 */ /* 0x000fe40000410000 */
[----:B------:R-:W1:Y:S01]  /*ab50*/  MUFU.TANH R130, R130 ;  /* 0x0000008200827308 */ /* 0x000e620000002400 */
[----:B------:R-:W-:Y:S02]  /*ab60*/  FMUL.FTZ R128, R6, c[0x0][0x320] ;  /* 0x0000c80006807a20 */ /* 0x000fe40000410000 */
[----:B------:R-:W-:Y:S02]  /*ab70*/  FMUL.FTZ R129, R7, c[0x0][0x320] ;  /* 0x0000c80007817a20 */ /* 0x000fe40000410000 */
[----:B------:R-:W2:Y:S02]  /*ab80*/  LDSM.16.M88.4 R4, [R202+0x4000] ;  /* 0x00400000ca04783b */ /* 0x000ea40000000200 */
[----:B------:R-:W-:Y:S02]  /*ab90*/  FMUL.FTZ R9, R9, c[0x0][0x320] ;  /* 0x0000c80009097a20 */ /* 0x000fe40000410000 */
[----:B------:R-:W-:Y:S01]  /*aba0*/  FMUL.FTZ R10, R10, c[0x0][0x320] ;  /* 0x0000c8000a0a7a20 */ /* 0x000fe20000410000 */
[----:B------:R-:W3:Y:S01]  /*abb0*/  MUFU.TANH R131, R131 ;  /* 0x0000008300837308 */ /* 0x000ee20000002400 */
[----:B------:R-:W-:Y:S02]  /*abc0*/  FMUL.FTZ R11, R11, c[0x0][0x320] ;  /* 0x0000c8000b0b7a20 */ /* 0x000fe40000410000 */
[----:B------:R-:W-:Y:S02]  /*abd0*/  FMUL.FTZ R134, R8, c[0x0][0x320] ;  /* 0x0000c80008867a20 */ /* 0x000fe40000410000 */
[----:B------:R-:W-:Y:S02]  /*abe0*/  FMUL.FTZ R14, R14, c[0x0][0x320] ;  /* 0x0000c8000e0e7a20 */ /* 0x000fe40000410000 */
[----:B------:R-:W-:Y:S02]  /*abf0*/  FMUL.FTZ R15, R15, c[0x0][0x320] ;  /* 0x0000c8000f0f7a20 */ /* 0x000fe40000410000 */
[----:B------:R-:W-:Y:S01]  /*ac00*/  FMUL.FTZ R137, R16, c[0x0][0x320] ;  /* 0x0000c80010897a20 */ /* 0x000fe20000410000 */
[----:B------:R-:W-:Y:S01]  /*ac10*/  MUFU.TANH R124, R9 ;  /* 0x00000009007c7308 */ /* 0x000fe20000002400 */
[----:B------:R-:W-:Y:S02]  /*ac20*/  FMUL.FTZ R18, R18, c[0x0][0x320] ;  /* 0x0000c80012127a20 */ /* 0x000fe40000410000 */
[----:B------:R-:W-:Y:S01]  /*ac30*/  FMUL.FTZ R17, R17, c[0x0][0x320] ;  /* 0x0000c80011117a20 */ /* 0x000fe20000410000 */
[----:B-1----:R-:W-:Y:S01]  /*ac40*/  FMNMX.FTZ R0, R130, R3, !PT ;  /* 0x0000000382007209 */ /* 0x002fe20007810000 */
[----:B------:R-:W-:Y:S02]  /*ac50*/  FMUL.FTZ R19, R19, c[0x0][0x320] ;  /* 0x0000c80013137a20 */ /* 0x000fe40000410000 */
[----:B------:R-:W-:Y:S02]  /*ac60*/  FMUL.FTZ R135, R12, c[0x0][0x320] ;  /* 0x0000c8000c877a20 */ /* 0x000fe40000410000 */
[----:B------:R-:W-:Y:S01]  /*ac70*/  FMUL.FTZ R13, R13, c[0x0][0x320] ;  /* 0x0000c8000d0d7a20 */ /* 0x000fe20000410000 */
[----:B------:R-:W-:Y:S10]  /*ac80*/  MUFU.TANH R138, R17 ;  /* 0x00000011008a7308 */ /* 0x000ff40000002400 */
[----:B------:R-:W-:Y:S01]  /*ac90*/  MUFU.TANH R166, R10 ;  /* 0x0000000a00a67308 */ /* 0x000fe20000002400 */
[C---:B--2---:R-:W-:Y:S09]  /*aca0*/  HMMA.16816.F32.BF16 R20, R188.reuse, R4, R20 ;  /* 0x00000004bc14723c */ /* 0x044ff20000041814 */
[----:B------:R-:W-:Y:S01]  /*acb0*/  MUFU.TANH R136, R13 ;  /* 0x0000000d00887308 */ /* 0x000fe20000002400 */
[C---:B------:R-:W-:Y:S01]  /*acc0*/  HMMA.16816.F32.BF16 R24, R188.reuse, R6, R24 ;  /* 0x00000006bc18723c */ /* 0x040fe20000041818 */
[----:B------:R-:W-:Y:S08]  /*acd0*/  LDSM.16.M88.4 R4, [R202+0x5000] ;  /* 0x00500000ca04783b */ /* 0x000ff00000000200 */
[----:B------:R1:W-:Y:S05]  /*ace0*/  MUFU.TANH R158, R11 ;  /* 0x0000000b009e7308 */ /* 0x0003ea0000002400 */
[----:B------:R-:W-:Y:S05]  /*acf0*/  FMUL.FTZ R187, R20, c[0x0][0x320] ;  /* 0x0000c80014bb7a20 */ /* 0x000fea0000410000 */
[----:B------:R-:W2:Y:S01]  /*ad00*/  MUFU.TANH R128, R128 ;  /* 0x0000008000807308 */ /* 0x000ea20000002400 */
        /* <DEDUP_REMOVED lines=8> */
[----:B-1----:R-:W1:Y:S06]  /*ad90*/  LDSM.16.M88.4 R8, [R202+0x4800] ;  /* 0x00480000ca08783b */ /* 0x002e6c0000000200 */
[----:B------:R-:W4:Y:S10]  /*ada0*/  MUFU.TANH R134, R134 ;  /* 0x0000008600867308 */ /* 0x000f340000002400 */
[----:B------:R-:W5:Y:S10]  /*adb0*/  MUFU.TANH R135, R135 ;  /* 0x0000008700877308 */ /* 0x000f740000002400 */
[----:B------:R-:W2:Y:S10]  /*adc0*/  MUFU.TANH R146, R14 ;  /* 0x0000000e00927308 */ /* 0x000eb40000002400 */
[----:B------:R-:W-:Y:S01]  /*add0*/  MUFU.TANH R147, R15 ;  /* 0x0000000f00937308 */ /* 0x000fe20000002400 */
[C---:B-1----:R-:W-:Y:S09]  /*ade0*/  HMMA.16816.F32.BF16 R28, R188.reuse, R8, R28 ;  /* 0x00000008bc1c723c */ /* 0x042ff2000004181c */
[----:B------:R-:W1:Y:S01]  /*adf0*/  MUFU.TANH R137, R137 ;  /* 0x0000008900897308 */ /* 0x000e620000002400 */
[C---:B------:R-:W-:Y:S01]  /*ae00*/  HMMA.16816.F32.BF16 R32, R188.reuse, R10, R32 ;  /* 0x0000000abc20723c */ /* 0x040fe20000041820 */
[----:B------:R-:W1:Y:S01]  /*ae10*/  LDSM.16.M88.4 R8, [R202+0x5800] ;  /* 0x00580000ca08783b */ /* 0x000e620000000200 */
[----:B------:R-:W-:Y:S07]  /*ae20*/  DEPBAR.LE SB0, 0x0 ;  /* 0x000080000000791a */ /* 0x000fee0000000000 */
[----:B------:R-:W1:Y:S01]  /*ae30*/  MUFU.TANH R149, R18 ;  /* 0x0000001200957308 */ /* 0x000e620000002400 */
[C---:B------:R-:W-:Y:S01]  /*ae40*/  HMMA.16816.F32.BF16 R36, R188.reuse, R4, R36 ;  /* 0x00000004bc24723c */ /* 0x040fe20000041824 */
[----:B------:R-:W-:Y:S04]  /*ae50*/  BAR.SYNC.DEFER_BLOCKING 0x0 ;  /* 0x0000000000007b1d */ /* 0x000fe80000010000 */
[----:B------:R-:W-:Y:S03]  /*ae60*/  FMUL.FTZ R251, R28, c[0x0][0x320] ;  /* 0x0000c8001cfb7a20 */ /* 0x000fe60000410000 */
[C---:B------:R-:W-:Y:S01]  /*ae70*/  HMMA.16816.F32.BF16 R40, R188.reuse, R6, R40 ;  /* 0x00000006bc28723c */ /* 0x040fe20000041828 */
[----:B------:R-:W-:Y:S03]  /*ae80*/  MUFU.TANH R150, R19 ;  /* 0x0000001300967308 */ /* 0x000fe60000002400 */
[----:B------:R-:W-:Y:S02]  /*ae90*/  FMUL.FTZ R29, R29, c[0x0][0x320] ;  /* 0x0000c8001d1d7a20 */ /* 0x000fe40000410000 */
[----:B------:R-:W-:Y:S01]  /*aea0*/  FMUL.FTZ R30, R30, c[0x0][0x320] ;  /* 0x0000c8001e1e7a20 */ /* 0x000fe20000410000 */
[----:B---3--:R-:W-:Y:S01]  /*aeb0*/  FMNMX.FTZ R7, R131, R0, !PT ;  /* 0x0000000083077209 */ /* 0x008fe20007810000 */
[----:B------:R-:W-:Y:S01]  /*aec0*/  FMUL.FTZ R31, R31, c[0x0][0x320] ;  /* 0x0000c8001f1f7a20 */ /* 0x000fe20000410000 */
[----:B--2---:R-:W-:Y:S02]  /*aed0*/  FMNMX.FTZ R0, R128, R119, !PT ;  /* 0x0000007780007209 */ /* 0x004fe40007810000 */
[----:B------:R-:W2:Y:S01]  /*aee0*/  MUFU.TANH R187, R187 ;  /* 0x000000bb00bb7308 */ /* 0x000ea20000002400 */
[----:B----4-:R-:W-:Y:S01]  /*aef0*/  FMNMX.FTZ R7, R134, R7, !PT ;  /* 0x0000000786077209 */ /* 0x010fe20007810000 */
[----:B------:R-:W-:Y:S01]  /*af00*/  FMUL.FTZ R32, R32, c[0x0][0x320] ;  /* 0x0000c80020207a20 */ /* 0x000fe20000410000 */
[----:B------:R-:W-:Y:S01]  /*af10*/  FMNMX.FTZ R5, R129, R0, !PT ;  /* 0x0000000081057209 */ /* 0x000fe20007810000 */
[----:B------:R-:W-:Y:S01]  /*af20*/  FMUL.FTZ R33, R33, c[0x0][0x320] ;  /* 0x0000c80021217a20 */ /* 0x000fe20000410000 */
[----:B------:R-:W-:Y:S01]  /*af30*/  FMNMX.FTZ R0, R124, R7, !PT ;  /* 0x000000077c007209 */ /* 0x000fe20007810000 */
[----:B------:R-:W-:Y:S01]  /*af40*/  FMUL.FTZ R36, R36, c[0x0][0x320] ;  /* 0x0000c80024247a20 */ /* 0x000fe20000410000 */
[----:B------:R-:W-:Y:S01]  /*af50*/  FMNMX.FTZ R5, R166, R5, !PT ;  /* 0x00000005a6057209 */ /* 0x000fe20007810000 */
[----:B------:R-:W-:Y:S01]  /*af60*/  FMUL.FTZ R37, R37, c[0x0][0x320] ;  /* 0x0000c80025257a20 */ /* 0x000fe20000410000 */
[----:B-----5:R-:W-:Y:S01]  /*af70*/  FMNMX.FTZ R7, R135, R0, !PT ;  /* 0x0000000087077209 */ /* 0x020fe20007810000 */
[----:B------:R-:W3:Y:S01]  /*af80*/  MUFU.TANH R156, R21 ;  /* 0x00000015009c7308 */ /* 0x000ee20000002400 */
[----:B------:R-:W-:Y:S01]  /*af90*/  FMUL.FTZ R38, R38, c[0x0][0x320] ;  /* 0x0000c80026267a20 */ /* 0x000fe20000410000 */
[----:B------:R-:W-:Y:S01]  /*afa0*/  FMNMX.FTZ R5, R158, R5, !PT ;  /* 0x000000059e057209 */ /* 0x000fe20007810000 */
[----:B------:R-:W-:Y:S01]  /*afb0*/  FMUL.FTZ R39, R39, c[0x0][0x320] ;  /* 0x0000c80027277a20 */ /* 0x000fe20000410000 */
[C---:B-1----:R-:W-:Y:S03]  /*afc0*/  HMMA.16816.F32.BF16 R44, R188.reuse, R8, R44 ;  /* 0x00000008bc2c723c */ /* 0x042fe6000004182c */
[----:B------:R-:W-:Y:S01]  /*afd0*/  FMUL.FTZ R34, R34, c[0x0][0x320] ;  /* 0x0000c80022227a20 */ /* 0x000fe20000410000 */
[----:B------:R-:W-:Y:S01]  /*afe0*/  FMNMX.FTZ R0, R136, R7, !PT ;  /* 0x0000000788007209 */ /* 0x000fe20007810000 */
[----:B------:R-:W-:Y:S01]  /*aff0*/  FMUL.FTZ R35, R35, c[0x0][0x320] ;  /* 0x0000c80023237a20 */ /* 0x000fe20000410000 */
[----:B------:R-:W1:Y:S01]  /*b000*/  MUFU.TANH R195, R22 ;  /* 0x0000001600c37308 */ /* 0x000e620000002400 */
[----:B------:R-:W-:Y:S01]  /*b010*/  FMUL.FTZ R40, R40, c[0x0][0x320] ;  /* 0x0000c80028287a20 */ /* 0x000fe20000410000 */
[----:B------:R-:W-:Y:S04]  /*b020*/  HMMA.16816.F32.BF16 R48, R188, R10, R48 ;  /* 0x0000000abc30723c */ /* 0x000fe80000041830 */
[----:B------:R-:W-:Y:S01]  /*b030*/  FMUL.FTZ R41, R41, c[0x0][0x320] ;  /* 0x0000c80029297a20 */ /* 0x000fe20000410000 */
[----:B------:R-:W-:Y:S01]  /*b040*/  FMNMX.FTZ R2, R146, R5, !PT ;  /* 0x0000000592027209 */ /* 0x000fe20007810000 */
[----:B------:R-:W-:Y:S01]  /*b050*/  FMUL.FTZ R42, R42, c[0x0][0x320] ;  /* 0x0000c8002a2a7a20 */ /* 0x000fe20000410000 */
[----:B------:R-:W-:Y:S01]  /*b060*/  FMNMX.FTZ R5, R137, R0, !PT ;  /* 0x0000000089057209 */ /* 0x000fe20007810000 */
[----:B------:R-:W4:Y:S01]  /*b070*/  MUFU.TANH R160, R23 ;  /* 0x0000001700a07308 */ /* 0x000f220000002400 */
[----:B------:R-:W-:Y:S03]  /*b080*/  FMUL.FTZ R43, R43, c[0x0][0x320] ;  /* 0x0000c8002b2b7a20 */ /* 0x000fe60000410000 */
[----:B------:R-:W-:Y:S02]  /*b090*/  FMNMX.FTZ R2, R147, R2, !PT ;  /* 0x0000000293027209 */ /* 0x000fe40007810000 */
[----:B------:R-:W-:Y:S02]  /*b0a0*/  FMNMX.FTZ R0, R138, R5, !PT ;  /* 0x000000058a007209 */ /* 0x000fe40007810000 */
[----:B------:R-:W-:Y:S01]  /*b0b0*/  FMUL.FTZ R44, R44, c[0x0][0x320] ;  /* 0x0000c8002c2c7a20 */ /* 0x000fe20000410000 */
[----:B------:R-:W-:Y:S01]  /*b0c0*/  FMNMX.FTZ R5, R149, R2, !PT ;  /* 0x0000000295057209 */ /* 0x000fe20007810000 */
[----:B------:R-:W5:Y:S01]  /*b0d0*/  MUFU.TANH R193, R193 ;  /* 0x000000c100c17308 */ /* 0x000f620000002400 */
[----:B------:R-:W-:Y:S01]  /*b0e0*/  FMUL.FTZ R45, R45, c[0x0][0x320] ;  /* 0x0000c8002d2d7a20 */ /* 0x000fe20000410000 */
[----:B--2---:R-:W-:Y:S01]  /*b0f0*/  FMNMX.FTZ R7, R187, R0, !PT ;  /* 0x00000000bb077209 */ /* 0x004fe20007810000 */
[----:B------:R-:W-:Y:S01]  /*b100*/  FMUL.FTZ R46, R46, c[0x0][0x320] ;  /* 0x0000c8002e2e7a20 */ /* 0x000fe20000410000 */
[----:B------:R-:W-:Y:S01]  /*b110*/  FMNMX.FTZ R0, R150, R5, !PT ;  /* 0x0000000596007209 */ /* 0x000fe20007810000 */
[----:B------:R-:W-:Y:S01]  /*b120*/  FMUL.FTZ R47, R47, c[0x0][0x320] ;  /* 0x0000c8002f2f7a20 */ /* 0x000fe20000410000 */
[----:B---3--:R-:W-:Y:S01]  /*b130*/  FMNMX.FTZ R2, R156, R7, !PT ;  /* 0x000000079c027209 */ /* 0x008fe20007810000 */
[----:B------:R-:W-:Y:S01]  /*b140*/  FMUL.FTZ R48, R48, c[0x0][0x320] ;  /* 0x0000c80030307a20 */ /* 0x000fe20000410000 */
[----:B-1----:R-:W-:Y:S01]  /*b150*/  FMNMX.FTZ R5, R195, R0, !PT ;  /* 0x00000000c3057209 */ /* 0x002fe20007810000 */
[----:B------:R-:W-:Y:S01]  /*b160*/  FMUL.FTZ R49, R49, c[0x0][0x320] ;  /* 0x0000c80031317a20 */ /* 0x000fe20000410000 */
[----:B------:R-:W1:Y:S01]  /*b170*/  MUFU.TANH R164, R25 ;  /* 0x0000001900a47308 */ /* 0x000e620000002400 */
[----:B------:R-:W-:Y:S01]  /*b180*/  FMUL.FTZ R50, R50, c[0x0][0x320] ;  /* 0x0000c80032327a20 */ /* 0x000fe20000410000 */
[----:B----4-:R-:W-:Y:S08]  /*b190*/  FMNMX.FTZ R5, R160, R5, !PT ;  /* 0x00000005a0057209 */ /* 0x010ff00007810000 */
[----:B------:R-:W2:Y:S01]  /*b1a0*/  MUFU.TANH R162, R26 ;  /* 0x0000001a00a27308 */ /* 0x000ea20000002400 */
[----:B-----5:R-:W-:Y:S09]  /*b1b0*/  FMNMX.FTZ R7, R193, R2, !PT ;  /* 0x00000002c1077209 */ /* 0x020ff20007810000 */
[----:B------:R-:W3:Y:S01]  /*b1c0*/  MUFU.TANH R235, R27 ;  /* 0x0000001b00eb7308 */ /* 0x000ee20000002400 */
[----:B-1----:R-:W-:Y:S09]  /*b1d0*/  FMNMX.FTZ R0, R164, R7, !PT ;  /* 0x00000007a4007209 */ /* 0x002ff20007810000 */
[----:B------:R-:W1:Y:S01]  /*b1e0*/  MUFU.TANH R251, R251 ;  /* 0x000000fb00fb7308 */ /* 0x000e620000002400 */
[----:B--2---:R-:W-:Y:S09]  /*b1f0*/  FMNMX.FTZ R2, R162, R5, !PT ;  /* 0x00000005a2027209 */ /* 0x004ff20007810000 */
[----:B------:R-:W2:Y:S01]  /*b200*/  MUFU.TANH R237, R29 ;  /* 0x0000001d00ed7308 */ /* 0x000ea20000002400 */
[----:B---3--:R-:W-:Y:S09]  /*b210*/  FMNMX.FTZ R2, R235, R2, !PT ;  /* 0x00000002eb027209 */ /* 0x008ff20007810000 */
        /* <DEDUP_REMOVED lines=9> */
[----:B--2---:R-:W-:Y:S01]  /*b2b0*/  FMNMX.FTZ R4, R249, R0, !PT ;  /* 0x00000000f9047209 */ /* 0x004fe20007810000 */
[----:B------:R-:W-:Y:S08]  /*b2c0*/  FMUL.FTZ R0, R51, c[0x0][0x320] ;  /* 0x0000c80033007a20 */ /* 0x000ff00000410000 */
        /* <DEDUP_REMOVED lines=38> */
[----:B-1----:R-:W-:Y:S01]  /*b530*/  FMNMX.FTZ R11, R6, R9, !PT ;  /* 0x00000009060b7209 */ /* 0x002fe20007810000 */
[C---:B------:R-:W-:Y:S06]  /*b540*/  @P5 IMAD.WIDE.U32 R8, R192.reuse, c[0x0][0x1e0], RZ ;  /* 0x00007800c0085a25 */ /* 0x040fec00078e00ff */
[----:B------:R-:W1:Y:S01]  /*b550*/  SHFL.BFLY PT, R2, R11, 0x1, 0x1f ;  /* 0x0c201f000b027f89 */ /* 0x000e6200000e0000 */
[----:B--2---:R-:W-:Y:S02]  /*b560*/  FMNMX.FTZ R5, R7, R0, !PT ;  /* 0x0000000007057209 */ /* 0x004fe40007810000 */
[----:B------:R-:W-:Y:S05]  /*b570*/  @P5 SHF.R.S32.HI R7, RZ, 0x1f, R192 ;  /* 0x0000001fff075819 */ /* 0x000fea00000114c0 */
[----:B------:R-:W2:Y:S01]  /*b580*/  SHFL.BFLY PT, R4, R5, 0x1, 0x1f ;  /* 0x0c201f0005047f89 */ /* 0x000ea200000e0000 */
[----:B------:R-:W-:Y:S04]  /*b590*/  @P5 IMAD R7, R7, c[0x0][0x1e0], RZ ;  /* 0x0000780007075a24 */ /* 0x000fe800078e02ff */
[----:B------:R-:W-:Y:S05]  /*b5a0*/  @P5 IMAD R7, R192, c[0x0][0x1e4], R7 ;  /* 0x00007900c0075a24 */ /* 0x000fea00078e0207 */
[----:B------:R-:W-:Y:S02]  /*b5b0*/  @P5 IADD3 R7, R9, R7, RZ ;  /* 0x0000000709075210 */ /* 0x000fe40007ffe0ff */
[----:B-1----:R-:W-:Y:S05]  /*b5c0*/  FMNMX.FTZ R0, R11, R2, !PT ;  /* 0x000000020b007209 */ /* 0x002fea0007810000 */
[C---:B------:R-:W-:Y:S02]  /*b5d0*/  FADD.FTZ R2, -R0.reuse, R3 ;  /* 0x0000000300027221 */ /* 0x040fe40000010100 */
[----:B------:R-:W-:Y:S01]  /*b5e0*/  FMUL.FTZ R148, R0, c[0x0][0x2d0] ;  /* 0x0000b40000947a20 */ /* 0x000fe20000410000 */
[----:B--2---:R-:W-:Y:S01]  /*b5f0*/  FMNMX.FTZ R116, R5, R4, !PT ;  /* 0x0000000405747209 */ /* 0x004fe20007810000 */
[----:B------:R-:W-:Y:S01]  /*b600*/  FMUL.FTZ R3, R2, c[0x0][0x2d0] ;  /* 0x0000b40002037a20 */ /* 0x000fe20000410000 */
[----:B------:R-:W-:Y:S01]  /*b610*/  @P5 MOV R4, R218 ;  /* 0x000000da00045202 */ /* 0x000fe20000000f00 */
[--C-:B------:R-:W-:Y:S01]  /*b620*/  FFMA.FTZ R133, R130, c[0x0][0x2d0], -R148.reuse ;  /* 0x0000b40082857a23 */ /* 0x100fe20000010894 */
[----:B------:R-:W-:Y:S01]  /*b630*/  @P5 MOV R5, R221 ;  /* 0x000000dd00055202 */ /* 0x000fe20000000f00 */
[----:B------:R-:W-:Y:S02]  /*b640*/  FADD.FTZ R2, -R116, R119 ;  /* 0x0000007774027221 */ /* 0x000fe40000010100 */
[----:B------:R-:W-:Y:S01]  /*b650*/  FFMA.FTZ R130, R124, c[0x0][0x2d0], -R148 ;  /* 0x0000b4007c827a23 */ /* 0x000fe20000010894 */
[----:B------:R-:W1:Y:S01]  /*b660*/  MUFU.EX2 R3, R3 ;  /* 0x0000000300037308 */ /* 0x000e620000000800 */
[----:B------:R-:W-:Y:S02]  /*b670*/  FMUL.FTZ R6, R2, c[0x0][0x2d0] ;  /* 0x0000b40002067a20 */ /* 0x000fe40000410000 */
[----:B------:R-:W-:Y:S04]  /*b680*/  @P5 IMAD.WIDE.U32 R4, R8, 0x60, R4 ;  /* 0x0000006008045825 */ /* 0x000fe800078e0004 */
[----:B------:R-:W-:Y:S01]  /*b690*/  FMUL.FTZ R124, R116, c[0x0][0x2d0] ;  /* 0x0000b400747c7a20 */ /* 0x000fe20000410000 */
[----:B------:R-:W-:Y:S01]  /*b6a0*/  @P5 SHF.L.U32 R12, R4, 0x1, RZ ;  /* 0x00000001040c5819 */ /* 0x000fe200000006ff */
[--C-:B------:R-:W-:Y:S01]  /*b6b0*/  FFMA.FTZ R132, R131, c[0x0][0x2d0], -R148.reuse ;  /* 0x0000b40083847a23 */ /* 0x100fe20000010894 */
[----:B------:R2:W3:Y:S01]  /*b6c0*/  MUFU.EX2 R2, R6 ;  /* 0x0000000600027308 */ /* 0x0004e20000000800 */
[----:B------:R-:W-:Y:S01]  /*b6d0*/  FFMA.FTZ R131, R134, c[0x0][0x2d0], -R148 ;  /* 0x0000b40086837a23 */ /* 0x000fe20000010894 */
[----:B------:R-:W-:Y:S01]  /*b6e0*/  @P5 IADD3 R8, P2, R12, 0x80, RZ ;  /* 0x000000800c085810 */ /* 0x000fe20007f5e0ff */
[--C-:B------:R-:W-:Y:S01]  /*b6f0*/  FFMA.FTZ R134, R128, c[0x0][0x2d0], -R124.reuse ;  /* 0x0000b40080867a23 */ /* 0x100fe2000001087c */
[----:B------:R-:W-:Y:S01]  /*b700*/  @P5 IADD3 R12, P0, R12, c[0x0][0x1c8], RZ ;  /* 0x000072000c0c5a10 */ /* 0x000fe20007f1e0ff */
[--C-:B------:R-:W-:Y:S01]  /*b710*/  FFMA.FTZ R129, R129, c[0x0][0x2d0], -R124.reuse ;  /* 0x0000b40081817a23 */ /* 0x100fe2000001087c */
[----:B------:R-:W-:Y:S01]  /*b720*/  @P5 IADD3 R8, P1, R8, c[0x0][0x1c8], RZ ;  /* 0x0000720008085a10 */ /* 0x000fe20007f3e0ff */
[--C-:B------:R-:W-:Y:S02]  /*b730*/  FFMA.FTZ R128, R166, c[0x0][0x2d0], -R124.reuse ;  /* 0x0000b400a6807a23 */ /* 0x100fe4000001087c */
[----:B------:R-:W-:Y:S01]  /*b740*/  FFMA.FTZ R119, R158, c[0x0][0x2d0], -R124 ;  /* 0x0000b4009e777a23 */ /* 0x000fe2000001087c */
[----:B------:R-:W-:Y:S01]  /*b750*/  MUFU.EX2 R133, R133 ;  /* 0x0000008500857308 */ /* 0x000fe20000000800 */
[--C-:B------:R-:W-:Y:S02]  /*b760*/  FFMA.FTZ R185, R185, c[0x0][0x2d0], -R148.reuse ;  /* 0x0000b400b9b97a23 */ /* 0x100fe40000010894 */
[----:B------:R-:W-:Y:S02]  /*b770*/  FFMA.FTZ R194, R165, c[0x0][0x2d0], -R148 ;  /* 0x0000b400a5c27a23 */ /* 0x000fe40000010894 */
[C---:B-1----:R-:W-:Y:S02]  /*b780*/  FMUL.FTZ R24, R3.reuse, R92 ;  /* 0x0000005c03187220 */ /* 0x042fe40000410000 */
[C---:B------:R-:W-:Y:S02]  /*b790*/  FMUL.FTZ R25, R3.reuse, R93 ;  /* 0x0000005d03197220 */ /* 0x040fe40000410000 */
[C---:B------:R-:W-:Y:S01]  /*b7a0*/  FMUL.FTZ R32, R3.reuse, R84 ;  /* 0x0000005403207220 */ /* 0x040fe20000410000 */
[----:B------:R-:W1:Y:S01]  /*b7b0*/  MUFU.EX2 R132, R132 ;  /* 0x0000008400847308 */ /* 0x000e620000000800 */
[C---:B------:R-:W-:Y:S02]  /*b7c0*/  FMUL.FTZ R33, R3.reuse, R85 ;  /* 0x0000005503217220 */ /* 0x040fe40000410000 */
[----:B------:R-:W-:Y:S02]  /*b7d0*/  FMUL.FTZ R40, R3, R76 ;  /* 0x0000004c03287220 */ /* 0x000fe40000410000 */
[----:B--2---:R-:W-:Y:S02]  /*b7e0*/  @P5 IMAD R6, R7, 0x60, RZ ;  /* 0x0000006007065824 */ /* 0x004fe400078e02ff */
[C---:B---3--:R-:W-:Y:S02]  /*b7f0*/  FMUL.FTZ R7, R2.reuse, R115 ;  /* 0x0000007302077220 */ /* 0x048fe40000410000 */
[C---:B------:R-:W-:Y:S01]  /*b800*/  FMUL.FTZ R18, R2.reuse, R102 ;  /* 0x0000006602127220 */ /* 0x040fe20000410000 */
[----:B------:R-:W-:Y:S01]  /*b810*/  @P5 IADD3 R6, R5, R6, RZ ;  /* 0x0000000605065210 */ /* 0x000fe20007ffe0ff */
[----:B------:R-:W-:Y:S01]  /*b820*/  MUFU.EX2 R131, R131 ;  /* 0x0000008300837308 */ /* 0x000fe20000000800 */
[C---:B------:R-:W-:Y:S01]  /*b830*/  @P5 SHF.L.U32 R5, R231.reuse, 0x6, RZ ;  /* 0x00000006e7055819 */ /* 0x040fe200000006ff */
[----:B------:R-:W-:Y:S01]  /*b840*/  FMUL.FTZ R19, R2, R103 ;  /* 0x0000006702137220 */ /* 0x000fe20000410000 */
[----:B------:R-:W-:Y:S01]  /*b850*/  @P5 SHF.L.U64.HI R6, R4, 0x1, R6 ;  /* 0x0000000104065819 */ /* 0x000fe20000010206 */
[C---:B------:R-:W-:Y:S01]  /*b860*/  FMUL.FTZ R26, R2.reuse, R94 ;  /* 0x0000005e021a7220 */ /* 0x040fe20000410000 */
[----:B------:R-:W-:Y:S01]  /*b870*/  @P5 SHF.L.U64.HI R4, R231, 0x6, R230 ;  /* 0x00000006e7045819 */ /* 0x000fe200000102e6 */
[----:B------:R-:W-:Y:S01]  /*b880*/  FMUL.FTZ R27, R2, R95 ;  /* 0x0000005f021b7220 */ /* 0x000fe20000410000 */
[----:B------:R-:W-:Y:S01]  /*b890*/  @P5 IADD3.X R13, R6, c[0x0][0x1cc], RZ, P0, !PT ;  /* 0x00007300060d5a10 */ /* 0x000fe200007fe4ff */
[----:B------:R-:W-:Y:S01]  /*b8a0*/  FMUL.FTZ R34, R2, R86 ;  /* 0x0000005602227220 */ /* 0x000fe20000410000 */
[----:B------:R-:W-:Y:S01]  /*b8b0*/  @P5 IADD3.X R9, RZ, c[0x0][0x1cc], R6, P1, P2 ;  /* 0x00007300ff095a10 */ /* 0x000fe20000fe4406 */
[----:B------:R-:W2:Y:S01]  /*b8c0*/  MUFU.EX2 R130, R130 ;  /* 0x0000008200827308 */ /* 0x000ea20000000800 */
[----:B------:R-:W-:Y:S01]  /*b8d0*/  @P5 IADD3 R10, P0, R12, R5, RZ ;  /* 0x000000050c0a5210 */ /* 0x000fe20007f1e0ff */
[----:B------:R3:W-:Y:S01]  /*b8e0*/  @P5 LDGSTS.E.BYPASS.LTC128B.128 [R216+0x8100], [R12.64], !P4 ;  /* 0x081000000cd85fae */ /* 0x0007e2000e101d4e */
[C---:B------:R-:W-:Y:S02]  /*b8f0*/  FMUL.FTZ R6, R2.reuse, R114 ;  /* 0x0000007202067220 */ /* 0x040fe40000410000 */
[-C--:B------:R-:W-:Y:S01]  /*b900*/  @P5 IADD3.X R11, R13, R4.reuse, RZ, P0, !PT ;  /* 0x000000040d0b5210 */ /* 0x080fe200007fe4ff */
[----:B------:R-:W-:Y:S01]  /*b910*/  FMUL.FTZ R35, R2, R87 ;  /* 0x0000005702237220 */ /* 0x000fe20000410000 */
[----:B------:R-:W-:Y:S01]  /*b920*/  @P5 IADD3 R16, P1, R10, R5, RZ ;  /* 0x000000050a105210 */ /* 0x000fe20007f3e0ff */
[----:B------:R-:W-:Y:S01]  /*b930*/  FMUL.FTZ R5, R3, R113 ;  /* 0x0000007103057220 */ /* 0x000fe20000410000 */
[----:B------:R-:W-:Y:S01]  /*b940*/  ISETP.GT.AND P0, PT, R232, R233, PT ;  /* 0x000000e9e800720c */ /* 0x000fe20003f04270 */
[----:B------:R4:W-:Y:S01]  /*b950*/  @P5 LDGSTS.E.BYPASS.LTC128B.128 [R216+0xb100], [R8.64], !P3 ;  /* 0x0b10000008d85fae */ /* 0x0009e2000d901d4e */
[----:B------:R-:W-:Y:S01]  /*b960*/  @P5 IADD3.X R17, R11, R4, RZ, P1, !PT ;  /* 0x000000040b115210 */ /* 0x000fe20000ffe4ff */
[----:B------:R-:W-:Y:S01]  /*b970*/  MUFU.EX2 R134, R134 ;  /* 0x0000008600867308 */ /* 0x000fe20000000800 */
[C---:B------:R-:W-:Y:S01]  /*b980*/  FMUL.FTZ R4, R3.reuse, R112 ;  /* 0x0000007003047220 */ /* 0x040fe20000410000 */
[----:B-1----:R-:W-:Y:S01]  /*b990*/  F2FP.BF16.PACK_AB R112, R132, R133 ;  /* 0x000000858470723e */ /* 0x002fe200000010ff */
[C---:B------:R-:W-:Y:S01]  /*b9a0*/  FMUL.FTZ R41, R3.reuse, R77 ;  /* 0x0000004d03297220 */ /* 0x040fe20000410000 */
[----:B------:R-:W-:Y:S01]  /*b9b0*/  MOV R232, R192 ;  /* 0x000000c000e87202 */ /* 0x000fe20000000f00 */
[C---:B------:R-:W-:Y:S01]  /*b9c0*/  FMUL.FTZ R42, R2.reuse, R78 ;  /* 0x0000004e022a7220 */ /* 0x040fe20000410000 */
[----:B------:R1:W-:Y:S01]  /*b9d0*/  @P5 LDGSTS.E.BYPASS.LTC128B.128 [R216+0x9100], [R10.64], !P4 ;  /* 0x091000000ad85fae */ /* 0x0003e2000e101d4e */
[----:B------:R-:W-:Y:S02]  /*b9e0*/  FMUL.FTZ R43, R2, R79 ;  /* 0x0000004f022b7220 */ /* 0x000fe40000410000 */
[C---:B------:R-:W-:Y:S01]  /*b9f0*/  FMUL.FTZ R48, R3.reuse, R68 ;  /* 0x0000004403307220 */ /* 0x040fe20000410000 */
[----:B------:R-:W5:Y:S01]  /*ba00*/  MUFU.EX2 R129, R129 ;  /* 0x0000008100817308 */ /* 0x000f620000000800 */
[C---:B------:R-:W-:Y:S01]  /*ba10*/  FMUL.FTZ R49, R3.reuse, R69 ;  /* 0x0000004503317220 */ /* 0x040fe20000410000 */
[----:B--2---:R-:W-:Y:S01]  /*ba20*/  F2FP.BF16.PACK_AB R114, R130, R131 ;  /* 0x000000838272723e */ /* 0x004fe200000010ff */
[C---:B------:R-:W-:Y:S01]  /*ba30*/  FMUL.FTZ R50, R2.reuse, R70 ;  /* 0x0000004602327220 */ /* 0x040fe20000410000 */
[----:B------:R1:W-:Y:S01]  /*ba40*/  @P5 LDGSTS.E.BYPASS.LTC128B.128 [R216+0xc100], [R10.64+0x80], !P3 ;  /* 0x0c1000800ad85fae */ /* 0x0003e2000d901d4e */
[C---:B------:R-:W-:Y:S02]  /*ba50*/  FMUL.FTZ R51, R2.reuse, R71 ;  /* 0x0000004702337220 */ /* 0x040fe40000410000 */
[C---:B------:R-:W-:Y:S02]  /*ba60*/  FMUL.FTZ R52, R3.reuse, R52 ;  /* 0x0000003403347220 */ /* 0x040fe40000410000 */
[C---:B------:R-:W-:Y:S01]  /*ba70*/  FMUL.FTZ R53, R3.reuse, R53 ;  /* 0x0000003503357220 */ /* 0x040fe20000410000 */
[----:B------:R-:W-:Y:S01]  /*ba80*/  MUFU.EX2 R128, R128 ;  /* 0x0000008000807308 */ /* 0x000fe20000000800 */
[C---:B------:R-:W-:Y:S01]  /*ba90*/  FMUL.FTZ R54, R2.reuse, R54 ;  /* 0x0000003602367220 */ /* 0x040fe20000410000 */
[----:B------:R2:W-:Y:S01]  /*baa0*/  @P5 LDGSTS.E.BYPASS.LTC128B.128 [R216+0xa100], [R16.64], !P4 ;  /* 0x0a10000010d85fae */ /* 0x0005e2000e101d4e */
[C---:B------:R-:W-:Y:S02]  /*bab0*/  FMUL.FTZ R55, R2.reuse, R55 ;  /* 0x0000003702377220 */ /* 0x040fe40000410000 */
[C---:B----4-:R-:W-:Y:S02]  /*bac0*/  FMUL.FTZ R8, R3.reuse, R108 ;  /* 0x0000006c03087220 */ /* 0x050fe40000410000 */
[C---:B------:R-:W-:Y:S02]  /*bad0*/  FMUL.FTZ R9, R3.reuse, R109 ;  /* 0x0000006d03097220 */ /* 0x040fe40000410000 */
[C---:B------:R-:W-:Y:S01]  /*bae0*/  FMUL.FTZ R56, R3.reuse, R56 ;  /* 0x0000003803387220 */ /* 0x040fe20000410000 */
[----:B------:R2:W-:Y:S01]  /*baf0*/  @P5 LDGSTS.E.BYPASS.LTC128B.128 [R216+0xd100], [R16.64+0x80], !P3 ;  /* 0x0d10008010d85fae */ /* 0x0005e2000d901d4e */
[----:B------:R-:W4:Y:S01]  /*bb00*/  MUFU.EX2 R119, R119 ;  /* 0x0000007700777308 */ /* 0x000f220000000800 */
[----:B------:R-:W-:Y:S01]  /*bb10*/  FMUL.FTZ R57, R3, R57 ;  /* 0x0000003903397220 */ /* 0x000fe20000410000 */
[----:B-----5:R-:W-:Y:S01]  /*bb20*/  F2FP.BF16.PACK_AB R113, R129, R134 ;  /* 0x000000868171723e */ /* 0x020fe200000010ff */
[C---:B------:R-:W-:Y:S02]  /*bb30*/  FMUL.FTZ R58, R2.reuse, R58 ;  /* 0x0000003a023a7220 */ /* 0x040fe40000410000 */
[C---:B------:R-:W-:Y:S02]  /*bb40*/  FMUL.FTZ R59, R2.reuse, R59 ;  /* 0x0000003b023b7220 */ /* 0x040fe40000410000 */
[----:B---3--:R-:W3:Y:S01]  /*bb50*/  LDSM.16.MT88.4 R12, [R212+0x100] ;  /* 0x00010000d40c783b */ /* 0x008ee20000004200 */
[C---:B------:R-:W-:Y:S02]  /*bb60*/  FMUL.FTZ R60, R3.reuse, R60 ;  /* 0x0000003c033c7220 */ /* 0x040fe40000410000 */
[C---:B-1----:R-:W-:Y:S01]  /*bb70*/  FMUL.FTZ R10, R2.reuse, R110 ;  /* 0x0000006e020a7220 */ /* 0x042fe20000410000 */
[----:B------:R-:W-:Y:S01]  /*bb80*/  MUFU.EX2 R185, R185 ;  /* 0x000000b900b97308 */ /* 0x000fe20000000800 */
[C---:B------:R-:W-:Y:S02]  /*bb90*/  FMUL.FTZ R11, R2.reuse, R111 ;  /* 0x0000006f020b7220 */ /* 0x040fe40000410000 */
[C---:B------:R-:W-:Y:S01]  /*bba0*/  FMUL.FTZ R61, R3.reuse, R61 ;  /* 0x0000003d033d7220 */ /* 0x040fe20000410000 */
[----:B------:R-:W1:Y:S01]  /*bbb0*/  LDSM.16.MT88.4 R20, [R210+0x100] ;  /* 0x00010000d214783b */ /* 0x000e620000004200 */
[C---:B------:R-:W-:Y:S02]  /*bbc0*/  FMUL.FTZ R62, R2.reuse, R62 ;  /* 0x0000003e023e7220 */ /* 0x040fe40000410000 */
[C---:B------:R-:W-:Y:S02]  /*bbd0*/  FMUL.FTZ R63, R2.reuse, R63 ;  /* 0x0000003f023f7220 */ /* 0x040fe40000410000 */
[C---:B------:R-:W-:Y:S01]  /*bbe0*/  FMUL.FTZ R64, R3.reuse, R64 ;  /* 0x0000004003407220 */ /* 0x040fe20000410000 */
[----:B------:R-:W-:Y:S01]  /*bbf0*/  MUFU.EX2 R194, R194 ;  /* 0x000000c200c27308 */ /* 0x000fe20000000800 */
[----:B------:R-:W-:Y:S01]  /*bc00*/  FMUL.FTZ R65, R3, R65 ;  /* 0x0000004103417220 */ /* 0x000fe20000410000 */
[----:B------:R-:W5:Y:S01]  /*bc10*/  LDSM.16.MT88.4 R28, [R209+0x100] ;  /* 0x00010000d11c783b */ /* 0x000f620000004200 */
[----:B----4-:R-:W-:Y:S01]  /*bc20*/  F2FP.BF16.PACK_AB R115, R119, R128 ;  /* 0x000000807773723e */ /* 0x010fe200000010ff */
[C---:B------:R-:W-:Y:S02]  /*bc30*/  FMUL.FTZ R66, R2.reuse, R66 ;  /* 0x0000004202427220 */ /* 0x040fe40000410000 */
[C---:B--2---:R-:W-:Y:S02]  /*bc40*/  FMUL.FTZ R16, R3.reuse, R100 ;  /* 0x0000006403107220 */ /* 0x044fe40000410000 */
[----:B------:R-:W-:Y:S02]  /*bc50*/  FMUL.FTZ R17, R3, R101 ;  /* 0x0000006503117220 */ /* 0x000fe40000410000 */
[----:B------:R-:W2:Y:S01]  /*bc60*/  LDSM.16.MT88.4 R36, [R208+0x100] ;  /* 0x00010000d024783b */ /* 0x000ea20000004200 */
[C---:B------:R-:W-:Y:S02]  /*bc70*/  FMUL.FTZ R67, R2.reuse, R67 ;  /* 0x0000004302437220 */ /* 0x040fe40000410000 */
[--C-:B------:R-:W-:Y:S02]  /*bc80*/  FFMA.FTZ R165, R167, c[0x0][0x2d0], -R148.reuse ;  /* 0x0000b400a7a57a23 */ /* 0x100fe40000010894 */
[----:B------:R-:W-:Y:S02]  /*bc90*/  FFMA.FTZ R234, R163, c[0x0][0x2d0], -R148 ;  /* 0x0000b400a3ea7a23 */ /* 0x000fe40000010894 */
[--C-:B------:R-:W-:Y:S01]  /*bca0*/  FFMA.FTZ R159, R159, c[0x0][0x2d0], -R124.reuse ;  /* 0x0000b4009f9f7a23 */ /* 0x100fe2000001087c */
[----:B------:R-:W4:Y:S01]  /*bcb0*/  LDSM.16.MT88.4 R44, [R212+0x3100] ;  /* 0x00310000d42c783b */ /* 0x000f220000004200 */
[----:B------:R-:W-:Y:S01]  /*bcc0*/  MUFU.EX2 R165, R165 ;  /* 0x000000a500a57308 */ /* 0x000fe20000000800 */
[--C-:B------:R-:W-:Y:S02]  /*bcd0*/  FFMA.FTZ R236, R157, c[0x0][0x2d0], -R124.reuse ;  /* 0x0000b4009dec7a23 */ /* 0x100fe4000001087c */
[--C-:B------:R-:W-:Y:S02]  /*bce0*/  FFMA.FTZ R157, R161, c[0x0][0x2d0], -R124.reuse ;  /* 0x0000b400a19d7a23 */ /* 0x100fe4000001087c */
[--C-:B------:R-:W-:Y:S01]  /*bcf0*/  FFMA.FTZ R238, R151, c[0x0][0x2d0], -R124.reuse ;  /* 0x0000b40097ee7a23 */ /* 0x100fe2000001087c */
[C---:B---3--:R-:W-:Y:S01]  /*bd00*/  HMMA.16816.F32.BF16 R4, R112.reuse, R12, R4 ;  /* 0x0000000c7004723c */ /* 0x048fe20000041804 */
[----:B------:R-:W3:Y:S03]  /*bd10*/  LDSM.16.MT88.4 R84, [R210+0x3100] ;  /* 0x00310000d254783b */ /* 0x000ee60000004200 */
[----:B------:R-:W-:Y:S01]  /*bd20*/  MUFU.EX2 R234, R234 ;  /* 0x000000ea00ea7308 */ /* 0x000fe20000000800 */
[--C-:B------:R-:W-:Y:S02]  /*bd30*/  FFMA.FTZ R151, R127, c[0x0][0x2d0], -R124.reuse ;  /* 0x0000b4007f977a23 */ /* 0x100fe4000001087c */
[C---:B------:R-:W-:Y:S01]  /*bd40*/  FMUL.FTZ R12, R3.reuse, R104 ;  /* 0x00000068030c7220 */ /* 0x040fe20000410000 */
[C---:B------:R-:W-:Y:S01]  /*bd50*/  HMMA.16816.F32.BF16 R8, R112.reuse, R14, R8 ;  /* 0x0000000e7008723c */ /* 0x040fe20000041808 */
[----:B------:R-:W2:Y:S03]  /*bd60*/  LDSM.16.MT88.4 R76, [R209+0x3100] ;  /* 0x00310000d14c783b */ /* 0x000ea60000004200 */
[----:B------:R-:W-:Y:S02]  /*bd70*/  FMUL.FTZ R13, R3, R105 ;  /* 0x00000069030d7220 */ /* 0x000fe40000410000 */
[----:B------:R-:W-:Y:S01]  /*bd80*/  MUFU.EX2 R159, R159 ;  /* 0x0000009f009f7308 */ /* 0x000fe20000000800 */
[----:B------:R-:W-:Y:S02]  /*bd90*/  FFMA.FTZ R240, R125, c[0x0][0x2d0], -R124 ;  /* 0x0000b4007df07a23 */ /* 0x000fe4000001087c */
[C---:B------:R-:W-:Y:S01]  /*bda0*/  FMUL.FTZ R14, R2.reuse, R106 ;  /* 0x0000006a020e7220 */ /* 0x040fe20000410000 */
[----:B------:R-:W2:Y:S02]  /*bdb0*/  LDSM.16.MT88.4 R68, [R208+0x3100] ;  /* 0x00310000d044783b */ /* 0x000ea40000004200 */
[----:B------:R-:W-:Y:S02]  /*bdc0*/  FMUL.FTZ R15, R2, R107 ;  /* 0x0000006b020f7220 */ /* 0x000fe40000410000 */
[--C-:B------:R-:W-:Y:S02]  /*bdd0*/  FFMA.FTZ R135, R135, c[0x0][0x2d0], -R148.reuse ;  /* 0x0000b40087877a23 */ /* 0x100fe40000010894 */
[----:B------:R-:W-:Y:S01]  /*bde0*/  MUFU.EX2 R236, R236 ;  /* 0x000000ec00ec7308 */ /* 0x000fe20000000800 */
[--C-:B------:R-:W-:Y:S01]  /*bdf0*/  FFMA.FTZ R136, R136, c[0x0][0x2d0], -R148.reuse ;  /* 0x0000b40088887a23 */ /* 0x100fe20000010894 */
[----:B------:R-:W-:Y:S01]  /*be00*/  LDSM.16.MT88.4 R92, [R209+0x4100] ;  /* 0x00410000d15c783b */ /* 0x000fe20000004200 */
[--C-:B------:R-:W-:Y:S01]  /*be10*/  FFMA.FTZ R137, R137, c[0x0][0x2d0], -R148.reuse ;  /* 0x0000b40089897a23 */ /* 0x100fe20000010894 */
[C---:B-1----:R-:W-:Y:S03]  /*be20*/  HMMA.16816.F32.BF16 R12, R112.reuse, R20, R12 ;  /* 0x00000014700c723c */ /* 0x042fe6000004180c */
[----:B------:R-:W-:Y:S02]  /*be30*/  FFMA.FTZ R138, R138, c[0x0][0x2d0], -R148 ;  /* 0x0000b4008a8a7a23 */ /* 0x000fe40000010894 */
[--C-:B------:R-:W-:Y:S01]  /*be40*/  FFMA.FTZ R146, R146, c[0x0][0x2d0], -R124.reuse ;  /* 0x0000b40092927a23 */ /* 0x100fe2000001087c */
[----:B------:R-:W-:Y:S01]  /*be50*/  LDSM.16.MT88.4 R100, [R210+0x1900] ;  /* 0x00190000d264783b */ /* 0x000fe20000004200 */
[C---:B------:R-:W-:Y:S01]  /*be60*/  FMUL.FTZ R20, R3.reuse, R96 ;  /* 0x0000006003147220 */ /* 0x040fe20000410000 */
[C---:B------:R-:W-:Y:S01]  /*be70*/  HMMA.16816.F32.BF16 R16, R112.reuse, R22, R16 ;  /* 0x000000167010723c */ /* 0x040fe20000041810 */
[----:B------:R-:W-:Y:S03]  /*be80*/  MUFU.EX2 R157, R157 ;  /* 0x0000009d009d7308 */ /* 0x000fe60000000800 */
[----:B------:R-:W-:Y:S02]  /*be90*/  FMUL.FTZ R21, R3, R97 ;  /* 0x0000006103157220 */ /* 0x000fe40000410000 */
[----:B------:R-:W-:Y:S01]  /*bea0*/  LDSM.16.MT88.4 R108, [R212+0x2900] ;  /* 0x00290000d46c783b */ /* 0x000fe20000004200 */
[C---:B------:R-:W-:Y:S02]  /*beb0*/  FMUL.FTZ R22, R2.reuse, R98 ;  /* 0x0000006202167220 */ /* 0x040fe40000410000 */
[----:B------:R-:W-:Y:S02]  /*bec0*/  FMUL.FTZ R23, R2, R99 ;  /* 0x0000006302177220 */ /* 0x000fe40000410000 */
[----:B------:R-:W-:Y:S01]  /*bed0*/  MUFU.EX2 R238, R238 ;  /* 0x000000ee00ee7308 */ /* 0x000fe20000000800 */
[--C-:B------:R-:W-:Y:S02]  /*bee0*/  FFMA.FTZ R147, R147, c[0x0][0x2d0], -R124.reuse ;  /* 0x0000b40093937a23 */ /* 0x100fe4000001087c */
[----:B------:R-:W-:Y:S01]  /*bef0*/  LDSM.16.MT88.4 R96, [R208+0x4100] ;  /* 0x00410000d060783b */ /* 0x000fe20000004200 */
[--C-:B------:R-:W-:Y:S01]  /*bf00*/  FFMA.FTZ R149, R149, c[0x0][0x2d0], -R124.reuse ;  /* 0x0000b40095957a23 */ /* 0x100fe2000001087c */
[C---:B-----5:R-:W-:Y:S03]  /*bf10*/  HMMA.16816.F32.BF16 R20, R112.reuse, R28, R20 ;  /* 0x0000001c7014723c */ /* 0x060fe60000041814 */
[----:B------:R-:W-:Y:S02]  /*bf20*/  FFMA.FTZ R150, R150, c[0x0][0x2d0], -R124 ;  /* 0x0000b40096967a23 */ /* 0x000fe4000001087c */
[----:B------:R-:W-:Y:S01]  /*bf30*/  MUFU.EX2 R135, R135 ;  /* 0x0000008700877308 */ /* 0x000fe20000000800 */
[----:B------:R-:W0:Y:S01]  /*bf40*/  LDGDEPBAR ;  /* 0x00000000000079af */ /* 0x000e220000000000 */
[C---:B------:R-:W-:Y:S01]  /*bf50*/  FMUL.FTZ R28, R3.reuse, R88 ;  /* 0x00000058031c7220 */ /* 0x040fe20000410000 */
[C---:B------:R-:W-:Y:S04]  /*bf60*/  HMMA.16816.F32.BF16 R24, R112.reuse, R30, R24 ;  /* 0x0000001e7018723c */ /* 0x040fe80000041818 */
[----:B------:R-:W-:Y:S02]  /*bf70*/  FMUL.FTZ R29, R3, R89 ;  /* 0x00000059031d7220 */ /* 0x000fe40000410000 */
[--C-:B------:R-:W-:Y:S01]  /*bf80*/  FFMA.FTZ R187, R187, c[0x0][0x2d0], -R148.reuse ;  /* 0x0000b400bbbb7a23 */ /* 0x100fe20000010894 */
[----:B------:R-:W1:Y:S01]  /*bf90*/  MUFU.EX2 R136, R136 ;  /* 0x0000008800887308 */ /* 0x000e620000000800 */
[C---:B------:R-:W-:Y:S04]  /*bfa0*/  FMUL.FTZ R30, R2.reuse, R90 ;  /* 0x0000005a021e7220 */ /* 0x040fe80000410000 */
[----:B------:R-:W-:Y:S02]  /*bfb0*/  FMUL.FTZ R31, R2, R91 ;  /* 0x0000005b021f7220 */ /* 0x000fe40000410000 */
[----:B------:R-:W-:Y:S01]  /*bfc0*/  LDSM.16.MT88.4 R88, [R212+0x3900] ;  /* 0x00390000d458783b */ /* 0x000fe20000004200 */
[--C-:B------:R-:W-:Y:S02]  /*bfd0*/  FFMA.FTZ R156, R156, c[0x0][0x2d0], -R148.reuse ;  /* 0x0000b4009c9c7a23 */ /* 0x100fe40000010894 */
[----:B------:R-:W-:Y:S01]  /*bfe0*/  MUFU.EX2 R137, R137 ;  /* 0x0000008900897308 */ /* 0x000fe20000000800 */
[--C-:B------:R-:W-:Y:S01]  /*bff0*/  FFMA.FTZ R158, R193, c[0x0][0x2d0], -R148.reuse ;  /* 0x0000b400c19e7a23 */ /* 0x100fe20000010894 */
[C---:B--2---:R-:W-:Y:S03]  /*c000*/  HMMA.16816.F32.BF16 R28, R112.reuse, R36, R28 ;  /* 0x00000024701c723c */ /* 0x044fe6000004181c */
[----:B------:R-:W-:Y:S02]  /*c010*/  FFMA.FTZ R193, R164, c[0x0][0x2d0], -R148 ;  /* 0x0000b400a4c17a23 */ /* 0x000fe40000010894 */
[--C-:B------:R-:W-:Y:S02]  /*c020*/  FFMA.FTZ R195, R195, c[0x0][0x2d0], -R124.reuse ;  /* 0x0000b400c3c37a23 */ /* 0x100fe4000001087c */
[C---:B------:R-:W-:Y:S01]  /*c030*/  FMUL.FTZ R36, R3.reuse, R80 ;  /* 0x0000005003247220 */ /* 0x040fe20000410000 */
[C---:B------:R-:W-:Y:S01]  /*c040*/  HMMA.16816.F32.BF16 R32, R112.reuse, R38, R32 ;  /* 0x000000267020723c */ /* 0x040fe20000041820 */
[----:B------:R-:W-:Y:S03]  /*c050*/  MUFU.EX2 R138, R138 ;  /* 0x0000008a008a7308 */ /* 0x000fe60000000800 */
[----:B------:R-:W-:Y:S02]  /*c060*/  FMUL.FTZ R37, R3, R81 ;  /* 0x0000005103257220 */ /* 0x000fe40000410000 */
[--C-:B------:R-:W-:Y:S02]  /*c070*/  FFMA.FTZ R160, R160, c[0x0][0x2d0], -R124.reuse ;  /* 0x0000b400a0a07a23 */ /* 0x100fe4000001087c */
[C---:B------:R-:W-:Y:S03]  /*c080*/  FMUL.FTZ R38, R2.reuse, R82 ;  /* 0x0000005202267220 */ /* 0x040fe60000410000 */
[----:B------:R-:W-:Y:S01]  /*c090*/  MUFU.EX2 R146, R146 ;  /* 0x0000009200927308 */ /* 0x000fe20000000800 */
[----:B------:R-:W-:Y:S02]  /*c0a0*/  FMUL.FTZ R39, R2, R83 ;  /* 0x0000005302277220 */ /* 0x000fe40000410000 */
[----:B------:R-:W-:Y:S01]  /*c0b0*/  LDSM.16.MT88.4 R80, [R209+0x900] ;  /* 0x00090000d150783b */ /* 0x000fe20000004200 */
[--C-:B------:R-:W-:Y:S02]  /*c0c0*/  FFMA.FTZ R162, R162, c[0x0][0x2d0], -R124.reuse ;  /* 0x0000b400a2a27a23 */ /* 0x100fe4000001087c */
[----:B------:R-:W-:Y:S02]  /*c0d0*/  FFMA.FTZ R235, R235, c[0x0][0x2d0], -R124 ;  /* 0x0000b400ebeb7a23 */ /* 0x000fe4000001087c */
[C---:B----4-:R-:W-:Y:S02]  /*c0e0*/  HMMA.16816.F32.BF16 R36, R112.reuse, R44, R36 ;  /* 0x0000002c7024723c */ /* 0x050fe40000041824 */
[----:B------:R-:W2:Y:S01]  /*c0f0*/  MUFU.EX2 R147, R147 ;  /* 0x0000009300937308 */ /* 0x000ea20000000800 */
[--C-:B------:R-:W-:Y:S02]  /*c100*/  FFMA.FTZ R164, R251, c[0x0][0x2d0], -R148.reuse ;  /* 0x0000b400fba47a23 */ /* 0x100fe40000010894 */
[--C-:B------:R-:W-:Y:S02]  /*c110*/  FFMA.FTZ R237, R237, c[0x0][0x2d0], -R148.reuse ;  /* 0x0000b400eded7a23 */ /* 0x100fe40000010894 */
[C---:B------:R-:W-:Y:S01]  /*c120*/  FMUL.FTZ R44, R3.reuse, R72 ;  /* 0x00000048032c7220 */ /* 0x040fe20000410000 */
[C---:B------:R-:W-:Y:S04]  /*c130*/  HMMA.16816.F32.BF16 R40, R112.reuse, R46, R40 ;  /* 0x0000002e7028723c */ /* 0x040fe80000041828 */
[----:B------:R-:W-:Y:S01]  /*c140*/  FMUL.FTZ R45, R3, R73 ;  /* 0x00000049032d7220 */ /* 0x000fe20000410000 */
[----:B------:R-:W-:Y:S01]  /*c150*/  MUFU.EX2 R149, R149 ;  /* 0x0000009500957308 */ /* 0x000fe20000000800 */
[--C-:B------:R-:W-:Y:S02]  /*c160*/  FFMA.FTZ R166, R249, c[0x0][0x2d0], -R148.reuse ;  /* 0x0000b400f9a67a23 */ /* 0x100fe40000010894 */
[C---:B------:R-:W-:Y:S04]  /*c170*/  FMUL.FTZ R46, R2.reuse, R74 ;  /* 0x0000004a022e7220 */ /* 0x040fe80000410000 */
[----:B------:R-:W-:Y:S02]  /*c180*/  FMUL.FTZ R47, R2, R75 ;  /* 0x0000004b022f7220 */ /* 0x000fe40000410000 */
[----:B------:R-:W4:Y:S01]  /*c190*/  LDSM.16.MT88.4 R72, [R212+0x900] ;  /* 0x00090000d448783b */ /* 0x000f220000004200 */
[----:B------:R-:W5:Y:S01]  /*c1a0*/  MUFU.EX2 R150, R150 ;  /* 0x0000009600967308 */ /* 0x000f620000000800 */
[----:B------:R-:W-:Y:S02]  /*c1b0*/  FFMA.FTZ R239, R239, c[0x0][0x2d0], -R148 ;  /* 0x0000b400efef7a23 */ /* 0x000fe40000010894 */
[--C-:B------:R-:W-:Y:S01]  /*c1c0*/  FFMA.FTZ R184, R247, c[0x0][0x2d0], -R124.reuse ;  /* 0x0000b400f7b87a23 */ /* 0x100fe2000001087c */
[C---:B---3--:R-:W-:Y:S03]  /*c1d0*/  HMMA.16816.F32.BF16 R44, R112.reuse, R84, R44 ;  /* 0x00000054702c723c */ /* 0x048fe6000004182c */
[--C-:B------:R-:W-:Y:S02]  /*c1e0*/  FFMA.FTZ R243, R243, c[0x0][0x2d0], -R124.reuse ;  /* 0x0000b400f3f37a23 */ /* 0x100fe4000001087c */
[--C-:B------:R-:W-:Y:S01]  /*c1f0*/  FFMA.FTZ R186, R245, c[0x0][0x2d0], -R124.reuse ;  /* 0x0000b400f5ba7a23 */ /* 0x100fe2000001087c */
[----:B------:R-:W-:Y:S01]  /*c200*/  MUFU.EX2 R187, R187 ;  /* 0x000000bb00bb7308 */ /* 0x000fe20000000800 */
[----:B------:R-:W-:Y:S01]  /*c210*/  FFMA.FTZ R241, R241, c[0x0][0x2d0], -R124 ;  /* 0x0000b400f1f17a23 */ /* 0x000fe2000001087c */
[C---:B------:R-:W-:Y:S01]  /*c220*/  HMMA.16816.F32.BF16 R48, R112.reuse, R86, R48 ;  /* 0x000000567030723c */ /* 0x040fe20000041830 */
[----:B------:R-:W-:Y:S03]  /*c230*/  LDSM.16.MT88.4 R84, [R208+0x900] ;  /* 0x00090000d054783b */ /* 0x000fe60000004200 */
[--C-:B------:R-:W-:Y:S02]  /*c240*/  FFMA.FTZ R145, R145, c[0x0][0x2d0], -R148.reuse ;  /* 0x0000b40091917a23 */ /* 0x100fe40000010894 */
[--C-:B------:R-:W-:Y:S02]  /*c250*/  FFMA.FTZ R144, R144, c[0x0][0x2d0], -R148.reuse ;  /* 0x0000b40090907a23 */ /* 0x100fe40000010894 */
[C---:B------:R-:W-:Y:S01]  /*c260*/  HMMA.16816.F32.BF16 R52, R112.reuse, R76, R52 ;  /* 0x0000004c7034723c */ /* 0x040fe20000041834 */
[----:B------:R-:W3:Y:S03]  /*c270*/  MUFU.EX2 R156, R156 ;  /* 0x0000009c009c7308 */ /* 0x000ee60000000800 */
[--C-:B------:R-:W-:Y:S02]  /*c280*/  FFMA.FTZ R139, R139, c[0x0][0x2d0], -R148.reuse ;  /* 0x0000b4008b8b7a23 */ /* 0x100fe40000010894 */
[----:B------:R-:W-:Y:S02]  /*c290*/  FFMA.FTZ R148, R126, c[0x0][0x2d0], -R148 ;  /* 0x0000b4007e947a23 */ /* 0x000fe40000010894 */
[C---:B------:R-:W-:Y:S01]  /*c2a0*/  HMMA.16816.F32.BF16 R56, R112.reuse, R78, R56 ;  /* 0x0000004e7038723c */ /* 0x040fe20000041838 */
[----:B------:R-:W3:Y:S02]  /*c2b0*/  LDSM.16.MT88.4 R76, [R210+0x900] ;  /* 0x00090000d24c783b */ /* 0x000ee40000004200 */
[----:B------:R-:W-:Y:S01]  /*c2c0*/  MUFU.EX2 R158, R158 ;  /* 0x0000009e009e7308 */ /* 0x000fe20000000800 */
[--C-:B------:R-:W-:Y:S02]  /*c2d0*/  FFMA.FTZ R118, R118, c[0x0][0x2d0], -R124.reuse ;  /* 0x0000b40076767a23 */ /* 0x100fe4000001087c */
[----:B------:R-:W-:Y:S02]  /*c2e0*/  FFMA.FTZ R124, R117, c[0x0][0x2d0], -R124 ;  /* 0x0000b400757c7a23 */ /* 0x000fe4000001087c */
[C---:B------:R-:W-:Y:S04]  /*c2f0*/  HMMA.16816.F32.BF16 R60, R112.reuse, R68, R60 ;  /* 0x00000044703c723c */ /* 0x040fe8000004183c */
[----:B------:R-:W-:Y:S01]  /*c300*/  FFMA.FTZ R133, R3, R224, R133 ;  /* 0x000000e003857223 */ /* 0x000fe20000010085 */
[----:B------:R-:W3:Y:S01]  /*c310*/  MUFU.EX2 R193, R193 ;  /* 0x000000c100c17308 */ /* 0x000ee20000000800 */
[----:B------:R-:W-:Y:S01]  /*c320*/  MOV R3, R0 ;  /* 0x0000000000037202 */ /* 0x000fe20000000f00 */
[----:B------:R-:W-:Y:S01]  /*c330*/  FFMA.FTZ R134, R2, R225, R134 ;  /* 0x000000e102867223 */ /* 0x000fe20000010086 */
[----:B------:R-:W-:Y:S04]  /*c340*/  HMMA.16816.F32.BF16 R64, R112, R70, R64 ;  /* 0x000000467040723c */ /* 0x000fe80000041840 */
[----:B-1----:R-:W-:Y:S01]  /*c350*/  F2FP.BF16.PACK_AB R68, R136, R135 ;  /* 0x000000878844723e */ /* 0x002fe200000010ff */
[----:B------:R-:W-:Y:S01]  /*c360*/  FADD.FTZ R132, R132, R133 ;  /* 0x0000008584847221 */ /* 0x000fe20000010000 */
[----:B--2---:R-:W-:Y:S01]  /*c370*/  F2FP.BF16.PACK_AB R69, R147, R146 ;  /* 0x000000929345723e */ /* 0x004fe200000010ff */
[----:B------:R-:W-:Y:S01]  /*c380*/  MUFU.EX2 R195, R195 ;  /* 0x000000c300c37308 */ /* 0x000fe20000000800 */
[----:B------:R-:W-:Y:S01]  /*c390*/  F2FP.BF16.PACK_AB R70, R138, R137 ;  /* 0x000000898a46723e */ /* 0x000fe200000010ff */
[----:B------:R-:W-:Y:S03]  /*c3a0*/  FADD.FTZ R129, R129, R134 ;  /* 0x0000008681817221 */ /* 0x000fe60000010000 */
[----:B-----5:R-:W-:Y:S01]  /*c3b0*/  F2FP.BF16.PACK_AB R71, R150, R149 ;  /* 0x000000959647723e */ /* 0x020fe200000010ff */
[----:B------:R-:W-:Y:S02]  /*c3c0*/  FADD.FTZ R131, R131, R132 ;  /* 0x0000008483837221 */ /* 0x000fe40000010000 */
[----:B------:R-:W-:Y:S02]  /*c3d0*/  FADD.FTZ R128, R128, R129 ;  /* 0x0000008180807221 */ /* 0x000fe40000010000 */
[----:B------:R-:W1:Y:S01]  /*c3e0*/  MUFU.EX2 R160, R160 ;  /* 0x000000a000a07308 */ /* 0x000e620000000800 */
[----:B------:R-:W-:Y:S01]  /*c3f0*/  FADD.FTZ R130, R130, R131 ;  /* 0x0000008382827221 */ /* 0x000fe20000010000 */
[C---:B----4-:R-:W-:Y:S05]  /*c400*/  HMMA.16816.F32.BF16 R4, R68.reuse, R72, R4 ;  /* 0x000000484404723c */ /* 0x050fea0000041804 */
[----:B------:R-:W-:Y:S02]  /*c410*/  FADD.FTZ R119, R119, R128 ;  /* 0x0000008077777221 */ /* 0x000fe40000010000 */
[----:B------:R-:W-:Y:S01]  /*c420*/  FADD.FTZ R135, R135, R130 ;  /* 0x0000008287877221 */ /* 0x000fe20000010000 */
[C---:B------:R-:W-:Y:S01]  /*c430*/  HMMA.16816.F32.BF16 R8, R68.reuse, R74, R8 ;  /* 0x0000004a4408723c */ /* 0x040fe20000041808 */
[----:B------:R-:W2:Y:S01]  /*c440*/  LDSM.16.MT88.4 R72, [R210+0x3900] ;  /* 0x00390000d248783b */ /* 0x000ea20000004200 */
[----:B------:R-:W-:Y:S02]  /*c450*/  MUFU.EX2 R162, R162 ;  /* 0x000000a200a27308 */ /* 0x000fe40000000800 */
[----:B------:R-:W-:Y:S01]  /*c460*/  FADD.FTZ R146, R146, R119 ;  /* 0x0000007792927221 */ /* 0x000fe20000010000 */
[----:B------:R-:W-:Y:S01]  /*c470*/  MOV R119, R116 ;  /* 0x0000007400777202 */ /* 0x000fe20000000f00 */
[----:B------:R-:W-:Y:S02]  /*c480*/  FADD.FTZ R136, R136, R135 ;  /* 0x0000008788887221 */ /* 0x000fe40000010000 */
[C---:B---3--:R-:W-:Y:S04]  /*c490*/  HMMA.16816.F32.BF16 R12, R68.reuse, R76, R12 ;  /* 0x0000004c440c723c */ /* 0x048fe8000004180c */
[----:B------:R-:W3:Y:S01]  /*c4a0*/  MUFU.EX2 R235, R235 ;  /* 0x000000eb00eb7308 */ /* 0x000ee20000000800 */
[----:B------:R-:W-:Y:S02]  /*c4b0*/  FADD.FTZ R146, R147, R146 ;  /* 0x0000009293927221 */ /* 0x000fe40000010000 */
[----:B------:R-:W-:Y:S01]  /*c4c0*/  FADD.FTZ R137, R137, R136 ;  /* 0x0000008889897221 */ /* 0x000fe20000010000 */
[C---:B------:R-:W-:Y:S01]  /*c4d0*/  HMMA.16816.F32.BF16 R16, R68.reuse, R78, R16 ;  /* 0x0000004e4410723c */ /* 0x040fe20000041810 */
[----:B------:R-:W4:Y:S03]  /*c4e0*/  LDSM.16.MT88.4 R76, [R209+0x3900] ;  /* 0x00390000d14c783b */ /* 0x000f260000004200 */
[----:B------:R-:W-:Y:S02]  /*c4f0*/  FADD.FTZ R149, R149, R146 ;  /* 0x0000009295957221 */ /* 0x000fe40000010000 */
[----:B------:R-:W-:Y:S01]  /*c500*/  MUFU.EX2 R164, R164 ;  /* 0x000000a400a47308 */ /* 0x000fe20000000800 */
[----:B------:R-:W-:Y:S01]  /*c510*/  FADD.FTZ R138, R138, R137 ;  /* 0x000000898a8a7221 */ /* 0x000fe20000010000 */
[C---:B------:R-:W-:Y:S04]  /*c520*/  HMMA.16816.F32.BF16 R20, R68.reuse, R80, R20 ;  /* 0x000000504414723c */ /* 0x040fe80000041814 */
[----:B------:R-:W-:Y:S04]  /*c530*/  FADD.FTZ R150, R150, R149 ;  /* 0x0000009596967221 */ /* 0x000fe80000010000 */
[C---:B------:R-:W-:Y:S01]  /*c540*/  HMMA.16816.F32.BF16 R24, R68.reuse, R82, R24 ;  /* 0x000000524418723c */ /* 0x040fe20000041818 */
[----:B------:R-:W5:Y:S01]  /*c550*/  LDSM.16.MT88.4 R80, [R208+0x3900] ;  /* 0x00390000d050783b */ /* 0x000f620000004200 */
[----:B------:R-:W-:Y:S06]  /*c560*/  MUFU.EX2 R237, R237 ;  /* 0x000000ed00ed7308 */ /* 0x000fec0000000800 */
[C---:B------:R-:W-:Y:S04]  /*c570*/  HMMA.16816.F32.BF16 R28, R68.reuse, R84, R28 ;  /* 0x00000054441c723c */ /* 0x040fe8000004181c */
[----:B------:R-:W-:Y:S04]  /*c580*/  MUFU.EX2 R166, R166 ;  /* 0x000000a600a67308 */ /* 0x000fe80000000800 */
[C---:B------:R-:W-:Y:S01]  /*c590*/  HMMA.16816.F32.BF16 R32, R68.reuse, R86, R32 ;  /* 0x000000564420723c */ /* 0x040fe20000041820 */
[----:B------:R-:W-:Y:S05]  /*c5a0*/  LDSM.16.MT88.4 R84, [R208+0x1100] ;  /* 0x00110000d054783b */ /* 0x000fea0000004200 */
[----:B------:R-:W-:Y:S02]  /*c5b0*/  MUFU.EX2 R239, R239 ;  /* 0x000000ef00ef7308 */ /* 0x000fe40000000800 */
[C---:B------:R-:W-:Y:S08]  /*c5c0*/  HMMA.16816.F32.BF16 R36, R68.reuse, R88, R36 ;  /* 0x000000584424723c */ /* 0x040ff00000041824 */
[C---:B------:R-:W-:Y:S01]  /*c5d0*/  HMMA.16816.F32.BF16 R40, R68.reuse, R90, R40 ;  /* 0x0000005a4428723c */ /* 0x040fe20000041828 */
[----:B------:R-:W-:Y:S01]  /*c5e0*/  LDSM.16.MT88.4 R88, [R210+0x4100] ;  /* 0x00410000d258783b */ /* 0x000fe20000004200 */
[----:B------:R-:W-:Y:S06]  /*c5f0*/  MUFU.EX2 R184, R184 ;  /* 0x000000b800b87308 */ /* 0x000fec0000000800 */
[C---:B--2---:R-:W-:Y:S04]  /*c600*/  HMMA.16816.F32.BF16 R44, R68.reuse, R72, R44 ;  /* 0x00000048442c723c */ /* 0x044fe8000004182c */
[----:B------:R-:W-:Y:S04]  /*c610*/  MUFU.EX2 R243, R243 ;  /* 0x000000f300f37308 */ /* 0x000fe80000000800 */
[C---:B------:R-:W-:Y:S01]  /*c620*/  HMMA.16816.F32.BF16 R48, R68.reuse, R74, R48 ;  /* 0x0000004a4430723c */ /* 0x040fe20000041830 */
[----:B------:R-:W2:Y:S05]  /*c630*/  LDSM.16.MT88.4 R72, [R212+0x1100] ;  /* 0x00110000d448783b */ /* 0x000eaa0000004200 */
        /* <DEDUP_REMOVED lines=9> */
[----:B------:R-:W-:Y:S01]  /*c6d0*/  MUFU.EX2 R144, R144 ;  /* 0x0000009000907308 */ /* 0x000fe20000000800 */
[----:B------:R-:W-:Y:S01]  /*c6e0*/  F2FP.BF16.PACK_AB R68, R156, R187 ;  /* 0x000000bb9c44723e */ /* 0x000fe200000010ff */
[----:B------:R-:W-:Y:S01]  /*c6f0*/  FADD.FTZ R187, R187, R138 ;  /* 0x0000008abbbb7221 */ /* 0x000fe20000010000 */
[----:B------:R-:W-:Y:S03]  /*c700*/  F2FP.BF16.PACK_AB R70, R193, R158 ;  /* 0x0000009ec146723e */ /* 0x000fe600000010ff */
[----:B-1----:R-:W-:Y:S01]  /*c710*/  F2FP.BF16.PACK_AB R69, R160, R195 ;  /* 0x000000c3a045723e */ /* 0x002fe200000010ff */
[----:B------:R-:W-:Y:S01]  /*c720*/  FADD.FTZ R195, R195, R150 ;  /* 0x00000096c3c37221 */ /* 0x000fe20000010000 */
[----:B---3--:R-:W-:Y:S01]  /*c730*/  F2FP.BF16.PACK_AB R71, R235, R162 ;  /* 0x000000a2eb47723e */ /* 0x008fe200000010ff */
[----:B------:R-:W-:Y:S01]  /*c740*/  FADD.FTZ R187, R156, R187 ;  /* 0x000000bb9cbb7221 */ /* 0x000fe20000010000 */
[----:B------:R-:W-:Y:S01]  /*c750*/  MUFU.EX2 R139, R139 ;  /* 0x0000008b008b7308 */ /* 0x000fe20000000800 */
[----:B------:R-:W-:Y:S02]  /*c760*/  FADD.FTZ R195, R160, R195 ;  /* 0x000000c3a0c37221 */ /* 0x000fe40000010000 */
[----:B------:R-:W-:Y:S02]  /*c770*/  FADD.FTZ R158, R158, R187 ;  /* 0x000000bb9e9e7221 */ /* 0x000fe40000010000 */
[C---:B--2---:R-:W-:Y:S03]  /*c780*/  HMMA.16816.F32.BF16 R4, R68.reuse, R72, R4 ;  /* 0x000000484404723c */ /* 0x044fe60000041804 */
[----:B------:R-:W-:Y:S02]  /*c790*/  FADD.FTZ R162, R162, R195 ;  /* 0x000000c3a2a27221 */ /* 0x000fe40000010000 */
[----:B------:R-:W1:Y:S01]  /*c7a0*/  MUFU.EX2 R148, R148 ;  /* 0x0000009400947308 */ /* 0x000e620000000800 */
[----:B------:R-:W-:Y:S02]  /*c7b0*/  FADD.FTZ R193, R193, R158 ;  /* 0x0000009ec1c17221 */ /* 0x000fe40000010000 */
[C---:B------:R-:W-:Y:S01]  /*c7c0*/  HMMA.16816.F32.BF16 R8, R68.reuse, R74, R8 ;  /* 0x0000004a4408723c */ /* 0x040fe20000041808 */
[----:B------:R-:W2:Y:S03]  /*c7d0*/  LDSM.16.MT88.4 R72, [R212+0x4100] ;  /* 0x00410000d448783b */ /* 0x000ea60000004200 */
[----:B------:R-:W-:Y:S03]  /*c7e0*/  FADD.FTZ R235, R235, R162 ;  /* 0x000000a2ebeb7221 */ /* 0x000fe60000010000 */
[----:B------:R-:W-:Y:S01]  /*c7f0*/  MUFU.EX2 R151, R151 ;  /* 0x0000009700977308 */ /* 0x000fe20000000800 */
[C---:B----4-:R-:W-:Y:S08]  /*c800*/  HMMA.16816.F32.BF16 R12, R68.reuse, R76, R12 ;  /* 0x0000004c440c723c */ /* 0x050ff0000004180c */
[C---:B------:R-:W-:Y:S01]  /*c810*/  HMMA.16816.F32.BF16 R16, R68.reuse, R78, R16 ;  /* 0x0000004e4410723c */ /* 0x040fe20000041810 */
[----:B------:R-:W3:Y:S01]  /*c820*/  LDSM.16.MT88.4 R76, [R212+0x1900] ;  /* 0x00190000d44c783b */ /* 0x000ee20000004200 */
[----:B------:R-:W4:Y:S02]  /*c830*/  MUFU.EX2 R240, R240 ;  /* 0x000000f000f07308 */ /* 0x000f240000000800 */
[----:B-1----:R-:W-:Y:S04]  /*c840*/  F2FP.BF16.PACK_AB R126, R148, R139 ;  /* 0x0000008b947e723e */ /* 0x002fe800000010ff */
[C---:B-----5:R-:W-:Y:S04]  /*c850*/  HMMA.16816.F32.BF16 R20, R68.reuse, R80, R20 ;  /* 0x000000504414723c */ /* 0x060fe80000041814 */
[----:B------:R-:W-:Y:S04]  /*c860*/  MUFU.EX2 R118, R118 ;  /* 0x0000007600767308 */ /* 0x000fe80000000800 */
[C---:B------:R-:W-:Y:S01]  /*c870*/  HMMA.16816.F32.BF16 R24, R68.reuse, R82, R24 ;  /* 0x000000524418723c */ /* 0x040fe20000041818 */
[----:B------:R-:W1:Y:S05]  /*c880*/  LDSM.16.MT88.4 R80, [R209+0x1900] ;  /* 0x00190000d150783b */ /* 0x000e6a0000004200 */
[----:B------:R5:W3:Y:S02]  /*c890*/  MUFU.EX2 R117, R124 ;  /* 0x0000007c00757308 */ /* 0x000ae40000000800 */
[C---:B------:R-:W-:Y:S04]  /*c8a0*/  HMMA.16816.F32.BF16 R28, R68.reuse, R84, R28 ;  /* 0x00000054441c723c */ /* 0x040fe8000004181c */
[----:B----4-:R-:W-:Y:S04]  /*c8b0*/  F2FP.BF16.PACK_AB R125, R240, R151 ;  /* 0x00000097f07d723e */ /* 0x010fe800000010ff */
[C---:B------:R-:W-:Y:S01]  /*c8c0*/  HMMA.16816.F32.BF16 R32, R68.reuse, R86, R32 ;  /* 0x000000564420723c */ /* 0x040fe20000041820 */
[----:B------:R-:W-:Y:S07]  /*c8d0*/  LDSM.16.MT88.4 R84, [R210+0x4900] ;  /* 0x00490000d254783b */ /* 0x000fee0000004200 */
[C---:B--2---:R-:W-:Y:S04]  /*c8e0*/  HMMA.16816.F32.BF16 R36, R68.reuse, R72, R36 ;  /* 0x000000484424723c */ /* 0x044fe80000041824 */
[----:B-----5:R-:W-:Y:S04]  /*c8f0*/  F2FP.BF16.PACK_AB R124, R144, R145 ;  /* 0x00000091907c723e */ /* 0x020fe800000010ff */
[C---:B------:R-:W-:Y:S01]  /*c900*/  HMMA.16816.F32.BF16 R40, R68.reuse, R74, R40 ;  /* 0x0000004a4428723c */ /* 0x040fe20000041828 */
[----:B------:R-:W2:Y:S03]  /*c910*/  LDSM.16.MT88.4 R72, [R208+0x1900] ;  /* 0x00190000d048783b */ /* 0x000ea60000004200 */
[----:B---3--:R-:W-:Y:S04]  /*c920*/  F2FP.BF16.PACK_AB R127, R117, R118 ;  /* 0x00000076757f723e */ /* 0x008fe800000010ff */
[C---:B------:R-:W-:Y:S08]  /*c930*/  HMMA.16816.F32.BF16 R44, R68.reuse, R88, R44 ;  /* 0x00000058442c723c */ /* 0x040ff0000004182c */
[C---:B------:R-:W-:Y:S01]  /*c940*/  HMMA.16816.F32.BF16 R48, R68.reuse, R90, R48 ;  /* 0x0000005a4430723c */ /* 0x040fe20000041830 */
[----:B------:R-:W-:Y:S07]  /*c950*/  LDSM.16.MT88.4 R88, [R208+0x5100] ;  /* 0x00510000d058783b */ /* 0x000fee0000004200 */
[C---:B------:R-:W-:Y:S08]  /*c960*/  HMMA.16816.F32.BF16 R52, R68.reuse, R92, R52 ;  /* 0x0000005c4434723c */ /* 0x040ff00000041834 */
[C---:B------:R-:W-:Y:S01]  /*c970*/  HMMA.16816.F32.BF16 R56, R68.reuse, R94, R56 ;  /* 0x0000005e4438723c */ /* 0x040fe20000041838 */
[----:B------:R-:W-:Y:S07]  /*c980*/  LDSM.16.MT88.4 R92, [R209+0x2900] ;  /* 0x00290000d15c783b */ /* 0x000fee0000004200 */
[C---:B------:R-:W-:Y:S08]  /*c990*/  HMMA.16816.F32.BF16 R60, R68.reuse, R96, R60 ;  /* 0x00000060443c723c */ /* 0x040ff0000004183c */
[----:B------:R-:W-:Y:S07]  /*c9a0*/  HMMA.16816.F32.BF16 R64, R68, R98, R64 ;  /* 0x000000624440723c */ /* 0x000fee0000041840 */
        /* <DEDUP_REMOVED lines=9> */
[C---:B------:R-:W-:Y:S03]  /*ca40*/  HMMA.16816.F32.BF16 R4, R68.reuse, R76, R4 ;  /* 0x0000004c4404723c */ /* 0x040fe60000041804 */
[----:B------:R-:W-:Y:S02]  /*ca50*/  FADD.FTZ R186, R186, R243 ;  /* 0x000000f3baba7221 */ /* 0x000fe40000010000 */
[----:B------:R-:W-:Y:S02]  /*ca60*/  FADD.FTZ R166, R239, R166 ;  /* 0x000000a6efa67221 */ /* 0x000fe40000010000 */
[----:B------:R-:W-:Y:S01]  /*ca70*/  FADD.FTZ R186, R241, R186 ;  /* 0x000000baf1ba7221 */ /* 0x000fe20000010000 */
[C---:B------:R-:W-:Y:S01]  /*ca80*/  HMMA.16816.F32.BF16 R8, R68.reuse, R78, R8 ;  /* 0x0000004e4408723c */ /* 0x040fe20000041808 */
[----:B------:R-:W3:Y:S07]  /*ca90*/  LDSM.16.MT88.4 R76, [R212+0x4900] ;  /* 0x00490000d44c783b */ /* 0x000eee0000004200 */
[C---:B------:R-:W-:Y:S08]  /*caa0*/  HMMA.16816.F32.BF16 R12, R68.reuse, R100, R12 ;  /* 0x00000064440c723c */ /* 0x040ff0000004180c */
[C---:B------:R-:W-:Y:S01]  /*cab0*/  HMMA.16816.F32.BF16 R16, R68.reuse, R102, R16 ;  /* 0x000000664410723c */ /* 0x040fe20000041810 */
[----:B------:R-:W-:Y:S07]  /*cac0*/  LDSM.16.MT88.4 R100, [R210+0x2900] ;  /* 0x00290000d264783b */ /* 0x000fee0000004200 */
[C---:B-1----:R-:W-:Y:S08]  /*cad0*/  HMMA.16816.F32.BF16 R20, R68.reuse, R80, R20 ;  /* 0x000000504414723c */ /* 0x042ff00000041814 */
        /* <DEDUP_REMOVED lines=14> */
[C---:B--2---:R-:W-:Y:S08]  /*cbc0*/  HMMA.16816.F32.BF16 R60, R68.reuse, R72, R60 ;  /* 0x00000048443c723c */ /* 0x044ff0000004183c */
[----:B------:R-:W-:Y:S01]  /*cbd0*/  HMMA.16816.F32.BF16 R64, R68, R74, R64 ;  /* 0x0000004a4440723c */ /* 0x000fe20000041840 */
[----:B------:R-:W2:Y:S06]  /*cbe0*/  LDSM.16.MT88.4 R72, [R208+0x2100] ;  /* 0x00210000d048783b */ /* 0x000eac0000004200 */
        /* <DEDUP_REMOVED lines=9> */
[C---:B---3--:R-:W-:Y:S03]  /*cc80*/  HMMA.16816.F32.BF16 R4, R68.reuse, R76, R4 ;  /* 0x0000004c4404723c */ /* 0x048fe60000041804 */
[----:B------:R-:W-:Y:S02]  /*cc90*/  FADD.FTZ R157, R157, R236 ;  /* 0x000000ec9d9d7221 */ /* 0x000fe40000010000 */
[----:B------:R-:W-:Y:S02]  /*cca0*/  FADD.FTZ R234, R234, R165 ;  /* 0x000000a5eaea7221 */ /* 0x000fe40000010000 */
[----:B------:R-:W-:Y:S01]  /*ccb0*/  FADD.FTZ R238, R238, R157 ;  /* 0x0000009deeee7221 */ /* 0x000fe20000010000 */
[C---:B------:R-:W-:Y:S01]  /*ccc0*/  HMMA.16816.F32.BF16 R8, R68.reuse, R78, R8 ;  /* 0x0000004e4408723c */ /* 0x040fe20000041808 */
[----:B------:R-:W3:Y:S03]  /*ccd0*/  LDSM.16.MT88.4 R76, [R212+0x5100] ;  /* 0x00510000d44c783b */ /* 0x000ee60000004200 */
[----:B------:R-:W-:Y:S02]  /*cce0*/  FADD.FTZ R145, R145, R234 ;  /* 0x000000ea91917221 */ /* 0x000fe40000010000 */
[----:B------:R-:W-:Y:S02]  /*ccf0*/  FADD.FTZ R151, R151, R238 ;  /* 0x000000ee97977221 */ /* 0x000fe40000010000 */
[C---:B----4-:R-:W-:Y:S04]  /*cd00*/  HMMA.16816.F32.BF16 R12, R68.reuse, R84, R12 ;  /* 0x00000054440c723c */ /* 0x050fe8000004180c */
[----:B------:R-:W-:Y:S02]  /*cd10*/  FADD.FTZ R144, R144, R145 ;  /* 0x0000009190907221 */ /* 0x000fe40000010000 */
[----:B------:R-:W-:Y:S02]  /*cd20*/  FADD.FTZ R151, R240, R151 ;  /* 0x00000097f0977221 */ /* 0x000fe40000010000 */
[C---:B------:R-:W-:Y:S01]  /*cd30*/  HMMA.16816.F32.BF16 R16, R68.reuse, R86, R16 ;  /* 0x000000564410723c */ /* 0x040fe20000041810 */
[----:B------:R-:W4:Y:S03]  /*cd40*/  LDSM.16.MT88.4 R84, [R210+0x5100] ;  /* 0x00510000d254783b */ /* 0x000f260000004200 */
[----:B------:R-:W-:Y:S02]  /*cd50*/  FADD.FTZ R139, R139, R144 ;  /* 0x000000908b8b7221 */ /* 0x000fe40000010000 */
[----:B------:R-:W-:Y:S02]  /*cd60*/  FADD.FTZ R118, R118, R151 ;  /* 0x0000009776767221 */ /* 0x000fe40000010000 */
[C---:B-1----:R-:W-:Y:S04]  /*cd70*/  HMMA.16816.F32.BF16 R20, R68.reuse, R80, R20 ;  /* 0x000000504414723c */ /* 0x042fe80000041814 */
[----:B------:R-:W-:Y:S02]  /*cd80*/  FADD.FTZ R224, R148, R139 ;  /* 0x0000008b94e07221 */ /* 0x000fe40000010000 */
[----:B------:R-:W-:Y:S02]  /*cd90*/  FADD.FTZ R225, R117, R118 ;  /* 0x0000007675e17221 */ /* 0x000fe40000010000 */
        /* <DEDUP_REMOVED lines=8> */
[C---:B----4-:R-:W-:Y:S08]  /*ce20*/  HMMA.16816.F32.BF16 R44, R68.reuse, R84, R44 ;  /* 0x00000054442c723c */ /* 0x050ff0000004182c */
[C---:B------:R-:W-:Y:S08]  /*ce30*/  HMMA.16816.F32.BF16 R48, R68.reuse, R86, R48 ;  /* 0x000000564430723c */ /* 0x040ff00000041830 */
[C---:B-1----:R-:W-:Y:S08]  /*ce40*/  HMMA.16816.F32.BF16 R52, R68.reuse, R80, R52 ;  /* 0x000000504434723c */ /* 0x042ff00000041834 */
[C---:B------:R-:W-:Y:S08]  /*ce50*/  HMMA.16816.F32.BF16 R56, R68.reuse, R82, R56 ;  /* 0x000000524438723c */ /* 0x040ff00000041838 */
[C---:B------:R-:W-:Y:S08]  /*ce60*/  HMMA.16816.F32.BF16 R60, R68.reuse, R88, R60 ;  /* 0x00000058443c723c */ /* 0x040ff0000004183c */
[----:B------:R-:W-:Y:S01]  /*ce70*/  HMMA.16816.F32.BF16 R64, R68, R90, R64 ;  /* 0x0000005a4440723c */ /* 0x000fe20000041840 */
[----:B------:R-:W1:Y:S07]  /*ce80*/  LDSM.16.MT88.4 R68, [R210+0x5900] ;  /* 0x00590000d244783b */ /* 0x000e6e0000004200 */
[C---:B------:R-:W-:Y:S01]  /*ce90*/  HMMA.16816.F32.BF16 R112, R124.reuse, R108, R4 ;  /* 0x0000006c7c70723c */ /* 0x040fe20000041804 */
[----:B------:R-:W4:Y:S07]  /*cea0*/  LDSM.16.MT88.4 R4, [R209+0x5900] ;  /* 0x00590000d104783b */ /* 0x000f2e0000004200 */
[C---:B------:R-:W-:Y:S01]  /*ceb0*/  HMMA.16816.F32.BF16 R108, R124.reuse, R110, R8 ;  /* 0x0000006e7c6c723c */ /* 0x040fe20000041808 */
[----:B------:R-:W5:Y:S07]  /*cec0*/  LDSM.16.MT88.4 R8, [R208+0x5900] ;  /* 0x00590000d008783b */ /* 0x000f6e0000004200 */
[C---:B------:R-:W-:Y:S08]  /*ced0*/  HMMA.16816.F32.BF16 R104, R124.reuse, R100, R12 ;  /* 0x000000647c68723c */ /* 0x040ff0000004180c */
[C---:B------:R-:W-:Y:S08]  /*cee0*/  HMMA.16816.F32.BF16 R100, R124.reuse, R102, R16 ;  /* 0x000000667c64723c */ /* 0x040ff00000041810 */
[C---:B------:R-:W-:Y:S08]  /*cef0*/  HMMA.16816.F32.BF16 R96, R124.reuse, R92, R20 ;  /* 0x0000005c7c60723c */ /* 0x040ff00000041814 */
[C---:B------:R-:W-:Y:S08]  /*cf00*/  HMMA.16816.F32.BF16 R92, R124.reuse, R94, R24 ;  /* 0x0000005e7c5c723c */ /* 0x040ff00000041818 */
[C---:B--2---:R-:W-:Y:S08]  /*cf10*/  HMMA.16816.F32.BF16 R88, R124.reuse, R72, R28 ;  /* 0x000000487c58723c */ /* 0x044ff0000004181c */
[C---:B------:R-:W-:Y:S08]  /*cf20*/  HMMA.16816.F32.BF16 R84, R124.reuse, R74, R32 ;  /* 0x0000004a7c54723c */ /* 0x040ff00000041820 */
[C---:B---3--:R-:W-:Y:S08]  /*cf30*/  HMMA.16816.F32.BF16 R80, R124.reuse, R76, R36 ;  /* 0x0000004c7c50723c */ /* 0x048ff00000041824 */
[C---:B------:R-:W-:Y:S08]  /*cf40*/  HMMA.16816.F32.BF16 R76, R124.reuse, R78, R40 ;  /* 0x0000004e7c4c723c */ /* 0x040ff00000041828 */
[C---:B-1----:R-:W-:Y:S08]  /*cf50*/  HMMA.16816.F32.BF16 R72, R124.reuse, R68, R44 ;  /* 0x000000447c48723c */ /* 0x042ff0000004182c */
[C---:B------:R-:W-:Y:S08]  /*cf60*/  HMMA.16816.F32.BF16 R68, R124.reuse, R70, R48 ;  /* 0x000000467c44723c */ /* 0x040ff00000041830 */
[C---:B----4-:R-:W-:Y:S08]  /*cf70*/  HMMA.16816.F32.BF16 R52, R124.reuse, R4, R52 ;  /* 0x000000047c34723c */ /* 0x050ff00000041834 */
[C---:B------:R-:W-:Y:S08]  /*cf80*/  HMMA.16816.F32.BF16 R56, R124.reuse, R6, R56 ;  /* 0x000000067c38723c */ /* 0x040ff00000041838 */
[C---:B-----5:R-:W-:Y:S08]  /*cf90*/  HMMA.16816.F32.BF16 R60, R124.reuse, R8, R60 ;  /* 0x000000087c3c723c */ /* 0x060ff0000004183c */
[----:B------:R-:W-:Y:S01]  /*cfa0*/  HMMA.16816.F32.BF16 R64, R124, R10, R64 ;  /* 0x0000000a7c40723c */ /* 0x000fe20000041840 */
[----:B------:R-:W-:-:S07]  /*cfb0*/  @P0 BRA `(.L_x_47) ;  /* 0xffffd0e000000947 */ /* 0x000fce000383ffff */
.L_x_46:
[----:B------:R-:W-:-:S13]  /*cfc0*/  ISETP.GE.AND P0, PT, R192, R215, PT ;  /* 0x000000d7c000720c */ /* 0x000fda0003f06270 */
[----:B------:R-:W-:Y:S05]  /*cfd0*/  @!P0 BRA `(.L_x_48) ;  /* 0x0000432000008947 */ /* 0x000fea0003800000 */
[----:B------:R-:W-:Y:S01]  /*cfe0*/  ULDC.64 UR4, c[0x0][0x1e0] ;  /* 0x0000780000047ab9 */ /* 0x000fe20000000a00 */
[----:B------:R-:W-:Y:S01]  /*cff0*/  IADD3 R194, P0, R226, 0x40, RZ ;  /* 0x00000040e2c27810 */ /* 0x000fe20007f1e0ff */
[----:B------:R-:W-:Y:S01]  /*d000*/  USHF.L.U64.HI UR7, UR4, 0x6, UR5 ;  /* 0x0000000604077899 */ /* 0x000fe20008010205 */
[----:B------:R-:W-:Y:S01]  /*d010*/  IMAD.MOV.U32 R2, RZ, RZ, R116 ;  /* 0x000000ffff027224 */ /* 0x000fe200078e0074 */
[----:B------:R-:W-:Y:S01]  /*d020*/  USHF.L.U32 UR13, UR4, 0x6, URZ ;  /* 0x00000006040d7899 */ /* 0x000fe2000800063f */
[----:B------:R-:W-:Y:S01]  /*d030*/  IMAD.MOV.U32 R3, RZ, RZ, R0 ;  /* 0x000000ffff037224 */ /* 0x000fe200078e0000 */
[----:B------:R-:W-:Y:S01]  /*d040*/  UMOV UR11, 0x60 ;  /* 0x00000060000b7882 */ /* 0x000fe20000000000 */
[-C--:B------:R-:W-:Y:S01]  /*d050*/  IADD3.X R195, RZ, R229.reuse, RZ, P0, !PT ;  /* 0x000000e5ffc37210 */ /* 0x080fe200007fe4ff */
[----:B------:R-:W-:Y:S01]  /*d060*/  ULDC.64 UR4, c[0x0][0x208] ;  /* 0x0000820000047ab9 */ /* 0x000fe20000000a00 */
[----:B------:R-:W-:Y:S01]  /*d070*/  MOV R227, R229 ;  /* 0x000000e500e37202 */ /* 0x000fe20000000f00 */
[----:B------:R-:W-:-:S02]  /*d080*/  UIADD3 UR10, UP1, UR10, 0x80, URZ ;  /* 0x000000800a0a7890 */ /* 0x000fc4000ff3e03f */
[----:B------:R-:W-:Y:S02]  /*d090*/  UIADD3 UR16, UP0, UR12, 0x80, URZ ;  /* 0x000000800c107890 */ /* 0x000fe4000ff1e03f */
[----:B------:R-:W-:Y:S02]  /*d0a0*/  UIMAD.WIDE.U32 UR18, UR11, UR4, URZ ;  /* 0x000000040b1272a5 */ /* 0x000fe4000f8e003f */
[----:B------:R-:W-:Y:S02]  /*d0b0*/  UIMAD UR5, UR11, UR5, URZ ;  /* 0x000000050b0572a4 */ /* 0x000fe4000f8e023f */
[----:B------:R-:W-:Y:S02]  /*d0c0*/  UIADD3.X UR8, URZ, UR8, URZ, UP1, !UPT ;  /* 0x000000083f087290 */ /* 0x000fe40008ffe43f */
[----:B------:R-:W-:Y:S02]  /*d0d0*/  UIADD3.X UR4, URZ, UR17, URZ, UP0, !UPT ;  /* 0x000000113f047290 */ /* 0x000fe400087fe43f */
[----:B------:R-:W-:-:S02]  /*d0e0*/  UIADD3 UR5, UR19, UR5, URZ ;  /* 0x0000000513057290 */ /* 0x000fc4000fffe03f */
.L_x_57:
[----:B------:R-:W-:Y:S04]  /*d0f0*/  DEPBAR.LE SB0, 0x0 ;  /* 0x000080000000791a */ /* 0x000fe80000000000 */
[----:B------:R-:W-:Y:S01]  /*d100*/  BAR.SYNC.DEFER_BLOCKING 0x0 ;  /* 0x0000000000007b1d */ /* 0x000fe20000010000 */
[----:B------:R-:W-:Y:S01]  /*d110*/  SHF.R.S32.HI R29, RZ, 0x1f, R192 ;  /* 0x0000001fff1d7819 */ /* 0x000fe200000114c0 */
[C---:B------:R-:W-:Y:S01]  /*d120*/  IMAD R0, R192.reuse, UR5, RZ ;  /* 0x00000005c0007c24 */ /* 0x040fe2000f8e02ff */
[C---:B------:R-:W-:Y:S01]  /*d130*/  ISETP.GT.AND P6, PT, R192.reuse, R215, PT ;  /* 0x000000d7c000720c */ /* 0x040fe20003fc4270 */
[----:B------:R-:W-:Y:S04]  /*d140*/  IMAD.WIDE.U32 R38, R192, UR18, R226 ;  /* 0x00000012c0267c25 */ /* 0x000fe8000f8e00e2 */
[----:B------:R-:W-:Y:S01]  /*d150*/  IMAD R0, R29, UR18, R0 ;  /* 0x000000121d007c24 */ /* 0x000fe2000f8e0200 */
[----:B------:R-:W-:Y:S01]  /*d160*/  LEA R44, P1, R38, c[0x0][0x1f8], 0x1 ;  /* 0x00007e00262c7a11 */ /* 0x000fe200078208ff */
[----:B------:R-:W-:Y:S03]  /*d170*/  IMAD.WIDE.U32 R46, R192, UR18, R194 ;  /* 0x00000012c02e7c25 */ /* 0x000fe6000f8e00c2 */
[----:B------:R-:W-:Y:S02]  /*d180*/  IADD3 R36, R39, R0, RZ ;  /* 0x0000000027247210 */ /* 0x000fe40007ffe0ff */
[----:B------:R-:W-:Y:S02]  /*d190*/  LEA R156, P0, R46, c[0x0][0x1f8], 0x1 ;  /* 0x00007e002e9c7a11 */ /* 0x000fe400078008ff */
[----:B------:R-:W-:Y:S02]  /*d1a0*/  LEA.HI.X R45, R38, c[0x0][0x1fc], R36, 0x1, P1 ;  /* 0x00007f00262d7a11 */ /* 0x000fe400008f0c24 */
[----:B------:R-:W-:Y:S04]  /*d1b0*/  IADD3 R0, R0, R47, RZ ;  /* 0x0000002f00007210 */ /* 0x000fe80007ffe0ff */
[----:B------:R-:W-:Y:S01]  /*d1c0*/  LEA.HI.X R157, R46, c[0x0][0x1fc], R0, 0x1, P0 ;  /* 0x00007f002e9d7a11 */ /* 0x000fe200000f0c00 */
[----:B------:R-:W1:Y:S01]  /*d1d0*/  LDSM.16.M88.4 R8, [R214+0x8100] ;  /* 0x00810000d608783b */ /* 0x000e620000000200 */
[----:B------:R-:W-:Y:S04]  /*d1e0*/  IADD3 R160, P0, R44, UR12, RZ ;  /* 0x0000000c2ca07c10 */ /* 0x000fe8000ff1e0ff */
[----:B------:R-:W-:Y:S02]  /*d1f0*/  IADD3.X R161, R45, UR17, RZ, P0, !PT ;  /* 0x000000112da17c10 */ /* 0x000fe400087fe4ff */
[C---:B------:R-:W-:Y:S01]  /*d200*/  IADD3 R164, P1, R160.reuse, UR12, RZ ;  /* 0x0000000ca0a47c10 */ /* 0x040fe2000ff3e0ff */
[----:B------:R-:W2:Y:S01]  /*d210*/  LDSM.16.M88.4 R16, [R214+0x8900] ;  /* 0x00890000d610783b */ /* 0x000ea20000000200 */
[----:B------:R-:W-:Y:S02]  /*d220*/  IADD3 R162, P0, R160, UR16, RZ ;  /* 0x00000010a0a27c10 */ /* 0x000fe4000ff1e0ff */
[C---:B------:R-:W-:Y:S02]  /*d230*/  IADD3.X R165, R161.reuse, UR17, RZ, P1, !PT ;  /* 0x00000011a1a57c10 */ /* 0x040fe40008ffe4ff */
[----:B------:R-:W-:Y:S02]  /*d240*/  IADD3.X R163, R161, UR4, RZ, P0, !PT ;  /* 0x00000004a1a37c10 */ /* 0x000fe400087fe4ff */
[----:B------:R-:W-:Y:S01]  /*d250*/  PLOP3.LUT P1, PT, PT, PT, UP3, 0x80, 0x0 ;  /* 0x000000000000781c */ /* 0x000fe20003f2f038 */
[----:B------:R-:W3:Y:S01]  /*d260*/  LDSM.16.M88.4 R24, [R214+0x9100] ;  /* 0x00910000d618783b */ /* 0x000ee20000000200 */
[----:B------:R-:W-:Y:S07]  /*d270*/  PLOP3.LUT P0, PT, PT, PT, UP3, 0x80, 0x0 ;  /* 0x000000000000781c */ /* 0x000fee0003f0f038 */
[----:B------:R-:W4:Y:S08]  /*d280*/  LDSM.16.M88.4 R32, [R214+0x9900] ;  /* 0x00990000d620783b */ /* 0x000f300000000200 */
[----:B------:R-:W5:Y:S01]  /*d290*/  LDSM.16.M88.4 R40, [R214+0xa100] ;  /* 0x00a10000d628783b */ /* 0x000f620000000200 */
[C---:B-1----:R-:W-:Y:S07]  /*d2a0*/  HMMA.16816.F32.BF16 R4, R120.reuse, R8, RZ ;  /* 0x000000087804723c */ /* 0x042fee00000418ff */
[----:B------:R-:W1:Y:S01]  /*d2b0*/  LDSM.16.M88.4 R48, [R214+0xa900] ;  /* 0x00a90000d630783b */ /* 0x000e620000000200 */
[C---:B------:R-:W-:Y:S07]  /*d2c0*/  HMMA.16816.F32.BF16 R8, R120.reuse, R10, RZ ;  /* 0x0000000a7808723c */ /* 0x040fee00000418ff */
[----:B------:R-:W1:Y:S01]  /*d2d0*/  LDSM.16.M88.4 R116, [R213] ;  /* 0x00000000d574783b */ /* 0x000e620000000200 */
[C---:B--2---:R-:W-:Y:S07]  /*d2e0*/  HMMA.16816.F32.BF16 R12, R120.reuse, R16, RZ ;  /* 0x00000010780c723c */ /* 0x044fee00000418ff */
[----:B------:R-:W2:Y:S01]  /*d2f0*/  LDSM.16.M88.4 R124, [R207] ;  /* 0x00000000cf7c783b */ /* 0x000ea20000000200 */
[C---:B------:R-:W-:Y:S07]  /*d300*/  HMMA.16816.F32.BF16 R16, R120.reuse, R18, RZ ;  /* 0x000000127810723c */ /* 0x040fee00000418ff */
[----:B------:R-:W1:Y:S01]  /*d310*/  LDSM.16.M88.4 R128, [R206] ;  /* 0x00000000ce80783b */ /* 0x000e620000000200 */
[C---:B---3--:R-:W-:Y:S07]  /*d320*/  HMMA.16816.F32.BF16 R20, R120.reuse, R24, RZ ;  /* 0x000000187814723c */ /* 0x048fee00000418ff */
[----:B------:R-:W3:Y:S01]  /*d330*/  LDSM.16.M88.4 R132, [R205] ;  /* 0x00000000cd84783b */ /* 0x000ee20000000200 */
[C---:B------:R-:W-:Y:S07]  /*d340*/  HMMA.16816.F32.BF16 R24, R120.reuse, R26, RZ ;  /* 0x0000001a7818723c */ /* 0x040fee00000418ff */
[----:B------:R-:W1:Y:S01]  /*d350*/  LDSM.16.M88.4 R136, [R204] ;  /* 0x00000000cc88783b */ /* 0x000e620000000200 */
[C---:B----4-:R-:W-:Y:S07]  /*d360*/  HMMA.16816.F32.BF16 R28, R120.reuse, R32, RZ ;  /* 0x00000020781c723c */ /* 0x050fee00000418ff */
[----:B------:R-:W4:Y:S01]  /*d370*/  LDSM.16.M88.4 R144, [R203] ;  /* 0x00000000cb90783b */ /* 0x000f220000000200 */
[C---:B------:R-:W-:Y:S07]  /*d380*/  HMMA.16816.F32.BF16 R32, R120.reuse, R34, RZ ;  /* 0x000000227820723c */ /* 0x040fee00000418ff */
[----:B------:R-:W-:Y:S01]  /*d390*/  @!PT LDS RZ, [RZ] ;  /* 0x00000000fffff984 */ /* 0x000fe20000000800 */
[----:B------:R-:W-:Y:S01]  /*d3a0*/  @!PT LDS RZ, [RZ] ;  /* 0x00000000fffff984 */ /* 0x000fe20000000800 */
[----:B------:R-:W-:Y:S01]  /*d3b0*/  @!PT LDS RZ, [RZ] ;  /* 0x00000000fffff984 */ /* 0x000fe20000000800 */
[----:B------:R1:W-:Y:S01]  /*d3c0*/  LDGSTS.E.BYPASS.LTC128B.128 [R216+0x100], [R44.64], !P4 ;  /* 0x001000002cd87fae */ /* 0x0003e2000e101d4e */
[C---:B-----5:R-:W-:Y:S07]  /*d3d0*/  HMMA.16816.F32.BF16 R36, R120.reuse, R40, RZ ;  /* 0x000000287824723c */ /* 0x060fee00000418ff */
[----:B------:R5:W-:Y:S01]  /*d3e0*/  LDGSTS.E.BYPASS.LTC128B.128 [R216+0x3100], [R156.64], !P3 ;  /* 0x031000009cd87fae */ /* 0x000be2000d901d4e */
[C---:B------:R-:W-:Y:S07]  /*d3f0*/  HMMA.16816.F32.BF16 R40, R120.reuse, R42, RZ ;  /* 0x0000002a7828723c */ /* 0x040fee00000418ff */
[----:B------:R2:W-:Y:S08]  /*d400*/  LDGSTS.E.BYPASS.LTC128B.128 [R216+0x1100], [R160.64], !P4 ;  /* 0x01100000a0d87fae */ /* 0x0005f0000e101d4e */
[----:B------:R2:W-:Y:S01]  /*d410*/  LDGSTS.E.BYPASS.LTC128B.128 [R216+0x4100], [R160.64+0x80], !P3 ;  /* 0x04100080a0d87fae */ /* 0x0005e2000d901d4e */
[C---:B-1----:R-:W-:Y:S07]  /*d420*/  HMMA.16816.F32.BF16 R44, R120.reuse, R48, RZ ;  /* 0x00000030782c723c */ /* 0x042fee00000418ff */
[----:B------:R1:W-:Y:S01]  /*d430*/  LDGSTS.E.BYPASS.LTC128B.128 [R216+0x2100], [R164.64], !P4 ;  /* 0x02100000a4d87fae */ /* 0x0003e2000e101d4e */
[----:B------:R-:W-:Y:S07]  /*d440*/  HMMA.16816.F32.BF16 R48, R120, R50, RZ ;  /* 0x000000327830723c */ /* 0x000fee00000418ff */
[----:B------:R1:W-:Y:S01]  /*d450*/  LDGSTS.E.BYPASS.LTC128B.128 [R216+0x5100], [R162.64], !P3 ;  /* 0x05100000a2d87fae */ /* 0x0003e2000d901d4e */
[C---:B------:R-:W-:Y:S07]  /*d460*/  HMMA.16816.F32.BF16 R4, R140.reuse, R116, R4 ;  /* 0x000000748c04723c */ /* 0x040fee0000041804 */
[----:B------:R-:W1:Y:S01]  /*d470*/  LDSM.16.M88.4 R148, [R211+0x8100] ;  /* 0x00810000d394783b */ /* 0x000e620000000200 */
[C---:B------:R-:W-:Y:S07]  /*d480*/  HMMA.16816.F32.BF16 R8, R140.reuse, R118, R8 ;  /* 0x000000768c08723c */ /* 0x040fee0000041808 */
[----:B------:R-:W0:Y:S01]  /*d490*/  LDGDEPBAR ;  /* 0x00000000000079af */ /* 0x000e220000000000 */
[C---:B--2---:R-:W-:Y:S07]  /*d4a0*/  HMMA.16816.F32.BF16 R12, R140.reuse, R124, R12 ;  /* 0x0000007c8c0c723c */ /* 0x044fee000004180c */
[----:B-----5:R-:W2:Y:S01]  /*d4b0*/  LDSM.16.M88.4 R156, [R211+0x8900] ;  /* 0x00890000d39c783b */ /* 0x020ea20000000200 */
[C---:B------:R-:W-:Y:S07]  /*d4c0*/  HMMA.16816.F32.BF16 R16, R140.reuse, R126, R16 ;  /* 0x0000007e8c10723c */ /* 0x040fee0000041810 */
[----:B------:R-:W5:Y:S01]  /*d4d0*/  LDSM.16.M88.4 R116, [R211+0x9100] ;  /* 0x00910000d374783b */ /* 0x000f620000000200 */
[C---:B------:R-:W-:Y:S07]  /*d4e0*/  HMMA.16816.F32.BF16 R20, R140.reuse, R128, R20 ;  /* 0x000000808c14723c */ /* 0x040fee0000041814 */
[----:B------:R-:W2:Y:S01]  /*d4f0*/  LDSM.16.M88.4 R124, [R211+0x9900] ;  /* 0x00990000d37c783b */ /* 0x000ea20000000200 */
[C---:B------:R-:W-:Y:S07]  /*d500*/  HMMA.16816.F32.BF16 R24, R140.reuse, R130, R24 ;  /* 0x000000828c18723c */ /* 0x040fee0000041818 */
[----:B-1----:R-:W1:Y:S01]  /*d510*/  LDSM.16.M88.4 R160, [R211+0xa100] ;  /* 0x00a10000d3a0783b */ /* 0x002e620000000200 */
[C---:B---3--:R-:W-:Y:S07]  /*d520*/  HMMA.16816.F32.BF16 R28, R140.reuse, R132, R28 ;  /* 0x000000848c1c723c */ /* 0x048fee000004181c */
[----:B------:R-:W3:Y:S01]  /*d530*/  LDSM.16.M88.4 R164, [R211+0xa900] ;  /* 0x00a90000d3a4783b */ /* 0x000ee20000000200 */
[C---:B------:R-:W-:Y:S07]  /*d540*/  HMMA.16816.F32.BF16 R32, R140.reuse, R134, R32 ;  /* 0x000000868c20723c */ /* 0x040fee0000041820 */
[----:B------:R-:W1:Y:S01]  /*d550*/  LDSM.16.M88.4 R128, [R202] ;  /* 0x00000000ca80783b */ /* 0x000e620000000200 */
[C---:B------:R-:W-:Y:S07]  /*d560*/  HMMA.16816.F32.BF16 R36, R140.reuse, R136, R36 ;  /* 0x000000888c24723c */ /* 0x040fee0000041824 */
[----:B------:R-:W1:Y:S01]  /*d570*/  LDSM.16.M88.4 R132, [R202+0x800] ;  /* 0x00080000ca84783b */ /* 0x000e620000000200 */
[C---:B------:R-:W-:Y:S07]  /*d580*/  HMMA.16816.F32.BF16 R40, R140.reuse, R138, R40 ;  /* 0x0000008a8c28723c */ /* 0x040fee0000041828 */
[----:B------:R-:W1:Y:S01]  /*d590*/  LDSM.16.M88.4 R136, [R202+0x1000] ;  /* 0x00100000ca88783b */ /* 0x000e620000000200 */
[C---:B----4-:R-:W-:Y:S07]  /*d5a0*/  HMMA.16816.F32.BF16 R44, R140.reuse, R144, R44 ;  /* 0x000000908c2c723c */ /* 0x050fee000004182c */
[----:B------:R-:W-:Y:S01]  /*d5b0*/  LDSM.16.M88.4 R184, [R211+0xd900] ;  /* 0x00d90000d3b8783b */ /* 0x000fe20000000200 */
[----:B------:R-:W-:Y:S07]  /*d5c0*/  HMMA.16816.F32.BF16 R48, R140, R146, R48 ;  /* 0x000000928c30723c */ /* 0x000fee0000041830 */
[----:B------:R-:W4:Y:S01]  /*d5d0*/  LDSM.16.M88.4 R144, [R202+0x1800] ;  /* 0x00180000ca90783b */ /* 0x000f220000000200 */
[C---:B------:R-:W-:Y:S08]  /*d5e0*/  HMMA.16816.F32.BF16 R4, R152.reuse, R148, R4 ;  /* 0x000000949804723c */ /* 0x040ff00000041804 */
[C---:B------:R-:W-:Y:S01]  /*d5f0*/  HMMA.16816.F32.BF16 R8, R152.reuse, R150, R8 ;  /* 0x000000969808723c */ /* 0x040fe20000041808 */
[----:B------:R-:W1:Y:S07]  /*d600*/  LDSM.16.M88.4 R148, [R202+0x2000] ;  /* 0x00200000ca94783b */ /* 0x000e6e0000000200 */
[C---:B--2---:R-:W-:Y:S08]  /*d610*/  HMMA.16816.F32.BF16 R12, R152.reuse, R156, R12 ;  /* 0x0000009c980c723c */ /* 0x044ff0000004180c */
[C---:B------:R-:W-:Y:S01]  /*d620*/  HMMA.16816.F32.BF16 R16, R152.reuse, R158, R16 ;  /* 0x0000009e9810723c */ /* 0x040fe20000041810 */
[----:B------:R-:W-:Y:S07]  /*d630*/  LDSM.16.M88.4 R156, [R214+0xb900] ;  /* 0x00b90000d69c783b */ /* 0x000fee0000000200 */
[C---:B-----5:R-:W-:Y:S08]  /*d640*/  HMMA.16816.F32.BF16 R20, R152.reuse, R116, R20 ;  /* 0x000000749814723c */ /* 0x060ff00000041814 */
[C---:B------:R-:W-:Y:S01]  /*d650*/  HMMA.16816.F32.BF16 R24, R152.reuse, R118, R24 ;  /* 0x000000769818723c */ /* 0x040fe20000041818 */
[----:B------:R-:W2:Y:S07]  /*d660*/  LDSM.16.M88.4 R116, [R202+0x2800] ;  /* 0x00280000ca74783b */ /* 0x000eae0000000200 */
[C---:B------:R-:W-:Y:S08]  /*d670*/  HMMA.16816.F32.BF16 R28, R152.reuse, R124, R28 ;  /* 0x0000007c981c723c */ /* 0x040ff0000004181c */
        /* <DEDUP_REMOVED lines=15> */
[C---:B------:R-:W-:Y:S01]  /*d770*/  HMMA.16816.F32.BF16 R24, R168.reuse, R138, R24 ;  /* 0x0000008aa818723c */ /* 0x040fe20000041818 */
[----:B------:R-:W1:Y:S07]  /*d780*/  LDSM.16.M88.4 R136, [R201] ;  /* 0x00000000c988783b */ /* 0x000e6e0000000200 */
[C---:B----4-:R-:W-:Y:S08]  /*d790*/  HMMA.16816.F32.BF16 R28, R168.reuse, R144, R28 ;  /* 0x00000090a81c723c */ /* 0x050ff0000004181c */
[C---:B------:R-:W-:Y:S01]  /*d7a0*/  HMMA.16816.F32.BF16 R32, R168.reuse, R146, R32 ;  /* 0x00000092a820723c */ /* 0x040fe20000041820 */
[----:B------:R-:W4:Y:S07]  /*d7b0*/  LDSM.16.M88.4 R144, [R200] ;  /* 0x00000000c890783b */ /* 0x000f2e0000000200 */
[C---:B------:R-:W-:Y:S08]  /*d7c0*/  HMMA.16816.F32.BF16 R36, R168.reuse, R148, R36 ;  /* 0x00000094a824723c */ /* 0x040ff00000041824 */
[C---:B------:R-:W-:Y:S01]  /*d7d0*/  HMMA.16816.F32.BF16 R40, R168.reuse, R150, R40 ;  /* 0x00000096a828723c */ /* 0x040fe20000041828 */
[----:B------:R-:W-:Y:S07]  /*d7e0*/  LDSM.16.M88.4 R148, [R197] ;  /* 0x00000000c594783b */ /* 0x000fee0000000200 */
[C---:B--2---:R-:W-:Y:S08]  /*d7f0*/  HMMA.16816.F32.BF16 R44, R168.reuse, R116, R44 ;  /* 0x00000074a82c723c */ /* 0x044ff0000004182c */
[----:B------:R-:W-:Y:S01]  /*d800*/  HMMA.16816.F32.BF16 R48, R168, R118, R48 ;  /* 0x00000076a830723c */ /* 0x000fe20000041830 */
[----:B------:R-:W2:Y:S07]  /*d810*/  LDSM.16.M88.4 R116, [R199] ;  /* 0x00000000c774783b */ /* 0x000eae0000000200 */
[C---:B-----5:R-:W-:Y:S08]  /*d820*/  HMMA.16816.F32.BF16 R4, R172.reuse, R124, R4 ;  /* 0x0000007cac04723c */ /* 0x060ff00000041804 */
[C---:B------:R-:W-:Y:S01]  /*d830*/  HMMA.16816.F32.BF16 R8, R172.reuse, R126, R8 ;  /* 0x0000007eac08723c */ /* 0x040fe20000041808 */
[----:B------:R-:W5:Y:S07]  /*d840*/  LDSM.16.M88.4 R124, [R198] ;  /* 0x00000000c67c783b */ /* 0x000f6e0000000200 */
[C---:B------:R-:W-:Y:S08]  /*d850*/  HMMA.16816.F32.BF16 R12, R172.reuse, R156, R12 ;  /* 0x0000009cac0c723c */ /* 0x040ff0000004180c */
[C---:B------:R-:W-:Y:S01]  /*d860*/  HMMA.16816.F32.BF16 R16, R172.reuse, R158, R16 ;  /* 0x0000009eac10723c */ /* 0x040fe20000041810 */
[----:B------:R-:W2:Y:S07]  /*d870*/  LDSM.16.M88.4 R156, [R196] ;  /* 0x00000000c49c783b */ /* 0x000eae0000000200 */
        /* <DEDUP_REMOVED lines=15> */
[C---:B----4-:R-:W-:Y:S08]  /*d970*/  HMMA.16816.F32.BF16 R12, R176.reuse, R144, R12 ;  /* 0x00000090b00c723c */ /* 0x050ff0000004180c */
[C---:B------:R-:W-:Y:S01]  /*d980*/  HMMA.16816.F32.BF16 R16, R176.reuse, R146, R16 ;  /* 0x00000092b010723c */ /* 0x040fe20000041810 */
[----:B------:R-:W4:Y:S07]  /*d990*/  LDSM.16.M88.4 R144, [R202+0x3000] ;  /* 0x00300000ca90783b */ /* 0x000f2e0000000200 */
[C---:B--2---:R-:W-:Y:S08]  /*d9a0*/  HMMA.16816.F32.BF16 R20, R176.reuse, R116, R20 ;  /* 0x00000074b014723c */ /* 0x044ff00000041814 */
[C---:B------:R-:W-:Y:S01]  /*d9b0*/  HMMA.16816.F32.BF16 R24, R176.reuse, R118, R24 ;  /* 0x00000076b018723c */ /* 0x040fe20000041818 */
[----:B------:R-:W2:Y:S07]  /*d9c0*/  LDSM.16.M88.4 R116, [R202+0x3800] ;  /* 0x00380000ca74783b */ /* 0x000eae0000000200 */
[C---:B-----5:R-:W-:Y:S08]  /*d9d0*/  HMMA.16816.F32.BF16 R28, R176.reuse, R124, R28 ;  /* 0x0000007cb01c723c */ /* 0x060ff0000004181c */
[C---:B------:R-:W-:Y:S08]  /*d9e0*/  HMMA.16816.F32.BF16 R32, R176.reuse, R126, R32 ;  /* 0x0000007eb020723c */ /* 0x040ff00000041820 */
[C---:B------:R-:W-:Y:S08]  /*d9f0*/  HMMA.16816.F32.BF16 R36, R176.reuse, R148, R36 ;  /* 0x00000094b024723c */ /* 0x040ff00000041824 */
[C---:B------:R-:W-:Y:S08]  /*da00*/  HMMA.16816.F32.BF16 R40, R176.reuse, R150, R40 ;  /* 0x00000096b028723c */ /* 0x040ff00000041828 */
[C---:B------:R-:W-:Y:S08]  /*da10*/  HMMA.16816.F32.BF16 R44, R176.reuse, R156, R44 ;  /* 0x0000009cb02c723c */ /* 0x040ff0000004182c */
[----:B------:R-:W-:Y:S08]  /*da20*/  HMMA.16816.F32.BF16 R48, R176, R158, R48 ;  /* 0x0000009eb030723c */ /* 0x000ff00000041830 */
[C---:B-1----:R-:W-:Y:S08]  /*da30*/  HMMA.16816.F32.BF16 R4, R180.reuse, R160, R4 ;  /* 0x000000a0b404723c */ /* 0x042ff00000041804 */
[C---:B------:R-:W-:Y:S08]  /*da40*/  HMMA.16816.F32.BF16 R8, R180.reuse, R162, R8 ;  /* 0x000000a2b408723c */ /* 0x040ff00000041808 */
[C---:B---3--:R-:W-:Y:S08]  /*da50*/  HMMA.16816.F32.BF16 R12, R180.reuse, R128, R12 ;  /* 0x00000080b40c723c */ /* 0x048ff0000004180c */
        /* <DEDUP_REMOVED lines=9> */
[C---:B----4-:R-:W-:Y:S08]  /*daf0*/  HMMA.16816.F32.BF16 R4, R188.reuse, R144, R4 ;  /* 0x00000090bc04723c */ /* 0x050ff00000041804 */
        /* <DEDUP_REMOVED lines=17> */
[----:B------:R-:W4:Y:S01]  /*dc10*/  MUFU.TANH R128, R9 ;  /* 0x0000000900807308 */ /* 0x000f220000002400 */
[----:B------:R-:W-:Y:S02]  /*dc20*/  FMUL.FTZ R18, R18, c[0x0][0x320] ;  /* 0x0000c80012127a20 */ /* 0x000fe40000410000 */
[----:B------:R-:W-:Y:S02]  /*dc30*/  FMUL.FTZ R19, R19, c[0x0][0x320] ;  /* 0x0000c80013137a20 */ /* 0x000fe40000410000 */
[----:B------:R-:W-:Y:S02]  /*dc40*/  FMUL.FTZ R12, R13, c[0x0][0x320] ;  /* 0x0000c8000d0c7a20 */ /* 0x000fe40000410000 */
[----:B------:R-:W-:Y:S02]  /*dc50*/  FMUL.FTZ R13, R16, c[0x0][0x320] ;  /* 0x0000c800100d7a20 */ /* 0x000fe40000410000 */
[----:B------:R-:W-:Y:S01]  /*dc60*/  FMUL.FTZ R15, R15, c[0x0][0x320] ;  /* 0x0000c8000f0f7a20 */ /* 0x000fe20000410000 */
[----:B------:R-:W1:Y:S10]  /*dc70*/  MUFU.TANH R116, R10 ;  /* 0x0000000a00747308 */ /* 0x000e740000002400 */
[----:B------:R5:W1:Y:S01]  /*dc80*/  MUFU.TANH R117, R11 ;  /* 0x0000000b00757308 */ /* 0x000a620000002400 */
[C---:B--2---:R-:W-:Y:S09]  /*dc90*/  HMMA.16816.F32.BF16 R20, R188.reuse, R4, R20 ;  /* 0x00000004bc14723c */ /* 0x044ff20000041814 */
[----:B------:R-:W2:Y:S01]  /*dca0*/  MUFU.TANH R157, R18 ;  /* 0x00000012009d7308 */ /* 0x000ea20000002400 */
[C---:B------:R-:W-:Y:S01]  /*dcb0*/  HMMA.16816.F32.BF16 R24, R188.reuse, R6, R24 ;  /* 0x00000006bc18723c */ /* 0x040fe20000041818 */
[----:B------:R-:W-:Y:S08]  /*dcc0*/  LDSM.16.M88.4 R4, [R202+0x5000] ;  /* 0x00500000ca04783b */ /* 0x000ff00000000200 */
[----:B------:R-:W1:Y:S01]  /*dcd0*/  MUFU.TANH R163, R19 ;  /* 0x0000001300a37308 */ /* 0x000e620000002400 */
[----:B-----5:R-:W5:Y:S04]  /*dce0*/  LDSM.16.M88.4 R8, [R202+0x4800] ;  /* 0x00480000ca08783b */ /* 0x020f680000000200 */
[----:B------:R-:W-:Y:S05]  /*dcf0*/  FMUL.FTZ R21, R21, c[0x0][0x320] ;  /* 0x0000c80015157a20 */ /* 0x000fea0000410000 */
[----:B------:R1:W1:Y:S01]  /*dd00*/  MUFU.TANH R151, R15 ;  /* 0x0000000f00977308 */ /* 0x0002620000002400 */
[----:B------:R-:W-:Y:S02]  /*dd10*/  FMUL.FTZ R186, R20, c[0x0][0x320] ;  /* 0x0000c80014ba7a20 */ /* 0x000fe40000410000 */
[----:B------:R-:W-:Y:S02]  /*dd20*/  FMUL.FTZ R22, R22, c[0x0][0x320] ;  /* 0x0000c80016167a20 */ /* 0x000fe40000410000 */
[----:B------:R-:W-:Y:S02]  /*dd30*/  FMUL.FTZ R23, R23, c[0x0][0x320] ;  /* 0x0000c80017177a20 */ /* 0x000fe40000410000 */
[----:B------:R-:W-:Y:S02]  /*dd40*/  FMUL.FTZ R162, R24, c[0x0][0x320] ;  /* 0x0000c80018a27a20 */ /* 0x000fe40000410000 */
[----:B------:R-:W-:Y:S01]  /*dd50*/  FMUL.FTZ R25, R25, c[0x0][0x320] ;  /* 0x0000c80019197a20 */ /* 0x000fe20000410000 */
[----:B------:R2:W2:Y:S01]  /*dd60*/  MUFU.TANH R160, R21 ;  /* 0x0000001500a07308 */ /* 0x0004a20000002400 */
[----:B------:R-:W-:Y:S02]  /*dd70*/  FMUL.FTZ R26, R26, c[0x0][0x320] ;  /* 0x0000c8001a1a7a20 */ /* 0x000fe40000410000 */
[----:B------:R-:W-:Y:S07]  /*dd80*/  FMUL.FTZ R27, R27, c[0x0][0x320] ;  /* 0x0000c8001b1b7a20 */ /* 0x000fee0000410000 */
[----:B------:R-:W2:Y:S01]  /*dd90*/  MUFU.TANH R124, R124 ;  /* 0x0000007c007c7308 */ /* 0x000ea20000002400 */
[----:B-1----:R-:W-:Y:S09]  /*dda0*/  IMAD R15, R192, -0x60, RZ ;  /* 0xffffffa0c00f7824 */ /* 0x002ff200078e02ff */
[----:B------:R-:W1:Y:S01]  /*ddb0*/  MUFU.TANH R125, R125 ;  /* 0x0000007d007d7308 */ /* 0x000e620000002400 */
[C---:B-----5:R-:W-:Y:S09]  /*ddc0*/  HMMA.16816.F32.BF16 R28, R188.reuse, R8, R28 ;  /* 0x00000008bc1c723c */ /* 0x060ff2000004181c */
[----:B------:R-:W1:Y:S01]  /*ddd0*/  MUFU.TANH R127, R127 ;  /* 0x0000007f007f7308 */ /* 0x000e620000002400 */
[C---:B------:R-:W-:Y:S01]  /*dde0*/  HMMA.16816.F32.BF16 R32, R188.reuse, R10, R32 ;  /* 0x0000000abc20723c */ /* 0x040fe20000041820 */
[----:B------:R-:W5:Y:S01]  /*ddf0*/  LDSM.16.M88.4 R8, [R202+0x5800] ;  /* 0x00580000ca08783b */ /* 0x000f620000000200 */
[----:B------:R-:W-:Y:S07]  /*de00*/  DEPBAR.LE SB0, 0x0 ;  /* 0x000080000000791a */ /* 0x000fee0000000000 */
[----:B------:R-:W1:Y:S01]  /*de10*/  MUFU.TANH R118, R118 ;  /* 0x0000007600767308 */ /* 0x000e620000002400 */
[----:B------:R-:W-:Y:S01]  /*de20*/  BAR.SYNC.DEFER_BLOCKING 0x0 ;  /* 0x0000000000007b1d */ /* 0x000fe20000010000 */
[C---:B------:R-:W-:Y:S05]  /*de30*/  HMMA.16816.F32.BF16 R36, R188.reuse, R4, R36 ;  /* 0x00000004bc24723c */ /* 0x040fea0000041824 */
[----:B------:R-:W-:Y:S03]  /*de40*/  FMUL.FTZ R238, R28, c[0x0][0x320] ;  /* 0x0000c8001cee7a20 */ /* 0x000fe60000410000 */
[----:B------:R-:W1:Y:S01]  /*de50*/  MUFU.TANH R12, R12 ;  /* 0x0000000c000c7308 */ /* 0x000e620000002400 */
[C---:B------:R-:W-:Y:S03]  /*de60*/  HMMA.16816.F32.BF16 R40, R188.reuse, R6, R40 ;  /* 0x00000006bc28723c */ /* 0x040fe60000041828 */
[----:B------:R-:W-:Y:S02]  /*de70*/  FMUL.FTZ R29, R29, c[0x0][0x320] ;  /* 0x0000c8001d1d7a20 */ /* 0x000fe40000410000 */
[----:B------:R-:W-:Y:S02]  /*de80*/  FMUL.FTZ R236, R32, c[0x0][0x320] ;  /* 0x0000c80020ec7a20 */ /* 0x000fe40000410000 */
[----:B------:R-:W-:Y:S01]  /*de90*/  @P6 IADD3 R6, R192, -0x1, RZ ;  /* 0xffffffffc0066810 */ /* 0x000fe20007ffe0ff */
[----:B------:R-:W-:Y:S01]  /*dea0*/  FMUL.FTZ R30, R30, c[0x0][0x320] ;  /* 0x0000c8001e1e7a20 */ /* 0x000fe20000410000 */
[----:B------:R-:W1:Y:S03]  /*deb0*/  MUFU.TANH R167, R167 ;  /* 0x000000a700a77308 */ /* 0x000e660000002400 */
[----:B------:R-:W-:Y:S01]  /*dec0*/  @P6 SHF.R.S32.HI R5, RZ, 0x1f, R6 ;  /* 0x0000001fff056819 */ /* 0x000fe20000011406 */
[----:B------:R-:W-:Y:S02]  /*ded0*/  FMUL.FTZ R31, R31, c[0x0][0x320] ;  /* 0x0000c8001f1f7a20 */ /* 0x000fe40000410000 */
[----:B------:R-:W-:Y:S02]  /*dee0*/  FMUL.FTZ R230, R36, c[0x0][0x320] ;  /* 0x0000c80024e67a20 */ /* 0x000fe40000410000 */
[----:B------:R-:W-:Y:S02]  /*def0*/  @P6 IMAD R5, R5, c[0x0][0x1e0], RZ ;  /* 0x0000780005056a24 */ /* 0x000fe400078e02ff */
[----:B------:R-:W1:Y:S01]  /*df00*/  MUFU.TANH R13, R13 ;  /* 0x0000000d000d7308 */ /* 0x000e620000002400 */
[----:B------:R-:W-:Y:S01]  /*df10*/  FMUL.FTZ R33, R33, c[0x0][0x320] ;  /* 0x0000c80021217a20 */ /* 0x000fe20000410000 */
[C---:B-----5:R-:W-:Y:S03]  /*df20*/  HMMA.16816.F32.BF16 R44, R188.reuse, R8, R44 ;  /* 0x00000008bc2c723c */ /* 0x060fe6000004182c */
[C---:B------:R-:W-:Y:S02]  /*df30*/  @P6 IMAD R5, R6.reuse, c[0x0][0x1e4], R5 ;  /* 0x0000790006056a24 */ /* 0x040fe400078e0205 */
[----:B------:R-:W-:Y:S03]  /*df40*/  @P6 IMAD.WIDE.U32 R6, R6, c[0x0][0x1e0], RZ ;  /* 0x0000780006066a25 */ /* 0x000fe600078e00ff */
[----:B------:R-:W1:Y:S01]  /*df50*/  MUFU.TANH R14, R14 ;  /* 0x0000000e000e7308 */ /* 0x000e620000002400 */
[----:B------:R-:W-:Y:S01]  /*df60*/  @P6 MOV R8, R218 ;  /* 0x000000da00086202 */ /* 0x000fe20000000f00 */
[----:B------:R-:W-:Y:S03]  /*df70*/  HMMA.16816.F32.BF16 R48, R188, R10, R48 ;  /* 0x0000000abc30723c */ /* 0x000fe60000041830 */
[----:B------:R-:W-:Y:S01]  /*df80*/  @P6 MOV R9, R221 ;  /* 0x000000dd00096202 */ /* 0x000fe20000000f00 */
[----:B------:R-:W-:Y:S01]  /*df90*/  FMUL.FTZ R184, R40, c[0x0][0x320] ;  /* 0x0000c80028b87a20 */ /* 0x000fe20000410000 */
[----:B------:R-:W-:Y:S01]  /*dfa0*/  @P6 IADD3 R4, R7, R5, RZ ;  /* 0x0000000507046210 */ /* 0x000fe20007ffe0ff */
[----:B------:R-:W-:Y:S01]  /*dfb0*/  FMUL.FTZ R34, R34, c[0x0][0x320] ;  /* 0x0000c80022227a20 */ /* 0x000fe20000410000 */
[----:B------:R-:W-:Y:S01]  /*dfc0*/  MOV R5, R217 ;  /* 0x000000d900057202 */ /* 0x000fe20000000f00 */
[----:B------:R-:W1:Y:S01]  /*dfd0*/  MUFU.TANH R186, R186 ;  /* 0x000000ba00ba7308 */ /* 0x000e620000002400 */
[----:B------:R-:W-:Y:S04]  /*dfe0*/  @P6 IMAD.WIDE.U32 R6, R6, 0x60, R8 ;  /* 0x0000006006066825 */ /* 0x000fe800078e0008 */
[----:B------:R-:W-:Y:S01]  /*dff0*/  @P6 IMAD R4, R4, 0x60, RZ ;  /* 0x0000006004046824 */ /* 0x000fe200078e02ff */
[----:B------:R-:W-:Y:S01]  /*e000*/  @P6 SHF.L.U32 R16, R6, 0x1, RZ ;  /* 0x0000000106106819 */ /* 0x000fe200000006ff */
[----:B------:R-:W-:Y:S02]  /*e010*/  FMUL.FTZ R35, R35, c[0x0][0x320] ;  /* 0x0000c80023237a20 */ /* 0x000fe40000410000 */
[----:B------:R-:W-:Y:S01]  /*e020*/  FMUL.FTZ R37, R37, c[0x0][0x320] ;  /* 0x0000c80025257a20 */ /* 0x000fe20000410000 */
[----:B------:R1:W1:Y:S01]  /*e030*/  MUFU.TANH R231, R22 ;  /* 0x0000001600e77308 */ /* 0x0002620000002400 */
[----:B------:R-:W-:Y:S01]  /*e040*/  @P6 IADD3 R10, P2, R16, 0x80, RZ ;  /* 0x00000080100a6810 */ /* 0x000fe20007f5e0ff */
[----:B------:R-:W-:Y:S01]  /*e050*/  FMUL.FTZ R38, R38, c[0x0][0x320] ;  /* 0x0000c80026267a20 */ /* 0x000fe20000410000 */
[----:B------:R-:W-:Y:S01]  /*e060*/  @P6 IADD3 R16, P5, R16, c[0x0][0x1c8], RZ ;  /* 0x0000720010106a10 */ /* 0x000fe20007fbe0ff */
[----:B------:R-:W-:Y:S01]  /*e070*/  FMUL.FTZ R39, R39, c[0x0][0x320] ;  /* 0x0000c80027277a20 */ /* 0x000fe20000410000 */
[----:B------:R-:W-:Y:S01]  /*e080*/  @P6 IADD3 R4, R7, R4, RZ ;  /* 0x0000000407046210 */ /* 0x000fe20007ffe0ff */
[----:B------:R-:W-:Y:S01]  /*e090*/  FMUL.FTZ R41, R41, c[0x0][0x320] ;  /* 0x0000c80029297a20 */ /* 0x000fe20000410000 */
[----:B------:R-:W-:Y:S01]  /*e0a0*/  IADD3 R7, -R222, R15, RZ ;  /* 0x0000000fde077210 */ /* 0x000fe20007ffe1ff */
[----:B------:R-:W-:Y:S01]  /*e0b0*/  FMUL.FTZ R42, R42, c[0x0][0x320] ;  /* 0x0000c8002a2a7a20 */ /* 0x000fe20000410000 */
[----:B------:R-:W-:Y:S01]  /*e0c0*/  @P6 SHF.L.U64.HI R4, R6, 0x1, R4 ;  /* 0x0000000106046819 */ /* 0x000fe20000010204 */
[----:B------:R1:W1:Y:S01]  /*e0d0*/  MUFU.TANH R187, R23 ;  /* 0x0000001700bb7308 */ /* 0x0002620000002400 */
[----:B------:R-:W-:Y:S01]  /*e0e0*/  @P1 IMAD.HI.U32 R6, R217, c[0x0][0x2c8], RZ ;  /* 0x0000b200d9061a27 */ /* 0x000fe200078e00ff */
[----:B------:R-:W-:Y:S02]  /*e0f0*/  @P6 IADD3 R10, P1, R10, c[0x0][0x1c8], RZ ;  /* 0x000072000a0a6a10 */ /* 0x000fe40007f3e0ff */
[----:B------:R-:W-:Y:S01]  /*e100*/  @P6 IADD3.X R17, R4, c[0x0][0x1cc], RZ, P5, !PT ;  /* 0x0000730004116a10 */ /* 0x000fe20002ffe4ff */
[----:B------:R-:W-:Y:S01]  /*e110*/  FMUL.FTZ R43, R43, c[0x0][0x320] ;  /* 0x0000c8002b2b7a20 */ /* 0x000fe20000410000 */
[----:B------:R-:W-:Y:S01]  /*e120*/  @P6 IADD3.X R11, RZ, c[0x0][0x1cc], R4, P1, P2 ;  /* 0x00007300ff0b6a10 */ /* 0x000fe20000fe4404 */
[----:B------:R-:W-:Y:S01]  /*e130*/  FMUL.FTZ R4, R51, c[0x0][0x320] ;  /* 0x0000c80033047a20 */ /* 0x000fe20000410000 */
[----:B------:R-:W-:Y:S01]  /*e140*/  @P0 SHF.R.U32.HI R5, RZ, c[0x0][0x2cc], R6 ;  /* 0x0000b300ff050a19 */ /* 0x000fe20000011606 */
[----:B------:R-:W-:Y:S01]  /*e150*/  @!PT LDS RZ, [RZ] ;  /* 0x00000000fffff984 */ /* 0x000fe20000000800 */
[----:B------:R-:W-:Y:S01]  /*e160*/  @!PT LDS RZ, [RZ] ;  /* 0x00000000fffff984 */ /* 0x000fe20000000800 */
[----:B------:R-:W-:Y:S01]  /*e170*/  @!PT LDS RZ, [RZ] ;  /* 0x00000000fffff984 */ /* 0x000fe20000000800 */
[----:B------:R5:W-:Y:S01]  /*e180*/  @P6 LDGSTS.E.BYPASS.LTC128B.128 [R216+0x8100], [R16.64], !P4 ;  /* 0x0810000010d86fae */ /* 0x000be2000e101d4e */
[----:B------:R-:W1:Y:S01]  /*e190*/  MUFU.TANH R162, R162 ;  /* 0x000000a200a27308 */ /* 0x000e620000002400 */
[----:B------:R-:W-:Y:S01]  /*e1a0*/  @P6 IADD3 R8, P0, R16, UR13, RZ ;  /* 0x0000000d10086c10 */ /* 0x000fe2000ff1e0ff */
[----:B------:R-:W-:Y:S02]  /*e1b0*/  FMUL.FTZ R44, R44, c[0x0][0x320] ;  /* 0x0000c8002c2c7a20 */ /* 0x000fe40000410000 */
[----:B------:R-:W-:Y:S01]  /*e1c0*/  FMUL.FTZ R45, R45, c[0x0][0x320] ;  /* 0x0000c8002d2d7a20 */ /* 0x000fe20000410000 */
[----:B------:R-:W-:Y:S01]  /*e1d0*/  @P6 IADD3.X R9, R17, UR7, RZ, P0, !PT ;  /* 0x0000000711096c10 */ /* 0x000fe200087fe4ff */
[----:B------:R-:W-:Y:S01]  /*e1e0*/  FMUL.FTZ R46, R46, c[0x0][0x320] ;  /* 0x0000c8002e2e7a20 */ /* 0x000fe20000410000 */
[----:B------:R1:W-:Y:S01]  /*e1f0*/  @P6 LDGSTS.E.BYPASS.LTC128B.128 [R216+0xb100], [R10.64], !P3 ;  /* 0x0b1000000ad86fae */ /* 0x0003e2000d901d4e */
[C---:B------:R-:W-:Y:S01]  /*e200*/  @P6 IADD3 R18, P1, R8.reuse, UR13, RZ ;  /* 0x0000000d08126c10 */ /* 0x040fe2000ff3e0ff */
[----:B------:R-:W-:Y:S01]  /*e210*/  FMUL.FTZ R47, R47, c[0x0][0x320] ;  /* 0x0000c8002f2f7a20 */ /* 0x000fe20000410000 */
[----:B------:R1:W1:Y:S01]  /*e220*/  MUFU.TANH R164, R25 ;  /* 0x0000001900a47308 */ /* 0x0002620000002400 */
[----:B------:R-:W-:Y:S01]  /*e230*/  @P6 IADD3 R20, P0, R8, UR10, RZ ;  /* 0x0000000a08146c10 */ /* 0x000fe2000ff1e0ff */
[----:B------:R-:W-:Y:S01]  /*e240*/  FMUL.FTZ R48, R48, c[0x0][0x320] ;  /* 0x0000c80030307a20 */ /* 0x000fe20000410000 */
[----:B------:R-:W-:Y:S01]  /*e250*/  @P6 IADD3.X R19, R9, UR7, RZ, P1, !PT ;  /* 0x0000000709136c10 */ /* 0x000fe20008ffe4ff */
[----:B------:R-:W-:Y:S01]  /*e260*/  FMUL.FTZ R49, R49, c[0x0][0x320] ;  /* 0x0000c80031317a20 */ /* 0x000fe20000410000 */
[----:B------:R1:W-:Y:S01]  /*e270*/  @P6 LDGSTS.E.BYPASS.LTC128B.128 [R216+0x9100], [R8.64], !P4 ;  /* 0x0910000008d86fae */ /* 0x0003e2000e101d4e */
[----:B--2---:R-:W-:Y:S01]  /*e280*/  @P6 IADD3.X R21, R9, UR8, RZ, P0, !PT ;  /* 0x0000000809156c10 */ /* 0x004fe200087fe4ff */
[----:B------:R-:W-:Y:S01]  /*e290*/  FMUL.FTZ R50, R50, c[0x0][0x320] ;  /* 0x0000c80032327a20 */ /* 0x000fe20000410000 */
[----:B------:R-:W-:Y:S02]  /*e2a0*/  PLOP3.LUT P0, PT, PT, PT, UP2, 0x40, 0x0 ;  /* 0x000000000000781c */ /* 0x000fe40003f0e828 */
[----:B------:R2:W1:Y:S03]  /*e2b0*/  MUFU.TANH R229, R26 ;  /* 0x0000001a00e57308 */ /* 0x0004660000002400 */
[----:B------:R1:W-:Y:S07]  /*e2c0*/  @P6 LDGSTS.E.BYPASS.LTC128B.128 [R216+0xc100], [R8.64+0x80], !P3 ;  /* 0x0c10008008d86fae */ /* 0x0003ee000d901d4e */
[----:B------:R2:W2:Y:S01]  /*e2d0*/  MUFU.TANH R193, R27 ;  /* 0x0000001b00c17308 */ /* 0x0004a20000002400 */
[----:B------:R2:W-:Y:S08]  /*e2e0*/  @P6 LDGSTS.E.BYPASS.LTC128B.128 [R216+0xa100], [R18.64], !P4 ;  /* 0x0a10000012d86fae */ /* 0x0005f0000e101d4e */
[----:B------:R2:W-:Y:S01]  /*e2f0*/  @P6 LDGSTS.E.BYPASS.LTC128B.128 [R216+0xd100], [R20.64], !P3 ;  /* 0x0d10000014d86fae */ /* 0x0005e2000d901d4e */
[----:B------:R-:W2:Y:S07]  /*e300*/  MUFU.TANH R238, R238 ;  /* 0x000000ee00ee7308 */ /* 0x000eae0000002400 */
[----:B------:R-:W0:Y:S03]  /*e310*/  LDGDEPBAR ;  /* 0x00000000000079af */ /* 0x000e260000000000 */
[----:B------:R2:W2:Y:S01]  /*e320*/  MUFU.TANH R232, R29 ;  /* 0x0000001d00e87308 */ /* 0x0004a20000002400 */
[----:B-1----:R-:W-:Y:S04]  /*e330*/  IADD3 R9, -R222, 0x1, R15 ;  /* 0x00000001de097810 */ /* 0x002fe80007ffe10f */
[----:B------:R-:W5:Y:S01]  /*e340*/  SHFL.IDX PT, R6, R5, RZ, 0x1c1f ;  /* 0x001c1fff05067589 */ /* 0x000f6200000e0000 */
[----:B------:R-:W-:Y:S04]  /*e350*/  IADD3 R9, R9, c[0x0][0x1d0], RZ ;  /* 0x0000740009097a10 */ /* 0x000fe80007ffe0ff */
[----:B------:R1:W1:Y:S01]  /*e360*/  MUFU.TANH R235, R30 ;  /* 0x0000001e00eb7308 */ /* 0x0002620000002400 */
[----:B------:R-:W-:Y:S04]  /*e370*/  IADD3 R9, R9, -c[0x0][0x168], RZ ;  /* 0x80005a0009097a10 */ /* 0x000fe80007ffe0ff */
[C---:B------:R-:W-:Y:S02]  /*e380*/  IADD3 R11, R9.reuse, c[0x0][0x328], RZ ;  /* 0x0000ca00090b7a10 */ /* 0x040fe40007ffe0ff */
[----:B------:R-:W-:Y:S03]  /*e390*/  IADD3 R9, R9, UR6, RZ ;  /* 0x0000000609097c10 */ /* 0x000fe6000fffe0ff */
[----:B------:R1:W1:Y:S01]  /*e3a0*/  MUFU.TANH R239, R31 ;  /* 0x0000001f00ef7308 */ /* 0x0002620000002400 */
[-C--:B-----5:R-:W-:Y:S09]  /*e3b0*/  IADD3 R17, R11, R6.reuse, RZ ;  /* 0x000000060b117210 */ /* 0x0a0ff20007ffe0ff */
[----:B------:R-:W1:Y:S01]  /*e3c0*/  MUFU.TANH R236, R236 ;  /* 0x000000ec00ec7308 */ /* 0x000e620000002400 */
[----:B------:R-:W-:Y:S09]  /*e3d0*/  IADD3 R16, R9, R6, RZ ;  /* 0x0000000609107210 */ /* 0x000ff20007ffe0ff */
[----:B------:R1:W1:Y:S10]  /*e3e0*/  MUFU.TANH R234, R33 ;  /* 0x0000002100ea7308 */ /* 0x0002740000002400 */
[----:B------:R1:W1:Y:S10]  /*e3f0*/  MUFU.TANH R237, R34 ;  /* 0x0000002200ed7308 */ /* 0x0002740000002400 */
[----:B------:R1:W1:Y:S10]  /*e400*/  MUFU.TANH R233, R35 ;  /* 0x0000002300e97308 */ /* 0x0002740000002400 */
[----:B------:R-:W1:Y:S10]  /*e410*/  MUFU.TANH R230, R230 ;  /* 0x000000e600e67308 */ /* 0x000e740000002400 */
[----:B------:R1:W1:Y:S10]  /*e420*/  MUFU.TANH R228, R37 ;  /* 0x0000002500e47308 */ /* 0x0002740000002400 */
[----:B------:R1:W1:Y:S10]  /*e430*/  MUFU.TANH R185, R38 ;  /* 0x0000002600b97308 */ /* 0x0002740000002400 */
[----:B------:R1:W1:Y:S10]  /*e440*/  MUFU.TANH R165, R39 ;  /* 0x0000002700a57308 */ /* 0x0002740000002400 */
[----:B------:R-:W1:Y:S10]  /*e450*/  MUFU.TANH R184, R184 ;  /* 0x000000b800b87308 */ /* 0x000e740000002400 */
[----:B------:R1:W1:Y:S10]  /*e460*/  MUFU.TANH R166, R41 ;  /* 0x0000002900a67308 */ /* 0x0002740000002400 */
        /* <DEDUP_REMOVED lines=25> */
.L_x_51:
[----:B------:R-:W-:Y:S04]  /*e600*/  MOV R6, c[0x0][0x32c] ;  /* 0x0000cb0000067a02 */ /* 0x000fe80000000f00 */
[----:B------:R-:W-:Y:S11]  /*e610*/  ISETP.NE.AND P0, PT, R6, 0x1, PT ;  /* 0x000000010600780c */ /* 0x000ff60003f05270 */
[----:B------:R-:W-:Y:S02]  /*e620*/  @!UPT UIADD3 URZ, URZ, URZ, URZ ;  /* 0x0000003f3f3ff290 */ /* 0x000fe4000fffe03f */
[----:B------:R-:W-:Y:S05]  /*e630*/  @P0 IMAD.HI.U32 R6, R8, c[0x0][0x330], RZ ;  /* 0x0000cc0008060a27 */ /* 0x000fea00078e00ff */
[----:B------:R-:W-:Y:S02]  /*e640*/  @P0 SHF.R.U32.HI R8, RZ, c[0x0][0x334], R6 ;  /* 0x0000cd00ff080a19 */ /* 0x000fe40000011606 */
.L_x_52:
[----:B------:R-:W-:Y:S05]  /*e650*/  BSYNC B0 ;  /* 0x0000000000007941 */ /* 0x000fea0003800000 */
.L_x_50:
[----:B------:R-:W-:Y:S05]  /*e660*/  IMAD R19, R8, c[0x0][0x32c], R7 ;  /* 0x0000cb0008137a24 */ /* 0x000fea00078e0207 */
[----:B------:R-:W-:Y:S02]  /*e670*/  IADD3 R6, R19, c[0x0][0x32c], RZ ;  /* 0x0000cb0013067a10 */ /* 0x000fe40007ffe0ff */
[----:B------:R-:W-:Y:S02]  /*e680*/  IMNMX R16, R16, R19, !PT ;  /* 0x0000001310107217 */ /* 0x000fe40007800200 */
[----:B------:R-:W-:Y:S02]  /*e690*/  IMNMX R17, R17, R6, PT ;  /* 0x0000000611117217 */ /* 0x000fe40003800200 */
.L_x_49:
[C---:B--234-:R-:W-:Y:S02]  /*e6a0*/  ISETP.GE.AND P0, PT, R15.reuse, 0x2, PT ;  /* 0x000000020f00780c */ /* 0x05cfe40003f06270 */
[----:B------:R-:W-:Y:S02]  /*e6b0*/  ISETP.GE.AND P1, PT, R15, 0x9, PT ;  /* 0x000000090f00780c */ /* 0x000fe40003f26270 */
[----:B------:R-:W-:Y:S02]  /*e6c0*/  LOP3.LUT R223, R223, 0xfffbffff, RZ, 0xc0, !PT ;  /* 0xfffbffffdfdf7812 */ /* 0x000fe400078ec0ff */
[C---:B------:R-:W-:Y:S02]  /*e6d0*/  ISETP.GE.AND P2, PT, R15.reuse, 0xa, PT ;  /* 0x0000000a0f00780c */ /* 0x040fe40003f46270 */
[C---:B------:R-:W-:Y:S02]  /*e6e0*/  ISETP.GE.AND P6, PT, R15.reuse, 0x51, PT ;  /* 0x000000510f00780c */ /* 0x040fe40003fc6270 */
[----:B------:R-:W-:Y:S03]  /*e6f0*/  ISETP.GE.AND P5, PT, R15, 0x52, PT ;  /* 0x000000520f00780c */ /* 0x000fe60003fa6270 */
[----:B------:R-:W-:Y:S02]  /*e700*/  @P0 LOP3.LUT R223, R223, 0x40000, RZ, 0xfc, !PT ;  /* 0x00040000dfdf0812 */ /* 0x000fe400078efcff */
[C---:B------:R-:W-:Y:S02]  /*e710*/  ISETP.GT.AND P0, PT, R16.reuse, 0x1, !P0 ;  /* 0x000000011000780c */ /* 0x040fe40004704270 */
[----:B------:R-:W-:Y:S02]  /*e720*/  LOP3.LUT R223, R223, 0xfffdffff, RZ, 0xc0, !PT ;  /* 0xfffdffffdfdf7812 */ /* 0x000fe400078ec0ff */
[----:B------:R-:W-:Y:S02]  /*e730*/  ISETP.LT.OR P0, PT, R17, 0x2, P0 ;  /* 0x000000021100780c */ /* 0x000fe40000701670 */
[----:B------:R-:W-:Y:S02]  /*e740*/  @P1 LOP3.LUT R223, R223, 0x20000, RZ, 0xfc, !PT ;  /* 0x00020000dfdf1812 */ /* 0x000fe400078efcff */
[----:B------:R-:W-:Y:S02]  /*e750*/  ISETP.GT.AND P1, PT, R16, 0x8, !P1 ;  /* 0x000000081000780c */ /* 0x000fe40004f24270 */
[----:B------:R-:W-:Y:S02]  /*e760*/  LOP3.LUT R223, R223, 0xfffeffff, RZ, 0xc0, !PT ;  /* 0xfffeffffdfdf7812 */ /* 0x000fe400078ec0ff */
[----:B------:R-:W-:Y:S02]  /*e770*/  FSEL R126, R126, -INF , !P0 ;  /* 0xff8000007e7e7808 */ /* 0x000fe40004000000 */
[----:B------:R-:W-:Y:S02]  /*e780*/  @P2 LOP3.LUT R223, R223, 0x10000, RZ, 0xfc, !PT ;  /* 0x00010000dfdf2812 */ /* 0x000fe400078efcff */
[----:B------:R-:W-:Y:S02]  /*e790*/  ISETP.GT.AND P0, PT, R16, 0x9, !P2 ;  /* 0x000000091000780c */ /* 0x000fe40005704270 */
[----:B------:R-:W-:Y:S02]  /*e7a0*/  ISETP.GE.AND P2, PT, R15, 0x11, PT ;  /* 0x000000110f00780c */ /* 0x000fe40003f46270 */
        /* <DEDUP_REMOVED lines=11> */
[----:B-1----:R-:W-:Y:S02]  /*e860*/  FSEL R42, R118, -INF , !P0 ;  /* 0xff800000762a7808 */ /* 0x002fe40004000000 */
[----:B------:R-:W-:Y:S02]  /*e870*/  ISETP.GT.AND P0, PT, R16, 0x11, !P1 ;  /* 0x000000111000780c */ /* 0x000fe40004f04270 */
[----:B------:R-:W-:Y:S02]  /*e880*/  ISETP.GE.AND P1, PT, R15, 0x19, PT ;  /* 0x000000190f00780c */ /* 0x000fe40003f26270 */
[----:B------:R-:W-:Y:S02]  /*e890*/  ISETP.LT.OR P0, PT, R17, 0x12, P0 ;  /* 0x000000121100780c */ /* 0x000fe40000701670 */
[----:B------:R-:W-:Y:S02]  /*e8a0*/  LOP3.LUT R223, R223, 0xffffdfff, RZ, 0xc0, !PT ;  /* 0xffffdfffdfdf7812 */ /* 0x000fe400078ec0ff */
[----:B------:R-:W-:Y:S02]  /*e8b0*/  FSEL R40, R12, -INF , !P0 ;  /* 0xff8000000c287808 */ /* 0x000fe40004000000 */
[C---:B------:R-:W-:Y:S02]  /*e8c0*/  ISETP.GT.AND P0, PT, R16.reuse, 0x18, !P1 ;  /* 0x000000181000780c */ /* 0x040fe40004f04270 */
[----:B------:R-:W-:Y:S02]  /*e8d0*/  ISETP.GE.AND P2, PT, R15, 0x59, PT ;  /* 0x000000590f00780c */ /* 0x000fe40003f46270 */
[----:B------:R-:W-:Y:S02]  /*e8e0*/  ISETP.LT.OR P0, PT, R17, 0x19, P0 ;  /* 0x000000191100780c */ /* 0x000fe40000701670 */
        /* <DEDUP_REMOVED lines=10> */
[----:B------:R-:W-:Y:S01]  /*e990*/  ISETP.GT.AND P0, PT, R16, 0x20, !P1 ;  /* 0x000000201000780c */ /* 0x000fe20004f04270 */
[----:B------:R-:W1:Y:S03]  /*e9a0*/  SHFL.IDX PT, R14, R5, 0x1, 0x1c1f ;  /* 0x003c1f00050e7f89 */ /* 0x000e6600000e0000 */
        /* <DEDUP_REMOVED lines=8> */
[----:B------:R-:W-:Y:S01]  /*ea30*/  ISETP.GE.AND P1, PT, R15, 0x29, PT ;  /* 0x000000290f00780c */ /* 0x000fe20003f26270 */
[--C-:B-1----:R-:W-:Y:S01]  /*ea40*/  IMAD.IADD R12, R9, 0x1, R14.reuse ;  /* 0x00000001090c7824 */ /* 0x102fe200078e020e */
        /* <DEDUP_REMOVED lines=48> */
[----:B------:R-:W-:Y:S02]  /*ed50*/  FSEL R228, R228, -INF , !P0 ;  /* 0xff800000e4e47808 */ /* 0x000fe40004000000 */
[----:B------:R-:W-:Y:S02]  /*ed60*/  LOP3.LUT R223, R223, 0xfffffffd, RZ, 0xc0, !PT ;  /* 0xfffffffddfdf7812 */ /* 0x000fe400078ec0ff */
[----:B------:R-:W-:Y:S04]  /*ed70*/  ISETP.GT.AND P0, PT, R16, 0x48, !P1 ;  /* 0x000000481000780c */ /* 0x000fe80004f04270 */
[----:B------:R-:W-:Y:S03]  /*ed80*/  ISETP.LT.OR P0, PT, R17, 0x49, P0 ;  /* 0x000000491100780c */ /* 0x000fe60000701670 */
[----:B------:R-:W-:Y:S02]  /*ed90*/  @P1 LOP3.LUT R223, R223, 0x2, RZ, 0xfc, !PT ;  /* 0x00000002dfdf1812 */ /* 0x000fe400078efcff */
[----:B------:R-:W-:Y:S02]  /*eda0*/  ISETP.GE.AND P1, PT, R15, 0x4a, PT ;  /* 0x0000004a0f00780c */ /* 0x000fe40003f26270 */
[----:B------:R-:W-:Y:S02]  /*edb0*/  FSEL R184, R184, -INF , !P0 ;  /* 0xff800000b8b87808 */ /* 0x000fe40004000000 */
[----:B------:R-:W-:Y:S02]  /*edc0*/  ISETP.GT.AND P0, PT, R16, 0x49, !P1 ;  /* 0x000000491000780c */ /* 0x000fe40004f04270 */
[----:B------:R-:W-:Y:S02]  /*edd0*/  LOP3.LUT R223, R223, 0xfffffffe, RZ, 0xc0, !PT ;  /* 0xfffffffedfdf7812 */ /* 0x000fe400078ec0ff */
[----:B------:R-:W-:Y:S04]  /*ede0*/  ISETP.LT.OR P0, PT, R17, 0x4a, P0 ;  /* 0x0000004a1100780c */ /* 0x000fe80000701670 */
[----:B------:R-:W-:Y:S02]  /*edf0*/  FSEL R166, R166, -INF , !P0 ;  /* 0xff800000a6a67808 */ /* 0x000fe40004000000 */
[----:B------:R-:W-:Y:S02]  /*ee00*/  ISETP.GT.AND P0, PT, R16, 0x50, !P6 ;  /* 0x000000501000780c */ /* 0x000fe40007704270 */
[----:B------:R-:W-:Y:S02]  /*ee10*/  @P1 LOP3.LUT R223, R223, 0x1, RZ, 0xfc, !PT ;  /* 0x00000001dfdf1812 */ /* 0x000fe400078efcff */
[----:B------:R-:W-:Y:S02]  /*ee20*/  ISETP.LT.OR P0, PT, R17, 0x51, P0 ;  /* 0x000000511100780c */ /* 0x000fe40000701670 */
        /* <DEDUP_REMOVED lines=8> */
[----:B------:R-:W-:Y:S04]  /*eeb0*/  ISETP.LT.OR P0, PT, R17, 0x59, P0 ;  /* 0x000000591100780c */ /* 0x000fe80000701670 */
[----:B------:R-:W-:Y:S02]  /*eec0*/  FSEL R146, R146, -INF , !P0 ;  /* 0xff80000092927808 */ /* 0x000fe40004000000 */
[----:B------:R-:W-:Y:S02]  /*eed0*/  ISETP.GT.AND P0, PT, R16, RZ, !P1 ;  /* 0x000000ff1000720c */ /* 0x000fe40004f04270 */
[----:B------:R-:W-:Y:S02]  /*eee0*/  ISETP.GE.AND P1, PT, R15, 0x5a, PT ;  /* 0x0000005a0f00780c */ /* 0x000fe40003f26270 */
[----:B------:R-:W-:Y:S04]  /*eef0*/  ISETP.LT.OR P0, PT, R17, 0x1, P0 ;  /* 0x000000011100780c */ /* 0x000fe80000701670 */
[----:B------:R-:W-:Y:S01]  /*ef00*/  FSEL R10, R0, -INF , !P0 ;  /* 0xff800000000a7808 */ /* 0x000fe20004000000 */
[----:B------:R-:W-:Y:S01]  /*ef10*/  IMAD.IADD R0, R11, 0x1, R14 ;  /* 0x000000010b007824 */ /* 0x000fe200078e020e */
        /* <DEDUP_REMOVED lines=20> */
.L_x_55:
[----:B------:R-:W-:Y:S04]  /*f060*/  MOV R5, c[0x0][0x32c] ;  /* 0x0000cb0000057a02 */ /* 0x000fe80000000f00 */
[----:B------:R-:W-:Y:S11]  /*f070*/  ISETP.NE.AND P0, PT, R5, 0x1, PT ;  /* 0x000000010500780c */ /* 0x000ff60003f05270 */
[----:B------:R-:W-:Y:S02]  /*f080*/  @!UPT UIADD3 URZ, URZ, URZ, URZ ;  /* 0x0000003f3f3ff290 */ /* 0x000fe4000fffe03f */
[----:B------:R-:W-:Y:S05]  /*f090*/  @P0 IMAD.HI.U32 R5, R14, c[0x0][0x330], RZ ;  /* 0x0000cc000e050a27 */ /* 0x000fea00078e00ff */
[----:B------:R-:W-:Y:S02]  /*f0a0*/  @P0 SHF.R.U32.HI R14, RZ, c[0x0][0x334], R5 ;  /* 0x0000cd00ff0e0a19 */ /* 0x000fe40000011605 */
.L_x_56:
[----:B------:R-:W-:Y:S05]  /*f0b0*/  BSYNC B0 ;  /* 0x0000000000007941 */ /* 0x000fea0003800000 */
.L_x_54:
[----:B------:R-:W-:Y:S05]  /*f0c0*/  IMAD R7, R14, c[0x0][0x32c], R7 ;  /* 0x0000cb000e077a24 */ /* 0x000fea00078e0207 */
[----:B------:R-:W-:Y:S02]  /*f0d0*/  IADD3 R5, R7, c[0x0][0x32c], RZ ;  /* 0x0000cb0007057a10 */ /* 0x000fe40007ffe0ff */
[----:B------:R-:W-:Y:S02]  /*f0e0*/  IMNMX R12, R12, R7, !PT ;  /* 0x000000070c0c7217 */ /* 0x000fe40007800200 */
[----:B------:R-:W-:Y:S02]  /*f0f0*/  IMNMX R0, R0, R5, PT ;  /* 0x0000000500007217 */ /* 0x000fe40003800200 */
.L_x_53:
[C---:B------:R-:W-:Y:S01]  /*f100*/  LOP3.LUT P0, RZ, R223.reuse, 0x80000, RZ, 0xc0, !PT ;  /* 0x00080000dfff7812 */ /* 0x040fe2000780c0ff */
        /* <DEDUP_REMOVED lines=14> */
[----:B------:R-:W-:Y:S01]  /*f1f0*/  FMNMX.FTZ R5, R42, R5, !PT ;  /* 0x000000052a057209 */ /* 0x000fe20007810000 */
[----:B------:R-:W-:Y:S01]  /*f200*/  LDSM.16.MT88.4 R44, [R212+0x3100] ;  /* 0x00310000d42c783b */ /* 0x000fe20000004200 */
        /* <DEDUP_REMOVED lines=55> */
[C---:B------:R-:W-:Y:S02]  /*f580*/  ISETP.GT.AND P6, PT, R12.reuse, 0x50, !P6 ;  /* 0x000000500c00780c */ /* 0x040fe400077c4270 */
        /* <DEDUP_REMOVED lines=13> */
[----:B------:R-:W-:Y:S02]  /*f660*/  FMNMX.FTZ R5, R150, R5, !PT ;  /* 0x0000000596057209 */ /* 0x000fe40007810000 */
[----:B------:R-:W-:Y:S02]  /*f670*/  FSEL R193, R193, -INF , !P0 ;  /* 0xff800000c1c17808 */ /* 0x000fe40004000000 */
[----:B------:R-:W-:Y:S02]  /*f680*/  LOP3.LUT P0, RZ, R223, 0x80, RZ, 0xc0, !PT ;  /* 0x00000080dfff7812 */ /* 0x000fe4000780c0ff */
[----:B------:R-:W-:Y:S02]  /*f690*/  FMNMX.FTZ R16, R193, R16, !PT ;  /* 0x00000010c1107209 */ /* 0x000fe40007810000 */
[C---:B------:R-:W-:Y:S02]  /*f6a0*/  ISETP.GT.AND P0, PT, R12.reuse, 0x30, !P0 ;  /* 0x000000300c00780c */ /* 0x040fe40004704270 */
[----:B------:R-:W-:Y:S02]  /*f6b0*/  ISETP.GT.AND P2, PT, R12, 0x58, !P2 ;  /* 0x000000580c00780c */ /* 0x000fe40005744270 */
[C---:B------:R-:W-:Y:S02]  /*f6c0*/  ISETP.LT.OR P0, PT, R0.reuse, 0x31, P0 ;  /* 0x000000310000780c */ /* 0x040fe40000701670 */
[----:B------:R-:W-:Y:S02]  /*f6d0*/  ISETP.LT.OR P5, PT, R0, 0x52, P5 ;  /* 0x000000520000780c */ /* 0x000fe40002fa1670 */
[----:B------:R-:W-:Y:S02]  /*f6e0*/  FSEL R235, R235, -INF , !P0 ;  /* 0xff800000ebeb7808 */ /* 0x000fe40004000000 */
[----:B------:R-:W-:Y:S02]  /*f6f0*/  LOP3.LUT P0, RZ, R223, 0x40, RZ, 0xc0, !PT ;  /* 0x00000040dfff7812 */ /* 0x000fe4000780c0ff */
[----:B------:R-:W-:Y:S02]  /*f700*/  FMNMX.FTZ R16, R235, R16, !PT ;  /* 0x00000010eb107209 */ /* 0x000fe40007810000 */
[----:B------:R-:W-:Y:S02]  /*f710*/  ISETP.GT.AND P0, PT, R12, 0x31, !P0 ;  /* 0x000000310c00780c */ /* 0x000fe40004704270 */
[----:B------:R-:W-:Y:S02]  /*f720*/  FSEL R147, R147, -INF , !P6 ;  /* 0xff80000093937808 */ /* 0x000fe40007000000 */
        /* <DEDUP_REMOVED lines=17> */
[----:B------:R-:W-:Y:S01]  /*f840*/  LOP3.LUT P0, RZ, R223, 0x8, RZ, 0xc0, !PT ;  /* 0x00000008dfff7812 */ /* 0x000fe2000780c0ff */
[----:B------:R-:W1:Y:S01]  /*f850*/  SHFL.BFLY PT, R5, R14, 0x2, 0x1f ;  /* 0x0c401f000e057f89 */ /* 0x000e6200000e0000 */
        /* <DEDUP_REMOVED lines=9> */
[----:B------:R-:W-:Y:S02]  /*f8f0*/  FSEL R117, R4, -INF , !P1 ;  /* 0xff80000004757808 */ /* 0x000fe40004800000 */
[----:B------:R-:W-:Y:S02]  /*f900*/  ISETP.LT.OR P0, PT, R0, 0x42, P0 ;  /* 0x000000420000780c */ /* 0x000fe40000701670 */
[----:B-1----:R-:W-:Y:S02]  /*f910*/  FMNMX.FTZ R14, R14, R5, !PT ;  /* 0x000000050e0e7209 */ /* 0x002fe40007810000 */
[----:B------:R-:W-:Y:S02]  /*f920*/  FSEL R165, R165, -INF , !P0 ;  /* 0xff800000a5a57808 */ /* 0x000fe40004000000 */
[----:B------:R-:W-:Y:S01]  /*f930*/  LOP3.LUT P0, RZ, R223, 0x2, RZ, 0xc0, !PT ;  /* 0x00000002dfff7812 */ /* 0x000fe2000780c0ff */
[----:B------:R-:W1:Y:S01]  /*f940*/  SHFL.BFLY PT, R15, R14, 0x1, 0x1f ;  /* 0x0c201f000e0f7f89 */ /* 0x000e6200000e0000 */
[----:B------:R-:W-:Y:S02]  /*f950*/  FMNMX.FTZ R16, R165, R16, !PT ;  /* 0x00000010a5107209 */ /* 0x000fe40007810000 */
[----:B------:R-:W-:Y:S04]  /*f960*/  ISETP.GT.AND P0, PT, R12, 0x48, !P0 ;  /* 0x000000480c00780c */ /* 0x000fe80004704270 */
[----:B------:R-:W-:Y:S04]  /*f970*/  ISETP.LT.OR P0, PT, R0, 0x49, P0 ;  /* 0x000000490000780c */ /* 0x000fe80000701670 */
[----:B------:R-:W-:Y:S02]  /*f980*/  FSEL R161, R161, -INF , !P0 ;  /* 0xff800000a1a17808 */ /* 0x000fe40004000000 */
[----:B------:R-:W-:Y:S02]  /*f990*/  LOP3.LUT P0, RZ, R223, 0x1, RZ, 0xc0, !PT ;  /* 0x00000001dfff7812 */ /* 0x000fe4000780c0ff */
[----:B------:R-:W-:Y:S02]  /*f9a0*/  FMNMX.FTZ R16, R161, R16, !PT ;  /* 0x00000010a1107209 */ /* 0x000fe40007810000 */
[----:B------:R-:W-:Y:S04]  /*f9b0*/  ISETP.GT.AND P0, PT, R12, 0x49, !P0 ;  /* 0x000000490c00780c */ /* 0x000fe80004704270 */
[----:B------:R-:W-:Y:S04]  /*f9c0*/  ISETP.LT.OR P0, PT, R0, 0x4a, P0 ;  /* 0x0000004a0000780c */ /* 0x000fe80000701670 */
        /* <DEDUP_REMOVED lines=46> */
[----:B------:R-:W2:Y:S01]  /*fcb0*/  LDSM.16.MT88.4 R12, [R212+0x100] ;  /* 0x00010000d40c783b */ /* 0x000ea20000004200 */
[--C-:B------:R-:W-:Y:S01]  /*fcc0*/  FFMA.FTZ R131, R11, c[0x0][0x2d0], -R134.reuse ;  /* 0x0000b4000b837a23 */ /* 0x100fe20000010886 */
[----:B------:R-:W-:Y:S01]  /*fcd0*/  MUFU.EX2 R230, R230 ;  /* 0x000000e600e67308 */ /* 0x000fe20000000800 */
[--C-:B------:R-:W-:Y:S01]  /*fce0*/  FFMA.FTZ R130, R9, c[0x0][0x2d0], -R134.reuse ;  /* 0x0000b40009827a23 */ /* 0x100fe20000010886 */
[----:B---3--:R-:W-:Y:S01]  /*fcf0*/  F2FP.BF16.PACK_AB R126, R129, R118 ;  /* 0x00000076817e723e */ /* 0x008fe200000010ff */
[--C-:B------:R-:W-:Y:S02]  /*fd00*/  FFMA.FTZ R132, R125, c[0x0][0x2d0], -R134.reuse ;  /* 0x0000b4007d847a23 */ /* 0x100fe40000010886 */
[----:B------:R-:W-:Y:S02]  /*fd10*/  FMUL.FTZ R2, R5, c[0x0][0x2d0] ;  /* 0x0000b40005027a20 */ /* 0x000fe40000410000 */
[--C-:B------:R-:W-:Y:S02]  /*fd20*/  FFMA.FTZ R165, R165, c[0x0][0x2d0], -R134.reuse ;  /* 0x0000b400a5a57a23 */ /* 0x100fe40000010886 */
[--C-:B------:R-:W-:Y:S01]  /*fd30*/  FFMA.FTZ R161, R161, c[0x0][0x2d0], -R134.reuse ;  /* 0x0000b400a1a17a23 */ /* 0x100fe20000010886 */
        /* <DEDUP_REMOVED lines=86> */
[----:B------:R-:W5:Y:S01]  /*102a0*/  MUFU.EX2 R151, R151 ;  /* 0x0000009700977308 */ /* 0x000f620000000800 */
[----:B------:R-:W-:Y:S01]  /*102b0*/  LDSM.16.MT88.4 R88, [R212+0x3900] ;  /* 0x00390000d458783b */ /* 0x000fe20000004200 */
[--C-:B------:R-:W-:Y:S02]  /*102c0*/  FFMA.FTZ R157, R157, c[0x0][0x2d0], -R134.reuse ;  /* 0x0000b4009d9d7a23 */ /* 0x100fe40000010886 */
[--C-:B------:R-:W-:Y:S02]  /*102d0*/  FFMA.FTZ R158, R163, c[0x0][0x2d0], -R134.reuse ;  /* 0x0000b400a39e7a23 */ /* 0x100fe40000010886 */
[C---:B------:R-:W-:Y:S03]  /*102e0*/  HMMA.16816.F32.BF16 R28, R124.reuse, R36, R28 ;  /* 0x000000247c1c723c */ /* 0x040fe6000004181c */
[--C-:B------:R-:W-:Y:S01]  /*102f0*/  FFMA.FTZ R163, R186, c[0x0][0x2d0], -R149.reuse ;  /* 0x0000b400baa37a23 */ /* 0x100fe20000010895 */
[----:B------:R-:W-:Y:S01]  /*10300*/  MUFU.EX2 R157, R157 ;  /* 0x0000009d009d7308 */ /* 0x000fe20000000800 */
[--C-:B------:R-:W-:Y:S02]  /*10310*/  FFMA.FTZ R167, R164, c[0x0][0x2d0], -R149.reuse ;  /* 0x0000b400a4a77a23 */ /* 0x100fe40000010895 */
[C---:B------:R-:W-:Y:S01]  /*10320*/  FMUL.FTZ R36, R3.reuse, R80 ;  /* 0x0000005003247220 */ /* 0x040fe20000410000 */
[C---:B------:R-:W-:Y:S04]  /*10330*/  HMMA.16816.F32.BF16 R32, R124.reuse, R38, R32 ;  /* 0x000000267c20723c */ /* 0x040fe80000041820 */
[----:B------:R-:W-:Y:S02]  /*10340*/  FMUL.FTZ R37, R3, R81 ;  /* 0x0000005103257220 */ /* 0x000fe40000410000 */
[----:B------:R-:W1:Y:S01]  /*10350*/  MUFU.EX2 R158, R158 ;  /* 0x0000009e009e7308 */ /* 0x000e620000000800 */
        /* <DEDUP_REMOVED lines=11> */
[----:B------:R-:W-:Y:S01]  /*10410*/  MUFU.EX2 R162, R162 ;  /* 0x000000a200a27308 */ /* 0x000fe20000000800 */
        /* <DEDUP_REMOVED lines=25> */
[----:B------:R-:W-:Y:S02]  /*105b0*/  FFMA.FTZ R149, R144, c[0x0][0x2d0], -R149 ;  /* 0x0000b40090957a23 */ /* 0x000fe40000010895 */
[C---:B--2---:R-:W-:Y:S04]  /*105c0*/  HMMA.16816.F32.BF16 R60, R124.reuse, R68, R60 ;  /* 0x000000447c3c723c */ /* 0x044fe8000004183c */
[----:B------:R-:W-:Y:S01]  /*105d0*/  MUFU.EX2 R166, R166 ;  /* 0x000000a600a67308 */ /* 0x000fe20000000800 */
[--C-:B------:R-:W-:Y:S02]  /*105e0*/  FFMA.FTZ R144, R147, c[0x0][0x2d0], -R134.reuse ;  /* 0x0000b40093907a23 */ /* 0x100fe40000010886 */
        /* <DEDUP_REMOVED lines=8> */
[----:B------:R-:W-:Y:S02]  /*10670*/  FFMA.FTZ R134, R117, c[0x0][0x2d0], -R134 ;  /* 0x0000b40075867a23 */ /* 0x000fe40000010886 */
[----:B------:R-:W-:Y:S02]  /*10680*/  FFMA.FTZ R128, R3, R224, R128 ;  /* 0x000000e003807223 */ /* 0x000fe40000010080 */
[C---:B------:R-:W-:Y:S01]  /*10690*/  HMMA.16816.F32.BF16 R4, R68.reuse, R72, R4 ;  /* 0x000000484404723c */ /* 0x040fe20000041804 */
[----:B------:R-:W2:Y:S04]  /*106a0*/  MUFU.EX2 R187, R187 ;  /* 0x000000bb00bb7308 */ /* 0x000ea80000000800 */
[----:B------:R-:W-:Y:S02]  /*106b0*/  FFMA.FTZ R133, R2, R225, R133 ;  /* 0x000000e102857223 */ /* 0x000fe40000010085 */
[----:B------:R-:W-:Y:S01]  /*106c0*/  FADD.FTZ R119, R119, R128 ;  /* 0x0000008077777221 */ /* 0x000fe20000010000 */
        /* <DEDUP_REMOVED lines=29> */
[----:B------:R-:W-:Y:S02]  /*108a0*/  MUFU.EX2 R234, R234 ;  /* 0x000000ea00ea7308 */ /* 0x000fe40000000800 */
        /* <DEDUP_REMOVED lines=84> */
[----:B------:R-:W-:Y:S01]  /*10df0*/  FADD.FTZ R3, R161, R2 ;  /* 0x00000002a1037221 */ /* 0x000fe20000010000 */
[----:B------:R-:W-:Y:S03]  /*10e00*/  IADD3 R2, R192, -0x1, RZ ;  /* 0xffffffffc0027810 */ /* 0x000fe60007ffe0ff */
[C---:B-1----:R-:W-:Y:S04]  /*10e10*/  HMMA.16816.F32.BF16 R20, R68.reuse, R76, R20 ;  /* 0x0000004c4414723c */ /* 0x042fe80000041814 */
[----:B------:R-:W-:Y:S02]  /*10e20*/  FADD.FTZ R3, R228, R3 ;  /* 0x00000003e4037221 */ /* 0x000fe40000010000 */
[----:B------:R-:W-:Y:S02]  /*10e30*/  IMAD.MOV.U32 R192, RZ, RZ, R2 ;  /* 0x000000ffffc07224 */ /* 0x000fe400078e0002 */
[C---:B------:R-:W-:Y:S01]  /*10e40*/  HMMA.16816.F32.BF16 R24, R68.reuse, R78, R24 ;  /* 0x0000004e4418723c */ /* 0x040fe20000041818 */
[----:B------:R-:W1:Y:S03]  /*10e50*/  LDSM.16.MT88.4 R76, [R212+0x2100] ;  /* 0x00210000d44c783b */ /* 0x000e660000004200 */
[----:B------:R-:W-:Y:S02]  /*10e60*/  FADD.FTZ R144, R144, R3 ;  /* 0x0000000390907221 */ /* 0x000fe40000010000 */
[----:B------:R-:W-:Y:S02]  /*10e70*/  IMAD.MOV.U32 R3, RZ, RZ, R0 ;  /* 0x000000ffff037224 */ /* 0x000fe400078e0000 */
[C---:B------:R-:W-:Y:S04]  /*10e80*/  HMMA.16816.F32.BF16 R28, R68.reuse, R84, R28 ;  /* 0x00000054441c723c */ /* 0x040fe8000004181c */
[----:B------:R-:W-:Y:S02]  /*10e90*/  FADD.FTZ R144, R139, R144 ;  /* 0x000000908b907221 */ /* 0x000fe40000010000 */
[----:B------:R-:W-:Y:S02]  /*10ea0*/  IMAD.MOV.U32 R2, RZ, RZ, R116 ;  /* 0x000000ffff027224 */ /* 0x000fe400078e0074 */
        /* <DEDUP_REMOVED lines=21> */
[----:B------:R-:W-:Y:S03]  /*11000*/  F2FP.BF16.PACK_AB R71, R228, R161 ;  /* 0x000000a1e447723e */ /* 0x000fe600000010ff */
[----:B------:R-:W-:Y:S04]  /*11010*/  FADD.FTZ R184, R184, R233 ;  /* 0x000000e9b8b87221 */ /* 0x000fe80000010000 */
[C---:B-1----:R-:W-:Y:S03]  /*11020*/  HMMA.16816.F32.BF16 R4, R68.reuse, R76, R4 ;  /* 0x0000004c4404723c */ /* 0x042fe60000041804 */
[----:B------:R-:W-:Y:S04]  /*11030*/  FADD.FTZ R239, R239, R184 ;  /* 0x000000b8efef7221 */ /* 0x000fe80000010000 */
        /* <DEDUP_REMOVED lines=44> */
.L_x_48:
[----:B------:R-:W1:Y:S01]  /*11300*/  SHFL.BFLY PT, R7, R224, 0x2, 0x1f ;  /* 0x0c401f00e0077f89 */ /* 0x000e6200000e0000 */
[----:B------:R-:W-:-:S02]  /*11310*/  MOV R5, RZ ;  /* 0x000000ff00057202 */ /* 0x000fc40000000f00 */
[----:B------:R-:W-:Y:S01]  /*11320*/  MOV R2, RZ ;  /* 0x000000ff00027202 */ /* 0x000fe20000000f00 */
[----:B------:R-:W2:Y:S01]  /*11330*/  SHFL.BFLY PT, R6, R225, 0x2, 0x1f ;  /* 0x0c401f00e1067f89 */ /* 0x000ea200000e0000 */
[----:B------:R-:W-:Y:S01]  /*11340*/  PLOP3.LUT P2, PT, PT, PT, PT, 0x8, 0x0 ;  /* 0x000000000000781c */ /* 0x000fe20003f4e170 */
        /* <DEDUP_REMOVED lines=11> */
[----:B------:R-:W2:Y:S01]  /*11400*/  @P1 MUFU.LG2 R4, R4 ;  /* 0x0000000400041308 */ /* 0x000ea20000000c00 */
[----:B------:R-:W-:-:S07]  /*11410*/  @P0 FMUL.FTZ R9, R9, c[0x0][0x2d0] ;  /* 0x0000b40009090a20 */ /* 0x000fce0000410000 */
[----:B------:R-:W3:Y:S01]  /*11420*/  @P0 MUFU.LG2 R6, R3 ;  /* 0x0000000300060308 */ /* 0x000ee20000000c00 */
[C---:B-1----:R-:W-:Y:S02]  /*11430*/  FMUL.FTZ R112, R5.reuse, R112 ;  /* 0x0000007005707220 */ /* 0x042fe40000410000 */
[C---:B------:R-:W-:Y:S02]  /*11440*/  FMUL.FTZ R113, R5.reuse, R113 ;  /* 0x0000007105717220 */ /* 0x040fe40000410000 */
[C---:B------:R-:W-:Y:S02]  /*11450*/  FMUL.FTZ R108, R5.reuse, R108 ;  /* 0x0000006c056c7220 */ /* 0x040fe40000410000 */
[----:B------:R-:W-:Y:S01]  /*11460*/  FMUL.FTZ R109, R5, R109 ;  /* 0x0000006d056d7220 */ /* 0x000fe20000410000 */
[----:B------:R1:W4:Y:S01]  /*11470*/  @P0 MUFU.RCP R2, R3 ;  /* 0x0000000300020308 */ /* 0x0003220000001000 */
[----:B--2---:R-:W-:Y:S02]  /*11480*/  @P1 FMUL.FTZ R7, R4, 0.69314718246459960938 ;  /* 0x3f31721804071820 */ /* 0x004fe40000410000 */
[----:B------:R-:W-:-:S02]  /*11490*/  @P1 FMUL.FTZ R4, R8, c[0x0][0x2d0] ;  /* 0x0000b40008041a20 */ /* 0x000fc40000410000 */
[C---:B------:R-:W-:Y:S02]  /*114a0*/  FMUL.FTZ R104, R5.reuse, R104 ;  /* 0x0000006805687220 */ /* 0x040fe40000410000 */
[C---:B------:R-:W-:Y:S02]  /*114b0*/  FMUL.FTZ R105, R5.reuse, R105 ;  /* 0x0000006905697220 */ /* 0x040fe40000410000 */
[----:B---3--:R-:W-:Y:S02]  /*114c0*/  @P0 FMUL.FTZ R6, R6, 0.69314718246459960938 ;  /* 0x3f31721806060820 */ /* 0x008fe40000410000 */
[C---:B------:R-:W-:Y:S02]  /*114d0*/  FMUL.FTZ R100, R5.reuse, R100 ;  /* 0x0000006405647220 */ /* 0x040fe40000410000 */
[C---:B------:R-:W-:Y:S02]  /*114e0*/  FMUL.FTZ R101, R5.reuse, R101 ;  /* 0x0000006505657220 */ /* 0x040fe40000410000 */
[C---:B------:R-:W-:Y:S01]  /*114f0*/  FMUL.FTZ R96, R5.reuse, R96 ;  /* 0x0000006005607220 */ /* 0x040fe20000410000 */
[----:B-1----:R-:W-:Y:S01]  /*11500*/  MOV R3, 0xff800000 ;  /* 0xff80000000037802 */ /* 0x002fe20000000f00 */
        /* <DEDUP_REMOVED lines=58> */
.L_x_20:
[----:B------:R-:W-:Y:S05]  /*118b0*/  @P2 BRA `(.L_x_58) ;  /* 0x0000137000002947 */ /* 0x000fea0003800000 */
[----:B------:R-:W1:Y:S01]  /*118c0*/  S2R R7, SR_CTAID.Y ;  /* 0x0000000000077919 */ /* 0x000e620000002600 */
[----:B------:R-:W-:Y:S01]  /*118d0*/  IMAD R6, RZ, RZ, -UR9 ;  /* 0x80000009ff067e24 */ /* 0x000fe2000f8e02ff */
[----:B------:R-:W-:Y:S01]  /*118e0*/  USHF.R.S32.HI UR6, URZ, 0x1f, UR9 ;  /* 0x0000001f3f067899 */ /* 0x000fe20008011409 */
[----:B------:R-:W-:Y:S01]  /*118f0*/  BSSY B0, `(.L_x_59) ;  /* 0x00000d1000007945 */ /* 0x000fe20003800000 */
[----:B------:R-:W2:Y:S01]  /*11900*/  S2R R2, SR_TID.X ;  /* 0x0000000000027919 */ /* 0x000ea20000002100 */
[----:B------:R-:W-:Y:S02]  /*11910*/  ULDC.64 UR4, c[0x0][0x4d0] ;  /* 0x0001340000047ab9 */ /* 0x000fe40000000a00 */
[----:B------:R-:W-:Y:S01]  /*11920*/  UIMAD UR7, UR6, UR4, URZ ;  /* 0x00000004060772a4 */ /* 0x000fe2000f8e023f */
[----:B------:R-:W3:Y:S01]  /*11930*/  S2R R9, SR_CTAID.Z ;  /* 0x0000000000097919 */ /* 0x000ee20000002700 */
[----:B------:R-:W-:-:S02]  /*11940*/  UIMAD.WIDE.U32 UR10, UR9, UR4, URZ ;  /* 0x00000004090a72a5 */ /* 0x000fc4000f8e003f */
[----:B------:R-:W-:Y:S01]  /*11950*/  UIMAD UR7, UR9, UR5, UR7 ;  /* 0x00000005090772a4 */ /* 0x000fe2000f8e0207 */
[----:B------:R-:W4:Y:S02]  /*11960*/  S2R R10, SR_CTAID.X ;  /* 0x00000000000a7919 */ /* 0x000f240000002500 */
[----:B------:R-:W-:Y:S01]  /*11970*/  ULDC.64 UR4, c[0x0][0x438] ;  /* 0x00010e0000047ab9 */ /* 0x000fe20000000a00 */
[----:B------:R-:W-:Y:S01]  /*11980*/  MOV R17, UR11 ;  /* 0x0000000b00117c02 */ /* 0x000fe20008000f00 */
[----:B------:R-:W-:Y:S01]  /*11990*/  UIMAD.WIDE.U32 UR12, UR9, UR4, URZ ;  /* 0x00000004090c72a5 */ /* 0x000fe2000f8e003f */
[----:B------:R-:W-:Y:S01]  /*119a0*/  IMAD.U32 R16, RZ, RZ, UR10 ;  /* 0x0000000aff107e24 */ /* 0x000fe2000f8e00ff */
[----:B------:R-:W-:Y:S02]  /*119b0*/  UIMAD UR4, UR6, UR4, URZ ;  /* 0x00000004060472a4 */ /* 0x000fe4000f8e023f */
[----:B------:R-:W-:Y:S02]  /*119c0*/  UIADD3 UR7, UR11, UR7, URZ ;  /* 0x000000070b077290 */ /* 0x000fe4000fffe03f */
[----:B------:R-:W-:Y:S01]  /*119d0*/  UIMAD UR4, UR9, UR5, UR4 ;  /* 0x00000005090472a4 */ /* 0x000fe2000f8e0204 */
[----:B------:R-:W-:Y:S01]  /*119e0*/  MOV R14, UR12 ;  /* 0x0000000c000e7c02 */ /* 0x000fe20008000f00 */
[----:B-1----:R-:W-:-:S02]  /*119f0*/  IMAD R6, R6, c[0x0][0x550], R7 ;  /* 0x0001540006067a24 */ /* 0x002fc400078e0207 */
[----:B------:R-:W-:Y:S01]  /*11a00*/  UIADD3 UR4, UR13, UR4, URZ ;  /* 0x000000040d047290 */ /* 0x000fe2000fffe03f */
[----:B------:R-:W-:Y:S01]  /*11a10*/  IMAD.U32 R15, RZ, RZ, UR13 ;  /* 0x0000000dff0f7e24 */ /* 0x000fe2000f8e00ff */
[----:B--2---:R-:W-:Y:S01]  /*11a20*/  SHF.R.S32.HI R7, RZ, 0x1f, R2 ;  /* 0x0000001fff077819 */ /* 0x004fe20000011402 */
[----:B------:R-:W-:-:S03]  /*11a30*/  IMAD.U32 R17, RZ, RZ, UR7 ;  /* 0x00000007ff117e24 */ /* 0x000fc6000f8e00ff */
[CC--:B------:R-:W-:Y:S01]  /*11a40*/  LEA.HI R0, R7.reuse, R2.reuse, RZ, 0x5 ;  /* 0x0000000207007211 */ /* 0x0c0fe200078f28ff */
[----:B------:R-:W-:Y:S01]  /*11a50*/  IMAD.U32 R15, RZ, RZ, UR4 ;  /* 0x00000004ff0f7e24 */ /* 0x000fe2000f8e00ff */
[-C--:B------:R-:W-:Y:S01]  /*11a60*/  LEA.HI R7, R7, R2.reuse, RZ, 0x2 ;  /* 0x0000000207077211 */ /* 0x080fe200078f10ff */
[C---:B---3--:R-:W-:Y:S01]  /*11a70*/  IMAD.WIDE.U32 R16, R9.reuse, c[0x0][0x4d8], R16 ;  /* 0x0001360009107a25 */ /* 0x048fe200078e0010 */
[----:B------:R-:W-:Y:S02]  /*11a80*/  LOP3.LUT R11, R0, 0xffffffe0, RZ, 0xc0, !PT ;  /* 0xffffffe0000b7812 */ /* 0x000fe400078ec0ff */
[----:B------:R-:W-:Y:S01]  /*11a90*/  SHF.R.S32.HI R13, RZ, 0x5, R0 ;  /* 0x00000005ff0d7819 */ /* 0x000fe20000011400 */
[----:B------:R-:W-:Y:S01]  /*11aa0*/  IMAD.WIDE.U32 R14, R9, c[0x0][0x440], R14 ;  /* 0x00011000090e7a25 */ /* 0x000fe200078e000e */
[----:B------:R-:W-:Y:S02]  /*11ab0*/  SHF.R.S32.HI R0, RZ, 0x1f, R0 ;  /* 0x0000001fff007819 */ /* 0x000fe40000011400 */
[----:B------:R-:W-:Y:S01]  /*11ac0*/  LOP3.LUT R7, R7, 0xfffffffc, RZ, 0xc0, !PT ;  /* 0xfffffffc07077812 */ /* 0x000fe200078ec0ff */
[----:B------:R-:W-:Y:S01]  /*11ad0*/  IMAD.IADD R4, R2, 0x1, -R11 ;  /* 0x0000000102047824 */ /* 0x000fe200078e0a0b */
[----:B------:R-:W-:Y:S01]  /*11ae0*/  LEA.HI R0, R0, R13, RZ, 0x3 ;  /* 0x0000000d00007211 */ /* 0x000fe200078f18ff */
[----:B------:R-:W-:Y:S01]  /*11af0*/  IMAD.MOV.U32 R18, RZ, RZ, R16 ;  /* 0x000000ffff127224 */ /* 0x000fe200078e0010 */
[----:B------:R-:W-:-:S02]  /*11b00*/  IADD3 R7, -R7, R2, RZ ;  /* 0x0000000207077210 */ /* 0x000fc40007ffe1ff */
[----:B------:R-:W-:Y:S02]  /*11b10*/  LOP3.LUT R0, R0, 0xffffff8, RZ, 0xc0, !PT ;  /* 0x0ffffff800007812 */ /* 0x000fe400078ec0ff */
[----:B------:R-:W-:Y:S02]  /*11b20*/  SHF.R.S32.HI R11, RZ, 0x1f, R4 ;  /* 0x0000001fff0b7819 */ /* 0x000fe40000011404 */
[----:B------:R-:W-:Y:S01]  /*11b30*/  SHF.R.S32.HI R8, RZ, 0x1f, R9 ;  /* 0x0000001fff087819 */ /* 0x000fe20000011409 */
[----:B------:R-:W-:Y:S01]  /*11b40*/  IMAD.IADD R13, R13, 0x1, -R0 ;  /* 0x000000010d0d7824 */ /* 0x000fe200078e0a00 */
[----:B------:R-:W-:Y:S02]  /*11b50*/  LEA.HI R0, R7, R7, RZ, 0x1 ;  /* 0x0000000707007211 */ /* 0x000fe400078f08ff */
[----:B------:R-:W-:Y:S01]  /*11b60*/  LEA.HI R2, R11, R4, RZ, 0x2 ;  /* 0x000000040b027211 */ /* 0x000fe200078f10ff */
[----:B------:R-:W-:Y:S01]  /*11b70*/  IMAD.MOV.U32 R11, RZ, RZ, c[0x0][0x4e8] ;  /* 0x00013a00ff0b7624 */ /* 0x000fe200078e00ff */
[----:B------:R-:W-:-:S02]  /*11b80*/  LOP3.LUT R0, R0, 0x1ffffffe, RZ, 0xc0, !PT ;  /* 0x1ffffffe00007812 */ /* 0x000fc400078ec0ff */
[----:B------:R-:W-:Y:S02]  /*11b90*/  SHF.R.S32.HI R12, RZ, 0x2, R2 ;  /* 0x00000002ff0c7819 */ /* 0x000fe40000011402 */
[----:B------:R-:W-:Y:S01]  /*11ba0*/  IADD3 R0, R7, -R0, RZ ;  /* 0x8000000007007210 */ /* 0x000fe20007ffe0ff */
[----:B------:R-:W-:Y:S01]  /*11bb0*/  BAR.SYNC.DEFER_BLOCKING 0x1, 0x100 ;  /* 0x0044000000007b1d */ /* 0x000fe20000010000 */
[----:B------:R-:W-:Y:S01]  /*11bc0*/  ISETP.NE.AND P1, PT, R11, 0x1, PT ;  /* 0x000000010b00780c */ /* 0x000fe20003f25270 */
[----:B------:R-:W-:Y:S01]  /*11bd0*/  IMAD R13, R13, 0x10, R12 ;  /* 0x000000100d0d7824 */ /* 0x000fe200078e020c */
[----:B------:R-:W-:Y:S01]  /*11be0*/  MOV R20, R14 ;  /* 0x0000000e00147202 */ /* 0x000fe20000000f00 */
[----:B------:R-:W-:Y:S02]  /*11bf0*/  IMAD R12, R8, c[0x0][0x4d8], RZ ;  /* 0x00013600080c7a24 */ /* 0x000fe400078e02ff */
[----:B------:R-:W-:Y:S01]  /*11c00*/  IMAD R7, R0, 0x8, R13 ;  /* 0x0000000800077824 */ /* 0x000fe200078e020d */
[----:B------:R-:W-:Y:S01]  /*11c10*/  SHF.R.S32.HI R0, RZ, 0x1f, R6 ;  /* 0x0000001fff007819 */ /* 0x000fe20000011406 */
[----:B------:R-:W-:-:S02]  /*11c20*/  IMAD R8, R8, c[0x0][0x440], RZ ;  /* 0x0001100008087a24 */ /* 0x000fc400078e02ff */
[C---:B------:R-:W-:Y:S01]  /*11c30*/  IMAD R12, R9.reuse, c[0x0][0x4dc], R12 ;  /* 0x00013700090c7a24 */ /* 0x040fe200078e020c */
[C---:B----4-:R-:W-:Y:S01]  /*11c40*/  LEA R7, R10.reuse, R7, 0x7 ;  /* 0x000000070a077211 */ /* 0x050fe200078e38ff */
[----:B------:R-:W-:Y:S01]  /*11c50*/  IMAD R8, R9, c[0x0][0x444], R8 ;  /* 0x0001110009087a24 */ /* 0x000fe200078e0208 */
[----:B------:R-:W-:Y:S01]  /*11c60*/  LEA R10, R10, R13, 0x7 ;  /* 0x0000000d0a0a7211 */ /* 0x000fe200078e38ff */
[----:B------:R-:W-:Y:S01]  /*11c70*/  IMAD.IADD R19, R17, 0x1, R12 ;  /* 0x0000000111137824 */ /* 0x000fe200078e020c */
[----:B------:R-:W-:Y:S01]  /*11c80*/  MOV R9, R7 ;  /* 0x0000000700097202 */ /* 0x000fe20000000f00 */
[----:B------:R-:W-:Y:S02]  /*11c90*/  IMAD.IADD R21, R15, 0x1, R8 ;  /* 0x000000010f157824 */ /* 0x000fe400078e0208 */
[----:B------:R-:W-:-:S04]  /*11ca0*/  @P1 IMAD.HI.U32 R8, R7, c[0x0][0x4ec], RZ ;  /* 0x00013b0007081a27 */ /* 0x000fc800078e00ff */
        /* <DEDUP_REMOVED lines=11> */
[----:B------:R-:W-:-:S03]  /*11d60*/  IADD3 R14, P0, R9, R18, RZ ;  /* 0x00000012090e7210 */ /* 0x000fc60007f1e0ff */
[----:B------:R-:W-:Y:S01]  /*11d70*/  IMAD R0, R0, c[0x0][0x4e8], R7 ;  /* 0x00013a0000007a24 */ /* 0x000fe200078e0207 */
[----:B------:R-:W-:Y:S01]  /*11d80*/  @P1 SHF.R.U32.HI R8, RZ, c[0x0][0x4f0], R6 ;  /* 0x00013c00ff081a19 */ /* 0x000fe20000011606 */
[----:B------:R-:W-:Y:S01]  /*11d90*/  IMAD.IADD R21, R21, 0x1, R17 ;  /* 0x0000000115157824 */ /* 0x000fe200078e0211 */
[----:B------:R-:W-:Y:S01]  /*11da0*/  IADD3.X R15, R12, R19, R15, P0, !PT ;  /* 0x000000130c0f7210 */ /* 0x000fe200007fe40f */
[----:B------:R-:W-:Y:S01]  /*11db0*/  IMAD R11, R11, c[0x0][0x388], RZ ;  /* 0x0000e2000b0b7a24 */ /* 0x000fe200078e02ff */
[----:B------:R-:W-:Y:S01]  /*11dc0*/  SHF.R.S32.HI R6, RZ, 0x1f, R0 ;  /* 0x0000001fff067819 */ /* 0x000fe20000011400 */
[C---:B------:R-:W-:Y:S01]  /*11dd0*/  IMAD.WIDE.U32 R20, R8.reuse, c[0x0][0x430], R20 ;  /* 0x00010c0008147a25 */ /* 0x040fe200078e0014 */
[----:B------:R-:W-:Y:S02]  /*11de0*/  IADD3 R12, -R8, RZ, RZ ;  /* 0x000000ff080c7210 */ /* 0x000fe40007ffe1ff */
        /* <DEDUP_REMOVED lines=10> */
[----:B------:R-:W-:Y:S01]  /*11e90*/  SHFL.IDX PT, R16, R0, 0x1, 0x1c1f ;  /* 0x003c1f0000107f89 */ /* 0x000fe200000e0000 */
[----:B------:R-:W-:Y:S02]  /*11ea0*/  SHF.R.S32.HI R6, RZ, 0x1f, R12 ;  /* 0x0000001fff067819 */ /* 0x000fe4000001140c */
[----:B------:R-:W-:Y:S01]  /*11eb0*/  LEA.HI.X R9, R14, c[0x0][0x4ac], R9, 0x2, P0 ;  /* 0x00012b000e097a11 */ /* 0x000fe200000f1409 */
[----:B------:R-:W-:Y:S01]  /*11ec0*/  IMAD R7, R8, c[0x0][0x434], R7 ;  /* 0x00010d0008077a24 */ /* 0x000fe200078e0207 */
[----:B------:R-:W-:Y:S03]  /*11ed0*/  SHFL.IDX PT, R14, R0, RZ, 0x1c1f ;  /* 0x001c1fff000e7589 */ /* 0x000fe600000e0000 */
[----:B------:R-:W-:Y:S01]  /*11ee0*/  IMAD.IADD R21, R21, 0x1, R7 ;  /* 0x0000000115157824 */ /* 0x000fe200078e0207 */
[----:B------:R-:W1:Y:S01]  /*11ef0*/  SHFL.IDX PT, R15, R9, RZ, 0x1c1f ;  /* 0x001c1fff090f7589 */ /* 0x000e6200000e0000 */
[----:B------:R-:W-:Y:S01]  /*11f00*/  IMAD R7, R6, c[0x0][0x428], RZ ;  /* 0x00010a0006077a24 */ /* 0x000fe200078e02ff */
[----:B------:R-:W-:-:S02]  /*11f10*/  IADD3 R6, R10, 0x8, RZ ;  /* 0x000000080a067810 */ /* 0x000fc40007ffe0ff */
[----:B------:R2:W3:Y:S01]  /*11f20*/  SHFL.IDX PT, R17, R9, 0x1, 0x1c1f ;  /* 0x003c1f0009117f89 */ /* 0x0004e200000e0000 */
[----:B------:R-:W-:Y:S01]  /*11f30*/  IMAD R7, R12, c[0x0][0x42c], R7 ;  /* 0x00010b000c077a24 */ /* 0x000fe200078e0207 */
[----:B------:R-:W-:Y:S01]  /*11f40*/  ISETP.GE.OR P1, PT, R6, R11, P1 ;  /* 0x0000000b0600720c */ /* 0x000fe20000f26670 */
[----:B------:R-:W-:-:S05]  /*11f50*/  IMAD.WIDE.U32 R12, R12, c[0x0][0x428], R20 ;  /* 0x00010a000c0c7a25 */ /* 0x000fca00078e0014 */
[----:B------:R-:W-:Y:S02]  /*11f60*/  IADD3 R8, R13, R7, RZ ;  /* 0x000000070d087210 */ /* 0x000fe40007ffe0ff */
[----:B------:R-:W-:-:S04]  /*11f70*/  LEA R7, P0, R12, c[0x0][0x400], 0x2 ;  /* 0x000100000c077a11 */ /* 0x000fc800078010ff */
[----:B------:R-:W-:Y:S02]  /*11f80*/  LEA.HI.X R8, R12, c[0x0][0x404], R8, 0x2, P0 ;  /* 0x000101000c087a11 */ /* 0x000fe400000f1408 */
[----:B------:R4:W4:Y:S01]  /*11f90*/  SHFL.IDX PT, R12, R7, RZ, 0x1c1f ;  /* 0x001c1fff070c7589 */ /* 0x00092200000e0000 */
[----:B------:R-:W-:-:S03]  /*11fa0*/  ISETP.GE.AND P0, PT, R6, R11, PT ;  /* 0x0000000b0600720c */ /* 0x000fc60003f06270 */
[----:B-1----:R1:W-:Y:S01]  /*11fb0*/  @!P2 ST.E [R14.64], R3 ;  /* 0x000000030e00a985 */ /* 0x0023e2000c10190e */
[----:B--2---:R-:W-:-:S03]  /*11fc0*/  LOP3.LUT R9, R2, 0x7ffffffc, RZ, 0xc0, !PT ;  /* 0x7ffffffc02097812 */ /* 0x004fc600078ec0ff */
[----:B---3--:R1:W-:Y:S01]  /*11fd0*/  @!P1 ST.E [R16.64], R5 ;  /* 0x0000000510009985 */ /* 0x0083e2000c10190e */
[----:B------:R-:W-:Y:S01]  /*11fe0*/  ISETP.GE.AND P1, PT, R10, R11, PT ;  /* 0x0000000b0a00720c */ /* 0x000fe20003f26270 */
[----:B------:R-:W-:Y:S02]  /*11ff0*/  IMAD.IADD R9, R4, 0x1, -R9 ;  /* 0x0000000104097824 */ /* 0x000fe400078e0a09 */
[----:B------:R1:W2:Y:S03]  /*12000*/  SHFL.IDX PT, R13, R8, RZ, 0x1c1f ;  /* 0x001c1fff080d7589 */ /* 0x0002a600000e0000 */
[----:B------:R-:W-:-:S07]  /*12010*/  SHF.L.U32 R9, R9, 0x1, RZ ;  /* 0x0000000109097819 */ /* 0x000fce00000006ff */
[----:B------:R-:W-:Y:S05]  /*12020*/  @P1 BRA `(.L_x_60) ;  /* 0x000005d000001947 */ /* 0x000fea0003800000 */
[C---:B-1----:R-:W-:Y:S02]  /*12030*/  IADD3 R5, R9.reuse, 0x8, RZ ;  /* 0x0000000809057810 */ /* 0x042fe40007ffe0ff */
[C---:B------:R-:W-:Y:S02]  /*12040*/  IADD3 R3, R9.reuse, 0x10, RZ ;  /* 0x0000001009037810 */ /* 0x040fe40007ffe0ff */
[----:B------:R-:W-:Y:S02]  /*12050*/  IADD3 R2, R9, 0x18, RZ ;  /* 0x0000001809027810 */ /* 0x000fe40007ffe0ff */
[----:B------:R-:W-:Y:S02]  /*12060*/  ISETP.GE.AND P3, PT, R5, c[0x0][0x3c8], PT ;  /* 0x0000f20005007a0c */ /* 0x000fe40003f66270 */
[----:B------:R-:W-:Y:S02]  /*12070*/  ISETP.GE.AND P2, PT, R3, c[0x0][0x3c8], PT ;  /* 0x0000f20003007a0c */ /* 0x000fe40003f46270 */
[----:B------:R-:W-:-:S02]  /*12080*/  ISETP.GE.AND P1, PT, R2, c[0x0][0x3c8], PT ;  /* 0x0000f20002007a0c */ /* 0x000fc40003f26270 */
[C---:B------:R-:W-:Y:S02]  /*12090*/  ISETP.GE.AND P4, PT, R9.reuse, c[0x0][0x3c8], PT ;  /* 0x0000f20009007a0c */ /* 0x040fe40003f86270 */
[C---:B------:R-:W-:Y:S02]  /*120a0*/  IADD3 R0, R9.reuse, 0x20, RZ ;  /* 0x0000002009007810 */ /* 0x040fe40007ffe0ff */
[----:B------:R-:W-:Y:S02]  /*120b0*/  IADD3 R16, R9, 0x28, RZ ;  /* 0x0000002809107810 */ /* 0x000fe40007ffe0ff */
[----:B------:R-:W-:Y:S02]  /*120c0*/  ISETP.GE.AND P6, PT, R0, c[0x0][0x3c8], PT ;  /* 0x0000f20000007a0c */ /* 0x000fe40003fc6270 */
[----:B------:R-:W-:Y:S02]  /*120d0*/  @!P3 LEA.HI R5, R5, R5, RZ, 0x1 ;  /* 0x000000050505b211 */ /* 0x000fe400078f08ff */
[----:B------:R-:W-:-:S02]  /*120e0*/  @!P2 LEA.HI R3, R3, R3, RZ, 0x1 ;  /* 0x000000030303a211 */ /* 0x000fc400078f08ff */
[----:B------:R-:W-:Y:S01]  /*120f0*/  @!P1 LEA.HI R2, R2, R2, RZ, 0x1 ;  /* 0x0000000202029211 */ /* 0x000fe200078f08ff */
[--C-:B--2-4-:R-:W-:Y:S01]  /*12100*/  @!P4 IMAD.WIDE R10, R9, 0x4, R12.reuse ;  /* 0x00000004090ac825 */ /* 0x114fe200078e020c */
[----:B------:R-:W-:Y:S02]  /*12110*/  @!P3 LOP3.LUT R5, R5, 0xfffffffe, RZ, 0xc0, !PT ;  /* 0xfffffffe0505b812 */ /* 0x000fe400078ec0ff */
        /* <DEDUP_REMOVED lines=28> */
[--C-:B------:R-:W-:Y:S01]  /*122e0*/  @!P6 IMAD.WIDE R4, R5, 0x4, R12.reuse ;  /* 0x000000040504e825 */ /* 0x100fe200078e020c */
[----:B------:R-:W-:Y:S02]  /*122f0*/  @!P2 LOP3.LUT R17, R17, 0xfffffffe, RZ, 0xc0, !PT ;  /* 0xfffffffe1111a812 */ /* 0x000fe400078ec0ff */
[----:B------:R-:W-:Y:S02]  /*12300*/  IADD3 R0, R9, 0x50, RZ ;  /* 0x0000005009007810 */ /* 0x000fe40007ffe0ff */
[----:B------:R2:W-:Y:S01]  /*12310*/  @!P6 ST.E.64 [R4.64], R96 ;  /* 0x000000600400e985 */ /* 0x0005e2000c101b0e */
[----:B------:R-:W-:Y:S01]  /*12320*/  @!P1 LEA.HI R2, R2, R2, RZ, 0x1 ;  /* 0x0000000202029211 */ /* 0x000fe200078f08ff */
[----:B------:R-:W-:Y:S01]  /*12330*/  @!P2 IMAD.WIDE R16, R17, 0x4, R12 ;  /* 0x000000041110a825 */ /* 0x000fe200078e020c */
[----:B------:R-:W-:-:S02]  /*12340*/  IADD3 R6, R9, 0x58, RZ ;  /* 0x0000005809067810 */ /* 0x000fc40007ffe0ff */
[----:B------:R-:W-:Y:S01]  /*12350*/  ISETP.GE.AND P6, PT, R0, c[0x0][0x3c8], PT ;  /* 0x0000f20000007a0c */ /* 0x000fe20003fc6270 */
[----:B-1----:R-:W-:-:S12]  /*12360*/  @!P5 IMAD.WIDE R10, R15, 0x4, R12 ;  /* 0x000000040f0ad825 */ /* 0x002fd800078e020c */
[----:B------:R-:W-:Y:S01]  /*12370*/  @!P6 LEA.HI R0, R0, R0, RZ, 0x1 ;  /* 0x000000000000e211 */ /* 0x000fe200078f08ff */
[----:B------:R-:W-:Y:S01]  /*12380*/  @!P4 IMAD.WIDE R14, R19, 0x4, R12 ;  /* 0x00000004130ec825 */ /* 0x000fe200078e020c */
[----:B------:R-:W-:Y:S01]  /*12390*/  IADD3 R19, R9, 0x60, RZ ;  /* 0x0000006009137810 */ /* 0x000fe20007ffe0ff */
[----:B------:R1:W-:Y:S01]  /*123a0*/  @!P5 ST.E.64 [R10.64], R92 ;  /* 0x0000005c0a00d985 */ /* 0x0003e2000c101b0e */
[----:B------:R-:W-:-:S03]  /*123b0*/  ISETP.GE.AND P5, PT, R6, c[0x0][0x3c8], PT ;  /* 0x0000f20006007a0c */ /* 0x000fc60003fa6270 */
[----:B------:R3:W-:Y:S01]  /*123c0*/  @!P4 ST.E.64 [R14.64], R88 ;  /* 0x000000580e00c985 */ /* 0x0007e2000c101b0e */
[----:B------:R-:W-:Y:S02]  /*123d0*/  ISETP.GE.AND P4, PT, R19, c[0x0][0x3c8], PT ;  /* 0x0000f20013007a0c */ /* 0x000fe40003f86270 */
[----:B--2---:R-:W-:Y:S01]  /*123e0*/  @!P1 LOP3.LUT R5, R2, 0xfffffffe, RZ, 0xc0, !PT ;  /* 0xfffffffe02059812 */ /* 0x004fe200078ec0ff */
[----:B------:R-:W-:-:S04]  /*123f0*/  @!P3 IMAD.WIDE R2, R3, 0x4, R12 ;  /* 0x000000040302b825 */ /* 0x000fc800078e020c */
[----:B------:R-:W-:Y:S01]  /*12400*/  @!P1 IMAD.WIDE R4, R5, 0x4, R12 ;  /* 0x0000000405049825 */ /* 0x000fe200078e020c */
[----:B------:R2:W-:Y:S01]  /*12410*/  @!P3 ST.E.64 [R2.64], R84 ;  /* 0x000000540200b985 */ /* 0x0005e2000c101b0e */
[----:B------:R-:W-:Y:S02]  /*12420*/  ISETP.GE.AND P3, PT, R18, c[0x0][0x3c8], PT ;  /* 0x0000f20012007a0c */ /* 0x000fe40003f66270 */
[----:B------:R-:W-:Y:S01]  /*12430*/  @!P5 LEA.HI R6, R6, R6, RZ, 0x1 ;  /* 0x000000060606d211 */ /* 0x000fe200078f08ff */
[----:B------:R-:W-:Y:S01]  /*12440*/  @!P2 ST.E.64 [R16.64], R80 ;  /* 0x000000501000a985 */ /* 0x000fe2000c101b0e */
[----:B------:R-:W-:-:S03]  /*12450*/  @!P4 LEA.HI R19, R19, R19, RZ, 0x1 ;  /* 0x000000131313c211 */ /* 0x000fc600078f08ff */
[----:B------:R4:W-:Y:S01]  /*12460*/  @!P1 ST.E.64 [R4.64], R76 ;  /* 0x0000004c04009985 */ /* 0x0009e2000c101b0e */
[----:B------:R-:W-:-:S05]  /*12470*/  @!P4 LOP3.LUT R19, R19, 0xfffffffe, RZ, 0xc0, !PT ;  /* 0xfffffffe1313c812 */ /* 0x000fca00078ec0ff */
[----:B------:R-:W-:Y:S02]  /*12480*/  @!P3 LEA.HI R18, R18, R18, RZ, 0x1 ;  /* 0x000000121212b211 */ /* 0x000fe400078f08ff */
[C---:B-1----:R-:W-:Y:S02]  /*12490*/  IADD3 R11, R9.reuse, 0x70, RZ ;  /* 0x00000070090b7810 */ /* 0x042fe40007ffe0ff */
[----:B------:R-:W-:Y:S02]  /*124a0*/  IADD3 R10, R9, 0x78, RZ ;  /* 0x00000078090a7810 */ /* 0x000fe40007ffe0ff */
[----:B------:R-:W-:Y:S02]  /*124b0*/  ISETP.GE.AND P2, PT, R11, c[0x0][0x3c8], PT ;  /* 0x0000f2000b007a0c */ /* 0x000fe40003f46270 */
[----:B------:R-:W-:Y:S02]  /*124c0*/  ISETP.GE.AND P1, PT, R10, c[0x0][0x3c8], PT ;  /* 0x0000f2000a007a0c */ /* 0x000fe40003f26270 */
[----:B---3--:R-:W-:Y:S01]  /*124d0*/  @!P3 LOP3.LUT R15, R18, 0xfffffffe, RZ, 0xc0, !PT ;  /* 0xfffffffe120fb812 */ /* 0x008fe200078ec0ff */
[----:B------:R-:W-:Y:S01]  /*124e0*/  @!P4 IMAD.WIDE R18, R19, 0x4, R12 ;  /* 0x000000041312c825 */ /* 0x000fe200078e020c */
[----:B--2---:R-:W-:-:S03]  /*124f0*/  @!P6 LOP3.LUT R3, R0, 0xfffffffe, RZ, 0xc0, !PT ;  /* 0xfffffffe0003e812 */ /* 0x004fc600078ec0ff */
[----:B------:R-:W-:-:S04]  /*12500*/  @!P3 IMAD.WIDE R14, R15, 0x4, R12 ;  /* 0x000000040f0eb825 */ /* 0x000fc800078e020c */
[----:B------:R-:W-:Y:S01]  /*12510*/  @!P2 LEA.HI R11, R11, R11, RZ, 0x1 ;  /* 0x0000000b0b0ba211 */ /* 0x000fe200078f08ff */
[--C-:B------:R-:W-:Y:S01]  /*12520*/  @!P6 IMAD.WIDE R2, R3, 0x4, R12.reuse ;  /* 0x000000040302e825 */ /* 0x100fe200078e020c */
[----:B------:R-:W-:Y:S02]  /*12530*/  @!P1 LEA.HI R10, R10, R10, RZ, 0x1 ;  /* 0x0000000a0a0a9211 */ /* 0x000fe400078f08ff */
[----:B----4-:R-:W-:Y:S02]  /*12540*/  @!P5 LOP3.LUT R5, R6, 0xfffffffe, RZ, 0xc0, !PT ;  /* 0xfffffffe0605d812 */ /* 0x010fe400078ec0ff */
[----:B------:R-:W-:Y:S01]  /*12550*/  @!P2 LOP3.LUT R11, R11, 0xfffffffe, RZ, 0xc0, !PT ;  /* 0xfffffffe0b0ba812 */ /* 0x000fe200078ec0ff */
[----:B------:R1:W-:Y:S01]  /*12560*/  @!P6 ST.E.64 [R2.64], R72 ;  /* 0x000000480200e985 */ /* 0x0003e2000c101b0e */
[----:B------:R-:W-:Y:S01]  /*12570*/  @!P1 LOP3.LUT R17, R10, 0xfffffffe, RZ, 0xc0, !PT ;  /* 0xfffffffe0a119812 */ /* 0x000fe200078ec0ff */
[----:B------:R-:W-:-:S04]  /*12580*/  @!P5 IMAD.WIDE R4, R5, 0x4, R12 ;  /* 0x000000040504d825 */ /* 0x000fc800078e020c */
[--C-:B------:R-:W-:Y:S01]  /*12590*/  @!P2 IMAD.WIDE R10, R11, 0x4, R12.reuse ;  /* 0x000000040b0aa825 */ /* 0x100fe200078e020c */
[----:B------:R1:W-:Y:S03]  /*125a0*/  @!P5 ST.E.64 [R4.64], R68 ;  /* 0x000000440400d985 */ /* 0x0003e6000c101b0e */
[----:B------:R-:W-:Y:S01]  /*125b0*/  @!P1 IMAD.WIDE R12, R17, 0x4, R12 ;  /* 0x00000004110c9825 */ /* 0x000fe200078e020c */
[----:B------:R1:W-:Y:S04]  /*125c0*/  @!P4 ST.E.64 [R18.64], R52 ;  /* 0x000000341200c985 */ /* 0x0003e8000c101b0e */
[----:B------:R1:W-:Y:S04]  /*125d0*/  @!P3 ST.E.64 [R14.64], R56 ;  /* 0x000000380e00b985 */ /* 0x0003e8000c101b0e */
[----:B------:R1:W-:Y:S04]  /*125e0*/  @!P2 ST.E.64 [R10.64], R60 ;  /* 0x0000003c0a00a985 */ /* 0x0003e8000c101b0e */
[----:B------:R1:W-:Y:S02]  /*125f0*/  @!P1 ST.E.64 [R12.64], R64 ;  /* 0x000000400c009985 */ /* 0x0003e4000c101b0e */
.L_x_60:
[----:B------:R-:W-:Y:S05]  /*12600*/  BSYNC B0 ;  /* 0x0000000000007941 */ /* 0x000fea0003800000 */
.L_x_59:
[----:B-1----:R1:W3:Y:S04]  /*12610*/  SHFL.IDX PT, R5, R8, 0x1, 0x1c1f ;  /* 0x003c1f0008057f89 */ /* 0x0022e800000e0000 */
[----:B------:R1:W4:Y:S01]  /*12620*/  SHFL.IDX PT, R4, R7, 0x1, 0x1c1f ;  /* 0x003c1f0007047f89 */ /* 0x00032200000e0000 */
[----:B------:R-:W-:Y:S05]  /*12630*/  @P0 EXIT ;  /* 0x000000000000094d */ /* 0x000fea0003800000 */
[C---:B------:R-:W-:Y:S02]  /*12640*/  ISETP.GE.AND P0, PT, R9.reuse, c[0x0][0x3c8], PT ;  /* 0x0000f20009007a0c */ /* 0x040fe40003f06270 */
[----:B------:R-:W-:-:S02]  /*12650*/  IADD3 R2, R9, 0x8, RZ ;  /* 0x0000000809027810 */ /* 0x000fc40007ffe0ff */
[C---:B------:R-:W-:Y:S02]  /*12660*/  IADD3 R0, R9.reuse, 0x10, RZ ;  /* 0x0000001009007810 */ /* 0x040fe40007ffe0ff */
[----:B------:R-:W-:Y:S02]  /*12670*/  ISETP.GE.AND P6, PT, R2, c[0x0][0x3c8], PT ;  /* 0x0000f20002007a0c */ /* 0x000fe40003fc6270 */
[----:B------:R-:W-:Y:S02]  /*12680*/  ISETP.GE.AND P5, PT, R0, c[0x0][0x3c8], PT ;  /* 0x0000f20000007a0c */ /* 0x000fe40003fa6270 */
[C---:B------:R-:W-:Y:S02]  /*12690*/  IADD3 R10, R9.reuse, 0x18, RZ ;  /* 0x00000018090a7810 */ /* 0x040fe40007ffe0ff */
[C---:B-1----:R-:W-:Y:S01]  /*126a0*/  IADD3 R8, R9.reuse, 0x20, RZ ;  /* 0x0000002009087810 */ /* 0x042fe20007ffe0ff */
[C---:B--234-:R-:W-:Y:S01]  /*126b0*/  @!P0 IMAD.WIDE R12, R9.reuse, 0x4, R4 ;  /* 0x00000004090c8825 */ /* 0x05cfe200078e0204 */
        /* <DEDUP_REMOVED lines=8> */
[----:B------:R-:W-:Y:S02]  /*12740*/  @!P6 LEA.HI R2, R2, R2, RZ, 0x1 ;  /* 0x000000020202e211 */ /* 0x000fe400078f08ff */
[----:B------:R-:W-:Y:S02]  /*12750*/  ISETP.GE.AND P0, PT, R3, c[0x0][0x3c8], PT ;  /* 0x0000f20003007a0c */ /* 0x000fe40003f06270 */
        /* <DEDUP_REMOVED lines=11> */
[----:B------:R-:W-:Y:S01]  /*12810*/  IADD3 R2, R9, 0x40, RZ ;  /* 0x0000004009027810 */ /* 0x000fe20007ffe0ff */
[----:B------:R-:W-:Y:S01]  /*12820*/  @!P4 IMAD.WIDE R10, R11, 0x4, R4 ;  /* 0x000000040b0ac825 */ /* 0x000fe200078e0204 */
[----:B------:R-:W-:-:S02]  /*12830*/  @!P3 LOP3.LUT R17, R8, 0xfffffffe, RZ, 0xc0, !PT ;  /* 0xfffffffe0811b812 */ /* 0x000fc400078ec0ff */
[----:B------:R-:W-:Y:S01]  /*12840*/  IADD3 R0, R9, 0x48, RZ ;  /* 0x0000004809007810 */ /* 0x000fe20007ffe0ff */
[----:B------:R-:W-:Y:S01]  /*12850*/  @!P5 IMAD.WIDE R12, R13, 0x4, R4 ;  /* 0x000000040d0cd825 */ /* 0x000fe200078e0204 */
[----:B------:R-:W-:Y:S02]  /*12860*/  @!P2 LOP3.LUT R7, R7, 0xfffffffe, RZ, 0xc0, !PT ;  /* 0xfffffffe0707a812 */ /* 0x000fe400078ec0ff */
[----:B------:R-:W-:Y:S02]  /*12870*/  @!P0 LOP3.LUT R3, R3, 0xfffffffe, RZ, 0xc0, !PT ;  /* 0xfffffffe03038812 */ /* 0x000fe400078ec0ff */
[----:B------:R1:W-:Y:S01]  /*12880*/  @!P5 ST.E.64 [R12.64], R106 ;  /* 0x0000006a0c00d985 */ /* 0x0003e2000c101b0e */
[----:B------:R-:W-:Y:S02]  /*12890*/  ISETP.GE.AND P6, PT, R2, c[0x0][0x3c8], PT ;  /* 0x0000f20002007a0c */ /* 0x000fe40003fc6270 */
[----:B------:R-:W-:Y:S01]  /*128a0*/  ISETP.GE.AND P5, PT, R0, c[0x0][0x3c8], PT ;  /* 0x0000f20000007a0c */ /* 0x000fe20003fa6270 */
[----:B------:R3:W-:Y:S01]  /*128b0*/  @!P4 ST.E.64 [R10.64], R102 ;  /* 0x000000660a00c985 */ /* 0x0007e2000c101b0e */
[----:B------:R-:W-:-:S02]  /*128c0*/  IADD3 R20, R9, 0x50, RZ ;  /* 0x0000005009147810 */ /* 0x000fc40007ffe0ff */
[C---:B------:R-:W-:Y:S02]  /*128d0*/  IADD3 R19, R9.reuse, 0x58, RZ ;  /* 0x0000005809137810 */ /* 0x040fe40007ffe0ff */
[C---:B------:R-:W-:Y:S02]  /*128e0*/  IADD3 R18, R9.reuse, 0x60, RZ ;  /* 0x0000006009127810 */ /* 0x040fe40007ffe0ff */
[----:B------:R-:W-:Y:S02]  /*128f0*/  IADD3 R8, R9, 0x68, RZ ;  /* 0x0000006809087810 */ /* 0x000fe40007ffe0ff */
[----:B------:R-:W-:Y:S01]  /*12900*/  ISETP.GE.AND P4, PT, R20, c[0x0][0x3c8], PT ;  /* 0x0000f20014007a0c */ /* 0x000fe20003f86270 */
[--C-:B--2---:R-:W-:Y:S01]  /*12910*/  @!P3 IMAD.WIDE R14, R17, 0x4, R4.reuse ;  /* 0x00000004110eb825 */ /* 0x104fe200078e0204 */
[----:B------:R-:W-:Y:S02]  /*12920*/  @!P6 LEA.HI R2, R2, R2, RZ, 0x1 ;  /* 0x000000020202e211 */ /* 0x000fe400078f08ff */
[----:B------:R-:W-:Y:S01]  /*12930*/  @!P5 LEA.HI R0, R0, R0, RZ, 0x1 ;  /* 0x000000000000d211 */ /* 0x000fe200078f08ff */
[----:B------:R-:W-:Y:S01]  /*12940*/  @!P0 IMAD.WIDE R16, R3, 0x4, R4 ;  /* 0x0000000403108825 */ /* 0x000fe200078e0204 */
[----:B------:R2:W-:Y:S01]  /*12950*/  @!P3 ST.E.64 [R14.64], R98 ;  /* 0x000000620e00b985 */ /* 0x0005e2000c101b0e */
[----:B------:R-:W-:-:S02]  /*12960*/  IADD3 R3, R9, 0x70, RZ ;  /* 0x0000007009037810 */ /* 0x000fc40007ffe0ff */
[----:B------:R-:W-:Y:S02]  /*12970*/  ISETP.GE.AND P3, PT, R19, c[0x0][0x3c8], PT ;  /* 0x0000f20013007a0c */ /* 0x000fe40003f66270 */
[----:B------:R-:W-:Y:S02]  /*12980*/  IADD3 R9, R9, 0x78, RZ ;  /* 0x0000007809097810 */ /* 0x000fe40007ffe0ff */
[----:B------:R-:W-:Y:S02]  /*12990*/  @!P4 LEA.HI R20, R20, R20, RZ, 0x1 ;  /* 0x000000141414c211 */ /* 0x000fe400078f08ff */
[----:B-1----:R-:W-:Y:S01]  /*129a0*/  @!P1 LOP3.LUT R13, R6, 0xfffffffe, RZ, 0xc0, !PT ;  /* 0xfffffffe060d9812 */ /* 0x002fe200078ec0ff */
[----:B------:R-:W-:Y:S01]  /*129b0*/  @!P2 IMAD.WIDE R6, R7, 0x4, R4 ;  /* 0x000000040706a825 */ /* 0x000fe200078e0204 */
[----:B---3--:R-:W-:-:S03]  /*129c0*/  @!P5 LOP3.LUT R11, R0, 0xfffffffe, RZ, 0xc0, !PT ;  /* 0xfffffffe000bd812 */ /* 0x008fc600078ec0ff */
[--C-:B------:R-:W-:Y:S01]  /*129d0*/  @!P1 IMAD.WIDE R12, R13, 0x4, R4.reuse ;  /* 0x000000040d0c9825 */ /* 0x100fe200078e0204 */
[----:B------:R1:W-:Y:S01]  /*129e0*/  @!P2 ST.E.64 [R6.64], R94 ;  /* 0x0000005e0600a985 */ /* 0x0003e2000c101b0e */
[----:B------:R-:W-:Y:S02]  /*129f0*/  ISETP.GE.AND P2, PT, R18, c[0x0][0x3c8], PT ;  /* 0x0000f20012007a0c */ /* 0x000fe40003f46270 */
[----:B------:R-:W-:Y:S01]  /*12a00*/  @!P3 LEA.HI R19, R19, R19, RZ, 0x1 ;  /* 0x000000131313b211 */ /* 0x000fe200078f08ff */
[----:B------:R3:W-:Y:S01]  /*12a10*/  @!P1 ST.E.64 [R12.64], R90 ;  /* 0x0000005a0c009985 */ /* 0x0007e2000c101b0e */
[----:B------:R-:W-:Y:S01]  /*12a20*/  ISETP.GE.AND P1, PT, R8, c[0x0][0x3c8], PT ;  /* 0x0000f20008007a0c */ /* 0x000fe20003f26270 */
[----:B------:R-:W-:Y:S01]  /*12a30*/  @!P5 IMAD.WIDE R10, R11, 0x4, R4 ;  /* 0x000000040b0ad825 */ /* 0x000fe200078e0204 */
[----:B------:R-:W-:Y:S01]  /*12a40*/  @!P3 LOP3.LUT R19, R19, 0xfffffffe, RZ, 0xc0, !PT ;  /* 0xfffffffe1313b812 */ /* 0x000fe200078ec0ff */
[----:B------:R4:W-:Y:S01]  /*12a50*/  @!P0 ST.E.64 [R16.64], R86 ;  /* 0x0000005610008985 */ /* 0x0009e2000c101b0e */
[----:B------:R-:W-:-:S05]  /*12a60*/  ISETP.GE.AND P0, PT, R3, c[0x0][0x3c8], PT ;  /* 0x0000f20003007a0c */ /* 0x000fca0003f06270 */
[----:B------:R-:W-:-:S04]  /*12a70*/  @!P2 LEA.HI R18, R18, R18, RZ, 0x1 ;  /* 0x000000121212a211 */ /* 0x000fc800078f08ff */
[----:B------:R-:W-:Y:S02]  /*12a80*/  @!P1 LEA.HI R8, R8, R8, RZ, 0x1 ;  /* 0x0000000808089211 */ /* 0x000fe400078f08ff */
[----:B--2---:R-:W-:Y:S02]  /*12a90*/  @!P2 LOP3.LUT R15, R18, 0xfffffffe, RZ, 0xc0, !PT ;  /* 0xfffffffe120fa812 */ /* 0x004fe400078ec0ff */
[----:B------:R-:W-:-:S04]  /*12aa0*/  @!P0 LEA.HI R3, R3, R3, RZ, 0x1 ;  /* 0x0000000303038211 */ /* 0x000fc800078f08ff */
[----:B------:R-:W-:Y:S02]  /*12ab0*/  @!P0 LOP3.LUT R3, R3, 0xfffffffe, RZ, 0xc0, !PT ;  /* 0xfffffffe03038812 */ /* 0x000fe400078ec0ff */
[----:B-1----:R-:W-:-:S03]  /*12ac0*/  @!P6 LOP3.LUT R7, R2, 0xfffffffe, RZ, 0xc0, !PT ;  /* 0xfffffffe0207e812 */ /* 0x002fc600078ec0ff */
        /* <DEDUP_REMOVED lines=22> */
.L_x_58:
        /* <DEDUP_REMOVED lines=50> */
.L_x_61:
        /* <DEDUP_REMOVED lines=11> */
.L_x_2673:


//--------------------- .text._ZN7cutlass13device_kernelIN5flash19enable_sm80_to_sm89INS1_16FlashAttnFwdSm80INS1_25CollectiveMainloopFwdSm80ILi8ELi1ELb1EN4cute5tupleIJNS5_1CILi128EEES8_S8_EEELi128ENS_10bfloat16_tEfNS_4arch4Sm80ELb1ELb0ELb1ELb0ELb0ELb0ELb1ELb1EEENS1_21CollectiveEpilogueFwdIS9_NS6_IJNS7_ILi1EEESF_SF_EEESA_SC_Li256ELb0ELb1ELb1ELb0EEENS1_30DynamicPersistentTileSchedulerILi256ELi256ELb1ELb1ELb0EEEEEEEEEvNT_6ParamsE --------------------------
	.section	.text._ZN7cutlass13device_kernelIN5flash19enable_sm80_to_sm89INS1_16FlashAttnFwdSm80INS1_25CollectiveMainloopFwdSm80ILi8ELi1ELb1EN4cute5tupleIJNS5_1CILi128EEES8_S8_EEELi128ENS_10bfloat16_tEfNS_4arch4Sm80ELb1ELb0ELb1ELb0ELb0ELb0ELb1ELb1EEENS1_21CollectiveEpilogueFwdIS9_NS6_IJNS7_ILi1EEESF_SF_EEESA_SC_Li256ELb0ELb1ELb1ELb0EEENS1_30DynamicPersistentTileSchedulerILi256ELi256ELb1ELb1ELb0EEEEEEEEEvNT_6ParamsE,"ax",@progbits
	.sectioninfo	@"SHI_REGISTERS=255"
	.align	128
.text._ZN7cutlass13device_kernelIN5flash19enable_sm80_to_sm89INS1_16FlashAttnFwdSm80INS1_25CollectiveMainloopFwdSm80ILi8ELi1ELb1EN4cute5tupleIJNS5_1CILi128EEES8_S8_EEELi128ENS_10bfloat16_tEfNS_4arch4Sm80ELb1ELb0ELb1ELb0ELb0ELb0ELb1ELb1EEENS1_21CollectiveEpilogueFwdIS9_NS6_IJNS7_ILi1EEESF_SF_EEESA_SC_Li256ELb0ELb1ELb1ELb0EEENS1_30DynamicPersistentTileSchedulerILi256ELi256ELb1ELb1ELb0EEEEEEEEEvNT_6ParamsE:
        .type           _ZN7cutlass13device_kernelIN5flash19enable_sm80_to_sm89INS1_16FlashAttnFwdSm80INS1_25CollectiveMainloopFwdSm80ILi8ELi1ELb1EN4cute5tupleIJNS5_1CILi128EEES8_S8_EEELi128ENS_10bfloat16_tEfNS_4arch4Sm80ELb1ELb0ELb1ELb0ELb0ELb0ELb1ELb1EEENS1_21CollectiveEpilogueFwdIS9_NS6_IJNS7_ILi1EEESF_SF_EEESA_SC_Li256ELb0ELb1ELb1ELb0EEENS1_30DynamicPersistentTileSchedulerILi256ELi256ELb1ELb1ELb0EEEEEEEEEvNT_6ParamsE,@function
        .size           _ZN7cutlass13device_kernelIN5flash19enable_sm80_to_sm89INS1_16FlashAttnFwdSm80INS1_25CollectiveMainloopFwdSm80ILi8ELi1ELb1EN4cute5tupleIJNS5_1CILi128EEES8_S8_EEELi128ENS_10bfloat16_tEfNS_4arch4Sm80ELb1ELb0ELb1ELb0ELb0ELb0ELb1ELb1EEENS1_21CollectiveEpilogueFwdIS9_NS6_IJNS7_ILi1EEESF_SF_EEESA_SC_Li256ELb0ELb1ELb1ELb0EEENS1_30DynamicPersistentTileSchedulerILi256ELi256ELb1ELb1ELb0EEEEEEEEEvNT_6ParamsE,(.L_x_2674 - _ZN7cutlass13device_kernelIN5flash19enable_sm80_to_sm89INS1_16FlashAttnFwdSm80INS1_25CollectiveMainloopFwdSm80ILi8ELi1ELb1EN4cute5tupleIJNS5_1CILi128EEES8_S8_EEELi128ENS_10bfloat16_tEfNS_4arch4Sm80ELb1ELb0ELb1ELb0ELb0ELb0ELb1ELb1EEENS1_21CollectiveEpilogueFwdIS9_NS6_IJNS7_ILi1EEESF_SF_EEESA_SC_Li256ELb0ELb1ELb1ELb0EEENS1_30DynamicPersistentTileSchedulerILi256ELi256ELb1ELb1ELb0EEEEEEEEEvNT_6ParamsE)
        .other          _ZN7cutlass13device_kernelIN5flash19enable_sm80_to_sm89INS1_16FlashAttnFwdSm80INS1_25CollectiveMainloopFwdSm80ILi8ELi1ELb1EN4cute5tupleIJNS5_1CILi128EEES8_S8_EEELi128ENS_10bfloat16_tEfNS_4arch4Sm80ELb1ELb0ELb1ELb0ELb0ELb0ELb1ELb1EEENS1_21CollectiveEpilogueFwdIS9_NS6_IJNS7_ILi1EEESF_SF_EEESA_SC_Li256ELb0ELb1ELb1ELb0EEENS1_30DynamicPersistentTileSchedulerILi256ELi256ELb1ELb1ELb0EEEEEEEEEvNT_6ParamsE,@"STO_CUDA_ENTRY STV_DEFAULT"
_ZN7cutlass13device_kernelIN5flash19enable_sm80_to_sm89INS1_16FlashAttnFwdSm80INS1_25CollectiveMainloopFwdSm80ILi8ELi1ELb1EN4cute5tupleIJNS5_1CILi128EEES8_S8_EEELi128ENS_10bfloat16_tEfNS_4arch4Sm80ELb1ELb0ELb1ELb0ELb0ELb0ELb1ELb1EEENS1_21CollectiveEpilogueFwdIS9_NS6_IJNS7_ILi1EEESF_SF_EEESA_SC_Li256ELb0ELb1ELb1ELb0EEENS1_30DynamicPersistentTileSchedulerILi256ELi256ELb1ELb1ELb0EEEEEEEEEvNT_6ParamsE:
[----:B------:R-:W-:-:S03]  /*0000*/  MOV R1, c[0x0][0x28] ;  /* 0x00000a0000017a02 */ /* 0x000fc60000000f00 */
[----:B------:R-:W1:Y:S01]  /*0010*/  S2R R17, SR_TID.X ;  /* 0x0000000000117919 */ /* 0x000e620000002100 */
[----:B------:R-:W-:-:S03]  /*0020*/  IADD3 R1, R1, -0x68, RZ ;  /* 0xffffff9801017810 */ /* 0x000fc60007ffe0ff */
[----:B------:R-:W2:Y:S01]  /*0030*/  S2R R13, SR_CTAID.X ;  /* 0x00000000000d7919 */ /* 0x000ea20000002500 */
[----:B-1----:R-:W-:-:S05]  /*0040*/  SHF.R.U32.HI R2, RZ, 0x5, R17 ;  /* 0x00000005ff027819 */ /* 0x002fca0000011611 */
[----:B------:R-:W1:Y:S02]  /*0050*/  SHFL.IDX PT, R0, R2, RZ, 0x1f ;  /* 0x00001fff02007589 */ /* 0x000e6400000e0000 */
[----:B-1----:R-:W-:Y:S02]  /*0060*/  ISETP.GE.AND P0, PT, R0, 0x1, PT ;  /* 0x000000010000780c */ /* 0x002fe40003f06270 */
[----:B------:R1:W-:Y:S11]  /*0070*/  STL [R1+0x58], R0 ;  /* 0x0000580001007387 */ /* 0x0003f60000100800 */
[----:B------:R-:W-:Y:S06]  /*0080*/  @P0 BAR.ARV 0x4, 0x100 ;  /* 0x0104000000000b1d */ /* 0x000fec0000002000 */
[----:B--2---:R-:W-:-:S13]  /*0090*/  ISETP.GE.AND P0, PT, R13, c[0x0][0x538], PT ;  /* 0x00014e000d007a0c */ /* 0x004fda0003f06270 */
[----:B------:R-:W-:Y:S05]  /*00a0*/  @P0 EXIT ;  /* 0x000000000000094d */ /* 0x000fea0003800000 */
[----:B-1----:R-:W-:Y:S01]  /*00b0*/  SHF.R.S32.HI R11, RZ, 0x1f, R17 ;  /* 0x0000001fff0b7819 */ /* 0x002fe20000011411 */
[----:B------:R-:W-:Y:S01]  /*00c0*/  IMAD.MOV.U32 R206, RZ, RZ, 0x20 ;  /* 0x00000020ffce7424 */ /* 0x000fe200078e00ff */
[----:B------:R-:W-:Y:S01]  /*00d0*/  ULDC.64 UR6, c[0x0][0x118] ;  /* 0x0000460000067ab9 */ /* 0x000fe20000000a00 */
[----:B------:R-:W-:Y:S01]  /*00e0*/  IMAD.MOV.U32 R223, RZ, RZ, 0x10 ;  /* 0x00000010ffdf7424 */ /* 0x000fe200078e00ff */
[CC--:B------:R-:W-:Y:S02]  /*00f0*/  LEA.HI R2, R11.reuse, R17.reuse, RZ, 0x4 ;  /* 0x000000110b027211 */ /* 0x0c0fe400078f20ff */
[CC--:B------:R-:W-:Y:S02]  /*0100*/  LEA.HI R0, R11.reuse, R17.reuse, RZ, 0x2 ;  /* 0x000000110b007211 */ /* 0x0c0fe400078f10ff */
[----:B------:R-:W-:Y:S02]  /*0110*/  SHF.R.S32.HI R3, RZ, 0x4, R2 ;  /* 0x00000004ff037819 */ /* 0x000fe40000011402 */
[----:B------:R-:W-:-:S02]  /*0120*/  LEA.HI R10, R11, R17, RZ, 0x3 ;  /* 0x000000110b0a7211 */ /* 0x000fc400078f18ff */
[----:B------:R-:W-:Y:S02]  /*0130*/  LOP3.LUT R4, R0, 0xfffffffc, RZ, 0xc0, !PT ;  /* 0xfffffffc00047812 */ /* 0x000fe400078ec0ff */
[C---:B------:R-:W-:Y:S02]  /*0140*/  LOP3.LUT R0, R2.reuse, 0xfffffff0, RZ, 0xc0, !PT ;  /* 0xfffffff002007812 */ /* 0x040fe400078ec0ff */
[----:B------:R-:W-:Y:S01]  /*0150*/  LEA.HI R2, R2, R3, RZ, 0x1 ;  /* 0x0000000302027211 */ /* 0x000fe200078f08ff */
[C---:B------:R-:W-:Y:S01]  /*0160*/  IMAD.IADD R4, R17.reuse, 0x1, -R4 ;  /* 0x0000000111047824 */ /* 0x040fe200078e0a04 */
[----:B------:R-:W-:Y:S01]  /*0170*/  SHF.R.S32.HI R16, RZ, 0x3, R10 ;  /* 0x00000003ff107819 */ /* 0x000fe2000001140a */
[----:B------:R-:W-:Y:S01]  /*0180*/  IMAD.IADD R5, R17, 0x1, -R0 ;  /* 0x0000000111057824 */ /* 0x000fe200078e0a00 */
[----:B------:R-:W-:Y:S02]  /*0190*/  LOP3.LUT R6, R10, 0xfffffff8, RZ, 0xc0, !PT ;  /* 0xfffffff80a067812 */ /* 0x000fe400078ec0ff */
[----:B------:R-:W-:Y:S01]  /*01a0*/  LOP3.LUT R0, R2, 0xfffffffe, RZ, 0xc0, !PT ;  /* 0xfffffffe02007812 */ /* 0x000fe200078ec0ff */
[----:B------:R-:W-:-:S02]  /*01b0*/  IMAD.SHL.U32 R7, R16, 0x40, RZ ;  /* 0x0000004010077824 */ /* 0x000fc400078e00ff */
[----:B------:R-:W-:Y:S02]  /*01c0*/  IMAD.IADD R6, R17, 0x1, -R6 ;  /* 0x0000000111067824 */ /* 0x000fe400078e0a06 */
[----:B------:R-:W-:Y:S01]  /*01d0*/  IMAD.IADD R9, R3, 0x1, -R0 ;  /* 0x0000000103097824 */ /* 0x000fe200078e0a00 */
[----:B------:R-:W-:Y:S01]  /*01e0*/  LEA.HI R0, R4, R4, RZ, 0x1 ;  /* 0x0000000404007211 */ /* 0x000fe200078f08ff */
[C---:B------:R-:W-:Y:S01]  /*01f0*/  IMAD.SHL.U32 R14, R6.reuse, 0x8, RZ ;  /* 0x00000008060e7824 */ /* 0x040fe200078e00ff */
[----:B------:R-:W-:Y:S01]  /*0200*/  LOP3.LUT R2, R7, 0x1c0, RZ, 0xc0, !PT ;  /* 0x000001c007027812 */ /* 0x000fe200078ec0ff */
[----:B------:R-:W-:Y:S01]  /*0210*/  IMAD.SHL.U32 R8, R6, 0x40, RZ ;  /* 0x0000004006087824 */ /* 0x000fe200078e00ff */
[----:B------:R-:W-:Y:S02]  /*0220*/  SHF.R.S32.HI R7, RZ, 0x1f, R5 ;  /* 0x0000001fff077819 */ /* 0x000fe40000011405 */
[----:B------:R-:W-:Y:S01]  /*0230*/  LOP3.LUT R0, R0, 0x1ffffffe, RZ, 0xc0, !PT ;  /* 0x1ffffffe00007812 */ /* 0x000fe200078ec0ff */
[----:B------:R-:W-:Y:S01]  /*0240*/  STL [R1+0x40], R14 ;  /* 0x0000400e01007387 */ /* 0x000fe20000100800 */
[----:B------:R-:W-:-:S02]  /*0250*/  LOP3.LUT R3, R2, 0x38, R14, 0xf8, !PT ;  /* 0x0000003802037812 */ /* 0x000fc400078ef80e */
[----:B------:R-:W-:Y:S01]  /*0260*/  SHF.R.U32.HI R2, RZ, 0x3, R2 ;  /* 0x00000003ff027819 */ /* 0x000fe20000011602 */
[----:B------:R-:W-:Y:S01]  /*0270*/  IMAD.IADD R12, R4, 0x1, -R0 ;  /* 0x00000001040c7824 */ /* 0x000fe200078e0a00 */
[----:B------:R-:W-:Y:S02]  /*0280*/  LEA.HI R200, R7, R5, RZ, 0x3 ;  /* 0x0000000507c87211 */ /* 0x000fe400078f18ff */
[----:B------:R-:W-:Y:S02]  /*0290*/  LOP3.LUT R7, R3, R2, RZ, 0x3c, !PT ;  /* 0x0000000203077212 */ /* 0x000fe400078e3cff */
[C---:B------:R-:W-:Y:S01]  /*02a0*/  LOP3.LUT R0, R200.reuse, 0xfffffff8, RZ, 0xc0, !PT ;  /* 0xfffffff8c8007812 */ /* 0x040fe200078ec0ff */
[----:B------:R-:W-:Y:S01]  /*02b0*/  IMAD.SHL.U32 R200, R200, 0x40, RZ ;  /* 0x00000040c8c87824 */ /* 0x000fe200078e00ff */
[----:B------:R-:W-:Y:S02]  /*02c0*/  LOP3.LUT R2, R8, 0x1c0, RZ, 0xc0, !PT ;  /* 0x000001c008027812 */ /* 0x000fe400078ec0ff */
[----:B------:R-:W-:Y:S01]  /*02d0*/  LEA.HI R4, R11, R17, RZ, 0x6 ;  /* 0x000000110b047211 */ /* 0x000fe200078f30ff */
[----:B------:R-:W-:Y:S01]  /*02e0*/  IMAD.IADD R5, R5, 0x1, -R0 ;  /* 0x0000000105057824 */ /* 0x000fe200078e0a00 */
[----:B------:R-:W-:-:S02]  /*02f0*/  LOP3.LUT R3, R2, 0x8, R10, 0xf8, !PT ;  /* 0x0000000802037812 */ /* 0x000fc400078ef80a */
[----:B------:R-:W-:Y:S01]  /*0300*/  SHF.R.U32.HI R2, RZ, 0x3, R2 ;  /* 0x00000003ff027819 */ /* 0x000fe20000011602 */
[----:B------:R-:W-:Y:S01]  /*0310*/  IMAD.SHL.U32 R0, R4, 0x8, RZ ;  /* 0x0000000804007824 */ /* 0x000fe200078e00ff */
[----:B------:R-:W-:Y:S01]  /*0320*/  LEA.HI R8, R11, R17, RZ, 0x5 ;  /* 0x000000110b087211 */ /* 0x000fe200078f28ff */
[----:B------:R-:W-:Y:S01]  /*0330*/  IMAD.SHL.U32 R4, R5, 0x40, RZ ;  /* 0x0000004005047824 */ /* 0x000fe200078e00ff */
[----:B------:R-:W-:Y:S01]  /*0340*/  LOP3.LUT R201, R3, R2, RZ, 0x3c, !PT ;  /* 0x0000000203c97212 */ /* 0x000fe200078e3cff */
[----:B------:R-:W-:Y:S01]  /*0350*/  IMAD.SHL.U32 R3, R9, 0x8, RZ ;  /* 0x0000000809037824 */ /* 0x000fe200078e00ff */
[----:B------:R-:W-:Y:S02]  /*0360*/  LOP3.LUT R2, R8, 0xffffffe0, RZ, 0xc0, !PT ;  /* 0xffffffe008027812 */ /* 0x000fe400078ec0ff */
[----:B------:R-:W-:Y:S01]  /*0370*/  LOP3.LUT R228, R7, 0x7ffffe00, R0, 0xf8, !PT ;  /* 0x7ffffe0007e47812 */ /* 0x000fe200078ef800 */
[----:B------:R-:W-:Y:S01]  /*0380*/  IMAD R201, R9, 0x200, R201 ;  /* 0x0000020009c97824 */ /* 0x000fe200078e02c9 */
[----:B------:R-:W-:Y:S01]  /*0390*/  LOP3.LUT R0, R4, 0x1c0, RZ, 0xc0, !PT ;  /* 0x000001c004007812 */ /* 0x000fe200078ec0ff */
[----:B------:R-:W-:Y:S01]  /*03a0*/  IMAD.IADD R10, R17, 0x1, -R2 ;  /* 0x00000001110a7824 */ /* 0x000fe200078e0a02 */
[--C-:B------:R-:W-:Y:S01]  /*03b0*/  SHF.R.S32.HI R224, RZ, 0x5, R8.reuse ;  /* 0x00000005ffe07819 */ /* 0x100fe20000011408 */
[----:B------:R-:W-:Y:S01]  /*03c0*/  IMAD.SHL.U32 R228, R228, 0x2, RZ ;  /* 0x00000002e4e47824 */ /* 0x000fe200078e00ff */
[----:B------:R-:W-:-:S02]  /*03d0*/  SHF.R.S32.HI R4, RZ, 0x1f, R8 ;  /* 0x0000001fff047819 */ /* 0x000fc40000011408 */
[----:B------:R-:W-:Y:S02]  /*03e0*/  LOP3.LUT R3, R0, 0x8, R3, 0xf8, !PT ;  /* 0x0000000800037812 */ /* 0x000fe400078ef803 */
[----:B------:R-:W-:Y:S02]  /*03f0*/  SHF.R.U32.HI R2, RZ, 0x3, R0 ;  /* 0x00000003ff027819 */ /* 0x000fe40000011600 */
[----:B------:R-:W-:Y:S02]  /*0400*/  LEA.HI R0, R4, R224, RZ, 0x3 ;  /* 0x000000e004007211 */ /* 0x000fe400078f18ff */
[----:B------:R-:W-:Y:S02]  /*0410*/  SHF.R.S32.HI R7, RZ, 0x1f, R10 ;  /* 0x0000001fff077819 */ /* 0x000fe4000001140a */
[----:B------:R-:W-:Y:S02]  /*0420*/  LOP3.LUT R0, R0, 0xffffff8, RZ, 0xc0, !PT ;  /* 0x0ffffff800007812 */ /* 0x000fe400078ec0ff */
[----:B------:R-:W-:-:S02]  /*0430*/  LOP3.LUT R4, R3, R2, RZ, 0x3c, !PT ;  /* 0x0000000203047212 */ /* 0x000fc400078e3cff */
[----:B------:R-:W-:Y:S01]  /*0440*/  LEA.HI R3, R7, R10, RZ, 0x2 ;  /* 0x0000000a07037211 */ /* 0x000fe200078f10ff */
[----:B------:R-:W-:Y:S01]  /*0450*/  IMAD.IADD R2, R224, 0x1, -R0 ;  /* 0x00000001e0027824 */ /* 0x000fe200078e0a00 */
[----:B------:R-:W-:Y:S02]  /*0460*/  R2P PR, R5, 0x6 ;  /* 0x0000000605007804 */ /* 0x000fe40000000000 */
[----:B------:R-:W-:Y:S02]  /*0470*/  SHF.R.S32.HI R0, RZ, 0x2, R3 ;  /* 0x00000002ff007819 */ /* 0x000fe40000011403 */
[----:B------:R-:W-:Y:S02]  /*0480*/  LOP3.LUT R3, R3, 0x7ffffffc, RZ, 0xc0, !PT ;  /* 0x7ffffffc03037812 */ /* 0x000fe400078ec0ff */
[----:B------:R-:W-:Y:S01]  /*0490*/  LOP3.LUT R200, R4, 0x7ffffe00, R200, 0xf8, !PT ;  /* 0x7ffffe0004c87812 */ /* 0x000fe200078ef8c8 */
[----:B------:R-:W-:Y:S01]  /*04a0*/  IMAD R8, R2, 0x10, R0 ;  /* 0x0000001002087824 */ /* 0x000fe200078e0200 */
[----:B------:R-:W-:Y:S01]  /*04b0*/  IADD3 R0, R14, 0x40, RZ ;  /* 0x000000400e007810 */ /* 0x000fe20007ffe0ff */
[C---:B------:R-:W-:Y:S01]  /*04c0*/  IMAD R4, R6.reuse, 0x20, R16 ;  /* 0x0000002006047824 */ /* 0x040fe200078e0210 */
[----:B------:R-:W-:Y:S01]  /*04d0*/  LOP3.LUT P3, RZ, R6, 0x2, RZ, 0xc0, !PT ;  /* 0x0000000206ff7812 */ /* 0x000fe2000786c0ff */
[----:B------:R-:W-:Y:S01]  /*04e0*/  IMAD.IADD R3, R10, 0x1, -R3 ;  /* 0x000000010a037824 */ /* 0x000fe200078e0a03 */
[----:B------:R-:W-:Y:S01]  /*04f0*/  SHF.R.S32.HI R0, RZ, 0x1f, R0 ;  /* 0x0000001fff007819 */ /* 0x000fe20000011400 */
[----:B------:R-:W-:Y:S01]  /*0500*/  STL [R1+0x5c], R8 ;  /* 0x00005c0801007387 */ /* 0x000fe20000100800 */
[----:B------:R-:W-:Y:S01]  /*0510*/  LEA R200, R200, 0x100, 0x1 ;  /* 0x00000100c8c87811 */ /* 0x000fe200078e08ff */
[----:B------:R-:W-:Y:S01]  /*0520*/  IMAD.SHL.U32 R3, R3, 0x2, RZ ;  /* 0x0000000203037824 */ /* 0x000fe200078e00ff */
[----:B------:R-:W-:Y:S01]  /*0530*/  SEL R5, R206, 0xffffffe0, !P2 ;  /* 0xffffffe0ce057807 */ /* 0x000fe20005000000 */
[----:B------:R-:W-:Y:S01]  /*0540*/  STL [R1+0x4c], R13 ;  /* 0x00004c0d01007387 */ /* 0x000fe20000100800 */
[----:B------:R-:W-:Y:S01]  /*0550*/  IMAD.MOV.U32 R2, RZ, RZ, 0x40 ;  /* 0x00000040ff027424 */ /* 0x000fe200078e00ff */
[----:B------:R-:W-:Y:S01]  /*0560*/  LOP3.LUT P0, RZ, R6, 0x4, RZ, 0xc0, !PT ;  /* 0x0000000406ff7812 */ /* 0x000fe2000780c0ff */
[----:B------:R-:W-:Y:S01]  /*0570*/  IMAD R224, R224, 0x800, R200 ;  /* 0x00000800e0e07824 */ /* 0x000fe200078e02c8 */
[----:B------:R-:W-:Y:S01]  /*0580*/  STL [R1+0x60], R4 ;  /* 0x0000600401007387 */ /* 0x000fe20000100800 */
[----:B------:R-:W-:-:S02]  /*0590*/  LEA R201, R201, 0x8100, 0x1 ;  /* 0x00008100c9c97811 */ /* 0x000fc400078e08ff */
[----:B------:R-:W-:Y:S01]  /*05a0*/  SEL R223, R223, 0xfffffff0, !P1 ;  /* 0xfffffff0dfdf7807 */ /* 0x000fe20004800000 */
[----:B------:R1:W-:Y:S01]  /*05b0*/  STL [R1+0x50], R0 ;  /* 0x0000500001007387 */ /* 0x0003e20000100800 */
[----:B------:R-:W-:Y:S02]  /*05c0*/  SEL R206, R206, 0xffffffe0, !P1 ;  /* 0xffffffe0cece7807 */ /* 0x000fe40004800000 */
[----:B------:R-:W-:Y:S01]  /*05d0*/  SEL R202, R2, 0xffffffc0, !P0 ;  /* 0xffffffc002ca7807 */ /* 0x000fe20004000000 */
[----:B------:R-:W-:Y:S01]  /*05e0*/  STL [R1+0x30], R3 ;  /* 0x0000300301007387 */ /* 0x000fe20000100800 */
[----:B------:R-:W-:Y:S01]  /*05f0*/  IADD3 R207, R201, 0x20, RZ ;  /* 0x00000020c9cf7810 */ /* 0x000fe20007ffe0ff */
[----:B------:R-:W-:Y:S01]  /*0600*/  IMAD.IADD R223, R223, 0x1, R5 ;  /* 0x00000001dfdf7824 */ /* 0x000fe200078e0205 */
[C---:B------:R-:W-:Y:S01]  /*0610*/  @P3 IADD3 R207, R201.reuse, -0x20, RZ ;  /* 0xffffffe0c9cf3810 */ /* 0x040fe20007ffe0ff */
[----:B------:R-:W-:Y:S02]  /*0620*/  IMAD.IADD R225, R206, 0x1, R224 ;  /* 0x00000001cee17824 */ /* 0x000fe400078e02e0 */
[----:B------:R-:W-:Y:S01]  /*0630*/  IMAD.IADD R205, R201, 0x1, R202 ;  /* 0x00000001c9cd7824 */ /* 0x000fe200078e02ca */
[C---:B------:R-:W-:Y:S01]  /*0640*/  IADD3 R222, R207.reuse, 0x800, RZ ;  /* 0x00000800cfde7810 */ /* 0x040fe20007ffe0ff */
[----:B------:R-:W-:Y:S01]  /*0650*/  IMAD.IADD R204, R200, 0x1, R206 ;  /* 0x00000001c8cc7824 */ /* 0x000fe200078e02ce */
[C---:B------:R-:W-:Y:S01]  /*0660*/  IADD3 R221, R207.reuse, 0x1000, RZ ;  /* 0x00001000cfdd7810 */ /* 0x040fe20007ffe0ff */
[----:B------:R-:W-:Y:S01]  /*0670*/  IMAD.IADD R202, R202, 0x1, R207 ;  /* 0x00000001caca7824 */ /* 0x000fe200078e02cf */
[----:B------:R-:W-:Y:S01]  /*0680*/  IADD3 R220, R207, 0x1800, RZ ;  /* 0x00001800cfdc7810 */ /* 0x000fe20007ffe0ff */
[----:B------:R-:W-:Y:S01]  /*0690*/  IMAD R223, R223, 0x2, R200 ;  /* 0x00000002dfdf7824 */ /* 0x000fe200078e02c8 */
[----:B------:R-:W-:-:S02]  /*06a0*/  IADD3 R219, R207, 0x2000, RZ ;  /* 0x00002000cfdb7810 */ /* 0x000fc40007ffe0ff */
[C---:B------:R-:W-:Y:S02]  /*06b0*/  IADD3 R218, R207.reuse, 0x2800, RZ ;  /* 0x00002800cfda7810 */ /* 0x040fe40007ffe0ff */
[C---:B------:R-:W-:Y:S02]  /*06c0*/  IADD3 R217, R207.reuse, 0x3000, RZ ;  /* 0x00003000cfd97810 */ /* 0x040fe40007ffe0ff */
[C---:B------:R-:W-:Y:S01]  /*06d0*/  IADD3 R216, R207.reuse, 0x3800, RZ ;  /* 0x00003800cfd87810 */ /* 0x040fe20007ffe0ff */
[----:B-1----:R-:W-:Y:S01]  /*06e0*/  IMAD R0, R12, 0x8, R8 ;  /* 0x000000080c007824 */ /* 0x002fe200078e0208 */
[C---:B------:R-:W-:Y:S02]  /*06f0*/  IADD3 R215, R207.reuse, 0x4000, RZ ;  /* 0x00004000cfd77810 */ /* 0x040fe40007ffe0ff */
[C---:B------:R-:W-:Y:S02]  /*0700*/  IADD3 R214, R207.reuse, 0x4800, RZ ;  /* 0x00004800cfd67810 */ /* 0x040fe40007ffe0ff */
[----:B------:R1:W-:Y:S01]  /*0710*/  STL [R1+0x54], R0 ;  /* 0x0000540001007387 */ /* 0x0003e20000100800 */
[----:B------:R-:W-:-:S02]  /*0720*/  IADD3 R213, R207, 0x5000, RZ ;  /* 0x00005000cfd57810 */ /* 0x000fc40007ffe0ff */
[C---:B------:R-:W-:Y:S02]  /*0730*/  IADD3 R212, R207.reuse, 0x5800, RZ ;  /* 0x00005800cfd47810 */ /* 0x040fe40007ffe0ff */
[C---:B------:R-:W-:Y:S02]  /*0740*/  IADD3 R211, R207.reuse, 0x6000, RZ ;  /* 0x00006000cfd37810 */ /* 0x040fe40007ffe0ff */
[C---:B------:R-:W-:Y:S02]  /*0750*/  IADD3 R210, R207.reuse, 0x6800, RZ ;  /* 0x00006800cfd27810 */ /* 0x040fe40007ffe0ff */
[C---:B------:R-:W-:Y:S02]  /*0760*/  IADD3 R209, R207.reuse, 0x7000, RZ ;  /* 0x00007000cfd17810 */ /* 0x040fe40007ffe0ff */
[----:B------:R-:W-:Y:S02]  /*0770*/  IADD3 R208, R207, 0x7800, RZ ;  /* 0x00007800cfd07810 */ /* 0x000fe40007ffe0ff */
[----:B-1----:R-:W-:-:S04]  /*0780*/  SEL R0, R2, 0xffffffc0, !P2 ;  /* 0xffffffc002007807 */ /* 0x002fc80005000000 */
[----:B------:R-:W-:Y:S01]  /*0790*/  IADD3 R206, R0, R200, R206 ;  /* 0x000000c800ce7210 */ /* 0x000fe20007ffe0ce */
[----:B------:R-:W-:Y:S02]  /*07a0*/  IMAD.IADD R203, R200, 0x1, R0 ;  /* 0x00000001c8cb7824 */ /* 0x000fe400078e0200 */
[C---:B------:R-:W-:Y:S02]  /*07b0*/  IMAD.IADD R227, R0.reuse, 0x1, R224 ;  /* 0x0000000100e37824 */ /* 0x040fe400078e02e0 */
[----:B------:R-:W-:Y:S02]  /*07c0*/  IMAD.IADD R226, R0, 0x1, R225 ;  /* 0x0000000100e27824 */ /* 0x000fe400078e02e1 */
.L_x_87:
[----:B------:R-:W2:Y:S01]  /*07d0*/  LDL R4, [R1+0x4c] ;  /* 0x00004c0001047983 */ /* 0x000ea20000100800 */
[----:B------:R-:W-:Y:S01]  /*07e0*/  IMAD.MOV.U32 R0, RZ, RZ, c[0x0][0x560] ;  /* 0x00015800ff007624 */ /* 0x000fe200078e00ff */
[----:B------:R-:W-:Y:S01]  /*07f0*/  YIELD ;  /* 0x0000000000007946 */ /* 0x000fe20003800000 */
[----:B------:R-:W-:Y:S03]  /*0800*/  BSSY B0, `(.L_x_62) ;  /* 0x0000016000007945 */ /* 0x000fe60003800000 */
[----:B------:R-:W-:-:S13]  /*0810*/  ISETP.NE.AND P0, PT, R0, 0x1, PT ;  /* 0x000000010000780c */ /* 0x000fda0003f05270 */
[----:B--2---:R-:W-:Y:S01]  /*0820*/  @P0 IMAD.HI.U32 R0, R4, c[0x0][0x564], RZ ;  /* 0x0001590004000a27 */ /* 0x004fe200078e00ff */
[----:B------:R-:W-:-:S04]  /*0830*/  MOV R3, R4 ;  /* 0x0000000400037202 */ /* 0x000fc80000000f00 */
[----:B------:R-:W-:-:S04]  /*0840*/  @P0 SHF.R.U32.HI R3, RZ, c[0x0][0x568], R0 ;  /* 0x00015a00ff030a19 */ /* 0x000fc80000011600 */
[----:B------:R-:W-:Y:S01]  /*0850*/  ISETP.GE.AND P0, PT, R3, c[0x0][0x578], PT ;  /* 0x00015e0003007a0c */ /* 0x000fe20003f06270 */
[----:B------:R-:W-:-:S04]  /*0860*/  IMAD.MOV R2, RZ, RZ, -R3 ;  /* 0x000000ffff027224 */ /* 0x000fc800078e0a03 */
[----:B------:R-:W-:-:S08]  /*0870*/  IMAD R2, R2, c[0x0][0x560], R4 ;  /* 0x0001580002027a24 */ /* 0x000fd000078e0204 */
[----:B------:R-:W-:Y:S05]  /*0880*/  @!P0 BRA `(.L_x_63) ;  /* 0x0000007000008947 */ /* 0x000fea0003800000 */
[----:B------:R-:W-:-:S04]  /*0890*/  MOV R0, c[0x0][0x56c] ;  /* 0x00015b0000007a02 */ /* 0x000fc80000000f00 */
[----:B------:R-:W-:Y:S02]  /*08a0*/  ISETP.NE.AND P0, PT, R0, 0x1, PT ;  /* 0x000000010000780c */ /* 0x000fe40003f05270 */
[----:B------:R-:W-:-:S11]  /*08b0*/  MOV R0, R2 ;  /* 0x0000000200007202 */ /* 0x000fd60000000f00 */
[----:B------:R-:W-:-:S05]  /*08c0*/  @P0 IMAD.HI.U32 R4, R2, c[0x0][0x570], RZ ;  /* 0x00015c0002040a27 */ /* 0x000fca00078e00ff */
[----:B------:R-:W-:-:S05]  /*08d0*/  @P0 SHF.R.U32.HI R0, RZ, c[0x0][0x574], R4 ;  /* 0x00015d00ff000a19 */ /* 0x000fca0000011604 */
[----:B------:R-:W-:Y:S01]  /*08e0*/  IMAD R4, R0, c[0x0][0x56c], RZ ;  /* 0x00015b0000047a24 */ /* 0x000fe200078e02ff */
[----:B------:R-:W-:Y:S05]  /*08f0*/  BRA `(.L_x_64) ;  /* 0x0000006000007947 */ /* 0x000fea0003800000 */
.L_x_63:
[----:B------:R-:W-:-:S04]  /*0900*/  MOV R0, c[0x0][0x554] ;  /* 0x0001550000007a02 */ /* 0x000fc80000000f00 */
[----:B------:R-:W-:Y:S02]  /*0910*/  ISETP.NE.AND P0, PT, R0, 0x1, PT ;  /* 0x000000010000780c */ /* 0x000fe40003f05270 */
[----:B------:R-:W-:-:S11]  /*0920*/  MOV R0, R2 ;  /* 0x0000000200007202 */ /* 0x000fd60000000f00 */
[----:B------:R-:W-:-:S05]  /*0930*/  @P0 IMAD.HI.U32 R4, R2, c[0x0][0x558], RZ ;  /* 0x0001560002040a27 */ /* 0x000fca00078e00ff */
[----:B------:R-:W-:-:S05]  /*0940*/  @P0 SHF.R.U32.HI R0, RZ, c[0x0][0x55c], R4 ;  /* 0x00015700ff000a19 */ /* 0x000fca0000011604 */
[----:B------:R-:W-:Y:S02]  /*0950*/  IMAD R4, R0, c[0x0][0x554], RZ ;  /* 0x0001550000047a24 */ /* 0x000fe400078e02ff */
.L_x_64:
[----:B------:R-:W-:Y:S05]  /*0960*/  BSYNC B0 ;  /* 0x0000000000007941 */ /* 0x000fea0003800000 */
.L_x_62:
[----:B------:R-:W-:Y:S01]  /*0970*/  IMAD.MOV.U32 R5, RZ, RZ, c[0x0][0x53c] ;  /* 0x00014f00ff057624 */ /* 0x000fe200078e00ff */
[----:B------:R-:W-:Y:S01]  /*0980*/  ULDC UR5, c[0x0][0x1d0] ;  /* 0x0000740000057ab9 */ /* 0x000fe20000000800 */
[----:B------:R-:W-:Y:S01]  /*0990*/  IMAD.MOV.U32 R11, RZ, RZ, R0 ;  /* 0x000000ffff0b7224 */ /* 0x000fe200078e0000 */
[----:B------:R-:W-:Y:S01]  /*09a0*/  UIADD3 UR5, UR5, 0x7f, URZ ;  /* 0x0000007f05057890 */ /* 0x000fe2000fffe03f */
[----:B------:R-:W-:Y:S01]  /*09b0*/  IMAD.MOV.U32 R17, RZ, RZ, c[0x0][0x2c4] ;  /* 0x0000b100ff117624 */ /* 0x000fe200078e00ff */
[----:B------:R-:W-:Y:S01]  /*09c0*/  ISETP.NE.AND P0, PT, R5, 0x1, PT ;  /* 0x000000010500780c */ /* 0x000fe20003f05270 */
[----:B------:R-:W-:Y:S01]  /*09d0*/  IMAD.MOV.U32 R7, RZ, RZ, c[0x0][0x548] ;  /* 0x00015200ff077624 */ /* 0x000fe200078e00ff */
[----:B------:R-:W-:Y:S01]  /*09e0*/  LOP3.LUT R5, RZ, R0, RZ, 0x33, !PT ;  /* 0x00000000ff057212 */ /* 0x000fe200078e33ff */
[----:B------:R-:W-:Y:S01]  /*09f0*/  IMAD.IADD R4, R2, 0x1, -R4 ;  /* 0x0000000102047824 */ /* 0x000fe200078e0a04 */
[----:B------:R-:W-:Y:S01]  /*0a00*/  ISETP.NE.AND P3, PT, R17, 0x1, PT ;  /* 0x000000011100780c */ /* 0x000fe20003f65270 */
[----:B------:R-:W-:Y:S01]  /*0a10*/  USHF.R.S32.HI UR4, URZ, 0x1f, UR5 ;  /* 0x0000001f3f047899 */ /* 0x000fe20008011405 */
[----:B------:R-:W-:Y:S01]  /*0a20*/  BSSY B0, `(.L_x_65) ;  /* 0x000003f000007945 */ /* 0x000fe20003800000 */
[----:B------:R-:W-:-:S02]  /*0a30*/  IMAD R3, R3, c[0x0][0x554], R4 ;  /* 0x0001550003037a24 */ /* 0x000fc400078e0204 */
[----:B------:R-:W-:Y:S01]  /*0a40*/  ULEA.HI UR4, UR4, UR5, URZ, 0x7 ;  /* 0x0000000504047291 */ /* 0x000fe2000f8f383f */
[----:B------:R-:W-:Y:S02]  /*0a50*/  IMAD.MOV.U32 R2, RZ, RZ, RZ ;  /* 0x000000ffff027224 */ /* 0x000fe400078e00ff */
[----:B------:R-:W-:Y:S01]  /*0a60*/  IMAD.MOV.U32 R20, RZ, RZ, R3 ;  /* 0x000000ffff147224 */ /* 0x000fe200078e0003 */
[----:B------:R-:W-:Y:S01]  /*0a70*/  USHF.R.S32.HI UR4, URZ, 0x7, UR4 ;  /* 0x000000073f047899 */ /* 0x000fe20008011404 */
[----:B------:R-:W-:Y:S01]  /*0a80*/  @P0 IMAD.HI.U32 R6, R0, c[0x0][0x540], RZ ;  /* 0x0001500000060a27 */ /* 0x000fe200078e00ff */
[----:B------:R-:W-:-:S04]  /*0a90*/  IADD3 R0, R5, c[0x0][0x53c], RZ ;  /* 0x00014f0005007a10 */ /* 0x000fc80007ffe0ff */
[----:B------:R-:W-:Y:S01]  /*0aa0*/  @P0 SHF.R.U32.HI R11, RZ, c[0x0][0x544], R6 ;  /* 0x00015100ff0b0a19 */ /* 0x000fe20000011606 */
[----:B------:R-:W-:Y:S01]  /*0ab0*/  IMAD.MOV.U32 R6, RZ, RZ, 0x80 ;  /* 0x00000080ff067424 */ /* 0x000fe200078e00ff */
[----:B------:R-:W-:-:S03]  /*0ac0*/  ISETP.NE.AND P0, PT, R7, 0x1, PT ;  /* 0x000000010700780c */ /* 0x000fc60003f05270 */
[----:B------:R-:W-:Y:S01]  /*0ad0*/  IMAD R0, R11, c[0x0][0x53c], R0 ;  /* 0x00014f000b007a24 */ /* 0x000fe200078e0200 */
[----:B------:R1:W-:Y:S03]  /*0ae0*/  STL [R1+0x3c], R11 ;  /* 0x00003c0b01007387 */ /* 0x0003e60000100800 */
[----:B------:R-:W-:-:S05]  /*0af0*/  IMAD.SHL.U32 R155, R0, 0x80, RZ ;  /* 0x00000080009b7824 */ /* 0x000fca00078e00ff */
[----:B------:R-:W-:Y:S01]  /*0b00*/  IADD3 R0, R155, 0x7f, RZ ;  /* 0x0000007f9b007810 */ /* 0x000fe20007ffe0ff */
[----:B------:R1:W-:Y:S04]  /*0b10*/  STL [R1+0x48], R155 ;  /* 0x0000489b01007387 */ /* 0x0003e80000100800 */
[----:B------:R-:W-:-:S05]  /*0b20*/  @P3 IMAD.HI.U32 R5, R0, c[0x0][0x2c8], RZ ;  /* 0x0000b20000053a27 */ /* 0x000fca00078e00ff */
[----:B------:R-:W-:Y:S02]  /*0b30*/  @P3 SHF.R.U32.HI R0, RZ, c[0x0][0x2cc], R5 ;  /* 0x0000b300ff003a19 */ /* 0x000fe40000011605 */
[----:B------:R-:W-:-:S04]  /*0b40*/  IADD3 R5, R6, -c[0x0][0x168], RZ ;  /* 0x80005a0006057a10 */ /* 0x000fc80007ffe0ff */
[----:B------:R-:W-:-:S04]  /*0b50*/  IADD3 R0, R0, c[0x0][0x1d0], R5 ;  /* 0x0000740000007a10 */ /* 0x000fc80007ffe005 */
[----:B------:R-:W-:-:S04]  /*0b60*/  SHF.R.S32.HI R6, RZ, 0x1f, R0 ;  /* 0x0000001fff067819 */ /* 0x000fc80000011400 */
[----:B------:R-:W-:Y:S01]  /*0b70*/  LEA.HI R6, R6, R0, RZ, 0x7 ;  /* 0x0000000006067211 */ /* 0x000fe200078f38ff */
[----:B------:R-:W-:-:S03]  /*0b80*/  @P0 IMAD.HI.U32 R0, R3, c[0x0][0x54c], RZ ;  /* 0x0001530003000a27 */ /* 0x000fc600078e00ff */
[----:B------:R-:W-:Y:S02]  /*0b90*/  SHF.R.S32.HI R6, RZ, 0x7, R6 ;  /* 0x00000007ff067819 */ /* 0x000fe40000011406 */
[----:B------:R-:W-:Y:S02]  /*0ba0*/  @P0 SHF.R.U32.HI R20, RZ, c[0x0][0x550], R0 ;  /* 0x00015400ff140a19 */ /* 0x000fe40000011600 */
[----:B------:R-:W-:-:S03]  /*0bb0*/  IMNMX R6, R6, UR4, PT ;  /* 0x0000000406067c17 */ /* 0x000fc6000b800200 */
[----:B------:R-:W-:Y:S01]  /*0bc0*/  IMAD.MOV R0, RZ, RZ, -R20 ;  /* 0x000000ffff007224 */ /* 0x000fe200078e0a14 */
[----:B------:R1:W-:Y:S01]  /*0bd0*/  STL [R1+0x38], R20 ;  /* 0x0000381401007387 */ /* 0x0003e20000100800 */
[----:B------:R-:W-:Y:S02]  /*0be0*/  ISETP.GE.AND P0, PT, R6, 0x1, PT ;  /* 0x000000010600780c */ /* 0x000fe40003f06270 */
[----:B------:R-:W-:-:S05]  /*0bf0*/  IMAD R12, R0, c[0x0][0x548], R3 ;  /* 0x00015200000c7a24 */ /* 0x000fca00078e0203 */
[----:B------:R1:W-:Y:S06]  /*0c00*/  STL [R1+0x34], R12 ;  /* 0x0000340c01007387 */ /* 0x0003ec0000100800 */
[----:B------:R-:W-:Y:S05]  /*0c10*/  @!P0 BRA `(.L_x_66) ;  /* 0x000001f000008947 */ /* 0x000fea0003800000 */
[----:B------:R-:W-:-:S04]  /*0c20*/  SHF.R.U32.HI R0, RZ, 0x10, R11 ;  /* 0x00000010ff007819 */ /* 0x000fc8000001160b */
[----:B------:R-:W-:-:S04]  /*0c30*/  ISETP.NE.AND P0, PT, R0, RZ, PT ;  /* 0x000000ff0000720c */ /* 0x000fc80003f05270 */
[----:B------:R-:W-:-:S04]  /*0c40*/  SEL R0, R0, c[0x0][0x338], P0 ;  /* 0x0000ce0000007a07 */ /* 0x000fc80000000000 */
[-C--:B------:R-:W-:Y:S02]  /*0c50*/  IABS R3, R0.reuse ;  /* 0x0000000000037213 */ /* 0x080fe40000000000 */
[----:B------:R-:W-:Y:S02]  /*0c60*/  IADD3 R7, R0, -0x1, R6 ;  /* 0xffffffff00077810 */ /* 0x000fe40007ffe006 */
[----:B------:R-:W2:Y:S02]  /*0c70*/  I2F.RP R4, R3 ;  /* 0x0000000300047306 */ /* 0x000ea40000209400 */
[----:B------:R-:W-:Y:S02]  /*0c80*/  IABS R10, R7 ;  /* 0x00000007000a7213 */ /* 0x000fe40000000000 */
[----:B------:R-:W-:-:S04]  /*0c90*/  LOP3.LUT R7, R7, R0, RZ, 0x3c, !PT ;  /* 0x0000000007077212 */ /* 0x000fc800078e3cff */
[----:B------:R-:W-:Y:S01]  /*0ca0*/  ISETP.GE.AND P0, PT, R7, RZ, PT ;  /* 0x000000ff0700720c */ /* 0x000fe20003f06270 */
[----:B--2---:R-:W2:Y:S02]  /*0cb0*/  MUFU.RCP R4, R4 ;  /* 0x0000000400047308 */ /* 0x004ea40000001000 */
[----:B--2---:R-:W-:-:S06]  /*0cc0*/  IADD3 R4, R4, 0xffffffe, RZ ;  /* 0x0ffffffe04047810 */ /* 0x004fcc0007ffe0ff */
[----:B------:R-:W2:Y:S02]  /*0cd0*/  F2I.FTZ.U32.TRUNC.NTZ R5, R4 ;  /* 0x0000000400057305 */ /* 0x000ea4000021f000 */
[----:B--2---:R-:W-:Y:S02]  /*0ce0*/  IMAD.MOV R2, RZ, RZ, -R5 ;  /* 0x000000ffff027224 */ /* 0x004fe400078e0a05 */
[----:B------:R-:W-:Y:S02]  /*0cf0*/  IMAD.MOV.U32 R4, RZ, RZ, RZ ;  /* 0x000000ffff047224 */ /* 0x000fe400078e00ff */
[----:B------:R-:W-:Y:S01]  /*0d00*/  IMAD.MOV.U32 R8, RZ, RZ, R2 ;  /* 0x000000ffff087224 */ /* 0x000fe200078e0002 */
[----:B------:R-:W-:-:S03]  /*0d10*/  IABS R2, R0 ;  /* 0x0000000000027213 */ /* 0x000fc60000000000 */
[----:B------:R-:W-:Y:S02]  /*0d20*/  IMAD R8, R8, R3, RZ ;  /* 0x0000000308087224 */ /* 0x000fe400078e02ff */
[----:B------:R-:W-:Y:S02]  /*0d30*/  IMAD.MOV R9, RZ, RZ, -R2 ;  /* 0x000000ffff097224 */ /* 0x000fe400078e0a02 */
[----:B------:R-:W-:-:S04]  /*0d40*/  IMAD.HI.U32 R2, R5, R8, R4 ;  /* 0x0000000805027227 */ /* 0x000fc800078e0004 */
[----:B------:R-:W-:Y:S02]  /*0d50*/  IMAD.MOV.U32 R4, RZ, RZ, R10 ;  /* 0x000000ffff047224 */ /* 0x000fe400078e000a */
[----:B------:R-:W-:Y:S02]  /*0d60*/  IMAD.MOV.U32 R5, RZ, RZ, R9 ;  /* 0x000000ffff057224 */ /* 0x000fe400078e0009 */
[----:B------:R-:W-:-:S04]  /*0d70*/  IMAD.HI.U32 R2, R2, R4, RZ ;  /* 0x0000000402027227 */ /* 0x000fc800078e00ff */
[----:B------:R-:W-:-:S05]  /*0d80*/  IMAD R4, R2, R5, R4 ;  /* 0x0000000502047224 */ /* 0x000fca00078e0204 */
[----:B------:R-:W-:-:S13]  /*0d90*/  ISETP.GT.U32.AND P1, PT, R3, R4, PT ;  /* 0x000000040300720c */ /* 0x000fda0003f24070 */
[----:B------:R-:W-:Y:S01]  /*0da0*/  @!P1 IMAD.IADD R4, R4, 0x1, -R3 ;  /* 0x0000000104049824 */ /* 0x000fe200078e0a03 */
[----:B------:R-:W-:Y:S02]  /*0db0*/  @!P1 IADD3 R2, R2, 0x1, RZ ;  /* 0x0000000102029810 */ /* 0x000fe40007ffe0ff */
[----:B------:R-:W-:Y:S02]  /*0dc0*/  ISETP.NE.AND P1, PT, R0, RZ, PT ;  /* 0x000000ff0000720c */ /* 0x000fe40003f25270 */
[----:B------:R-:W-:-:S13]  /*0dd0*/  ISETP.GE.U32.AND P2, PT, R4, R3, PT ;  /* 0x000000030400720c */ /* 0x000fda0003f46070 */
[----:B------:R-:W-:-:S05]  /*0de0*/  @P2 IADD3 R2, R2, 0x1, RZ ;  /* 0x0000000102022810 */ /* 0x000fca0007ffe0ff */
[----:B------:R-:W-:Y:S01]  /*0df0*/  @!P0 IMAD.MOV R2, RZ, RZ, -R2 ;  /* 0x000000ffff028224 */ /* 0x000fe200078e0a02 */
[----:B------:R-:W-:Y:S02]  /*0e00*/  @!P1 LOP3.LUT R2, RZ, R0, RZ, 0x33, !PT ;  /* 0x00000000ff029212 */ /* 0x000fe400078e33ff */
.L_x_66:
[----:B------:R-:W-:Y:S05]  /*0e10*/  BSYNC B0 ;  /* 0x0000000000007941 */ /* 0x000fea0003800000 */
.L_x_65:
[----:B------:R-:W-:Y:S01]  /*0e20*/  LOP3.LUT R0, R11, 0xffff, RZ, 0xc0, !PT ;  /* 0x0000ffff0b007812 */ /* 0x000fe200078ec0ff */
[----:B------:R-:W-:Y:S01]  /*0e30*/  IMAD.MOV.U32 R15, RZ, RZ, RZ ;  /* 0x000000ffff0f7224 */ /* 0x000fe200078e00ff */
[----:B------:R-:W-:Y:S01]  /*0e40*/  CS2R R134, SRZ ;  /* 0x0000000000867805 */ /* 0x000fe2000001ff00 */
[----:B------:R-:W-:Y:S01]  /*0e50*/  IMAD.MOV.U32 R16, RZ, RZ, RZ ;  /* 0x000000ffff107224 */ /* 0x000fe200078e00ff */
[----:B------:R-:W-:Y:S01]  /*0e60*/  CS2R R132, SRZ ;  /* 0x0000000000847805 */ /* 0x000fe2000001ff00 */
[----:B------:R-:W-:Y:S01]  /*0e70*/  IMAD R161, R0, R2, RZ ;  /* 0x0000000200a17224 */ /* 0x000fe200078e02ff */
[----:B------:R-:W-:Y:S01]  /*0e80*/  PRMT R0, RZ, 0x7610, R0 ;  /* 0x00007610ff007816 */ /* 0x000fe20000000000 */
[----:B------:R-:W-:Y:S01]  /*0e90*/  CS2R R130, SRZ ;  /* 0x0000000000827805 */ /* 0x000fe2000001ff00 */
[----:B------:R-:W-:Y:S01]  /*0ea0*/  CS2R R128, SRZ ;  /* 0x0000000000807805 */ /* 0x000fe2000001ff00 */
[----:B------:R-:W-:Y:S01]  /*0eb0*/  IMAD.IADD R2, R161, 0x1, R2 ;  /* 0x00000001a1027824 */ /* 0x000fe200078e0202 */
[----:B------:R2:W-:Y:S01]  /*0ec0*/  STL [R1+0x8], R161 ;  /* 0x000008a101007387 */ /* 0x0005e20000100800 */
[----:B------:R-:W-:Y:S01]  /*0ed0*/  CS2R R126, SRZ ;  /* 0x00000000007e7805 */ /* 0x000fe2000001ff00 */
[----:B------:R-:W-:Y:S01]  /*0ee0*/  CS2R R124, SRZ ;  /* 0x00000000007c7805 */ /* 0x000fe2000001ff00 */
[----:B------:R-:W-:Y:S01]  /*0ef0*/  CS2R R122, SRZ ;  /* 0x00000000007a7805 */ /* 0x000fe2000001ff00 */
[----:B------:R-:W-:Y:S01]  /*0f00*/  IMNMX R160, R6, R2, PT ;  /* 0x0000000206a07217 */ /* 0x000fe20003800200 */
        /* <DEDUP_REMOVED lines=27> */
[----:B--2---:R-:W2:Y:S01]  /*10c0*/  S2R R3, SR_TID.X ;  /* 0x0000000000037919 */ /* 0x004ea20000002100 */
[----:B------:R-:W-:-:S03]  /*10d0*/  ISETP.NE.U32.AND P0, PT, RZ, c[0x0][0x340], PT ;  /* 0x0000d000ff007a0c */ /* 0x000fc60003f05070 */
[----:B------:R-:W3:Y:S01]  /*10e0*/  LDL.64 R4, [R1+0x40] ;  /* 0x0000400001047983 */ /* 0x000ee20000100a00 */
[----:B------:R-:W-:-:S03]  /*10f0*/  ISETP.NE.AND.EX P0, PT, RZ, c[0x0][0x344], PT, P0 ;  /* 0x0000d100ff007a0c */ /* 0x000fc60003f05300 */
[----:B------:R4:W3:Y:S10]  /*1100*/  LDL.64 R18, [R1+0x40] ;  /* 0x0000400001127983 */ /* 0x0008f40000100a00 */
[----:B------:R-:W-:-:S02]  /*1110*/  @P0 MOV R2, 0x4 ;  /* 0x0000000400020802 */ /* 0x000fc40000000f00 */
[----:B--2---:R-:W-:-:S04]  /*1120*/  SHF.R.S32.HI R41, RZ, 0x1f, R3 ;  /* 0x0000001fff297819 */ /* 0x004fc80000011403 */
[----:B------:R-:W-:Y:S01]  /*1130*/  LEA.HI R41, R41, R3, RZ, 0x3 ;  /* 0x0000000329297211 */ /* 0x000fe200078f18ff */
[----:B------:R-:W-:-:S03]  /*1140*/  @P0 IMAD.WIDE R2, R20, R2, c[0x0][0x340] ;  /* 0x0000d00014020625 */ /* 0x000fc600078e0202 */
[----:B------:R-:W-:Y:S02]  /*1150*/  SHF.R.S32.HI R41, RZ, 0x3, R41 ;  /* 0x00000003ff297819 */ /* 0x000fe40000011429 */
[----:B-1----:R1:W2:Y:S01]  /*1160*/  @P0 LDG.E R11, [R2.64] ;  /* 0x00000006020b0981 */ /* 0x0022a2000c1e1900 */
[----:B------:R-:W-:Y:S01]  /*1170*/  SHF.R.S32.HI R10, RZ, 0x1f, R20 ;  /* 0x0000001fff0a7819 */ /* 0x000fe20000011414 */
[----:B------:R-:W-:Y:S01]  /*1180*/  WARPSYNC 0xffffffff ;  /* 0xffffffff00007948 */ /* 0x000fe20003800000 */
[----:B------:R-:W-:Y:S02]  /*1190*/  SHF.R.S32.HI R0, RZ, 0x1f, R41 ;  /* 0x0000001fff007819 */ /* 0x000fe40000011429 */
[----:B------:R-:W-:-:S03]  /*11a0*/  IADD3 R64, R160, -0x1, RZ ;  /* 0xffffffffa0407810 */ /* 0x000fc60007ffe0ff */
[C---:B-1----:R-:W-:Y:S02]  /*11b0*/  IMAD R2, R0.reuse, c[0x0][0x1e0], RZ ;  /* 0x0000780000027a24 */ /* 0x042fe400078e02ff */
[----:B------:R-:W-:Y:S02]  /*11c0*/  IMAD R0, R0, c[0x0][0x208], RZ ;  /* 0x0000820000007a24 */ /* 0x000fe400078e02ff */
[C---:B------:R-:W-:Y:S02]  /*11d0*/  IMAD R6, R41.reuse, c[0x0][0x1e4], R2 ;  /* 0x0000790029067a24 */ /* 0x040fe400078e0202 */
[----:B------:R-:W-:Y:S01]  /*11e0*/  IMAD R7, R41, c[0x0][0x20c], R0 ;  /* 0x0000830029077a24 */ /* 0x000fe200078e0200 */
[----:B------:R-:W-:-:S05]  /*11f0*/  SHF.R.S32.HI R0, RZ, 0x1f, R12 ;  /* 0x0000001fff007819 */ /* 0x000fca000001140c */
[C---:B------:R-:W-:Y:S02]  /*1200*/  IMAD R8, R0.reuse, c[0x0][0x210], RZ ;  /* 0x0000840000087a24 */ /* 0x040fe400078e02ff */
[----:B------:R-:W-:Y:S02]  /*1210*/  IMAD R13, R0, c[0x0][0x1b8], RZ ;  /* 0x00006e00000d7a24 */ /* 0x000fe400078e02ff */
[C---:B------:R-:W-:Y:S02]  /*1220*/  IMAD R8, R12.reuse, c[0x0][0x214], R8 ;  /* 0x000085000c087a24 */ /* 0x040fe400078e0208 */
[----:B------:R-:W-:Y:S01]  /*1230*/  IMAD R13, R12, c[0x0][0x1bc], R13 ;  /* 0x00006f000c0d7a24 */ /* 0x000fe200078e020d */
[----:B---3--:R-:W-:-:S04]  /*1240*/  MOV R18, R4 ;  /* 0x0000000400127202 */ /* 0x008fc80000000f00 */
[--C-:B------:R-:W-:Y:S02]  /*1250*/  SHF.R.S32.HI R19, RZ, 0x1f, R18.reuse ;  /* 0x0000001fff137819 */ /* 0x100fe40000011412 */
[C---:B------:R-:W-:Y:S02]  /*1260*/  IADD3 R15, R18.reuse, 0x40, RZ ;  /* 0x00000040120f7810 */ /* 0x040fe40007ffe0ff */
[----:B------:R-:W-:Y:S01]  /*1270*/  ISETP.GE.AND P6, PT, R18, c[0x0][0x1d4], PT ;  /* 0x0000750012007a0c */ /* 0x000fe20003fc6270 */
[--C-:B------:R-:W-:Y:S01]  /*1280*/  IMAD.WIDE.U32 R2, R41, c[0x0][0x208], R18.reuse ;  /* 0x0000820029027a25 */ /* 0x100fe200078e0012 */
[----:B------:R-:W-:Y:S01]  /*1290*/  ISETP.GE.AND P5, PT, R15, c[0x0][0x1d4], PT ;  /* 0x000075000f007a0c */ /* 0x000fe20003fa6270 */
[----:B------:R4:W-:Y:S01]  /*12a0*/  STL [R1+0x44], R19 ;  /* 0x0000441301007387 */ /* 0x0009e20000100800 */
[----:B------:R-:W-:Y:S01]  /*12b0*/  SEL R14, RZ, 0x1, P6 ;  /* 0x00000001ff0e7807 */ /* 0x000fe20003000000 */
[----:B------:R-:W-:Y:S01]  /*12c0*/  IMAD.WIDE.U32 R4, R41, c[0x0][0x1e0], R18 ;  /* 0x0000780029047a25 */ /* 0x000fe200078e0012 */
[----:B------:R-:W-:-:S03]  /*12d0*/  IADD3 R3, R3, R7, RZ ;  /* 0x0000000703037210 */ /* 0x000fc60007ffe0ff */
[----:B------:R-:W-:Y:S02]  /*12e0*/  IMAD.IADD R5, R5, 0x1, R6 ;  /* 0x0000000105057824 */ /* 0x000fe400078e0206 */
[----:B------:R-:W-:Y:S01]  /*12f0*/  IMAD R6, R0, c[0x0][0x1e8], RZ ;  /* 0x00007a0000067a24 */ /* 0x000fe200078e02ff */
[----:B------:R-:W-:Y:S01]  /*1300*/  SEL R0, RZ, 0xffffffff, P5 ;  /* 0xffffffffff007807 */ /* 0x000fe20002800000 */
[----:B------:R-:W-:-:S04]  /*1310*/  IMAD.WIDE.U32 R4, R12, c[0x0][0x1e8], R4 ;  /* 0x00007a000c047a25 */ /* 0x000fc800078e0004 */
[C---:B------:R-:W-:Y:S02]  /*1320*/  IMAD R6, R12.reuse, c[0x0][0x1ec], R6 ;  /* 0x00007b000c067a24 */ /* 0x040fe400078e0206 */
[----:B------:R-:W-:-:S04]  /*1330*/  IMAD.WIDE.U32 R2, R12, c[0x0][0x210], R2 ;  /* 0x000084000c027a25 */ /* 0x000fc800078e0002 */
[----:B------:R-:W-:Y:S01]  /*1340*/  IMAD.IADD R7, R5, 0x1, R6 ;  /* 0x0000000105077824 */ /* 0x000fe200078e0206 */
[----:B------:R-:W-:Y:S01]  /*1350*/  IADD3 R5, R3, R8, RZ ;  /* 0x0000000803057210 */ /* 0x000fe20007ffe0ff */
[----:B------:R-:W-:Y:S01]  /*1360*/  IMAD.MOV.U32 R6, RZ, RZ, R4 ;  /* 0x000000ffff067224 */ /* 0x000fe200078e0004 */
[--C-:B--2---:R-:W-:Y:S01]  /*1370*/  @P0 SHF.R.S32.HI R3, RZ, 0x1f, R11.reuse ;  /* 0x0000001fff030819 */ /* 0x104fe2000001140b */
[----:B------:R-:W-:Y:S01]  /*1380*/  IMAD.WIDE.U32 R8, R12, c[0x0][0x1b8], RZ ;  /* 0x00006e000c087a25 */ /* 0x000fe200078e00ff */
[----:B------:R-:W-:Y:S02]  /*1390*/  @!P0 MOV R3, R10 ;  /* 0x0000000a00038202 */ /* 0x000fe40000000f00 */
[----:B------:R-:W-:Y:S01]  /*13a0*/  MOV R4, R2 ;  /* 0x0000000200047202 */ /* 0x000fe20000000f00 */
[----:B------:R-:W-:Y:S01]  /*13b0*/  @P0 IMAD.MOV.U32 R2, RZ, RZ, R11 ;  /* 0x000000ffff020224 */ /* 0x000fe200078e000b */
[----:B------:R-:W-:Y:S01]  /*13c0*/  SHF.L.U32 R12, R0, 0x1, RZ ;  /* 0x00000001000c7819 */ /* 0x000fe200000006ff */
[C---:B------:R-:W-:Y:S01]  /*13d0*/  IMAD R0, R3.reuse, c[0x0][0x1f0], RZ ;  /* 0x00007c0003007a24 */ /* 0x040fe200078e02ff */
[----:B------:R-:W-:Y:S01]  /*13e0*/  @!P0 MOV R2, R20 ;  /* 0x0000001400028202 */ /* 0x000fe20000000f00 */
[----:B------:R-:W-:Y:S01]  /*13f0*/  IMAD R3, R3, c[0x0][0x218], RZ ;  /* 0x0000860003037a24 */ /* 0x000fe200078e02ff */
[----:B------:R-:W-:-:S03]  /*1400*/  LOP3.LUT R40, R12, 0x2, R14, 0xe2, !PT ;  /* 0x000000020c287812 */ /* 0x000fc600078ee20e */
[----:B------:R-:W-:-:S04]  /*1410*/  IMAD.WIDE.U32 R136, R2, c[0x0][0x1f0], R6 ;  /* 0x00007c0002887a25 */ /* 0x000fc800078e0006 */
[C---:B------:R-:W-:Y:S01]  /*1420*/  IMAD.WIDE.U32 R30, R2.reuse, c[0x0][0x218], R4 ;  /* 0x00008600021e7a25 */ /* 0x040fe200078e0004 */
[----:B------:R4:W-:Y:S03]  /*1430*/  STL.64 [R1+0x18], R136 ;  /* 0x0000188801007387 */ /* 0x0009e60000100a00 */
[C---:B------:R-:W-:Y:S01]  /*1440*/  IMAD R0, R2.reuse, c[0x0][0x1f4], R0 ;  /* 0x00007d0002007a24 */ /* 0x040fe200078e0200 */
[----:B------:R4:W-:Y:S01]  /*1450*/  STL.64 [R1+0x20], R30 ;  /* 0x0000201e01007387 */ /* 0x0009e20000100a00 */
[----:B------:R-:W-:Y:S02]  /*1460*/  IMAD R2, R2, c[0x0][0x21c], R3 ;  /* 0x0000870002027a24 */ /* 0x000fe400078e0203 */
[----:B------:R-:W-:Y:S01]  /*1470*/  IMAD.IADD R6, R9, 0x1, R13 ;  /* 0x0000000109067824 */ /* 0x000fe200078e020d */
[----:B------:R-:W-:Y:S02]  /*1480*/  IADD3 R134, R137, R0, RZ ;  /* 0x0000000089867210 */ /* 0x000fe40007ffe0ff */
[----:B------:R-:W-:-:S03]  /*1490*/  IADD3 R28, R31, R2, RZ ;  /* 0x000000021f1c7210 */ /* 0x000fc60007ffe0ff */
[----:B------:R4:W-:Y:S04]  /*14a0*/  STL [R1+0x28], R134 ;  /* 0x0000288601007387 */ /* 0x0009e80000100800 */
[----:B------:R4:W-:Y:S02]  /*14b0*/  STL [R1+0x2c], R28 ;  /* 0x00002c1c01007387 */ /* 0x0009e40000100800 */
[----:B------:R-:W2:Y:S04]  /*14c0*/  LDL R16, [R1+0x60] ;  /* 0x0000600001107983 */ /* 0x000ea80000100800 */
[----:B------:R-:W3:Y:S01]  /*14d0*/  LDL R13, [R1+0x50] ;  /* 0x00005000010d7983 */ /* 0x000ee20000100800 */
[----:B------:R-:W-:Y:S01]  /*14e0*/  MOV R7, R6 ;  /* 0x0000000600077202 */ /* 0x000fe20000000f00 */
[----:B------:R-:W-:Y:S01]  /*14f0*/  IMAD R3, R10, c[0x0][0x1c0], RZ ;  /* 0x000070000a037a24 */ /* 0x000fe200078e02ff */
[----:B------:R-:W-:-:S03]  /*1500*/  MOV R6, R8 ;  /* 0x0000000800067202 */ /* 0x000fc60000000f00 */
[C---:B------:R-:W-:Y:S02]  /*1510*/  IMAD R3, R20.reuse, c[0x0][0x1c4], R3 ;  /* 0x0000710014037a24 */ /* 0x040fe400078e0203 */
[----:B------:R-:W-:-:S05]  /*1520*/  IMAD.WIDE.U32 R6, R20, c[0x0][0x1c0], R6 ;  /* 0x0000700014067a25 */ /* 0x000fca00078e0006 */
[----:B------:R-:W-:Y:S01]  /*1530*/  IADD3 R3, R7, R3, RZ ;  /* 0x0000000307037210 */ /* 0x000fe20007ffe0ff */
[----:B------:R-:W-:Y:S01]  /*1540*/  IMAD R12, R17, c[0x0][0x168], RZ ;  /* 0x00005a00110c7a24 */ /* 0x000fe200078e02ff */
[----:B------:R-:W-:-:S04]  /*1550*/  IADD3 R9, R41, R155, RZ ;  /* 0x0000009b29097210 */ /* 0x000fc80007ffe0ff */
[----:B------:R-:W-:Y:S01]  /*1560*/  ISETP.GE.AND P1, PT, R9, R12, PT ;  /* 0x0000000c0900720c */ /* 0x000fe20003f26270 */
[----:B------:R-:W-:Y:S01]  /*1570*/  BAR.SYNC.DEFER_BLOCKING 0x0 ;  /* 0x0000000000007b1d */ /* 0x000fe20000010000 */
[----:B------:R-:W-:Y:S02]  /*1580*/  ISETP.GE.AND P4, PT, R18, c[0x0][0x198], PT ;  /* 0x0000660012007a0c */ /* 0x000fe40003f86270 */
[----:B------:R-:W-:Y:S02]  /*1590*/  ISETP.GE.AND P2, PT, R15, c[0x0][0x198], PT ;  /* 0x000066000f007a0c */ /* 0x000fe40003f46270 */
[----:B------:R-:W-:Y:S02]  /*15a0*/  MOV R131, c[0x0][0x1e0] ;  /* 0x0000780000837a02 */ /* 0x000fe40000000f00 */
[----:B------:R-:W-:Y:S02]  /*15b0*/  MOV R132, c[0x0][0x1e4] ;  /* 0x0000790000847a02 */ /* 0x000fe40000000f00 */
[----:B--2---:R-:W-:-:S05]  /*15c0*/  IADD3 R2, R16, R155, RZ ;  /* 0x0000009b10027210 */ /* 0x004fca0007ffe0ff */
[----:B------:R-:W-:Y:S01]  /*15d0*/  @P3 IMAD.HI.U32 R4, R2, c[0x0][0x2c8], RZ ;  /* 0x0000b20002043a27 */ /* 0x000fe200078e00ff */
[----:B------:R-:W-:-:S04]  /*15e0*/  MOV R0, R2 ;  /* 0x0000000200007202 */ /* 0x000fc80000000f00 */
[----:B------:R-:W-:-:S04]  /*15f0*/  @P3 SHF.R.U32.HI R0, RZ, c[0x0][0x2cc], R4 ;  /* 0x0000b300ff003a19 */ /* 0x000fc80000011604 */
[----:B------:R-:W-:Y:S02]  /*1600*/  IADD3 R4, -R0, RZ, RZ ;  /* 0x000000ff00047210 */ /* 0x000fe40007ffe1ff */
[----:B------:R-:W-:-:S03]  /*1610*/  SHF.R.S32.HI R5, RZ, 0x1f, R0 ;  /* 0x0000001fff057819 */ /* 0x000fc60000011400 */
[----:B------:R-:W-:Y:S01]  /*1620*/  IMAD R4, R4, c[0x0][0x2c4], R2 ;  /* 0x0000b10004047a24 */ /* 0x000fe200078e0202 */
[----:B------:R-:W-:Y:S01]  /*1630*/  MOV R2, R6 ;  /* 0x0000000600027202 */ /* 0x000fe20000000f00 */
[----:B------:R-:W-:-:S04]  /*1640*/  IMAD R5, R5, c[0x0][0x1b0], RZ ;  /* 0x00006c0005057a24 */ /* 0x000fc800078e02ff */
[----:B------:R-:W-:-:S04]  /*1650*/  IMAD.WIDE.U32 R2, R0, c[0x0][0x1b0], R2 ;  /* 0x00006c0000027a25 */ /* 0x000fc800078e0002 */
[----:B------:R-:W-:Y:S01]  /*1660*/  IMAD R0, R0, c[0x0][0x1b4], R5 ;  /* 0x00006d0000007a24 */ /* 0x000fe200078e0205 */
[----:B------:R-:W-:-:S04]  /*1670*/  SHF.R.S32.HI R5, RZ, 0x1f, R4 ;  /* 0x0000001fff057819 */ /* 0x000fc80000011404 */
[----:B------:R-:W-:Y:S01]  /*1680*/  IADD3 R3, R3, R0, RZ ;  /* 0x0000000003037210 */ /* 0x000fe20007ffe0ff */
[----:B------:R-:W-:-:S04]  /*1690*/  IMAD R0, R5, c[0x0][0x1a8], RZ ;  /* 0x00006a0005007a24 */ /* 0x000fc800078e02ff */
[C---:B------:R-:W-:Y:S02]  /*16a0*/  IMAD R0, R4.reuse, c[0x0][0x1ac], R0 ;  /* 0x00006b0004007a24 */ /* 0x040fe400078e0200 */
[----:B------:R-:W-:-:S05]  /*16b0*/  IMAD.WIDE.U32 R2, R4, c[0x0][0x1a8], R2 ;  /* 0x00006a0004027a25 */ /* 0x000fca00078e0002 */
[----:B------:R-:W-:Y:S02]  /*16c0*/  IADD3 R0, R3, R0, RZ ;  /* 0x0000000003007210 */ /* 0x000fe40007ffe0ff */
[----:B------:R-:W-:-:S04]  /*16d0*/  LEA R8, P0, R2, c[0x0][0x160], 0x1 ;  /* 0x0000580002087a11 */ /* 0x000fc800078008ff */
[----:B------:R-:W-:Y:S02]  /*16e0*/  LEA.HI.X R0, R2, c[0x0][0x164], R0, 0x1, P0 ;  /* 0x0000590002007a11 */ /* 0x000fe400000f0c00 */
[----:B------:R-:W1:Y:S04]  /*16f0*/  SHFL.IDX PT, R2, R8, RZ, 0x181f ;  /* 0x00181fff08027589 */ /* 0x000e6800000e0000 */
[----:B------:R-:W3:Y:S04]  /*1700*/  SHFL.IDX PT, R3, R0, RZ, 0x181f ;  /* 0x00181fff00037589 */ /* 0x000ee800000e0000 */
[----:B------:R-:W2:Y:S01]  /*1710*/  SHFL.IDX PT, R6, R8, 0x1, 0x181f ;  /* 0x00381f0008067f89 */ /* 0x000ea200000e0000 */
[----:B------:R-:W-:-:S03]  /*1720*/  IADD3 R4, R9, 0x20, RZ ;  /* 0x0000002009047810 */ /* 0x000fc60007ffe0ff */
[----:B------:R-:W5:Y:S01]  /*1730*/  SHFL.IDX PT, R7, R0, 0x1, 0x181f ;  /* 0x00381f0000077f89 */ /* 0x000f6200000e0000 */
[----:B-1----:R-:W-:-:S04]  /*1740*/  @!P1 LEA R10, P0, R15, R2, 0x1 ;  /* 0x000000020f0a9211 */ /* 0x002fc800078008ff */
[----:B---3--:R-:W-:Y:S02]  /*1750*/  @!P1 LEA.HI.X R11, R15, R3, R13, 0x1, P0 ;  /* 0x000000030f0b9211 */ /* 0x008fe400000f0c0d */
[----:B------:R-:W-:Y:S01]  /*1760*/  ISETP.GE.AND P0, PT, R4, R12, PT ;  /* 0x0000000c0400720c */ /* 0x000fe20003f06270 */
[----:B------:R-:W-:Y:S01]  /*1770*/  @!P1 IMAD.WIDE R2, R18, 0x2, R2 ;  /* 0x0000000212029825 */ /* 0x000fe200078e0202 */
[----:B------:R-:W1:Y:S04]  /*1780*/  SHFL.IDX PT, R4, R8, 0x2, 0x181f ;  /* 0x00581f0008047f89 */ /* 0x000e6800000e0000 */
[----:B------:R3:W-:Y:S04]  /*1790*/  @!P1 LDGSTS.E.BYPASS.LTC128B.128 [R228+0x100], [R2.64], !P4 ;  /* 0x0010000002e49fae */ /* 0x0007e8000e101d46 */
[----:B------:R-:W4:Y:S04]  /*17a0*/  SHFL.IDX PT, R5, R0, 0x2, 0x181f ;  /* 0x00581f0000057f89 */ /* 0x000f2800000e0000 */
[----:B------:R2:W-:Y:S01]  /*17b0*/  @!P1 LDGSTS.E.BYPASS.LTC128B.128 [R228+0x4100], [R10.64], !P2 ;  /* 0x041000000ae49fae */ /* 0x0005e2000d101d46 */
[----:B---3--:R-:W-:-:S02]  /*17c0*/  IADD3 R2, R9, 0x40, RZ ;  /* 0x0000004009027810 */ /* 0x008fc40007ffe0ff */
[----:B--2---:R-:W-:-:S04]  /*17d0*/  @!P0 LEA R10, P1, R15, R6, 0x1 ;  /* 0x000000060f0a8211 */ /* 0x004fc800078208ff */
[----:B-----5:R-:W-:Y:S02]  /*17e0*/  @!P0 LEA.HI.X R11, R15, R7, R13, 0x1, P1 ;  /* 0x000000070f0b8211 */ /* 0x020fe400008f0c0d */
[----:B------:R-:W-:Y:S01]  /*17f0*/  ISETP.GE.AND P1, PT, R2, R12, PT ;  /* 0x0000000c0200720c */ /* 0x000fe20003f26270 */
[----:B------:R-:W-:Y:S01]  /*1800*/  @!P0 IMAD.WIDE R6, R18, 0x2, R6 ;  /* 0x0000000212068825 */ /* 0x000fe200078e0206 */
[----:B------:R-:W-:Y:S04]  /*1810*/  SHFL.IDX PT, R2, R8, 0x3, 0x181f ;  /* 0x00781f0008027f89 */ /* 0x000fe800000e0000 */
[----:B------:R2:W3:Y:S01]  /*1820*/  SHFL.IDX PT, R3, R0, 0x3, 0x181f ;  /* 0x00781f0000037f89 */ /* 0x0004e200000e0000 */
[----:B------:R-:W-:-:S03]  /*1830*/  IADD3 R9, R9, 0x60, RZ ;  /* 0x0000006009097810 */ /* 0x000fc60007ffe0ff */
[----:B------:R1:W-:Y:S04]  /*1840*/  @!P0 LDGSTS.E.BYPASS.LTC128B.128 [R228+0x1100], [R6.64], !P4 ;  /* 0x0110000006e48fae */ /* 0x0003e8000e101d46 */
[----:B------:R5:W-:Y:S01]  /*1850*/  @!P0 LDGSTS.E.BYPASS.LTC128B.128 [R228+0x5100], [R10.64], !P2 ;  /* 0x051000000ae48fae */ /* 0x000be2000d101d46 */
[----:B-1----:R-:W-:-:S04]  /*1860*/  @!P1 LEA R6, P0, R15, R4, 0x1 ;  /* 0x000000040f069211 */ /* 0x002fc800078008ff */
[----:B----4-:R-:W-:Y:S02]  /*1870*/  @!P1 LEA.HI.X R7, R15, R5, R13, 0x1, P0 ;  /* 0x000000050f079211 */ /* 0x010fe400000f0c0d */
[----:B------:R-:W-:Y:S01]  /*1880*/  ISETP.GE.AND P0, PT, R9, R12, PT ;  /* 0x0000000c0900720c */ /* 0x000fe20003f06270 */
[----:B------:R-:W-:Y:S01]  /*1890*/  @!P1 IMAD.WIDE R4, R18, 0x2, R4 ;  /* 0x0000000212049825 */ /* 0x000fe200078e0204 */
[----:B--2---:R-:W-:Y:S02]  /*18a0*/  IADD3 R0, -R41, c[0x0][0x1d0], RZ ;  /* 0x0000740029007a10 */ /* 0x004fe40007ffe1ff */
[----:B-----5:R-:W-:Y:S02]  /*18b0*/  SHF.R.S32.HI R10, RZ, 0x1f, R64 ;  /* 0x0000001fff0a7819 */ /* 0x020fe40000011440 */
[----:B------:R3:W-:Y:S01]  /*18c0*/  @!P1 LDGSTS.E.BYPASS.LTC128B.128 [R228+0x2100], [R4.64], !P4 ;  /* 0x0210000004e49fae */ /* 0x0007e2000e101d46 */
[----:B------:R-:W-:Y:S02]  /*18d0*/  IMAD R0, R64, -0x80, R0 ;  /* 0xffffff8040007824 */ /* 0x000fe400078e0200 */
[----:B------:R-:W-:Y:S01]  /*18e0*/  IMAD R8, R10, c[0x0][0x1e0], RZ ;  /* 0x000078000a087a24 */ /* 0x000fe200078e02ff */
[----:B------:R1:W-:Y:S02]  /*18f0*/  @!P1 LDGSTS.E.BYPASS.LTC128B.128 [R228+0x6100], [R6.64], !P2 ;  /* 0x0610000006e49fae */ /* 0x0003e4000d101d46 */
[----:B------:R-:W-:Y:S01]  /*1900*/  ISETP.GE.AND P1, PT, R0, 0x1, PT ;  /* 0x000000010000780c */ /* 0x000fe20003f26270 */
[----:B------:R-:W-:-:S02]  /*1910*/  IMAD R8, R64, c[0x0][0x1e4], R8 ;  /* 0x0000790040087a24 */ /* 0x000fc400078e0208 */
[----:B---3--:R-:W-:-:S05]  /*1920*/  @!P0 IMAD.WIDE R4, R18, 0x2, R2 ;  /* 0x0000000212048825 */ /* 0x008fca00078e0202 */
[----:B------:R2:W-:Y:S01]  /*1930*/  @!P0 LDGSTS.E.BYPASS.LTC128B.128 [R228+0x3100], [R4.64], !P4 ;  /* 0x0310000004e48fae */ /* 0x0005e2000e101d46 */
[----:B-1----:R-:W-:-:S04]  /*1940*/  @!P0 LEA R6, P4, R15, R2, 0x1 ;  /* 0x000000020f068211 */ /* 0x002fc800078808ff */
[----:B------:R-:W-:-:S05]  /*1950*/  @!P0 LEA.HI.X R7, R15, R3, R13, 0x1, P4 ;  /* 0x000000030f078211 */ /* 0x000fca00020f0c0d */
[----:B------:R1:W-:Y:S01]  /*1960*/  @!P0 LDGSTS.E.BYPASS.LTC128B.128 [R228+0x7100], [R6.64], !P2 ;  /* 0x0710000006e48fae */ /* 0x0003e2000d101d46 */
[----:B--2---:R-:W-:Y:S01]  /*1970*/  IMAD.WIDE.U32 R4, R64, c[0x0][0x1e0], RZ ;  /* 0x0000780040047a25 */ /* 0x004fe200078e00ff */
[----:B------:R-:W-:Y:S02]  /*1980*/  ISETP.GE.AND P2, PT, R0, 0x41, PT ;  /* 0x000000410000780c */ /* 0x000fe40003f46270 */
[----:B------:R-:W0:Y:S02]  /*1990*/  LDGDEPBAR ;  /* 0x00000000000079af */ /* 0x000e240000000000 */
[----:B------:R-:W-:Y:S02]  /*19a0*/  LEA R2, P4, R4, R136, 0x7 ;  /* 0x0000008804027211 */ /* 0x000fe400078838ff */
[----:B------:R-:W-:-:S04]  /*19b0*/  IADD3 R8, R5, R8, RZ ;  /* 0x0000000805087210 */ /* 0x000fc80007ffe0ff */
[----:B------:R-:W-:Y:S02]  /*19c0*/  LEA.HI.X R3, R4, R134, R8, 0x7, P4 ;  /* 0x0000008604037211 */ /* 0x000fe400020f3c08 */
[----:B------:R-:W-:-:S04]  /*19d0*/  @P1 LEA R4, P4, R2, c[0x0][0x1c8], 0x1 ;  /* 0x0000720002041a11 */ /* 0x000fc800078808ff */
[----:B------:R-:W-:Y:S02]  /*19e0*/  @P1 LEA.HI.X R5, R2, c[0x0][0x1cc], R3, 0x1, P4 ;  /* 0x0000730002051a11 */ /* 0x000fe400020f0c03 */
[----:B------:R-:W-:-:S03]  /*19f0*/  ISETP.GE.AND P4, PT, R0, 0x21, PT ;  /* 0x000000210000780c */ /* 0x000fc60003f86270 */
[----:B------:R2:W-:Y:S04]  /*1a00*/  @P1 LDGSTS.E.BYPASS.LTC128B.128 [R228+0x8100], [R4.64], !P6 ;  /* 0x0810000004e41fae */ /* 0x0005e8000f101d46 */
[----:B------:R2:W-:Y:S01]  /*1a10*/  @P1 LDGSTS.E.BYPASS.LTC128B.128 [R228+0xc100], [R4.64+0x80], !P5 ;  /* 0x0c10008004e41fae */ /* 0x0005e2000e901d46 */
[----:B------:R-:W-:-:S05]  /*1a20*/  ISETP.GE.AND P1, PT, R0, 0x61, PT ;  /* 0x000000610000780c */ /* 0x000fca0003f26270 */
[----:B-1----:R-:W-:-:S04]  /*1a30*/  @P4 LEA R6, P0, R131, R2, 0x5 ;  /* 0x0000000283064211 */ /* 0x002fc800078028ff */
[----:B------:R-:W-:Y:S02]  /*1a40*/  @P4 LEA.HI.X R0, R131, R3, R132, 0x5, P0 ;  /* 0x0000000383004211 */ /* 0x000fe400000f2c84 */
[----:B------:R-:W-:-:S04]  /*1a50*/  @P4 LEA R8, P0, R6, c[0x0][0x1c8], 0x1 ;  /* 0x0000720006084a11 */ /* 0x000fc800078008ff */
[----:B------:R-:W-:Y:S02]  /*1a60*/  @P4 LEA.HI.X R9, R6, c[0x0][0x1cc], R0, 0x1, P0 ;  /* 0x0000730006094a11 */ /* 0x000fe400000f0c00 */
[----:B------:R-:W-:-:S03]  /*1a70*/  SHF.L.U32 R6, R132, 0x6, RZ ;  /* 0x0000000684067819 */ /* 0x000fc600000006ff */
[----:B------:R1:W-:Y:S04]  /*1a80*/  @P4 LDGSTS.E.BYPASS.LTC128B.128 [R228+0x9100], [R8.64], !P6 ;  /* 0x0910000008e44fae */ /* 0x0003e8000f101d46 */
[----:B------:R1:W-:Y:S01]  /*1a90*/  @P4 LDGSTS.E.BYPASS.LTC128B.128 [R228+0xd100], [R8.64+0x80], !P5 ;  /* 0x0d10008008e44fae */ /* 0x0003e2000e901d46 */
[----:B--2---:R-:W-:-:S05]  /*1aa0*/  IMAD.WIDE.U32 R4, R131, 0x40, RZ ;  /* 0x0000004083047825 */ /* 0x004fca00078e00ff */
[----:B------:R-:W-:Y:S01]  /*1ab0*/  @P2 IADD3 R0, P0, R2, R4, RZ ;  /* 0x0000000402002210 */ /* 0x000fe20007f1e0ff */
[----:B------:R-:W-:-:S03]  /*1ac0*/  @P1 IMAD R4, R132, 0x60, RZ ;  /* 0x0000006084041824 */ /* 0x000fc600078e02ff */
[----:B------:R-:W-:Y:S01]  /*1ad0*/  @P2 IADD3.X R5, R3, R5, R6, P0, !PT ;  /* 0x0000000503052210 */ /* 0x000fe200007fe406 */
[----:B------:R-:W-:Y:S01]  /*1ae0*/  @P1 IMAD.WIDE.U32 R2, R131, 0x60, R2 ;  /* 0x0000006083021825 */ /* 0x000fe200078e0002 */
[----:B------:R-:W-:-:S04]  /*1af0*/  @P2 LEA R6, P0, R0, c[0x0][0x1c8], 0x1 ;  /* 0x0000720000062a11 */ /* 0x000fc800078008ff */
[----:B------:R-:W-:Y:S02]  /*1b00*/  @P2 LEA.HI.X R7, R0, c[0x0][0x1cc], R5, 0x1, P0 ;  /* 0x0000730000072a11 */ /* 0x000fe400000f0c05 */
[----:B------:R-:W-:Y:S02]  /*1b10*/  @P1 IADD3 R0, R3, R4, RZ ;  /* 0x0000000403001210 */ /* 0x000fe40007ffe0ff */
[C---:B------:R-:W-:Y:S01]  /*1b20*/  @P1 LEA R4, P0, R2.reuse, c[0x0][0x1c8], 0x1 ;  /* 0x0000720002041a11 */ /* 0x040fe200078008ff */
[----:B------:R2:W-:Y:S03]  /*1b30*/  @P2 LDGSTS.E.BYPASS.LTC128B.128 [R228+0xa100], [R6.64], !P6 ;  /* 0x0a10000006e42fae */ /* 0x0005e6000f101d46 */
[----:B------:R-:W-:Y:S01]  /*1b40*/  @P1 LEA.HI.X R5, R2, c[0x0][0x1cc], R0, 0x1, P0 ;  /* 0x0000730002051a11 */ /* 0x000fe200000f0c00 */
[----:B------:R2:W-:Y:S04]  /*1b50*/  @P2 LDGSTS.E.BYPASS.LTC128B.128 [R228+0xe100], [R6.64+0x80], !P5 ;  /* 0x0e10008006e42fae */ /* 0x0005e8000e901d46 */
[----:B------:R2:W-:Y:S04]  /*1b60*/  @P1 LDGSTS.E.BYPASS.LTC128B.128 [R228+0xb100], [R4.64], !P6 ;  /* 0x0b10000004e41fae */ /* 0x0005e8000f101d46 */
[----:B------:R2:W-:Y:S04]  /*1b70*/  @P1 LDGSTS.E.BYPASS.LTC128B.128 [R228+0xf100], [R4.64+0x80], !P5 ;  /* 0x0f10008004e41fae */ /* 0x0005e8000e901d46 */
[----:B------:R-:W0:Y:S01]  /*1b80*/  LDGDEPBAR ;  /* 0x00000000000079af */ /* 0x000e220000000000 */
[----:B------:R-:W-:-:S04]  /*1b90*/  DEPBAR.LE SB0, 0x1 ;  /* 0x000080400000791a */ /* 0x000fc80000000000 */
[----:B------:R-:W-:Y:S06]  /*1ba0*/  BAR.SYNC.DEFER_BLOCKING 0x0 ;  /* 0x0000000000007b1d */ /* 0x000fec0000010000 */
[----:B------:R-:W-:Y:S04]  /*1bb0*/  LDSM.16.M88.4 R140, [R224] ;  /* 0x00000000e08c783b */ /* 0x000fe80000000200 */
[----:B------:R-:W-:Y:S04]  /*1bc0*/  LDSM.16.M88.4 R144, [R225] ;  /* 0x00000000e190783b */ /* 0x000fe80000000200 */
[----:B------:R-:W-:Y:S04]  /*1bd0*/  LDSM.16.M88.4 R168, [R227] ;  /* 0x00000000e3a8783b */ /* 0x000fe80000000200 */
[----:B------:R-:W-:Y:S04]  /*1be0*/  LDSM.16.M88.4 R172, [R226] ;  /* 0x00000000e2ac783b */ /* 0x000fe80000000200 */
[----:B------:R-:W-:Y:S04]  /*1bf0*/  LDSM.16.M88.4 R176, [R224+0x4000] ;  /* 0x00400000e0b0783b */ /* 0x000fe80000000200 */
[----:B------:R-:W-:Y:S04]  /*1c00*/  LDSM.16.M88.4 R184, [R225+0x4000] ;  /* 0x00400000e1b8783b */ /* 0x000fe80000000200 */
[----:B------:R-:W-:Y:S04]  /*1c10*/  LDSM.16.M88.4 R192, [R227+0x4000] ;  /* 0x00400000e3c0783b */ /* 0x000fe80000000200 */
[----:B------:R-:W-:Y:S04]  /*1c20*/  LDSM.16.M88.4 R196, [R226+0x4000] ;  /* 0x00400000e2c4783b */ /* 0x000fe80000000200 */
[----:B------:R-:W-:Y:S06]  /*1c30*/  BAR.SYNC.DEFER_BLOCKING 0x0 ;  /* 0x0000000000007b1d */ /* 0x000fec0000010000 */
[----:B------:R-:W-:-:S04]  /*1c40*/  DEPBAR.LE SB0, 0x0 ;  /* 0x000080000000791a */ /* 0x000fc80000000000 */
[----:B------:R-:W-:Y:S06]  /*1c50*/  BAR.SYNC.DEFER_BLOCKING 0x0 ;  /* 0x0000000000007b1d */ /* 0x000fec0000010000 */
[----:B------:R-:W2:Y:S04]  /*1c60*/  LDSM.16.M88.4 R12, [R201] ;  /* 0x00000000c90c783b */ /* 0x000ea80000000200 */
[----:B------:R-:W3:Y:S04]  /*1c70*/  LDSM.16.M88.4 R16, [R207] ;  /* 0x00000000cf10783b */ /* 0x000ee80000000200 */
[----:B------:R-:W4:Y:S04]  /*1c80*/  LDSM.16.M88.4 R24, [R201+0x800] ;  /* 0x00080000c918783b */ /* 0x000f280000000200 */
[----:B------:R-:W5:Y:S01]  /*1c90*/  LDSM.16.M88.4 R32, [R201+0x1000] ;  /* 0x00100000c920783b */ /* 0x000f620000000200 */
[----:B------:R-:W-:-:S03]  /*1ca0*/  IMAD R0, R10, c[0x0][0x208], RZ ;  /* 0x000082000a007a24 */ /* 0x000fc600078e02ff */
[----:B------:R-:W1:Y:S01]  /*1cb0*/  LDSM.16.M88.4 R36, [R222] ;  /* 0x00000000de24783b */ /* 0x000e620000000200 */
[----:B------:R-:W-:Y:S01]  /*1cc0*/  IMAD.WIDE.U32 R2, R64, c[0x0][0x208], RZ ;  /* 0x0000820040027a25 */ /* 0x000fe200078e00ff */
[----:B------:R-:W-:Y:S02]  /*1cd0*/  MOV R11, c[0x0][0x208] ;  /* 0x00008200000b7a02 */ /* 0x000fe40000000f00 */
[----:B------:R-:W-:Y:S01]  /*1ce0*/  MOV R133, 0xffffff80 ;  /* 0xffffff8000857802 */ /* 0x000fe20000000f00 */
[----:B------:R-:W-:Y:S04]  /*1cf0*/  LDSM.16.M88.4 R52, [R201+0x3000] ;  /* 0x00300000c934783b */ /* 0x000fe80000000200 */
[----:B------:R-:W-:Y:S04]  /*1d00*/  LDSM.16.M88.4 R48, [R201+0x2800] ;  /* 0x00280000c930783b */ /* 0x000fe80000000200 */
[----:B------:R-:W-:Y:S04]  /*1d10*/  LDSM.16.M88.4 R56, [R201+0x3800] ;  /* 0x00380000c938783b */ /* 0x000fe80000000200 */
[----:B------:R-:W-:Y:S04]  /*1d20*/  LDSM.16.M88.4 R76, [R220] ;  /* 0x00000000dc4c783b */ /* 0x000fe80000000200 */
[----:B------:R-:W-:Y:S01]  /*1d30*/  LDSM.16.M88.4 R60, [R219] ;  /* 0x00000000db3c783b */ /* 0x000fe20000000200 */
[C---:B--2---:R-:W-:Y:S03]  /*1d40*/  HMMA.16816.F32.BF16 R4, R140.reuse, R12, RZ ;  /* 0x0000000c8c04723c */ /* 0x044fe600000418ff */
[----:B------:R-:W-:Y:S04]  /*1d50*/  LDSM.16.M88.4 R80, [R218] ;  /* 0x00000000da50783b */ /* 0x000fe80000000200 */
[----:B------:R-:W-:Y:S01]  /*1d60*/  LDSM.16.M88.4 R96, [R217] ;  /* 0x00000000d960783b */ /* 0x000fe20000000200 */
[----:B------:R-:W-:Y:S01]  /*1d70*/  HMMA.16816.F32.BF16 R12, R140, R14, RZ ;  /* 0x0000000e8c0c723c */ /* 0x000fe200000418ff */
[----:B------:R-:W-:-:S02]  /*1d80*/  MOV R10, 0x6 ;  /* 0x00000006000a7802 */ /* 0x000fc40000000f00 */
[----:B------:R-:W-:Y:S02]  /*1d90*/  LDSM.16.M88.4 R100, [R216] ;  /* 0x00000000d864783b */ /* 0x000fe40000000200 */
[----:B------:R-:W-:-:S11]  /*1da0*/  SHF.L.U64.HI R10, R11, R10, c[0x0][0x20c] ;  /* 0x000083000b0a7619 */ /* 0x000fd6000001020a */
[----:B---3--:R-:W-:Y:S07]  /*1db0*/  HMMA.16816.F32.BF16 R124, R144, R16, R4 ;  /* 0x00000010907c723c */ /* 0x008fee0000041804 */
[----:B------:R-:W-:Y:S01]  /*1dc0*/  IMAD R4, R64, c[0x0][0x20c], R0 ;  /* 0x0000830040047a24 */ /* 0x000fe200078e0200 */
[----:B------:R-:W-:-:S04]  /*1dd0*/  LEA R0, P0, R2, R30, 0x7 ;  /* 0x0000001e02007211 */ /* 0x000fc800078038ff */
[----:B------:R-:W-:Y:S01]  /*1de0*/  IADD3 R3, R3, R4, RZ ;  /* 0x0000000403037210 */ /* 0x000fe20007ffe0ff */
[----:B----4-:R-:W-:Y:S01]  /*1df0*/  HMMA.16816.F32.BF16 R20, R140, R24, RZ ;  /* 0x000000188c14723c */ /* 0x010fe200000418ff */
[----:B------:R-:W-:Y:S02]  /*1e00*/  SHF.L.U32 R11, R11, 0x6, RZ ;  /* 0x000000060b0b7819 */ /* 0x000fe400000006ff */
[----:B------:R-:W-:Y:S02]  /*1e10*/  LEA.HI.X R3, R2, R28, R3, 0x7, P0 ;  /* 0x0000001c02037211 */ /* 0x000fe400000f3c03 */
[----:B------:R-:W-:Y:S01]  /*1e20*/  LEA R2, P0, R0, c[0x0][0x1f8], 0x1 ;  /* 0x00007e0000027a11 */ /* 0x000fe200078008ff */
[----:B------:R-:W-:Y:S01]  /*1e30*/  IMAD R130, R64, R133, c[0x0][0x1d0] ;  /* 0x0000740040827624 */ /* 0x000fe200078e0285 */
[----:B------:R-:W2:Y:S01]  /*1e40*/  LDSM.16.M88.4 R28, [R221] ;  /* 0x00000000dd1c783b */ /* 0x000ea20000000200 */
[----:B------:R-:W-:Y:S01]  /*1e50*/  HMMA.16816.F32.BF16 R120, R144, R18, R12 ;  /* 0x000000129078723c */ /* 0x000fe2000004180c */
[----:B------:R-:W-:-:S02]  /*1e60*/  LEA.HI.X R3, R0, c[0x0][0x1fc], R3, 0x1, P0 ;  /* 0x00007f0000037a11 */ /* 0x000fc400000f0c03 */
[----:B-1----:R-:W-:Y:S02]  /*1e70*/  IADD3 R8, P1, P0, R11, 0x80, R2 ;  /* 0x000000800b087810 */ /* 0x002fe4000783e002 */
[----:B------:R-:W-:-:S03]  /*1e80*/  LOP3.LUT R4, R40, 0x1, RZ, 0xc0, !PT ;  /* 0x0000000128047812 */ /* 0x000fc600078ec0ff */
[----:B------:R-:W-:Y:S01]  /*1e90*/  HMMA.16816.F32.BF16 R16, R140, R26, RZ ;  /* 0x0000001a8c10723c */ /* 0x000fe200000418ff */
[----:B------:R-:W1:Y:S01]  /*1ea0*/  LDSM.16.M88.4 R24, [R201+0x1800] ;  /* 0x00180000c918783b */ /* 0x000e620000000200 */
[----:B------:R-:W-:Y:S02]  /*1eb0*/  IADD3 R6, P4, R11, R2, RZ ;  /* 0x000000020b067210 */ /* 0x000fe40007f9e0ff */
[----:B------:R-:W-:Y:S02]  /*1ec0*/  IADD3.X R9, R10, RZ, R3, P1, P0 ;  /* 0x000000ff0a097210 */ /* 0x000fe40000fe0403 */
[----:B------:R-:W-:Y:S02]  /*1ed0*/  IADD3 R0, -R41, R130, RZ ;  /* 0x0000008229007210 */ /* 0x000fe40007ffe1ff */
[----:B------:R-:W-:Y:S02]  /*1ee0*/  LOP3.LUT P1, RZ, R40, 0x2, RZ, 0xc0, !PT ;  /* 0x0000000228ff7812 */ /* 0x000fe4000782c0ff */
[----:B------:R-:W-:Y:S01]  /*1ef0*/  ISETP.NE.U32.AND P2, PT, R4, 0x1, PT ;  /* 0x000000010400780c */ /* 0x000fe20003f45070 */
[----:B------:R-:W3:Y:S01]  /*1f00*/  LDSM.16.M88.4 R40, [R201+0x2000] ;  /* 0x00200000c928783b */ /* 0x000ee20000000200 */
[----:B------:R-:W-:-:S02]  /*1f10*/  IADD3.X R7, R10, R3, RZ, P4, !PT ;  /* 0x000000030a077210 */ /* 0x000fc400027fe4ff */
[----:B------:R-:W-:Y:S02]  /*1f20*/  IADD3 R4, P4, R6, R11, RZ ;  /* 0x0000000b06047210 */ /* 0x000fe40007f9e0ff */
[C---:B------:R-:W-:Y:S02]  /*1f30*/  ISETP.LT.OR P0, PT, R0.reuse, 0x1, P2 ;  /* 0x000000010000780c */ /* 0x040fe40001701670 */
[----:B------:R-:W-:Y:S02]  /*1f40*/  IADD3.X R5, R7, R10, RZ, P4, !PT ;  /* 0x0000000a07057210 */ /* 0x000fe400027fe4ff */
[C---:B------:R-:W-:Y:S01]  /*1f50*/  ISETP.LT.OR P4, PT, R0.reuse, 0x1, !P1 ;  /* 0x000000010000780c */ /* 0x040fe20004f81670 */
[----:B-----5:R-:W-:Y:S08]  /*1f60*/  HMMA.16816.F32.BF16 R12, R140, R32, RZ ;  /* 0x000000208c0c723c */ /* 0x020ff000000418ff */
[----:B------:R-:W-:Y:S01]  /*1f70*/  HMMA.16816.F32.BF16 R116, R144, R36, R20 ;  /* 0x000000249074723c */ /* 0x000fe20000041814 */
[----:B------:R-:W-:Y:S01]  /*1f80*/  @!PT LDS RZ, [RZ] ;  /* 0x00000000fffff984 */ /* 0x000fe20000000800 */
[----:B------:R-:W-:Y:S01]  /*1f90*/  @!PT LDS RZ, [RZ] ;  /* 0x00000000fffff984 */ /* 0x000fe20000000800 */
[----:B------:R-:W-:Y:S01]  /*1fa0*/  @!PT LDS RZ, [RZ] ;  /* 0x00000000fffff984 */ /* 0x000fe20000000800 */
[----:B------:R4:W-:Y:S01]  /*1fb0*/  LDGSTS.E.BYPASS.LTC128B.128 [R228+0x100], [R2.64], !P0 ;  /* 0x0010000002e47fae */ /* 0x0009e2000c101d46 */
[----:B------:R-:W-:-:S03]  /*1fc0*/  ISETP.LT.OR P0, PT, R0, 0x21, P2 ;  /* 0x000000210000780c */ /* 0x000fc60001701670 */
[----:B------:R4:W-:Y:S03]  /*1fd0*/  LDGSTS.E.BYPASS.LTC128B.128 [R228+0x4100], [R2.64+0x80], !P4 ;  /* 0x0410008002e47fae */ /* 0x0009e6000e101d46 */
[----:B------:R-:W-:Y:S01]  /*1fe0*/  HMMA.16816.F32.BF16 R20, R140, R34, RZ ;  /* 0x000000228c14723c */ /* 0x000fe200000418ff */
[----:B------:R-:W-:-:S06]  /*1ff0*/  ISETP.LT.OR P4, PT, R0, 0x21, !P1 ;  /* 0x000000210000780c */ /* 0x000fcc0004f81670 */
[----:B------:R5:W-:Y:S01]  /*2000*/  LDGSTS.E.BYPASS.LTC128B.128 [R228+0x1100], [R6.64], !P0 ;  /* 0x0110000006e47fae */ /* 0x000be2000c101d46 */
[----:B--2---:R-:W-:Y:S06]  /*2010*/  HMMA.16816.F32.BF16 R108, R144, R28, R12 ;  /* 0x0000001c906c723c */ /* 0x004fec000004180c */
[----:B------:R2:W-:Y:S02]  /*2020*/  LDGSTS.E.BYPASS.LTC128B.128 [R228+0x5100], [R8.64], !P4 ;  /* 0x0510000008e47fae */ /* 0x0005e4000e101d46 */
[----:B-1----:R-:W-:Y:S01]  /*2030*/  HMMA.16816.F32.BF16 R44, R140, R24, RZ ;  /* 0x000000188c2c723c */ /* 0x002fe200000418ff */
[----:B------:R-:W-:-:S02]  /*2040*/  ISETP.LT.OR P4, PT, R0, 0x41, P2 ;  /* 0x000000410000780c */ /* 0x000fc40001781670 */
[----:B----4-:R-:W-:-:S05]  /*2050*/  IADD3 R2, P0, R4, R11, RZ ;  /* 0x0000000b04027210 */ /* 0x010fca0007f1e0ff */
[----:B------:R-:W-:Y:S01]  /*2060*/  HMMA.16816.F32.BF16 R12, R140, R54, RZ ;  /* 0x000000368c0c723c */ /* 0x000fe200000418ff */
[C---:B------:R-:W-:Y:S02]  /*2070*/  ISETP.LT.OR P2, PT, R0.reuse, 0x61, P2 ;  /* 0x000000610000780c */ /* 0x040fe40001741670 */
[----:B------:R-:W-:Y:S02]  /*2080*/  IADD3.X R3, R5, R10, RZ, P0, !PT ;  /* 0x0000000a05037210 */ /* 0x000fe400007fe4ff */
[C---:B------:R-:W-:Y:S01]  /*2090*/  ISETP.LT.OR P0, PT, R0.reuse, 0x41, !P1 ;  /* 0x000000410000780c */ /* 0x040fe20004f01670 */
[----:B------:R5:W-:Y:S01]  /*20a0*/  LDGSTS.E.BYPASS.LTC128B.128 [R228+0x2100], [R4.64], !P4 ;  /* 0x0210000004e47fae */ /* 0x000be2000e101d46 */
[----:B------:R-:W-:Y:S01]  /*20b0*/  ISETP.LT.OR P1, PT, R0, 0x61, !P1 ;  /* 0x000000610000780c */ /* 0x000fe20004f21670 */
[----:B------:R-:W-:Y:S08]  /*20c0*/  HMMA.16816.F32.BF16 R104, R144, R38, R16 ;  /* 0x000000269068723c */ /* 0x000ff00000041810 */
[----:B------:R-:W-:Y:S02]  /*20d0*/  HMMA.16816.F32.BF16 R36, R140, R26, RZ ;  /* 0x0000001a8c24723c */ /* 0x000fe400000418ff */
[----:B------:R5:W-:Y:S04]  /*20e0*/  LDGSTS.E.BYPASS.LTC128B.128 [R228+0x6100], [R4.64+0x80], !P0 ;  /* 0x0610008004e47fae */ /* 0x000be8000c101d46 */
[----:B------:R1:W-:Y:S02]  /*20f0*/  LDGSTS.E.BYPASS.LTC128B.128 [R228+0x3100], [R2.64], !P2 ;  /* 0x0310000002e47fae */ /* 0x0003e4000d101d46 */
[----:B------:R-:W-:Y:S02]  /*2100*/  HMMA.16816.F32.BF16 R112, R144, R30, R20 ;  /* 0x0000001e9070723c */ /* 0x000fe40000041814 */
[----:B------:R1:W-:Y:S04]  /*2110*/  LDGSTS.E.BYPASS.LTC128B.128 [R228+0x7100], [R2.64+0x80], !P1 ;  /* 0x0710008002e47fae */ /* 0x0003e8000c901d46 */
[----:B------:R-:W4:Y:S02]  /*2120*/  LDSM.16.M88.4 R72, [R205] ;  /* 0x00000000cd48783b */ /* 0x000f240000000200 */
[C---:B---3--:R-:W-:Y:S02]  /*2130*/  HMMA.16816.F32.BF16 R32, R140.reuse, R40, RZ ;  /* 0x000000288c20723c */ /* 0x048fe400000418ff */
[----:B------:R-:W-:Y:S04]  /*2140*/  LDSM.16.M88.4 R68, [R205+0x800] ;  /* 0x00080000cd44783b */ /* 0x000fe80000000200 */
[----:B------:R-:W-:Y:S02]  /*2150*/  LDSM.16.M88.4 R88, [R205+0x1000] ;  /* 0x00100000cd58783b */ /* 0x000fe40000000200 */
[C---:B------:R-:W-:Y:S02]  /*2160*/  HMMA.16816.F32.BF16 R28, R140.reuse, R42, RZ ;  /* 0x0000002a8c1c723c */ /* 0x040fe400000418ff */
[----:B------:R-:W0:Y:S06]  /*2170*/  LDGDEPBAR ;  /* 0x00000000000079af */ /* 0x000e2c0000000000 */
[C---:B------:R-:W-:Y:S08]  /*2180*/  HMMA.16816.F32.BF16 R24, R140.reuse, R48, RZ ;  /* 0x000000308c18723c */ /* 0x040ff000000418ff */
[C---:B------:R-:W-:Y:S08]  /*2190*/  HMMA.16816.F32.BF16 R16, R140.reuse, R52, RZ ;  /* 0x000000348c10723c */ /* 0x040ff000000418ff */
[C---:B--2---:R-:W-:Y:S08]  /*21a0*/  HMMA.16816.F32.BF16 R8, R140.reuse, R56, RZ ;  /* 0x000000388c08723c */ /* 0x044ff000000418ff */
[----:B-----5:R-:W-:Y:S08]  /*21b0*/  HMMA.16816.F32.BF16 R4, R140, R58, RZ ;  /* 0x0000003a8c04723c */ /* 0x020ff000000418ff */
[----:B------:R-:W-:Y:S08]  /*21c0*/  HMMA.16816.F32.BF16 R92, R144, R76, R44 ;  /* 0x0000004c905c723c */ /* 0x000ff0000004182c */
[----:B------:R-:W-:Y:S08]  /*21d0*/  HMMA.16816.F32.BF16 R20, R140, R50, RZ ;  /* 0x000000328c14723c */ /* 0x000ff000000418ff */
[C---:B------:R-:W-:Y:S01]  /*21e0*/  HMMA.16816.F32.BF16 R44, R144.reuse, R98, R12 ;  /* 0x00000062902c723c */ /* 0x040fe2000004180c */
[----:B------:R-:W2:Y:S07]  /*21f0*/  LDSM.16.M88.4 R12, [R205+0x3800] ;  /* 0x00380000cd0c783b */ /* 0x000eae0000000200 */
[C---:B------:R-:W-:Y:S08]  /*2200*/  HMMA.16816.F32.BF16 R84, R144.reuse, R78, R36 ;  /* 0x0000004e9054723c */ /* 0x040ff00000041824 */
[C---:B------:R-:W-:Y:S01]  /*2210*/  HMMA.16816.F32.BF16 R76, R144.reuse, R60, R32 ;  /* 0x0000003c904c723c */ /* 0x040fe20000041820 */
[----:B------:R-:W-:Y:S07]  /*2220*/  LDSM.16.M88.4 R32, [R202] ;  /* 0x00000000ca20783b */ /* 0x000fee0000000200 */
[C---:B------:R-:W-:Y:S01]  /*2230*/  HMMA.16816.F32.BF16 R60, R144.reuse, R62, R28 ;  /* 0x0000003e903c723c */ /* 0x040fe2000004181c */
[----:B------:R-:W3:Y:S07]  /*2240*/  LDSM.16.M88.4 R28, [R205+0x1800] ;  /* 0x00180000cd1c783b */ /* 0x000eee0000000200 */
[C---:B------:R-:W-:Y:S01]  /*2250*/  HMMA.16816.F32.BF16 R56, R144.reuse, R80, R24 ;  /* 0x000000509038723c */ /* 0x040fe20000041818 */
[----:B------:R-:W5:Y:S07]  /*2260*/  LDSM.16.M88.4 R24, [R205+0x2000] ;  /* 0x00200000cd18783b */ /* 0x000f6e0000000200 */
[C---:B------:R-:W-:Y:S01]  /*2270*/  HMMA.16816.F32.BF16 R48, R144.reuse, R96, R16 ;  /* 0x000000609030723c */ /* 0x040fe20000041810 */
[----:B------:R-:W1:Y:S07]  /*2280*/  LDSM.16.M88.4 R16, [R205+0x3000] ;  /* 0x00300000cd10783b */ /* 0x000e6e0000000200 */
[C---:B------:R-:W-:Y:S08]  /*2290*/  HMMA.16816.F32.BF16 R40, R144.reuse, R100, R8 ;  /* 0x000000649028723c */ /* 0x040ff00000041808 */
[C---:B------:R-:W-:Y:S08]  /*22a0*/  HMMA.16816.F32.BF16 R8, R144.reuse, R102, R4 ;  /* 0x000000669008723c */ /* 0x040ff00000041804 */
[----:B------:R-:W-:Y:S01]  /*22b0*/  HMMA.16816.F32.BF16 R52, R144, R82, R20 ;  /* 0x000000529034723c */ /* 0x000fe20000041814 */
[----:B------:R-:W1:Y:S04]  /*22c0*/  LDSM.16.M88.4 R20, [R205+0x2800] ;  /* 0x00280000cd14783b */ /* 0x000e680000000200 */
[----:B------:R-:W-:Y:S03]  /*22d0*/  LDSM.16.M88.4 R80, [R202+0x1000] ;  /* 0x00100000ca50783b */ /* 0x000fe60000000200 */
[C---:B----4-:R-:W-:Y:S08]  /*22e0*/  HMMA.16816.F32.BF16 R4, R168.reuse, R72, R124 ;  /* 0x00000048a804723c */ /* 0x050ff0000004187c */
[C---:B------:R-:W-:Y:S08]  /*22f0*/  HMMA.16816.F32.BF16 R36, R168.reuse, R74, R120 ;  /* 0x0000004aa824723c */ /* 0x040ff00000041878 */
[C---:B--2---:R-:W-:Y:S01]  /*2300*/  HMMA.16816.F32.BF16 R120, R168.reuse, R14, R8 ;  /* 0x0000000ea878723c */ /* 0x044fe20000041808 */
[----:B------:R-:W2:Y:S07]  /*2310*/  LDSM.16.M88.4 R8, [R201+0x4000] ;  /* 0x00400000c908783b */ /* 0x000eae0000000200 */
[C---:B------:R-:W-:Y:S08]  /*2320*/  HMMA.16816.F32.BF16 R100, R168.reuse, R70, R104 ;  /* 0x00000046a864723c */ /* 0x040ff00000041868 */
[C---:B---3--:R-:W-:Y:S01]  /*2330*/  HMMA.16816.F32.BF16 R104, R168.reuse, R28, R92 ;  /* 0x0000001ca868723c */ /* 0x048fe2000004185c */
[----:B------:R-:W3:Y:S07]  /*2340*/  LDSM.16.M88.4 R92, [R202+0x1800] ;  /* 0x00180000ca5c783b */ /* 0x000eee0000000200 */
[C---:B-----5:R-:W-:Y:S08]  /*2350*/  HMMA.16816.F32.BF16 R76, R168.reuse, R24, R76 ;  /* 0x00000018a84c723c */ /* 0x060ff0000004184c */
[C---:B------:R-:W-:Y:S08]  /*2360*/  HMMA.16816.F32.BF16 R60, R168.reuse, R26, R60 ;  /* 0x0000001aa83c723c */ /* 0x040ff0000004183c */
[C---:B-1----:R-:W-:Y:S08]  /*2370*/  HMMA.16816.F32.BF16 R48, R168.reuse, R16, R48 ;  /* 0x00000010a830723c */ /* 0x042ff00000041830 */
[----:B------:R-:W-:Y:S01]  /*2380*/  HMMA.16816.F32.BF16 R24, R168, R18, R44 ;  /* 0x00000012a818723c */ /* 0x000fe2000004182c */
[----:B------:R-:W1:Y:S07]  /*2390*/  LDSM.16.M88.4 R16, [R202+0x3000] ;  /* 0x00300000ca10783b */ /* 0x000e6e0000000200 */
[----:B------:R-:W-:Y:S08]  /*23a0*/  HMMA.16816.F32.BF16 R4, R172, R32, R4 ;  /* 0x00000020ac04723c */ /* 0x000ff00000041804 */
[C---:B------:R-:W-:Y:S08]  /*23b0*/  HMMA.16816.F32.BF16 R96, R168.reuse, R30, R84 ;  /* 0x0000001ea860723c */ /* 0x040ff00000041854 */
[C---:B------:R-:W-:Y:S08]  /*23c0*/  HMMA.16816.F32.BF16 R56, R168.reuse, R20, R56 ;  /* 0x00000014a838723c */ /* 0x040ff00000041838 */
[C---:B------:R-:W-:Y:S01]  /*23d0*/  HMMA.16816.F32.BF16 R28, R168.reuse, R22, R52 ;  /* 0x00000016a81c723c */ /* 0x040fe20000041834 */
[----:B------:R-:W4:Y:S07]  /*23e0*/  LDSM.16.M88.4 R20, [R215] ;  /* 0x00000000d714783b */ /* 0x000f2e0000000200 */
[C---:B------:R-:W-:Y:S01]  /*23f0*/  HMMA.16816.F32.BF16 R44, R168.reuse, R12, R40 ;  /* 0x0000000ca82c723c */ /* 0x040fe20000041828 */
[----:B------:R-:W-:Y:S07]  /*2400*/  LDSM.16.M88.4 R40, [R202+0x3800] ;  /* 0x00380000ca28783b */ /* 0x000fee0000000200 */
[----:B------:R-:W-:Y:S01]  /*2410*/  HMMA.16816.F32.BF16 R72, R168, R68, R116 ;  /* 0x00000044a848723c */ /* 0x000fe20000041874 */
[----:B------:R-:W5:Y:S04]  /*2420*/  LDSM.16.M88.4 R68, [R202+0x800] ;  /* 0x00080000ca44783b */ /* 0x000f680000000200 */
[----:B------:R-:W-:Y:S03]  /*2430*/  LDSM.16.M88.4 R116, [R202+0x2000] ;  /* 0x00200000ca74783b */ /* 0x000fe60000000200 */
[----:B------:R-:W-:Y:S01]  /*2440*/  HMMA.16816.F32.BF16 R12, R172, R34, R36 ;  /* 0x00000022ac0c723c */ /* 0x000fe20000041824 */
[----:B------:R-:W-:Y:S04]  /*2450*/  LDSM.16.M88.4 R36, [R214] ;  /* 0x00000000d624783b */ /* 0x000fe80000000200 */
[----:B------:R-:W-:Y:S03]  /*2460*/  LDSM.16.M88.4 R32, [R201+0x5800] ;  /* 0x00580000c920783b */ /* 0x000fe60000000200 */
[----:B--2---:R-:W-:Y:S08]  /*2470*/  HMMA.16816.F32.BF16 R4, R176, R8, R4 ;  /* 0x00000008b004723c */ /* 0x004ff00000041804 */
[C---:B------:R-:W-:Y:S08]  /*2480*/  HMMA.16816.F32.BF16 R108, R168.reuse, R88, R108 ;  /* 0x00000058a86c723c */ /* 0x040ff0000004186c */
[----:B------:R-:W-:Y:S01]  /*2490*/  HMMA.16816.F32.BF16 R112, R168, R90, R112 ;  /* 0x0000005aa870723c */ /* 0x000fe20000041870 */
[----:B------:R-:W2:Y:S07]  /*24a0*/  LDSM.16.M88.4 R88, [R202+0x2800] ;  /* 0x00280000ca58783b */ /* 0x000eae0000000200 */
[C---:B---3--:R-:W-:Y:S08]  /*24b0*/  HMMA.16816.F32.BF16 R84, R172.reuse, R92, R104 ;  /* 0x0000005cac54723c */ /* 0x048ff00000041868 */
[----:B-1----:R-:W-:Y:S01]  /*24c0*/  HMMA.16816.F32.BF16 R104, R172, R18, R24 ;  /* 0x00000012ac68723c */ /* 0x002fe20000041818 */
[----:B------:R-:W1:Y:S07]  /*24d0*/  LDSM.16.M88.4 R24, [R205+0x4000] ;  /* 0x00400000cd18783b */ /* 0x000e6e0000000200 */
[----:B------:R-:W-:Y:S01]  /*24e0*/  HMMA.16816.F32.BF16 R8, R176, R10, R12 ;  /* 0x0000000ab008723c */ /* 0x000fe2000004180c */
[----:B------:R-:W3:Y:S07]  /*24f0*/  LDSM.16.M88.4 R12, [R201+0x4800] ;  /* 0x00480000c90c783b */ /* 0x000eee0000000200 */
[----:B----4-:R-:W-:Y:S08]  /*2500*/  HMMA.16816.F32.BF16 R4, R184, R20, R4 ;  /* 0x00000014b804723c */ /* 0x010ff00000041804 */
[C---:B-----5:R-:W-:Y:S08]  /*2510*/  HMMA.16816.F32.BF16 R52, R172.reuse, R68, R72 ;  /* 0x00000044ac34723c */ /* 0x060ff00000041848 */
[C---:B------:R-:W-:Y:S08]  /*2520*/  HMMA.16816.F32.BF16 R72, R172.reuse, R80, R108 ;  /* 0x00000050ac48723c */ /* 0x040ff0000004186c */
[C---:B------:R-:W-:Y:S01]  /*2530*/  HMMA.16816.F32.BF16 R108, R172.reuse, R40, R44 ;  /* 0x00000028ac6c723c */ /* 0x040fe2000004182c */
[----:B------:R-:W4:Y:S07]  /*2540*/  LDSM.16.M88.4 R44, [R202+0x4000] ;  /* 0x00400000ca2c783b */ /* 0x000f2e0000000200 */
[----:B------:R-:W-:Y:S08]  /*2550*/  HMMA.16816.F32.BF16 R68, R172, R70, R100 ;  /* 0x00000046ac44723c */ /* 0x000ff00000041864 */
[----:B------:R-:W-:Y:S08]  /*2560*/  HMMA.16816.F32.BF16 R8, R184, R22, R8 ;  /* 0x00000016b808723c */ /* 0x000ff00000041808 */
[C---:B------:R-:W-:Y:S08]  /*2570*/  HMMA.16816.F32.BF16 R96, R172.reuse, R94, R96 ;  /* 0x0000005eac60723c */ /* 0x040ff00000041860 */
[C---:B--2---:R-:W-:Y:S01]  /*2580*/  HMMA.16816.F32.BF16 R92, R172.reuse, R88, R56 ;  /* 0x00000058ac5c723c */ /* 0x044fe20000041838 */
[----:B------:R-:W-:Y:S07]  /*2590*/  LDSM.16.M88.4 R56, [R201+0x6000] ;  /* 0x00600000c938783b */ /* 0x000fee0000000200 */
[C---:B------:R-:W-:Y:S01]  /*25a0*/  HMMA.16816.F32.BF16 R88, R172.reuse, R90, R28 ;  /* 0x0000005aac58723c */ /* 0x040fe2000004181c */
[----:B------:R-:W2:Y:S07]  /*25b0*/  LDSM.16.M88.4 R28, [R201+0x5000] ;  /* 0x00500000c91c783b */ /* 0x000eae0000000200 */
[----:B------:R-:W-:Y:S01]  /*25c0*/  HMMA.16816.F32.BF16 R100, R172, R16, R48 ;  /* 0x00000010ac64723c */ /* 0x000fe20000041830 */
[----:B------:R-:W-:Y:S07]  /*25d0*/  LDSM.16.M88.4 R48, [R205+0x5000] ;  /* 0x00500000cd30783b */ /* 0x000fee0000000200 */
[----:B-1----:R-:W-:Y:S08]  /*25e0*/  HMMA.16816.F32.BF16 R4, R192, R24, R4 ;  /* 0x00000018c004723c */ /* 0x002ff00000041804 */
[C---:B---3--:R-:W-:Y:S08]  /*25f0*/  HMMA.16816.F32.BF16 R16, R176.reuse, R12, R52 ;  /* 0x0000000cb010723c */ /* 0x048ff00000041834 */
[----:B------:R-:W-:Y:S08]  /*2600*/  HMMA.16816.F32.BF16 R20, R176, R14, R68 ;  /* 0x0000000eb014723c */ /* 0x000ff00000041844 */
[----:B------:R-:W-:Y:S01]  /*2610*/  HMMA.16816.F32.BF16 R8, R192, R26, R8 ;  /* 0x0000001ac008723c */ /* 0x000fe20000041808 */
[----:B------:R-:W1:Y:S07]  /*2620*/  LDSM.16.M88.4 R24, [R205+0x4800] ;  /* 0x00480000cd18783b */ /* 0x000e6e0000000200 */
[----:B------:R-:W-:Y:S01]  /*2630*/  HMMA.16816.F32.BF16 R120, R172, R42, R120 ;  /* 0x0000002aac78723c */ /* 0x000fe20000041878 */
[----:B------:R-:W3:Y:S07]  /*2640*/  LDSM.16.M88.4 R40, [R213] ;  /* 0x00000000d528783b */ /* 0x000eee0000000200 */
[----:B----4-:R-:W-:Y:S08]  /*2650*/  HMMA.16816.F32.BF16 R12, R196, R44, R4 ;  /* 0x0000002cc40c723c */ /* 0x010ff00000041804 */
[----:B------:R-:W-:Y:S08]  /*2660*/  HMMA.16816.F32.BF16 R4, R184, R36, R16 ;  /* 0x00000024b804723c */ /* 0x000ff00000041810 */
[----:B------:R-:W-:Y:S08]  /*2670*/  HMMA.16816.F32.BF16 R80, R172, R82, R112 ;  /* 0x00000052ac50723c */ /* 0x000ff00000041870 */
[----:B------:R-:W-:Y:S01]  /*2680*/  HMMA.16816.F32.BF16 R16, R184, R38, R20 ;  /* 0x00000026b810723c */ /* 0x000fe20000041814 */
[----:B------:R-:W4:Y:S07]  /*2690*/  LDSM.16.M88.4 R36, [R202+0x4800] ;  /* 0x00480000ca24783b */ /* 0x000f2e0000000200 */
[----:B--2---:R-:W-:Y:S01]  /*26a0*/  HMMA.16816.F32.BF16 R52, R176, R28, R72 ;  /* 0x0000001cb034723c */ /* 0x004fe20000041848 */
[----:B------:R-:W-:Y:S01]  /*26b0*/  FMUL.FTZ R0, R12, c[0x0][0x320] ;  /* 0x0000c8000c007a20 */ /* 0x000fe20000410000 */
[----:B------:R-:W2:Y:S06]  /*26c0*/  LDSM.16.M88.4 R20, [R212] ;  /* 0x00000000d414783b */ /* 0x000eac0000000200 */
[----:B-1----:R-:W-:Y:S08]  /*26d0*/  HMMA.16816.F32.BF16 R4, R192, R24, R4 ;  /* 0x00000018c004723c */ /* 0x002ff00000041804 */
[C---:B------:R-:W-:Y:S01]  /*26e0*/  HMMA.16816.F32.BF16 R76, R172.reuse, R116, R76 ;  /* 0x00000074ac4c723c */ /* 0x040fe2000004184c */
[----:B------:R1:W1:Y:S07]  /*26f0*/  MUFU.TANH R127, R0 ;  /* 0x00000000007f7308 */ /* 0x00026e0000002400 */
[----:B------:R-:W-:Y:S08]  /*2700*/  HMMA.16816.F32.BF16 R116, R172, R118, R60 ;  /* 0x00000076ac74723c */ /* 0x000ff0000004183c */
[----:B------:R-:W-:Y:S01]  /*2710*/  HMMA.16816.F32.BF16 R60, R176, R30, R80 ;  /* 0x0000001eb03c723c */ /* 0x000fe20000041850 */
[----:B-1----:R-:W-:-:S07]  /*2720*/  FMUL.FTZ R0, R13, c[0x0][0x320] ;  /* 0x0000c8000d007a20 */ /* 0x002fce0000410000 */
[----:B------:R-:W-:Y:S01]  /*2730*/  HMMA.16816.F32.BF16 R28, R196, R46, R8 ;  /* 0x0000002ec41c723c */ /* 0x000fe20000041808 */
[----:B------:R1:W1:Y:S01]  /*2740*/  MUFU.TANH R126, R0 ;  /* 0x00000000007e7308 */ /* 0x0002620000002400 */
[----:B------:R-:W-:Y:S06]  /*2750*/  LDSM.16.M88.4 R44, [R201+0x6800] ;  /* 0x00680000c92c783b */ /* 0x000fec0000000200 */
[----:B---3--:R-:W-:Y:S01]  /*2760*/  HMMA.16816.F32.BF16 R8, R184, R40, R52 ;  /* 0x00000028b808723c */ /* 0x008fe20000041834 */
[----:B------:R-:W-:Y:S01]  /*2770*/  LDSM.16.M88.4 R52, [R205+0x5800] ;  /* 0x00580000cd34783b */ /* 0x000fe20000000200 */
[----:B-1----:R-:W-:-:S04]  /*2780*/  FMUL.FTZ R0, R14, c[0x0][0x320] ;  /* 0x0000c8000e007a20 */ /* 0x002fc80000410000 */
[----:B------:R1:W3:Y:S02]  /*2790*/  MUFU.TANH R129, R0 ;  /* 0x0000000000817308 */ /* 0x0002e40000002400 */
[C---:B------:R-:W-:Y:S08]  /*27a0*/  HMMA.16816.F32.BF16 R84, R176.reuse, R32, R84 ;  /* 0x00000020b054723c */ /* 0x040ff00000041854 */
[----:B------:R-:W-:Y:S01]  /*27b0*/  HMMA.16816.F32.BF16 R68, R176, R34, R96 ;  /* 0x00000022b044723c */ /* 0x000fe20000041860 */
[----:B------:R-:W5:Y:S01]  /*27c0*/  LDSM.16.M88.4 R32, [R202+0x5000] ;  /* 0x00500000ca20783b */ /* 0x000f620000000200 */
[----:B-1----:R-:W-:-:S06]  /*27d0*/  FMUL.FTZ R0, R15, c[0x0][0x320] ;  /* 0x0000c8000f007a20 */ /* 0x002fcc0000410000 */
[----:B------:R-:W-:Y:S01]  /*27e0*/  HMMA.16816.F32.BF16 R12, R192, R26, R16 ;  /* 0x0000001ac00c723c */ /* 0x000fe20000041810 */
[----:B------:R1:W1:Y:S07]  /*27f0*/  MUFU.TANH R128, R0 ;  /* 0x0000000000807308 */ /* 0x00026e0000002400 */
[----:B----4-:R-:W-:Y:S01]  /*2800*/  HMMA.16816.F32.BF16 R16, R196, R36, R4 ;  /* 0x00000024c410723c */ /* 0x010fe20000041804 */
[----:B-1----:R-:W-:-:S04]  /*2810*/  FMUL.FTZ R0, R28, c[0x0][0x320] ;  /* 0x0000c8001c007a20 */ /* 0x002fc80000410000 */
[----:B------:R1:W4:Y:S03]  /*2820*/  MUFU.TANH R115, R0 ;  /* 0x0000000000737308 */ /* 0x0003260000002400 */
[----:B------:R-:W-:Y:S01]  /*2830*/  HMMA.16816.F32.BF16 R4, R192, R48, R8 ;  /* 0x00000030c004723c */ /* 0x000fe20000041808 */
[----:B-1----:R-:W-:-:S04]  /*2840*/  FMUL.FTZ R0, R29, c[0x0][0x320] ;  /* 0x0000c8001d007a20 */ /* 0x002fc80000410000 */
[----:B------:R1:W1:Y:S03]  /*2850*/  MUFU.TANH R114, R0 ;  /* 0x0000000000727308 */ /* 0x0002660000002400 */
[----:B------:R-:W-:Y:S01]  /*2860*/  HMMA.16816.F32.BF16 R24, R184, R42, R60 ;  /* 0x0000002ab818723c */ /* 0x000fe2000004183c */
[----:B------:R-:W-:Y:S07]  /*2870*/  LDSM.16.M88.4 R40, [R202+0x5800] ;  /* 0x00580000ca28783b */ /* 0x000fee0000000200 */
[----:B------:R-:W-:Y:S01]  /*2880*/  HMMA.16816.F32.BF16 R8, R196, R38, R12 ;  /* 0x00000026c408723c */ /* 0x000fe2000004180c */
[----:B------:R-:W-:Y:S01]  /*2890*/  LDSM.16.M88.4 R36, [R210] ;  /* 0x00000000d224783b */ /* 0x000fe20000000200 */
[----:B-1----:R-:W-:-:S04]  /*28a0*/  FMUL.FTZ R0, R30, c[0x0][0x320] ;  /* 0x0000c8001e007a20 */ /* 0x002fc80000410000 */
[----:B------:R1:W1:Y:S02]  /*28b0*/  MUFU.TANH R125, R0 ;  /* 0x00000000007d7308 */ /* 0x0002640000002400 */
[----:B-1----:R-:W-:Y:S01]  /*28c0*/  FMUL.FTZ R0, R31, c[0x0][0x320] ;  /* 0x0000c8001f007a20 */ /* 0x002fe20000410000 */
[----:B--2---:R-:W-:Y:S01]  /*28d0*/  HMMA.16816.F32.BF16 R12, R184, R20, R84 ;  /* 0x00000014b80c723c */ /* 0x004fe20000041854 */
[----:B------:R-:W1:Y:S04]  /*28e0*/  LDSM.16.M88.4 R28, [R211] ;  /* 0x00000000d31c783b */ /* 0x000e680000000200 */
[----:B------:R2:W1:Y:S02]  /*28f0*/  MUFU.TANH R124, R0 ;  /* 0x00000000007c7308 */ /* 0x0004640000002400 */
[----:B--2---:R-:W-:-:S06]  /*2900*/  FMUL.FTZ R0, R16, c[0x0][0x320] ;  /* 0x0000c80010007a20 */ /* 0x004fcc0000410000 */
[----:B------:R2:W1:Y:S02]  /*2910*/  MUFU.TANH R99, R0 ;  /* 0x0000000000637308 */ /* 0x0004640000002400 */
[----:B--2---:R-:W-:-:S06]  /*2920*/  FMUL.FTZ R0, R17, c[0x0][0x320] ;  /* 0x0000c80011007a20 */ /* 0x004fcc0000410000 */
[----:B------:R2:W1:Y:S02]  /*2930*/  MUFU.TANH R98, R0 ;  /* 0x0000000000627308 */ /* 0x0004640000002400 */
[----:B--2---:R-:W-:-:S06]  /*2940*/  FMUL.FTZ R0, R18, c[0x0][0x320] ;  /* 0x0000c80012007a20 */ /* 0x004fcc0000410000 */
[----:B------:R2:W1:Y:S02]  /*2950*/  MUFU.TANH R113, R0 ;  /* 0x0000000000717308 */ /* 0x0004640000002400 */
[----:B--2---:R-:W-:Y:S02]  /*2960*/  FMUL.FTZ R0, R19, c[0x0][0x320] ;  /* 0x0000c80013007a20 */ /* 0x004fe40000410000 */
[----:B-----5:R-:W-:Y:S04]  /*2970*/  HMMA.16816.F32.BF16 R16, R196, R32, R4 ;  /* 0x00000020c410723c */ /* 0x020fe80000041804 */
[----:B------:R2:W1:Y:S04]  /*2980*/  MUFU.TANH R112, R0 ;  /* 0x0000000000707308 */ /* 0x0004680000002400 */
[----:B------:R-:W-:Y:S01]  /*2990*/  HMMA.16816.F32.BF16 R4, R192, R50, R24 ;  /* 0x00000032c004723c */ /* 0x000fe20000041818 */
[----:B------:R-:W-:Y:S01]  /*29a0*/  LDSM.16.M88.4 R48, [R202+0x6000] ;  /* 0x00600000ca30783b */ /* 0x000fe20000000200 */
[----:B--2---:R-:W-:-:S04]  /*29b0*/  FMUL.FTZ R0, R8, c[0x0][0x320] ;  /* 0x0000c80008007a20 */ /* 0x004fc80000410000 */
[----:B------:R2:W1:Y:S02]  /*29c0*/  MUFU.TANH R97, R0 ;  /* 0x0000000000617308 */ /* 0x0004640000002400 */
[----:B------:R-:W-:Y:S01]  /*29d0*/  HMMA.16816.F32.BF16 R76, R176, R56, R76 ;  /* 0x00000038b04c723c */ /* 0x000fe2000004184c */
[----:B--2---:R-:W-:-:S05]  /*29e0*/  FMUL.FTZ R0, R9, c[0x0][0x320] ;  /* 0x0000c80009007a20 */ /* 0x004fca0000410000 */
[----:B------:R2:W1:Y:S02]  /*29f0*/  MUFU.TANH R96, R0 ;  /* 0x0000000000607308 */ /* 0x0004640000002400 */
[----:B------:R-:W-:Y:S08]  /*2a00*/  HMMA.16816.F32.BF16 R60, R176, R44, R92 ;  /* 0x0000002cb03c723c */ /* 0x000ff0000004185c */
[----:B------:R-:W-:Y:S01]  /*2a10*/  HMMA.16816.F32.BF16 R20, R184, R22, R68 ;  /* 0x00000016b814723c */ /* 0x000fe20000041844 */
[----:B--2---:R-:W-:-:S04]  /*2a20*/  FMUL.FTZ R0, R10, c[0x0][0x320] ;  /* 0x0000c8000a007a20 */ /* 0x004fc80000410000 */
[----:B------:R2:W1:Y:S03]  /*2a30*/  MUFU.TANH R93, R0 ;  /* 0x00000000005d7308 */ /* 0x0004660000002400 */
[----:B------:R-:W-:Y:S01]  /*2a40*/  HMMA.16816.F32.BF16 R4, R196, R34, R4 ;  /* 0x00000022c404723c */ /* 0x000fe20000041804 */
[----:B------:R-:W5:Y:S01]  /*2a50*/  LDSM.16.M88.4 R32, [R205+0x6000] ;  /* 0x00600000cd20783b */ /* 0x000f620000000200 */
[----:B--2---:R-:W-:-:S06]  /*2a60*/  FMUL.FTZ R0, R11, c[0x0][0x320] ;  /* 0x0000c8000b007a20 */ /* 0x004fcc0000410000 */
[----:B------:R-:W-:Y:S01]  /*2a70*/  HMMA.16816.F32.BF16 R8, R192, R52, R12 ;  /* 0x00000034c008723c */ /* 0x000fe2000004180c */
[----:B------:R2:W1:Y:S07]  /*2a80*/  MUFU.TANH R92, R0 ;  /* 0x00000000005c7308 */ /* 0x00046e0000002400 */
[----:B------:R-:W-:Y:S01]  /*2a90*/  HMMA.16816.F32.BF16 R72, R176, R58, R116 ;  /* 0x0000003ab048723c */ /* 0x000fe20000041874 */
[----:B------:R-:W3:Y:S01]  /*2aa0*/  LDSM.16.M88.4 R56, [R201+0x7000] ;  /* 0x00700000c938783b */ /* 0x000ee20000000200 */
[----:B--2---:R-:W-:-:S04]  /*2ab0*/  FMUL.FTZ R0, R16, c[0x0][0x320] ;  /* 0x0000c80010007a20 */ /* 0x004fc80000410000 */
[----:B------:R2:W2:Y:S02]  /*2ac0*/  MUFU.TANH R85, R0 ;  /* 0x0000000000557308 */ /* 0x0004a40000002400 */
[----:B-1----:R-:W-:Y:S08]  /*2ad0*/  HMMA.16816.F32.BF16 R12, R184, R28, R76 ;  /* 0x0000001cb80c723c */ /* 0x002ff0000004184c */
[----:B------:R-:W-:Y:S01]  /*2ae0*/  HMMA.16816.F32.BF16 R24, R196, R40, R8 ;  /* 0x00000028c418723c */ /* 0x000fe20000041808 */
[----:B--2---:R-:W-:-:S07]  /*2af0*/  FMUL.FTZ R0, R17, c[0x0][0x320] ;  /* 0x0000c80011007a20 */ /* 0x004fce0000410000 */
[----:B------:R-:W-:Y:S01]  /*2b00*/  HMMA.16816.F32.BF16 R8, R192, R54, R20 ;  /* 0x00000036c008723c */ /* 0x000fe20000041814 */
[----:B------:R1:W2:Y:S02]  /*2b10*/  MUFU.TANH R83, R0 ;  /* 0x0000000000537308 */ /* 0x0002a40000002400 */
[----:B-1----:R-:W-:-:S06]  /*2b20*/  FMUL.FTZ R0, R18, c[0x0][0x320] ;  /* 0x0000c80012007a20 */ /* 0x002fcc0000410000 */
[----:B------:R1:W1:Y:S01]  /*2b30*/  MUFU.TANH R87, R0 ;  /* 0x0000000000577308 */ /* 0x0002620000002400 */
[----:B------:R-:W-:Y:S01]  /*2b40*/  HMMA.16816.F32.BF16 R20, R184, R30, R72 ;  /* 0x0000001eb814723c */ /* 0x000fe20000041848 */
[----:B------:R-:W-:Y:S01]  /*2b50*/  LDSM.16.M88.4 R28, [R209] ;  /* 0x00000000d11c783b */ /* 0x000fe20000000200 */
[----:B-1----:R-:W-:-:S05]  /*2b60*/  FMUL.FTZ R0, R19, c[0x0][0x320] ;  /* 0x0000c80013007a20 */ /* 0x002fca0000410000 */
[----:B------:R1:W1:Y:S01]  /*2b70*/  MUFU.TANH R86, R0 ;  /* 0x0000000000567308 */ /* 0x0002620000002400 */
[----:B-----5:R-:W-:Y:S01]  /*2b80*/  HMMA.16816.F32.BF16 R16, R192, R32, R12 ;  /* 0x00000020c010723c */ /* 0x020fe2000004180c */
[----:B-1----:R-:W-:-:S06]  /*2b90*/  FMUL.FTZ R0, R4, c[0x0][0x320] ;  /* 0x0000c80004007a20 */ /* 0x002fcc0000410000 */
[----:B------:R1:W1:Y:S02]  /*2ba0*/  MUFU.TANH R81, R0 ;  /* 0x0000000000517308 */ /* 0x0002640000002400 */
[----:B-1----:R-:W-:-:S06]  /*2bb0*/  FMUL.FTZ R0, R5, c[0x0][0x320] ;  /* 0x0000c80005007a20 */ /* 0x002fcc0000410000 */
[----:B------:R1:W1:Y:S02]  /*2bc0*/  MUFU.TANH R80, R0 ;  /* 0x0000000000507308 */ /* 0x0002640000002400 */
[----:B-1----:R-:W-:-:S06]  /*2bd0*/  FMUL.FTZ R0, R6, c[0x0][0x320] ;  /* 0x0000c80006007a20 */ /* 0x002fcc0000410000 */
[----:B------:R1:W1:Y:S02]  /*2be0*/  MUFU.TANH R84, R0 ;  /* 0x0000000000547308 */ /* 0x0002640000002400 */
[----:B-1----:R-:W-:Y:S02]  /*2bf0*/  FMUL.FTZ R0, R7, c[0x0][0x320] ;  /* 0x0000c80007007a20 */ /* 0x002fe40000410000 */
[----:B------:R-:W-:Y:S04]  /*2c00*/  HMMA.16816.F32.BF16 R4, R196, R42, R8 ;  /* 0x0000002ac404723c */ /* 0x000fe80000041808 */
[----:B------:R1:W1:Y:S02]  /*2c10*/  MUFU.TANH R82, R0 ;  /* 0x0000000000527308 */ /* 0x0002640000002400 */
[----:B-1----:R-:W-:-:S06]  /*2c20*/  FMUL.FTZ R0, R24, c[0x0][0x320] ;  /* 0x0000c80018007a20 */ /* 0x002fcc0000410000 */
[----:B------:R1:W1:Y:S01]  /*2c30*/  MUFU.TANH R72, R0 ;  /* 0x0000000000487308 */ /* 0x0002620000002400 */
[----:B------:R-:W-:Y:S01]  /*2c40*/  HMMA.16816.F32.BF16 R68, R176, R46, R88 ;  /* 0x0000002eb044723c */ /* 0x000fe20000041858 */
[----:B------:R-:W-:Y:S07]  /*2c50*/  LDSM.16.M88.4 R44, [R205+0x6800] ;  /* 0x00680000cd2c783b */ /* 0x000fee0000000200 */
[----:B------:R-:W-:Y:S01]  /*2c60*/  HMMA.16816.F32.BF16 R12, R184, R36, R60 ;  /* 0x00000024b80c723c */ /* 0x000fe2000004183c */
[----:B------:R-:W5:Y:S01]  /*2c70*/  LDSM.16.M88.4 R60, [R201+0x7800] ;  /* 0x00780000c93c783b */ /* 0x000f620000000200 */
[----:B-1----:R-:W-:-:S06]  /*2c80*/  FMUL.FTZ R0, R25, c[0x0][0x320] ;  /* 0x0000c80019007a20 */ /* 0x002fcc0000410000 */
[----:B------:R-:W-:Y:S01]  /*2c90*/  HMMA.16816.F32.BF16 R8, R192, R34, R20 ;  /* 0x00000022c008723c */ /* 0x000fe20000041814 */
[----:B------:R-:W1:Y:S01]  /*2ca0*/  LDSM.16.M88.4 R32, [R202+0x6800] ;  /* 0x00680000ca20783b */ /* 0x000e620000000200 */
[----:B------:R2:W1:Y:S02]  /*2cb0*/  MUFU.TANH R67, R0 ;  /* 0x0000000000437308 */ /* 0x0004640000002400 */
[----:B--2---:R-:W-:-:S06]  /*2cc0*/  FMUL.FTZ R0, R26, c[0x0][0x320] ;  /* 0x0000c8001a007a20 */ /* 0x004fcc0000410000 */
[----:B------:R2:W1:Y:S02]  /*2cd0*/  MUFU.TANH R75, R0 ;  /* 0x00000000004b7308 */ /* 0x0004640000002400 */
[----:B--2---:R-:W-:Y:S02]  /*2ce0*/  FMUL.FTZ R0, R27, c[0x0][0x320] ;  /* 0x0000c8001b007a20 */ /* 0x004fe40000410000 */
[----:B------:R-:W-:Y:S04]  /*2cf0*/  HMMA.16816.F32.BF16 R24, R196, R48, R16 ;  /* 0x00000030c418723c */ /* 0x000fe80000041810 */
[----:B------:R2:W1:Y:S02]  /*2d00*/  MUFU.TANH R74, R0 ;  /* 0x00000000004a7308 */ /* 0x0004640000002400 */
[----:B--2---:R-:W-:-:S06]  /*2d10*/  FMUL.FTZ R0, R4, c[0x0][0x320] ;  /* 0x0000c80004007a20 */ /* 0x004fcc0000410000 */
[----:B------:R2:W1:Y:S01]  /*2d20*/  MUFU.TANH R66, R0 ;  /* 0x0000000000427308 */ /* 0x0004620000002400 */
[----:B------:R-:W-:Y:S01]  /*2d30*/  HMMA.16816.F32.BF16 R20, R184, R38, R68 ;  /* 0x00000026b814723c */ /* 0x000fe20000041844 */
[----:B------:R-:W-:Y:S01]  /*2d40*/  LDSM.16.M88.4 R36, [R202+0x7000] ;  /* 0x00700000ca24783b */ /* 0x000fe20000000200 */
[----:B--2---:R-:W-:-:S05]  /*2d50*/  FMUL.FTZ R0, R5, c[0x0][0x320] ;  /* 0x0000c80005007a20 */ /* 0x004fca0000410000 */
[----:B------:R2:W1:Y:S01]  /*2d60*/  MUFU.TANH R65, R0 ;  /* 0x0000000000417308 */ /* 0x0004620000002400 */
[----:B---3--:R-:W-:Y:S01]  /*2d70*/  HMMA.16816.F32.BF16 R40, R176, R58, R104 ;  /* 0x0000003ab028723c */ /* 0x008fe20000041868 */
[----:B--2---:R-:W-:-:S06]  /*2d80*/  FMUL.FTZ R0, R6, c[0x0][0x320] ;  /* 0x0000c80006007a20 */ /* 0x004fcc0000410000 */
[----:B------:R2:W3:Y:S01]  /*2d90*/  MUFU.TANH R73, R0 ;  /* 0x0000000000497308 */ /* 0x0004e20000002400 */
[----:B------:R-:W-:Y:S01]  /*2da0*/  HMMA.16816.F32.BF16 R76, R176, R56, R100 ;  /* 0x00000038b04c723c */ /* 0x000fe20000041864 */
[----:B--2---:R-:W-:-:S07]  /*2db0*/  FMUL.FTZ R0, R7, c[0x0][0x320] ;  /* 0x0000c80007007a20 */ /* 0x004fce0000410000 */
[----:B------:R-:W-:Y:S01]  /*2dc0*/  HMMA.16816.F32.BF16 R4, R196, R50, R8 ;  /* 0x00000032c404723c */ /* 0x000fe20000041808 */
[----:B------:R-:W2:Y:S01]  /*2dd0*/  LDSM.16.M88.4 R48, [R205+0x7000] ;  /* 0x00700000cd30783b */ /* 0x000ea20000000200 */
[----:B------:R1:W1:Y:S02]  /*2de0*/  MUFU.TANH R68, R0 ;  /* 0x0000000000447308 */ /* 0x0002640000002400 */
[----:B-1----:R-:W-:-:S06]  /*2df0*/  FMUL.FTZ R0, R24, c[0x0][0x320] ;  /* 0x0000c80018007a20 */ /* 0x002fcc0000410000 */
[----:B------:R1:W1:Y:S01]  /*2e00*/  MUFU.TANH R58, R0 ;  /* 0x00000000003a7308 */ /* 0x0002620000002400 */
[----:B-----5:R-:W-:Y:S01]  /*2e10*/  HMMA.16816.F32.BF16 R52, R176, R60, R108 ;  /* 0x0000003cb034723c */ /* 0x020fe2000004186c */
[----:B-1----:R-:W-:-:S06]  /*2e20*/  FMUL.FTZ R0, R25, c[0x0][0x320] ;  /* 0x0000c80019007a20 */ /* 0x002fcc0000410000 */
[----:B------:R1:W1:Y:S01]  /*2e30*/  MUFU.TANH R57, R0 ;  /* 0x0000000000397308 */ /* 0x0002620000002400 */
[----:B------:R-:W-:Y:S01]  /*2e40*/  HMMA.16816.F32.BF16 R16, R192, R44, R12 ;  /* 0x0000002cc010723c */ /* 0x000fe2000004180c */
[----:B-1----:R-:W-:-:S06]  /*2e50*/  FMUL.FTZ R0, R26, c[0x0][0x320] ;  /* 0x0000c8001a007a20 */ /* 0x002fcc0000410000 */
[----:B------:R1:W1:Y:S01]  /*2e60*/  MUFU.TANH R61, R0 ;  /* 0x00000000003d7308 */ /* 0x0002620000002400 */
[----:B------:R-:W-:Y:S01]  /*2e70*/  HMMA.16816.F32.BF16 R8, R192, R46, R20 ;  /* 0x0000002ec008723c */ /* 0x000fe20000041814 */
[----:B------:R-:W5:Y:S01]  /*2e80*/  LDSM.16.M88.4 R44, [R208] ;  /* 0x00000000d02c783b */ /* 0x000f620000000200 */
[----:B-1----:R-:W-:-:S05]  /*2e90*/  FMUL.FTZ R0, R27, c[0x0][0x320] ;  /* 0x0000c8001b007a20 */ /* 0x002fca0000410000 */
[----:B------:R1:W1:Y:S01]  /*2ea0*/  MUFU.TANH R60, R0 ;  /* 0x00000000003c7308 */ /* 0x0002620000002400 */
[----:B------:R-:W-:Y:S01]  /*2eb0*/  HMMA.16816.F32.BF16 R24, R184, R30, R40 ;  /* 0x0000001eb818723c */ /* 0x000fe20000041828 */
[----:B-1----:R-:W-:-:S06]  /*2ec0*/  FMUL.FTZ R0, R4, c[0x0][0x320] ;  /* 0x0000c80004007a20 */ /* 0x002fcc0000410000 */
[----:B------:R1:W1:Y:S01]  /*2ed0*/  MUFU.TANH R56, R0 ;  /* 0x0000000000387308 */ /* 0x0002620000002400 */
[----:B------:R-:W-:Y:S01]  /*2ee0*/  HMMA.16816.F32.BF16 R12, R184, R28, R76 ;  /* 0x0000001cb80c723c */ /* 0x000fe2000004184c */
[----:B------:R-:W-:Y:S01]  /*2ef0*/  LDSM.16.M88.4 R28, [R202+0x7800] ;  /* 0x00780000ca1c783b */ /* 0x000fe20000000200 */
[----:B-1----:R-:W-:-:S05]  /*2f00*/  FMUL.FTZ R0, R5, c[0x0][0x320] ;  /* 0x0000c80005007a20 */ /* 0x002fca0000410000 */
[----:B------:R1:W1:Y:S01]  /*2f10*/  MUFU.TANH R43, R0 ;  /* 0x00000000002b7308 */ /* 0x0002620000002400 */
[----:B------:R-:W-:Y:S01]  /*2f20*/  HMMA.16816.F32.BF16 R20, R196, R32, R16 ;  /* 0x00000020c414723c */ /* 0x000fe20000041810 */
[----:B-1----:R-:W-:-:S06]  /*2f30*/  FMUL.FTZ R0, R6, c[0x0][0x320] ;  /* 0x0000c80006007a20 */ /* 0x002fcc0000410000 */
[----:B------:R1:W1:Y:S01]  /*2f40*/  MUFU.TANH R59, R0 ;  /* 0x00000000003b7308 */ /* 0x0002620000002400 */
[----:B------:R-:W-:Y:S01]  /*2f50*/  HMMA.16816.F32.BF16 R8, R196, R34, R8 ;  /* 0x00000022c408723c */ /* 0x000fe20000041808 */
[----:B------:R-:W3:Y:S01]  /*2f60*/  LDSM.16.M88.4 R32, [R205+0x7800] ;  /* 0x00780000cd20783b */ /* 0x000ee20000000200 */
[----:B------:R-:W-:Y:S01]  /*2f70*/  ISETP.GT.AND P0, PT, R64, R161, PT ;  /* 0x000000a14000720c */ /* 0x000fe20003f04270 */
[----:B------:R-:W-:-:S04]  /*2f80*/  DEPBAR.LE SB0, 0x0 ;  /* 0x000080000000791a */ /* 0x000fc80000000000 */
[----:B-1----:R-:W-:Y:S02]  /*2f90*/  FMUL.FTZ R0, R7, c[0x0][0x320] ;  /* 0x0000c80007007a20 */ /* 0x002fe40000410000 */
[----:B------:R-:W-:Y:S08]  /*2fa0*/  HMMA.16816.F32.BF16 R4, R176, R62, R120 ;  /* 0x0000003eb004723c */ /* 0x000ff00000041878 */
[----:B--2---:R-:W-:Y:S08]  /*2fb0*/  HMMA.16816.F32.BF16 R16, R192, R48, R12 ;  /* 0x00000030c010723c */ /* 0x004ff0000004180c */
[C---:B-----5:R-:W-:Y:S08]  /*2fc0*/  HMMA.16816.F32.BF16 R12, R184.reuse, R44, R52 ;  /* 0x0000002cb80c723c */ /* 0x060ff00000041834 */
[----:B------:R-:W-:Y:S08]  /*2fd0*/  HMMA.16816.F32.BF16 R4, R184, R46, R4 ;  /* 0x0000002eb804723c */ /* 0x000ff00000041804 */
[C---:B------:R-:W-:Y:S08]  /*2fe0*/  HMMA.16816.F32.BF16 R24, R192.reuse, R50, R24 ;  /* 0x00000032c018723c */ /* 0x040ff00000041818 */
[C---:B---3--:R-:W-:Y:S08]  /*2ff0*/  HMMA.16816.F32.BF16 R12, R192.reuse, R32, R12 ;  /* 0x00000020c00c723c */ /* 0x048ff0000004180c */
[----:B------:R-:W-:Y:S01]  /*3000*/  HMMA.16816.F32.BF16 R4, R192, R34, R4 ;  /* 0x00000022c004723c */ /* 0x000fe20000041804 */
[----:B------:R-:W-:-:S02]  /*3010*/  FMUL.FTZ R21, R21, c[0x0][0x320] ;  /* 0x0000c80015157a20 */ /* 0x000fc40000410000 */
[----:B------:R-:W-:Y:S02]  /*3020*/  FMUL.FTZ R22, R22, c[0x0][0x320] ;  /* 0x0000c80016167a20 */ /* 0x000fe40000410000 */
[----:B------:R-:W-:Y:S01]  /*3030*/  FMUL.FTZ R23, R23, c[0x0][0x320] ;  /* 0x0000c80017177a20 */ /* 0x000fe20000410000 */
[----:B------:R1:W2:Y:S01]  /*3040*/  MUFU.TANH R49, R0 ;  /* 0x0000000000317308 */ /* 0x0002a20000002400 */
[----:B------:R-:W-:Y:S02]  /*3050*/  FMUL.FTZ R8, R8, c[0x0][0x320] ;  /* 0x0000c80008087a20 */ /* 0x000fe40000410000 */
[----:B------:R-:W-:Y:S02]  /*3060*/  FMUL.FTZ R9, R9, c[0x0][0x320] ;  /* 0x0000c80009097a20 */ /* 0x000fe40000410000 */
[----:B------:R-:W-:Y:S02]  /*3070*/  FMUL.FTZ R10, R10, c[0x0][0x320] ;  /* 0x0000c8000a0a7a20 */ /* 0x000fe40000410000 */
[----:B------:R-:W-:Y:S01]  /*3080*/  FMUL.FTZ R11, R11, c[0x0][0x320] ;  /* 0x0000c8000b0b7a20 */ /* 0x000fe20000410000 */
[----:B------:R-:W3:Y:S01]  /*3090*/  MUFU.TANH R40, R21 ;  /* 0x0000001500287308 */ /* 0x000ee20000002400 */
[----:B-1----:R-:W-:-:S07]  /*30a0*/  FMUL.FTZ R0, R20, c[0x0][0x320] ;  /* 0x0000c80014007a20 */ /* 0x002fce0000410000 */
[----:B------:R-:W1:Y:S02]  /*30b0*/  MUFU.TANH R48, R22 ;  /* 0x0000001600307308 */ /* 0x000e640000002400 */
[C---:B------:R-:W-:Y:S06]  /*30c0*/  HMMA.16816.F32.BF16 R4, R196.reuse, R30, R4 ;  /* 0x0000001ec404723c */ /* 0x040fec0000041804 */
[----:B------:R5:W1:Y:S08]  /*30d0*/  MUFU.TANH R45, R23 ;  /* 0x00000017002d7308 */ /* 0x000a700000002400 */
[----:B------:R-:W1:Y:S01]  /*30e0*/  MUFU.TANH R44, R10 ;  /* 0x0000000a002c7308 */ /* 0x000e620000002400 */
[C---:B-----5:R-:W-:Y:S07]  /*30f0*/  HMMA.16816.F32.BF16 R20, R196.reuse, R36, R16 ;  /* 0x00000024c414723c */ /* 0x060fee0000041810 */
[----:B------:R-:W1:Y:S01]  /*3100*/  MUFU.TANH R37, R8 ;  /* 0x0000000800257308 */ /* 0x000e620000002400 */
[C---:B------:R-:W-:Y:S07]  /*3110*/  HMMA.16816.F32.BF16 R16, R196.reuse, R38, R24 ;  /* 0x00000026c410723c */ /* 0x040fee0000041818 */
[----:B------:R-:W1:Y:S08]  /*3120*/  MUFU.TANH R36, R9 ;  /* 0x0000000900247308 */ /* 0x000e700000002400 */
[----:B------:R5:W1:Y:S02]  /*3130*/  MUFU.TANH R42, R11 ;  /* 0x0000000b002a7308 */ /* 0x000a640000002400 */
[----:B-----5:R-:W-:Y:S01]  /*3140*/  HMMA.16816.F32.BF16 R8, R196, R28, R12 ;  /* 0x0000001cc408723c */ /* 0x020fe2000004180c */
[----:B------:R-:W-:-:S02]  /*3150*/  FMUL.FTZ R20, R20, c[0x0][0x320] ;  /* 0x0000c80014147a20 */ /* 0x000fc40000410000 */
[----:B------:R-:W-:Y:S02]  /*3160*/  FMUL.FTZ R21, R21, c[0x0][0x320] ;  /* 0x0000c80015157a20 */ /* 0x000fe40000410000 */
[----:B------:R-:W-:Y:S02]  /*3170*/  FMUL.FTZ R22, R22, c[0x0][0x320] ;  /* 0x0000c80016167a20 */ /* 0x000fe40000410000 */
[----:B------:R-:W-:Y:S02]  /*3180*/  FMUL.FTZ R23, R23, c[0x0][0x320] ;  /* 0x0000c80017177a20 */ /* 0x000fe40000410000 */
[----:B------:R-:W-:Y:S02]  /*3190*/  FMUL.FTZ R16, R16, c[0x0][0x320] ;  /* 0x0000c80010107a20 */ /* 0x000fe40000410000 */
[----:B------:R-:W-:Y:S02]  /*31a0*/  FMUL.FTZ R15, R17, c[0x0][0x320] ;  /* 0x0000c800110f7a20 */ /* 0x000fe40000410000 */
        /* <DEDUP_REMOVED lines=9> */
[----:B------:R-:W-:Y:S01]  /*3240*/  FMUL.FTZ R11, R11, c[0x0][0x320] ;  /* 0x0000c8000b0b7a20 */ /* 0x000fe20000410000 */
[----:B------:R1:W1:Y:S08]  /*3250*/  MUFU.TANH R27, R22 ;  /* 0x00000016001b7308 */ /* 0x0002700000002400 */
[----:B------:R1:W1:Y:S08]  /*3260*/  MUFU.TANH R26, R23 ;  /* 0x00000017001a7308 */ /* 0x0002700000002400 */
[----:B------:R1:W1:Y:S08]  /*3270*/  MUFU.TANH R25, R18 ;  /* 0x0000001200197308 */ /* 0x0002700000002400 */
[----:B------:R1:W1:Y:S08]  /*3280*/  MUFU.TANH R24, R19 ;  /* 0x0000001300187308 */ /* 0x0002700000002400 */
[----:B------:R1:W1:Y:S08]  /*3290*/  MUFU.TANH R41, R0 ;  /* 0x0000000000297308 */ /* 0x0002700000002400 */
[----:B------:R-:W1:Y:S08]  /*32a0*/  MUFU.TANH R20, R20 ;  /* 0x0000001400147308 */ /* 0x000e700000002400 */
[----:B------:R-:W1:Y:S08]  /*32b0*/  MUFU.TANH R21, R21 ;  /* 0x0000001500157308 */ /* 0x000e700000002400 */
[----:B------:R-:W1:Y:S08]  /*32c0*/  MUFU.TANH R16, R16 ;  /* 0x0000001000107308 */ /* 0x000e700000002400 */
[----:B------:R-:W1:Y:S08]  /*32d0*/  MUFU.TANH R15, R15 ;  /* 0x0000000f000f7308 */ /* 0x000e700000002400 */
[----:B------:R1:W1:Y:S08]  /*32e0*/  MUFU.TANH R14, R8 ;  /* 0x00000008000e7308 */ /* 0x0002700000002400 */
[----:B------:R1:W1:Y:S08]  /*32f0*/  MUFU.TANH R13, R9 ;  /* 0x00000009000d7308 */ /* 0x0002700000002400 */
[----:B------:R1:W1:Y:S08]  /*3300*/  MUFU.TANH R23, R10 ;  /* 0x0000000a00177308 */ /* 0x0002700000002400 */
[----:B------:R1:W1:Y:S08]  /*3310*/  MUFU.TANH R22, R11 ;  /* 0x0000000b00167308 */ /* 0x0002700000002400 */
[----:B------:R1:W1:Y:S08]  /*3320*/  MUFU.TANH R12, R4 ;  /* 0x00000004000c7308 */ /* 0x0002700000002400 */
[----:B------:R1:W1:Y:S08]  /*3330*/  MUFU.TANH R17, R5 ;  /* 0x0000000500117308 */ /* 0x0002700000002400 */
[----:B------:R1:W1:Y:S08]  /*3340*/  MUFU.TANH R19, R6 ;  /* 0x0000000600137308 */ /* 0x0002700000002400 */
[----:B------:R1:W1:Y:S01]  /*3350*/  MUFU.TANH R18, R7 ;  /* 0x0000000700127308 */ /* 0x0002620000002400 */
[----:B------:R-:W-:Y:S01]  /*3360*/  BSSY B0, `(.L_x_68) ;  /* 0x0000022000007945 */ /* 0x000fe20003800000 */
[----:B------:R-:W-:Y:S06]  /*3370*/  BAR.SYNC.DEFER_BLOCKING 0x0 ;  /* 0x0000000000007b1d */ /* 0x000fec0000010000 */
[----:B------:R-:W-:Y:S05]  /*3380*/  @!P0 BRA `(.L_x_69) ;  /* 0x000001f000008947 */ /* 0x000fea0003800000 */
[----:B-1234-:R-:W-:Y:S01]  /*3390*/  IADD3 R0, R160, -0x2, RZ ;  /* 0xfffffffea0007810 */ /* 0x01efe20007ffe0ff */
[C---:B------:R-:W-:Y:S01]  /*33a0*/  IMAD.SHL.U32 R8, R131.reuse, 0x40, RZ ;  /* 0x0000004083087824 */ /* 0x040fe200078e00ff */
[----:B------:R-:W-:-:S02]  /*33b0*/  SHF.L.U64.HI R9, R131, 0x6, R132 ;  /* 0x0000000683097819 */ /* 0x000fc40000010284 */
[----:B------:R-:W-:Y:S01]  /*33c0*/  SHF.R.S32.HI R2, RZ, 0x1f, R0 ;  /* 0x0000001fff027819 */ /* 0x000fe20000011400 */
[----:B------:R-:W-:-:S04]  /*33d0*/  IMAD.WIDE.U32 R4, R0, c[0x0][0x1e0], RZ ;  /* 0x0000780000047a25 */ /* 0x000fc800078e00ff */
[----:B------:R-:W-:-:S04]  /*33e0*/  IMAD R2, R2, c[0x0][0x1e0], RZ ;  /* 0x0000780002027a24 */ /* 0x000fc800078e02ff */
[----:B------:R-:W-:Y:S01]  /*33f0*/  IMAD R2, R0, c[0x0][0x1e4], R2 ;  /* 0x0000790000027a24 */ /* 0x000fe200078e0202 */
[----:B------:R-:W-:-:S03]  /*3400*/  LEA R0, P1, R4, R136, 0x7 ;  /* 0x0000008804007211 */ /* 0x000fc600078238ff */
[----:B------:R-:W-:Y:S01]  /*3410*/  IMAD.IADD R3, R5, 0x1, R2 ;  /* 0x0000000105037824 */ /* 0x000fe200078e0202 */
[----:B------:R-:W-:-:S04]  /*3420*/  LEA R2, P0, R0, c[0x0][0x1c8], 0x1 ;  /* 0x0000720000027a11 */ /* 0x000fc800078008ff */
[----:B------:R-:W-:Y:S02]  /*3430*/  LEA.HI.X R3, R4, R134, R3, 0x7, P1 ;  /* 0x0000008604037211 */ /* 0x000fe400008f3c03 */
[----:B------:R-:W-:Y:S02]  /*3440*/  IADD3 R6, P4, R8, R2, RZ ;  /* 0x0000000208067210 */ /* 0x000fe40007f9e0ff */
[----:B------:R-:W-:Y:S02]  /*3450*/  LEA.HI.X R3, R0, c[0x0][0x1cc], R3, 0x1, P0 ;  /* 0x0000730000037a11 */ /* 0x000fe400000f0c03 */
[----:B------:R-:W-:Y:S02]  /*3460*/  IADD3 R10, P2, P1, R8, 0x80, R2 ;  /* 0x00000080080a7810 */ /* 0x000fe4000795e002 */
[-C--:B------:R-:W-:Y:S01]  /*3470*/  IADD3 R4, P0, R6, R8.reuse, RZ ;  /* 0x0000000806047210 */ /* 0x080fe20007f1e0ff */
[C-C-:B------:R-:W-:Y:S01]  /*3480*/  IMAD.X R7, R9.reuse, 0x1, R3.reuse, P4 ;  /* 0x0000000109077824 */ /* 0x140fe200020e0603 */
[----:B------:R-:W-:Y:S01]  /*3490*/  IADD3.X R11, R9, RZ, R3, P2, P1 ;  /* 0x000000ff090b7210 */ /* 0x000fe200017e2403 */
[----:B------:R-:W-:Y:S01]  /*34a0*/  @!PT LDS RZ, [RZ] ;  /* 0x00000000fffff984 */ /* 0x000fe20000000800 */
[----:B------:R-:W-:Y:S01]  /*34b0*/  @!PT LDS RZ, [RZ] ;  /* 0x00000000fffff984 */ /* 0x000fe20000000800 */
[----:B------:R-:W-:Y:S01]  /*34c0*/  @!PT LDS RZ, [RZ] ;  /* 0x00000000fffff984 */ /* 0x000fe20000000800 */
[----:B------:R1:W-:Y:S01]  /*34d0*/  LDGSTS.E.BYPASS.LTC128B.128 [R228+0x8100], [R2.64], !P6 ;  /* 0x0810000002e47fae */ /* 0x0003e2000f101d46 */
[----:B------:R-:W-:Y:S01]  /*34e0*/  IADD3 R8, P1, R4, R8, RZ ;  /* 0x0000000804087210 */ /* 0x000fe20007f3e0ff */
[----:B------:R-:W-:-:S02]  /*34f0*/  IMAD.X R5, R7, 0x1, R9, P0 ;  /* 0x0000000107057824 */ /* 0x000fc400000e0609 */
[----:B------:R1:W-:Y:S02]  /*3500*/  LDGSTS.E.BYPASS.LTC128B.128 [R228+0xc100], [R2.64+0x80], !P5 ;  /* 0x0c10008002e47fae */ /* 0x0003e4000e901d46 */
[----:B------:R-:W-:Y:S02]  /*3510*/  IMAD.X R9, R5, 0x1, R9, P1 ;  /* 0x0000000105097824 */ /* 0x000fe400008e0609 */
[----:B------:R1:W-:Y:S04]  /*3520*/  LDGSTS.E.BYPASS.LTC128B.128 [R228+0x9100], [R6.64], !P6 ;  /* 0x0910000006e47fae */ /* 0x0003e8000f101d46 */
[----:B------:R1:W-:Y:S04]  /*3530*/  LDGSTS.E.BYPASS.LTC128B.128 [R228+0xd100], [R10.64], !P5 ;  /* 0x0d1000000ae47fae */ /* 0x0003e8000e901d46 */
[----:B------:R1:W-:Y:S04]  /*3540*/  LDGSTS.E.BYPASS.LTC128B.128 [R228+0xa100], [R4.64], !P6 ;  /* 0x0a10000004e47fae */ /* 0x0003e8000f101d46 */
[----:B------:R1:W-:Y:S04]  /*3550*/  LDGSTS.E.BYPASS.LTC128B.128 [R228+0xe100], [R4.64+0x80], !P5 ;  /* 0x0e10008004e47fae */ /* 0x0003e8000e901d46 */
[----:B------:R1:W-:Y:S04]  /*3560*/  LDGSTS.E.BYPASS.LTC128B.128 [R228+0xb100], [R8.64], !P6 ;  /* 0x0b10000008e47fae */ /* 0x0003e8000f101d46 */
[----:B------:R1:W-:Y:S02]  /*3570*/  LDGSTS.E.BYPASS.LTC128B.128 [R228+0xf100], [R8.64+0x80], !P5 ;  /* 0x0f10008008e47fae */ /* 0x0003e4000e901d46 */
.L_x_69:
[----:B--234-:R-:W-:Y:S05]  /*3580*/  BSYNC B0 ;  /* 0x0000000000007941 */ /* 0x01cfea0003800000 */
.L_x_68:
[----:B-1----:R-:W2:Y:S04]  /*3590*/  LDL R0, [R1+0x54] ;  /* 0x0000540001007983 */ /* 0x002ea80000100800 */
[----:B------:R-:W3:Y:S04]  /*35a0*/  LDL R3, [R1+0x30] ;  /* 0x0000300001037983 */ /* 0x000ee80000100800 */
[----:B------:R-:W0:Y:S01]  /*35b0*/  LDGDEPBAR ;  /* 0x00000000000079af */ /* 0x000e220000000000 */
[----:B--2---:R-:W-:-:S04]  /*35c0*/  IMAD.IADD R0, R0, 0x1, R155 ;  /* 0x0000000100007824 */ /* 0x004fc800078e029b */
[----:B------:R-:W-:Y:S01]  /*35d0*/  @P3 IMAD.HI.U32 R2, R0, c[0x0][0x2c8], RZ ;  /* 0x0000b20000023a27 */ /* 0x000fe200078e00ff */
[----:B------:R1:W-:Y:S04]  /*35e0*/  STL [R1], R0 ;  /* 0x0000000001007387 */ /* 0x0003e80000100800 */
[----:B-1----:R-:W-:-:S05]  /*35f0*/  @P3 SHF.R.U32.HI R0, RZ, c[0x0][0x2cc], R2 ;  /* 0x0000b300ff003a19 */ /* 0x002fca0000011602 */
[----:B------:R-:W1:Y:S04]  /*3600*/  SHFL.IDX PT, R2, R0, RZ, 0x1c1f ;  /* 0x001c1fff00027589 */ /* 0x000e6800000e0000 */
[----:B------:R2:W4:Y:S02]  /*3610*/  SHFL.IDX PT, R4, R0, 0x1, 0x1c1f ;  /* 0x003c1f0000047f89 */ /* 0x00052400000e0000 */
[----:B--2---:R-:W-:-:S05]  /*3620*/  IMAD R0, R64, R133, 0x1 ;  /* 0x0000000140007424 */ /* 0x004fca00078e0285 */
[----:B---3--:R-:W-:Y:S01]  /*3630*/  IADD3 R0, -R3, c[0x0][0x1d0], R0 ;  /* 0x0000740003007a10 */ /* 0x008fe20007ffe100 */
[----:B------:R-:W-:-:S03]  /*3640*/  IMAD.IADD R3, R130, 0x1, -R3 ;  /* 0x0000000182037824 */ /* 0x000fc600078e0a03 */
[----:B------:R-:W-:-:S05]  /*3650*/  IADD3 R0, R0, -c[0x0][0x168], RZ ;  /* 0x80005a0000007a10 */ /* 0x000fca0007ffe0ff */
[C---:B-1----:R-:W-:Y:S02]  /*3660*/  IMAD.IADD R2, R0.reuse, 0x1, R2 ;  /* 0x0000000100027824 */ /* 0x042fe400078e0202 */
[----:B----4-:R-:W-:-:S03]  /*3670*/  IMAD.IADD R0, R0, 0x1, R4 ;  /* 0x0000000100007824 */ /* 0x010fc600078e0204 */
[C---:B------:R-:W-:Y:S02]  /*3680*/  IMNMX R2, R3.reuse, R2, PT ;  /* 0x0000000203027217 */ /* 0x040fe40003800200 */
[----:B------:R-:W-:Y:S02]  /*3690*/  IMNMX R0, R3, R0, PT ;  /* 0x0000000003007217 */ /* 0x000fe40003800200 */
[C---:B------:R-:W-:Y:S02]  /*36a0*/  ISETP.GT.AND P0, PT, R2.reuse, RZ, PT ;  /* 0x000000ff0200720c */ /* 0x040fe40003f04270 */
[C---:B------:R-:W-:Y:S02]  /*36b0*/  ISETP.GT.AND P2, PT, R2.reuse, 0x1, PT ;  /* 0x000000010200780c */ /* 0x040fe40003f44270 */
[----:B------:R-:W-:Y:S02]  /*36c0*/  ISETP.GT.AND P1, PT, R2, 0x8, PT ;  /* 0x000000080200780c */ /* 0x000fe40003f24270 */
[----:B------:R-:W-:-:S02]  /*36d0*/  FSEL R4, R127, -INF , P0 ;  /* 0xff8000007f047808 */ /* 0x000fc40000000000 */
[----:B------:R-:W-:Y:S02]  /*36e0*/  FSEL R5, R126, -INF , P2 ;  /* 0xff8000007e057808 */ /* 0x000fe40001000000 */
[C---:B------:R-:W-:Y:S02]  /*36f0*/  ISETP.GT.AND P0, PT, R2.reuse, 0x10, PT ;  /* 0x000000100200780c */ /* 0x040fe40003f04270 */
[C---:B------:R-:W-:Y:S02]  /*3700*/  ISETP.GT.AND P2, PT, R2.reuse, 0x11, PT ;  /* 0x000000110200780c */ /* 0x040fe40003f44270 */
[----:B------:R-:W-:Y:S02]  /*3710*/  FSEL R7, R115, -INF , P1 ;  /* 0xff80000073077808 */ /* 0x000fe40000800000 */
[----:B------:R-:W-:Y:S02]  /*3720*/  ISETP.GT.AND P1, PT, R2, 0x18, PT ;  /* 0x000000180200780c */ /* 0x000fe40003f24270 */
[----:B------:R-:W-:-:S02]  /*3730*/  FSEL R28, R99, -INF , P0 ;  /* 0xff800000631c7808 */ /* 0x000fc40000000000 */
[----:B------:R-:W-:Y:S02]  /*3740*/  FSEL R33, R98, -INF , P2 ;  /* 0xff80000062217808 */ /* 0x000fe40001000000 */
[C---:B------:R-:W-:Y:S02]  /*3750*/  ISETP.GT.AND P0, PT, R2.reuse, 0x20, PT ;  /* 0x000000200200780c */ /* 0x040fe40003f04270 */
[C---:B------:R-:W-:Y:S02]  /*3760*/  ISETP.GT.AND P2, PT, R2.reuse, 0x21, PT ;  /* 0x000000210200780c */ /* 0x040fe40003f44270 */
[C---:B------:R-:W-:Y:S02]  /*3770*/  ISETP.GT.AND P4, PT, R2.reuse, 0x9, PT ;  /* 0x000000090200780c */ /* 0x040fe40003f84270 */
[----:B------:R-:W-:Y:S02]  /*3780*/  FSEL R34, R97, -INF , P1 ;  /* 0xff80000061227808 */ /* 0x000fe40000800000 */
[----:B------:R-:W-:-:S02]  /*3790*/  ISETP.GT.AND P1, PT, R2, 0x28, PT ;  /* 0x000000280200780c */ /* 0x000fc40003f24270 */
[----:B------:R-:W-:Y:S02]  /*37a0*/  FSEL R71, R85, -INF , P0 ;  /* 0xff80000055477808 */ /* 0x000fe40000000000 */
[----:B------:R-:W-:Y:S02]  /*37b0*/  FSEL R99, R83, -INF , P2 ;  /* 0xff80000053637808 */ /* 0x000fe40001000000 */
[C---:B------:R-:W-:Y:S02]  /*37c0*/  ISETP.GT.AND P0, PT, R2.reuse, 0x30, PT ;  /* 0x000000300200780c */ /* 0x040fe40003f04270 */
[----:B------:R-:W-:Y:S02]  /*37d0*/  ISETP.GT.AND P2, PT, R2, 0x31, PT ;  /* 0x000000310200780c */ /* 0x000fe40003f44270 */
[----:B------:R-:W-:Y:S02]  /*37e0*/  FSEL R8, R114, -INF , P4 ;  /* 0xff80000072087808 */ /* 0x000fe40002000000 */
[----:B------:R-:W-:-:S02]  /*37f0*/  ISETP.GT.AND P4, PT, R2, 0x19, PT ;  /* 0x000000190200780c */ /* 0x000fc40003f84270 */
[----:B------:R-:W-:Y:S02]  /*3800*/  FSEL R104, R81, -INF , P1 ;  /* 0xff80000051687808 */ /* 0x000fe40000800000 */
[----:B------:R-:W-:Y:S02]  /*3810*/  ISETP.GT.AND P1, PT, R2, 0x38, PT ;  /* 0x000000380200780c */ /* 0x000fe40003f24270 */
[----:B------:R-:W-:Y:S02]  /*3820*/  FSEL R132, R72, -INF , P0 ;  /* 0xff80000048847808 */ /* 0x000fe40000000000 */
[----:B------:R-:W-:Y:S02]  /*3830*/  FSEL R134, R67, -INF , P2 ;  /* 0xff80000043867808 */ /* 0x000fe40001000000 */
[C---:B------:R-:W-:Y:S02]  /*3840*/  ISETP.GT.AND P0, PT, R2.reuse, 0x40, PT ;  /* 0x000000400200780c */ /* 0x040fe40003f04270 */
[----:B------:R-:W-:-:S02]  /*3850*/  ISETP.GT.AND P2, PT, R2, 0x41, PT ;  /* 0x000000410200780c */ /* 0x000fc40003f44270 */
[----:B------:R-:W-:Y:S02]  /*3860*/  FSEL R35, R96, -INF , P4 ;  /* 0xff80000060237808 */ /* 0x000fe40002000000 */
[----:B------:R-:W-:Y:S02]  /*3870*/  ISETP.GT.AND P4, PT, R2, 0x29, PT ;  /* 0x000000290200780c */ /* 0x000fe40003f84270 */
[----:B------:R-:W-:Y:S02]  /*3880*/  FSEL R133, R66, -INF , P1 ;  /* 0xff80000042857808 */ /* 0x000fe40000800000 */
[----:B------:R-:W-:Y:S02]  /*3890*/  ISETP.GT.AND P1, PT, R2, 0x48, PT ;  /* 0x000000480200780c */ /* 0x000fe40003f24270 */
[----:B------:R-:W-:Y:S02]  /*38a0*/  FSEL R148, R58, -INF , P0 ;  /* 0xff8000003a947808 */ /* 0x000fe40000000000 */
[----:B------:R-:W-:-:S02]  /*38b0*/  FSEL R150, R57, -INF , P2 ;  /* 0xff80000039967808 */ /* 0x000fc40001000000 */
[C---:B------:R-:W-:Y:S02]  /*38c0*/  ISETP.GT.AND P0, PT, R2.reuse, 0x50, PT ;  /* 0x000000500200780c */ /* 0x040fe40003f04270 */
[----:B------:R-:W-:Y:S02]  /*38d0*/  ISETP.GT.AND P2, PT, R2, 0x51, PT ;  /* 0x000000510200780c */ /* 0x000fe40003f44270 */
[----:B------:R-:W-:Y:S02]  /*38e0*/  FSEL R105, R80, -INF , P4 ;  /* 0xff80000050697808 */ /* 0x000fe40002000000 */
[----:B------:R-:W-:Y:S02]  /*38f0*/  ISETP.GT.AND P4, PT, R2, 0x39, PT ;  /* 0x000000390200780c */ /* 0x000fe40003f84270 */
[----:B------:R-:W-:Y:S02]  /*3900*/  FSEL R149, R56, -INF , P1 ;  /* 0xff80000038957808 */ /* 0x000fe40000800000 */
[----:B------:R-:W-:-:S02]  /*3910*/  ISETP.GT.AND P1, PT, R2, 0x58, PT ;  /* 0x000000580200780c */ /* 0x000fc40003f24270 */
[----:B------:R-:W-:Y:S02]  /*3920*/  FSEL R162, R41, -INF , P0 ;  /* 0xff80000029a27808 */ /* 0x000fe40000000000 */
[----:B------:R-:W-:Y:S02]  /*3930*/  FSEL R164, R40, -INF , P2 ;  /* 0xff80000028a47808 */ /* 0x000fe40001000000 */
[C---:B------:R-:W-:Y:S02]  /*3940*/  ISETP.GT.AND P0, PT, R2.reuse, 0x60, PT ;  /* 0x000000600200780c */ /* 0x040fe40003f04270 */
[C---:B------:R-:W-:Y:S02]  /*3950*/  ISETP.GT.AND P2, PT, R2.reuse, 0x61, PT ;  /* 0x000000610200780c */ /* 0x040fe40003f44270 */
[----:B------:R-:W-:Y:S02]  /*3960*/  FSEL R135, R65, -INF , P4 ;  /* 0xff80000041877808 */ /* 0x000fe40002000000 */
[----:B------:R-:W-:-:S02]  /*3970*/  ISETP.GT.AND P4, PT, R2, 0x49, PT ;  /* 0x000000490200780c */ /* 0x000fc40003f84270 */
[----:B------:R-:W-:Y:S02]  /*3980*/  FSEL R165, R37, -INF , P1 ;  /* 0xff80000025a57808 */ /* 0x000fe40000800000 */
[----:B------:R-:W-:Y:S02]  /*3990*/  ISETP.GT.AND P1, PT, R2, 0x68, PT ;  /* 0x000000680200780c */ /* 0x000fe40003f24270 */
[----:B------:R-:W-:Y:S02]  /*39a0*/  FSEL R234, R20, -INF , P0 ;  /* 0xff80000014ea7808 */ /* 0x000fe40000000000 */
[----:B------:R-:W-:Y:S02]  /*39b0*/  FSEL R236, R21, -INF , P2 ;  /* 0xff80000015ec7808 */ /* 0x000fe40001000000 */
[----:B------:R-:W-:Y:S02]  /*39c0*/  FMNMX.FTZ R69, R4, R5, !PT ;  /* 0x0000000504457209 */ /* 0x000fe40007810000 */
[----:B------:R-:W-:-:S02]  /*39d0*/  ISETP.GT.AND P0, PT, R2, 0x70, PT ;  /* 0x000000700200780c */ /* 0x000fc40003f04270 */
[C---:B------:R-:W-:Y:S02]  /*39e0*/  ISETP.GT.AND P2, PT, R2.reuse, 0x71, PT ;  /* 0x000000710200780c */ /* 0x040fe40003f44270 */
[----:B------:R-:W-:Y:S02]  /*39f0*/  FSEL R151, R43, -INF , P4 ;  /* 0xff8000002b977808 */ /* 0x000fe40002000000 */
[----:B------:R-:W-:Y:S02]  /*3a00*/  ISETP.GT.AND P4, PT, R2, 0x59, PT ;  /* 0x000000590200780c */ /* 0x000fe40003f84270 */
[----:B------:R-:W-:Y:S02]  /*3a10*/  FSEL R239, R16, -INF , P1 ;  /* 0xff80000010ef7808 */ /* 0x000fe40000800000 */
[----:B------:R-:W-:Y:S02]  /*3a20*/  FMNMX.FTZ R69, R7, R69, !PT ;  /* 0x0000004507457209 */ /* 0x000fe40007810000 */
[----:B------:R-:W-:-:S02]  /*3a30*/  ISETP.GT.AND P1, PT, R2, 0x78, PT ;  /* 0x000000780200780c */ /* 0x000fc40003f24270 */
[----:B------:R-:W-:Y:S02]  /*3a40*/  FSEL R152, R14, -INF , P0 ;  /* 0xff8000000e987808 */ /* 0x000fe40000000000 */
[----:B------:R-:W-:Y:S02]  /*3a50*/  FSEL R153, R13, -INF , P2 ;  /* 0xff8000000d997808 */ /* 0x000fe40001000000 */
[C---:B------:R-:W-:Y:S02]  /*3a60*/  ISETP.GT.AND P0, PT, R0.reuse, RZ, PT ;  /* 0x000000ff0000720c */ /* 0x040fe40003f04270 */
[----:B------:R-:W-:Y:S02]  /*3a70*/  ISETP.GT.AND P2, PT, R0, 0x1, PT ;  /* 0x000000010000780c */ /* 0x000fe40003f44270 */
[----:B------:R-:W-:Y:S02]  /*3a80*/  FSEL R167, R36, -INF , P4 ;  /* 0xff80000024a77808 */ /* 0x000fe40002000000 */
[----:B------:R-:W-:-:S02]  /*3a90*/  ISETP.GT.AND P4, PT, R2, 0x69, PT ;  /* 0x000000690200780c */ /* 0x000fc40003f84270 */
[----:B------:R-:W-:Y:S02]  /*3aa0*/  FMNMX.FTZ R69, R8, R69, !PT ;  /* 0x0000004508457209 */ /* 0x000fe40007810000 */
[----:B------:R-:W-:Y:S02]  /*3ab0*/  FSEL R154, R12, -INF , P1 ;  /* 0xff8000000c9a7808 */ /* 0x000fe40000800000 */
[----:B------:R-:W-:Y:S02]  /*3ac0*/  ISETP.GT.AND P1, PT, R0, 0x8, PT ;  /* 0x000000080000780c */ /* 0x000fe40003f24270 */
[----:B------:R-:W-:Y:S02]  /*3ad0*/  FSEL R6, R129, -INF , P0 ;  /* 0xff80000081067808 */ /* 0x000fe40000000000 */
[----:B------:R-:W-:Y:S02]  /*3ae0*/  FSEL R9, R128, -INF , P2 ;  /* 0xff80000080097808 */ /* 0x000fe40001000000 */
[----:B------:R-:W-:-:S02]  /*3af0*/  FSEL R240, R15, -INF , P4 ;  /* 0xff8000000ff07808 */ /* 0x000fc40002000000 */
[----:B------:R-:W-:Y:S01]  /*3b00*/  FMNMX.FTZ R69, R28, R69, !PT ;  /* 0x000000451c457209 */ /* 0x000fe20007810000 */
[----:B------:R-:W-:Y:S01]  /*3b10*/  LDSM.16.MT88.4 R12, [R204] ;  /* 0x00000000cc0c783b */ /* 0x000fe20000004200 */
[----:B------:R-:W-:Y:S02]  /*3b20*/  ISETP.GT.AND P4, PT, R2, 0x79, PT ;  /* 0x000000790200780c */ /* 0x000fe40003f84270 */
[----:B------:R-:W-:Y:S02]  /*3b30*/  ISETP.GT.AND P0, PT, R0, 0x9, PT ;  /* 0x000000090000780c */ /* 0x000fe40003f04270 */
[----:B------:R-:W-:Y:S02]  /*3b40*/  FSEL R21, R125, -INF , P1 ;  /* 0xff8000007d157808 */ /* 0x000fe40000800000 */
[----:B------:R-:W-:Y:S02]  /*3b50*/  FMNMX.FTZ R2, R6, R9, !PT ;  /* 0x0000000906027209 */ /* 0x000fe40007810000 */
[----:B------:R-:W-:-:S02]  /*3b60*/  FMNMX.FTZ R69, R33, R69, !PT ;  /* 0x0000004521457209 */ /* 0x000fc40007810000 */
[----:B------:R-:W-:Y:S02]  /*3b70*/  ISETP.GT.AND P2, PT, R0, 0x10, PT ;  /* 0x000000100000780c */ /* 0x000fe40003f44270 */
[----:B------:R-:W-:Y:S02]  /*3b80*/  FSEL R20, R124, -INF , P0 ;  /* 0xff8000007c147808 */ /* 0x000fe40000000000 */
[----:B------:R-:W-:Y:S02]  /*3b90*/  FMNMX.FTZ R2, R21, R2, !PT ;  /* 0x0000000215027209 */ /* 0x000fe40007810000 */
[----:B------:R-:W-:Y:S02]  /*3ba0*/  FMNMX.FTZ R69, R34, R69, !PT ;  /* 0x0000004522457209 */ /* 0x000fe40007810000 */
[----:B------:R-:W-:Y:S02]  /*3bb0*/  ISETP.GT.AND P1, PT, R0, 0x11, PT ;  /* 0x000000110000780c */ /* 0x000fe40003f24270 */
[----:B------:R-:W-:-:S02]  /*3bc0*/  FSEL R29, R113, -INF , P2 ;  /* 0xff800000711d7808 */ /* 0x000fc40001000000 */
[----:B------:R-:W-:Y:S02]  /*3bd0*/  FMNMX.FTZ R2, R20, R2, !PT ;  /* 0x0000000214027209 */ /* 0x000fe40007810000 */
[----:B------:R-:W-:Y:S02]  /*3be0*/  FMNMX.FTZ R69, R35, R69, !PT ;  /* 0x0000004523457209 */ /* 0x000fe40007810000 */
        /* <DEDUP_REMOVED lines=28> */
[C---:B------:R-:W-:Y:S02]  /*3db0*/  ISETP.GT.AND P2, PT, R0.reuse, 0x31, PT ;  /* 0x000000310000780c */ /* 0x040fe40003f44270 */
        /* <DEDUP_REMOVED lines=61> */
[----:B------:R-:W-:Y:S01]  /*4190*/  FMNMX.FTZ R2, R191, R2, !PT ;  /* 0x00000002bf027209 */ /* 0x000fe20007810000 */
[----:B------:R-:W-:Y:S01]  /*41a0*/  LDSM.16.MT88.4 R24, [R200+0x4000] ;  /* 0x00400000c818783b */ /* 0x000fe20000004200 */
[----:B------:R-:W-:Y:S02]  /*41b0*/  FSEL R242, R17, -INF , P4 ;  /* 0xff80000011f27808 */ /* 0x000fe40002000000 */
[----:B------:R-:W-:Y:S02]  /*41c0*/  FMNMX.FTZ R69, R154, R69, !PT ;  /* 0x000000459a457209 */ /* 0x000fe40007810000 */
[----:B------:R-:W-:-:S02]  /*41d0*/  ISETP.GT.AND P0, PT, R0, 0x71, PT ;  /* 0x000000710000780c */ /* 0x000fc40003f04270 */
[----:B------:R-:W-:Y:S02]  /*41e0*/  FSEL R241, R23, -INF , P1 ;  /* 0xff80000017f17808 */ /* 0x000fe40000800000 */
[----:B------:R-:W-:Y:S02]  /*41f0*/  FMNMX.FTZ R2, R190, R2, !PT ;  /* 0x00000002be027209 */ /* 0x000fe40007810000 */
[----:B------:R-:W-:Y:S02]  /*4200*/  FMNMX.FTZ R69, R242, R69, !PT ;  /* 0x00000045f2457209 */ /* 0x000fe40007810000 */
[----:B------:R-:W-:Y:S02]  /*4210*/  ISETP.GT.AND P1, PT, R0, 0x78, PT ;  /* 0x000000780000780c */ /* 0x000fe40003f24270 */
[----:B------:R-:W-:Y:S01]  /*4220*/  FSEL R244, R22, -INF , P0 ;  /* 0xff80000016f47808 */ /* 0x000fe20000000000 */
[----:B------:R-:W1:Y:S01]  /*4230*/  SHFL.BFLY PT, R3, R69, 0x2, 0x1f ;  /* 0x0c401f0045037f89 */ /* 0x000e6200000e0000 */
[----:B------:R-:W-:-:S02]  /*4240*/  FMNMX.FTZ R2, R241, R2, !PT ;  /* 0x00000002f1027209 */ /* 0x000fc40007810000 */
[----:B------:R-:W-:Y:S02]  /*4250*/  ISETP.GT.AND P0, PT, R0, 0x79, PT ;  /* 0x000000790000780c */ /* 0x000fe40003f04270 */
[----:B------:R-:W-:Y:S02]  /*4260*/  FSEL R243, R19, -INF , P1 ;  /* 0xff80000013f37808 */ /* 0x000fe40000800000 */
[----:B------:R-:W-:Y:S02]  /*4270*/  FMNMX.FTZ R0, R244, R2, !PT ;  /* 0x00000002f4007209 */ /* 0x000fe40007810000 */
[----:B------:R-:W-:Y:S02]  /*4280*/  FSEL R248, R18, -INF , P0 ;  /* 0xff80000012f87808 */ /* 0x000fe40000000000 */
[----:B------:R-:W-:Y:S01]  /*4290*/  FMNMX.FTZ R0, R243, R0, !PT ;  /* 0x00000000f3007209 */ /* 0x000fe20007810000 */
[----:B------:R-:W-:Y:S03]  /*42a0*/  LDSM.16.MT88.4 R16, [R200] ;  /* 0x00000000c810783b */ /* 0x000fe60000004200 */
[----:B------:R-:W-:-:S05]  /*42b0*/  FMNMX.FTZ R0, R248, R0, !PT ;  /* 0x00000000f8007209 */ /* 0x000fca0007810000 */
[----:B------:R-:W2:Y:S01]  /*42c0*/  SHFL.BFLY PT, R2, R0, 0x2, 0x1f ;  /* 0x0c401f0000027f89 */ /* 0x000ea200000e0000 */
[----:B-1----:R-:W-:-:S05]  /*42d0*/  FMNMX.FTZ R69, R69, R3, !PT ;  /* 0x0000000345457209 */ /* 0x002fca0007810000 */
[----:B------:R-:W1:Y:S01]  /*42e0*/  SHFL.BFLY PT, R3, R69, 0x1, 0x1f ;  /* 0x0c201f0045037f89 */ /* 0x000e6200000e0000 */
[----:B--2---:R-:W-:-:S05]  /*42f0*/  FMNMX.FTZ R0, R0, R2, !PT ;  /* 0x0000000200007209 */ /* 0x004fca0007810000 */
[----:B------:R-:W2:Y:S01]  /*4300*/  SHFL.BFLY PT, R68, R0, 0x1, 0x1f ;  /* 0x0c201f0000447f89 */ /* 0x000ea200000e0000 */
[----:B-1----:R-:W-:-:S04]  /*4310*/  FMNMX.FTZ R69, R69, R3, !PT ;  /* 0x0000000345457209 */ /* 0x002fc80007810000 */
[C---:B------:R-:W-:Y:S01]  /*4320*/  FSETP.NEU.FTZ.AND P0, PT, R69.reuse, -INF , PT ;  /* 0xff8000004500780b */ /* 0x040fe20003f1d000 */
[----:B------:R-:W-:-:S05]  /*4330*/  FMUL.FTZ R2, R69, c[0x0][0x2d0] ;  /* 0x0000b40045027a20 */ /* 0x000fca0000410000 */
[----:B------:R-:W-:-:S05]  /*4340*/  FSEL R2, R2, RZ, P0 ;  /* 0x000000ff02027208 */ /* 0x000fca0000000000 */
[----:B------:R-:W-:-:S04]  /*4350*/  FFMA.FTZ R3, R4, c[0x0][0x2d0], -R2 ;  /* 0x0000b40004037a23 */ /* 0x000fc80000010802 */
[----:B------:R1:W-:Y:S01]  /*4360*/  MUFU.EX2 R183, R3 ;  /* 0x0000000300b77308 */ /* 0x0003e20000000800 */
[----:B--2---:R-:W-:Y:S01]  /*4370*/  FMNMX.FTZ R68, R0, R68, !PT ;  /* 0x0000004400447209 */ /* 0x004fe20007810000 */
[----:B------:R-:W-:-:S03]  /*4380*/  FFMA.FTZ R0, R5, c[0x0][0x2d0], -R2 ;  /* 0x0000b40005007a23 */ /* 0x000fc60000010802 */
[----:B------:R-:W-:-:S03]  /*4390*/  FSETP.NEU.FTZ.AND P0, PT, R68, -INF , PT ;  /* 0xff8000004400780b */ /* 0x000fc60003f1d000 */
[----:B------:R2:W3:Y:S01]  /*43a0*/  MUFU.EX2 R229, R0 ;  /* 0x0000000000e57308 */ /* 0x0004e20000000800 */
[----:B-1----:R-:W-:-:S07]  /*43b0*/  FFMA.FTZ R3, R7, c[0x0][0x2d0], -R2 ;  /* 0x0000b40007037a23 */ /* 0x002fce0000010802 */
[----:B------:R1:W-:Y:S01]  /*43c0*/  MUFU.EX2 R180, R3 ;  /* 0x0000000300b47308 */ /* 0x0003e20000000800 */
[----:B--2---:R-:W-:Y:S01]  /*43d0*/  FMUL.FTZ R0, R68, c[0x0][0x2d0] ;  /* 0x0000b40044007a20 */ /* 0x004fe20000410000 */
[----:B---3--:R-:W-:-:S04]  /*43e0*/  F2FP.BF16.PACK_AB R4, R229, R183 ;  /* 0x000000b7e504723e */ /* 0x008fc800000010ff */
[----:B------:R-:W-:Y:S01]  /*43f0*/  FSEL R0, R0, RZ, P0 ;  /* 0x000000ff00007208 */ /* 0x000fe20000000000 */
[----:B-1----:R-:W-:-:S04]  /*4400*/  FFMA.FTZ R3, R8, c[0x0][0x2d0], -R2 ;  /* 0x0000b40008037a23 */ /* 0x002fc80000010802 */
[----:B------:R1:W2:Y:S02]  /*4410*/  MUFU.EX2 R107, R3 ;  /* 0x00000003006b7308 */ /* 0x0002a40000000800 */
[----:B-1----:R-:W-:Y:S01]  /*4420*/  FFMA.FTZ R3, R6, c[0x0][0x2d0], -R0 ;  /* 0x0000b40006037a23 */ /* 0x002fe20000010800 */
[----:B--2---:R-:W-:-:S05]  /*4430*/  F2FP.BF16.PACK_AB R6, R107, R180 ;  /* 0x000000b46b06723e */ /* 0x004fca00000010ff */
[----:B------:R1:W-:Y:S02]  /*4440*/  MUFU.EX2 R181, R3 ;  /* 0x0000000300b57308 */ /* 0x0003e40000000800 */
[--C-:B-1----:R-:W-:Y:S02]  /*4450*/  FFMA.FTZ R3, R9, c[0x0][0x2d0], -R0.reuse ;  /* 0x0000b40009037a23 */ /* 0x102fe40000010800 */
[----:B------:R-:W1:Y:S04]  /*4460*/  LDSM.16.MT88.4 R8, [R203] ;  /* 0x00000000cb08783b */ /* 0x000e680000004200 */
[----:B------:R2:W3:Y:S02]  /*4470*/  MUFU.EX2 R182, R3 ;  /* 0x0000000300b67308 */ /* 0x0004e40000000800 */
[----:B--2---:R-:W-:Y:S01]  /*4480*/  FFMA.FTZ R3, R21, c[0x0][0x2d0], -R0 ;  /* 0x0000b40015037a23 */ /* 0x004fe20000010800 */
[----:B---3--:R-:W-:-:S05]  /*4490*/  F2FP.BF16.PACK_AB R5, R182, R181 ;  /* 0x000000b5b605723e */ /* 0x008fca00000010ff */
[----:B------:R2:W-:Y:S02]  /*44a0*/  MUFU.EX2 R166, R3 ;  /* 0x0000000300a67308 */ /* 0x0005e40000000800 */
[----:B--2---:R-:W-:Y:S02]  /*44b0*/  FFMA.FTZ R3, R20, c[0x0][0x2d0], -R0 ;  /* 0x0000b40014037a23 */ /* 0x004fe40000010800 */
[----:B------:R-:W2:Y:S04]  /*44c0*/  LDSM.16.MT88.4 R20, [R223] ;  /* 0x00000000df14783b */ /* 0x000ea80000004200 */
[----:B------:R-:W3:Y:S02]  /*44d0*/  MUFU.EX2 R106, R3 ;  /* 0x00000003006a7308 */ /* 0x000ee40000000800 */
[----:B---3--:R-:W-:Y:S01]  /*44e0*/  F2FP.BF16.PACK_AB R7, R106, R166 ;  /* 0x000000a66a07723e */ /* 0x008fe200000010ff */
[----:B------:R-:W-:-:S05]  /*44f0*/  FFMA.FTZ R3, R28, c[0x0][0x2d0], -R2 ;  /* 0x0000b4001c037a23 */ /* 0x000fca0000010802 */
[----:B------:R3:W-:Y:S01]  /*4500*/  MUFU.EX2 R251, R3 ;  /* 0x0000000300fb7308 */ /* 0x0007e20000000800 */
[C---:B-1----:R-:W-:Y:S08]  /*4510*/  HMMA.16816.F32.BF16 R36, R4.reuse, R8, RZ ;  /* 0x000000080424723c */ /* 0x042ff000000418ff */
[----:B------:R-:W-:Y:S01]  /*4520*/  HMMA.16816.F32.BF16 R64, R4, R10, RZ ;  /* 0x0000000a0440723c */ /* 0x000fe200000418ff */
[----:B------:R-:W1:Y:S01]  /*4530*/  LDSM.16.MT88.4 R8, [R206+0x4000] ;  /* 0x00400000ce08783b */ /* 0x000e620000004200 */
[----:B---3--:R-:W-:-:S06]  /*4540*/  FFMA.FTZ R3, R33, c[0x0][0x2d0], -R2 ;  /* 0x0000b40021037a23 */ /* 0x008fcc0000010802 */
[C---:B------:R-:W-:Y:S01]  /*4550*/  HMMA.16816.F32.BF16 R40, R4.reuse, R16, RZ ;  /* 0x000000100428723c */ /* 0x040fe200000418ff */
[----:B------:R3:W4:Y:S07]  /*4560*/  MUFU.EX2 R252, R3 ;  /* 0x0000000300fc7308 */ /* 0x00072e0000000800 */
[C---:B------:R-:W-:Y:S01]  /*4570*/  HMMA.16816.F32.BF16 R48, R4.reuse, R18, RZ ;  /* 0x000000120430723c */ /* 0x040fe200000418ff */
[----:B------:R-:W5:Y:S07]  /*4580*/  LDSM.16.MT88.4 R16, [R204+0x4000] ;  /* 0x00400000cc10783b */ /* 0x000f6e0000004200 */
[----:B------:R-:W-:Y:S01]  /*4590*/  HMMA.16816.F32.BF16 R52, R4, R12, RZ ;  /* 0x0000000c0434723c */ /* 0x000fe200000418ff */
[----:B---3--:R-:W-:-:S04]  /*45a0*/  FFMA.FTZ R3, R34, c[0x0][0x2d0], -R2 ;  /* 0x0000b40022037a23 */ /* 0x008fc80000010802 */
[----:B------:R3:W-:Y:S03]  /*45b0*/  MUFU.EX2 R250, R3 ;  /* 0x0000000300fa7308 */ /* 0x0007e60000000800 */
[C---:B------:R-:W-:Y:S01]  /*45c0*/  HMMA.16816.F32.BF16 R44, R4.reuse, R14, RZ ;  /* 0x0000000e042c723c */ /* 0x040fe200000418ff */
[----:B------:R-:W4:Y:S07]  /*45d0*/  LDSM.16.MT88.4 R12, [R203+0x4000] ;  /* 0x00400000cb0c783b */ /* 0x000f2e0000004200 */
[----:B--2---:R-:W-:Y:S01]  /*45e0*/  HMMA.16816.F32.BF16 R60, R4, R20, RZ ;  /* 0x00000014043c723c */ /* 0x004fe200000418ff */
[----:B---3--:R-:W-:-:S07]  /*45f0*/  FFMA.FTZ R3, R35, c[0x0][0x2d0], -R2 ;  /* 0x0000b40023037a23 */ /* 0x008fce0000010802 */
[C---:B------:R-:W-:Y:S01]  /*4600*/  HMMA.16816.F32.BF16 R56, R4.reuse, R22, RZ ;  /* 0x000000160438723c */ /* 0x040fe200000418ff */
[----:B------:R-:W2:Y:S01]  /*4610*/  LDSM.16.MT88.4 R20, [R204+0x800] ;  /* 0x00080000cc14783b */ /* 0x000ea20000004200 */
[----:B------:R3:W-:Y:S06]  /*4620*/  MUFU.EX2 R163, R3 ;  /* 0x0000000300a37308 */ /* 0x0007ec0000000800 */
[C---:B-1----:R-:W-:Y:S08]  /*4630*/  HMMA.16816.F32.BF16 R100, R4.reuse, R8, RZ ;  /* 0x000000080464723c */ /* 0x042ff000000418ff */
[----:B------:R-:W-:Y:S01]  /*4640*/  HMMA.16816.F32.BF16 R108, R4, R10, RZ ;  /* 0x0000000a046c723c */ /* 0x000fe200000418ff */
[----:B------:R-:W1:Y:S01]  /*4650*/  LDSM.16.MT88.4 R8, [R206+0x800] ;  /* 0x00080000ce08783b */ /* 0x000e620000004200 */
[----:B---3--:R-:W-:-:S04]  /*4660*/  FFMA.FTZ R3, R29, c[0x0][0x2d0], -R0 ;  /* 0x0000b4001d037a23 */ /* 0x008fc80000010800 */
[----:B------:R3:W-:Y:S02]  /*4670*/  MUFU.EX2 R247, R3 ;  /* 0x0000000300f77308 */ /* 0x0007e40000000800 */
[C---:B------:R-:W-:Y:S08]  /*4680*/  HMMA.16816.F32.BF16 R72, R4.reuse, R24, RZ ;  /* 0x000000180448723c */ /* 0x040ff000000418ff */
[----:B------:R-:W-:Y:S01]  /*4690*/  HMMA.16816.F32.BF16 R76, R4, R26, RZ ;  /* 0x0000001a044c723c */ /* 0x000fe200000418ff */
[----:B------:R-:W1:Y:S01]  /*46a0*/  LDSM.16.MT88.4 R24, [R200+0x800] ;  /* 0x00080000c818783b */ /* 0x000e620000004200 */
[----:B---3--:R-:W-:-:S06]  /*46b0*/  FFMA.FTZ R3, R32, c[0x0][0x2d0], -R0 ;  /* 0x0000b40020037a23 */ /* 0x008fcc0000010800 */
[C---:B-----5:R-:W-:Y:S01]  /*46c0*/  HMMA.16816.F32.BF16 R80, R4.reuse, R16, RZ ;  /* 0x000000100450723c */ /* 0x060fe200000418ff */
[----:B------:R3:W5:Y:S07]  /*46d0*/  MUFU.EX2 R245, R3 ;  /* 0x0000000300f57308 */ /* 0x00076e0000000800 */
[C---:B------:R-:W-:Y:S01]  /*46e0*/  HMMA.16816.F32.BF16 R84, R4.reuse, R18, RZ ;  /* 0x000000120454723c */ /* 0x040fe200000418ff */
[----:B------:R-:W1:Y:S07]  /*46f0*/  LDSM.16.MT88.4 R16, [R203+0x800] ;  /* 0x00080000cb10783b */ /* 0x000e6e0000004200 */
[----:B----4-:R-:W-:Y:S01]  /*4700*/  HMMA.16816.F32.BF16 R88, R4, R12, RZ ;  /* 0x0000000c0458723c */ /* 0x010fe200000418ff */
[----:B---3--:R-:W-:-:S04]  /*4710*/  FFMA.FTZ R3, R31, c[0x0][0x2d0], -R0 ;  /* 0x0000b4001f037a23 */ /* 0x008fc80000010800 */
[----:B------:R3:W-:Y:S03]  /*4720*/  MUFU.EX2 R246, R3 ;  /* 0x0000000300f67308 */ /* 0x0007e60000000800 */
[----:B------:R-:W-:Y:S01]  /*4730*/  HMMA.16816.F32.BF16 R92, R4, R14, RZ ;  /* 0x0000000e045c723c */ /* 0x000fe200000418ff */
[----:B------:R-:W-:Y:S06]  /*4740*/  LDSM.16.MT88.4 R12, [R200+0x4800] ;  /* 0x00480000c80c783b */ /* 0x000fec0000004200 */
[----:B------:R-:W-:-:S02]  /*4750*/  F2FP.BF16.PACK_AB R4, R252, R251 ;  /* 0x000000fbfc04723e */ /* 0x000fc400000010ff */
[----:B-----5:R-:W-:Y:S02]  /*4760*/  F2FP.BF16.PACK_AB R5, R245, R247 ;  /* 0x000000f7f505723e */ /* 0x020fe400000010ff */
[----:B------:R-:W-:Y:S01]  /*4770*/  F2FP.BF16.PACK_AB R6, R163, R250 ;  /* 0x000000faa306723e */ /* 0x000fe200000010ff */
[----:B---3--:R-:W-:-:S04]  /*4780*/  FFMA.FTZ R3, R30, c[0x0][0x2d0], -R0 ;  /* 0x0000b4001e037a23 */ /* 0x008fc80000010800 */
[----:B------:R-:W3:Y:S02]  /*4790*/  MUFU.EX2 R249, R3 ;  /* 0x0000000300f97308 */ /* 0x000ee40000000800 */
[----:B---3--:R-:W-:Y:S01]  /*47a0*/  F2FP.BF16.PACK_AB R7, R249, R246 ;  /* 0x000000f6f907723e */ /* 0x008fe200000010ff */
[----:B------:R-:W-:Y:S02]  /*47b0*/  FFMA.FTZ R3, R71, c[0x0][0x2d0], -R2 ;  /* 0x0000b40047037a23 */ /* 0x000fe40000010802 */
[----:B------:R-:W-:-:S03]  /*47c0*/  IMAD.MOV.U32 R71, RZ, RZ, R229 ;  /* 0x000000ffff477224 */ /* 0x000fc600078e00e5 */
[----:B------:R3:W-:Y:S01]  /*47d0*/  MUFU.EX2 R238, R3 ;  /* 0x0000000300ee7308 */ /* 0x0007e20000000800 */
[C---:B--2---:R-:W-:Y:S08]  /*47e0*/  HMMA.16816.F32.BF16 R124, R4.reuse, R20, R52 ;  /* 0x00000014047c723c */ /* 0x044ff00000041834 */
[----:B------:R-:W-:Y:S01]  /*47f0*/  HMMA.16816.F32.BF16 R112, R4, R22, R44 ;  /* 0x000000160470723c */ /* 0x000fe2000004182c */
[----:B------:R-:W2:Y:S01]  /*4800*/  LDSM.16.MT88.4 R20, [R204+0x4800] ;  /* 0x00480000cc14783b */ /* 0x000ea20000004200 */
[----:B---3--:R-:W-:-:S06]  /*4810*/  FFMA.FTZ R3, R99, c[0x0][0x2d0], -R2 ;  /* 0x0000b40063037a23 */ /* 0x008fcc0000010802 */
[C---:B-1----:R-:W-:Y:S01]  /*4820*/  HMMA.16816.F32.BF16 R32, R4.reuse, R8, R60 ;  /* 0x000000080420723c */ /* 0x042fe2000004183c */
[----:B------:R1:W3:Y:S07]  /*4830*/  MUFU.EX2 R235, R3 ;  /* 0x0000000300eb7308 */ /* 0x0002ee0000000800 */
[C---:B------:R-:W-:Y:S01]  /*4840*/  HMMA.16816.F32.BF16 R28, R4.reuse, R10, R56 ;  /* 0x0000000a041c723c */ /* 0x040fe20000041838 */
[----:B------:R-:W4:Y:S07]  /*4850*/  LDSM.16.MT88.4 R8, [R206+0x4800] ;  /* 0x00480000ce08783b */ /* 0x000f2e0000004200 */
[----:B------:R-:W-:Y:S01]  /*4860*/  HMMA.16816.F32.BF16 R116, R4, R24, R40 ;  /* 0x000000180474723c */ /* 0x000fe20000041828 */
[----:B-1----:R-:W-:-:S04]  /*4870*/  FFMA.FTZ R3, R104, c[0x0][0x2d0], -R2 ;  /* 0x0000b40068037a23 */ /* 0x002fc80000010802 */
[----:B------:R1:W-:Y:S03]  /*4880*/  MUFU.EX2 R233, R3 ;  /* 0x0000000300e97308 */ /* 0x0003e60000000800 */
[C---:B------:R-:W-:Y:S08]  /*4890*/  HMMA.16816.F32.BF16 R36, R4.reuse, R16, R36 ;  /* 0x000000100424723c */ /* 0x040ff00000041824 */
[----:B------:R-:W-:Y:S01]  /*48a0*/  HMMA.16816.F32.BF16 R40, R4, R18, R64 ;  /* 0x000000120428723c */ /* 0x000fe20000041840 */
[----:B------:R-:W5:Y:S01]  /*48b0*/  LDSM.16.MT88.4 R16, [R203+0x4800] ;  /* 0x00480000cb10783b */ /* 0x000f620000004200 */
[----:B-1----:R-:W-:-:S06]  /*48c0*/  FFMA.FTZ R3, R105, c[0x0][0x2d0], -R2 ;  /* 0x0000b40069037a23 */ /* 0x002fcc0000010802 */
[C---:B------:R-:W-:Y:S01]  /*48d0*/  HMMA.16816.F32.BF16 R120, R4.reuse, R26, R48 ;  /* 0x0000001a0478723c */ /* 0x040fe20000041830 */
[----:B------:R-:W1:Y:S01]  /*48e0*/  LDSM.16.MT88.4 R24, [R200+0x1000] ;  /* 0x00100000c818783b */ /* 0x000e620000004200 */
[----:B------:R3:W-:Y:S06]  /*48f0*/  MUFU.EX2 R237, R3 ;  /* 0x0000000300ed7308 */ /* 0x0007ec0000000800 */
[C---:B--2---:R-:W-:Y:S08]  /*4900*/  HMMA.16816.F32.BF16 R52, R4.reuse, R20, R80 ;  /* 0x000000140434723c */ /* 0x044ff00000041850 */
[----:B------:R-:W-:Y:S01]  /*4910*/  HMMA.16816.F32.BF16 R56, R4, R22, R84 ;  /* 0x000000160438723c */ /* 0x000fe20000041854 */
[----:B------:R-:W2:Y:S01]  /*4920*/  LDSM.16.MT88.4 R20, [R204+0x1000] ;  /* 0x00100000cc14783b */ /* 0x000ea20000004200 */
[----:B---3--:R-:W-:-:S04]  /*4930*/  FFMA.FTZ R3, R70, c[0x0][0x2d0], -R0 ;  /* 0x0000b40046037a23 */ /* 0x008fc80000010800 */
[----:B------:R3:W-:Y:S02]  /*4940*/  MUFU.EX2 R232, R3 ;  /* 0x0000000300e87308 */ /* 0x0007e40000000800 */
[C---:B------:R-:W-:Y:S08]  /*4950*/  HMMA.16816.F32.BF16 R44, R4.reuse, R12, R72 ;  /* 0x0000000c042c723c */ /* 0x040ff00000041848 */
[----:B------:R-:W-:Y:S01]  /*4960*/  HMMA.16816.F32.BF16 R48, R4, R14, R76 ;  /* 0x0000000e0430723c */ /* 0x000fe2000004184c */
[----:B------:R-:W1:Y:S01]  /*4970*/  LDSM.16.MT88.4 R12, [R203+0x1000] ;  /* 0x00100000cb0c783b */ /* 0x000e620000004200 */
[----:B---3--:R-:W-:-:S06]  /*4980*/  FFMA.FTZ R3, R96, c[0x0][0x2d0], -R0 ;  /* 0x0000b40060037a23 */ /* 0x008fcc0000010800 */
[C---:B----4-:R-:W-:Y:S01]  /*4990*/  HMMA.16816.F32.BF16 R76, R4.reuse, R8, R100 ;  /* 0x00000008044c723c */ /* 0x050fe20000041864 */
[----:B------:R3:W4:Y:S07]  /*49a0*/  MUFU.EX2 R231, R3 ;  /* 0x0000000300e77308 */ /* 0x00072e0000000800 */
[C---:B------:R-:W-:Y:S01]  /*49b0*/  HMMA.16816.F32.BF16 R80, R4.reuse, R10, R108 ;  /* 0x0000000a0450723c */ /* 0x040fe2000004186c */
[----:B------:R-:W1:Y:S06]  /*49c0*/  LDSM.16.MT88.4 R8, [R206+0x1000] ;  /* 0x00100000ce08783b */ /* 0x000e6c0000004200 */
[----:B------:R-:W-:Y:S01]  /*49d0*/  IMAD.MOV.U32 R108, RZ, RZ, R182 ;  /* 0x000000ffff6c7224 */ /* 0x000fe200078e00b6 */
[----:B-----5:R-:W-:Y:S01]  /*49e0*/  HMMA.16816.F32.BF16 R60, R4, R16, R88 ;  /* 0x00000010043c723c */ /* 0x020fe20000041858 */
[----:B------:R-:W-:-:S02]  /*49f0*/  IMAD.MOV.U32 R110, RZ, RZ, R180 ;  /* 0x000000ffff6e7224 */ /* 0x000fc400078e00b4 */
[----:B---3--:R-:W-:Y:S02]  /*4a00*/  FFMA.FTZ R3, R98, c[0x0][0x2d0], -R0 ;  /* 0x0000b40062037a23 */ /* 0x008fe40000010800 */
[----:B------:R-:W-:Y:S02]  /*4a10*/  IMAD.MOV.U32 R109, RZ, RZ, R181 ;  /* 0x000000ffff6d7224 */ /* 0x000fe400078e00b5 */
[----:B------:R3:W-:Y:S01]  /*4a20*/  MUFU.EX2 R230, R3 ;  /* 0x0000000300e67308 */ /* 0x0007e20000000800 */
[----:B------:R-:W-:Y:S01]  /*4a30*/  HMMA.16816.F32.BF16 R64, R4, R18, R92 ;  /* 0x000000120440723c */ /* 0x000fe2000004185c */
[----:B------:R-:W5:Y:S01]  /*4a40*/  LDSM.16.MT88.4 R16, [R200+0x5000] ;  /* 0x00500000c810783b */ /* 0x000f620000004200 */
[----:B------:R-:W-:-:S05]  /*4a50*/  IMAD.MOV.U32 R111, RZ, RZ, R166 ;  /* 0x000000ffff6f7224 */ /* 0x000fca00078e00a6 */
[----:B------:R-:W-:Y:S02]  /*4a60*/  F2FP.BF16.PACK_AB R4, R235, R238 ;  /* 0x000000eeeb04723e */ /* 0x000fe400000010ff */
[----:B----4-:R-:W-:Y:S02]  /*4a70*/  F2FP.BF16.PACK_AB R5, R231, R232 ;  /* 0x000000e8e705723e */ /* 0x010fe400000010ff */
[----:B------:R-:W-:Y:S01]  /*4a80*/  F2FP.BF16.PACK_AB R6, R237, R233 ;  /* 0x000000e9ed06723e */ /* 0x000fe200000010ff */
[----:B---3--:R-:W-:-:S04]  /*4a90*/  FFMA.FTZ R3, R97, c[0x0][0x2d0], -R0 ;  /* 0x0000b40061037a23 */ /* 0x008fc80000010800 */
[----:B------:R-:W3:Y:S02]  /*4aa0*/  MUFU.EX2 R229, R3 ;  /* 0x0000000300e57308 */ /* 0x000ee40000000800 */
[----:B---3--:R-:W-:Y:S01]  /*4ab0*/  F2FP.BF16.PACK_AB R7, R229, R230 ;  /* 0x000000e6e507723e */ /* 0x008fe200000010ff */
[----:B------:R-:W-:Y:S02]  /*4ac0*/  FFMA.FTZ R3, R132, c[0x0][0x2d0], -R2 ;  /* 0x0000b40084037a23 */ /* 0x000fe40000010802 */
[----:B------:R-:W-:-:S04]  /*4ad0*/  IMAD.MOV.U32 R132, RZ, RZ, R154 ;  /* 0x000000ffff847224 */ /* 0x000fc800078e009a */
[C---:B-1----:R-:W-:Y:S07]  /*4ae0*/  HMMA.16816.F32.BF16 R84, R4.reuse, R24, R116 ;  /* 0x000000180454723c */ /* 0x042fee0000041874 */
[----:B------:R-:W-:Y:S01]  /*4af0*/  IMAD.MOV.U32 R118, RZ, RZ, R107 ;  /* 0x000000ffff767224 */ /* 0x000fe200078e006b */
[----:B--2---:R-:W-:Y:S01]  /*4b00*/  HMMA.16816.F32.BF16 R100, R4, R22, R112 ;  /* 0x000000160464723c */ /* 0x004fe20000041870 */
[----:B------:R-:W-:Y:S02]  /*4b10*/  IMAD.MOV.U32 R119, RZ, RZ, R106 ;  /* 0x000000ffff777224 */ /* 0x000fe400078e006a */
[----:B------:R-:W-:-:S02]  /*4b20*/  IMAD.MOV.U32 R117, RZ, RZ, R183 ;  /* 0x000000ffff757224 */ /* 0x000fc400078e00b7 */
[----:B------:R1:W-:Y:S01]  /*4b30*/  MUFU.EX2 R183, R3 ;  /* 0x0000000300b77308 */ /* 0x0003e20000000800 */
[----:B------:R-:W-:Y:S02]  /*4b40*/  IMAD.MOV.U32 R116, RZ, RZ, R71 ;  /* 0x000000ffff747224 */ /* 0x000fe400078e0047 */
[----:B------:R-:W-:Y:S01]  /*4b50*/  HMMA.16816.F32.BF16 R104, R4, R20, R124 ;  /* 0x000000140468723c */ /* 0x000fe2000004187c */
[----:B------:R-:W2:Y:S01]  /*4b60*/  LDSM.16.MT88.4 R20, [R204+0x5000] ;  /* 0x00500000cc14783b */ /* 0x000ea20000004200 */
[----:B------:R-:W-:-:S05]  /*4b70*/  IMAD.MOV.U32 R115, RZ, RZ, R152 ;  /* 0x000000ffff737224 */ /* 0x000fca00078e0098 */
[----:B------:R-:W-:Y:S01]  /*4b80*/  IMAD.MOV.U32 R124, RZ, RZ, R163 ;  /* 0x000000ffff7c7224 */ /* 0x000fe200078e00a3 */
[C---:B------:R-:W-:Y:S01]  /*4b90*/  HMMA.16816.F32.BF16 R88, R4.reuse, R12, R36 ;  /* 0x0000000c0458723c */ /* 0x040fe20000041824 */
[----:B------:R-:W-:Y:S02]  /*4ba0*/  IMAD.MOV.U32 R125, RZ, RZ, R161 ;  /* 0x000000ffff7d7224 */ /* 0x000fe400078e00a1 */
[----:B------:R-:W-:Y:S02]  /*4bb0*/  IMAD.MOV.U32 R126, RZ, RZ, R160 ;  /* 0x000000ffff7e7224 */ /* 0x000fe400078e00a0 */
[----:B-1----:R-:W-:Y:S02]  /*4bc0*/  FFMA.FTZ R3, R134, c[0x0][0x2d0], -R2 ;  /* 0x0000b40086037a23 */ /* 0x002fe40000010802 */
[----:B------:R-:W-:Y:S01]  /*4bd0*/  IMAD.MOV.U32 R127, RZ, RZ, R155 ;  /* 0x000000ffff7f7224 */ /* 0x000fe200078e009b */
[----:B------:R-:W-:Y:S01]  /*4be0*/  HMMA.16816.F32.BF16 R92, R4, R14, R40 ;  /* 0x0000000e045c723c */ /* 0x000fe20000041828 */
[----:B------:R-:W1:Y:S01]  /*4bf0*/  LDSM.16.MT88.4 R12, [R203+0x5000] ;  /* 0x00500000cb0c783b */ /* 0x000e620000004200 */
[----:B------:R3:W4:Y:S01]  /*4c00*/  MUFU.EX2 R182, R3 ;  /* 0x0000000300b67308 */ /* 0x0007220000000800 */
[----:B------:R-:W-:-:S05]  /*4c10*/  IMAD.MOV.U32 R134, RZ, RZ, R153 ;  /* 0x000000ffff867224 */ /* 0x000fca00078e0099 */
[C---:B------:R-:W-:Y:S08]  /*4c20*/  HMMA.16816.F32.BF16 R72, R4.reuse, R8, R32 ;  /* 0x000000080448723c */ /* 0x040ff00000041820 */
[----:B------:R-:W-:Y:S01]  /*4c30*/  HMMA.16816.F32.BF16 R28, R4, R10, R28 ;  /* 0x0000000a041c723c */ /* 0x000fe2000004181c */
[----:B------:R-:W1:Y:S01]  /*4c40*/  LDSM.16.MT88.4 R8, [R206+0x5000] ;  /* 0x00500000ce08783b */ /* 0x000e620000004200 */
[----:B---3--:R-:W-:-:S04]  /*4c50*/  FFMA.FTZ R3, R133, c[0x0][0x2d0], -R2 ;  /* 0x0000b40085037a23 */ /* 0x008fc80000010802 */
[----:B------:R3:W-:Y:S02]  /*4c60*/  MUFU.EX2 R180, R3 ;  /* 0x0000000300b47308 */ /* 0x0007e40000000800 */
[C---:B-----5:R-:W-:Y:S08]  /*4c70*/  HMMA.16816.F32.BF16 R40, R4.reuse, R16, R44 ;  /* 0x000000100428723c */ /* 0x060ff0000004182c */
[----:B------:R-:W-:Y:S01]  /*4c80*/  HMMA.16816.F32.BF16 R32, R4, R18, R48 ;  /* 0x000000120420723c */ /* 0x000fe20000041830 */
[----:B------:R-:W5:Y:S01]  /*4c90*/  LDSM.16.MT88.4 R16, [R200+0x1800] ;  /* 0x00180000c810783b */ /* 0x000f620000004200 */
[----:B---3--:R-:W-:-:S06]  /*4ca0*/  FFMA.FTZ R3, R135, c[0x0][0x2d0], -R2 ;  /* 0x0000b40087037a23 */ /* 0x008fcc0000010802 */
[C---:B------:R-:W-:Y:S01]  /*4cb0*/  HMMA.16816.F32.BF16 R96, R4.reuse, R26, R120 ;  /* 0x0000001a0460723c */ /* 0x040fe20000041878 */
[----:B------:R3:W1:Y:S07]  /*4cc0*/  MUFU.EX2 R181, R3 ;  /* 0x0000000300b57308 */ /* 0x00066e0000000800 */
[C---:B--2---:R-:W-:Y:S08]  /*4cd0*/  HMMA.16816.F32.BF16 R36, R4.reuse, R20, R52 ;  /* 0x000000140424723c */ /* 0x044ff00000041834 */
[----:B------:R-:W-:Y:S01]  /*4ce0*/  HMMA.16816.F32.BF16 R24, R4, R22, R56 ;  /* 0x000000160418723c */ /* 0x000fe20000041838 */
[----:B------:R-:W2:Y:S01]  /*4cf0*/  LDSM.16.MT88.4 R20, [R204+0x1800] ;  /* 0x00180000cc14783b */ /* 0x000ea20000004200 */
[----:B---3--:R-:W-:-:S04]  /*4d00*/  FFMA.FTZ R3, R128, c[0x0][0x2d0], -R0 ;  /* 0x0000b40080037a23 */ /* 0x008fc80000010800 */
[----:B------:R3:W-:Y:S02]  /*4d10*/  MUFU.EX2 R166, R3 ;  /* 0x0000000300a67308 */ /* 0x0007e40000000800 */
[C---:B-1----:R-:W-:Y:S08]  /*4d20*/  HMMA.16816.F32.BF16 R48, R4.reuse, R12, R60 ;  /* 0x0000000c0430723c */ /* 0x042ff0000004183c */
[----:B------:R-:W-:Y:S01]  /*4d30*/  HMMA.16816.F32.BF16 R56, R4, R14, R64 ;  /* 0x0000000e0438723c */ /* 0x000fe20000041840 */
[----:B------:R-:W1:Y:S01]  /*4d40*/  LDSM.16.MT88.4 R12, [R203+0x1800] ;  /* 0x00180000cb0c783b */ /* 0x000e620000004200 */
[----:B---3--:R-:W-:-:S06]  /*4d50*/  FFMA.FTZ R3, R129, c[0x0][0x2d0], -R0 ;  /* 0x0000b40081037a23 */ /* 0x008fcc0000010800 */
[C---:B------:R-:W-:Y:S01]  /*4d60*/  HMMA.16816.F32.BF16 R60, R4.reuse, R8, R76 ;  /* 0x00000008043c723c */ /* 0x040fe2000004184c */
[----:B------:R3:W2:Y:S07]  /*4d70*/  MUFU.EX2 R163, R3 ;  /* 0x0000000300a37308 */ /* 0x0006ae0000000800 */
[----:B------:R-:W-:Y:S01]  /*4d80*/  HMMA.16816.F32.BF16 R64, R4, R10, R80 ;  /* 0x0000000a0440723c */ /* 0x000fe20000041850 */
[----:B------:R-:W1:Y:S06]  /*4d90*/  LDSM.16.MT88.4 R8, [R206+0x1800] ;  /* 0x00180000ce08783b */ /* 0x000e6c0000004200 */
[----:B----4-:R-:W-:-:S02]  /*4da0*/  F2FP.BF16.PACK_AB R4, R182, R183 ;  /* 0x000000b7b604723e */ /* 0x010fc400000010ff */
[----:B------:R-:W-:Y:S01]  /*4db0*/  F2FP.BF16.PACK_AB R6, R181, R180 ;  /* 0x000000b4b506723e */ /* 0x000fe200000010ff */
[----:B---3--:R-:W-:Y:S01]  /*4dc0*/  FFMA.FTZ R3, R131, c[0x0][0x2d0], -R0 ;  /* 0x0000b40083037a23 */ /* 0x008fe20000010800 */
[----:B--2---:R-:W-:-:S03]  /*4dd0*/  F2FP.BF16.PACK_AB R5, R163, R166 ;  /* 0x000000a6a305723e */ /* 0x004fc600000010ff */
[----:B------:R2:W-:Y:S02]  /*4de0*/  MUFU.EX2 R161, R3 ;  /* 0x0000000300a17308 */ /* 0x0005e40000000800 */
[----:B--2---:R-:W-:-:S06]  /*4df0*/  FFMA.FTZ R3, R130, c[0x0][0x2d0], -R0 ;  /* 0x0000b40082037a23 */ /* 0x004fcc0000010800 */
[----:B------:R-:W2:Y:S02]  /*4e00*/  MUFU.EX2 R160, R3 ;  /* 0x0000000300a07308 */ /* 0x000ea40000000800 */
[----:B--2---:R-:W-:Y:S01]  /*4e10*/  F2FP.BF16.PACK_AB R7, R160, R161 ;  /* 0x000000a1a007723e */ /* 0x004fe200000010ff */
[----:B------:R-:W-:-:S05]  /*4e20*/  FFMA.FTZ R3, R148, c[0x0][0x2d0], -R2 ;  /* 0x0000b40094037a23 */ /* 0x000fca0000010802 */
[----:B------:R2:W-:Y:S01]  /*4e30*/  MUFU.EX2 R155, R3 ;  /* 0x00000003009b7308 */ /* 0x0005e20000000800 */
[C---:B-----5:R-:W-:Y:S08]  /*4e40*/  HMMA.16816.F32.BF16 R84, R4.reuse, R16, R84 ;  /* 0x000000100454723c */ /* 0x060ff00000041854 */
[----:B------:R-:W-:Y:S01]  /*4e50*/  HMMA.16816.F32.BF16 R96, R4, R18, R96 ;  /* 0x000000120460723c */ /* 0x000fe20000041860 */
[----:B------:R-:W3:Y:S01]  /*4e60*/  LDSM.16.MT88.4 R16, [R200+0x5800] ;  /* 0x00580000c810783b */ /* 0x000ee20000004200 */
[----:B--2---:R-:W-:-:S06]  /*4e70*/  FFMA.FTZ R3, R150, c[0x0][0x2d0], -R2 ;  /* 0x0000b40096037a23 */ /* 0x004fcc0000010802 */
[C---:B------:R-:W-:Y:S01]  /*4e80*/  HMMA.16816.F32.BF16 R104, R4.reuse, R20, R104 ;  /* 0x000000140468723c */ /* 0x040fe20000041868 */
[----:B------:R2:W4:Y:S07]  /*4e90*/  MUFU.EX2 R154, R3 ;  /* 0x00000003009a7308 */ /* 0x00052e0000000800 */
[C---:B------:R-:W-:Y:S01]  /*4ea0*/  HMMA.16816.F32.BF16 R100, R4.reuse, R22, R100 ;  /* 0x000000160464723c */ /* 0x040fe20000041864 */
[----:B------:R-:W5:Y:S07]  /*4eb0*/  LDSM.16.MT88.4 R20, [R204+0x5800] ;  /* 0x00580000cc14783b */ /* 0x000f6e0000004200 */
[----:B-1----:R-:W-:Y:S01]  /*4ec0*/  HMMA.16816.F32.BF16 R88, R4, R12, R88 ;  /* 0x0000000c0458723c */ /* 0x002fe20000041858 */
[----:B--2---:R-:W-:-:S04]  /*4ed0*/  FFMA.FTZ R3, R149, c[0x0][0x2d0], -R2 ;  /* 0x0000b40095037a23 */ /* 0x004fc80000010802 */
[----:B------:R1:W-:Y:S03]  /*4ee0*/  MUFU.EX2 R152, R3 ;  /* 0x0000000300987308 */ /* 0x0003e60000000800 */
[C---:B------:R-:W-:Y:S01]  /*4ef0*/  HMMA.16816.F32.BF16 R92, R4.reuse, R14, R92 ;  /* 0x0000000e045c723c */ /* 0x040fe2000004185c */
[----:B------:R-:W2:Y:S07]  /*4f00*/  LDSM.16.MT88.4 R12, [R203+0x5800] ;  /* 0x00580000cb0c783b */ /* 0x000eae0000004200 */
[----:B------:R-:W-:Y:S01]  /*4f10*/  HMMA.16816.F32.BF16 R80, R4, R8, R72 ;  /* 0x000000080450723c */ /* 0x000fe20000041848 */
[----:B-1----:R-:W-:-:S07]  /*4f20*/  FFMA.FTZ R3, R151, c[0x0][0x2d0], -R2 ;  /* 0x0000b40097037a23 */ /* 0x002fce0000010802 */
[C---:B------:R-:W-:Y:S01]  /*4f30*/  HMMA.16816.F32.BF16 R76, R4.reuse, R10, R28 ;  /* 0x0000000a044c723c */ /* 0x040fe2000004181c */
[----:B------:R-:W1:Y:S01]  /*4f40*/  LDSM.16.MT88.4 R8, [R206+0x5800] ;  /* 0x00580000ce08783b */ /* 0x000e620000004200 */
[----:B------:R4:W-:Y:S06]  /*4f50*/  MUFU.EX2 R153, R3 ;  /* 0x0000000300997308 */ /* 0x0009ec0000000800 */
[C---:B---3--:R-:W-:Y:S08]  /*4f60*/  HMMA.16816.F32.BF16 R72, R4.reuse, R16, R40 ;  /* 0x000000100448723c */ /* 0x048ff00000041828 */
[----:B------:R-:W-:Y:S01]  /*4f70*/  HMMA.16816.F32.BF16 R52, R4, R18, R32 ;  /* 0x000000120434723c */ /* 0x000fe20000041820 */
[----:B------:R-:W3:Y:S01]  /*4f80*/  LDSM.16.MT88.4 R16, [R200+0x2000] ;  /* 0x00200000c810783b */ /* 0x000ee20000004200 */
[----:B----4-:R-:W-:-:S04]  /*4f90*/  FFMA.FTZ R3, R136, c[0x0][0x2d0], -R0 ;  /* 0x0000b40088037a23 */ /* 0x010fc80000010800 */
[----:B------:R4:W-:Y:S02]  /*4fa0*/  MUFU.EX2 R151, R3 ;  /* 0x0000000300977308 */ /* 0x0009e40000000800 */
[C---:B-----5:R-:W-:Y:S08]  /*4fb0*/  HMMA.16816.F32.BF16 R44, R4.reuse, R20, R36 ;  /* 0x00000014042c723c */ /* 0x060ff00000041824 */
[----:B------:R-:W-:Y:S01]  /*4fc0*/  HMMA.16816.F32.BF16 R32, R4, R22, R24 ;  /* 0x000000160420723c */ /* 0x000fe20000041818 */
[----:B------:R-:W5:Y:S01]  /*4fd0*/  LDSM.16.MT88.4 R20, [R204+0x2000] ;  /* 0x00200000cc14783b */ /* 0x000f620000004200 */
[----:B----4-:R-:W-:-:S06]  /*4fe0*/  FFMA.FTZ R3, R138, c[0x0][0x2d0], -R0 ;  /* 0x0000b4008a037a23 */ /* 0x010fcc0000010800 */
[C---:B--2---:R-:W-:Y:S01]  /*4ff0*/  HMMA.16816.F32.BF16 R40, R4.reuse, R12, R48 ;  /* 0x0000000c0428723c */ /* 0x044fe20000041830 */
[----:B------:R2:W4:Y:S07]  /*5000*/  MUFU.EX2 R123, R3 ;  /* 0x00000003007b7308 */ /* 0x00052e0000000800 */
[C---:B------:R-:W-:Y:S01]  /*5010*/  HMMA.16816.F32.BF16 R36, R4.reuse, R14, R56 ;  /* 0x0000000e0424723c */ /* 0x040fe20000041838 */
[----:B------:R-:W3:Y:S07]  /*5020*/  LDSM.16.MT88.4 R12, [R203+0x2000] ;  /* 0x00200000cb0c783b */ /* 0x000eee0000004200 */
[----:B-1----:R-:W-:Y:S01]  /*5030*/  HMMA.16816.F32.BF16 R28, R4, R8, R60 ;  /* 0x00000008041c723c */ /* 0x002fe2000004183c */
[----:B--2---:R-:W-:-:S04]  /*5040*/  FFMA.FTZ R3, R139, c[0x0][0x2d0], -R0 ;  /* 0x0000b4008b037a23 */ /* 0x004fc80000010800 */
[----:B------:R1:W-:Y:S03]  /*5050*/  MUFU.EX2 R122, R3 ;  /* 0x00000003007a7308 */ /* 0x0003e60000000800 */
[----:B------:R-:W-:Y:S01]  /*5060*/  HMMA.16816.F32.BF16 R24, R4, R10, R64 ;  /* 0x0000000a0418723c */ /* 0x000fe20000041840 */
[----:B------:R-:W2:Y:S06]  /*5070*/  LDSM.16.MT88.4 R8, [R206+0x2000] ;  /* 0x00200000ce08783b */ /* 0x000eac0000004200 */
[----:B------:R-:W-:-:S02]  /*5080*/  F2FP.BF16.PACK_AB R4, R154, R155 ;  /* 0x0000009b9a04723e */ /* 0x000fc400000010ff */
[----:B----4-:R-:W-:Y:S02]  /*5090*/  F2FP.BF16.PACK_AB R5, R123, R151 ;  /* 0x000000977b05723e */ /* 0x010fe400000010ff */
[----:B------:R-:W-:Y:S01]  /*50a0*/  F2FP.BF16.PACK_AB R6, R153, R152 ;  /* 0x000000989906723e */ /* 0x000fe200000010ff */
[----:B-1----:R-:W-:-:S04]  /*50b0*/  FFMA.FTZ R3, R137, c[0x0][0x2d0], -R0 ;  /* 0x0000b40089037a23 */ /* 0x002fc80000010800 */
[----:B------:R-:W1:Y:S02]  /*50c0*/  MUFU.EX2 R121, R3 ;  /* 0x0000000300797308 */ /* 0x000e640000000800 */
[----:B-1----:R-:W-:Y:S01]  /*50d0*/  F2FP.BF16.PACK_AB R7, R121, R122 ;  /* 0x0000007a7907723e */ /* 0x002fe200000010ff */
[----:B------:R-:W-:Y:S02]  /*50e0*/  FFMA.FTZ R3, R162, c[0x0][0x2d0], -R2 ;  /* 0x0000b400a2037a23 */ /* 0x000fe40000010802 */
[----:B------:R-:W-:-:S03]  /*50f0*/  IMAD.MOV.U32 R162, RZ, RZ, R125 ;  /* 0x000000ffffa27224 */ /* 0x000fc600078e007d */
[----:B------:R1:W-:Y:S01]  /*5100*/  MUFU.EX2 R120, R3 ;  /* 0x0000000300787308 */ /* 0x0003e20000000800 */
[C---:B---3--:R-:W-:Y:S08]  /*5110*/  HMMA.16816.F32.BF16 R56, R4.reuse, R16, R84 ;  /* 0x000000100438723c */ /* 0x048ff00000041854 */
[----:B------:R-:W-:Y:S01]  /*5120*/  HMMA.16816.F32.BF16 R64, R4, R18, R96 ;  /* 0x000000120440723c */ /* 0x000fe20000041860 */
[----:B------:R-:W3:Y:S01]  /*5130*/  LDSM.16.MT88.4 R16, [R200+0x6000] ;  /* 0x00600000c810783b */ /* 0x000ee20000004200 */
[----:B-1----:R-:W-:-:S06]  /*5140*/  FFMA.FTZ R3, R164, c[0x0][0x2d0], -R2 ;  /* 0x0000b400a4037a23 */ /* 0x002fcc0000010802 */
[C---:B-----5:R-:W-:Y:S01]  /*5150*/  HMMA.16816.F32.BF16 R104, R4.reuse, R20, R104 ;  /* 0x000000140468723c */ /* 0x060fe20000041868 */
[----:B------:R-:W-:Y:S01]  /*5160*/  IMAD.MOV.U32 R164, RZ, RZ, R126 ;  /* 0x000000ffffa47224 */ /* 0x000fe200078e007e */
[----:B------:R1:W4:Y:S06]  /*5170*/  MUFU.EX2 R149, R3 ;  /* 0x0000000300957308 */ /* 0x00032c0000000800 */
[C---:B------:R-:W-:Y:S01]  /*5180*/  HMMA.16816.F32.BF16 R84, R4.reuse, R22, R100 ;  /* 0x000000160454723c */ /* 0x040fe20000041864 */
[----:B------:R-:W5:Y:S07]  /*5190*/  LDSM.16.MT88.4 R20, [R204+0x6000] ;  /* 0x00600000cc14783b */ /* 0x000f6e0000004200 */
[----:B------:R-:W-:Y:S01]  /*51a0*/  HMMA.16816.F32.BF16 R88, R4, R12, R88 ;  /* 0x0000000c0458723c */ /* 0x000fe20000041858 */
[----:B-1----:R-:W-:-:S02]  /*51b0*/  FFMA.FTZ R3, R165, c[0x0][0x2d0], -R2 ;  /* 0x0000b400a5037a23 */ /* 0x002fc40000010802 */
[----:B------:R-:W-:Y:S02]  /*51c0*/  IMAD.MOV.U32 R165, RZ, RZ, R127 ;  /* 0x000000ffffa57224 */ /* 0x000fe400078e007f */
[----:B------:R1:W-:Y:S03]  /*51d0*/  MUFU.EX2 R148, R3 ;  /* 0x0000000300947308 */ /* 0x0003e60000000800 */
[C---:B------:R-:W-:Y:S01]  /*51e0*/  HMMA.16816.F32.BF16 R60, R4.reuse, R14, R92 ;  /* 0x0000000e043c723c */ /* 0x040fe2000004185c */
[----:B------:R-:W4:Y:S07]  /*51f0*/  LDSM.16.MT88.4 R12, [R203+0x6000] ;  /* 0x00600000cb0c783b */ /* 0x000f2e0000004200 */
[----:B--2---:R-:W-:Y:S01]  /*5200*/  HMMA.16816.F32.BF16 R80, R4, R8, R80 ;  /* 0x000000080450723c */ /* 0x004fe20000041850 */
[----:B-1----:R-:W-:-:S07]  /*5210*/  FFMA.FTZ R3, R167, c[0x0][0x2d0], -R2 ;  /* 0x0000b400a7037a23 */ /* 0x002fce0000010802 */
[C---:B------:R-:W-:Y:S01]  /*5220*/  HMMA.16816.F32.BF16 R76, R4.reuse, R10, R76 ;  /* 0x0000000a044c723c */ /* 0x040fe2000004184c */
[----:B------:R-:W1:Y:S01]  /*5230*/  LDSM.16.MT88.4 R8, [R206+0x6000] ;  /* 0x00600000ce08783b */ /* 0x000e620000004200 */
[----:B------:R2:W-:Y:S06]  /*5240*/  MUFU.EX2 R150, R3 ;  /* 0x0000000300967308 */ /* 0x0005ec0000000800 */
[C---:B---3--:R-:W-:Y:S08]  /*5250*/  HMMA.16816.F32.BF16 R48, R4.reuse, R16, R72 ;  /* 0x000000100430723c */ /* 0x048ff00000041848 */
[----:B------:R-:W-:Y:S01]  /*5260*/  HMMA.16816.F32.BF16 R52, R4, R18, R52 ;  /* 0x000000120434723c */ /* 0x000fe20000041834 */
[----:B------:R-:W3:Y:S01]  /*5270*/  LDSM.16.MT88.4 R16, [R200+0x2800] ;  /* 0x00280000c810783b */ /* 0x000ee20000004200 */
[----:B--2---:R-:W-:-:S04]  /*5280*/  FFMA.FTZ R3, R156, c[0x0][0x2d0], -R0 ;  /* 0x0000b4009c037a23 */ /* 0x004fc80000010800 */
[----:B------:R2:W-:Y:S02]  /*5290*/  MUFU.EX2 R139, R3 ;  /* 0x00000003008b7308 */ /* 0x0005e40000000800 */
[C---:B-----5:R-:W-:Y:S08]  /*52a0*/  HMMA.16816.F32.BF16 R44, R4.reuse, R20, R44 ;  /* 0x00000014042c723c */ /* 0x060ff0000004182c */
[----:B------:R-:W-:Y:S01]  /*52b0*/  HMMA.16816.F32.BF16 R32, R4, R22, R32 ;  /* 0x000000160420723c */ /* 0x000fe20000041820 */
[----:B------:R-:W5:Y:S01]  /*52c0*/  LDSM.16.MT88.4 R20, [R204+0x2800] ;  /* 0x00280000cc14783b */ /* 0x000f620000004200 */
[----:B--2---:R-:W-:-:S06]  /*52d0*/  FFMA.FTZ R3, R157, c[0x0][0x2d0], -R0 ;  /* 0x0000b4009d037a23 */ /* 0x004fcc0000010800 */
[C---:B----4-:R-:W-:Y:S01]  /*52e0*/  HMMA.16816.F32.BF16 R40, R4.reuse, R12, R40 ;  /* 0x0000000c0428723c */ /* 0x050fe20000041828 */
        /* <DEDUP_REMOVED lines=14> */
[----:B------:R-:W-:-:S05]  /*53d0*/  FFMA.FTZ R3, R234, c[0x0][0x2d0], -R2 ;  /* 0x0000b400ea037a23 */ /* 0x000fca0000010802 */
[----:B------:R1:W-:Y:S01]  /*53e0*/  MUFU.EX2 R128, R3 ;  /* 0x0000000300807308 */ /* 0x0003e20000000800 */
[C---:B---3--:R-:W-:Y:S08]  /*53f0*/  HMMA.16816.F32.BF16 R72, R4.reuse, R16, R56 ;  /* 0x000000100448723c */ /* 0x048ff00000041838 */
[----:B------:R-:W-:Y:S01]  /*5400*/  HMMA.16816.F32.BF16 R56, R4, R18, R64 ;  /* 0x000000120438723c */ /* 0x000fe20000041840 */
[----:B------:R-:W3:Y:S01]  /*5410*/  LDSM.16.MT88.4 R16, [R200+0x6800] ;  /* 0x00680000c810783b */ /* 0x000ee20000004200 */
[----:B-1----:R-:W-:-:S06]  /*5420*/  FFMA.FTZ R3, R236, c[0x0][0x2d0], -R2 ;  /* 0x0000b400ec037a23 */ /* 0x002fcc0000010802 */
[C---:B-----5:R-:W-:Y:S01]  /*5430*/  HMMA.16816.F32.BF16 R104, R4.reuse, R20, R104 ;  /* 0x000000140468723c */ /* 0x060fe20000041868 */
[----:B------:R1:W4:Y:S07]  /*5440*/  MUFU.EX2 R137, R3 ;  /* 0x0000000300897308 */ /* 0x00032e0000000800 */
[C---:B------:R-:W-:Y:S01]  /*5450*/  HMMA.16816.F32.BF16 R100, R4.reuse, R22, R84 ;  /* 0x000000160464723c */ /* 0x040fe20000041854 */
[----:B------:R-:W5:Y:S07]  /*5460*/  LDSM.16.MT88.4 R20, [R204+0x6800] ;  /* 0x00680000cc14783b */ /* 0x000f6e0000004200 */
[----:B------:R-:W-:Y:S01]  /*5470*/  HMMA.16816.F32.BF16 R88, R4, R12, R88 ;  /* 0x0000000c0458723c */ /* 0x000fe20000041858 */
[----:B-1----:R-:W-:-:S04]  /*5480*/  FFMA.FTZ R3, R239, c[0x0][0x2d0], -R2 ;  /* 0x0000b400ef037a23 */ /* 0x002fc80000010802 */
        /* <DEDUP_REMOVED lines=14> */
[----:B----4-:R-:W-:Y:S01]  /*5570*/  HMMA.16816.F32.BF16 R44, R4, R12, R40 ;  /* 0x0000000c042c723c */ /* 0x010fe20000041828 */
[----:B--2---:R-:W-:-:S07]  /*5580*/  FFMA.FTZ R3, R189, c[0x0][0x2d0], -R0 ;  /* 0x0000b400bd037a23 */ /* 0x004fce0000010800 */
[C---:B------:R-:W-:Y:S01]  /*5590*/  HMMA.16816.F32.BF16 R40, R4.reuse, R14, R36 ;  /* 0x0000000e0428723c */ /* 0x040fe20000041824 */
[----:B------:R-:W2:Y:S01]  /*55a0*/  LDSM.16.MT88.4 R12, [R203+0x3000] ;  /* 0x00300000cb0c783b */ /* 0x000ea20000004200 */
[----:B------:R4:W5:Y:S06]  /*55b0*/  MUFU.EX2 R70, R3 ;  /* 0x0000000300467308 */ /* 0x00096c0000000800 */
[C---:B------:R-:W-:Y:S01]  /*55c0*/  HMMA.16816.F32.BF16 R48, R4.reuse, R22, R32 ;  /* 0x000000160430723c */ /* 0x040fe20000041820 */
[----:B------:R-:W2:Y:S07]  /*55d0*/  LDSM.16.MT88.4 R20, [R204+0x3000] ;  /* 0x00300000cc14783b */ /* 0x000eae0000004200 */
[----:B-1----:R-:W-:Y:S01]  /*55e0*/  HMMA.16816.F32.BF16 R32, R4, R8, R28 ;  /* 0x000000080420723c */ /* 0x002fe2000004181c */
[----:B----4-:R-:W-:-:S04]  /*55f0*/  FFMA.FTZ R3, R191, c[0x0][0x2d0], -R0 ;  /* 0x0000b400bf037a23 */ /* 0x010fc80000010800 */
[----:B------:R1:W-:Y:S03]  /*5600*/  MUFU.EX2 R55, R3 ;  /* 0x0000000300377308 */ /* 0x0003e60000000800 */
[----:B------:R-:W-:Y:S01]  /*5610*/  HMMA.16816.F32.BF16 R24, R4, R10, R24 ;  /* 0x0000000a0418723c */ /* 0x000fe20000041818 */
[----:B------:R-:W4:Y:S06]  /*5620*/  LDSM.16.MT88.4 R8, [R206+0x3000] ;  /* 0x00300000ce08783b */ /* 0x000f2c0000004200 */
[----:B------:R-:W-:-:S02]  /*5630*/  F2FP.BF16.PACK_AB R4, R137, R128 ;  /* 0x000000808904723e */ /* 0x000fc400000010ff */
[----:B-----5:R-:W-:Y:S02]  /*5640*/  F2FP.BF16.PACK_AB R5, R70, R71 ;  /* 0x000000474605723e */ /* 0x020fe400000010ff */
        /* <DEDUP_REMOVED lines=10> */
[C---:B--2---:R-:W-:Y:S01]  /*56f0*/  HMMA.16816.F32.BF16 R88, R4.reuse, R12, R88 ;  /* 0x0000000c0458723c */ /* 0x044fe20000041858 */
[----:B------:R1:W2:Y:S07]  /*5700*/  MUFU.EX2 R52, R3 ;  /* 0x0000000300347308 */ /* 0x0002ae0000000800 */
[C---:B------:R-:W-:Y:S01]  /*5710*/  HMMA.16816.F32.BF16 R56, R4.reuse, R14, R96 ;  /* 0x0000000e0438723c */ /* 0x040fe20000041860 */
[----:B------:R-:W5:Y:S07]  /*5720*/  LDSM.16.MT88.4 R12, [R203+0x7000] ;  /* 0x00700000cb0c783b */ /* 0x000f6e0000004200 */
[----:B------:R-:W-:Y:S01]  /*5730*/  HMMA.16816.F32.BF16 R80, R4, R20, R104 ;  /* 0x000000140450723c */ /* 0x000fe20000041868 */
[--C-:B-1----:R-:W-:Y:S01]  /*5740*/  FFMA.FTZ R3, R132, c[0x0][0x2d0], -R2.reuse ;  /* 0x0000b40084037a23 */ /* 0x102fe20000010802 */
[----:B--2---:R-:W-:Y:S01]  /*5750*/  F2FP.BF16.PACK_AB R132, R52, R53 ;  /* 0x000000353484723e */ /* 0x004fe200000010ff */
[----:B------:R-:W-:-:S05]  /*5760*/  FFMA.FTZ R2, R242, c[0x0][0x2d0], -R2 ;  /* 0x0000b400f2027a23 */ /* 0x000fca0000010802 */
[C---:B------:R-:W-:Y:S01]  /*5770*/  HMMA.16816.F32.BF16 R36, R4.reuse, R22, R100 ;  /* 0x000000160424723c */ /* 0x040fe20000041864 */
[----:B------:R-:W1:Y:S04]  /*5780*/  LDSM.16.MT88.4 R20, [R204+0x7000] ;  /* 0x00700000cc14783b */ /* 0x000e680000004200 */
[----:B------:R-:W-:Y:S03]  /*5790*/  LDSM.16.MT88.4 R100, [R206+0x3800] ;  /* 0x00380000ce64783b */ /* 0x000fe60000004200 */
[C---:B----4-:R-:W-:Y:S01]  /*57a0*/  HMMA.16816.F32.BF16 R96, R4.reuse, R8, R92 ;  /* 0x000000080460723c */ /* 0x050fe2000004185c */
[----:B------:R-:W-:Y:S07]  /*57b0*/  LDSM.16.MT88.4 R92, [R203+0x3800] ;  /* 0x00380000cb5c783b */ /* 0x000fee0000004200 */
[C---:B---3--:R-:W-:Y:S01]  /*57c0*/  HMMA.16816.F32.BF16 R64, R4.reuse, R18, R64 ;  /* 0x000000120440723c */ /* 0x048fe20000041840 */
[----:B------:R2:W-:Y:S07]  /*57d0*/  MUFU.EX2 R18, R2 ;  /* 0x0000000200127308 */ /* 0x0005ee0000000800 */
[C---:B------:R-:W-:Y:S01]  /*57e0*/  HMMA.16816.F32.BF16 R112, R4.reuse, R16, R76 ;  /* 0x000000100470723c */ /* 0x040fe2000004184c */
[----:B------:R-:W3:Y:S01]  /*57f0*/  MUFU.EX2 R19, R3 ;  /* 0x0000000300137308 */ /* 0x000ee20000000800 */
[----:B------:R-:W-:Y:S06]  /*5800*/  LDSM.16.MT88.4 R76, [R200+0x3800] ;  /* 0x00380000c84c783b */ /* 0x000fec0000004200 */
[----:B-----5:R-:W-:Y:S01]  /*5810*/  HMMA.16816.F32.BF16 R44, R4, R12, R44 ;  /* 0x0000000c042c723c */ /* 0x020fe2000004182c */
[----:B--2---:R-:W-:-:S04]  /*5820*/  FFMA.FTZ R2, R241, c[0x0][0x2d0], -R0 ;  /* 0x0000b400f1027a23 */ /* 0x004fc80000010800 */
[----:B------:R2:W-:Y:S03]  /*5830*/  MUFU.EX2 R17, R2 ;  /* 0x0000000200117308 */ /* 0x0005e60000000800 */
[----:B------:R-:W-:Y:S01]  /*5840*/  HMMA.16816.F32.BF16 R104, R4, R10, R84 ;  /* 0x0000000a0468723c */ /* 0x000fe20000041854 */
[----:B------:R-:W4:Y:S01]  /*5850*/  LDSM.16.MT88.4 R8, [R206+0x7000] ;  /* 0x00700000ce08783b */ /* 0x000f220000004200 */
[----:B---3--:R-:W-:-:S03]  /*5860*/  F2FP.BF16.PACK_AB R134, R18, R19 ;  /* 0x000000131286723e */ /* 0x008fc600000010ff */
[----:B------:R-:W3:Y:S03]  /*5870*/  LDSM.16.MT88.4 R84, [R204+0x3800] ;  /* 0x00380000cc54783b */ /* 0x000ee60000004200 */
[----:B-1----:R-:W-:Y:S01]  /*5880*/  HMMA.16816.F32.BF16 R60, R4, R20, R60 ;  /* 0x00000014043c723c */ /* 0x002fe2000004183c */
[----:B--2---:R-:W-:-:S07]  /*5890*/  FFMA.FTZ R2, R244, c[0x0][0x2d0], -R0 ;  /* 0x0000b400f4027a23 */ /* 0x004fce0000010800 */
[C---:B------:R-:W-:Y:S01]  /*58a0*/  HMMA.16816.F32.BF16 R48, R4.reuse, R22, R48 ;  /* 0x000000160430723c */ /* 0x040fe20000041830 */
[----:B------:R1:W2:Y:S07]  /*58b0*/  MUFU.EX2 R16, R2 ;  /* 0x0000000200107308 */ /* 0x0002ae0000000800 */
[----:B------:R-:W-:Y:S01]  /*58c0*/  HMMA.16816.F32.BF16 R40, R4, R14, R40 ;  /* 0x0000000e0428723c */ /* 0x000fe20000041828 */
[--C-:B-1----:R-:W-:Y:S01]  /*58d0*/  FFMA.FTZ R2, R243, c[0x0][0x2d0], -R0.reuse ;  /* 0x0000b400f3027a23 */ /* 0x102fe20000010800 */
[----:B--2---:R-:W-:Y:S01]  /*58e0*/  F2FP.BF16.PACK_AB R133, R16, R17 ;  /* 0x000000111085723e */ /* 0x004fe200000010ff */
[----:B------:R-:W-:-:S02]  /*58f0*/  FFMA.FTZ R0, R248, c[0x0][0x2d0], -R0 ;  /* 0x0000b400f8007a23 */ /* 0x000fc40000010800 */
[----:B------:R1:W-:Y:S03]  /*5900*/  MUFU.EX2 R13, R2 ;  /* 0x00000002000d7308 */ /* 0x0003e60000000800 */
[C---:B----4-:R-:W-:Y:S05]  /*5910*/  HMMA.16816.F32.BF16 R32, R4.reuse, R8, R32 ;  /* 0x000000080420723c */ /* 0x050fea0000041820 */
[----:B------:R2:W4:Y:S03]  /*5920*/  MUFU.EX2 R12, R0 ;  /* 0x00000000000c7308 */ /* 0x0005260000000800 */
[----:B------:R-:W-:Y:S01]  /*5930*/  HMMA.16816.F32.BF16 R24, R4, R10, R24 ;  /* 0x0000000a0418723c */ /* 0x000fe20000041818 */
[----:B------:R-:W-:Y:S01]  /*5940*/  LDSM.16.MT88.4 R8, [R206+0x7800] ;  /* 0x00780000ce08783b */ /* 0x000fe20000004200 */
[----:B-1----:R-:W-:-:S05]  /*5950*/  FADD.FTZ R2, R117, R116 ;  /* 0x0000007475027221 */ /* 0x002fca0000010000 */
[----:B------:R-:W-:Y:S02]  /*5960*/  IMAD.MOV.U32 R5, RZ, RZ, c[0x0][0x168] ;  /* 0x00005a00ff057624 */ /* 0x000fe400078e00ff */
[----:B------:R-:W-:Y:S02]  /*5970*/  FADD.FTZ R3, R110, R2 ;  /* 0x000000026e037221 */ /* 0x000fe40000010000 */
[----:B--2---:R-:W-:Y:S01]  /*5980*/  FADD.FTZ R0, R109, R108 ;  /* 0x0000006c6d007221 */ /* 0x004fe20000010000 */
[----:B----4-:R-:W-:-:S03]  /*5990*/  F2FP.BF16.PACK_AB R135, R12, R13 ;  /* 0x0000000d0c87723e */ /* 0x010fc600000010ff */
[----:B------:R-:W-:Y:S02]  /*59a0*/  FADD.FTZ R2, R111, R0 ;  /* 0x000000006f027221 */ /* 0x000fe40000010000 */
[----:B------:R-:W-:Y:S01]  /*59b0*/  FADD.FTZ R0, R118, R3 ;  /* 0x0000000376007221 */ /* 0x000fe20000010000 */
[----:B------:R-:W1:Y:S01]  /*59c0*/  LDSM.16.MT88.4 R108, [R200+0x7800] ;  /* 0x00780000c86c783b */ /* 0x000e620000004200 */
[----:B------:R-:W-:Y:S01]  /*59d0*/  FADD.FTZ R2, R119, R2 ;  /* 0x0000000277027221 */ /* 0x000fe20000010000 */
[----:B------:R-:W-:Y:S01]  /*59e0*/  HMMA.16816.F32.BF16 R96, R132, R100, R96 ;  /* 0x000000648460723c */ /* 0x000fe20000041860 */
[----:B------:R-:W-:Y:S01]  /*59f0*/  FADD.FTZ R0, R251, R0 ;  /* 0x00000000fb007221 */ /* 0x000fe20000010000 */
[----:B------:R-:W2:Y:S01]  /*5a00*/  LDSM.16.MT88.4 R116, [R204+0x7800] ;  /* 0x00780000cc74783b */ /* 0x000ea20000004200 */
[----:B------:R-:W-:Y:S02]  /*5a10*/  FADD.FTZ R2, R247, R2 ;  /* 0x00000002f7027221 */ /* 0x000fe40000010000 */
[----:B------:R-:W-:-:S02]  /*5a20*/  FADD.FTZ R0, R252, R0 ;  /* 0x00000000fc007221 */ /* 0x000fc40000010000 */
[----:B------:R-:W-:Y:S01]  /*5a30*/  FADD.FTZ R2, R245, R2 ;  /* 0x00000002f5027221 */ /* 0x000fe20000010000 */
[C---:B------:R-:W-:Y:S01]  /*5a40*/  HMMA.16816.F32.BF16 R100, R132.reuse, R102, R104 ;  /* 0x000000668464723c */ /* 0x040fe20000041868 */
[----:B------:R-:W-:Y:S02]  /*5a50*/  FADD.FTZ R0, R250, R0 ;  /* 0x00000000fa007221 */ /* 0x000fe40000010000 */
[----:B------:R-:W-:Y:S02]  /*5a60*/  FADD.FTZ R2, R246, R2 ;  /* 0x00000002f6027221 */ /* 0x000fe40000010000 */
[----:B------:R-:W-:Y:S02]  /*5a70*/  FADD.FTZ R0, R124, R0 ;  /* 0x000000007c007221 */ /* 0x000fe40000010000 */
[----:B------:R-:W-:Y:S01]  /*5a80*/  FADD.FTZ R2, R249, R2 ;  /* 0x00000002f9027221 */ /* 0x000fe20000010000 */
[----:B------:R-:W4:Y:S01]  /*5a90*/  LDSM.16.MT88.4 R124, [R203+0x7800] ;  /* 0x00780000cb7c783b */ /* 0x000f220000004200 */
[----:B------:R-:W-:Y:S01]  /*5aa0*/  FADD.FTZ R0, R238, R0 ;  /* 0x00000000ee007221 */ /* 0x000fe20000010000 */
[----:B------:R-:W-:Y:S01]  /*5ab0*/  HMMA.16816.F32.BF16 R72, R132, R76, R72 ;  /* 0x0000004c8448723c */ /* 0x000fe20000041848 */
[----:B------:R-:W-:-:S02]  /*5ac0*/  FADD.FTZ R2, R232, R2 ;  /* 0x00000002e8027221 */ /* 0x000fc40000010000 */
[----:B------:R-:W-:Y:S02]  /*5ad0*/  FADD.FTZ R0, R235, R0 ;  /* 0x00000000eb007221 */ /* 0x000fe40000010000 */
[----:B------:R-:W-:Y:S02]  /*5ae0*/  FADD.FTZ R2, R231, R2 ;  /* 0x00000002e7027221 */ /* 0x000fe40000010000 */
[----:B------:R-:W-:Y:S01]  /*5af0*/  FADD.FTZ R0, R233, R0 ;  /* 0x00000000e9007221 */ /* 0x000fe20000010000 */
[----:B---3--:R-:W-:Y:S01]  /*5b00*/  HMMA.16816.F32.BF16 R80, R132, R84, R80 ;  /* 0x000000548450723c */ /* 0x008fe20000041850 */
[----:B------:R-:W-:Y:S01]  /*5b10*/  FADD.FTZ R2, R230, R2 ;  /* 0x00000002e6027221 */ /* 0x000fe20000010000 */
[----:B------:R-:W-:Y:S01]  /*5b20*/  IADD3 R230, R164, -0x2, RZ ;  /* 0xfffffffea4e67810 */ /* 0x000fe20007ffe0ff */
        /* <DEDUP_REMOVED lines=8> */
[----:B-1----:R-:W-:Y:S01]  /*5bb0*/  HMMA.16816.F32.BF16 R104, R132, R108, R112 ;  /* 0x0000006c8468723c */ /* 0x002fe20000041870 */
[----:B------:R-:W-:-:S02]  /*5bc0*/  FADD.FTZ R2, R161, R2 ;  /* 0x00000002a1027221 */ /* 0x000fc40000010000 */
[----:B------:R-:W-:Y:S02]  /*5bd0*/  FADD.FTZ R0, R181, R0 ;  /* 0x00000000b5007221 */ /* 0x000fe40000010000 */
[----:B------:R-:W-:Y:S02]  /*5be0*/  FADD.FTZ R2, R160, R2 ;  /* 0x00000002a0027221 */ /* 0x000fe40000010000 */
[----:B------:R-:W-:Y:S01]  /*5bf0*/  FADD.FTZ R0, R155, R0 ;  /* 0x000000009b007221 */ /* 0x000fe20000010000 */
[----:B--2---:R-:W-:Y:S01]  /*5c00*/  HMMA.16816.F32.BF16 R112, R132, R116, R60 ;  /* 0x000000748470723c */ /* 0x004fe2000004183c */
[----:B------:R-:W-:Y:S02]  /*5c10*/  FADD.FTZ R2, R151, R2 ;  /* 0x0000000297027221 */ /* 0x000fe40000010000 */
        /* <DEDUP_REMOVED lines=8> */
[----:B------:R-:W-:Y:S01]  /*5ca0*/  HMMA.16816.F32.BF16 R84, R132, R86, R36 ;  /* 0x000000568454723c */ /* 0x000fe20000041824 */
[----:B------:R-:W-:-:S02]  /*5cb0*/  FADD.FTZ R3, R139, R2 ;  /* 0x000000028b037221 */ /* 0x000fc40000010000 */
[----:B------:R-:W-:Y:S02]  /*5cc0*/  FADD.FTZ R4, R149, R0 ;  /* 0x0000000095047221 */ /* 0x000fe40000010000 */
[----:B------:R-:W-:-:S03]  /*5cd0*/  @P3 IMAD.HI.U32 R2, R165, c[0x0][0x2c8], RZ ;  /* 0x0000b200a5023a27 */ /* 0x000fc600078e00ff */
[C---:B----4-:R-:W-:Y:S01]  /*5ce0*/  HMMA.16816.F32.BF16 R120, R132.reuse, R124, R44 ;  /* 0x0000007c8478723c */ /* 0x050fe2000004182c */
[----:B------:R-:W-:Y:S02]  /*5cf0*/  FADD.FTZ R3, R131, R3 ;  /* 0x0000000383037221 */ /* 0x000fe40000010000 */
[----:B------:R-:W-:Y:S02]  /*5d00*/  FADD.FTZ R4, R148, R4 ;  /* 0x0000000494047221 */ /* 0x000fe40000010000 */
[----:B------:R-:W-:Y:S01]  /*5d10*/  IMAD.MOV.U32 R0, RZ, RZ, R165 ;  /* 0x000000ffff007224 */ /* 0x000fe200078e00a5 */
[----:B------:R-:W-:Y:S01]  /*5d20*/  @P3 SHF.R.U32.HI R0, RZ, c[0x0][0x2cc], R2 ;  /* 0x0000b300ff003a19 */ /* 0x000fe20000011602 */
[----:B------:R-:W-:Y:S01]  /*5d30*/  FADD.FTZ R3, R130, R3 ;  /* 0x0000000382037221 */ /* 0x000fe20000010000 */
[----:B------:R-:W-:Y:S01]  /*5d40*/  HMMA.16816.F32.BF16 R92, R132, R94, R56 ;  /* 0x0000005e845c723c */ /* 0x000fe20000041838 */
[----:B------:R-:W-:Y:S01]  /*5d50*/  FADD.FTZ R2, R150, R4 ;  /* 0x0000000496027221 */ /* 0x000fe20000010000 */
[----:B------:R-:W-:Y:S01]  /*5d60*/  IADD3 R0, R0, c[0x0][0x1d0], -R5 ;  /* 0x0000740000007a10 */ /* 0x000fe20007ffe805 */
[----:B------:R-:W-:-:S02]  /*5d70*/  FADD.FTZ R3, R129, R3 ;  /* 0x0000000381037221 */ /* 0x000fc40000010000 */
[----:B------:R-:W-:Y:S02]  /*5d80*/  FADD.FTZ R4, R128, R2 ;  /* 0x0000000280047221 */ /* 0x000fe40000010000 */
[----:B------:R-:W-:Y:S01]  /*5d90*/  FADD.FTZ R2, R71, R3 ;  /* 0x0000000347027221 */ /* 0x000fe20000010000 */
[C---:B------:R-:W-:Y:S01]  /*5da0*/  HMMA.16816.F32.BF16 R108, R132.reuse, R110, R64 ;  /* 0x0000006e846c723c */ /* 0x040fe20000041840 */
[----:B------:R-:W-:Y:S01]  /*5db0*/  FADD.FTZ R3, R137, R4 ;  /* 0x0000000489037221 */ /* 0x000fe20000010000 */
[----:B------:R-:W-:Y:S01]  /*5dc0*/  SHF.R.S32.HI R4, RZ, 0x1f, R0 ;  /* 0x0000001fff047819 */ /* 0x000fe20000011400 */
[----:B------:R-:W-:Y:S02]  /*5dd0*/  FADD.FTZ R2, R70, R2 ;  /* 0x0000000246027221 */ /* 0x000fe40000010000 */
[----:B------:R-:W-:Y:S01]  /*5de0*/  FADD.FTZ R3, R136, R3 ;  /* 0x0000000388037221 */ /* 0x000fe20000010000 */
[----:B------:R-:W-:Y:S01]  /*5df0*/  LEA.HI R4, R4, R0, RZ, 0x7 ;  /* 0x0000000004047211 */ /* 0x000fe200078f38ff */
[----:B------:R-:W-:Y:S01]  /*5e00*/  FADD.FTZ R0, R55, R2 ;  /* 0x0000000237007221 */ /* 0x000fe20000010000 */
[----:B------:R-:W-:Y:S01]  /*5e10*/  HMMA.16816.F32.BF16 R116, R132, R118, R48 ;  /* 0x000000768474723c */ /* 0x000fe20000041830 */
[----:B------:R-:W-:Y:S01]  /*5e20*/  FADD.FTZ R2, R138, R3 ;  /* 0x000000038a027221 */ /* 0x000fe20000010000 */
[----:B------:R-:W-:Y:S01]  /*5e30*/  SHF.R.S32.HI R3, RZ, 0x7, R4 ;  /* 0x00000007ff037819 */ /* 0x000fe20000011404 */
[----:B------:R-:W-:-:S02]  /*5e40*/  FADD.FTZ R0, R54, R0 ;  /* 0x0000000036007221 */ /* 0x000fc40000010000 */
[----:B------:R-:W-:Y:S01]  /*5e50*/  FADD.FTZ R2, R53, R2 ;  /* 0x0000000235027221 */ /* 0x000fe20000010000 */
[----:B------:R-:W-:Y:S01]  /*5e60*/  IMNMX R3, R162, R3, !PT ;  /* 0x00000003a2037217 */ /* 0x000fe20007800200 */
[----:B------:R-:W-:Y:S01]  /*5e70*/  FADD.FTZ R0, R17, R0 ;  /* 0x0000000011007221 */ /* 0x000fe20000010000 */
[C---:B------:R-:W-:Y:S01]  /*5e80*/  HMMA.16816.F32.BF16 R124, R132.reuse, R126, R40 ;  /* 0x0000007e847c723c */ /* 0x040fe20000041828 */
[----:B------:R-:W-:Y:S01]  /*5e90*/  FADD.FTZ R2, R52, R2 ;  /* 0x0000000234027221 */ /* 0x000fe20000010000 */
[----:B------:R-:W-:Y:S01]  /*5ea0*/  ISETP.GE.AND P0, PT, R230, R3, PT ;  /* 0x00000003e600720c */ /* 0x000fe20003f06270 */
[----:B------:R-:W-:Y:S01]  /*5eb0*/  FADD.FTZ R0, R16, R0 ;  /* 0x0000000010007221 */ /* 0x000fe20000010000 */
[----:B------:R1:W-:Y:S01]  /*5ec0*/  STL [R1+0x4], R3 ;  /* 0x0000040301007387 */ /* 0x0003e20000100800 */
[----:B------:R-:W-:Y:S02]  /*5ed0*/  FADD.FTZ R2, R19, R2 ;  /* 0x0000000213027221 */ /* 0x000fe40000010000 */
[----:B------:R-:W-:Y:S01]  /*5ee0*/  FADD.FTZ R0, R13, R0 ;  /* 0x000000000d007221 */ /* 0x000fe20000010000 */
[----:B------:R-:W-:Y:S01]  /*5ef0*/  HMMA.16816.F32.BF16 R128, R132, R8, R32 ;  /* 0x000000088480723c */ /* 0x000fe20000041820 */
[----:B------:R-:W-:-:S02]  /*5f00*/  FADD.FTZ R2, R18, R2 ;  /* 0x0000000212027221 */ /* 0x000fc40000010000 */
[----:B------:R-:W-:-:S05]  /*5f10*/  FADD.FTZ R0, R12, R0 ;  /* 0x000000000c007221 */ /* 0x000fca0000010000 */
[----:B------:R1:W-:Y:S01]  /*5f20*/  STL [R1+0x10], R0 ;  /* 0x0000100001007387 */ /* 0x0003e20000100800 */
[----:B------:R-:W-:Y:S03]  /*5f30*/  HMMA.16816.F32.BF16 R132, R132, R10, R24 ;  /* 0x0000000a8484723c */ /* 0x000fe60000041818 */
[----:B------:R1:W-:Y:S01]  /*5f40*/  STL [R1+0xc], R2 ;  /* 0x00000c0201007387 */ /* 0x0003e20000100800 */
[----:B------:R-:W-:Y:S09]  /*5f50*/  @!P0 BRA `(.L_x_70) ;  /* 0x000048c000008947 */ /* 0x000ff20003800000 */
[----:B------:R-:W-:Y:S02]  /*5f60*/  MOV R70, R68 ;  /* 0x0000004400467202 */ /* 0x000fe40000000f00 */
[----:B-1----:R-:W-:Y:S02]  /*5f70*/  MOV R3, R69 ;  /* 0x0000004500037202 */ /* 0x002fe40000000f00 */
[----:B------:R-:W-:-:S07]  /*5f80*/  MOV R229, R230 ;  /* 0x000000e600e57202 */ /* 0x000fce0000000f00 */
.L_x_71:
[----:B------:R-:W2:Y:S01]  /*5f90*/  LDL R230, [R1+0x8] ;  /* 0x0000080001e67983 */ /* 0x000ea20000100800 */
[----:B------:R-:W-:Y:S04]  /*5fa0*/  DEPBAR.LE SB0, 0x0 ;  /* 0x000080000000791a */ /* 0x000fe80000000000 */
[----:B------:R-:W3:Y:S01]  /*5fb0*/  LDL.64 R182, [R1+0x20] ;  /* 0x0000200001b67983 */ /* 0x000ee20000100a00 */
[----:B------:R-:W-:Y:S05]  /*5fc0*/  WARPSYNC 0xffffffff ;  /* 0xffffffff00007948 */ /* 0x000fea0003800000 */
[----:B------:R-:W4:Y:S04]  /*5fd0*/  LDL R180, [R1+0x2c] ;  /* 0x00002c0001b47983 */ /* 0x000f280000100800 */
[----:B------:R-:W-:Y:S08]  /*5fe0*/  BAR.SYNC.DEFER_BLOCKING 0x0 ;  /* 0x0000000000007b1d */ /* 0x000ff00000010000 */
[----:B------:R-:W1:Y:S08]  /*5ff0*/  LDSM.16.M88.4 R8, [R201] ;  /* 0x00000000c908783b */ /* 0x000e700000000200 */
[----:B------:R-:W5:Y:S08]  /*6000*/  LDSM.16.M88.4 R16, [R201+0x800] ;  /* 0x00080000c910783b */ /* 0x000f700000000200 */
[----:B------:R-:W5:Y:S08]  /*6010*/  LDSM.16.M88.4 R24, [R201+0x1000] ;  /* 0x00100000c918783b */ /* 0x000f700000000200 */
[----:B------:R-:W5:Y:S08]  /*6020*/  LDSM.16.M88.4 R32, [R201+0x1800] ;  /* 0x00180000c920783b */ /* 0x000f700000000200 */
[----:B------:R-:W5:Y:S01]  /*6030*/  LDSM.16.M88.4 R40, [R201+0x2000] ;  /* 0x00200000c928783b */ /* 0x000f620000000200 */
[C---:B-1----:R-:W-:Y:S07]  /*6040*/  HMMA.16816.F32.BF16 R4, R140.reuse, R8, RZ ;  /* 0x000000088c04723c */ /* 0x042fee00000418ff */
[----:B------:R-:W1:Y:S01]  /*6050*/  LDSM.16.M88.4 R48, [R201+0x2800] ;  /* 0x00280000c930783b */ /* 0x000e620000000200 */
[C---:B------:R-:W-:Y:S07]  /*6060*/  HMMA.16816.F32.BF16 R8, R140.reuse, R10, RZ ;  /* 0x0000000a8c08723c */ /* 0x040fee00000418ff */
[----:B------:R-:W1:Y:S01]  /*6070*/  LDSM.16.M88.4 R56, [R201+0x3000] ;  /* 0x00300000c938783b */ /* 0x000e620000000200 */
[C---:B-----5:R-:W-:Y:S07]  /*6080*/  HMMA.16816.F32.BF16 R12, R140.reuse, R16, RZ ;  /* 0x000000108c0c723c */ /* 0x060fee00000418ff */
[----:B------:R-:W5:Y:S01]  /*6090*/  LDSM.16.M88.4 R64, [R201+0x3800] ;  /* 0x00380000c940783b */ /* 0x000f620000000200 */
[C---:B------:R-:W-:Y:S07]  /*60a0*/  HMMA.16816.F32.BF16 R16, R140.reuse, R18, RZ ;  /* 0x000000128c10723c */ /* 0x040fee00000418ff */
[----:B------:R-:W1:Y:S01]  /*60b0*/  LDSM.16.M88.4 R136, [R207] ;  /* 0x00000000cf88783b */ /* 0x000e620000000200 */
[C---:B------:R-:W-:Y:S07]  /*60c0*/  HMMA.16816.F32.BF16 R20, R140.reuse, R24, RZ ;  /* 0x000000188c14723c */ /* 0x040fee00000418ff */
[----:B------:R-:W1:Y:S01]  /*60d0*/  LDSM.16.M88.4 R148, [R222] ;  /* 0x00000000de94783b */ /* 0x000e620000000200 */
[C---:B------:R-:W-:Y:S07]  /*60e0*/  HMMA.16816.F32.BF16 R24, R140.reuse, R26, RZ ;  /* 0x0000001a8c18723c */ /* 0x040fee00000418ff */
[----:B------:R-:W-:Y:S01]  /*60f0*/  LDSM.16.M88.4 R152, [R219] ;  /* 0x00000000db98783b */ /* 0x000fe20000000200 */
[C---:B------:R-:W-:Y:S07]  /*6100*/  HMMA.16816.F32.BF16 R28, R140.reuse, R32, RZ ;  /* 0x000000208c1c723c */ /* 0x040fee00000418ff */
[----:B------:R-:W-:Y:S01]  /*6110*/  LDSM.16.M88.4 R156, [R218] ;  /* 0x00000000da9c783b */ /* 0x000fe20000000200 */
[C---:B------:R-:W-:Y:S07]  /*6120*/  HMMA.16816.F32.BF16 R32, R140.reuse, R34, RZ ;  /* 0x000000228c20723c */ /* 0x040fee00000418ff */
[----:B------:R-:W-:Y:S01]  /*6130*/  LDSM.16.M88.4 R160, [R217] ;  /* 0x00000000d9a0783b */ /* 0x000fe20000000200 */
[C---:B------:R-:W-:Y:S07]  /*6140*/  HMMA.16816.F32.BF16 R36, R140.reuse, R40, RZ ;  /* 0x000000288c24723c */ /* 0x040fee00000418ff */
[----:B------:R-:W-:Y:S01]  /*6150*/  LDSM.16.M88.4 R164, [R216] ;  /* 0x00000000d8a4783b */ /* 0x000fe20000000200 */
[C---:B------:R-:W-:Y:S07]  /*6160*/  HMMA.16816.F32.BF16 R40, R140.reuse, R42, RZ ;  /* 0x0000002a8c28723c */ /* 0x040fee00000418ff */
[----:B------:R-:W4:Y:S04]  /*6170*/  LDL R232, [R1] ;  /* 0x0000000001e87983 */ /* 0x000f280000100800 */
[----:B------:R-:W4:Y:S01]  /*6180*/  LDL R231, [R1+0x30] ;  /* 0x0000300001e77983 */ /* 0x000f220000100800 */
[C---:B-1----:R-:W-:Y:S08]  /*6190*/  HMMA.16816.F32.BF16 R44, R140.reuse, R48, RZ ;  /* 0x000000308c2c723c */ /* 0x042ff000000418ff */
[C---:B------:R-:W-:Y:S08]  /*61a0*/  HMMA.16816.F32.BF16 R48, R140.reuse, R50, RZ ;  /* 0x000000328c30723c */ /* 0x040ff000000418ff */
[C---:B------:R-:W-:Y:S08]  /*61b0*/  HMMA.16816.F32.BF16 R52, R140.reuse, R56, RZ ;  /* 0x000000388c34723c */ /* 0x040ff000000418ff */
[C---:B------:R-:W-:Y:S08]  /*61c0*/  HMMA.16816.F32.BF16 R56, R140.reuse, R58, RZ ;  /* 0x0000003a8c38723c */ /* 0x040ff000000418ff */
[C---:B-----5:R-:W-:Y:S08]  /*61d0*/  HMMA.16816.F32.BF16 R60, R140.reuse, R64, RZ ;  /* 0x000000408c3c723c */ /* 0x060ff000000418ff */
[----:B------:R-:W-:Y:S08]  /*61e0*/  HMMA.16816.F32.BF16 R64, R140, R66, RZ ;  /* 0x000000428c40723c */ /* 0x000ff000000418ff */
[C---:B------:R-:W-:Y:S08]  /*61f0*/  HMMA.16816.F32.BF16 R4, R144.reuse, R136, R4 ;  /* 0x000000889004723c */ /* 0x040ff00000041804 */
[C---:B------:R-:W-:Y:S01]  /*6200*/  HMMA.16816.F32.BF16 R8, R144.reuse, R138, R8 ;  /* 0x0000008a9008723c */ /* 0x040fe20000041808 */
[----:B------:R-:W1:Y:S07]  /*6210*/  LDSM.16.M88.4 R136, [R221] ;  /* 0x00000000dd88783b */ /* 0x000e6e0000000200 */
[C---:B------:R-:W-:Y:S08]  /*6220*/  HMMA.16816.F32.BF16 R12, R144.reuse, R148, R12 ;  /* 0x00000094900c723c */ /* 0x040ff0000004180c */
[C---:B------:R-:W-:Y:S01]  /*6230*/  HMMA.16816.F32.BF16 R16, R144.reuse, R150, R16 ;  /* 0x000000969010723c */ /* 0x040fe20000041810 */
[----:B------:R-:W5:Y:S07]  /*6240*/  LDSM.16.M88.4 R148, [R220] ;  /* 0x00000000dc94783b */ /* 0x000f6e0000000200 */
[C---:B-1----:R-:W-:Y:S08]  /*6250*/  HMMA.16816.F32.BF16 R20, R144.reuse, R136, R20 ;  /* 0x000000889014723c */ /* 0x042ff00000041814 */
[C---:B------:R-:W-:Y:S08]  /*6260*/  HMMA.16816.F32.BF16 R24, R144.reuse, R138, R24 ;  /* 0x0000008a9018723c */ /* 0x040ff00000041818 */
[C---:B-----5:R-:W-:Y:S08]  /*6270*/  HMMA.16816.F32.BF16 R28, R144.reuse, R148, R28 ;  /* 0x00000094901c723c */ /* 0x060ff0000004181c */
[C---:B------:R-:W-:Y:S08]  /*6280*/  HMMA.16816.F32.BF16 R32, R144.reuse, R150, R32 ;  /* 0x000000969020723c */ /* 0x040ff00000041820 */
[C---:B------:R-:W-:Y:S08]  /*6290*/  HMMA.16816.F32.BF16 R36, R144.reuse, R152, R36 ;  /* 0x000000989024723c */ /* 0x040ff00000041824 */
[C---:B------:R-:W-:Y:S03]  /*62a0*/  HMMA.16816.F32.BF16 R40, R144.reuse, R154, R40 ;  /* 0x0000009a9028723c */ /* 0x040fe60000041828 */
[----:B--2---:R-:W-:Y:S05]  /*62b0*/  ISETP.GT.AND P4, PT, R230, R229, PT ;  /* 0x000000e5e600720c */ /* 0x004fea0003f84270 */
[C---:B------:R-:W-:Y:S08]  /*62c0*/  HMMA.16816.F32.BF16 R44, R144.reuse, R156, R44 ;  /* 0x0000009c902c723c */ /* 0x040ff0000004182c */
[C---:B------:R-:W-:Y:S01]  /*62d0*/  HMMA.16816.F32.BF16 R48, R144.reuse, R158, R48 ;  /* 0x0000009e9030723c */ /* 0x040fe20000041830 */
[----:B------:R-:W-:Y:S03]  /*62e0*/  @!P4 IMAD.MOV.U32 R188, RZ, RZ, c[0x0][0x208] ;  /* 0x00008200ffbcc624 */ /* 0x000fe600078e00ff */
[----:B------:R-:W-:Y:S01]  /*62f0*/  @!P4 SHF.R.S32.HI R0, RZ, 0x1f, R229 ;  /* 0x0000001fff00c819 */ /* 0x000fe200000114e5 */
[C---:B------:R-:W-:Y:S03]  /*6300*/  @!P4 IMAD.WIDE.U32 R68, R229.reuse, c[0x0][0x208], RZ ;  /* 0x00008200e544ca25 */ /* 0x040fe600078e00ff */
[C---:B------:R-:W-:Y:S04]  /*6310*/  HMMA.16816.F32.BF16 R52, R144.reuse, R160, R52 ;  /* 0x000000a09034723c */ /* 0x040fe80000041834 */
[----:B------:R-:W-:Y:S01]  /*6320*/  @!P4 IMAD R0, R0, c[0x0][0x208], RZ ;  /* 0x000082000000ca24 */ /* 0x000fe200078e02ff */
[----:B------:R-:W-:Y:S03]  /*6330*/  @!P4 SHF.L.U32 R2, R68, 0x7, RZ ;  /* 0x000000074402c819 */ /* 0x000fe600000006ff */
[C---:B------:R-:W-:Y:S04]  /*6340*/  HMMA.16816.F32.BF16 R56, R144.reuse, R162, R56 ;  /* 0x000000a29038723c */ /* 0x040fe80000041838 */
[----:B------:R-:W-:Y:S04]  /*6350*/  @!P4 IMAD R0, R229, c[0x0][0x20c], R0 ;  /* 0x00008300e500ca24 */ /* 0x000fe800078e0200 */
[C---:B------:R-:W-:Y:S04]  /*6360*/  HMMA.16816.F32.BF16 R60, R144.reuse, R164, R60 ;  /* 0x000000a4903c723c */ /* 0x040fe8000004183c */
[----:B------:R-:W-:Y:S01]  /*6370*/  @!P4 IMAD.IADD R71, R69, 0x1, R0 ;  /* 0x000000014547c824 */ /* 0x000fe200078e0200 */
[----:B---3--:R-:W-:Y:S03]  /*6380*/  @!P4 IADD3 R0, P1, R2, R182, RZ ;  /* 0x000000b60200c210 */ /* 0x008fe60007f3e0ff */
[----:B------:R-:W-:Y:S04]  /*6390*/  HMMA.16816.F32.BF16 R64, R144, R166, R64 ;  /* 0x000000a69040723c */ /* 0x000fe80000041840 */
[----:B------:R-:W-:Y:S02]  /*63a0*/  @!P4 SHF.L.U64.HI R71, R68, 0x7, R71 ;  /* 0x000000074447c819 */ /* 0x000fe40000010247 */
[C---:B------:R-:W-:Y:S02]  /*63b0*/  @!P4 LEA R68, P0, R0.reuse, c[0x0][0x1f8], 0x1 ;  /* 0x00007e000044ca11 */ /* 0x040fe400078008ff */
[C---:B----4-:R-:W-:Y:S04]  /*63c0*/  @!P4 IADD3.X R69, R71.reuse, R180, RZ, P1, !PT ;  /* 0x000000b44745c210 */ /* 0x050fe80000ffe4ff */
[----:B------:R-:W-:Y:S02]  /*63d0*/  @!P4 LEA.HI.X R69, R0, c[0x0][0x1fc], R69, 0x1, P0 ;  /* 0x00007f000045ca11 */ /* 0x000fe400000f0c45 */
[----:B------:R-:W-:Y:S02]  /*63e0*/  @!P4 IADD3 R2, P2, P1, R2, 0x40, R182 ;  /* 0x000000400202c810 */ /* 0x000fe4000795e0b6 */
[----:B------:R-:W-:Y:S01]  /*63f0*/  @!P4 MOV R0, 0x6 ;  /* 0x000000060000c802 */ /* 0x000fe20000000f00 */
[----:B------:R-:W-:Y:S01]  /*6400*/  @!PT LDS RZ, [RZ] ;  /* 0x00000000fffff984 */ /* 0x000fe20000000800 */
[----:B------:R-:W-:Y:S01]  /*6410*/  @!PT LDS RZ, [RZ] ;  /* 0x00000000fffff984 */ /* 0x000fe20000000800 */
[----:B------:R-:W-:Y:S01]  /*6420*/  @!PT LDS RZ, [RZ] ;  /* 0x00000000fffff984 */ /* 0x000fe20000000800 */
[----:B------:R1:W-:Y:S01]  /*6430*/  @!P4 LDGSTS.E.BYPASS.LTC128B.128 [R228+0x100], [R68.64], !P6 ;  /* 0x0010000044e4cfae */ /* 0x0003e2000f101d46 */
[----:B------:R-:W-:Y:S02]  /*6440*/  @!P4 LEA R182, P0, R2, c[0x0][0x1f8], 0x1 ;  /* 0x00007e0002b6ca11 */ /* 0x000fe400078008ff */
[----:B------:R-:W-:Y:S02]  /*6450*/  @!P4 IADD3.X R71, R71, RZ, R180, P2, P1 ;  /* 0x000000ff4747c210 */ /* 0x000fe400017e24b4 */
[C---:B------:R-:W-:Y:S01]  /*6460*/  @!P4 SHF.L.U64.HI R0, R188.reuse, R0, c[0x0][0x20c] ;  /* 0x00008300bc00c619 */ /* 0x040fe20000010200 */
[----:B------:R-:W-:Y:S01]  /*6470*/  @!P4 IMAD.SHL.U32 R188, R188, 0x40, RZ ;  /* 0x00000040bcbcc824 */ /* 0x000fe200078e00ff */
[----:B------:R-:W-:Y:S04]  /*6480*/  @!P4 LEA.HI.X R183, R2, c[0x0][0x1fc], R71, 0x1, P0 ;  /* 0x00007f0002b7ca11 */ /* 0x000fe800000f0c47 */
[----:B------:R-:W-:Y:S01]  /*6490*/  @!P4 IADD3 R180, P1, R68, R188, RZ ;  /* 0x000000bc44b4c210 */ /* 0x000fe20007f3e0ff */
[----:B------:R2:W-:Y:S03]  /*64a0*/  @!P4 LDGSTS.E.BYPASS.LTC128B.128 [R228+0x4100], [R182.64], !P5 ;  /* 0x04100000b6e4cfae */ /* 0x0005e6000e901d46 */
[----:B------:R-:W-:Y:S05]  /*64b0*/  @!P4 IADD3.X R181, R69, R0, RZ, P1, !PT ;  /* 0x0000000045b5c210 */ /* 0x000fea0000ffe4ff */
[----:B------:R3:W-:Y:S01]  /*64c0*/  @!P4 LDGSTS.E.BYPASS.LTC128B.128 [R228+0x1100], [R180.64], !P6 ;  /* 0x01100000b4e4cfae */ /* 0x0007e2000f101d46 */
[-C--:B-1----:R-:W-:Y:S07]  /*64d0*/  @!P4 IADD3 R68, P0, R180, R188.reuse, RZ ;  /* 0x000000bcb444c210 */ /* 0x082fee0007f1e0ff */
[----:B------:R3:W-:Y:S01]  /*64e0*/  @!P4 LDGSTS.E.BYPASS.LTC128B.128 [R228+0x5100], [R180.64+0x80], !P5 ;  /* 0x05100080b4e4cfae */ /* 0x0007e2000e901d46 */
[----:B------:R-:W-:Y:S07]  /*64f0*/  @!P4 IMAD.X R69, R181, 0x1, R0, P0 ;  /* 0x00000001b545c824 */ /* 0x000fee00000e0600 */
[----:B------:R1:W-:Y:S01]  /*6500*/  @!P4 LDGSTS.E.BYPASS.LTC128B.128 [R228+0x2100], [R68.64], !P6 ;  /* 0x0210000044e4cfae */ /* 0x0003e2000f101d46 */
[----:B--2---:R-:W-:Y:S04]  /*6510*/  @!P4 IADD3 R182, P1, R68, R188, RZ ;  /* 0x000000bc44b6c210 */ /* 0x004fe80007f3e0ff */
[----:B------:R-:W-:Y:S03]  /*6520*/  @!P4 IADD3.X R183, R69, R0, RZ, P1, !PT ;  /* 0x0000000045b7c210 */ /* 0x000fe60000ffe4ff */
[----:B------:R1:W-:Y:S08]  /*6530*/  @!P4 LDGSTS.E.BYPASS.LTC128B.128 [R228+0x6100], [R68.64+0x80], !P5 ;  /* 0x0610008044e4cfae */ /* 0x0003f0000e901d46 */
[----:B------:R3:W-:Y:S08]  /*6540*/  @!P4 LDGSTS.E.BYPASS.LTC128B.128 [R228+0x3100], [R182.64], !P6 ;  /* 0x03100000b6e4cfae */ /* 0x0007f0000f101d46 */
[----:B------:R3:W-:Y:S08]  /*6550*/  @!P4 LDGSTS.E.BYPASS.LTC128B.128 [R228+0x7100], [R182.64+0x80], !P5 ;  /* 0x07100080b6e4cfae */ /* 0x0007f0000e901d46 */
[----:B------:R-:W2:Y:S08]  /*6560*/  LDSM.16.M88.4 R136, [R205] ;  /* 0x00000000cd88783b */ /* 0x000eb00000000200 */
[----:B------:R-:W4:Y:S08]  /*6570*/  LDSM.16.M88.4 R148, [R205+0x800] ;  /* 0x00080000cd94783b */ /* 0x000f300000000200 */
[----:B------:R-:W5:Y:S01]  /*6580*/  LDSM.16.M88.4 R152, [R205+0x1000] ;  /* 0x00100000cd98783b */ /* 0x000f620000000200 */
[----:B------:R-:W-:Y:S07]  /*6590*/  @P3 IMAD.HI.U32 R2, R232, c[0x0][0x2c8], RZ ;  /* 0x0000b200e8023a27 */ /* 0x000fee00078e00ff */
[----:B------:R-:W0:Y:S01]  /*65a0*/  LDGDEPBAR ;  /* 0x00000000000079af */ /* 0x000e220000000000 */
[----:B------:R-:W-:Y:S01]  /*65b0*/  IMAD.MOV.U32 R0, RZ, RZ, R232 ;  /* 0x000000ffff007224 */ /* 0x000fe200078e00e8 */
[----:B------:R-:W-:Y:S06]  /*65c0*/  @P3 SHF.R.U32.HI R0, RZ, c[0x0][0x2cc], R2 ;  /* 0x0000b300ff003a19 */ /* 0x000fec0000011602 */
[----:B------:R-:W1:Y:S01]  /*65d0*/  LDSM.16.M88.4 R156, [R205+0x1800] ;  /* 0x00180000cd9c783b */ /* 0x000e620000000200 */
[C---:B--2---:R-:W-:Y:S07]  /*65e0*/  HMMA.16816.F32.BF16 R4, R168.reuse, R136, R4 ;  /* 0x00000088a804723c */ /* 0x044fee0000041804 */
[----:B------:R-:W2:Y:S01]  /*65f0*/  LDSM.16.M88.4 R160, [R205+0x2000] ;  /* 0x00200000cda0783b */ /* 0x000ea20000000200 */
[C---:B------:R-:W-:Y:S07]  /*6600*/  HMMA.16816.F32.BF16 R8, R168.reuse, R138, R8 ;  /* 0x0000008aa808723c */ /* 0x040fee0000041808 */
[----:B------:R-:W2:Y:S01]  /*6610*/  LDSM.16.M88.4 R136, [R205+0x2800] ;  /* 0x00280000cd88783b */ /* 0x000ea20000000200 */
[C---:B----4-:R-:W-:Y:S07]  /*6620*/  HMMA.16816.F32.BF16 R12, R168.reuse, R148, R12 ;  /* 0x00000094a80c723c */ /* 0x050fee000004180c */
[----:B------:R-:W-:Y:S01]  /*6630*/  LDSM.16.M88.4 R164, [R201+0x4800] ;  /* 0x00480000c9a4783b */ /* 0x000fe20000000200 */
[C---:B------:R-:W-:Y:S07]  /*6640*/  HMMA.16816.F32.BF16 R16, R168.reuse, R150, R16 ;  /* 0x00000096a810723c */ /* 0x040fee0000041810 */
[----:B------:R-:W4:Y:S01]  /*6650*/  LDSM.16.M88.4 R148, [R205+0x3000] ;  /* 0x00300000cd94783b */ /* 0x000f220000000200 */
[C---:B-----5:R-:W-:Y:S07]  /*6660*/  HMMA.16816.F32.BF16 R20, R168.reuse, R152, R20 ;  /* 0x00000098a814723c */ /* 0x060fee0000041814 */
[----:B---3--:R-:W-:Y:S01]  /*6670*/  LDSM.16.M88.4 R180, [R201+0x7800] ;  /* 0x00780000c9b4783b */ /* 0x008fe20000000200 */
[C---:B------:R-:W-:Y:S07]  /*6680*/  HMMA.16816.F32.BF16 R24, R168.reuse, R154, R24 ;  /* 0x0000009aa818723c */ /* 0x040fee0000041818 */
[----:B------:R-:W3:Y:S01]  /*6690*/  LDSM.16.M88.4 R152, [R205+0x3800] ;  /* 0x00380000cd98783b */ /* 0x000ee20000000200 */
[C---:B-1----:R-:W-:Y:S07]  /*66a0*/  HMMA.16816.F32.BF16 R28, R168.reuse, R156, R28 ;  /* 0x0000009ca81c723c */ /* 0x042fee000004181c */
[----:B------:R-:W-:Y:S01]  /*66b0*/  LDSM.16.M88.4 R188, [R215] ;  /* 0x00000000d7bc783b */ /* 0x000fe20000000200 */
[C---:B------:R-:W-:Y:S07]  /*66c0*/  HMMA.16816.F32.BF16 R32, R168.reuse, R158, R32 ;  /* 0x0000009ea820723c */ /* 0x040fee0000041820 */
[----:B------:R-:W1:Y:S01]  /*66d0*/  LDSM.16.M88.4 R156, [R202] ;  /* 0x00000000ca9c783b */ /* 0x000e620000000200 */
[C---:B--2---:R-:W-:Y:S07]  /*66e0*/  HMMA.16816.F32.BF16 R36, R168.reuse, R160, R36 ;  /* 0x000000a0a824723c */ /* 0x044fee0000041824 */
[----:B------:R-:W-:Y:S01]  /*66f0*/  SHFL.IDX PT, R2, R0, RZ, 0x1c1f ;  /* 0x001c1fff00027589 */ /* 0x000fe200000e0000 */
[C---:B------:R-:W-:Y:S07]  /*6700*/  HMMA.16816.F32.BF16 R40, R168.reuse, R162, R40 ;  /* 0x000000a2a828723c */ /* 0x040fee0000041828 */
[----:B------:R-:W2:Y:S01]  /*6710*/  LDSM.16.M88.4 R160, [R202+0x800] ;  /* 0x00080000caa0783b */ /* 0x000ea20000000200 */
[C---:B------:R-:W-:Y:S08]  /*6720*/  HMMA.16816.F32.BF16 R44, R168.reuse, R136, R44 ;  /* 0x00000088a82c723c */ /* 0x040ff0000004182c */
[C---:B------:R-:W-:Y:S01]  /*6730*/  HMMA.16816.F32.BF16 R48, R168.reuse, R138, R48 ;  /* 0x0000008aa830723c */ /* 0x040fe20000041830 */
[----:B------:R-:W5:Y:S07]  /*6740*/  LDSM.16.M88.4 R136, [R202+0x1000] ;  /* 0x00100000ca88783b */ /* 0x000f6e0000000200 */
[C---:B----4-:R-:W-:Y:S08]  /*6750*/  HMMA.16816.F32.BF16 R52, R168.reuse, R148, R52 ;  /* 0x00000094a834723c */ /* 0x050ff00000041834 */
[C---:B------:R-:W-:Y:S01]  /*6760*/  HMMA.16816.F32.BF16 R56, R168.reuse, R150, R56 ;  /* 0x00000096a838723c */ /* 0x040fe20000041838 */
[----:B------:R-:W4:Y:S07]  /*6770*/  LDSM.16.M88.4 R148, [R202+0x1800] ;  /* 0x00180000ca94783b */ /* 0x000f2e0000000200 */
[C---:B---3--:R-:W-:Y:S08]  /*6780*/  HMMA.16816.F32.BF16 R60, R168.reuse, R152, R60 ;  /* 0x00000098a83c723c */ /* 0x048ff0000004183c */
[----:B------:R-:W-:Y:S01]  /*6790*/  HMMA.16816.F32.BF16 R64, R168, R154, R64 ;  /* 0x0000009aa840723c */ /* 0x000fe20000041840 */
        /* <DEDUP_REMOVED lines=10> */
[C---:B----4-:R-:W-:Y:S08]  /*6840*/  HMMA.16816.F32.BF16 R28, R172.reuse, R148, R28 ;  /* 0x00000094ac1c723c */ /* 0x050ff0000004181c */
[C---:B------:R-:W-:Y:S01]  /*6850*/  HMMA.16816.F32.BF16 R32, R172.reuse, R150, R32 ;  /* 0x00000096ac20723c */ /* 0x040fe20000041820 */
[----:B------:R-:W4:Y:S07]  /*6860*/  LDSM.16.M88.4 R148, [R201+0x4000] ;  /* 0x00400000c994783b */ /* 0x000f2e0000000200 */
[C---:B---3--:R-:W-:Y:S08]  /*6870*/  HMMA.16816.F32.BF16 R36, R172.reuse, R152, R36 ;  /* 0x00000098ac24723c */ /* 0x048ff00000041824 */
[C---:B------:R-:W-:Y:S01]  /*6880*/  HMMA.16816.F32.BF16 R40, R172.reuse, R154, R40 ;  /* 0x0000009aac28723c */ /* 0x040fe20000041828 */
[----:B------:R-:W3:Y:S07]  /*6890*/  LDSM.16.M88.4 R152, [R201+0x5000] ;  /* 0x00500000c998783b */ /* 0x000eee0000000200 */
[C---:B-1----:R-:W-:Y:S08]  /*68a0*/  HMMA.16816.F32.BF16 R44, R172.reuse, R156, R44 ;  /* 0x0000009cac2c723c */ /* 0x042ff0000004182c */
[C---:B------:R-:W-:Y:S01]  /*68b0*/  HMMA.16816.F32.BF16 R48, R172.reuse, R158, R48 ;  /* 0x0000009eac30723c */ /* 0x040fe20000041830 */
[----:B------:R-:W1:Y:S07]  /*68c0*/  LDSM.16.M88.4 R156, [R201+0x5800] ;  /* 0x00580000c99c783b */ /* 0x000e6e0000000200 */
[C---:B--2---:R-:W-:Y:S08]  /*68d0*/  HMMA.16816.F32.BF16 R52, R172.reuse, R160, R52 ;  /* 0x000000a0ac34723c */ /* 0x044ff00000041834 */
[C---:B------:R-:W-:Y:S01]  /*68e0*/  HMMA.16816.F32.BF16 R56, R172.reuse, R162, R56 ;  /* 0x000000a2ac38723c */ /* 0x040fe20000041838 */
[----:B------:R-:W-:Y:S07]  /*68f0*/  LDSM.16.M88.4 R160, [R201+0x7000] ;  /* 0x00700000c9a0783b */ /* 0x000fee0000000200 */
[C---:B-----5:R-:W-:Y:S08]  /*6900*/  HMMA.16816.F32.BF16 R60, R172.reuse, R136, R60 ;  /* 0x00000088ac3c723c */ /* 0x060ff0000004183c */
[----:B------:R-:W-:Y:S01]  /*6910*/  HMMA.16816.F32.BF16 R64, R172, R138, R64 ;  /* 0x0000008aac40723c */ /* 0x000fe20000041840 */
[----:B------:R-:W2:Y:S07]  /*6920*/  LDSM.16.M88.4 R136, [R201+0x6000] ;  /* 0x00600000c988783b */ /* 0x000eae0000000200 */
[C---:B----4-:R-:W-:Y:S08]  /*6930*/  HMMA.16816.F32.BF16 R4, R176.reuse, R148, R4 ;  /* 0x00000094b004723c */ /* 0x050ff00000041804 */
[C---:B------:R-:W-:Y:S01]  /*6940*/  HMMA.16816.F32.BF16 R8, R176.reuse, R150, R8 ;  /* 0x00000096b008723c */ /* 0x040fe20000041808 */
[----:B------:R-:W4:Y:S07]  /*6950*/  LDSM.16.M88.4 R148, [R201+0x6800] ;  /* 0x00680000c994783b */ /* 0x000f2e0000000200 */
[C---:B------:R-:W-:Y:S08]  /*6960*/  HMMA.16816.F32.BF16 R12, R176.reuse, R164, R12 ;  /* 0x000000a4b00c723c */ /* 0x040ff0000004180c */
[C---:B------:R-:W-:Y:S01]  /*6970*/  HMMA.16816.F32.BF16 R16, R176.reuse, R166, R16 ;  /* 0x000000a6b010723c */ /* 0x040fe20000041810 */
[----:B------:R-:W5:Y:S07]  /*6980*/  LDSM.16.M88.4 R164, [R214] ;  /* 0x00000000d6a4783b */ /* 0x000f6e0000000200 */
[C---:B---3--:R-:W-:Y:S08]  /*6990*/  HMMA.16816.F32.BF16 R20, R176.reuse, R152, R20 ;  /* 0x00000098b014723c */ /* 0x048ff00000041814 */
[C---:B------:R-:W-:Y:S01]  /*69a0*/  HMMA.16816.F32.BF16 R24, R176.reuse, R154, R24 ;  /* 0x0000009ab018723c */ /* 0x040fe20000041818 */
[----:B------:R-:W3:Y:S07]  /*69b0*/  LDSM.16.M88.4 R152, [R213] ;  /* 0x00000000d598783b */ /* 0x000eee0000000200 */
[C---:B-1----:R-:W-:Y:S08]  /*69c0*/  HMMA.16816.F32.BF16 R28, R176.reuse, R156, R28 ;  /* 0x0000009cb01c723c */ /* 0x042ff0000004181c */
[C---:B------:R-:W-:Y:S01]  /*69d0*/  HMMA.16816.F32.BF16 R32, R176.reuse, R158, R32 ;  /* 0x0000009eb020723c */ /* 0x040fe20000041820 */
[----:B------:R-:W-:Y:S07]  /*69e0*/  LDSM.16.M88.4 R156, [R210] ;  /* 0x00000000d29c783b */ /* 0x000fee0000000200 */
[C---:B--2---:R-:W-:Y:S08]  /*69f0*/  HMMA.16816.F32.BF16 R36, R176.reuse, R136, R36 ;  /* 0x00000088b024723c */ /* 0x044ff00000041824 */
[C---:B------:R-:W-:Y:S01]  /*6a00*/  HMMA.16816.F32.BF16 R40, R176.reuse, R138, R40 ;  /* 0x0000008ab028723c */ /* 0x040fe20000041828 */
[----:B------:R-:W1:Y:S07]  /*6a10*/  LDSM.16.M88.4 R136, [R212] ;  /* 0x00000000d488783b */ /* 0x000e6e0000000200 */
[C---:B----4-:R-:W-:Y:S08]  /*6a20*/  HMMA.16816.F32.BF16 R44, R176.reuse, R148, R44 ;  /* 0x00000094b02c723c */ /* 0x050ff0000004182c */
[C---:B------:R-:W-:Y:S01]  /*6a30*/  HMMA.16816.F32.BF16 R48, R176.reuse, R150, R48 ;  /* 0x00000096b030723c */ /* 0x040fe20000041830 */
[----:B------:R-:W2:Y:S07]  /*6a40*/  LDSM.16.M88.4 R148, [R211] ;  /* 0x00000000d394783b */ /* 0x000eae0000000200 */
[C---:B------:R-:W-:Y:S08]  /*6a50*/  HMMA.16816.F32.BF16 R52, R176.reuse, R160, R52 ;  /* 0x000000a0b034723c */ /* 0x040ff00000041834 */
[C---:B------:R-:W-:Y:S01]  /*6a60*/  HMMA.16816.F32.BF16 R56, R176.reuse, R162, R56 ;  /* 0x000000a2b038723c */ /* 0x040fe20000041838 */
[----:B------:R-:W4:Y:S07]  /*6a70*/  LDSM.16.M88.4 R160, [R209] ;  /* 0x00000000d1a0783b */ /* 0x000f2e0000000200 */
[C---:B------:R-:W-:Y:S08]  /*6a80*/  HMMA.16816.F32.BF16 R60, R176.reuse, R180, R60 ;  /* 0x000000b4b03c723c */ /* 0x040ff0000004183c */
[----:B------:R-:W-:Y:S01]  /*6a90*/  HMMA.16816.F32.BF16 R64, R176, R182, R64 ;  /* 0x000000b6b040723c */ /* 0x000fe20000041840 */
[----:B------:R-:W1:Y:S07]  /*6aa0*/  LDSM.16.M88.4 R180, [R208] ;  /* 0x00000000d0b4783b */ /* 0x000e6e0000000200 */
[C---:B------:R-:W-:Y:S08]  /*6ab0*/  HMMA.16816.F32.BF16 R4, R184.reuse, R188, R4 ;  /* 0x000000bcb804723c */ /* 0x040ff00000041804 */
[C---:B------:R-:W-:Y:S01]  /*6ac0*/  HMMA.16816.F32.BF16 R8, R184.reuse, R190, R8 ;  /* 0x000000beb808723c */ /* 0x040fe20000041808 */
[----:B------:R-:W2:Y:S07]  /*6ad0*/  LDSM.16.M88.4 R188, [R205+0x4000] ;  /* 0x00400000cdbc783b */ /* 0x000eae0000000200 */
[C---:B-----5:R-:W-:Y:S08]  /*6ae0*/  HMMA.16816.F32.BF16 R12, R184.reuse, R164, R12 ;  /* 0x000000a4b80c723c */ /* 0x060ff0000004180c */
[C---:B------:R-:W-:Y:S01]  /*6af0*/  HMMA.16816.F32.BF16 R16, R184.reuse, R166, R16 ;  /* 0x000000a6b810723c */ /* 0x040fe20000041810 */
[----:B------:R-:W5:Y:S07]  /*6b00*/  LDSM.16.M88.4 R164, [R205+0x4800] ;  /* 0x00480000cda4783b */ /* 0x000f6e0000000200 */
[C---:B---3--:R-:W-:Y:S08]  /*6b10*/  HMMA.16816.F32.BF16 R20, R184.reuse, R152, R20 ;  /* 0x00000098b814723c */ /* 0x048ff00000041814 */
[C---:B------:R-:W-:Y:S01]  /*6b20*/  HMMA.16816.F32.BF16 R24, R184.reuse, R154, R24 ;  /* 0x0000009ab818723c */ /* 0x040fe20000041818 */
[----:B------:R-:W-:Y:S07]  /*6b30*/  LDSM.16.M88.4 R152, [R205+0x6000] ;  /* 0x00600000cd98783b */ /* 0x000fee0000000200 */
[C---:B-1----:R-:W-:Y:S08]  /*6b40*/  HMMA.16816.F32.BF16 R28, R184.reuse, R136, R28 ;  /* 0x00000088b81c723c */ /* 0x042ff0000004181c */
[C---:B------:R-:W-:Y:S01]  /*6b50*/  HMMA.16816.F32.BF16 R32, R184.reuse, R138, R32 ;  /* 0x0000008ab820723c */ /* 0x040fe20000041820 */
[----:B------:R-:W1:Y:S07]  /*6b60*/  LDSM.16.M88.4 R136, [R205+0x5000] ;  /* 0x00500000cd88783b */ /* 0x000e6e0000000200 */
[C---:B--2---:R-:W-:Y:S08]  /*6b70*/  HMMA.16816.F32.BF16 R36, R184.reuse, R148, R36 ;  /* 0x00000094b824723c */ /* 0x044ff00000041824 */
[C---:B------:R-:W-:Y:S01]  /*6b80*/  HMMA.16816.F32.BF16 R40, R184.reuse, R150, R40 ;  /* 0x00000096b828723c */ /* 0x040fe20000041828 */
[----:B------:R-:W2:Y:S07]  /*6b90*/  LDSM.16.M88.4 R148, [R205+0x5800] ;  /* 0x00580000cd94783b */ /* 0x000eae0000000200 */
[C---:B------:R-:W-:Y:S08]  /*6ba0*/  HMMA.16816.F32.BF16 R44, R184.reuse, R156, R44 ;  /* 0x0000009cb82c723c */ /* 0x040ff0000004182c */
[C---:B------:R-:W-:Y:S01]  /*6bb0*/  HMMA.16816.F32.BF16 R48, R184.reuse, R158, R48 ;  /* 0x0000009eb830723c */ /* 0x040fe20000041830 */
[----:B------:R-:W3:Y:S07]  /*6bc0*/  LDSM.16.M88.4 R156, [R205+0x6800] ;  /* 0x00680000cd9c783b */ /* 0x000eee0000000200 */
[C---:B----4-:R-:W-:Y:S08]  /*6bd0*/  HMMA.16816.F32.BF16 R52, R184.reuse, R160, R52 ;  /* 0x000000a0b834723c */ /* 0x050ff00000041834 */
[C---:B------:R-:W-:Y:S01]  /*6be0*/  HMMA.16816.F32.BF16 R56, R184.reuse, R162, R56 ;  /* 0x000000a2b838723c */ /* 0x040fe20000041838 */
[----:B------:R-:W4:Y:S07]  /*6bf0*/  LDSM.16.M88.4 R160, [R205+0x7000] ;  /* 0x00700000cda0783b */ /* 0x000f2e0000000200 */
[C---:B------:R-:W-:Y:S08]  /*6c00*/  HMMA.16816.F32.BF16 R60, R184.reuse, R180, R60 ;  /* 0x000000b4b83c723c */ /* 0x040ff0000004183c */
[----:B------:R-:W-:Y:S01]  /*6c10*/  HMMA.16816.F32.BF16 R64, R184, R182, R64 ;  /* 0x000000b6b840723c */ /* 0x000fe20000041840 */
[----:B------:R-:W2:Y:S07]  /*6c20*/  LDSM.16.M88.4 R180, [R205+0x7800] ;  /* 0x00780000cdb4783b */ /* 0x000eae0000000200 */
[C---:B------:R-:W-:Y:S08]  /*6c30*/  HMMA.16816.F32.BF16 R4, R192.reuse, R188, R4 ;  /* 0x000000bcc004723c */ /* 0x040ff00000041804 */
[C---:B------:R-:W-:Y:S01]  /*6c40*/  HMMA.16816.F32.BF16 R8, R192.reuse, R190, R8 ;  /* 0x000000bec008723c */ /* 0x040fe20000041808 */
[----:B------:R-:W3:Y:S07]  /*6c50*/  LDSM.16.M88.4 R188, [R202+0x4000] ;  /* 0x00400000cabc783b */ /* 0x000eee0000000200 */
[C---:B-----5:R-:W-:Y:S08]  /*6c60*/  HMMA.16816.F32.BF16 R12, R192.reuse, R164, R12 ;  /* 0x000000a4c00c723c */ /* 0x060ff0000004180c */
[C---:B------:R-:W-:Y:S08]  /*6c70*/  HMMA.16816.F32.BF16 R16, R192.reuse, R166, R16 ;  /* 0x000000a6c010723c */ /* 0x040ff00000041810 */
[C---:B-1----:R-:W-:Y:S08]  /*6c80*/  HMMA.16816.F32.BF16 R20, R192.reuse, R136, R20 ;  /* 0x00000088c014723c */ /* 0x042ff00000041814 */
[C---:B------:R-:W-:Y:S01]  /*6c90*/  HMMA.16816.F32.BF16 R24, R192.reuse, R138, R24 ;  /* 0x0000008ac018723c */ /* 0x040fe20000041818 */
[----:B------:R-:W1:Y:S07]  /*6ca0*/  LDSM.16.M88.4 R136, [R202+0x4800] ;  /* 0x00480000ca88783b */ /* 0x000e6e0000000200 */
[C---:B--2---:R-:W-:Y:S08]  /*6cb0*/  HMMA.16816.F32.BF16 R28, R192.reuse, R148, R28 ;  /* 0x00000094c01c723c */ /* 0x044ff0000004181c */
[C---:B------:R-:W-:Y:S08]  /*6cc0*/  HMMA.16816.F32.BF16 R32, R192.reuse, R150, R32 ;  /* 0x00000096c020723c */ /* 0x040ff00000041820 */
[C---:B------:R-:W-:Y:S08]  /*6cd0*/  HMMA.16816.F32.BF16 R36, R192.reuse, R152, R36 ;  /* 0x00000098c024723c */ /* 0x040ff00000041824 */
[C---:B------:R-:W-:Y:S08]  /*6ce0*/  HMMA.16816.F32.BF16 R40, R192.reuse, R154, R40 ;  /* 0x0000009ac028723c */ /* 0x040ff00000041828 */
[C---:B---3--:R-:W-:Y:S08]  /*6cf0*/  HMMA.16816.F32.BF16 R44, R192.reuse, R156, R44 ;  /* 0x0000009cc02c723c */ /* 0x048ff0000004182c */
[C---:B------:R-:W-:Y:S08]  /*6d00*/  HMMA.16816.F32.BF16 R48, R192.reuse, R158, R48 ;  /* 0x0000009ec030723c */ /* 0x040ff00000041830 */
[C---:B----4-:R-:W-:Y:S08]  /*6d10*/  HMMA.16816.F32.BF16 R52, R192.reuse, R160, R52 ;  /* 0x000000a0c034723c */ /* 0x050ff00000041834 */
[C---:B------:R-:W-:Y:S08]  /*6d20*/  HMMA.16816.F32.BF16 R56, R192.reuse, R162, R56 ;  /* 0x000000a2c038723c */ /* 0x040ff00000041838 */
[C---:B------:R-:W-:Y:S08]  /*6d30*/  HMMA.16816.F32.BF16 R60, R192.reuse, R180, R60 ;  /* 0x000000b4c03c723c */ /* 0x040ff0000004183c */
[----:B------:R-:W-:Y:S08]  /*6d40*/  HMMA.16816.F32.BF16 R64, R192, R182, R64 ;  /* 0x000000b6c040723c */ /* 0x000ff00000041840 */
[C---:B------:R-:W-:Y:S08]  /*6d50*/  HMMA.16816.F32.BF16 R4, R196.reuse, R188, R4 ;  /* 0x000000bcc404723c */ /* 0x040ff00000041804 */
[C---:B------:R-:W-:Y:S08]  /*6d60*/  HMMA.16816.F32.BF16 R8, R196.reuse, R190, R8 ;  /* 0x000000bec408723c */ /* 0x040ff00000041808 */
[C---:B-1----:R-:W-:Y:S08]  /*6d70*/  HMMA.16816.F32.BF16 R12, R196.reuse, R136, R12 ;  /* 0x00000088c40c723c */ /* 0x042ff0000004180c */
[----:B------:R-:W-:Y:S01]  /*6d80*/  FMUL.FTZ R4, R4, c[0x0][0x320] ;  /* 0x0000c80004047a20 */ /* 0x000fe20000410000 */
[C---:B------:R-:W-:Y:S01]  /*6d90*/  HMMA.16816.F32.BF16 R16, R196.reuse, R138, R16 ;  /* 0x0000008ac410723c */ /* 0x040fe20000041810 */
[----:B------:R-:W2:Y:S02]  /*6da0*/  LDL R139, [R1+0x28] ;  /* 0x00002800018b7983 */ /* 0x000ea40000100800 */
[----:B------:R-:W-:Y:S01]  /*6db0*/  MUFU.TANH R156, R4 ;  /* 0x00000004009c7308 */ /* 0x000fe20000002400 */
[----:B------:R-:W-:Y:S02]  /*6dc0*/  FMUL.FTZ R5, R5, c[0x0][0x320] ;  /* 0x0000c80005057a20 */ /* 0x000fe40000410000 */
[----:B------:R-:W-:Y:S02]  /*6dd0*/  FMUL.FTZ R6, R6, c[0x0][0x320] ;  /* 0x0000c80006067a20 */ /* 0x000fe40000410000 */
[----:B------:R-:W-:Y:S04]  /*6de0*/  FMUL.FTZ R7, R7, c[0x0][0x320] ;  /* 0x0000c80007077a20 */ /* 0x000fe80000410000 */
[----:B------:R-:W-:Y:S01]  /*6df0*/  FMUL.FTZ R8, R8, c[0x0][0x320] ;  /* 0x0000c80008087a20 */ /* 0x000fe20000410000 */
[----:B------:R-:W-:Y:S01]  /*6e00*/  MUFU.TANH R155, R5 ;  /* 0x00000005009b7308 */ /* 0x000fe20000002400 */
[----:B------:R-:W-:Y:S02]  /*6e10*/  FMUL.FTZ R9, R9, c[0x0][0x320] ;  /* 0x0000c80009097a20 */ /* 0x000fe40000410000 */
[----:B------:R-:W-:Y:S02]  /*6e20*/  FMUL.FTZ R10, R10, c[0x0][0x320] ;  /* 0x0000c8000a0a7a20 */ /* 0x000fe40000410000 */
[----:B------:R-:W-:Y:S02]  /*6e30*/  FMUL.FTZ R11, R11, c[0x0][0x320] ;  /* 0x0000c8000b0b7a20 */ /* 0x000fe40000410000 */
[----:B------:R-:W-:Y:S02]  /*6e40*/  FMUL.FTZ R12, R12, c[0x0][0x320] ;  /* 0x0000c8000c0c7a20 */ /* 0x000fe40000410000 */
[----:B------:R-:W-:Y:S01]  /*6e50*/  FMUL.FTZ R13, R13, c[0x0][0x320] ;  /* 0x0000c8000d0d7a20 */ /* 0x000fe20000410000 */
[----:B------:R-:W1:Y:S01]  /*6e60*/  MUFU.TANH R154, R6 ;  /* 0x00000006009a7308 */ /* 0x000e620000002400 */
[----:B------:R-:W-:Y:S02]  /*6e70*/  FMUL.FTZ R14, R14, c[0x0][0x320] ;  /* 0x0000c8000e0e7a20 */ /* 0x000fe40000410000 */
[----:B------:R-:W-:Y:S02]  /*6e80*/  FMUL.FTZ R15, R15, c[0x0][0x320] ;  /* 0x0000c8000f0f7a20 */ /* 0x000fe40000410000 */
[----:B------:R-:W-:Y:S02]  /*6e90*/  FMUL.FTZ R18, R18, c[0x0][0x320] ;  /* 0x0000c80012127a20 */ /* 0x000fe40000410000 */
[----:B------:R-:W-:Y:S02]  /*6ea0*/  FMUL.FTZ R19, R19, c[0x0][0x320] ;  /* 0x0000c80013137a20 */ /* 0x000fe40000410000 */
[----:B------:R-:W-:Y:S01]  /*6eb0*/  FMUL.FTZ R17, R17, c[0x0][0x320] ;  /* 0x0000c80011117a20 */ /* 0x000fe20000410000 */
[----:B------:R3:W-:Y:S01]  /*6ec0*/  MUFU.TANH R153, R7 ;  /* 0x0000000700997308 */ /* 0x0007e20000002400 */
[----:B------:R-:W-:Y:S09]  /*6ed0*/  FMUL.FTZ R16, R16, c[0x0][0x320] ;  /* 0x0000c80010107a20 */ /* 0x000ff20000410000 */
[----:B------:R-:W-:Y:S10]  /*6ee0*/  MUFU.TANH R152, R8 ;  /* 0x0000000800987308 */ /* 0x000ff40000002400 */
[----:B------:R-:W-:Y:S01]  /*6ef0*/  MUFU.TANH R151, R9 ;  /* 0x0000000900977308 */ /* 0x000fe20000002400 */
[----:B---3--:R-:W3:Y:S09]  /*6f00*/  LDSM.16.M88.4 R4, [R202+0x5000] ;  /* 0x00500000ca04783b */ /* 0x008ef20000000200 */
[----:B------:R-:W4:Y:S10]  /*6f10*/  MUFU.TANH R149, R10 ;  /* 0x0000000a00957308 */ /* 0x000f340000002400 */
[----:B------:R5:W-:Y:S10]  /*6f20*/  MUFU.TANH R148, R11 ;  /* 0x0000000b00947308 */ /* 0x000bf40000002400 */
[----:B------:R-:W-:Y:S10]  /*6f30*/  MUFU.TANH R138, R12 ;  /* 0x0000000c008a7308 */ /* 0x000ff40000002400 */
[----:B------:R-:W1:Y:S01]  /*6f40*/  MUFU.TANH R137, R13 ;  /* 0x0000000d00897308 */ /* 0x000e620000002400 */
[----:B-----5:R-:W5:Y:S01]  /*6f50*/  LDSM.16.M88.4 R8, [R202+0x5800] ;  /* 0x00580000ca08783b */ /* 0x020f620000000200 */
[C---:B---3--:R-:W-:Y:S08]  /*6f60*/  HMMA.16816.F32.BF16 R20, R196.reuse, R4, R20 ;  /* 0x00000004c414723c */ /* 0x048ff00000041814 */
[----:B------:R-:W3:Y:S01]  /*6f70*/  MUFU.TANH R136, R14 ;  /* 0x0000000e00887308 */ /* 0x000ee20000002400 */
[C---:B------:R-:W-:Y:S01]  /*6f80*/  HMMA.16816.F32.BF16 R24, R196.reuse, R6, R24 ;  /* 0x00000006c418723c */ /* 0x040fe20000041818 */
[----:B------:R-:W1:Y:S08]  /*6f90*/  LDSM.16.M88.4 R4, [R202+0x6000] ;  /* 0x00600000ca04783b */ /* 0x000e700000000200 */
[----:B------:R3:W-:Y:S06]  /*6fa0*/  MUFU.TANH R71, R15 ;  /* 0x0000000f00477308 */ /* 0x0007ec0000002400 */
[----:B------:R-:W-:Y:S04]  /*6fb0*/  FMUL.FTZ R20, R20, c[0x0][0x320] ;  /* 0x0000c80014147a20 */ /* 0x000fe80000410000 */
[----:B------:R-:W-:Y:S01]  /*6fc0*/  MUFU.TANH R68, R17 ;  /* 0x0000001100447308 */ /* 0x000fe20000002400 */
[----:B------:R-:W-:Y:S02]  /*6fd0*/  FMUL.FTZ R21, R21, c[0x0][0x320] ;  /* 0x0000c80015157a20 */ /* 0x000fe40000410000 */
[----:B------:R-:W-:Y:S02]  /*6fe0*/  FMUL.FTZ R22, R22, c[0x0][0x320] ;  /* 0x0000c80016167a20 */ /* 0x000fe40000410000 */
[----:B------:R-:W-:Y:S02]  /*6ff0*/  FMUL.FTZ R23, R23, c[0x0][0x320] ;  /* 0x0000c80017177a20 */ /* 0x000fe40000410000 */
[----:B------:R-:W-:Y:S02]  /*7000*/  FMUL.FTZ R24, R24, c[0x0][0x320] ;  /* 0x0000c80018187a20 */ /* 0x000fe40000410000 */
[----:B------:R-:W-:Y:S01]  /*7010*/  FMUL.FTZ R25, R25, c[0x0][0x320] ;  /* 0x0000c80019197a20 */ /* 0x000fe20000410000 */
[----:B------:R-:W4:Y:S01]  /*7020*/  MUFU.TANH R17, R18 ;  /* 0x0000001200117308 */ /* 0x000f220000002400 */
[----:B------:R-:W-:Y:S02]  /*7030*/  FMUL.FTZ R26, R26, c[0x0][0x320] ;  /* 0x0000c8001a1a7a20 */ /* 0x000fe40000410000 */
[----:B------:R-:W-:Y:S01]  /*7040*/  FMUL.FTZ R27, R27, c[0x0][0x320] ;  /* 0x0000c8001b1b7a20 */ /* 0x000fe20000410000 */
[C---:B-----5:R-:W-:Y:S01]  /*7050*/  HMMA.16816.F32.BF16 R28, R196.reuse, R8, R28 ;  /* 0x00000008c41c723c */ /* 0x060fe2000004181c */
[----:B---3--:R-:W-:Y:S05]  /*7060*/  LDSM.16.M88.4 R12, [R202+0x7800] ;  /* 0x00780000ca0c783b */ /* 0x008fea0000000200 */
[----:B------:R-:W-:Y:S02]  /*7070*/  MUFU.TANH R150, R19 ;  /* 0x0000001300967308 */ /* 0x000fe40000002400 */
[C---:B------:R-:W-:Y:S01]  /*7080*/  HMMA.16816.F32.BF16 R32, R196.reuse, R10, R32 ;  /* 0x0000000ac420723c */ /* 0x040fe20000041820 */
[----:B------:R-:W3:Y:S07]  /*7090*/  LDSM.16.M88.4 R8, [R202+0x6800] ;  /* 0x00680000ca08783b */ /* 0x000eee0000000200 */
[----:B------:R5:W3:Y:S01]  /*70a0*/  MUFU.TANH R69, R16 ;  /* 0x0000001000457308 */ /* 0x000ae20000002400 */
[C---:B-1----:R-:W-:Y:S07]  /*70b0*/  HMMA.16816.F32.BF16 R36, R196.reuse, R4, R36 ;  /* 0x00000004c424723c */ /* 0x042fee0000041824 */
[----:B------:R-:W-:Y:S01]  /*70c0*/  FMUL.FTZ R28, R28, c[0x0][0x320] ;  /* 0x0000c8001c1c7a20 */ /* 0x000fe20000410000 */
[C---:B------:R-:W-:Y:S01]  /*70d0*/  HMMA.16816.F32.BF16 R40, R196.reuse, R6, R40 ;  /* 0x00000006c428723c */ /* 0x040fe20000041828 */
[----:B------:R-:W1:Y:S01]  /*70e0*/  MUFU.TANH R20, R20 ;  /* 0x0000001400147308 */ /* 0x000e620000002400 */
[----:B------:R-:W1:Y:S01]  /*70f0*/  LDSM.16.M88.4 R4, [R202+0x7000] ;  /* 0x00700000ca04783b */ /* 0x000e620000000200 */
[----:B------:R-:W-:Y:S04]  /*7100*/  DEPBAR.LE SB0, 0x0 ;  /* 0x000080000000791a */ /* 0x000fe80000000000 */
[----:B------:R-:W-:Y:S02]  /*7110*/  FMUL.FTZ R32, R32, c[0x0][0x320] ;  /* 0x0000c80020207a20 */ /* 0x000fe40000410000 */
[----:B------:R-:W-:Y:S02]  /*7120*/  FMUL.FTZ R29, R29, c[0x0][0x320] ;  /* 0x0000c8001d1d7a20 */ /* 0x000fe40000410000 */
[----:B------:R-:W-:Y:S01]  /*7130*/  MUFU.TANH R163, R32 ;  /* 0x0000002000a37308 */ /* 0x000fe20000002400 */
[----:B------:R-:W-:Y:S01]  /*7140*/  BAR.SYNC.DEFER_BLOCKING 0x0 ;  /* 0x0000000000007b1d */ /* 0x000fe20000010000 */
[----:B------:R-:W-:Y:S02]  /*7150*/  FMUL.FTZ R30, R30, c[0x0][0x320] ;  /* 0x0000c8001e1e7a20 */ /* 0x000fe40000410000 */
[----:B------:R-:W-:Y:S02]  /*7160*/  FMUL.FTZ R31, R31, c[0x0][0x320] ;  /* 0x0000c8001f1f7a20 */ /* 0x000fe40000410000 */
[----:B------:R-:W-:Y:S02]  /*7170*/  FMUL.FTZ R36, R36, c[0x0][0x320] ;  /* 0x0000c80024247a20 */ /* 0x000fe40000410000 */
[----:B------:R-:W-:Y:S02]  /*7180*/  FMUL.FTZ R37, R37, c[0x0][0x320] ;  /* 0x0000c80025257a20 */ /* 0x000fe40000410000 */
[----:B------:R-:W2:Y:S01]  /*7190*/  MUFU.TANH R21, R21 ;  /* 0x0000001500157308 */ /* 0x000ea20000002400 */
[----:B------:R-:W-:Y:S01]  /*71a0*/  FMUL.FTZ R38, R38, c[0x0][0x320] ;  /* 0x0000c80026267a20 */ /* 0x000fe20000410000 */
[C---:B---3--:R-:W-:Y:S01]  /*71b0*/  HMMA.16816.F32.BF16 R44, R196.reuse, R8, R44 ;  /* 0x00000008c42c723c */ /* 0x048fe2000004182c */
[----:B------:R3:W4:Y:S04]  /*71c0*/  SHFL.IDX PT, R8, R0, 0x1, 0x1c1f ;  /* 0x003c1f0000087f89 */ /* 0x00072800000e0000 */
[----:B------:R-:W-:Y:S03]  /*71d0*/  FMUL.FTZ R40, R40, c[0x0][0x320] ;  /* 0x0000c80028287a20 */ /* 0x000fe60000410000 */
[----:B------:R-:W2:Y:S01]  /*71e0*/  MUFU.TANH R24, R24 ;  /* 0x0000001800187308 */ /* 0x000ea20000002400 */
[C---:B------:R-:W-:Y:S03]  /*71f0*/  HMMA.16816.F32.BF16 R48, R196.reuse, R10, R48 ;  /* 0x0000000ac430723c */ /* 0x040fe60000041830 */
[----:B------:R-:W-:Y:S02]  /*7200*/  FMUL.FTZ R41, R41, c[0x0][0x320] ;  /* 0x0000c80029297a20 */ /* 0x000fe40000410000 */
[----:B------:R-:W-:Y:S02]  /*7210*/  FMUL.FTZ R39, R39, c[0x0][0x320] ;  /* 0x0000c80027277a20 */ /* 0x000fe40000410000 */
[----:B------:R-:W-:Y:S02]  /*7220*/  FMUL.FTZ R42, R42, c[0x0][0x320] ;  /* 0x0000c8002a2a7a20 */ /* 0x000fe40000410000 */
[----:B------:R4:W-:Y:S01]  /*7230*/  MUFU.TANH R18, R40 ;  /* 0x0000002800127308 */ /* 0x0009e20000002400 */
[C---:B-1----:R-:W-:Y:S03]  /*7240*/  HMMA.16816.F32.BF16 R52, R196.reuse, R4, R52 ;  /* 0x00000004c434723c */ /* 0x042fe60000041834 */
[----:B------:R-:W-:Y:S02]  /*7250*/  FMUL.FTZ R33, R33, c[0x0][0x320] ;  /* 0x0000c80021217a20 */ /* 0x000fe40000410000 */
[----:B------:R-:W-:Y:S01]  /*7260*/  FMUL.FTZ R35, R35, c[0x0][0x320] ;  /* 0x0000c80023237a20 */ /* 0x000fe20000410000 */
[----:B---3--:R-:W-:Y:S01]  /*7270*/  MOV R0, 0xffffff80 ;  /* 0xffffff8000007802 */ /* 0x008fe20000000f00 */
[----:B------:R-:W-:Y:S01]  /*7280*/  FMUL.FTZ R44, R44, c[0x0][0x320] ;  /* 0x0000c8002c2c7a20 */ /* 0x000fe20000410000 */
[C---:B------:R-:W-:Y:S01]  /*7290*/  HMMA.16816.F32.BF16 R56, R196.reuse, R6, R56 ;  /* 0x00000006c438723c */ /* 0x040fe20000041838 */
[----:B------:R-:W-:Y:S03]  /*72a0*/  MUFU.TANH R42, R42 ;  /* 0x0000002a002a7308 */ /* 0x000fe60000002400 */
[----:B------:R-:W-:Y:S02]  /*72b0*/  IMAD R0, R229, R0, 0x1 ;  /* 0x00000001e5007424 */ /* 0x000fe400078e0200 */
[----:B------:R-:W-:Y:S02]  /*72c0*/  FMUL.FTZ R49, R49, c[0x0][0x320] ;  /* 0x0000c80031317a20 */ /* 0x000fe40000410000 */
[C---:B------:R-:W-:Y:S03]  /*72d0*/  HMMA.16816.F32.BF16 R60, R196.reuse, R12, R60 ;  /* 0x0000000cc43c723c */ /* 0x040fe6000004183c */
[----:B------:R1:W-:Y:S01]  /*72e0*/  MUFU.TANH R19, R41 ;  /* 0x0000002900137308 */ /* 0x0003e20000002400 */
[----:B------:R-:W-:Y:S01]  /*72f0*/  IADD3 R0, R0, c[0x0][0x1d0], -R231 ;  /* 0x0000740000007a10 */ /* 0x000fe20007ffe8e7 */
[----:B------:R-:W-:Y:S02]  /*7300*/  FMUL.FTZ R45, R45, c[0x0][0x320] ;  /* 0x0000c8002d2d7a20 */ /* 0x000fe40000410000 */
[----:B------:R-:W-:Y:S01]  /*7310*/  FMUL.FTZ R46, R46, c[0x0][0x320] ;  /* 0x0000c8002e2e7a20 */ /* 0x000fe20000410000 */
[----:B------:R-:W-:Y:S01]  /*7320*/  IADD3 R0, R0, -c[0x0][0x168], RZ ;  /* 0x80005a0000007a10 */ /* 0x000fe20007ffe0ff */
[----:B------:R-:W-:Y:S03]  /*7330*/  HMMA.16816.F32.BF16 R64, R196, R14, R64 ;  /* 0x0000000ec440723c */ /* 0x000fe60000041840 */
[----:B------:R-:W-:Y:S01]  /*7340*/  FMUL.FTZ R47, R47, c[0x0][0x320] ;  /* 0x0000c8002f2f7a20 */ /* 0x000fe20000410000 */
[----:B------:R3:W-:Y:S01]  /*7350*/  MUFU.TANH R15, R49 ;  /* 0x00000031000f7308 */ /* 0x0007e20000002400 */
[C---:B------:R-:W-:Y:S01]  /*7360*/  IMAD.IADD R2, R0.reuse, 0x1, R2 ;  /* 0x0000000100027824 */ /* 0x040fe200078e0202 */
[----:B----4-:R-:W-:Y:S01]  /*7370*/  IADD3 R0, R0, R8, RZ ;  /* 0x0000000800007210 */ /* 0x010fe20007ffe0ff */
[----:B------:R-:W-:Y:S02]  /*7380*/  FMUL.FTZ R5, R56, c[0x0][0x320] ;  /* 0x0000c80038057a20 */ /* 0x000fe40000410000 */
[----:B-----5:R-:W-:Y:S01]  /*7390*/  FMUL.FTZ R16, R57, c[0x0][0x320] ;  /* 0x0000c80039107a20 */ /* 0x020fe20000410000 */
[----:B------:R-:W-:Y:S02]  /*73a0*/  ISETP.GT.AND P4, PT, R0, RZ, PT ;  /* 0x000000ff0000720c */ /* 0x000fe40003f84270 */
[----:B------:R-:W-:Y:S01]  /*73b0*/  ISETP.GT.AND P0, PT, R2, 0x1, PT ;  /* 0x000000010200780c */ /* 0x000fe20003f04270 */
[----:B------:R-:W-:Y:S01]  /*73c0*/  FMUL.FTZ R52, R52, c[0x0][0x320] ;  /* 0x0000c80034347a20 */ /* 0x000fe20000410000 */
[----:B------:R-:W4:Y:S01]  /*73d0*/  MUFU.TANH R25, R25 ;  /* 0x0000001900197308 */ /* 0x000f220000002400 */
[----:B------:R-:W-:Y:S01]  /*73e0*/  FSEL R11, R154, -INF , P4 ;  /* 0xff8000009a0b7808 */ /* 0x000fe20002000000 */
[----:B------:R-:W-:Y:S01]  /*73f0*/  FMUL.FTZ R48, R48, c[0x0][0x320] ;  /* 0x0000c80030307a20 */ /* 0x000fe20000410000 */
[----:B------:R-:W-:Y:S01]  /*7400*/  FSEL R8, R155, -INF , P0 ;  /* 0xff8000009b087808 */ /* 0x000fe20000000000 */
[----:B------:R-:W-:Y:S01]  /*7410*/  FMUL.FTZ R53, R53, c[0x0][0x320] ;  /* 0x0000c80035357a20 */ /* 0x000fe20000410000 */
[----:B------:R-:W-:Y:S01]  /*7420*/  ISETP.GT.AND P4, PT, R0, 0x8, PT ;  /* 0x000000080000780c */ /* 0x000fe20003f84270 */
[----:B------:R-:W-:Y:S01]  /*7430*/  FMUL.FTZ R54, R54, c[0x0][0x320] ;  /* 0x0000c80036367a20 */ /* 0x000fe20000410000 */
[----:B------:R-:W-:Y:S01]  /*7440*/  ISETP.GT.AND P0, PT, R2, 0x9, PT ;  /* 0x000000090200780c */ /* 0x000fe20003f04270 */
[----:B------:R-:W-:Y:S01]  /*7450*/  FMUL.FTZ R55, R55, c[0x0][0x320] ;  /* 0x0000c80037377a20 */ /* 0x000fe20000410000 */
[----:B------:R-:W-:Y:S01]  /*7460*/  FSEL R13, R149, -INF , P4 ;  /* 0xff800000950d7808 */ /* 0x000fe20002000000 */
[----:B------:R-:W2:Y:S01]  /*7470*/  MUFU.TANH R28, R28 ;  /* 0x0000001c001c7308 */ /* 0x000ea20000002400 */
[----:B------:R-:W-:Y:S01]  /*7480*/  FSEL R10, R151, -INF , P0 ;  /* 0xff800000970a7808 */ /* 0x000fe20000000000 */
[----:B------:R-:W-:Y:S01]  /*7490*/  FMUL.FTZ R60, R60, c[0x0][0x320] ;  /* 0x0000c8003c3c7a20 */ /* 0x000fe20000410000 */
[----:B------:R-:W-:Y:S01]  /*74a0*/  ISETP.GT.AND P0, PT, R2, 0x11, PT ;  /* 0x000000110200780c */ /* 0x000fe20003f04270 */
[----:B------:R-:W-:Y:S01]  /*74b0*/  FMUL.FTZ R61, R61, c[0x0][0x320] ;  /* 0x0000c8003d3d7a20 */ /* 0x000fe20000410000 */
[----:B------:R-:W-:Y:S01]  /*74c0*/  ISETP.GT.AND P4, PT, R0, 0x10, PT ;  /* 0x000000100000780c */ /* 0x000fe20003f84270 */
[----:B------:R-:W-:Y:S01]  /*74d0*/  FMUL.FTZ R62, R62, c[0x0][0x320] ;  /* 0x0000c8003e3e7a20 */ /* 0x000fe20000410000 */
[----:B------:R-:W-:Y:S01]  /*74e0*/  FSEL R40, R137, -INF , P0 ;  /* 0xff80000089287808 */ /* 0x000fe20000000000 */
[----:B------:R-:W-:Y:S01]  /*74f0*/  FMUL.FTZ R63, R63, c[0x0][0x320] ;  /* 0x0000c8003f3f7a20 */ /* 0x000fe20000410000 */
[----:B-1----:R-:W-:Y:S01]  /*7500*/  FSEL R41, R136, -INF , P4 ;  /* 0xff80000088297808 */ /* 0x002fe20002000000 */
[----:B------:R-:W-:Y:S01]  /*7510*/  MUFU.TANH R6, R48 ;  /* 0x0000003000067308 */ /* 0x000fe20000002400 */
[----:B------:R-:W5:Y:S01]  /*7520*/  LDL.64 R136, [R1+0x18] ;  /* 0x0000180001887983 */ /* 0x000f620000100a00 */
[----:B------:R-:W-:Y:S01]  /*7530*/  ISETP.GT.AND P1, PT, R2, RZ, PT ;  /* 0x000000ff0200720c */ /* 0x000fe20003f24270 */
[----:B------:R-:W-:Y:S01]  /*7540*/  FMUL.FTZ R65, R65, c[0x0][0x320] ;  /* 0x0000c80041417a20 */ /* 0x000fe20000410000 */
[----:B------:R-:W-:Y:S01]  /*7550*/  ISETP.GT.AND P4, PT, R0, 0x18, PT ;  /* 0x000000180000780c */ /* 0x000fe20003f84270 */
[----:B------:R-:W-:Y:S01]  /*7560*/  FMUL.FTZ R43, R43, c[0x0][0x320] ;  /* 0x0000c8002b2b7a20 */ /* 0x000fe20000410000 */
[----:B------:R-:W-:Y:S01]  /*7570*/  FSEL R7, R156, -INF , P1 ;  /* 0xff8000009c077808 */ /* 0x000fe20000800000 */
[----:B------:R-:W-:Y:S01]  /*7580*/  FMUL.FTZ R59, R59, c[0x0][0x320] ;  /* 0x0000c8003b3b7a20 */ /* 0x000fe20000410000 */
[----:B------:R-:W-:Y:S01]  /*7590*/  ISETP.GT.AND P1, PT, R2, 0x8, PT ;  /* 0x000000080200780c */ /* 0x000fe20003f24270 */
[----:B------:R-:W-:Y:S01]  /*75a0*/  FMUL.FTZ R50, R50, c[0x0][0x320] ;  /* 0x0000c80032327a20 */ /* 0x000fe20000410000 */
[----:B------:R-:W-:Y:S01]  /*75b0*/  MUFU.TANH R65, R65 ;  /* 0x0000004100417308 */ /* 0x000fe20000002400 */
[----:B------:R-:W-:Y:S01]  /*75c0*/  FMNMX.FTZ R4, R7, R3, !PT ;  /* 0x0000000307047209 */ /* 0x000fe20007810000 */
[----:B------:R-:W-:Y:S01]  /*75d0*/  FMUL.FTZ R34, R34, c[0x0][0x320] ;  /* 0x0000c80022227a20 */ /* 0x000fe20000410000 */
[----:B------:R-:W-:Y:S01]  /*75e0*/  FSEL R57, R17, -INF , P4 ;  /* 0xff80000011397808 */ /* 0x000fe20002000000 */
[----:B------:R-:W-:Y:S01]  /*75f0*/  FMUL.FTZ R51, R51, c[0x0][0x320] ;  /* 0x0000c80033337a20 */ /* 0x000fe20000410000 */
[----:B------:R-:W-:Y:S01]  /*7600*/  FMNMX.FTZ R4, R8, R4, !PT ;  /* 0x0000000408047209 */ /* 0x000fe20007810000 */
[----:B------:R-:W-:Y:S01]  /*7610*/  FMUL.FTZ R64, R64, c[0x0][0x320] ;  /* 0x0000c80040407a20 */ /* 0x000fe20000410000 */
[----:B------:R-:W-:Y:S01]  /*7620*/  FSEL R9, R152, -INF , P1 ;  /* 0xff80000098097808 */ /* 0x000fe20000800000 */
[----:B------:R-:W-:Y:S01]  /*7630*/  FMUL.FTZ R58, R58, c[0x0][0x320] ;  /* 0x0000c8003a3a7a20 */ /* 0x000fe20000410000 */
[----:B------:R-:W-:Y:S01]  /*7640*/  ISETP.GT.AND P1, PT, R2, 0x10, PT ;  /* 0x000000100200780c */ /* 0x000fe20003f24270 */
[----:B------:R1:W-:Y:S01]  /*7650*/  MUFU.TANH R17, R5 ;  /* 0x0000000500117308 */ /* 0x0003e20000002400 */
[----:B------:R-:W-:Y:S01]  /*7660*/  FMNMX.FTZ R4, R9, R4, !PT ;  /* 0x0000000409047209 */ /* 0x000fe20007810000 */
[----:B------:R-:W-:Y:S01]  /*7670*/  FMUL.FTZ R67, R67, c[0x0][0x320] ;  /* 0x0000c80043437a20 */ /* 0x000fe20000410000 */
[----:B------:R-:W-:Y:S02]  /*7680*/  FSEL R32, R138, -INF , P1 ;  /* 0xff8000008a207808 */ /* 0x000fe40000800000 */
[----:B------:R-:W-:Y:S02]  /*7690*/  FMNMX.FTZ R4, R10, R4, !PT ;  /* 0x000000040a047209 */ /* 0x000fe40007810000 */
[----:B------:R-:W-:Y:S02]  /*76a0*/  ISETP.GT.AND P1, PT, R2, 0x18, PT ;  /* 0x000000180200780c */ /* 0x000fe40003f24270 */
[----:B------:R-:W-:Y:S01]  /*76b0*/  FMNMX.FTZ R4, R32, R4, !PT ;  /* 0x0000000420047209 */ /* 0x000fe20007810000 */
[----:B------:R-:W2:Y:S01]  /*76c0*/  MUFU.TANH R29, R29 ;  /* 0x0000001d001d7308 */ /* 0x000ea20000002400 */
[----:B------:R-:W-:Y:S02]  /*76d0*/  ISETP.GT.AND P0, PT, R2, 0x19, PT ;  /* 0x000000190200780c */ /* 0x000fe40003f04270 */
[----:B---3--:R-:W-:Y:S02]  /*76e0*/  FSEL R49, R69, -INF , P1 ;  /* 0xff80000045317808 */ /* 0x008fe40000800000 */
[----:B------:R-:W-:Y:S02]  /*76f0*/  FMNMX.FTZ R4, R40, R4, !PT ;  /* 0x0000000428047209 */ /* 0x000fe40007810000 */
[----:B------:R-:W-:Y:S02]  /*7700*/  ISETP.GT.AND P2, PT, R0, 0x1, PT ;  /* 0x000000010000780c */ /* 0x000fe40003f44270 */
[----:B------:R-:W-:Y:S01]  /*7710*/  ISETP.GT.AND P1, PT, R2, 0x20, PT ;  /* 0x000000200200780c */ /* 0x000fe20003f24270 */
[----:B------:R-:W3:Y:S01]  /*7720*/  MUFU.TANH R22, R22 ;  /* 0x0000001600167308 */ /* 0x000ee20000002400 */
[----:B------:R-:W-:Y:S02]  /*7730*/  FSEL R56, R68, -INF , P0 ;  /* 0xff80000044387808 */ /* 0x000fe40000000000 */
[----:B------:R-:W-:Y:S02]  /*7740*/  FMNMX.FTZ R4, R49, R4, !PT ;  /* 0x0000000431047209 */ /* 0x000fe40007810000 */
[----:B------:R-:W-:Y:S02]  /*7750*/  FSEL R12, R153, -INF , P2 ;  /* 0xff800000990c7808 */ /* 0x000fe40001000000 */
[----:B------:R-:W-:Y:S02]  /*7760*/  FSEL R151, R20, -INF , P1 ;  /* 0xff80000014977808 */ /* 0x000fe40000800000 */
[----:B------:R-:W-:Y:S01]  /*7770*/  ISETP.GT.AND P0, PT, R2, 0x21, PT ;  /* 0x000000210200780c */ /* 0x000fe20003f04270 */
[----:B------:R-:W3:Y:S01]  /*7780*/  MUFU.TANH R36, R36 ;  /* 0x0000002400247308 */ /* 0x000ee20000002400 */
[----:B-1----:R-:W-:Y:S02]  /*7790*/  FMNMX.FTZ R5, R11, R70, !PT ;  /* 0x000000460b057209 */ /* 0x002fe40007810000 */
[----:B------:R-:W-:Y:S02]  /*77a0*/  FMNMX.FTZ R4, R56, R4, !PT ;  /* 0x0000000438047209 */ /* 0x000fe40007810000 */
[----:B--2---:R-:W-:Y:S02]  /*77b0*/  FSEL R152, R21, -INF , P0 ;  /* 0xff80000015987808 */ /* 0x004fe40000000000 */
[----:B------:R-:W-:Y:S02]  /*77c0*/  FMNMX.FTZ R5, R12, R5, !PT ;  /* 0x000000050c057209 */ /* 0x000fe40007810000 */
[----:B------:R-:W-:Y:S01]  /*77d0*/  ISETP.GT.AND P2, PT, R0, 0x9, PT ;  /* 0x000000090000780c */ /* 0x000fe20003f44270 */
[----:B------:R-:W1:Y:S01]  /*77e0*/  MUFU.TANH R33, R33 ;  /* 0x0000002100217308 */ /* 0x000e620000002400 */
[----:B------:R-:W-:Y:S02]  /*77f0*/  ISETP.GT.AND P1, PT, R2, 0x28, PT ;  /* 0x000000280200780c */ /* 0x000fe40003f24270 */
[----:B------:R-:W-:Y:S02]  /*7800*/  FMNMX.FTZ R4, R151, R4, !PT ;  /* 0x0000000497047209 */ /* 0x000fe40007810000 */
[----:B------:R-:W-:Y:S02]  /*7810*/  FSEL R14, R148, -INF , P2 ;  /* 0xff800000940e7808 */ /* 0x000fe40001000000 */
[----:B------:R-:W-:Y:S02]  /*7820*/  FMNMX.FTZ R5, R13, R5, !PT ;  /* 0x000000050d057209 */ /* 0x000fe40007810000 */
[----:B------:R-:W-:Y:S01]  /*7830*/  ISETP.GT.AND P0, PT, R2, 0x29, PT ;  /* 0x000000290200780c */ /* 0x000fe20003f04270 */
[----:B------:R-:W2:Y:S01]  /*7840*/  MUFU.TANH R23, R23 ;  /* 0x0000001700177308 */ /* 0x000ea20000002400 */
[----:B------:R-:W-:Y:S02]  /*7850*/  FSEL R155, R24, -INF , P1 ;  /* 0xff800000189b7808 */ /* 0x000fe40000800000 */
[----:B------:R-:W-:Y:S02]  /*7860*/  FMNMX.FTZ R4, R152, R4, !PT ;  /* 0x0000000498047209 */ /* 0x000fe40007810000 */
[----:B------:R-:W-:Y:S02]  /*7870*/  FMNMX.FTZ R5, R14, R5, !PT ;  /* 0x000000050e057209 */ /* 0x000fe40007810000 */
[----:B------:R-:W-:Y:S02]  /*7880*/  ISETP.GT.AND P1, PT, R2, 0x30, PT ;  /* 0x000000300200780c */ /* 0x000fe40003f24270 */
[----:B----4-:R-:W-:Y:S01]  /*7890*/  FSEL R156, R25, -INF , P0 ;  /* 0xff800000199c7808 */ /* 0x010fe20000000000 */
[----:B------:R-:W4:Y:S01]  /*78a0*/  MUFU.TANH R37, R37 ;  /* 0x0000002500257308 */ /* 0x000f220000002400 */
[----:B------:R-:W-:Y:S02]  /*78b0*/  ISETP.GT.AND P2, PT, R0, 0x11, PT ;  /* 0x000000110000780c */ /* 0x000fe40003f44270 */
[----:B------:R-:W-:Y:S02]  /*78c0*/  FMNMX.FTZ R4, R155, R4, !PT ;  /* 0x000000049b047209 */ /* 0x000fe40007810000 */
[----:B------:R-:W-:Y:S02]  /*78d0*/  FSEL R159, R28, -INF , P1 ;  /* 0xff8000001c9f7808 */ /* 0x000fe40000800000 */
[----:B------:R-:W-:Y:S02]  /*78e0*/  ISETP.GT.AND P0, PT, R2, 0x31, PT ;  /* 0x000000310200780c */ /* 0x000fe40003f04270 */
[----:B------:R-:W-:Y:S01]  /*78f0*/  FSEL R48, R71, -INF , P2 ;  /* 0xff80000047307808 */ /* 0x000fe20001000000 */
[----:B------:R-:W1:Y:S01]  /*7900*/  MUFU.TANH R44, R44 ;  /* 0x0000002c002c7308 */ /* 0x000e620000002400 */
[----:B------:R-:W-:Y:S02]  /*7910*/  FMNMX.FTZ R5, R41, R5, !PT ;  /* 0x0000000529057209 */ /* 0x000fe40007810000 */
[----:B------:R-:W-:Y:S02]  /*7920*/  FMNMX.FTZ R4, R156, R4, !PT ;  /* 0x000000049c047209 */ /* 0x000fe40007810000 */
[----:B------:R-:W-:Y:S02]  /*7930*/  FSEL R160, R29, -INF , P0 ;  /* 0xff8000001da07808 */ /* 0x000fe40000000000 */
[----:B------:R-:W-:Y:S02]  /*7940*/  ISETP.GT.AND P2, PT, R0, 0x19, PT ;  /* 0x000000190000780c */ /* 0x000fe40003f44270 */
[----:B------:R-:W-:Y:S01]  /*7950*/  ISETP.GT.AND P1, PT, R2, 0x38, PT ;  /* 0x000000380200780c */ /* 0x000fe20003f24270 */
[----:B------:R-:W1:Y:S01]  /*7960*/  MUFU.TANH R26, R26 ;  /* 0x0000001a001a7308 */ /* 0x000e620000002400 */
[----:B------:R-:W-:Y:S02]  /*7970*/  FMNMX.FTZ R5, R48, R5, !PT ;  /* 0x0000000530057209 */ /* 0x000fe40007810000 */
[----:B------:R-:W-:Y:S02]  /*7980*/  FMNMX.FTZ R4, R159, R4, !PT ;  /* 0x000000049f047209 */ /* 0x000fe40007810000 */
[----:B------:R-:W-:Y:S02]  /*7990*/  ISETP.GT.AND P4, PT, R0, 0x20, PT ;  /* 0x000000200000780c */ /* 0x000fe40003f84270 */
[----:B------:R-:W-:Y:S02]  /*79a0*/  FSEL R150, R150, -INF , P2 ;  /* 0xff80000096967808 */ /* 0x000fe40001000000 */
[C---:B------:R-:W-:Y:S01]  /*79b0*/  ISETP.GT.AND P0, PT, R2.reuse, 0x39, PT ;  /* 0x000000390200780c */ /* 0x040fe20003f04270 */
[----:B------:R-:W4:Y:S01]  /*79c0*/  MUFU.TANH R27, R27 ;  /* 0x0000001b001b7308 */ /* 0x000f220000002400 */
[----:B------:R-:W-:Y:S02]  /*79d0*/  FSEL R163, R163, -INF , P1 ;  /* 0xff800000a3a37808 */ /* 0x000fe40000800000 */
[----:B------:R-:W-:Y:S02]  /*79e0*/  ISETP.GT.AND P1, PT, R2, 0x40, PT ;  /* 0x000000400200780c */ /* 0x000fe40003f24270 */
[----:B------:R-:W-:Y:S02]  /*79f0*/  FMNMX.FTZ R5, R57, R5, !PT ;  /* 0x0000000539057209 */ /* 0x000fe40007810000 */
[----:B------:R-:W-:Y:S02]  /*7a00*/  FMNMX.FTZ R4, R160, R4, !PT ;  /* 0x00000004a0047209 */ /* 0x000fe40007810000 */
[----:B---3--:R-:W-:Y:S01]  /*7a10*/  FSEL R153, R22, -INF , P4 ;  /* 0xff80000016997808 */ /* 0x008fe20002000000 */
[----:B------:R-:W3:Y:S01]  /*7a20*/  MUFU.TANH R30, R30 ;  /* 0x0000001e001e7308 */ /* 0x000ee20000002400 */
[----:B------:R-:W-:Y:S02]  /*7a30*/  FSEL R167, R36, -INF , P1 ;  /* 0xff80000024a77808 */ /* 0x000fe40000800000 */
[----:B------:R-:W-:Y:S02]  /*7a40*/  ISETP.GT.AND P2, PT, R0, 0x21, PT ;  /* 0x000000210000780c */ /* 0x000fe40003f44270 */
[----:B-1----:R-:W-:Y:S02]  /*7a50*/  FSEL R164, R33, -INF , P0 ;  /* 0xff80000021a47808 */ /* 0x002fe40000000000 */
[----:B------:R-:W-:Y:S02]  /*7a60*/  FMNMX.FTZ R5, R150, R5, !PT ;  /* 0x0000000596057209 */ /* 0x000fe40007810000 */
[C---:B------:R-:W-:Y:S01]  /*7a70*/  ISETP.GT.AND P1, PT, R2.reuse, 0x48, PT ;  /* 0x000000480200780c */ /* 0x040fe20003f24270 */
[----:B------:R-:W1:Y:S01]  /*7a80*/  MUFU.TANH R31, R31 ;  /* 0x0000001f001f7308 */ /* 0x000e620000002400 */
[----:B------:R-:W-:Y:S02]  /*7a90*/  FMNMX.FTZ R4, R163, R4, !PT ;  /* 0x00000004a3047209 */ /* 0x000fe40007810000 */
[----:B--2---:R-:W-:Y:S02]  /*7aa0*/  FSEL R154, R23, -INF , P2 ;  /* 0xff800000179a7808 */ /* 0x004fe40001000000 */
[----:B------:R-:W-:Y:S02]  /*7ab0*/  ISETP.GT.AND P0, PT, R2, 0x41, PT ;  /* 0x000000410200780c */ /* 0x000fe40003f04270 */
[----:B------:R-:W-:Y:S02]  /*7ac0*/  FSEL R189, R18, -INF , P1 ;  /* 0xff80000012bd7808 */ /* 0x000fe40000800000 */
[----:B------:R-:W-:Y:S01]  /*7ad0*/  ISETP.GT.AND P1, PT, R2, 0x50, PT ;  /* 0x000000500200780c */ /* 0x000fe20003f24270 */
[----:B------:R-:W-:Y:S01]  /*7ae0*/  MUFU.TANH R35, R35 ;  /* 0x0000002300237308 */ /* 0x000fe20000002400 */
[----:B------:R-:W-:Y:S02]  /*7af0*/  FMNMX.FTZ R4, R164, R4, !PT ;  /* 0x00000004a4047209 */ /* 0x000fe40007810000 */
[----:B------:R-:W-:Y:S02]  /*7b00*/  ISETP.GT.AND P4, PT, R0, 0x28, PT ;  /* 0x000000280000780c */ /* 0x000fe40003f84270 */
[----:B------:R-:W-:Y:S02]  /*7b10*/  FMNMX.FTZ R5, R153, R5, !PT ;  /* 0x0000000599057209 */ /* 0x000fe40007810000 */
[----:B----4-:R-:W-:Y:S02]  /*7b20*/  FSEL R180, R37, -INF , P0 ;  /* 0xff80000025b47808 */ /* 0x010fe40000000000 */
[----:B------:R-:W-:Y:S01]  /*7b30*/  FSEL R233, R44, -INF , P1 ;  /* 0xff8000002ce97808 */ /* 0x000fe20000800000 */
[----:B------:R-:W2:Y:S01]  /*7b40*/  MUFU.TANH R34, R34 ;  /* 0x0000002200227308 */ /* 0x000ea20000002400 */
[----:B------:R-:W-:Y:S02]  /*7b50*/  ISETP.GT.AND P2, PT, R0, 0x29, PT ;  /* 0x000000290000780c */ /* 0x000fe40003f44270 */
[----:B------:R-:W-:Y:S02]  /*7b60*/  FSEL R157, R26, -INF , P4 ;  /* 0xff8000001a9d7808 */ /* 0x000fe40002000000 */
[----:B------:R-:W-:Y:S02]  /*7b70*/  ISETP.GT.AND P1, PT, R2, 0x58, PT ;  /* 0x000000580200780c */ /* 0x000fe40003f24270 */
[----:B------:R-:W-:Y:S02]  /*7b80*/  FMNMX.FTZ R5, R154, R5, !PT ;  /* 0x000000059a057209 */ /* 0x000fe40007810000 */
[----:B------:R-:W-:Y:S01]  /*7b90*/  FMNMX.FTZ R4, R167, R4, !PT ;  /* 0x00000004a7047209 */ /* 0x000fe20007810000 */
[----:B------:R-:W4:Y:S01]  /*7ba0*/  MUFU.TANH R45, R45 ;  /* 0x0000002d002d7308 */ /* 0x000f220000002400 */
[----:B------:R-:W-:Y:S02]  /*7bb0*/  ISETP.GT.AND P4, PT, R0, 0x30, PT ;  /* 0x000000300000780c */ /* 0x000fe40003f84270 */
[----:B------:R-:W-:Y:S02]  /*7bc0*/  FSEL R158, R27, -INF , P2 ;  /* 0xff8000001b9e7808 */ /* 0x000fe40001000000 */
[----:B------:R-:W-:Y:S02]  /*7bd0*/  ISETP.GT.AND P0, PT, R2, 0x49, PT ;  /* 0x000000490200780c */ /* 0x000fe40003f04270 */
[----:B------:R-:W-:Y:S02]  /*7be0*/  FSEL R240, R6, -INF , P1 ;  /* 0xff80000006f07808 */ /* 0x000fe40000800000 */
[----:B------:R-:W-:Y:S01]  /*7bf0*/  FMNMX.FTZ R6, R157, R5, !PT ;  /* 0x000000059d067209 */ /* 0x000fe20007810000 */
[----:B------:R-:W2:Y:S01]  /*7c00*/  MUFU.TANH R38, R38 ;  /* 0x0000002600267308 */ /* 0x000ea20000002400 */
[----:B------:R-:W-:Y:S02]  /*7c10*/  FMNMX.FTZ R4, R180, R4, !PT ;  /* 0x00000004b4047209 */ /* 0x000fe40007810000 */
[----:B------:R-:W-:Y:S02]  /*7c20*/  ISETP.GT.AND P2, PT, R0, 0x31, PT ;  /* 0x000000310000780c */ /* 0x000fe40003f44270 */
[----:B---3--:R-:W-:Y:S02]  /*7c30*/  FSEL R161, R30, -INF , P4 ;  /* 0xff8000001ea17808 */ /* 0x008fe40002000000 */
[----:B------:R-:W-:Y:S02]  /*7c40*/  FSEL R190, R19, -INF , P0 ;  /* 0xff80000013be7808 */ /* 0x000fe40000000000 */
[----:B------:R-:W-:Y:S01]  /*7c50*/  FMNMX.FTZ R6, R158, R6, !PT ;  /* 0x000000069e067209 */ /* 0x000fe20007810000 */
[----:B------:R-:W3:Y:S01]  /*7c60*/  MUFU.TANH R39, R39 ;  /* 0x0000002700277308 */ /* 0x000ee20000002400 */
[----:B------:R-:W-:Y:S02]  /*7c70*/  FMNMX.FTZ R4, R189, R4, !PT ;  /* 0x00000004bd047209 */ /* 0x000fe40007810000 */
[----:B-1----:R-:W-:Y:S02]  /*7c80*/  FSEL R162, R31, -INF , P2 ;  /* 0xff8000001fa27808 */ /* 0x002fe40001000000 */
[C---:B------:R-:W-:Y:S02]  /*7c90*/  ISETP.GT.AND P4, PT, R0.reuse, 0x38, PT ;  /* 0x000000380000780c */ /* 0x040fe40003f84270 */
[----:B------:R-:W-:Y:S02]  /*7ca0*/  ISETP.GT.AND P2, PT, R0, 0x39, PT ;  /* 0x000000390000780c */ /* 0x000fe40003f44270 */
[----:B------:R-:W-:Y:S01]  /*7cb0*/  ISETP.GT.AND P0, PT, R2, 0x51, PT ;  /* 0x000000510200780c */ /* 0x000fe20003f04270 */
[----:B------:R-:W1:Y:S01]  /*7cc0*/  MUFU.TANH R43, R43 ;  /* 0x0000002b002b7308 */ /* 0x000e620000002400 */
[----:B------:R-:W-:Y:S02]  /*7cd0*/  FMNMX.FTZ R6, R161, R6, !PT ;  /* 0x00000006a1067209 */ /* 0x000fe40007810000 */
[----:B------:R-:W-:Y:S02]  /*7ce0*/  FMNMX.FTZ R4, R190, R4, !PT ;  /* 0x00000004be047209 */ /* 0x000fe40007810000 */
[----:B--2---:R-:W-:Y:S02]  /*7cf0*/  FSEL R165, R34, -INF , P4 ;  /* 0xff80000022a57808 */ /* 0x004fe40002000000 */
[C---:B------:R-:W-:Y:S02]  /*7d00*/  ISETP.GT.AND P4, PT, R0.reuse, 0x40, PT ;  /* 0x000000400000780c */ /* 0x040fe40003f84270 */
[----:B------:R-:W-:Y:S01]  /*7d10*/  FSEL R166, R35, -INF , P2 ;  /* 0xff80000023a67808 */ /* 0x000fe20001000000 */
[----:B------:R-:W2:Y:S01]  /*7d20*/  MUFU.TANH R46, R46 ;  /* 0x0000002e002e7308 */ /* 0x000ea20000002400 */
[----:B------:R-:W-:Y:S02]  /*7d30*/  ISETP.GT.AND P2, PT, R0, 0x41, PT ;  /* 0x000000410000780c */ /* 0x000fe40003f44270 */
[----:B----4-:R-:W-:Y:S02]  /*7d40*/  FSEL R235, R45, -INF , P0 ;  /* 0xff8000002deb7808 */ /* 0x010fe40000000000 */
[----:B------:R-:W-:Y:S02]  /*7d50*/  FMNMX.FTZ R6, R162, R6, !PT ;  /* 0x00000006a2067209 */ /* 0x000fe40007810000 */
[----:B------:R-:W-:Y:S02]  /*7d60*/  FMNMX.FTZ R4, R233, R4, !PT ;  /* 0x00000004e9047209 */ /* 0x000fe40007810000 */
[----:B------:R-:W-:Y:S01]  /*7d70*/  FSEL R182, R38, -INF , P4 ;  /* 0xff80000026b67808 */ /* 0x000fe20002000000 */
[----:B------:R-:W4:Y:S01]  /*7d80*/  MUFU.TANH R47, R47 ;  /* 0x0000002f002f7308 */ /* 0x000f220000002400 */
[----:B---3--:R-:W-:Y:S02]  /*7d90*/  FSEL R183, R39, -INF , P2 ;  /* 0xff80000027b77808 */ /* 0x008fe40001000000 */
[C---:B------:R-:W-:Y:S02]  /*7da0*/  ISETP.GT.AND P4, PT, R0.reuse, 0x48, PT ;  /* 0x000000480000780c */ /* 0x040fe40003f84270 */
[----:B------:R-:W-:Y:S02]  /*7db0*/  ISETP.GT.AND P2, PT, R0, 0x49, PT ;  /* 0x000000490000780c */ /* 0x000fe40003f44270 */
[----:B------:R-:W-:Y:S02]  /*7dc0*/  ISETP.GT.AND P0, PT, R2, 0x59, PT ;  /* 0x000000590200780c */ /* 0x000fe40003f04270 */
[----:B------:R-:W-:Y:S01]  /*7dd0*/  FMNMX.FTZ R6, R165, R6, !PT ;  /* 0x00000006a5067209 */ /* 0x000fe20007810000 */
[----:B------:R-:W3:Y:S01]  /*7de0*/  MUFU.TANH R52, R52 ;  /* 0x0000003400347308 */ /* 0x000ee20000002400 */
[----:B------:R-:W-:Y:S02]  /*7df0*/  FMNMX.FTZ R4, R235, R4, !PT ;  /* 0x00000004eb047209 */ /* 0x000fe40007810000 */
[----:B------:R-:W-:Y:S02]  /*7e00*/  FSEL R191, R42, -INF , P4 ;  /* 0xff8000002abf7808 */ /* 0x000fe40002000000 */
[C---:B------:R-:W-:Y:S02]  /*7e10*/  ISETP.GT.AND P4, PT, R0.reuse, 0x50, PT ;  /* 0x000000500000780c */ /* 0x040fe40003f84270 */
[----:B-1----:R-:W-:Y:S02]  /*7e20*/  FSEL R231, R43, -INF , P2 ;  /* 0xff8000002be77808 */ /* 0x002fe40001000000 */
[----:B------:R-:W-:Y:S01]  /*7e30*/  ISETP.GT.AND P2, PT, R0, 0x51, PT ;  /* 0x000000510000780c */ /* 0x000fe20003f44270 */
[----:B------:R-:W1:Y:S01]  /*7e40*/  MUFU.TANH R50, R50 ;  /* 0x0000003200327308 */ /* 0x000e620000002400 */
[----:B------:R-:W-:Y:S02]  /*7e50*/  FSEL R239, R15, -INF , P0 ;  /* 0xff8000000fef7808 */ /* 0x000fe40000000000 */
[----:B------:R-:W-:Y:S02]  /*7e60*/  FMNMX.FTZ R6, R166, R6, !PT ;  /* 0x00000006a6067209 */ /* 0x000fe40007810000 */
[----:B------:R-:W-:Y:S02]  /*7e70*/  FMNMX.FTZ R4, R240, R4, !PT ;  /* 0x00000004f0047209 */ /* 0x000fe40007810000 */
[----:B--2---:R-:W-:Y:S02]  /*7e80*/  FSEL R238, R46, -INF , P4 ;  /* 0xff8000002eee7808 */ /* 0x004fe40002000000 */
[----:B----4-:R-:W-:Y:S01]  /*7e90*/  FSEL R237, R47, -INF , P2 ;  /* 0xff8000002fed7808 */ /* 0x010fe20001000000 */
[----:B------:R-:W2:Y:S01]  /*7ea0*/  MUFU.TANH R53, R53 ;  /* 0x0000003500357308 */ /* 0x000ea20000002400 */
[----:B------:R-:W-:Y:S02]  /*7eb0*/  ISETP.GT.AND P2, PT, R2, 0x60, PT ;  /* 0x000000600200780c */ /* 0x000fe40003f44270 */
[----:B------:R-:W-:Y:S02]  /*7ec0*/  ISETP.GT.AND P4, PT, R0, 0x58, PT ;  /* 0x000000580000780c */ /* 0x000fe40003f84270 */
[----:B------:R-:W-:Y:S02]  /*7ed0*/  FMNMX.FTZ R5, R239, R4, !PT ;  /* 0x00000004ef057209 */ /* 0x000fe40007810000 */
[----:B------:R-:W-:Y:S02]  /*7ee0*/  FMNMX.FTZ R4, R182, R6, !PT ;  /* 0x00000006b6047209 */ /* 0x000fe40007810000 */
[----:B---3--:R-:W-:Y:S01]  /*7ef0*/  FSEL R251, R52, -INF , P2 ;  /* 0xff80000034fb7808 */ /* 0x008fe20001000000 */
[----:B------:R-:W3:Y:S01]  /*7f00*/  MUFU.TANH R16, R16 ;  /* 0x0000001000107308 */ /* 0x000ee20000002400 */
[C---:B------:R-:W-:Y:S02]  /*7f10*/  ISETP.GT.AND P1, PT, R2.reuse, 0x61, PT ;  /* 0x000000610200780c */ /* 0x040fe40003f24270 */
[----:B------:R-:W-:Y:S02]  /*7f20*/  ISETP.GT.AND P0, PT, R2, 0x68, PT ;  /* 0x000000680200780c */ /* 0x000fe40003f04270 */
[----:B-1----:R-:W-:Y:S02]  /*7f30*/  FSEL R241, R50, -INF , P4 ;  /* 0xff80000032f17808 */ /* 0x002fe40002000000 */
[C---:B------:R-:W-:Y:S02]  /*7f40*/  ISETP.GT.AND P4, PT, R2.reuse, 0x69, PT ;  /* 0x000000690200780c */ /* 0x040fe40003f84270 */
[----:B------:R-:W-:Y:S01]  /*7f50*/  FMNMX.FTZ R4, R183, R4, !PT ;  /* 0x00000004b7047209 */ /* 0x000fe20007810000 */
[----:B------:R-:W1:Y:S01]  /*7f60*/  MUFU.TANH R60, R60 ;  /* 0x0000003c003c7308 */ /* 0x000e620000002400 */
[----:B------:R-:W-:Y:S02]  /*7f70*/  FSEL R181, R17, -INF , P0 ;  /* 0xff80000011b57808 */ /* 0x000fe40000000000 */
[C---:B------:R-:W-:Y:S02]  /*7f80*/  ISETP.GT.AND P2, PT, R2.reuse, 0x70, PT ;  /* 0x000000700200780c */ /* 0x040fe40003f44270 */
[----:B--2---:R-:W-:Y:S02]  /*7f90*/  FSEL R252, R53, -INF , P1 ;  /* 0xff80000035fc7808 */ /* 0x004fe40000800000 */
[C---:B------:R-:W-:Y:S02]  /*7fa0*/  ISETP.GT.AND P1, PT, R2.reuse, 0x71, PT ;  /* 0x000000710200780c */ /* 0x040fe40003f24270 */
[----:B------:R-:W-:Y:S01]  /*7fb0*/  ISETP.GT.AND P0, PT, R2, 0x78, PT ;  /* 0x000000780200780c */ /* 0x000fe20003f04270 */
[----:B------:R-:W2:Y:S01]  /*7fc0*/  MUFU.TANH R61, R61 ;  /* 0x0000003d003d7308 */ /* 0x000ea20000002400 */
[----:B------:R-:W-:Y:S02]  /*7fd0*/  FMNMX.FTZ R4, R191, R4, !PT ;  /* 0x00000004bf047209 */ /* 0x000fe40007810000 */
[----:B---3--:R-:W-:Y:S02]  /*7fe0*/  FSEL R245, R16, -INF , P4 ;  /* 0xff80000010f57808 */ /* 0x008fe40002000000 */
[----:B------:R-:W-:Y:S02]  /*7ff0*/  ISETP.GT.AND P4, PT, R2, 0x79, PT ;  /* 0x000000790200780c */ /* 0x000fe40003f84270 */
[----:B------:R-:W-:Y:S01]  /*8000*/  FMNMX.FTZ R2, R251, R5, !PT ;  /* 0x00000005fb027209 */ /* 0x000fe20007810000 */
[----:B------:R-:W-:Y:S02]  /*8010*/  FMUL.FTZ R5, R66, c[0x0][0x320] ;  /* 0x0000c80042057a20 */ /* 0x000fe40000410000 */
[----:B------:R-:W3:Y:S01]  /*8020*/  MUFU.TANH R51, R51 ;  /* 0x0000003300337308 */ /* 0x000ee20000002400 */
[----:B------:R-:W-:Y:S02]  /*8030*/  FMNMX.FTZ R4, R231, R4, !PT ;  /* 0x00000004e7047209 */ /* 0x000fe40007810000 */
[----:B------:R-:W-:Y:S02]  /*8040*/  FMNMX.FTZ R2, R252, R2, !PT ;  /* 0x00000002fc027209 */ /* 0x000fe40007810000 */
[----:B------:R-:W-:Y:S02]  /*8050*/  FMNMX.FTZ R4, R238, R4, !PT ;  /* 0x00000004ee047209 */ /* 0x000fe40007810000 */
[----:B------:R-:W-:Y:S02]  /*8060*/  FMNMX.FTZ R2, R181, R2, !PT ;  /* 0x00000002b5027209 */ /* 0x000fe40007810000 */
[----:B-1----:R-:W-:Y:S01]  /*8070*/  FSEL R188, R60, -INF , P2 ;  /* 0xff8000003cbc7808 */ /* 0x002fe20001000000 */
[----:B------:R-:W1:Y:S01]  /*8080*/  MUFU.TANH R64, R64 ;  /* 0x0000004000407308 */ /* 0x000e620000002400 */
[----:B------:R-:W-:Y:S02]  /*8090*/  FMNMX.FTZ R2, R245, R2, !PT ;  /* 0x00000002f5027209 */ /* 0x000fe40007810000 */
[----:B------:R-:W-:Y:S02]  /*80a0*/  ISETP.GT.AND P2, PT, R0, 0x59, PT ;  /* 0x000000590000780c */ /* 0x000fe40003f44270 */
[----:B------:R-:W-:Y:S02]  /*80b0*/  FMNMX.FTZ R4, R237, R4, !PT ;  /* 0x00000004ed047209 */ /* 0x000fe40007810000 */
[----:B--2---:R-:W-:Y:S02]  /*80c0*/  FSEL R234, R61, -INF , P1 ;  /* 0xff8000003dea7808 */ /* 0x004fe40000800000 */
[----:B------:R-:W-:Y:S01]  /*80d0*/  FMNMX.FTZ R2, R188, R2, !PT ;  /* 0x00000002bc027209 */ /* 0x000fe20007810000 */
[----:B------:R-:W2:Y:S01]  /*80e0*/  MUFU.TANH R54, R54 ;  /* 0x0000003600367308 */ /* 0x000ea20000002400 */
[----:B------:R-:W-:Y:S02]  /*80f0*/  ISETP.GT.AND P1, PT, R0, 0x60, PT ;  /* 0x000000600000780c */ /* 0x000fe40003f24270 */
[----:B------:R-:W-:Y:S02]  /*8100*/  FMNMX.FTZ R4, R241, R4, !PT ;  /* 0x00000004f1047209 */ /* 0x000fe40007810000 */
[----:B---3--:R-:W-:Y:S02]  /*8110*/  FSEL R232, R51, -INF , P2 ;  /* 0xff80000033e87808 */ /* 0x008fe40001000000 */
[----:B------:R-:W-:Y:S02]  /*8120*/  FMNMX.FTZ R2, R234, R2, !PT ;  /* 0x00000002ea027209 */ /* 0x000fe40007810000 */
[----:B------:R-:W-:Y:S01]  /*8130*/  FMNMX.FTZ R4, R232, R4, !PT ;  /* 0x00000004e8047209 */ /* 0x000fe20007810000 */
[----:B------:R-:W3:Y:S01]  /*8140*/  MUFU.TANH R55, R55 ;  /* 0x0000003700377308 */ /* 0x000ee20000002400 */
[----:B------:R-:W-:Y:S02]  /*8150*/  FSEL R242, R65, -INF , P4 ;  /* 0xff80000041f27808 */ /* 0x000fe40002000000 */
[----:B------:R-:W-:Y:S02]  /*8160*/  ISETP.GT.AND P2, PT, R0, 0x68, PT ;  /* 0x000000680000780c */ /* 0x000fe40003f44270 */
[----:B-1----:R-:W-:Y:S02]  /*8170*/  FSEL R236, R64, -INF , P0 ;  /* 0xff80000040ec7808 */ /* 0x002fe40000000000 */
[----:B------:R-:W-:Y:S02]  /*8180*/  ISETP.GT.AND P0, PT, R0, 0x61, PT ;  /* 0x000000610000780c */ /* 0x000fe40003f04270 */
[----:B------:R-:W-:Y:S01]  /*8190*/  FMNMX.FTZ R2, R236, R2, !PT ;  /* 0x00000002ec027209 */ /* 0x000fe20007810000 */
[----:B------:R-:W1:Y:S01]  /*81a0*/  MUFU.TANH R58, R58 ;  /* 0x0000003a003a7308 */ /* 0x000e620000002400 */
[----:B------:R-:W-:Y:S02]  /*81b0*/  ISETP.GT.AND P4, PT, R229, R230, PT ;  /* 0x000000e6e500720c */ /* 0x000fe40003f84270 */
[----:B------:R-:W-:Y:S02]  /*81c0*/  FMNMX.FTZ R2, R242, R2, !PT ;  /* 0x00000002f2027209 */ /* 0x000fe40007810000 */
[----:B--2---:R-:W-:Y:S02]  /*81d0*/  FSEL R243, R54, -INF , P1 ;  /* 0xff80000036f37808 */ /* 0x004fe40000800000 */
[C---:B------:R-:W-:Y:S01]  /*81e0*/  ISETP.GT.AND P1, PT, R0.reuse, 0x70, PT ;  /* 0x000000700000780c */ /* 0x040fe20003f24270 */
[----:B------:R-:W2:Y:S01]  /*81f0*/  SHFL.BFLY PT, R69, R2, 0x2, 0x1f ;  /* 0x0c401f0002457f89 */ /* 0x000ea200000e0000 */
[----:B------:R-:W-:Y:S01]  /*8200*/  FMNMX.FTZ R4, R243, R4, !PT ;  /* 0x00000004f3047209 */ /* 0x000fe20007810000 */
[----:B------:R-:W4:Y:S01]  /*8210*/  MUFU.TANH R59, R59 ;  /* 0x0000003b003b7308 */ /* 0x000f220000002400 */
[----:B------:R-:W-:Y:S02]  /*8220*/  IADD3 R230, R229, -0x1, RZ ;  /* 0xffffffffe5e67810 */ /* 0x000fe40007ffe0ff */
[----:B---3--:R-:W-:Y:S02]  /*8230*/  FSEL R244, R55, -INF , P0 ;  /* 0xff80000037f47808 */ /* 0x008fe40000000000 */
[----:B------:R-:W-:Y:S02]  /*8240*/  ISETP.GT.AND P0, PT, R0, 0x69, PT ;  /* 0x000000690000780c */ /* 0x000fe40003f04270 */
[----:B------:R-:W-:Y:S03]  /*8250*/  FMNMX.FTZ R4, R244, R4, !PT ;  /* 0x00000004f4047209 */ /* 0x000fe60007810000 */
[----:B------:R-:W3:Y:S01]  /*8260*/  MUFU.TANH R62, R62 ;  /* 0x0000003e003e7308 */ /* 0x000ee20000002400 */
[----:B------:R-:W-:Y:S02]  /*8270*/  @P4 SHF.R.S32.HI R6, RZ, 0x1f, R230 ;  /* 0x0000001fff064819 */ /* 0x000fe400000114e6 */
[----:B-1----:R-:W-:Y:S03]  /*8280*/  FSEL R247, R58, -INF , P2 ;  /* 0xff8000003af77808 */ /* 0x002fe60001000000 */
[----:B------:R-:W-:Y:S01]  /*8290*/  @P4 IMAD R6, R6, c[0x0][0x1e0], RZ ;  /* 0x0000780006064a24 */ /* 0x000fe200078e02ff */
[----:B------:R-:W-:Y:S03]  /*82a0*/  FMNMX.FTZ R4, R247, R4, !PT ;  /* 0x00000004f7047209 */ /* 0x000fe60007810000 */
[----:B------:R-:W1:Y:S01]  /*82b0*/  MUFU.TANH R63, R63 ;  /* 0x0000003f003f7308 */ /* 0x000e620000002400 */
[----:B------:R-:W-:Y:S01]  /*82c0*/  @P4 IMAD R6, R230, c[0x0][0x1e4], R6 ;  /* 0x00007900e6064a24 */ /* 0x000fe200078e0206 */
[----:B--2---:R-:W-:Y:S02]  /*82d0*/  FMNMX.FTZ R69, R2, R69, !PT ;  /* 0x0000004502457209 */ /* 0x004fe40007810000 */
[----:B----4-:R-:W-:Y:S02]  /*82e0*/  FSEL R250, R59, -INF , P0 ;  /* 0xff8000003bfa7808 */ /* 0x010fe40000000000 */
[----:B------:R-:W-:Y:S02]  /*82f0*/  ISETP.GT.AND P0, PT, R0, 0x71, PT ;  /* 0x000000710000780c */ /* 0x000fe40003f04270 */
[----:B------:R-:W-:Y:S02]  /*8300*/  FMNMX.FTZ R4, R250, R4, !PT ;  /* 0x00000004fa047209 */ /* 0x000fe40007810000 */
[----:B------:R-:W2:Y:S01]  /*8310*/  MUFU.TANH R5, R5 ;  /* 0x0000000500057308 */ /* 0x000ea20000002400 */
[----:B---3--:R-:W-:Y:S02]  /*8320*/  FSEL R62, R62, -INF , P1 ;  /* 0xff8000003e3e7808 */ /* 0x008fe40000800000 */
[----:B------:R-:W-:Y:S02]  /*8330*/  ISETP.GT.AND P1, PT, R0, 0x78, PT ;  /* 0x000000780000780c */ /* 0x000fe40003f24270 */
[----:B------:R-:W-:Y:S05]  /*8340*/  FMNMX.FTZ R4, R62, R4, !PT ;  /* 0x000000043e047209 */ /* 0x000fea0007810000 */
[----:B------:R-:W3:Y:S01]  /*8350*/  MUFU.TANH R71, R67 ;  /* 0x0000004300477308 */ /* 0x000ee20000002400 */
[----:B-1----:R-:W-:Y:S02]  /*8360*/  FSEL R248, R63, -INF , P0 ;  /* 0xff8000003ff87808 */ /* 0x002fe40000000000 */
[----:B------:R-:W-:Y:S02]  /*8370*/  ISETP.GT.AND P0, PT, R0, 0x79, PT ;  /* 0x000000790000780c */ /* 0x000fe40003f04270 */
[----:B------:R-:W-:Y:S02]  /*8380*/  FMNMX.FTZ R0, R248, R4, !PT ;  /* 0x00000004f8007209 */ /* 0x000fe40007810000 */
[----:B------:R-:W1:Y:S01]  /*8390*/  SHFL.BFLY PT, R4, R69, 0x1, 0x1f ;  /* 0x0c201f0045047f89 */ /* 0x000e6200000e0000 */
[----:B--2---:R-:W-:Y:S04]  /*83a0*/  FSEL R246, R5, -INF , P1 ;  /* 0xff80000005f67808 */ /* 0x004fe80000800000 */
[----:B------:R-:W-:Y:S02]  /*83b0*/  FMNMX.FTZ R0, R246, R0, !PT ;  /* 0x00000000f6007209 */ /* 0x000fe40007810000 */
[----:B---3--:R-:W-:Y:S04]  /*83c0*/  FSEL R71, R71, -INF , P0 ;  /* 0xff80000047477808 */ /* 0x008fe80000000000 */
[----:B------:R-:W-:Y:S05]  /*83d0*/  FMNMX.FTZ R0, R71, R0, !PT ;  /* 0x0000000047007209 */ /* 0x000fea0007810000 */
[----:B------:R-:W2:Y:S01]  /*83e0*/  SHFL.BFLY PT, R2, R0, 0x2, 0x1f ;  /* 0x0c401f0000027f89 */ /* 0x000ea200000e0000 */
[----:B-1----:R-:W-:Y:S04]  /*83f0*/  FMNMX.FTZ R69, R69, R4, !PT ;  /* 0x0000000445457209 */ /* 0x002fe80007810000 */
[C---:B------:R-:W-:Y:S01]  /*8400*/  FSETP.NEU.FTZ.AND P1, PT, R69.reuse, -INF , PT ;  /* 0xff8000004500780b */ /* 0x040fe20003f3d000 */
[----:B------:R-:W-:Y:S05]  /*8410*/  FMUL.FTZ R149, R69, c[0x0][0x2d0] ;  /* 0x0000b40045957a20 */ /* 0x000fea0000410000 */
[----:B------:R-:W-:Y:S05]  /*8420*/  FSEL R149, R149, RZ, P1 ;  /* 0x000000ff95957208 */ /* 0x000fea0000800000 */
[--C-:B------:R-:W-:Y:S02]  /*8430*/  FFMA.FTZ R4, R7, c[0x0][0x2d0], -R149.reuse ;  /* 0x0000b40007047a23 */ /* 0x100fe40000010895 */
[--C-:B------:R-:W-:Y:S02]  /*8440*/  FFMA.FTZ R7, R8, c[0x0][0x2d0], -R149.reuse ;  /* 0x0000b40008077a23 */ /* 0x100fe40000010895 */
[----:B------:R1:W-:Y:S01]  /*8450*/  MUFU.EX2 R61, R4 ;  /* 0x00000004003d7308 */ /* 0x0003e20000000800 */
[----:B--2---:R-:W-:Y:S05]  /*8460*/  FMNMX.FTZ R0, R0, R2, !PT ;  /* 0x0000000200007209 */ /* 0x004fea0007810000 */
[----:B------:R-:W2:Y:S04]  /*8470*/  SHFL.BFLY PT, R2, R0, 0x1, 0x1f ;  /* 0x0c201f0000027f89 */ /* 0x000ea800000e0000 */
[----:B------:R-:W3:Y:S01]  /*8480*/  MUFU.EX2 R42, R7 ;  /* 0x00000007002a7308 */ /* 0x000ee20000000800 */
[----:B-1----:R-:W-:Y:S04]  /*8490*/  @P4 IMAD.WIDE.U32 R4, R230, c[0x0][0x1e0], RZ ;  /* 0x00007800e6044a25 */ /* 0x002fe800078e00ff */
[----:B------:R-:W-:Y:S01]  /*84a0*/  @P4 IMAD.IADD R5, R5, 0x1, R6 ;  /* 0x0000000105054824 */ /* 0x000fe200078e0206 */
[----:B------:R-:W-:Y:S02]  /*84b0*/  @P4 SHF.L.U32 R6, R4, 0x7, RZ ;  /* 0x0000000704064819 */ /* 0x000fe400000006ff */
[----:B--2---:R-:W-:Y:S01]  /*84c0*/  FMNMX.FTZ R68, R0, R2, !PT ;  /* 0x0000000200447209 */ /* 0x004fe20007810000 */
[----:B------:R-:W-:Y:S01]  /*84d0*/  FFMA.FTZ R0, R9, c[0x0][0x2d0], -R149 ;  /* 0x0000b40009007a23 */ /* 0x000fe20000010895 */
[----:B------:R-:W-:Y:S02]  /*84e0*/  @P4 SHF.L.U64.HI R4, R4, 0x7, R5 ;  /* 0x0000000704044819 */ /* 0x000fe40000010205 */
[----:B-----5:R-:W-:Y:S01]  /*84f0*/  @P4 IADD3 R5, P2, P0, R6, 0x40, R136 ;  /* 0x0000004006054810 */ /* 0x020fe2000785e088 */
[----:B------:R1:W-:Y:S01]  /*8500*/  MUFU.EX2 R50, R0 ;  /* 0x0000000000327308 */ /* 0x0003e20000000800 */
[----:B------:R-:W-:Y:S02]  /*8510*/  FMUL.FTZ R148, R68, c[0x0][0x2d0] ;  /* 0x0000b40044947a20 */ /* 0x000fe40000410000 */
[----:B------:R-:W-:Y:S02]  /*8520*/  @P4 IADD3.X R9, R4, RZ, R139, P2, P0 ;  /* 0x000000ff04094210 */ /* 0x000fe400017e048b */
[----:B------:R-:W-:Y:S04]  /*8530*/  FSETP.NEU.FTZ.AND P0, PT, R68, -INF , PT ;  /* 0xff8000004400780b */ /* 0x000fe80003f1d000 */
[----:B------:R-:W-:Y:S05]  /*8540*/  FSEL R148, R148, RZ, P0 ;  /* 0x000000ff94947208 */ /* 0x000fea0000000000 */
[----:B------:R-:W-:Y:S01]  /*8550*/  FFMA.FTZ R2, R11, c[0x0][0x2d0], -R148 ;  /* 0x0000b4000b027a23 */ /* 0x000fe20000010894 */
[----:B------:R-:W-:Y:S03]  /*8560*/  @P4 MOV R11, c[0x0][0x1e0] ;  /* 0x00007800000b4a02 */ /* 0x000fe60000000f00 */
[----:B------:R2:W-:Y:S01]  /*8570*/  MUFU.EX2 R60, R2 ;  /* 0x00000002003c7308 */ /* 0x0005e20000000800 */
[----:B-1----:R-:W-:Y:S01]  /*8580*/  FFMA.FTZ R0, R10, c[0x0][0x2d0], -R149 ;  /* 0x0000b4000a007a23 */ /* 0x002fe20000010895 */
[C---:B------:R-:W-:Y:S08]  /*8590*/  @P4 SHF.L.U32 R10, R11.reuse, 0x6, RZ ;  /* 0x000000060b0a4819 */ /* 0x040ff000000006ff */
[----:B------:R1:W4:Y:S01]  /*85a0*/  MUFU.EX2 R58, R0 ;  /* 0x00000000003a7308 */ /* 0x0003220000000800 */
[----:B--2---:R-:W-:Y:S05]  /*85b0*/  @P4 IMAD.MOV.U32 R2, RZ, RZ, 0x6 ;  /* 0x00000006ff024424 */ /* 0x004fea00078e00ff */
[----:B------:R-:W-:Y:S02]  /*85c0*/  @P4 SHF.L.U64.HI R2, R11, R2, c[0x0][0x1e4] ;  /* 0x000079000b024619 */ /* 0x000fe40000010202 */
[----:B-1----:R-:W-:Y:S02]  /*85d0*/  @P4 IADD3 R0, P2, R6, R136, RZ ;  /* 0x0000008806004210 */ /* 0x002fe40007f5e0ff */
[----:B---3--:R-:W-:Y:S02]  /*85e0*/  F2FP.BF16.PACK_AB R136, R42, R61 ;  /* 0x0000003d2a88723e */ /* 0x008fe400000010ff */
[----:B----4-:R-:W-:Y:S01]  /*85f0*/  F2FP.BF16.PACK_AB R138, R58, R50 ;  /* 0x000000323a8a723e */ /* 0x010fe200000010ff */
[----:B------:R-:W-:Y:S01]  /*8600*/  @P4 IMAD.X R4, R4, 0x1, R139, P2 ;  /* 0x0000000104044824 */ /* 0x000fe200010e068b */
[C---:B------:R-:W-:Y:S04]  /*8610*/  @P4 LEA R6, P2, R0.reuse, c[0x0][0x1c8], 0x1 ;  /* 0x0000720000064a11 */ /* 0x040fe800078408ff */
[----:B------:R-:W-:Y:S01]  /*8620*/  @P4 LEA.HI.X R7, R0, c[0x0][0x1cc], R4, 0x1, P2 ;  /* 0x0000730000074a11 */ /* 0x000fe200010f0c04 */
[--C-:B------:R-:W-:Y:S01]  /*8630*/  FFMA.FTZ R0, R12, c[0x0][0x2d0], -R148.reuse ;  /* 0x0000b4000c007a23 */ /* 0x100fe20000010894 */
[C---:B------:R-:W-:Y:S03]  /*8640*/  @P4 LEA R8, P2, R5.reuse, c[0x0][0x1c8], 0x1 ;  /* 0x0000720005084a11 */ /* 0x040fe600078408ff */
[----:B------:R1:W2:Y:S01]  /*8650*/  MUFU.EX2 R43, R0 ;  /* 0x00000000002b7308 */ /* 0x0002a20000000800 */
[----:B------:R3:W-:Y:S01]  /*8660*/  @P4 LDGSTS.E.BYPASS.LTC128B.128 [R228+0x8100], [R6.64], !P6 ;  /* 0x0810000006e44fae */ /* 0x0007e2000f101d46 */
[----:B------:R-:W-:Y:S02]  /*8670*/  @P4 LEA.HI.X R9, R5, c[0x0][0x1cc], R9, 0x1, P2 ;  /* 0x0000730005094a11 */ /* 0x000fe400010f0c09 */
[----:B------:R-:W-:Y:S05]  /*8680*/  @P4 IADD3 R4, P2, R6, R10, RZ ;  /* 0x0000000a06044210 */ /* 0x000fea0007f5e0ff */
[----:B------:R4:W-:Y:S01]  /*8690*/  @P4 LDGSTS.E.BYPASS.LTC128B.128 [R228+0xc100], [R8.64], !P5 ;  /* 0x0c10000008e44fae */ /* 0x0009e2000e901d46 */
[----:B------:R-:W-:Y:S07]  /*86a0*/  @P4 IMAD.X R5, R2, 0x1, R7, P2 ;  /* 0x0000000102054824 */ /* 0x000fee00010e0607 */
[----:B------:R5:W-:Y:S01]  /*86b0*/  @P4 LDGSTS.E.BYPASS.LTC128B.128 [R228+0x9100], [R4.64], !P6 ;  /* 0x0910000004e44fae */ /* 0x000be2000f101d46 */
[--C-:B-1----:R-:W-:Y:S07]  /*86c0*/  FFMA.FTZ R0, R13, c[0x0][0x2d0], -R148.reuse ;  /* 0x0000b4000d007a23 */ /* 0x102fee0000010894 */
[----:B------:R5:W-:Y:S01]  /*86d0*/  @P4 LDGSTS.E.BYPASS.LTC128B.128 [R228+0xd100], [R4.64+0x80], !P5 ;  /* 0x0d10008004e44fae */ /* 0x000be2000e901d46 */
[----:B--2---:R-:W-:Y:S01]  /*86e0*/  F2FP.BF16.PACK_AB R137, R43, R60 ;  /* 0x0000003c2b89723e */ /* 0x004fe200000010ff */
[----:B------:R1:W-:Y:S01]  /*86f0*/  MUFU.EX2 R51, R0 ;  /* 0x0000000000337308 */ /* 0x0003e20000000800 */
[----:B---3--:R-:W-:Y:S04]  /*8700*/  @P4 IADD3 R6, P2, R4, R10, RZ ;  /* 0x0000000a04064210 */ /* 0x008fe80007f5e0ff */
[----:B------:R-:W-:Y:S01]  /*8710*/  @P4 IADD3.X R7, R5, R2, RZ, P2, !PT ;  /* 0x0000000205074210 */ /* 0x000fe200017fe4ff */
[----:B----4-:R-:W-:Y:S04]  /*8720*/  FFMA.FTZ R9, R14, c[0x0][0x2d0], -R148 ;  /* 0x0000b4000e097a23 */ /* 0x010fe80000010894 */
[----:B------:R2:W-:Y:S01]  /*8730*/  @P4 LDGSTS.E.BYPASS.LTC128B.128 [R228+0xa100], [R6.64], !P6 ;  /* 0x0a10000006e44fae */ /* 0x0005e2000f101d46 */
[----:B------:R3:W4:Y:S07]  /*8740*/  MUFU.EX2 R59, R9 ;  /* 0x00000009003b7308 */ /* 0x00072e0000000800 */
[----:B------:R2:W-:Y:S01]  /*8750*/  @P4 LDGSTS.E.BYPASS.LTC128B.128 [R228+0xe100], [R6.64+0x80], !P5 ;  /* 0x0e10008006e44fae */ /* 0x0005e2000e901d46 */
[----:B-1----:R-:W-:Y:S02]  /*8760*/  FSEL R0, R69, RZ, P1 ;  /* 0x000000ff45007208 */ /* 0x002fe40000800000 */
[----:B------:R-:W-:Y:S03]  /*8770*/  @P4 IADD3 R8, P1, R6, R10, RZ ;  /* 0x0000000a06084210 */ /* 0x000fe60007f3e0ff */
[----:B------:R-:W-:Y:S04]  /*8780*/  FADD.FTZ R0, -R0, R3 ;  /* 0x0000000300007221 */ /* 0x000fe80000010100 */
[----:B------:R-:W-:Y:S02]  /*8790*/  FMUL.FTZ R0, R0, c[0x0][0x2d0] ;  /* 0x0000b40000007a20 */ /* 0x000fe40000410000 */
[----:B---3--:R-:W-:Y:S02]  /*87a0*/  @P4 IMAD.X R9, R7, 0x1, R2, P1 ;  /* 0x0000000107094824 */ /* 0x008fe400008e0602 */
[----:B------:R1:W5:Y:S01]  /*87b0*/  MUFU.EX2 R3, R0 ;  /* 0x0000000000037308 */ /* 0x0003620000000800 */
[----:B------:R-:W-:Y:S02]  /*87c0*/  FSEL R2, R68, RZ, P0 ;  /* 0x000000ff44027208 */ /* 0x000fe40000000000 */
[----:B----4-:R-:W-:Y:S01]  /*87d0*/  F2FP.BF16.PACK_AB R139, R59, R51 ;  /* 0x000000333b8b723e */ /* 0x010fe200000010ff */
[----:B------:R3:W-:Y:S08]  /*87e0*/  @P4 LDGSTS.E.BYPASS.LTC128B.128 [R228+0xb100], [R8.64], !P6 ;  /* 0x0b10000008e44fae */ /* 0x0007f0000f101d46 */
[----:B------:R3:W-:Y:S08]  /*87f0*/  @P4 LDGSTS.E.BYPASS.LTC128B.128 [R228+0xf100], [R8.64+0x80], !P5 ;  /* 0x0f10008008e44fae */ /* 0x0007f0000e901d46 */
[----:B------:R-:W4:Y:S01]  /*8800*/  LDSM.16.MT88.4 R12, [R200] ;  /* 0x00000000c80c783b */ /* 0x000f220000004200 */
[----:B-1----:R-:W-:Y:S02]  /*8810*/  FADD.FTZ R0, -R2, R70 ;  /* 0x0000004602007221 */ /* 0x002fe40000010100 */
[C---:B-----5:R-:W-:Y:S02]  /*8820*/  FMUL.FTZ R4, R3.reuse, R72 ;  /* 0x0000004803047220 */ /* 0x060fe40000410000 */
[----:B------:R-:W-:Y:S03]  /*8830*/  FMUL.FTZ R0, R0, c[0x0][0x2d0] ;  /* 0x0000b40000007a20 */ /* 0x000fe60000410000 */
[----:B------:R-:W1:Y:S01]  /*8840*/  LDSM.16.MT88.4 R20, [R204] ;  /* 0x00000000cc14783b */ /* 0x000e620000004200 */
[C---:B------:R-:W-:Y:S02]  /*8850*/  FMUL.FTZ R5, R3.reuse, R73 ;  /* 0x0000004903057220 */ /* 0x040fe40000410000 */
[C---:B------:R-:W-:Y:S01]  /*8860*/  FMUL.FTZ R16, R3.reuse, R84 ;  /* 0x0000005403107220 */ /* 0x040fe20000410000 */
[----:B------:R-:W2:Y:S01]  /*8870*/  MUFU.EX2 R0, R0 ;  /* 0x0000000000007308 */ /* 0x000ea20000000800 */
[C---:B------:R-:W-:Y:S03]  /*8880*/  FMUL.FTZ R17, R3.reuse, R85 ;  /* 0x0000005503117220 */ /* 0x040fe60000410000 */
[----:B------:R-:W5:Y:S01]  /*8890*/  LDSM.16.MT88.4 R28, [R203] ;  /* 0x00000000cb1c783b */ /* 0x000f620000004200 */
[----:B------:R-:W-:Y:S02]  /*88a0*/  FFMA.FTZ R2, R32, c[0x0][0x2d0], -R149 ;  /* 0x0000b40020027a23 */ /* 0x000fe40000010895 */
[C---:B---3--:R-:W-:Y:S02]  /*88b0*/  FMUL.FTZ R8, R3.reuse, R76 ;  /* 0x0000004c03087220 */ /* 0x048fe40000410000 */
[C---:B------:R-:W-:Y:S01]  /*88c0*/  FMUL.FTZ R9, R3.reuse, R77 ;  /* 0x0000004d03097220 */ /* 0x040fe20000410000 */
[----:B------:R3:W1:Y:S01]  /*88d0*/  MUFU.EX2 R63, R2 ;  /* 0x00000002003f7308 */ /* 0x0006620000000800 */
[C---:B------:R-:W-:Y:S01]  /*88e0*/  FMUL.FTZ R24, R3.reuse, R92 ;  /* 0x0000005c03187220 */ /* 0x040fe20000410000 */
[----:B------:R-:W1:Y:S01]  /*88f0*/  LDSM.16.MT88.4 R36, [R223] ;  /* 0x00000000df24783b */ /* 0x000e620000004200 */
[C---:B------:R-:W-:Y:S01]  /*8900*/  FMUL.FTZ R25, R3.reuse, R93 ;  /* 0x0000005d03197220 */ /* 0x040fe20000410000 */
[----:B------:R-:W-:Y:S01]  /*8910*/  MOV R92, R59 ;  /* 0x0000003b005c7202 */ /* 0x000fe20000000f00 */
[C---:B------:R-:W-:Y:S02]  /*8920*/  FMUL.FTZ R32, R3.reuse, R100 ;  /* 0x0000006403207220 */ /* 0x040fe40000410000 */
[C---:B------:R-:W-:Y:S02]  /*8930*/  FMUL.FTZ R33, R3.reuse, R101 ;  /* 0x0000006503217220 */ /* 0x040fe40000410000 */
[----:B------:R-:W-:Y:S01]  /*8940*/  IMAD.MOV.U32 R93, RZ, RZ, R58 ;  /* 0x000000ffff5d7224 */ /* 0x000fe200078e003a */
[----:B------:R-:W1:Y:S01]  /*8950*/  LDSM.16.MT88.4 R44, [R200+0x4000] ;  /* 0x00400000c82c783b */ /* 0x000e620000004200 */
[----:B------:R-:W-:Y:S02]  /*8960*/  IMAD.MOV.U32 R70, RZ, RZ, R62 ;  /* 0x000000ffff467224 */ /* 0x000fe400078e003e */
[C---:B------:R-:W-:Y:S02]  /*8970*/  FMUL.FTZ R64, R3.reuse, R132 ;  /* 0x0000008403407220 */ /* 0x040fe40000410000 */
[C---:B--2---:R-:W-:Y:S02]  /*8980*/  FMUL.FTZ R6, R0.reuse, R74 ;  /* 0x0000004a00067220 */ /* 0x044fe40000410000 */
[C---:B------:R-:W-:Y:S01]  /*8990*/  FMUL.FTZ R7, R0.reuse, R75 ;  /* 0x0000004b00077220 */ /* 0x040fe20000410000 */
[----:B------:R-:W2:Y:S01]  /*89a0*/  LDSM.16.MT88.4 R52, [R204+0x4000] ;  /* 0x00400000cc34783b */ /* 0x000ea20000004200 */
[C---:B------:R-:W-:Y:S02]  /*89b0*/  FMUL.FTZ R10, R0.reuse, R78 ;  /* 0x0000004e000a7220 */ /* 0x040fe40000410000 */
[C---:B------:R-:W-:Y:S02]  /*89c0*/  FMUL.FTZ R11, R0.reuse, R79 ;  /* 0x0000004f000b7220 */ /* 0x040fe40000410000 */
[C---:B------:R-:W-:Y:S01]  /*89d0*/  FMUL.FTZ R18, R0.reuse, R86 ;  /* 0x0000005600127220 */ /* 0x040fe20000410000 */
[C---:B----4-:R-:W-:Y:S02]  /*89e0*/  HMMA.16816.F32.BF16 R4, R136.reuse, R12, R4 ;  /* 0x0000000c8804723c */ /* 0x050fe40000041804 */
[----:B------:R-:W-:Y:S03]  /*89f0*/  LDSM.16.MT88.4 R72, [R206+0x4000] ;  /* 0x00400000ce48783b */ /* 0x000fe60000004200 */
[C---:B------:R-:W-:Y:S02]  /*8a00*/  FMUL.FTZ R19, R0.reuse, R87 ;  /* 0x0000005700137220 */ /* 0x040fe40000410000 */
[C---:B------:R-:W-:Y:S01]  /*8a10*/  FMUL.FTZ R12, R3.reuse, R80 ;  /* 0x00000050030c7220 */ /* 0x040fe20000410000 */
[C---:B------:R-:W-:Y:S02]  /*8a20*/  HMMA.16816.F32.BF16 R8, R136.reuse, R14, R8 ;  /* 0x0000000e8808723c */ /* 0x040fe40000041808 */
[----:B------:R-:W-:Y:S02]  /*8a30*/  LDSM.16.MT88.4 R76, [R200+0x800] ;  /* 0x00080000c84c783b */ /* 0x000fe40000004200 */
[C---:B------:R-:W-:Y:S02]  /*8a40*/  FMUL.FTZ R13, R3.reuse, R81 ;  /* 0x00000051030d7220 */ /* 0x040fe40000410000 */
[C---:B------:R-:W-:Y:S01]  /*8a50*/  FMUL.FTZ R26, R0.reuse, R94 ;  /* 0x0000005e001a7220 */ /* 0x040fe20000410000 */
[----:B------:R-:W-:Y:S01]  /*8a60*/  MOV R94, R51 ;  /* 0x00000033005e7202 */ /* 0x000fe20000000f00 */
[C---:B------:R-:W-:Y:S02]  /*8a70*/  FMUL.FTZ R14, R0.reuse, R82 ;  /* 0x00000052000e7220 */ /* 0x040fe40000410000 */
[----:B------:R-:W-:Y:S02]  /*8a80*/  LDSM.16.MT88.4 R84, [R203+0x800] ;  /* 0x00080000cb54783b */ /* 0x000fe40000004200 */
[C---:B------:R-:W-:Y:S02]  /*8a90*/  FMUL.FTZ R15, R0.reuse, R83 ;  /* 0x00000053000f7220 */ /* 0x040fe40000410000 */
[----:B------:R-:W-:Y:S02]  /*8aa0*/  FMUL.FTZ R27, R0, R95 ;  /* 0x0000005f001b7220 */ /* 0x000fe40000410000 */
[----:B------:R-:W-:Y:S02]  /*8ab0*/  IMAD.MOV.U32 R95, RZ, RZ, R50 ;  /* 0x000000ffff5f7224 */ /* 0x000fe400078e0032 */
[----:B------:R-:W-:Y:S01]  /*8ac0*/  LDSM.16.MT88.4 R80, [R204+0x800] ;  /* 0x00080000cc50783b */ /* 0x000fe20000004200 */
[C---:B-1----:R-:W-:Y:S03]  /*8ad0*/  HMMA.16816.F32.BF16 R12, R136.reuse, R20, R12 ;  /* 0x00000014880c723c */ /* 0x042fe6000004180c */
[----:B------:R-:W-:Y:S02]  /*8ae0*/  IMAD.MOV.U32 R132, RZ, RZ, R95 ;  /* 0x000000ffff847224 */ /* 0x000fe400078e005f */
[--C-:B---3--:R-:W-:Y:S02]  /*8af0*/  FFMA.FTZ R2, R40, c[0x0][0x2d0], -R149.reuse ;  /* 0x0000b40028027a23 */ /* 0x108fe40000010895 */
[----:B------:R-:W0:Y:S01]  /*8b00*/  LDGDEPBAR ;  /* 0x00000000000079af */ /* 0x000e220000000000 */
[C---:B------:R-:W-:Y:S04]  /*8b10*/  HMMA.16816.F32.BF16 R16, R136.reuse, R22, R16 ;  /* 0x000000168810723c */ /* 0x040fe80000041810 */
[C---:B------:R-:W-:Y:S01]  /*8b20*/  FMUL.FTZ R20, R3.reuse, R88 ;  /* 0x0000005803147220 */ /* 0x040fe20000410000 */
[----:B------:R-:W-:Y:S01]  /*8b30*/  MOV R88, R248 ;  /* 0x000000f800587202 */ /* 0x000fe20000000f00 */
[----:B------:R-:W-:Y:S02]  /*8b40*/  FMUL.FTZ R21, R3, R89 ;  /* 0x0000005903157220 */ /* 0x000fe40000410000 */
[C---:B------:R-:W-:Y:S01]  /*8b50*/  FMUL.FTZ R22, R0.reuse, R90 ;  /* 0x0000005a00167220 */ /* 0x040fe20000410000 */
[----:B------:R-:W-:Y:S03]  /*8b60*/  MOV R90, R61 ;  /* 0x0000003d005a7202 */ /* 0x000fe60000000f00 */
[C---:B------:R-:W-:Y:S01]  /*8b70*/  FMUL.FTZ R23, R0.reuse, R91 ;  /* 0x0000005b00177220 */ /* 0x040fe20000410000 */
[----:B------:R-:W-:Y:S01]  /*8b80*/  MOV R101, R88 ;  /* 0x0000005800657202 */ /* 0x000fe20000000f00 */
[----:B------:R-:W-:Y:S02]  /*8b90*/  IMAD.MOV.U32 R89, RZ, RZ, R246 ;  /* 0x000000ffff597224 */ /* 0x000fe400078e00f6 */
[----:B------:R-:W-:Y:S02]  /*8ba0*/  IMAD.MOV.U32 R91, RZ, RZ, R60 ;  /* 0x000000ffff5b7224 */ /* 0x000fe400078e003c */
[----:B------:R-:W-:Y:S01]  /*8bb0*/  FFMA.FTZ R101, R101, c[0x0][0x2d0], -R148 ;  /* 0x0000b40065657a23 */ /* 0x000fe20000010894 */
[C---:B-----5:R-:W-:Y:S03]  /*8bc0*/  HMMA.16816.F32.BF16 R20, R136.reuse, R28, R20 ;  /* 0x0000001c8814723c */ /* 0x060fe60000041814 */
[C---:B------:R-:W-:Y:S02]  /*8bd0*/  FMUL.FTZ R51, R0.reuse, R119 ;  /* 0x0000007700337220 */ /* 0x040fe40000410000 */
[C---:B------:R-:W-:Y:S02]  /*8be0*/  FMUL.FTZ R50, R0.reuse, R118 ;  /* 0x0000007600327220 */ /* 0x040fe40000410000 */
[C---:B------:R-:W-:Y:S01]  /*8bf0*/  FMUL.FTZ R59, R0.reuse, R127 ;  /* 0x0000007f003b7220 */ /* 0x040fe20000410000 */
[C---:B------:R-:W-:Y:S04]  /*8c00*/  HMMA.16816.F32.BF16 R24, R136.reuse, R30, R24 ;  /* 0x0000001e8818723c */ /* 0x040fe80000041818 */
[C---:B------:R-:W-:Y:S01]  /*8c10*/  FMUL.FTZ R66, R0.reuse, R134 ;  /* 0x0000008600427220 */ /* 0x040fe20000410000 */
[----:B------:R-:W-:Y:S01]  /*8c20*/  MOV R134, R242 ;  /* 0x000000f200867202 */ /* 0x000fe20000000f00 */
[C---:B------:R-:W-:Y:S02]  /*8c30*/  FMUL.FTZ R34, R0.reuse, R102 ;  /* 0x0000006600227220 */ /* 0x040fe40000410000 */
[C---:B------:R-:W-:Y:S02]  /*8c40*/  FMUL.FTZ R31, R0.reuse, R99 ;  /* 0x00000063001f7220 */ /* 0x040fe40000410000 */
[----:B------:R1:W-:Y:S02]  /*8c50*/  MUFU.EX2 R99, R2 ;  /* 0x0000000200637308 */ /* 0x0003e40000000800 */
[C---:B------:R-:W-:Y:S01]  /*8c60*/  FMUL.FTZ R30, R0.reuse, R98 ;  /* 0x00000062001e7220 */ /* 0x040fe20000410000 */
[----:B------:R-:W-:Y:S01]  /*8c70*/  MOV R98, R245 ;  /* 0x000000f500627202 */ /* 0x000fe20000000f00 */
[----:B------:R-:W-:Y:S02]  /*8c80*/  IMAD.MOV.U32 R102, RZ, RZ, R236 ;  /* 0x000000ffff667224 */ /* 0x000fe400078e00ec */
[----:B------:R-:W-:Y:S01]  /*8c90*/  FMUL.FTZ R67, R0, R135 ;  /* 0x0000008700437220 */ /* 0x000fe20000410000 */
[----:B------:R-:W-:Y:S01]  /*8ca0*/  MOV R135, R234 ;  /* 0x000000ea00877202 */ /* 0x000fe20000000f00 */
[C---:B------:R-:W-:Y:S01]  /*8cb0*/  FMUL.FTZ R28, R3.reuse, R96 ;  /* 0x00000060031c7220 */ /* 0x040fe20000410000 */
[----:B------:R-:W-:Y:S01]  /*8cc0*/  MOV R96, R43 ;  /* 0x0000002b00607202 */ /* 0x000fe20000000f00 */
[----:B------:R-:W-:Y:S02]  /*8cd0*/  FMUL.FTZ R29, R3, R97 ;  /* 0x00000061031d7220 */ /* 0x000fe40000410000 */
[----:B------:R-:W-:Y:S02]  /*8ce0*/  IMAD.MOV.U32 R97, RZ, RZ, R42 ;  /* 0x000000ffff617224 */ /* 0x000fe400078e002a */
[----:B------:R-:W-:Y:S02]  /*8cf0*/  FFMA.FTZ R102, R102, c[0x0][0x2d0], -R149 ;  /* 0x0000b40066667a23 */ /* 0x000fe40000010895 */
[C---:B------:R-:W-:Y:S01]  /*8d00*/  FMUL.FTZ R35, R0.reuse, R103 ;  /* 0x0000006700237220 */ /* 0x040fe20000410000 */
[C---:B------:R-:W-:Y:S03]  /*8d10*/  HMMA.16816.F32.BF16 R28, R136.reuse, R36, R28 ;  /* 0x00000024881c723c */ /* 0x040fe6000004181c */
[----:B------:R-:W-:Y:S02]  /*8d20*/  IMAD.MOV.U32 R103, RZ, RZ, R89 ;  /* 0x000000ffff677224 */ /* 0x000fe400078e0059 */
[C---:B------:R-:W-:Y:S02]  /*8d30*/  FMUL.FTZ R58, R0.reuse, R126 ;  /* 0x0000007e003a7220 */ /* 0x040fe40000410000 */
[--C-:B-1----:R-:W-:Y:S01]  /*8d40*/  FFMA.FTZ R2, R41, c[0x0][0x2d0], -R148.reuse ;  /* 0x0000b40029027a23 */ /* 0x102fe20000010894 */
[C---:B------:R-:W-:Y:S03]  /*8d50*/  HMMA.16816.F32.BF16 R32, R136.reuse, R38, R32 ;  /* 0x000000268820723c */ /* 0x040fe60000041820 */
[----:B------:R1:W-:Y:S01]  /*8d60*/  MUFU.EX2 R249, R2 ;  /* 0x0000000200f97308 */ /* 0x0003e20000000800 */
[C---:B------:R-:W-:Y:S01]  /*8d70*/  FMUL.FTZ R36, R3.reuse, R104 ;  /* 0x0000006803247220 */ /* 0x040fe20000410000 */
[----:B------:R-:W-:Y:S01]  /*8d80*/  MOV R104, R90 ;  /* 0x0000005a00687202 */ /* 0x000fe20000000f00 */
[----:B------:R-:W-:Y:S02]  /*8d90*/  FMUL.FTZ R37, R3, R105 ;  /* 0x0000006903257220 */ /* 0x000fe40000410000 */
[C---:B------:R-:W-:Y:S04]  /*8da0*/  FMUL.FTZ R38, R0.reuse, R106 ;  /* 0x0000006a00267220 */ /* 0x040fe80000410000 */
[C---:B------:R-:W-:Y:S02]  /*8db0*/  FMUL.FTZ R39, R0.reuse, R107 ;  /* 0x0000006b00277220 */ /* 0x040fe40000410000 */
[--C-:B------:R-:W-:Y:S02]  /*8dc0*/  FFMA.FTZ R103, R103, c[0x0][0x2d0], -R148.reuse ;  /* 0x0000b40067677a23 */ /* 0x100fe40000010894 */
[C---:B------:R-:W-:Y:S01]  /*8dd0*/  FMUL.FTZ R40, R3.reuse, R108 ;  /* 0x0000006c03287220 */ /* 0x040fe20000410000 */
[----:B------:R-:W-:Y:S01]  /*8de0*/  MOV R108, R63 ;  /* 0x0000003f006c7202 */ /* 0x000fe20000000f00 */
[C---:B------:R-:W-:Y:S01]  /*8df0*/  FMUL.FTZ R41, R3.reuse, R109 ;  /* 0x0000006d03297220 */ /* 0x040fe20000410000 */
[C---:B------:R-:W-:Y:S01]  /*8e00*/  HMMA.16816.F32.BF16 R36, R136.reuse, R44, R36 ;  /* 0x0000002c8824723c */ /* 0x040fe20000041824 */
[----:B------:R-:W3:Y:S02]  /*8e10*/  LDSM.16.MT88.4 R60, [R203+0x4000] ;  /* 0x00400000cb3c783b */ /* 0x000ee40000004200 */
[C---:B------:R-:W-:Y:S01]  /*8e20*/  FMUL.FTZ R42, R0.reuse, R110 ;  /* 0x0000006e002a7220 */ /* 0x040fe20000410000 */
[----:B------:R-:W-:Y:S01]  /*8e30*/  MOV R109, R92 ;  /* 0x0000005c006d7202 */ /* 0x000fe20000000f00 */
[----:B------:R-:W-:Y:S01]  /*8e40*/  FMUL.FTZ R43, R0, R111 ;  /* 0x0000006f002b7220 */ /* 0x000fe20000410000 */
[----:B------:R-:W-:Y:S01]  /*8e50*/  MOV R111, R94 ;  /* 0x0000005e006f7202 */ /* 0x000fe20000000f00 */
[----:B------:R-:W-:Y:S02]  /*8e60*/  IMAD.MOV.U32 R110, RZ, RZ, R93 ;  /* 0x000000ffff6e7224 */ /* 0x000fe400078e005d */
[----:B-1----:R-:W-:Y:S01]  /*8e70*/  FFMA.FTZ R2, R48, c[0x0][0x2d0], -R148 ;  /* 0x0000b40030027a23 */ /* 0x002fe20000010894 */
[----:B------:R-:W-:Y:S02]  /*8e80*/  LDSM.16.MT88.4 R92, [R206+0x4800] ;  /* 0x00480000ce5c783b */ /* 0x000fe40000004200 */
[C---:B------:R-:W-:Y:S01]  /*8e90*/  HMMA.16816.F32.BF16 R40, R136.reuse, R46, R40 ;  /* 0x0000002e8828723c */ /* 0x040fe20000041828 */
[----:B------:R1:W4:Y:S02]  /*8ea0*/  MUFU.EX2 R248, R2 ;  /* 0x0000000200f87308 */ /* 0x0003240000000800 */
[C---:B------:R-:W-:Y:S02]  /*8eb0*/  FMUL.FTZ R48, R3.reuse, R116 ;  /* 0x0000007403307220 */ /* 0x040fe40000410000 */
[C---:B------:R-:W-:Y:S02]  /*8ec0*/  FMUL.FTZ R44, R3.reuse, R112 ;  /* 0x00000070032c7220 */ /* 0x040fe40000410000 */
[C---:B------:R-:W-:Y:S02]  /*8ed0*/  FMUL.FTZ R45, R3.reuse, R113 ;  /* 0x00000071032d7220 */ /* 0x040fe40000410000 */
[C---:B------:R-:W-:Y:S03]  /*8ee0*/  FMUL.FTZ R46, R0.reuse, R114 ;  /* 0x00000072002e7220 */ /* 0x040fe60000410000 */
[----:B------:R-:W-:Y:S02]  /*8ef0*/  FMUL.FTZ R47, R0, R115 ;  /* 0x00000073002f7220 */ /* 0x000fe40000410000 */
[----:B------:R-:W-:Y:S02]  /*8f00*/  FMUL.FTZ R65, R3, R133 ;  /* 0x0000008503417220 */ /* 0x000fe40000410000 */
[----:B------:R-:W-:Y:S02]  /*8f10*/  IMAD.MOV.U32 R133, RZ, RZ, R91 ;  /* 0x000000ffff857224 */ /* 0x000fe400078e005b */
[----:B------:R-:W5:Y:S01]  /*8f20*/  LDSM.16.MT88.4 R88, [R206+0x800] ;  /* 0x00080000ce58783b */ /* 0x000f620000004200 */
[C---:B--2---:R-:W-:Y:S03]  /*8f30*/  HMMA.16816.F32.BF16 R44, R136.reuse, R52, R44 ;  /* 0x00000034882c723c */ /* 0x044fe6000004182c */
[----:B------:R-:W-:Y:S02]  /*8f40*/  IMAD.MOV.U32 R100, RZ, RZ, R70 ;  /* 0x000000ffff647224 */ /* 0x000fe400078e0046 */
[--C-:B------:R-:W-:Y:S02]  /*8f50*/  FFMA.FTZ R70, R163, c[0x0][0x2d0], -R149.reuse ;  /* 0x0000b400a3467a23 */ /* 0x100fe40000010895 */
[--C-:B-1----:R-:W-:Y:S02]  /*8f60*/  FFMA.FTZ R2, R49, c[0x0][0x2d0], -R149.reuse ;  /* 0x0000b40031027a23 */ /* 0x102fe40000010895 */
[C---:B------:R-:W-:Y:S01]  /*8f70*/  FMUL.FTZ R49, R3.reuse, R117 ;  /* 0x0000007503317220 */ /* 0x040fe20000410000 */
[----:B------:R-:W-:Y:S02]  /*8f80*/  MUFU.EX2 R106, R70 ;  /* 0x00000046006a7308 */ /* 0x000fe40000000800 */
[--C-:B------:R-:W-:Y:S02]  /*8f90*/  FFMA.FTZ R100, R100, c[0x0][0x2d0], -R148.reuse ;  /* 0x0000b40064647a23 */ /* 0x100fe40000010894 */
[C---:B------:R-:W-:Y:S02]  /*8fa0*/  FMUL.FTZ R52, R3.reuse, R120 ;  /* 0x0000007803347220 */ /* 0x040fe40000410000 */
[C---:B------:R-:W-:Y:S03]  /*8fb0*/  HMMA.16816.F32.BF16 R48, R136.reuse, R54, R48 ;  /* 0x000000368830723c */ /* 0x040fe60000041830 */
[C---:B------:R-:W-:Y:S01]  /*8fc0*/  FMUL.FTZ R53, R3.reuse, R121 ;  /* 0x0000007903357220 */ /* 0x040fe20000410000 */
[----:B------:R1:W-:Y:S03]  /*8fd0*/  MUFU.EX2 R246, R2 ;  /* 0x0000000200f67308 */ /* 0x0003e60000000800 */
[C---:B------:R-:W-:Y:S02]  /*8fe0*/  FMUL.FTZ R54, R0.reuse, R122 ;  /* 0x0000007a00367220 */ /* 0x040fe40000410000 */
[----:B------:R-:W-:Y:S07]  /*8ff0*/  FMUL.FTZ R55, R0, R123 ;  /* 0x0000007b00377220 */ /* 0x000fee0000410000 */
[C---:B---3--:R-:W-:Y:S07]  /*9000*/  HMMA.16816.F32.BF16 R52, R136.reuse, R60, R52 ;  /* 0x0000003c8834723c */ /* 0x048fee0000041834 */
[C---:B------:R-:W-:Y:S02]  /*9010*/  FMUL.FTZ R60, R3.reuse, R128 ;  /* 0x00000080033c7220 */ /* 0x040fe40000410000 */
[C---:B------:R-:W-:Y:S03]  /*9020*/  FMUL.FTZ R61, R3.reuse, R129 ;  /* 0x00000081033d7220 */ /* 0x040fe60000410000 */
[----:B-1----:R-:W-:Y:S01]  /*9030*/  FFMA.FTZ R2, R56, c[0x0][0x2d0], -R149 ;  /* 0x0000b40038027a23 */ /* 0x002fe20000010895 */
[----:B------:R-:W-:Y:S01]  /*9040*/  MOV R129, R96 ;  /* 0x0000006000817202 */ /* 0x000fe20000000f00 */
[----:B------:R-:W-:Y:S02]  /*9050*/  FMUL.FTZ R56, R3, R124 ;  /* 0x0000007c03387220 */ /* 0x000fe40000410000 */
[----:B------:R1:W2:Y:S01]  /*9060*/  MUFU.EX2 R245, R2 ;  /* 0x0000000200f57308 */ /* 0x0002a20000000800 */
[----:B------:R-:W-:Y:S02]  /*9070*/  IMAD.MOV.U32 R128, RZ, RZ, R97 ;  /* 0x000000ffff807224 */ /* 0x000fe400078e0061 */
[--C-:B-1----:R-:W-:Y:S02]  /*9080*/  FFMA.FTZ R2, R57, c[0x0][0x2d0], -R148.reuse ;  /* 0x0000b40039027a23 */ /* 0x102fe40000010894 */
[----:B------:R-:W-:Y:S05]  /*9090*/  FMUL.FTZ R57, R3, R125 ;  /* 0x0000007d03397220 */ /* 0x000fea0000410000 */
[----:B------:R1:W-:Y:S02]  /*90a0*/  MUFU.EX2 R119, R2 ;  /* 0x0000000200777308 */ /* 0x0003e40000000800 */
[C---:B------:R-:W-:Y:S07]  /*90b0*/  HMMA.16816.F32.BF16 R56, R136.reuse, R62, R56 ;  /* 0x0000003e8838723c */ /* 0x040fee0000041838 */
[C---:B------:R-:W-:Y:S02]  /*90c0*/  FMUL.FTZ R62, R0.reuse, R130 ;  /* 0x00000082003e7220 */ /* 0x040fe40000410000 */
[----:B------:R-:W-:Y:S07]  /*90d0*/  FMUL.FTZ R63, R0, R131 ;  /* 0x00000083003f7220 */ /* 0x000fee0000410000 */
[C---:B------:R-:W-:Y:S03]  /*90e0*/  HMMA.16816.F32.BF16 R60, R136.reuse, R72, R60 ;  /* 0x00000048883c723c */ /* 0x040fe6000004183c */
[----:B-1----:R-:W-:Y:S01]  /*90f0*/  FFMA.FTZ R2, R150, c[0x0][0x2d0], -R148 ;  /* 0x0000b40096027a23 */ /* 0x002fe20000010894 */
[----:B------:R-:W-:Y:S03]  /*9100*/  MOV R150, R98 ;  /* 0x0000006200967202 */ /* 0x000fe60000000f00 */
[----:B------:R1:W3:Y:S01]  /*9110*/  MUFU.EX2 R118, R2 ;  /* 0x0000000200767308 */ /* 0x0002e20000000800 */
[----:B------:R-:W-:Y:S04]  /*9120*/  HMMA.16816.F32.BF16 R64, R136, R74, R64 ;  /* 0x0000004a8840723c */ /* 0x000fe80000041840 */
[----:B----4-:R-:W-:Y:S03]  /*9130*/  F2FP.BF16.PACK_AB R73, R248, R249 ;  /* 0x000000f9f849723e */ /* 0x010fe600000010ff */
[----:B------:R-:W-:Y:S01]  /*9140*/  IMAD.MOV.U32 R139, RZ, RZ, R188 ;  /* 0x000000ffff8b7224 */ /* 0x000fe200078e00bc */
[----:B--2---:R-:W-:Y:S01]  /*9150*/  F2FP.BF16.PACK_AB R74, R245, R246 ;  /* 0x000000f6f54a723e */ /* 0x004fe200000010ff */
[----:B------:R-:W-:Y:S02]  /*9160*/  IMAD.MOV.U32 R138, RZ, RZ, R99 ;  /* 0x000000ffff8a7224 */ /* 0x000fe400078e0063 */
[----:B------:R-:W-:Y:S01]  /*9170*/  LDSM.16.MT88.4 R96, [R204+0x1000] ;  /* 0x00100000cc60783b */ /* 0x000fe20000004200 */
[----:B------:R-:W-:Y:S01]  /*9180*/  MOV R137, R181 ;  /* 0x000000b500897202 */ /* 0x000fe20000000f00 */
[----:B------:R-:W-:Y:S01]  /*9190*/  IMAD.MOV.U32 R163, RZ, RZ, R139 ;  /* 0x000000ffffa37224 */ /* 0x000fe200078e008b */
[----:B------:R-:W-:Y:S02]  /*91a0*/  F2FP.BF16.PACK_AB R72, R138, R108 ;  /* 0x0000006c8a48723e */ /* 0x000fe400000010ff */
[----:B------:R-:W-:Y:S02]  /*91b0*/  MOV R136, R135 ;  /* 0x0000008700887202 */ /* 0x000fe40000000f00 */
[----:B------:R-:W-:Y:S02]  /*91c0*/  MOV R135, R133 ;  /* 0x0000008500877202 */ /* 0x000fe40000000f00 */
[----:B------:R-:W-:Y:S01]  /*91d0*/  MOV R133, R129 ;  /* 0x0000008100857202 */ /* 0x000fe20000000f00 */
[--C-:B------:R-:W-:Y:S02]  /*91e0*/  FFMA.FTZ R70, R136, c[0x0][0x2d0], -R149.reuse ;  /* 0x0000b40088467a23 */ /* 0x100fe40000010895 */
[--C-:B-1----:R-:W-:Y:S01]  /*91f0*/  FFMA.FTZ R2, R151, c[0x0][0x2d0], -R149.reuse ;  /* 0x0000b40097027a23 */ /* 0x102fe20000010895 */
[----:B---3--:R-:W-:Y:S01]  /*9200*/  F2FP.BF16.PACK_AB R75, R118, R119 ;  /* 0x00000077764b723e */ /* 0x008fe200000010ff */
[----:B------:R-:W-:Y:S06]  /*9210*/  MUFU.EX2 R136, R101 ;  /* 0x0000006500887308 */ /* 0x000fec0000000800 */
[C---:B------:R-:W-:Y:S04]  /*9220*/  HMMA.16816.F32.BF16 R4, R72.reuse, R76, R4 ;  /* 0x0000004c4804723c */ /* 0x040fe80000041804 */
[----:B------:R1:W-:Y:S04]  /*9230*/  MUFU.EX2 R117, R2 ;  /* 0x0000000200757308 */ /* 0x0003e80000000800 */
[C---:B------:R-:W-:Y:S01]  /*9240*/  HMMA.16816.F32.BF16 R8, R72.reuse, R78, R8 ;  /* 0x0000004e4808723c */ /* 0x040fe20000041808 */
[----:B------:R-:W2:Y:S07]  /*9250*/  LDSM.16.MT88.4 R76, [R200+0x4800] ;  /* 0x00480000c84c783b */ /* 0x000eae0000004200 */
[C---:B------:R-:W-:Y:S08]  /*9260*/  HMMA.16816.F32.BF16 R12, R72.reuse, R80, R12 ;  /* 0x00000050480c723c */ /* 0x040ff0000004180c */
[C---:B------:R-:W-:Y:S01]  /*9270*/  HMMA.16816.F32.BF16 R16, R72.reuse, R82, R16 ;  /* 0x000000524810723c */ /* 0x040fe20000041810 */
[----:B------:R-:W3:Y:S03]  /*9280*/  LDSM.16.MT88.4 R80, [R204+0x4800] ;  /* 0x00480000cc50783b */ /* 0x000ee60000004200 */
[--C-:B-1----:R-:W-:Y:S04]  /*9290*/  FFMA.FTZ R2, R152, c[0x0][0x2d0], -R149.reuse ;  /* 0x0000b40098027a23 */ /* 0x102fe80000010895 */
[C---:B------:R-:W-:Y:S01]  /*92a0*/  HMMA.16816.F32.BF16 R20, R72.reuse, R84, R20 ;  /* 0x000000544814723c */ /* 0x040fe20000041814 */
[----:B------:R1:W4:Y:S07]  /*92b0*/  MUFU.EX2 R242, R2 ;  /* 0x0000000200f27308 */ /* 0x00032e0000000800 */
[C---:B------:R-:W-:Y:S01]  /*92c0*/  HMMA.16816.F32.BF16 R24, R72.reuse, R86, R24 ;  /* 0x000000564818723c */ /* 0x040fe20000041818 */
[----:B------:R-:W4:Y:S07]  /*92d0*/  LDSM.16.MT88.4 R84, [R203+0x4800] ;  /* 0x00480000cb54783b */ /* 0x000f2e0000004200 */
[C---:B-----5:R-:W-:Y:S08]  /*92e0*/  HMMA.16816.F32.BF16 R28, R72.reuse, R88, R28 ;  /* 0x00000058481c723c */ /* 0x060ff0000004181c */
[C---:B------:R-:W-:Y:S01]  /*92f0*/  HMMA.16816.F32.BF16 R32, R72.reuse, R90, R32 ;  /* 0x0000005a4820723c */ /* 0x040fe20000041820 */
[----:B------:R-:W5:Y:S03]  /*9300*/  LDSM.16.MT88.4 R88, [R200+0x1000] ;  /* 0x00100000c858783b */ /* 0x000f660000004200 */
[--C-:B-1----:R-:W-:Y:S04]  /*9310*/  FFMA.FTZ R2, R153, c[0x0][0x2d0], -R148.reuse ;  /* 0x0000b40099027a23 */ /* 0x102fe80000010894 */
[C---:B--2---:R-:W-:Y:S01]  /*9320*/  HMMA.16816.F32.BF16 R36, R72.reuse, R76, R36 ;  /* 0x0000004c4824723c */ /* 0x044fe20000041824 */
[----:B------:R1:W-:Y:S07]  /*9330*/  MUFU.EX2 R116, R2 ;  /* 0x0000000200747308 */ /* 0x0003ee0000000800 */
[C---:B------:R-:W-:Y:S01]  /*9340*/  HMMA.16816.F32.BF16 R40, R72.reuse, R78, R40 ;  /* 0x0000004e4828723c */ /* 0x040fe20000041828 */
[----:B------:R-:W2:Y:S07]  /*9350*/  LDSM.16.MT88.4 R76, [R203+0x1000] ;  /* 0x00100000cb4c783b */ /* 0x000eae0000004200 */
[C---:B---3--:R-:W-:Y:S08]  /*9360*/  HMMA.16816.F32.BF16 R44, R72.reuse, R80, R44 ;  /* 0x00000050482c723c */ /* 0x048ff0000004182c */
[C---:B------:R-:W-:Y:S01]  /*9370*/  HMMA.16816.F32.BF16 R48, R72.reuse, R82, R48 ;  /* 0x000000524830723c */ /* 0x040fe20000041830 */
[----:B------:R-:W3:Y:S03]  /*9380*/  LDSM.16.MT88.4 R80, [R206+0x1000] ;  /* 0x00100000ce50783b */ /* 0x000ee60000004200 */
[--C-:B-1----:R-:W-:Y:S04]  /*9390*/  FFMA.FTZ R2, R154, c[0x0][0x2d0], -R148.reuse ;  /* 0x0000b4009a027a23 */ /* 0x102fe80000010894 */
[C---:B----4-:R-:W-:Y:S01]  /*93a0*/  HMMA.16816.F32.BF16 R52, R72.reuse, R84, R52 ;  /* 0x000000544834723c */ /* 0x050fe20000041834 */
[----:B------:R1:W4:Y:S07]  /*93b0*/  MUFU.EX2 R236, R2 ;  /* 0x0000000200ec7308 */ /* 0x00032e0000000800 */
[C---:B------:R-:W-:Y:S01]  /*93c0*/  HMMA.16816.F32.BF16 R56, R72.reuse, R86, R56 ;  /* 0x000000564838723c */ /* 0x040fe20000041838 */
[----:B------:R-:W2:Y:S07]  /*93d0*/  LDSM.16.MT88.4 R84, [R200+0x5000] ;  /* 0x00500000c854783b */ /* 0x000eae0000004200 */
[C---:B------:R-:W-:Y:S08]  /*93e0*/  HMMA.16816.F32.BF16 R60, R72.reuse, R92, R60 ;  /* 0x0000005c483c723c */ /* 0x040ff0000004183c */
[----:B------:R-:W-:Y:S01]  /*93f0*/  HMMA.16816.F32.BF16 R64, R72, R94, R64 ;  /* 0x0000005e4840723c */ /* 0x000fe20000041840 */
[----:B------:R-:W-:Y:S03]  /*9400*/  LDSM.16.MT88.4 R92, [R206+0x5800] ;  /* 0x00580000ce5c783b */ /* 0x000fe60000004200 */
[--C-:B-1----:R-:W-:Y:S03]  /*9410*/  FFMA.FTZ R2, R155, c[0x0][0x2d0], -R149.reuse ;  /* 0x0000b4009b027a23 */ /* 0x102fe60000010895 */
[----:B------:R-:W-:Y:S01]  /*9420*/  F2FP.BF16.PACK_AB R72, R242, R117 ;  /* 0x00000075f248723e */ /* 0x000fe200000010ff */
[----:B------:R1:W-:Y:S01]  /*9430*/  MUFU.EX2 R234, R2 ;  /* 0x0000000200ea7308 */ /* 0x0003e20000000800 */
[----:B----4-:R-:W-:Y:S03]  /*9440*/  F2FP.BF16.PACK_AB R73, R236, R116 ;  /* 0x00000074ec49723e */ /* 0x010fe600000010ff */
[--C-:B-1----:R-:W-:Y:S06]  /*9450*/  FFMA.FTZ R2, R156, c[0x0][0x2d0], -R149.reuse ;  /* 0x0000b4009c027a23 */ /* 0x102fec0000010895 */
[----:B------:R1:W4:Y:S02]  /*9460*/  MUFU.EX2 R127, R2 ;  /* 0x00000002007f7308 */ /* 0x0003240000000800 */
[--C-:B-1----:R-:W-:Y:S01]  /*9470*/  FFMA.FTZ R2, R157, c[0x0][0x2d0], -R148.reuse ;  /* 0x0000b4009d027a23 */ /* 0x102fe20000010894 */
[----:B----4-:R-:W-:Y:S07]  /*9480*/  F2FP.BF16.PACK_AB R74, R127, R234 ;  /* 0x000000ea7f4a723e */ /* 0x010fee00000010ff */
[----:B------:R1:W-:Y:S02]  /*9490*/  MUFU.EX2 R126, R2 ;  /* 0x00000002007e7308 */ /* 0x0003e40000000800 */
[--C-:B-1----:R-:W-:Y:S08]  /*94a0*/  FFMA.FTZ R2, R158, c[0x0][0x2d0], -R148.reuse ;  /* 0x0000b4009e027a23 */ /* 0x102ff00000010894 */
[----:B------:R1:W4:Y:S02]  /*94b0*/  MUFU.EX2 R125, R2 ;  /* 0x00000002007d7308 */ /* 0x0003240000000800 */
[--C-:B-1----:R-:W-:Y:S01]  /*94c0*/  FFMA.FTZ R2, R159, c[0x0][0x2d0], -R149.reuse ;  /* 0x0000b4009f027a23 */ /* 0x102fe20000010895 */
[----:B----4-:R-:W-:Y:S07]  /*94d0*/  F2FP.BF16.PACK_AB R75, R125, R126 ;  /* 0x0000007e7d4b723e */ /* 0x010fee00000010ff */
[----:B------:R1:W-:Y:S01]  /*94e0*/  MUFU.EX2 R124, R2 ;  /* 0x00000002007c7308 */ /* 0x0003e20000000800 */
[C---:B-----5:R-:W-:Y:S08]  /*94f0*/  HMMA.16816.F32.BF16 R4, R72.reuse, R88, R4 ;  /* 0x000000584804723c */ /* 0x060ff00000041804 */
[C---:B------:R-:W-:Y:S01]  /*9500*/  HMMA.16816.F32.BF16 R8, R72.reuse, R90, R8 ;  /* 0x0000005a4808723c */ /* 0x040fe20000041808 */
[----:B------:R-:W4:Y:S07]  /*9510*/  LDSM.16.MT88.4 R88, [R204+0x5000] ;  /* 0x00500000cc58783b */ /* 0x000f2e0000004200 */
[C---:B------:R-:W-:Y:S04]  /*9520*/  HMMA.16816.F32.BF16 R12, R72.reuse, R96, R12 ;  /* 0x00000060480c723c */ /* 0x040fe8000004180c */
[--C-:B-1----:R-:W-:Y:S04]  /*9530*/  FFMA.FTZ R2, R160, c[0x0][0x2d0], -R149.reuse ;  /* 0x0000b400a0027a23 */ /* 0x102fe80000010895 */
[C---:B------:R-:W-:Y:S01]  /*9540*/  HMMA.16816.F32.BF16 R16, R72.reuse, R98, R16 ;  /* 0x000000624810723c */ /* 0x040fe20000041810 */
[----:B------:R1:W5:Y:S01]  /*9550*/  MUFU.EX2 R188, R2 ;  /* 0x0000000200bc7308 */ /* 0x0003620000000800 */
[----:B------:R-:W-:Y:S06]  /*9560*/  LDSM.16.MT88.4 R96, [R204+0x2000] ;  /* 0x00200000cc60783b */ /* 0x000fec0000004200 */
[C---:B--2---:R-:W-:Y:S08]  /*9570*/  HMMA.16816.F32.BF16 R20, R72.reuse, R76, R20 ;  /* 0x0000004c4814723c */ /* 0x044ff00000041814 */
[C---:B------:R-:W-:Y:S01]  /*9580*/  HMMA.16816.F32.BF16 R24, R72.reuse, R78, R24 ;  /* 0x0000004e4818723c */ /* 0x040fe20000041818 */
[----:B------:R-:W2:Y:S07]  /*9590*/  LDSM.16.MT88.4 R76, [R203+0x5000] ;  /* 0x00500000cb4c783b */ /* 0x000eae0000004200 */
[C---:B---3--:R-:W-:Y:S04]  /*95a0*/  HMMA.16816.F32.BF16 R28, R72.reuse, R80, R28 ;  /* 0x00000050481c723c */ /* 0x048fe8000004181c */
[--C-:B-1----:R-:W-:Y:S04]  /*95b0*/  FFMA.FTZ R2, R161, c[0x0][0x2d0], -R148.reuse ;  /* 0x0000b400a1027a23 */ /* 0x102fe80000010894 */
[C---:B------:R-:W-:Y:S01]  /*95c0*/  HMMA.16816.F32.BF16 R32, R72.reuse, R82, R32 ;  /* 0x000000524820723c */ /* 0x040fe20000041820 */
[----:B------:R1:W-:Y:S01]  /*95d0*/  MUFU.EX2 R107, R2 ;  /* 0x00000002006b7308 */ /* 0x0003e20000000800 */
[----:B------:R-:W3:Y:S06]  /*95e0*/  LDSM.16.MT88.4 R80, [R206+0x5000] ;  /* 0x00500000ce50783b */ /* 0x000eec0000004200 */
[C---:B------:R-:W-:Y:S08]  /*95f0*/  HMMA.16816.F32.BF16 R36, R72.reuse, R84, R36 ;  /* 0x000000544824723c */ /* 0x040ff00000041824 */
[C---:B------:R-:W-:Y:S01]  /*9600*/  HMMA.16816.F32.BF16 R40, R72.reuse, R86, R40 ;  /* 0x000000564828723c */ /* 0x040fe20000041828 */
[----:B------:R-:W5:Y:S07]  /*9610*/  LDSM.16.MT88.4 R84, [R200+0x1800] ;  /* 0x00180000c854783b */ /* 0x000f6e0000004200 */
[C---:B----4-:R-:W-:Y:S04]  /*9620*/  HMMA.16816.F32.BF16 R44, R72.reuse, R88, R44 ;  /* 0x00000058482c723c */ /* 0x050fe8000004182c */
[--C-:B-1----:R-:W-:Y:S04]  /*9630*/  FFMA.FTZ R2, R162, c[0x0][0x2d0], -R148.reuse ;  /* 0x0000b400a2027a23 */ /* 0x102fe80000010894 */
[C---:B------:R-:W-:Y:S01]  /*9640*/  HMMA.16816.F32.BF16 R48, R72.reuse, R90, R48 ;  /* 0x0000005a4830723c */ /* 0x040fe20000041830 */
[----:B------:R1:W4:Y:S01]  /*9650*/  MUFU.EX2 R181, R2 ;  /* 0x0000000200b57308 */ /* 0x0003220000000800 */
[----:B------:R-:W4:Y:S06]  /*9660*/  LDSM.16.MT88.4 R88, [R204+0x1800] ;  /* 0x00180000cc58783b */ /* 0x000f2c0000004200 */
[C---:B--2---:R-:W-:Y:S08]  /*9670*/  HMMA.16816.F32.BF16 R52, R72.reuse, R76, R52 ;  /* 0x0000004c4834723c */ /* 0x044ff00000041834 */
[C---:B------:R-:W-:Y:S01]  /*9680*/  HMMA.16816.F32.BF16 R56, R72.reuse, R78, R56 ;  /* 0x0000004e4838723c */ /* 0x040fe20000041838 */
[----:B------:R-:W2:Y:S07]  /*9690*/  LDSM.16.MT88.4 R76, [R203+0x1800] ;  /* 0x00180000cb4c783b */ /* 0x000eae0000004200 */
[C---:B---3--:R-:W-:Y:S04]  /*96a0*/  HMMA.16816.F32.BF16 R60, R72.reuse, R80, R60 ;  /* 0x00000050483c723c */ /* 0x048fe8000004183c */
[--C-:B-1----:R-:W-:Y:S01]  /*96b0*/  FFMA.FTZ R2, R164, c[0x0][0x2d0], -R149.reuse ;  /* 0x0000b400a4027a23 */ /* 0x102fe20000010895 */
[----:B------:R-:W-:Y:S03]  /*96c0*/  MOV R164, R135 ;  /* 0x0000008700a47202 */ /* 0x000fe60000000f00 */
[----:B------:R-:W-:Y:S01]  /*96d0*/  HMMA.16816.F32.BF16 R64, R72, R82, R64 ;  /* 0x000000524840723c */ /* 0x000fe20000041840 */
[----:B------:R1:W3:Y:S01]  /*96e0*/  MUFU.EX2 R162, R2 ;  /* 0x0000000200a27308 */ /* 0x0002e20000000800 */
[----:B------:R-:W2:Y:S05]  /*96f0*/  LDSM.16.MT88.4 R80, [R206+0x1800] ;  /* 0x00180000ce50783b */ /* 0x000eaa0000004200 */
[----:B-----5:R-:W-:Y:S02]  /*9700*/  F2FP.BF16.PACK_AB R72, R188, R124 ;  /* 0x0000007cbc48723e */ /* 0x020fe400000010ff */
[----:B----4-:R-:W-:Y:S03]  /*9710*/  F2FP.BF16.PACK_AB R73, R181, R107 ;  /* 0x0000006bb549723e */ /* 0x010fe600000010ff */
[--C-:B-1----:R-:W-:Y:S01]  /*9720*/  FFMA.FTZ R2, R165, c[0x0][0x2d0], -R148.reuse ;  /* 0x0000b400a5027a23 */ /* 0x102fe20000010894 */
[----:B---3--:R-:W-:Y:S03]  /*9730*/  F2FP.BF16.PACK_AB R74, R162, R106 ;  /* 0x0000006aa24a723e */ /* 0x008fe600000010ff */
[----:B------:R1:W-:Y:S02]  /*9740*/  MUFU.EX2 R105, R2 ;  /* 0x0000000200697308 */ /* 0x0003e40000000800 */
[--C-:B-1----:R-:W-:Y:S08]  /*9750*/  FFMA.FTZ R2, R166, c[0x0][0x2d0], -R148.reuse ;  /* 0x0000b400a6027a23 */ /* 0x102ff00000010894 */
[----:B------:R1:W3:Y:S02]  /*9760*/  MUFU.EX2 R161, R2 ;  /* 0x0000000200a17308 */ /* 0x0002e40000000800 */
[--C-:B-1----:R-:W-:Y:S01]  /*9770*/  FFMA.FTZ R2, R167, c[0x0][0x2d0], -R149.reuse ;  /* 0x0000b400a7027a23 */ /* 0x102fe20000010895 */
[----:B---3--:R-:W-:Y:S07]  /*9780*/  F2FP.BF16.PACK_AB R75, R161, R105 ;  /* 0x00000069a14b723e */ /* 0x008fee00000010ff */
[----:B------:R1:W-:Y:S01]  /*9790*/  MUFU.EX2 R159, R2 ;  /* 0x00000002009f7308 */ /* 0x0003e20000000800 */
[C---:B------:R-:W-:Y:S08]  /*97a0*/  HMMA.16816.F32.BF16 R4, R72.reuse, R84, R4 ;  /* 0x000000544804723c */ /* 0x040ff00000041804 */
[C---:B------:R-:W-:Y:S01]  /*97b0*/  HMMA.16816.F32.BF16 R8, R72.reuse, R86, R8 ;  /* 0x000000564808723c */ /* 0x040fe20000041808 */
[----:B------:R-:W3:Y:S07]  /*97c0*/  LDSM.16.MT88.4 R84, [R200+0x5800] ;  /* 0x00580000c854783b */ /* 0x000eee0000004200 */
[C---:B------:R-:W-:Y:S04]  /*97d0*/  HMMA.16816.F32.BF16 R12, R72.reuse, R88, R12 ;  /* 0x00000058480c723c */ /* 0x040fe8000004180c */
[--C-:B-1----:R-:W-:Y:S04]  /*97e0*/  FFMA.FTZ R2, R180, c[0x0][0x2d0], -R149.reuse ;  /* 0x0000b400b4027a23 */ /* 0x102fe80000010895 */
[C---:B------:R-:W-:Y:S01]  /*97f0*/  HMMA.16816.F32.BF16 R16, R72.reuse, R90, R16 ;  /* 0x0000005a4810723c */ /* 0x040fe20000041810 */
[----:B------:R1:W4:Y:S01]  /*9800*/  MUFU.EX2 R160, R2 ;  /* 0x0000000200a07308 */ /* 0x0003220000000800 */
[----:B------:R-:W5:Y:S06]  /*9810*/  LDSM.16.MT88.4 R88, [R204+0x5800] ;  /* 0x00580000cc58783b */ /* 0x000f6c0000004200 */
[C---:B--2---:R-:W-:Y:S08]  /*9820*/  HMMA.16816.F32.BF16 R20, R72.reuse, R76, R20 ;  /* 0x0000004c4814723c */ /* 0x044ff00000041814 */
[C---:B------:R-:W-:Y:S01]  /*9830*/  HMMA.16816.F32.BF16 R24, R72.reuse, R78, R24 ;  /* 0x0000004e4818723c */ /* 0x040fe20000041818 */
[----:B------:R-:W2:Y:S07]  /*9840*/  LDSM.16.MT88.4 R76, [R203+0x5800] ;  /* 0x00580000cb4c783b */ /* 0x000eae0000004200 */
[C---:B------:R-:W-:Y:S04]  /*9850*/  HMMA.16816.F32.BF16 R28, R72.reuse, R80, R28 ;  /* 0x00000050481c723c */ /* 0x040fe8000004181c */
[--C-:B-1----:R-:W-:Y:S04]  /*9860*/  FFMA.FTZ R2, R182, c[0x0][0x2d0], -R148.reuse ;  /* 0x0000b400b6027a23 */ /* 0x102fe80000010894 */
[C---:B------:R-:W-:Y:S01]  /*9870*/  HMMA.16816.F32.BF16 R32, R72.reuse, R82, R32 ;  /* 0x000000524820723c */ /* 0x040fe20000041820 */
[----:B------:R1:W-:Y:S01]  /*9880*/  MUFU.EX2 R115, R2 ;  /* 0x0000000200737308 */ /* 0x0003e20000000800 */
[----:B------:R-:W4:Y:S06]  /*9890*/  LDSM.16.MT88.4 R80, [R200+0x2000] ;  /* 0x00200000c850783b */ /* 0x000f2c0000004200 */
[C---:B---3--:R-:W-:Y:S08]  /*98a0*/  HMMA.16816.F32.BF16 R36, R72.reuse, R84, R36 ;  /* 0x000000544824723c */ /* 0x048ff00000041824 */
[C---:B------:R-:W-:Y:S01]  /*98b0*/  HMMA.16816.F32.BF16 R40, R72.reuse, R86, R40 ;  /* 0x000000564828723c */ /* 0x040fe20000041828 */
[----:B------:R-:W3:Y:S07]  /*98c0*/  LDSM.16.MT88.4 R84, [R203+0x2000] ;  /* 0x00200000cb54783b */ /* 0x000eee0000004200 */
[C---:B-----5:R-:W-:Y:S04]  /*98d0*/  HMMA.16816.F32.BF16 R44, R72.reuse, R88, R44 ;  /* 0x00000058482c723c */ /* 0x060fe8000004182c */
[--C-:B-1----:R-:W-:Y:S04]  /*98e0*/  FFMA.FTZ R2, R183, c[0x0][0x2d0], -R148.reuse ;  /* 0x0000b400b7027a23 */ /* 0x102fe80000010894 */
[C---:B------:R-:W-:Y:S01]  /*98f0*/  HMMA.16816.F32.BF16 R48, R72.reuse, R90, R48 ;  /* 0x0000005a4830723c */ /* 0x040fe20000041830 */
[----:B------:R1:W5:Y:S01]  /*9900*/  MUFU.EX2 R114, R2 ;  /* 0x0000000200727308 */ /* 0x0003620000000800 */
[----:B------:R-:W-:Y:S06]  /*9910*/  LDSM.16.MT88.4 R88, [R204+0x6000] ;  /* 0x00600000cc58783b */ /* 0x000fec0000004200 */
[C---:B--2---:R-:W-:Y:S08]  /*9920*/  HMMA.16816.F32.BF16 R52, R72.reuse, R76, R52 ;  /* 0x0000004c4834723c */ /* 0x044ff00000041834 */
[C---:B------:R-:W-:Y:S01]  /*9930*/  HMMA.16816.F32.BF16 R56, R72.reuse, R78, R56 ;  /* 0x0000004e4838723c */ /* 0x040fe20000041838 */
[----:B------:R-:W2:Y:S07]  /*9940*/  LDSM.16.MT88.4 R76, [R206+0x2000] ;  /* 0x00200000ce4c783b */ /* 0x000eae0000004200 */
[C---:B------:R-:W-:Y:S04]  /*9950*/  HMMA.16816.F32.BF16 R60, R72.reuse, R92, R60 ;  /* 0x0000005c483c723c */ /* 0x040fe8000004183c */
[--C-:B-1----:R-:W-:Y:S04]  /*9960*/  FFMA.FTZ R2, R189, c[0x0][0x2d0], -R149.reuse ;  /* 0x0000b400bd027a23 */ /* 0x102fe80000010895 */
[----:B------:R-:W-:Y:S01]  /*9970*/  HMMA.16816.F32.BF16 R64, R72, R94, R64 ;  /* 0x0000005e4840723c */ /* 0x000fe20000041840 */
[----:B------:R1:W-:Y:S01]  /*9980*/  MUFU.EX2 R113, R2 ;  /* 0x0000000200717308 */ /* 0x0003e20000000800 */
[----:B------:R-:W-:Y:S05]  /*9990*/  LDSM.16.MT88.4 R92, [R206+0x6000] ;  /* 0x00600000ce5c783b */ /* 0x000fea0000004200 */
[----:B----4-:R-:W-:Y:S02]  /*99a0*/  F2FP.BF16.PACK_AB R72, R160, R159 ;  /* 0x0000009fa048723e */ /* 0x010fe400000010ff */
[----:B-----5:R-:W-:Y:S03]  /*99b0*/  F2FP.BF16.PACK_AB R73, R114, R115 ;  /* 0x000000737249723e */ /* 0x020fe600000010ff */
[--C-:B-1----:R-:W-:Y:S04]  /*99c0*/  FFMA.FTZ R2, R190, c[0x0][0x2d0], -R149.reuse ;  /* 0x0000b400be027a23 */ /* 0x102fe80000010895 */
        /* <DEDUP_REMOVED lines=9> */
[C---:B------:R-:W-:Y:S08]  /*9a60*/  HMMA.16816.F32.BF16 R4, R72.reuse, R80, R4 ;  /* 0x000000504804723c */ /* 0x040ff00000041804 */
[C---:B------:R-:W-:Y:S01]  /*9a70*/  HMMA.16816.F32.BF16 R8, R72.reuse, R82, R8 ;  /* 0x000000524808723c */ /* 0x040fe20000041808 */
[----:B------:R-:W4:Y:S07]  /*9a80*/  LDSM.16.MT88.4 R80, [R200+0x6000] ;  /* 0x00600000c850783b */ /* 0x000f2e0000004200 */
[C---:B------:R-:W-:Y:S04]  /*9a90*/  HMMA.16816.F32.BF16 R12, R72.reuse, R96, R12 ;  /* 0x00000060480c723c */ /* 0x040fe8000004180c */
[--C-:B-1----:R-:W-:Y:S04]  /*9aa0*/  FFMA.FTZ R2, R235, c[0x0][0x2d0], -R149.reuse ;  /* 0x0000b400eb027a23 */ /* 0x102fe80000010895 */
[C---:B------:R-:W-:Y:S01]  /*9ab0*/  HMMA.16816.F32.BF16 R16, R72.reuse, R98, R16 ;  /* 0x000000624810723c */ /* 0x040fe20000041810 */
[----:B------:R1:W5:Y:S01]  /*9ac0*/  MUFU.EX2 R155, R2 ;  /* 0x00000002009b7308 */ /* 0x0003620000000800 */
[----:B------:R-:W-:Y:S06]  /*9ad0*/  LDSM.16.MT88.4 R96, [R203+0x2800] ;  /* 0x00280000cb60783b */ /* 0x000fec0000004200 */
[C---:B---3--:R-:W-:Y:S08]  /*9ae0*/  HMMA.16816.F32.BF16 R20, R72.reuse, R84, R20 ;  /* 0x000000544814723c */ /* 0x048ff00000041814 */
[C---:B------:R-:W-:Y:S01]  /*9af0*/  HMMA.16816.F32.BF16 R24, R72.reuse, R86, R24 ;  /* 0x000000564818723c */ /* 0x040fe20000041818 */
[----:B------:R-:W3:Y:S07]  /*9b00*/  LDSM.16.MT88.4 R84, [R203+0x6000] ;  /* 0x00600000cb54783b */ /* 0x000eee0000004200 */
[C---:B--2---:R-:W-:Y:S04]  /*9b10*/  HMMA.16816.F32.BF16 R28, R72.reuse, R76, R28 ;  /* 0x0000004c481c723c */ /* 0x044fe8000004181c */
[--C-:B-1----:R-:W-:Y:S04]  /*9b20*/  FFMA.FTZ R2, R238, c[0x0][0x2d0], -R148.reuse ;  /* 0x0000b400ee027a23 */ /* 0x102fe80000010894 */
[C---:B------:R-:W-:Y:S01]  /*9b30*/  HMMA.16816.F32.BF16 R32, R72.reuse, R78, R32 ;  /* 0x0000004e4820723c */ /* 0x040fe20000041820 */
[----:B------:R1:W-:Y:S01]  /*9b40*/  MUFU.EX2 R123, R2 ;  /* 0x00000002007b7308 */ /* 0x0003e20000000800 */
[----:B------:R-:W2:Y:S06]  /*9b50*/  LDSM.16.MT88.4 R76, [R200+0x2800] ;  /* 0x00280000c84c783b */ /* 0x000eac0000004200 */
[C---:B----4-:R-:W-:Y:S08]  /*9b60*/  HMMA.16816.F32.BF16 R36, R72.reuse, R80, R36 ;  /* 0x000000504824723c */ /* 0x050ff00000041824 */
[C---:B------:R-:W-:Y:S01]  /*9b70*/  HMMA.16816.F32.BF16 R40, R72.reuse, R82, R40 ;  /* 0x000000524828723c */ /* 0x040fe20000041828 */
[----:B------:R-:W4:Y:S07]  /*9b80*/  LDSM.16.MT88.4 R80, [R204+0x2800] ;  /* 0x00280000cc50783b */ /* 0x000f2e0000004200 */
[C---:B------:R-:W-:Y:S04]  /*9b90*/  HMMA.16816.F32.BF16 R44, R72.reuse, R88, R44 ;  /* 0x00000058482c723c */ /* 0x040fe8000004182c */
[--C-:B-1----:R-:W-:Y:S04]  /*9ba0*/  FFMA.FTZ R2, R237, c[0x0][0x2d0], -R148.reuse ;  /* 0x0000b400ed027a23 */ /* 0x102fe80000010894 */
[C---:B------:R-:W-:Y:S01]  /*9bb0*/  HMMA.16816.F32.BF16 R48, R72.reuse, R90, R48 ;  /* 0x0000005a4830723c */ /* 0x040fe20000041830 */
[----:B------:R1:W1:Y:S01]  /*9bc0*/  MUFU.EX2 R122, R2 ;  /* 0x00000002007a7308 */ /* 0x0002620000000800 */
[----:B------:R-:W-:Y:S06]  /*9bd0*/  LDSM.16.MT88.4 R88, [R200+0x6800] ;  /* 0x00680000c858783b */ /* 0x000fec0000004200 */
[C---:B---3--:R-:W-:Y:S08]  /*9be0*/  HMMA.16816.F32.BF16 R52, R72.reuse, R84, R52 ;  /* 0x000000544834723c */ /* 0x048ff00000041834 */
[C---:B------:R-:W-:Y:S01]  /*9bf0*/  HMMA.16816.F32.BF16 R56, R72.reuse, R86, R56 ;  /* 0x000000564838723c */ /* 0x040fe20000041838 */
[----:B------:R-:W2:Y:S07]  /*9c00*/  LDSM.16.MT88.4 R84, [R206+0x2800] ;  /* 0x00280000ce54783b */ /* 0x000eae0000004200 */
[C---:B------:R-:W-:Y:S01]  /*9c10*/  HMMA.16816.F32.BF16 R60, R72.reuse, R92, R60 ;  /* 0x0000005c483c723c */ /* 0x040fe2000004183c */
[----:B------:R-:W3:Y:S03]  /*9c20*/  LDL.LU R92, [R1+0xc] ;  /* 0x00000c00015c7983 */ /* 0x000ee60000300800 */
[--C-:B-1----:R-:W-:Y:S01]  /*9c30*/  FFMA.FTZ R2, R240, c[0x0][0x2d0], -R149.reuse ;  /* 0x0000b400f0027a23 */ /* 0x102fe20000010895 */
[----:B------:R-:W3:Y:S03]  /*9c40*/  LDL.LU R135, [R1+0x10] ;  /* 0x0000100001877983 */ /* 0x000ee60000300800 */
[----:B------:R-:W-:Y:S01]  /*9c50*/  HMMA.16816.F32.BF16 R64, R72, R94, R64 ;  /* 0x0000005e4840723c */ /* 0x000fe20000041840 */
[----:B------:R1:W-:Y:S06]  /*9c60*/  MUFU.EX2 R121, R2 ;  /* 0x0000000200797308 */ /* 0x0003ec0000000800 */
[----:B-----5:R-:W-:Y:S02]  /*9c70*/  F2FP.BF16.PACK_AB R72, R155, R156 ;  /* 0x0000009c9b48723e */ /* 0x020fe400000010ff */
[----:B------:R-:W-:Y:S03]  /*9c80*/  F2FP.BF16.PACK_AB R73, R122, R123 ;  /* 0x0000007b7a49723e */ /* 0x000fe600000010ff */
[--C-:B-1----:R-:W-:Y:S04]  /*9c90*/  FFMA.FTZ R2, R239, c[0x0][0x2d0], -R149.reuse ;  /* 0x0000b400ef027a23 */ /* 0x102fe80000010895 */
[----:B------:R1:W5:Y:S02]  /*9ca0*/  MUFU.EX2 R154, R2 ;  /* 0x00000002009a7308 */ /* 0x0003640000000800 */
[--C-:B-1----:R-:W-:Y:S01]  /*9cb0*/  FFMA.FTZ R2, R241, c[0x0][0x2d0], -R148.reuse ;  /* 0x0000b400f1027a23 */ /* 0x102fe20000010894 */
[----:B-----5:R-:W-:Y:S07]  /*9cc0*/  F2FP.BF16.PACK_AB R74, R154, R121 ;  /* 0x000000799a4a723e */ /* 0x020fee00000010ff */
[----:B------:R1:W-:Y:S02]  /*9cd0*/  MUFU.EX2 R120, R2 ;  /* 0x0000000200787308 */ /* 0x0003e40000000800 */
[--C-:B-1----:R-:W-:Y:S08]  /*9ce0*/  FFMA.FTZ R2, R232, c[0x0][0x2d0], -R148.reuse ;  /* 0x0000b400e8027a23 */ /* 0x102ff00000010894 */
[----:B------:R1:W5:Y:S02]  /*9cf0*/  MUFU.EX2 R153, R2 ;  /* 0x0000000200997308 */ /* 0x0003640000000800 */
[--C-:B-1----:R-:W-:Y:S01]  /*9d00*/  FFMA.FTZ R2, R251, c[0x0][0x2d0], -R149.reuse ;  /* 0x0000b400fb027a23 */ /* 0x102fe20000010895 */
[----:B-----5:R-:W-:Y:S07]  /*9d10*/  F2FP.BF16.PACK_AB R75, R153, R120 ;  /* 0x00000078994b723e */ /* 0x020fee00000010ff */
[----:B------:R1:W-:Y:S01]  /*9d20*/  MUFU.EX2 R152, R2 ;  /* 0x0000000200987308 */ /* 0x0003e20000000800 */
[C---:B--2---:R-:W-:Y:S08]  /*9d30*/  HMMA.16816.F32.BF16 R4, R72.reuse, R76, R4 ;  /* 0x0000004c4804723c */ /* 0x044ff00000041804 */
[C---:B------:R-:W-:Y:S01]  /*9d40*/  HMMA.16816.F32.BF16 R8, R72.reuse, R78, R8 ;  /* 0x0000004e4808723c */ /* 0x040fe20000041808 */
[----:B------:R-:W2:Y:S07]  /*9d50*/  LDSM.16.MT88.4 R76, [R204+0x6800] ;  /* 0x00680000cc4c783b */ /* 0x000eae0000004200 */
[C---:B----4-:R-:W-:Y:S04]  /*9d60*/  HMMA.16816.F32.BF16 R12, R72.reuse, R80, R12 ;  /* 0x00000050480c723c */ /* 0x050fe8000004180c */
[--C-:B-1----:R-:W-:Y:S04]  /*9d70*/  FFMA.FTZ R2, R252, c[0x0][0x2d0], -R149.reuse ;  /* 0x0000b400fc027a23 */ /* 0x102fe80000010895 */
[C---:B------:R-:W-:Y:S01]  /*9d80*/  HMMA.16816.F32.BF16 R16, R72.reuse, R82, R16 ;  /* 0x000000524810723c */ /* 0x040fe20000041810 */
[----:B------:R1:W4:Y:S01]  /*9d90*/  MUFU.EX2 R151, R2 ;  /* 0x0000000200977308 */ /* 0x0003220000000800 */
[----:B------:R-:W5:Y:S06]  /*9da0*/  LDSM.16.MT88.4 R80, [R203+0x6800] ;  /* 0x00680000cb50783b */ /* 0x000f6c0000004200 */
[C---:B------:R-:W-:Y:S08]  /*9db0*/  HMMA.16816.F32.BF16 R20, R72.reuse, R96, R20 ;  /* 0x000000604814723c */ /* 0x040ff00000041814 */
[C---:B------:R-:W-:Y:S01]  /*9dc0*/  HMMA.16816.F32.BF16 R24, R72.reuse, R98, R24 ;  /* 0x000000624818723c */ /* 0x040fe20000041818 */
[----:B------:R-:W-:Y:S07]  /*9dd0*/  LDSM.16.MT88.4 R96, [R204+0x7000] ;  /* 0x00700000cc60783b */ /* 0x000fee0000004200 */
[C---:B------:R-:W-:Y:S04]  /*9de0*/  HMMA.16816.F32.BF16 R28, R72.reuse, R84, R28 ;  /* 0x00000054481c723c */ /* 0x040fe8000004181c */
[--C-:B-1----:R-:W-:Y:S04]  /*9df0*/  FFMA.FTZ R2, R243, c[0x0][0x2d0], -R148.reuse ;  /* 0x0000b400f3027a23 */ /* 0x102fe80000010894 */
[C---:B------:R-:W-:Y:S01]  /*9e00*/  HMMA.16816.F32.BF16 R32, R72.reuse, R86, R32 ;  /* 0x000000564820723c */ /* 0x040fe20000041820 */
[----:B------:R1:W-:Y:S01]  /*9e10*/  MUFU.EX2 R131, R2 ;  /* 0x0000000200837308 */ /* 0x0003e20000000800 */
[----:B------:R-:W4:Y:S06]  /*9e20*/  LDSM.16.MT88.4 R84, [R206+0x6800] ;  /* 0x00680000ce54783b */ /* 0x000f2c0000004200 */
[C---:B------:R-:W-:Y:S08]  /*9e30*/  HMMA.16816.F32.BF16 R36, R72.reuse, R88, R36 ;  /* 0x000000584824723c */ /* 0x040ff00000041824 */
[C---:B------:R-:W-:Y:S01]  /*9e40*/  HMMA.16816.F32.BF16 R40, R72.reuse, R90, R40 ;  /* 0x0000005a4828723c */ /* 0x040fe20000041828 */
[----:B------:R-:W-:Y:S07]  /*9e50*/  LDSM.16.MT88.4 R88, [R203+0x3000] ;  /* 0x00300000cb58783b */ /* 0x000fee0000004200 */
[C---:B--2---:R-:W-:Y:S04]  /*9e60*/  HMMA.16816.F32.BF16 R44, R72.reuse, R76, R44 ;  /* 0x0000004c482c723c */ /* 0x044fe8000004182c */
[----:B-1----:R-:W-:Y:S04]  /*9e70*/  FFMA.FTZ R2, R244, c[0x0][0x2d0], -R148 ;  /* 0x0000b400f4027a23 */ /* 0x002fe80000010894 */
[C---:B------:R-:W-:Y:S01]  /*9e80*/  HMMA.16816.F32.BF16 R48, R72.reuse, R78, R48 ;  /* 0x0000004e4830723c */ /* 0x040fe20000041830 */
[----:B------:R1:W2:Y:S01]  /*9e90*/  MUFU.EX2 R130, R2 ;  /* 0x0000000200827308 */ /* 0x0002a20000000800 */
[----:B------:R-:W3:Y:S06]  /*9ea0*/  LDSM.16.MT88.4 R76, [R200+0x3000] ;  /* 0x00300000c84c783b */ /* 0x000eec0000004200 */
[C---:B-----5:R-:W-:Y:S08]  /*9eb0*/  HMMA.16816.F32.BF16 R52, R72.reuse, R80, R52 ;  /* 0x000000504834723c */ /* 0x060ff00000041834 */
[C---:B------:R-:W-:Y:S01]  /*9ec0*/  HMMA.16816.F32.BF16 R56, R72.reuse, R82, R56 ;  /* 0x000000524838723c */ /* 0x040fe20000041838 */
[----:B------:R-:W5:Y:S07]  /*9ed0*/  LDSM.16.MT88.4 R80, [R204+0x3000] ;  /* 0x00300000cc50783b */ /* 0x000f6e0000004200 */
[C---:B----4-:R-:W-:Y:S04]  /*9ee0*/  HMMA.16816.F32.BF16 R60, R72.reuse, R84, R60 ;  /* 0x00000054483c723c */ /* 0x050fe8000004183c */
[--C-:B-1----:R-:W-:Y:S02]  /*9ef0*/  FFMA.FTZ R2, R137, c[0x0][0x2d0], -R149.reuse ;  /* 0x0000b40089027a23 */ /* 0x102fe40000010895 */
[----:B------:R-:W-:Y:S02]  /*9f00*/  IMAD.MOV.U32 R137, RZ, RZ, R134 ;  /* 0x000000ffff897224 */ /* 0x000fe400078e0086 */
[----:B------:R-:W-:Y:S01]  /*9f10*/  HMMA.16816.F32.BF16 R64, R72, R86, R64 ;  /* 0x000000564840723c */ /* 0x000fe20000041840 */
[----:B------:R1:W-:Y:S01]  /*9f20*/  MUFU.EX2 R129, R2 ;  /* 0x0000000200817308 */ /* 0x0003e20000000800 */
[----:B------:R-:W-:Y:S02]  /*9f30*/  LDSM.16.MT88.4 R84, [R200+0x7000] ;  /* 0x00700000c854783b */ /* 0x000fe40000004200 */
[----:B------:R-:W-:Y:S03]  /*9f40*/  IMAD.MOV.U32 R134, RZ, RZ, R128 ;  /* 0x000000ffff867224 */ /* 0x000fe600078e0080 */
[----:B------:R-:W-:Y:S02]  /*9f50*/  F2FP.BF16.PACK_AB R72, R151, R152 ;  /* 0x000000989748723e */ /* 0x000fe400000010ff */
[----:B--2---:R-:W-:Y:S03]  /*9f60*/  F2FP.BF16.PACK_AB R73, R130, R131 ;  /* 0x000000838249723e */ /* 0x004fe600000010ff */
[--C-:B-1----:R-:W-:Y:S04]  /*9f70*/  FFMA.FTZ R2, R150, c[0x0][0x2d0], -R149.reuse ;  /* 0x0000b40096027a23 */ /* 0x102fe80000010895 */
[----:B------:R1:W2:Y:S02]  /*9f80*/  MUFU.EX2 R150, R2 ;  /* 0x0000000200967308 */ /* 0x0002a40000000800 */
[----:B-1----:R-:W-:Y:S01]  /*9f90*/  FFMA.FTZ R2, R247, c[0x0][0x2d0], -R148 ;  /* 0x0000b400f7027a23 */ /* 0x002fe20000010894 */
[----:B--2---:R-:W-:Y:S01]  /*9fa0*/  F2FP.BF16.PACK_AB R74, R150, R129 ;  /* 0x00000081964a723e */ /* 0x004fe200000010ff */
[----:B---3--:R-:W-:Y:S06]  /*9fb0*/  FFMA.FTZ R104, R3, R92, R104 ;  /* 0x0000005c03687223 */ /* 0x008fec0000010068 */
[----:B------:R1:W-:Y:S01]  /*9fc0*/  MUFU.EX2 R128, R2 ;  /* 0x0000000200807308 */ /* 0x0003e20000000800 */
[----:B------:R-:W2:Y:S01]  /*9fd0*/  LDSM.16.MT88.4 R92, [R206+0x3000] ;  /* 0x00300000ce5c783b */ /* 0x000ea20000004200 */
[----:B------:R-:W-:Y:S04]  /*9fe0*/  FFMA.FTZ R0, R0, R135, R164 ;  /* 0x0000008700007223 */ /* 0x000fe800000100a4 */
[----:B------:R-:W-:Y:S04]  /*9ff0*/  FADD.FTZ R0, R133, R0 ;  /* 0x0000000085007221 */ /* 0x000fe80000010000 */
[----:B------:R-:W3:Y:S01]  /*a000*/  MUFU.EX2 R3, R100 ;  /* 0x0000006400037308 */ /* 0x000ee20000000800 */
[----:B------:R-:W-:Y:S04]  /*a010*/  FADD.FTZ R0, R111, R0 ;  /* 0x000000006f007221 */ /* 0x000fe80000010000 */
[----:B------:R-:W-:Y:S04]  /*a020*/  FADD.FTZ R0, R109, R0 ;  /* 0x000000006d007221 */ /* 0x000fe80000010000 */
[----:B------:R-:W-:Y:S04]  /*a030*/  FADD.FTZ R0, R249, R0 ;  /* 0x00000000f9007221 */ /* 0x000fe80000010000 */
[----:B------:R-:W-:Y:S02]  /*a040*/  FADD.FTZ R0, R248, R0 ;  /* 0x00000000f8007221 */ /* 0x000fe40000010000 */
[--C-:B-1----:R-:W-:Y:S02]  /*a050*/  FFMA.FTZ R2, R250, c[0x0][0x2d0], -R148.reuse ;  /* 0x0000b400fa027a23 */ /* 0x102fe40000010894 */
[----:B------:R-:W-:Y:S02]  /*a060*/  FFMA.FTZ R148, R71, c[0x0][0x2d0], -R148 ;  /* 0x0000b40047947a23 */ /* 0x000fe40000010894 */
[----:B------:R-:W1:Y:S01]  /*a070*/  MUFU.EX2 R139, R2 ;  /* 0x00000002008b7308 */ /* 0x000e620000000800 */
[----:B------:R-:W-:Y:S01]  /*a080*/  FADD.FTZ R0, R119, R0 ;  /* 0x0000000077007221 */ /* 0x000fe20000010000 */
[----:B---3--:R-:W-:Y:S03]  /*a090*/  F2FP.BF16.PACK_AB R133, R136, R3 ;  /* 0x000000038885723e */ /* 0x008fe600000010ff */
[----:B------:R-:W-:Y:S05]  /*a0a0*/  FADD.FTZ R0, R118, R0 ;  /* 0x0000000076007221 */ /* 0x000fea0000010000 */
[----:B------:R-:W-:Y:S01]  /*a0b0*/  MUFU.EX2 R71, R102 ;  /* 0x0000006600477308 */ /* 0x000fe20000000800 */
[----:B------:R-:W-:Y:S04]  /*a0c0*/  FADD.FTZ R0, R116, R0 ;  /* 0x0000000074007221 */ /* 0x000fe80000010000 */
[----:B------:R-:W-:Y:S04]  /*a0d0*/  FADD.FTZ R0, R236, R0 ;  /* 0x00000000ec007221 */ /* 0x000fe80000010000 */
[----:B------:R-:W-:Y:S01]  /*a0e0*/  FADD.FTZ R0, R126, R0 ;  /* 0x000000007e007221 */ /* 0x000fe20000010000 */
[----:B------:R-:W-:Y:S03]  /*a0f0*/  MUFU.EX2 R148, R148 ;  /* 0x0000009400947308 */ /* 0x000fe60000000800 */
[----:B------:R-:W-:Y:S01]  /*a100*/  FADD.FTZ R0, R125, R0 ;  /* 0x000000007d007221 */ /* 0x000fe20000010000 */
[----:B-1----:R-:W-:Y:S01]  /*a110*/  F2FP.BF16.PACK_AB R75, R139, R128 ;  /* 0x000000808b4b723e */ /* 0x002fe200000010ff */
[--C-:B------:R-:W-:Y:S01]  /*a120*/  FFMA.FTZ R2, R163, c[0x0][0x2d0], -R149.reuse ;  /* 0x0000b400a3027a23 */ /* 0x100fe20000010895 */
[----:B------:R-:W-:Y:S01]  /*a130*/  MOV R163, R138 ;  /* 0x0000008a00a37202 */ /* 0x000fe20000000f00 */
[----:B------:R-:W-:Y:S02]  /*a140*/  FFMA.FTZ R149, R137, c[0x0][0x2d0], -R149 ;  /* 0x0000b40089957a23 */ /* 0x000fe40000010895 */
[----:B------:R-:W-:Y:S01]  /*a150*/  FADD.FTZ R0, R107, R0 ;  /* 0x000000006b007221 */ /* 0x000fe20000010000 */
[----:B------:R-:W-:Y:S01]  /*a160*/  MUFU.EX2 R137, R70 ;  /* 0x0000004600897308 */ /* 0x000fe20000000800 */
[C---:B------:R-:W-:Y:S03]  /*a170*/  HMMA.16816.F32.BF16 R4, R72.reuse, R76, R4 ;  /* 0x0000004c4804723c */ /* 0x040fe60000041804 */
[----:B------:R-:W-:Y:S04]  /*a180*/  FADD.FTZ R0, R181, R0 ;  /* 0x00000000b5007221 */ /* 0x000fe80000010000 */
[----:B------:R-:W-:Y:S01]  /*a190*/  FADD.FTZ R0, R105, R0 ;  /* 0x0000000069007221 */ /* 0x000fe20000010000 */
[C---:B------:R-:W-:Y:S01]  /*a1a0*/  HMMA.16816.F32.BF16 R8, R72.reuse, R78, R8 ;  /* 0x0000004e4808723c */ /* 0x040fe20000041808 */
[----:B------:R-:W1:Y:S01]  /*a1b0*/  LDSM.16.MT88.4 R76, [R203+0x7000] ;  /* 0x00700000cb4c783b */ /* 0x000e620000004200 */
[----:B------:R3:W4:Y:S02]  /*a1c0*/  MUFU.EX2 R70, R103 ;  /* 0x0000006700467308 */ /* 0x0007240000000800 */
[----:B------:R-:W-:Y:S04]  /*a1d0*/  FADD.FTZ R0, R161, R0 ;  /* 0x00000000a1007221 */ /* 0x000fe80000010000 */
[C---:B-----5:R-:W-:Y:S04]  /*a1e0*/  HMMA.16816.F32.BF16 R12, R72.reuse, R80, R12 ;  /* 0x00000050480c723c */ /* 0x060fe8000004180c */
[----:B------:R-:W5:Y:S01]  /*a1f0*/  MUFU.EX2 R149, R149 ;  /* 0x0000009500957308 */ /* 0x000f620000000800 */
[----:B------:R-:W-:Y:S03]  /*a200*/  FADD.FTZ R0, R115, R0 ;  /* 0x0000000073007221 */ /* 0x000fe60000010000 */
[C---:B------:R-:W-:Y:S01]  /*a210*/  HMMA.16816.F32.BF16 R16, R72.reuse, R82, R16 ;  /* 0x000000524810723c */ /* 0x040fe20000041810 */
[----:B------:R-:W1:Y:S03]  /*a220*/  LDSM.16.MT88.4 R80, [R206+0x7000] ;  /* 0x00700000ce50783b */ /* 0x000e660000004200 */
[----:B------:R-:W-:Y:S02]  /*a230*/  FADD.FTZ R0, R114, R0 ;  /* 0x0000000072007221 */ /* 0x000fe40000010000 */
[----:B------:R5:W5:Y:S02]  /*a240*/  MUFU.EX2 R138, R2 ;  /* 0x00000002008a7308 */ /* 0x000b640000000800 */
[C---:B------:R-:W-:Y:S01]  /*a250*/  HMMA.16816.F32.BF16 R20, R72.reuse, R88, R20 ;  /* 0x000000584814723c */ /* 0x040fe20000041814 */
[----:B---3--:R-:W-:Y:S03]  /*a260*/  LDSM.16.MT88.4 R100, [R206+0x3800] ;  /* 0x00380000ce64783b */ /* 0x008fe60000004200 */
[----:B----4-:R-:W-:Y:S01]  /*a270*/  F2FP.BF16.PACK_AB R135, R148, R70 ;  /* 0x000000469487723e */ /* 0x010fe200000010ff */
[----:B------:R-:W-:Y:S03]  /*a280*/  FADD.FTZ R0, R112, R0 ;  /* 0x0000000070007221 */ /* 0x000fe60000010000 */
[C---:B------:R-:W-:Y:S01]  /*a290*/  HMMA.16816.F32.BF16 R24, R72.reuse, R90, R24 ;  /* 0x0000005a4818723c */ /* 0x040fe20000041818 */
[----:B------:R-:W-:Y:S03]  /*a2a0*/  LDSM.16.MT88.4 R88, [R204+0x3800] ;  /* 0x00380000cc58783b */ /* 0x000fe60000004200 */
[----:B------:R-:W-:Y:S04]  /*a2b0*/  FADD.FTZ R0, R157, R0 ;  /* 0x000000009d007221 */ /* 0x000fe80000010000 */
[C---:B--2---:R-:W-:Y:S04]  /*a2c0*/  HMMA.16816.F32.BF16 R28, R72.reuse, R92, R28 ;  /* 0x0000005c481c723c */ /* 0x044fe8000004181c */
[----:B------:R-:W-:Y:S02]  /*a2d0*/  FADD.FTZ R0, R123, R0 ;  /* 0x000000007b007221 */ /* 0x000fe40000010000 */
[----:B-----5:R-:W-:Y:S01]  /*a2e0*/  FADD.FTZ R2, R134, R104 ;  /* 0x0000006886027221 */ /* 0x020fe20000010000 */
[----:B------:R-:W-:Y:S01]  /*a2f0*/  F2FP.BF16.PACK_AB R134, R149, R71 ;  /* 0x000000479586723e */ /* 0x000fe200000010ff */
[C---:B------:R-:W-:Y:S01]  /*a300*/  HMMA.16816.F32.BF16 R32, R72.reuse, R94, R32 ;  /* 0x0000005e4820723c */ /* 0x040fe20000041820 */
[----:B------:R-:W-:Y:S03]  /*a310*/  LDSM.16.MT88.4 R92, [R203+0x3800] ;  /* 0x00380000cb5c783b */ /* 0x000fe60000004200 */
[----:B------:R-:W-:Y:S01]  /*a320*/  FADD.FTZ R2, R132, R2 ;  /* 0x0000000284027221 */ /* 0x000fe20000010000 */
[----:B------:R-:W-:Y:S01]  /*a330*/  F2FP.BF16.PACK_AB R132, R137, R138 ;  /* 0x0000008a8984723e */ /* 0x000fe200000010ff */
[----:B------:R-:W-:Y:S02]  /*a340*/  FADD.FTZ R0, R122, R0 ;  /* 0x000000007a007221 */ /* 0x000fe40000010000 */
[C---:B------:R-:W-:Y:S04]  /*a350*/  HMMA.16816.F32.BF16 R36, R72.reuse, R84, R36 ;  /* 0x000000544824723c */ /* 0x040fe80000041824 */
[----:B------:R-:W-:Y:S02]  /*a360*/  FADD.FTZ R2, R110, R2 ;  /* 0x000000026e027221 */ /* 0x000fe40000010000 */
[----:B------:R-:W-:Y:S02]  /*a370*/  FADD.FTZ R0, R120, R0 ;  /* 0x0000000078007221 */ /* 0x000fe40000010000 */
[C---:B------:R-:W-:Y:S01]  /*a380*/  HMMA.16816.F32.BF16 R40, R72.reuse, R86, R40 ;  /* 0x000000564828723c */ /* 0x040fe20000041828 */
[----:B------:R-:W2:Y:S03]  /*a390*/  LDSM.16.MT88.4 R84, [R200+0x3800] ;  /* 0x00380000c854783b */ /* 0x000ea60000004200 */
[----:B------:R-:W-:Y:S02]  /*a3a0*/  FADD.FTZ R2, R108, R2 ;  /* 0x000000026c027221 */ /* 0x000fe40000010000 */
[----:B------:R-:W-:Y:S02]  /*a3b0*/  FADD.FTZ R0, R153, R0 ;  /* 0x0000000099007221 */ /* 0x000fe40000010000 */
[C---:B------:R-:W-:Y:S01]  /*a3c0*/  HMMA.16816.F32.BF16 R44, R72.reuse, R96, R44 ;  /* 0x00000060482c723c */ /* 0x040fe2000004182c */
[----:B------:R-:W3:Y:S03]  /*a3d0*/  LDSM.16.MT88.4 R108, [R200+0x7800] ;  /* 0x00780000c86c783b */ /* 0x000ee60000004200 */
[----:B------:R-:W-:Y:S02]  /*a3e0*/  FADD.FTZ R2, R163, R2 ;  /* 0x00000002a3027221 */ /* 0x000fe40000010000 */
[----:B------:R-:W-:Y:S02]  /*a3f0*/  FADD.FTZ R0, R131, R0 ;  /* 0x0000000083007221 */ /* 0x000fe40000010000 */
[C---:B------:R-:W-:Y:S04]  /*a400*/  HMMA.16816.F32.BF16 R48, R72.reuse, R98, R48 ;  /* 0x000000624830723c */ /* 0x040fe80000041830 */
[----:B------:R-:W-:Y:S02]  /*a410*/  FADD.FTZ R2, R246, R2 ;  /* 0x00000002f6027221 */ /* 0x000fe40000010000 */
[----:B------:R-:W-:Y:S02]  /*a420*/  FADD.FTZ R0, R130, R0 ;  /* 0x0000000082007221 */ /* 0x000fe40000010000 */
[C---:B-1----:R-:W-:Y:S04]  /*a430*/  HMMA.16816.F32.BF16 R52, R72.reuse, R76, R52 ;  /* 0x0000004c4834723c */ /* 0x042fe80000041834 */
[----:B------:R-:W-:Y:S02]  /*a440*/  FADD.FTZ R2, R245, R2 ;  /* 0x00000002f5027221 */ /* 0x000fe40000010000 */
[----:B------:R-:W-:Y:S02]  /*a450*/  FADD.FTZ R0, R128, R0 ;  /* 0x0000000080007221 */ /* 0x000fe40000010000 */
[C---:B------:R-:W-:Y:S04]  /*a460*/  HMMA.16816.F32.BF16 R56, R72.reuse, R78, R56 ;  /* 0x0000004e4838723c */ /* 0x040fe80000041838 */
[----:B------:R-:W-:Y:S02]  /*a470*/  FADD.FTZ R2, R117, R2 ;  /* 0x0000000275027221 */ /* 0x000fe40000010000 */
[----:B------:R-:W1:Y:S01]  /*a480*/  LDSM.16.MT88.4 R116, [R204+0x7800] ;  /* 0x00780000cc74783b */ /* 0x000e620000004200 */
[----:B------:R-:W-:Y:S01]  /*a490*/  FADD.FTZ R0, R139, R0 ;  /* 0x000000008b007221 */ /* 0x000fe20000010000 */
[C---:B------:R-:W-:Y:S04]  /*a4a0*/  HMMA.16816.F32.BF16 R60, R72.reuse, R80, R60 ;  /* 0x00000050483c723c */ /* 0x040fe8000004183c */
[----:B------:R-:W-:Y:S02]  /*a4b0*/  FADD.FTZ R2, R242, R2 ;  /* 0x00000002f2027221 */ /* 0x000fe40000010000 */
[----:B------:R-:W-:Y:S02]  /*a4c0*/  FADD.FTZ R3, R3, R0 ;  /* 0x0000000003037221 */ /* 0x000fe40000010000 */
[----:B------:R-:W-:Y:S04]  /*a4d0*/  HMMA.16816.F32.BF16 R64, R72, R82, R64 ;  /* 0x000000524840723c */ /* 0x000fe80000041840 */
[----:B------:R-:W-:Y:S02]  /*a4e0*/  FADD.FTZ R2, R234, R2 ;  /* 0x00000002ea027221 */ /* 0x000fe40000010000 */
[----:B------:R-:W-:Y:S02]  /*a4f0*/  FADD.FTZ R3, R136, R3 ;  /* 0x0000000388037221 */ /* 0x000fe40000010000 */
[C---:B--2---:R-:W-:Y:S01]  /*a500*/  HMMA.16816.F32.BF16 R72, R132.reuse, R84, R4 ;  /* 0x000000548448723c */ /* 0x044fe20000041804 */
[----:B------:R-:W-:Y:S04]  /*a510*/  LDSM.16.MT88.4 R4, [R206+0x7800] ;  /* 0x00780000ce04783b */ /* 0x000fe80000004200 */
[----:B------:R-:W-:Y:S03]  /*a520*/  FADD.FTZ R2, R127, R2 ;  /* 0x000000027f027221 */ /* 0x000fe60000010000 */
[C---:B------:R-:W-:Y:S01]  /*a530*/  HMMA.16816.F32.BF16 R76, R132.reuse, R86, R8 ;  /* 0x00000056844c723c */ /* 0x040fe20000041808 */
[----:B------:R-:W2:Y:S03]  /*a540*/  LDL R8, [R1+0x4] ;  /* 0x0000040001087983 */ /* 0x000ea60000100800 */
[----:B------:R-:W-:Y:S02]  /*a550*/  FADD.FTZ R2, R124, R2 ;  /* 0x000000027c027221 */ /* 0x000fe40000010000 */
[----:B------:R-:W4:Y:S02]  /*a560*/  LDSM.16.MT88.4 R124, [R203+0x7800] ;  /* 0x00780000cb7c783b */ /* 0x000f240000004200 */
[C---:B------:R-:W-:Y:S04]  /*a570*/  HMMA.16816.F32.BF16 R80, R132.reuse, R88, R12 ;  /* 0x000000588450723c */ /* 0x040fe8000004180c */
[----:B------:R-:W-:Y:S04]  /*a580*/  FADD.FTZ R2, R188, R2 ;  /* 0x00000002bc027221 */ /* 0x000fe80000010000 */
        /* <DEDUP_REMOVED lines=10> */
[C---:B---3--:R-:W-:Y:S04]  /*a630*/  HMMA.16816.F32.BF16 R104, R132.reuse, R108, R36 ;  /* 0x0000006c8468723c */ /* 0x048fe80000041824 */
[----:B------:R-:W-:Y:S04]  /*a640*/  FADD.FTZ R2, R158, R2 ;  /* 0x000000029e027221 */ /* 0x000fe80000010000 */
[C---:B------:R-:W-:Y:S04]  /*a650*/  HMMA.16816.F32.BF16 R108, R132.reuse, R110, R40 ;  /* 0x0000006e846c723c */ /* 0x040fe80000041828 */
[----:B------:R-:W-:Y:S04]  /*a660*/  FADD.FTZ R2, R156, R2 ;  /* 0x000000029c027221 */ /* 0x000fe80000010000 */
[C---:B-1----:R-:W-:Y:S04]  /*a670*/  HMMA.16816.F32.BF16 R112, R132.reuse, R116, R44 ;  /* 0x000000748470723c */ /* 0x042fe8000004182c */
[----:B------:R-:W-:Y:S04]  /*a680*/  FADD.FTZ R2, R155, R2 ;  /* 0x000000029b027221 */ /* 0x000fe80000010000 */
[C---:B------:R-:W-:Y:S04]  /*a690*/  HMMA.16816.F32.BF16 R116, R132.reuse, R118, R48 ;  /* 0x000000768474723c */ /* 0x040fe80000041830 */
[----:B------:R-:W-:Y:S04]  /*a6a0*/  FADD.FTZ R2, R121, R2 ;  /* 0x0000000279027221 */ /* 0x000fe80000010000 */
[C---:B----4-:R-:W-:Y:S04]  /*a6b0*/  HMMA.16816.F32.BF16 R120, R132.reuse, R124, R52 ;  /* 0x0000007c8478723c */ /* 0x050fe80000041834 */
[----:B------:R-:W-:Y:S04]  /*a6c0*/  FADD.FTZ R2, R154, R2 ;  /* 0x000000029a027221 */ /* 0x000fe80000010000 */
[C---:B------:R-:W-:Y:S04]  /*a6d0*/  HMMA.16816.F32.BF16 R124, R132.reuse, R126, R56 ;  /* 0x0000007e847c723c */ /* 0x040fe80000041838 */
[----:B------:R-:W-:Y:S04]  /*a6e0*/  FADD.FTZ R2, R152, R2 ;  /* 0x0000000298027221 */ /* 0x000fe80000010000 */
[----:B------:R-:W-:Y:S04]  /*a6f0*/  FADD.FTZ R2, R151, R2 ;  /* 0x0000000297027221 */ /* 0x000fe80000010000 */
[----:B------:R-:W-:Y:S02]  /*a700*/  FADD.FTZ R2, R129, R2 ;  /* 0x0000000281027221 */ /* 0x000fe40000010000 */
[C---:B------:R-:W-:Y:S03]  /*a710*/  HMMA.16816.F32.BF16 R128, R132.reuse, R4, R60 ;  /* 0x000000048480723c */ /* 0x040fe6000004183c */
[----:B------:R-:W-:Y:S04]  /*a720*/  FADD.FTZ R2, R150, R2 ;  /* 0x0000000296027221 */ /* 0x000fe80000010000 */
[----:B------:R-:W-:Y:S01]  /*a730*/  FADD.FTZ R2, R138, R2 ;  /* 0x000000028a027221 */ /* 0x000fe20000010000 */
[----:B------:R-:W-:Y:S04]  /*a740*/  HMMA.16816.F32.BF16 R132, R132, R6, R64 ;  /* 0x000000068484723c */ /* 0x000fe80000041840 */
[----:B------:R-:W-:Y:S04]  /*a750*/  FADD.FTZ R0, R137, R2 ;  /* 0x0000000289007221 */ /* 0x000fe80000010000 */
[----:B------:R-:W-:Y:S04]  /*a760*/  FADD.FTZ R2, R71, R0 ;  /* 0x0000000047027221 */ /* 0x000fe80000010000 */
[----:B------:R-:W-:Y:S02]  /*a770*/  FADD.FTZ R2, R149, R2 ;  /* 0x0000000295027221 */ /* 0x000fe40000010000 */
[----:B------:R-:W-:Y:S01]  /*a780*/  FADD.FTZ R0, R70, R3 ;  /* 0x0000000346007221 */ /* 0x000fe20000010000 */
[----:B------:R-:W-:Y:S02]  /*a790*/  MOV R70, R68 ;  /* 0x0000004400467202 */ /* 0x000fe40000000f00 */
[----:B------:R1:W-:Y:S01]  /*a7a0*/  STL [R1+0xc], R2 ;  /* 0x00000c0201007387 */ /* 0x0003e20000100800 */
[----:B------:R-:W-:Y:S01]  /*a7b0*/  FADD.FTZ R0, R148, R0 ;  /* 0x0000000094007221 */ /* 0x000fe20000010000 */
[----:B------:R-:W-:Y:S04]  /*a7c0*/  MOV R3, R69 ;  /* 0x0000004500037202 */ /* 0x000fe80000000f00 */
[----:B------:R1:W-:Y:S01]  /*a7d0*/  STL [R1+0x10], R0 ;  /* 0x0000100001007387 */ /* 0x0003e20000100800 */
[----:B--2---:R-:W-:Y:S01]  /*a7e0*/  ISETP.GT.AND P0, PT, R229, R8, PT ;  /* 0x00000008e500720c */ /* 0x004fe20003f04270 */
[----:B------:R-:W-:Y:S11]  /*a7f0*/  IMAD.MOV.U32 R229, RZ, RZ, R230 ;  /* 0x000000ffffe57224 */ /* 0x000ff600078e00e6 */
[----:B------:R-:W-:Y:S01]  /*a800*/  @!UPT UIADD3 URZ, URZ, URZ, URZ ;  /* 0x0000003f3f3ff290 */ /* 0x000fe2000fffe03f */
[----:B-1----:R-:W-:-:S05]  /*a810*/  @P0 BRA `(.L_x_71) ;  /* 0xffffb77000000947 */ /* 0x002fca000383ffff */
.L_x_70:
[----:B-1----:R-:W2:Y:S02]  /*a820*/  LDL R0, [R1+0x8] ;  /* 0x0000080001007983 */ /* 0x002ea40000100800 */
[----:B--2---:R-:W-:-:S13]  /*a830*/  ISETP.GE.AND P0, PT, R230, R0, PT ;  /* 0x00000000e600720c */ /* 0x004fda0003f06270 */
[----:B------:R-:W-:Y:S05]  /*a840*/  @!P0 BRA `(.L_x_72) ;  /* 0x00003f8000008947 */ /* 0x000fea0003800000 */
[----:B------:R-:W-:Y:S02]  /*a850*/  MOV R71, R68 ;  /* 0x0000004400477202 */ /* 0x000fe40000000f00 */
[----:B------:R-:W-:Y:S02]  /*a860*/  MOV R70, R69 ;  /* 0x0000004500467202 */ /* 0x000fe40000000f00 */
.L_x_73:
[----:B------:R-:W2:Y:S01]  /*a870*/  LDL.64 R162, [R1+0x20] ;  /* 0x0000200001a27983 */ /* 0x000ea20000100a00 */
[----:B------:R-:W-:Y:S04]  /*a880*/  DEPBAR.LE SB0, 0x0 ;  /* 0x000080000000791a */ /* 0x000fe80000000000 */
[----:B------:R-:W-:Y:S01]  /*a890*/  WARPSYNC 0xffffffff ;  /* 0xffffffff00007948 */ /* 0x000fe20003800000 */
[----:B------:R-:W3:Y:S01]  /*a8a0*/  LDL R164, [R1+0x2c] ;  /* 0x00002c0001a47983 */ /* 0x000ee20000100800 */
[----:B-1----:R-:W-:Y:S01]  /*a8b0*/  SHF.R.S32.HI R0, RZ, 0x1f, R230 ;  /* 0x0000001fff007819 */ /* 0x002fe200000114e6 */
[----:B------:R-:W-:Y:S01]  /*a8c0*/  IMAD.WIDE.U32 R68, R230, c[0x0][0x208], RZ ;  /* 0x00008200e6447a25 */ /* 0x000fe200078e00ff */
[----:B------:R-:W-:Y:S01]  /*a8d0*/  MOV R229, 0x6 ;  /* 0x0000000600e57802 */ /* 0x000fe20000000f00 */
[----:B------:R-:W-:Y:S02]  /*a8e0*/  BAR.SYNC.DEFER_BLOCKING 0x0 ;  /* 0x0000000000007b1d */ /* 0x000fe40000010000 */
[----:B------:R-:W-:Y:S01]  /*a8f0*/  IMAD R0, R0, c[0x0][0x208], RZ ;  /* 0x0000820000007a24 */ /* 0x000fe200078e02ff */
[----:B------:R-:W-:Y:S03]  /*a900*/  SHF.L.U32 R3, R68, 0x7, RZ ;  /* 0x0000000744037819 */ /* 0x000fe600000006ff */
[----:B------:R-:W-:Y:S05]  /*a910*/  IMAD R0, R230, c[0x0][0x20c], R0 ;  /* 0x00008300e6007a24 */ /* 0x000fea00078e0200 */
[----:B------:R-:W-:Y:S04]  /*a920*/  IADD3 R0, R69, R0, RZ ;  /* 0x0000000045007210 */ /* 0x000fe80007ffe0ff */
[----:B------:R-:W-:Y:S01]  /*a930*/  SHF.L.U64.HI R0, R68, 0x7, R0 ;  /* 0x0000000744007819 */ /* 0x000fe20000010200 */
[----:B------:R-:W1:Y:S08]  /*a940*/  LDSM.16.M88.4 R8, [R201] ;  /* 0x00000000c908783b */ /* 0x000e700000000200 */
        /* <DEDUP_REMOVED lines=16> */
[C---:B------:R-:W-:Y:S07]  /*aa50*/  HMMA.16816.F32.BF16 R28, R140.reuse, R32, RZ ;  /* 0x000000208c1c723c */ /* 0x040fee00000418ff */
[----:B------:R-:W4:Y:S01]  /*aa60*/  LDSM.16.M88.4 R156, [R220] ;  /* 0x00000000dc9c783b */ /* 0x000f220000000200 */
[C---:B------:R-:W-:Y:S08]  /*aa70*/  HMMA.16816.F32.BF16 R32, R140.reuse, R34, RZ ;  /* 0x000000228c20723c */ /* 0x040ff000000418ff */
[C---:B------:R-:W-:Y:S08]  /*aa80*/  HMMA.16816.F32.BF16 R36, R140.reuse, R40, RZ ;  /* 0x000000288c24723c */ /* 0x040ff000000418ff */
[C---:B------:R-:W-:Y:S08]  /*aa90*/  HMMA.16816.F32.BF16 R40, R140.reuse, R42, RZ ;  /* 0x0000002a8c28723c */ /* 0x040ff000000418ff */
[C---:B-1----:R-:W-:Y:S08]  /*aaa0*/  HMMA.16816.F32.BF16 R44, R140.reuse, R48, RZ ;  /* 0x000000308c2c723c */ /* 0x042ff000000418ff */
[C---:B------:R-:W-:Y:S08]  /*aab0*/  HMMA.16816.F32.BF16 R48, R140.reuse, R50, RZ ;  /* 0x000000328c30723c */ /* 0x040ff000000418ff */
[C---:B------:R-:W-:Y:S08]  /*aac0*/  HMMA.16816.F32.BF16 R52, R140.reuse, R56, RZ ;  /* 0x000000388c34723c */ /* 0x040ff000000418ff */
[C---:B------:R-:W-:Y:S08]  /*aad0*/  HMMA.16816.F32.BF16 R56, R140.reuse, R58, RZ ;  /* 0x0000003a8c38723c */ /* 0x040ff000000418ff */
[C---:B----4-:R-:W-:Y:S08]  /*aae0*/  HMMA.16816.F32.BF16 R60, R140.reuse, R64, RZ ;  /* 0x000000408c3c723c */ /* 0x050ff000000418ff */
[----:B------:R-:W-:Y:S08]  /*aaf0*/  HMMA.16816.F32.BF16 R64, R140, R66, RZ ;  /* 0x000000428c40723c */ /* 0x000ff000000418ff */
[C---:B------:R-:W-:Y:S08]  /*ab00*/  HMMA.16816.F32.BF16 R4, R144.reuse, R136, R4 ;  /* 0x000000889004723c */ /* 0x040ff00000041804 */
[C---:B------:R-:W-:Y:S01]  /*ab10*/  HMMA.16816.F32.BF16 R8, R144.reuse, R138, R8 ;  /* 0x0000008a9008723c */ /* 0x040fe20000041808 */
[----:B------:R-:W1:Y:S07]  /*ab20*/  LDSM.16.M88.4 R136, [R219] ;  /* 0x00000000db88783b */ /* 0x000e6e0000000200 */
[C---:B-----5:R-:W-:Y:S08]  /*ab30*/  HMMA.16816.F32.BF16 R12, R144.reuse, R148, R12 ;  /* 0x00000094900c723c */ /* 0x060ff0000004180c */
[C---:B------:R-:W-:Y:S01]  /*ab40*/  HMMA.16816.F32.BF16 R16, R144.reuse, R150, R16 ;  /* 0x000000969010723c */ /* 0x040fe20000041810 */
[----:B------:R-:W4:Y:S07]  /*ab50*/  LDSM.16.M88.4 R148, [R218] ;  /* 0x00000000da94783b */ /* 0x000f2e0000000200 */
[C---:B------:R-:W-:Y:S08]  /*ab60*/  HMMA.16816.F32.BF16 R20, R144.reuse, R152, R20 ;  /* 0x000000989014723c */ /* 0x040ff00000041814 */
[C---:B------:R-:W-:Y:S01]  /*ab70*/  HMMA.16816.F32.BF16 R24, R144.reuse, R154, R24 ;  /* 0x0000009a9018723c */ /* 0x040fe20000041818 */
[----:B------:R-:W5:Y:S07]  /*ab80*/  LDSM.16.M88.4 R152, [R217] ;  /* 0x00000000d998783b */ /* 0x000f6e0000000200 */
[C---:B------:R-:W-:Y:S07]  /*ab90*/  HMMA.16816.F32.BF16 R28, R144.reuse, R156, R28 ;  /* 0x0000009c901c723c */ /* 0x040fee000004181c */
[----:B------:R-:W-:Y:S01]  /*aba0*/  MOV R156, c[0x0][0x208] ;  /* 0x00008200009c7a02 */ /* 0x000fe20000000f00 */
[C---:B------:R-:W-:Y:S04]  /*abb0*/  HMMA.16816.F32.BF16 R32, R144.reuse, R158, R32 ;  /* 0x0000009e9020723c */ /* 0x040fe80000041820 */
[----:B------:R-:W-:Y:S04]  /*abc0*/  SHF.L.U32 R69, R156, 0x6, RZ ;  /* 0x000000069c457819 */ /* 0x000fe800000006ff */
[C---:B-1----:R-:W-:Y:S08]  /*abd0*/  HMMA.16816.F32.BF16 R36, R144.reuse, R136, R36 ;  /* 0x000000889024723c */ /* 0x042ff00000041824 */
[C---:B------:R-:W-:Y:S08]  /*abe0*/  HMMA.16816.F32.BF16 R40, R144.reuse, R138, R40 ;  /* 0x0000008a9028723c */ /* 0x040ff00000041828 */
[C---:B----4-:R-:W-:Y:S08]  /*abf0*/  HMMA.16816.F32.BF16 R44, R144.reuse, R148, R44 ;  /* 0x00000094902c723c */ /* 0x050ff0000004182c */
[C---:B------:R-:W-:Y:S08]  /*ac00*/  HMMA.16816.F32.BF16 R48, R144.reuse, R150, R48 ;  /* 0x000000969030723c */ /* 0x040ff00000041830 */
[C---:B-----5:R-:W-:Y:S04]  /*ac10*/  HMMA.16816.F32.BF16 R52, R144.reuse, R152, R52 ;  /* 0x000000989034723c */ /* 0x060fe80000041834 */
[C---:B--2---:R-:W-:Y:S04]  /*ac20*/  IADD3 R2, P1, R3.reuse, R162, RZ ;  /* 0x000000a203027210 */ /* 0x044fe80007f3e0ff */
[C---:B------:R-:W-:Y:S04]  /*ac30*/  HMMA.16816.F32.BF16 R56, R144.reuse, R154, R56 ;  /* 0x0000009a9038723c */ /* 0x040fe80000041838 */
[----:B---3--:R-:W-:Y:S02]  /*ac40*/  IADD3.X R68, R0, R164, RZ, P1, !PT ;  /* 0x000000a400447210 */ /* 0x008fe40000ffe4ff */
[----:B------:R-:W-:Y:S02]  /*ac50*/  LEA R160, P0, R2, c[0x0][0x1f8], 0x1 ;  /* 0x00007e0002a07a11 */ /* 0x000fe400078008ff */
[----:B------:R-:W-:Y:S04]  /*ac60*/  IADD3 R3, P2, P1, R3, 0x40, R162 ;  /* 0x0000004003037810 */ /* 0x000fe8000795e0a2 */
[----:B------:R-:W-:Y:S02]  /*ac70*/  IADD3.X R0, R0, RZ, R164, P2, P1 ;  /* 0x000000ff00007210 */ /* 0x000fe400017e24a4 */
[----:B------:R-:W-:Y:S02]  /*ac80*/  LEA.HI.X R161, R2, c[0x0][0x1fc], R68, 0x1, P0 ;  /* 0x00007f0002a17a11 */ /* 0x000fe400000f0c44 */
[C---:B------:R-:W-:Y:S02]  /*ac90*/  LEA R162, P0, R3.reuse, c[0x0][0x1f8], 0x1 ;  /* 0x00007e0003a27a11 */ /* 0x040fe400078008ff */
[----:B------:R-:W-:Y:S02]  /*aca0*/  IADD3 R2, P1, R160, R69, RZ ;  /* 0x00000045a0027210 */ /* 0x000fe40007f3e0ff */
[----:B------:R-:W-:Y:S02]  /*acb0*/  LEA.HI.X R163, R3, c[0x0][0x1fc], R0, 0x1, P0 ;  /* 0x00007f0003a37a11 */ /* 0x000fe400000f0c00 */
[----:B------:R-:W-:Y:S02]  /*acc0*/  SHF.L.U64.HI R0, R156, R229, c[0x0][0x20c] ;  /* 0x000083009c007619 */ /* 0x000fe400000102e5 */
[----:B------:R-:W1:Y:S01]  /*acd0*/  LDSM.16.M88.4 R156, [R216] ;  /* 0x00000000d89c783b */ /* 0x000e620000000200 */
[-C--:B------:R-:W-:Y:S02]  /*ace0*/  IADD3 R68, P0, R2, R69.reuse, RZ ;  /* 0x0000004502447210 */ /* 0x080fe40007f1e0ff */
[-C--:B------:R-:W-:Y:S02]  /*acf0*/  IADD3.X R3, R161, R0.reuse, RZ, P1, !PT ;  /* 0x00000000a1037210 */ /* 0x080fe40000ffe4ff */
[----:B------:R-:W-:Y:S02]  /*ad00*/  IADD3 R136, P1, R68, R69, RZ ;  /* 0x0000004544887210 */ /* 0x000fe40007f3e0ff */
[-C--:B------:R-:W-:Y:S01]  /*ad10*/  IADD3.X R69, R3, R0.reuse, RZ, P0, !PT ;  /* 0x0000000003457210 */ /* 0x080fe200007fe4ff */
[----:B------:R-:W-:Y:S01]  /*ad20*/  @!PT LDS RZ, [RZ] ;  /* 0x00000000fffff984 */ /* 0x000fe20000000800 */
[----:B------:R-:W-:Y:S01]  /*ad30*/  @!PT LDS RZ, [RZ] ;  /* 0x00000000fffff984 */ /* 0x000fe20000000800 */
[----:B------:R-:W-:Y:S01]  /*ad40*/  @!PT LDS RZ, [RZ] ;  /* 0x00000000fffff984 */ /* 0x000fe20000000800 */
[----:B------:R2:W-:Y:S03]  /*ad50*/  LDGSTS.E.BYPASS.LTC128B.128 [R228+0x100], [R160.64], !P6 ;  /* 0x00100000a0e47fae */ /* 0x0005e6000f101d46 */
[----:B------:R-:W-:Y:S05]  /*ad60*/  IADD3.X R137, R69, R0, RZ, P1, !PT ;  /* 0x0000000045897210 */ /* 0x000fea0000ffe4ff */
[----:B------:R2:W-:Y:S08]  /*ad70*/  LDGSTS.E.BYPASS.LTC128B.128 [R228+0x4100], [R162.64], !P5 ;  /* 0x04100000a2e47fae */ /* 0x0005f0000e901d46 */
[----:B------:R3:W-:Y:S08]  /*ad80*/  LDGSTS.E.BYPASS.LTC128B.128 [R228+0x1100], [R2.64], !P6 ;  /* 0x0110000002e47fae */ /* 0x0007f0000f101d46 */
[----:B------:R3:W-:Y:S01]  /*ad90*/  LDGSTS.E.BYPASS.LTC128B.128 [R228+0x5100], [R2.64+0x80], !P5 ;  /* 0x0510008002e47fae */ /* 0x0007e2000e901d46 */
[C---:B-1----:R-:W-:Y:S07]  /*ada0*/  HMMA.16816.F32.BF16 R60, R144.reuse, R156, R60 ;  /* 0x0000009c903c723c */ /* 0x042fee000004183c */
[----:B------:R1:W-:Y:S01]  /*adb0*/  LDGSTS.E.BYPASS.LTC128B.128 [R228+0x2100], [R68.64], !P6 ;  /* 0x0210000044e47fae */ /* 0x0003e2000f101d46 */
[----:B------:R-:W-:Y:S07]  /*adc0*/  HMMA.16816.F32.BF16 R64, R144, R158, R64 ;  /* 0x0000009e9040723c */ /* 0x000fee0000041840 */
[----:B------:R1:W-:Y:S08]  /*add0*/  LDGSTS.E.BYPASS.LTC128B.128 [R228+0x6100], [R68.64+0x80], !P5 ;  /* 0x0610008044e47fae */ /* 0x0003f0000e901d46 */
[----:B------:R4:W-:Y:S08]  /*ade0*/  LDGSTS.E.BYPASS.LTC128B.128 [R228+0x3100], [R136.64], !P6 ;  /* 0x0310000088e47fae */ /* 0x0009f0000f101d46 */
[----:B------:R4:W-:Y:S08]  /*adf0*/  LDGSTS.E.BYPASS.LTC128B.128 [R228+0x7100], [R136.64+0x80], !P5 ;  /* 0x0710008088e47fae */ /* 0x0009f0000e901d46 */
[----:B------:R-:W-:Y:S08]  /*ae00*/  LDSM.16.M88.4 R148, [R205+0x800] ;  /* 0x00080000cd94783b */ /* 0x000ff00000000200 */
[----:B--2---:R-:W-:Y:S08]  /*ae10*/  LDSM.16.M88.4 R160, [R205+0x1000] ;  /* 0x00100000cda0783b */ /* 0x004ff00000000200 */
[----:B------:R-:W-:Y:S08]  /*ae20*/  LDSM.16.M88.4 R164, [R205+0x1800] ;  /* 0x00180000cda4783b */ /* 0x000ff00000000200 */
[----:B----4-:R-:W2:Y:S08]  /*ae30*/  LDSM.16.M88.4 R136, [R205] ;  /* 0x00000000cd88783b */ /* 0x010eb00000000200 */
[----:B------:R-:W0:Y:S08]  /*ae40*/  LDGDEPBAR ;  /* 0x00000000000079af */ /* 0x000e300000000000 */
[----:B------:R-:W4:Y:S08]  /*ae50*/  LDSM.16.M88.4 R180, [R205+0x2000] ;  /* 0x00200000cdb4783b */ /* 0x000f300000000200 */
[----:B------:R-:W5:Y:S08]  /*ae60*/  LDSM.16.M88.4 R188, [R205+0x2800] ;  /* 0x00280000cdbc783b */ /* 0x000f700000000200 */
[----:B------:R-:W1:Y:S01]  /*ae70*/  LDSM.16.M88.4 R152, [R205+0x3000] ;  /* 0x00300000cd98783b */ /* 0x000e620000000200 */
[C---:B--2---:R-:W-:Y:S07]  /*ae80*/  HMMA.16816.F32.BF16 R4, R168.reuse, R136, R4 ;  /* 0x00000088a804723c */ /* 0x044fee0000041804 */
[----:B------:R-:W2:Y:S01]  /*ae90*/  LDSM.16.M88.4 R156, [R205+0x3800] ;  /* 0x00380000cd9c783b */ /* 0x000ea20000000200 */
[C---:B------:R-:W-:Y:S07]  /*aea0*/  HMMA.16816.F32.BF16 R8, R168.reuse, R138, R8 ;  /* 0x0000008aa808723c */ /* 0x040fee0000041808 */
[----:B------:R-:W1:Y:S01]  /*aeb0*/  LDSM.16.M88.4 R136, [R202] ;  /* 0x00000000ca88783b */ /* 0x000e620000000200 */
[C---:B------:R-:W-:Y:S08]  /*aec0*/  HMMA.16816.F32.BF16 R12, R168.reuse, R148, R12 ;  /* 0x00000094a80c723c */ /* 0x040ff0000004180c */
[C---:B------:R-:W-:Y:S01]  /*aed0*/  HMMA.16816.F32.BF16 R16, R168.reuse, R150, R16 ;  /* 0x00000096a810723c */ /* 0x040fe20000041810 */
[----:B------:R-:W1:Y:S07]  /*aee0*/  LDSM.16.M88.4 R148, [R202+0x800] ;  /* 0x00080000ca94783b */ /* 0x000e6e0000000200 */
[C---:B------:R-:W-:Y:S08]  /*aef0*/  HMMA.16816.F32.BF16 R20, R168.reuse, R160, R20 ;  /* 0x000000a0a814723c */ /* 0x040ff00000041814 */
[C---:B------:R-:W-:Y:S01]  /*af00*/  HMMA.16816.F32.BF16 R24, R168.reuse, R162, R24 ;  /* 0x000000a2a818723c */ /* 0x040fe20000041818 */
[----:B------:R-:W-:Y:S07]  /*af10*/  LDSM.16.M88.4 R160, [R202+0x1800] ;  /* 0x00180000caa0783b */ /* 0x000fee0000000200 */
[C---:B------:R-:W-:Y:S08]  /*af20*/  HMMA.16816.F32.BF16 R28, R168.reuse, R164, R28 ;  /* 0x000000a4a81c723c */ /* 0x040ff0000004181c */
[C---:B------:R-:W-:Y:S01]  /*af30*/  HMMA.16816.F32.BF16 R32, R168.reuse, R166, R32 ;  /* 0x000000a6a820723c */ /* 0x040fe20000041820 */
[----:B------:R-:W-:Y:S07]  /*af40*/  LDSM.16.M88.4 R164, [R202+0x2000] ;  /* 0x00200000caa4783b */ /* 0x000fee0000000200 */
[C---:B----4-:R-:W-:Y:S08]  /*af50*/  HMMA.16816.F32.BF16 R36, R168.reuse, R180, R36 ;  /* 0x000000b4a824723c */ /* 0x050ff00000041824 */
[C---:B------:R-:W-:Y:S01]  /*af60*/  HMMA.16816.F32.BF16 R40, R168.reuse, R182, R40 ;  /* 0x000000b6a828723c */ /* 0x040fe20000041828 */
[----:B------:R-:W-:Y:S07]  /*af70*/  LDSM.16.M88.4 R180, [R202+0x2800] ;  /* 0x00280000cab4783b */ /* 0x000fee0000000200 */
[C---:B-----5:R-:W-:Y:S08]  /*af80*/  HMMA.16816.F32.BF16 R44, R168.reuse, R188, R44 ;  /* 0x000000bca82c723c */ /* 0x060ff0000004182c */
[C---:B------:R-:W-:Y:S01]  /*af90*/  HMMA.16816.F32.BF16 R48, R168.reuse, R190, R48 ;  /* 0x000000bea830723c */ /* 0x040fe20000041830 */
[----:B------:R-:W-:Y:S07]  /*afa0*/  LDSM.16.M88.4 R188, [R202+0x3000] ;  /* 0x00300000cabc783b */ /* 0x000fee0000000200 */
[C---:B-1----:R-:W-:Y:S08]  /*afb0*/  HMMA.16816.F32.BF16 R52, R168.reuse, R152, R52 ;  /* 0x00000098a834723c */ /* 0x042ff00000041834 */
[C---:B------:R-:W-:Y:S01]  /*afc0*/  HMMA.16816.F32.BF16 R56, R168.reuse, R154, R56 ;  /* 0x0000009aa838723c */ /* 0x040fe20000041838 */
[----:B------:R-:W1:Y:S07]  /*afd0*/  LDSM.16.M88.4 R152, [R202+0x1000] ;  /* 0x00100000ca98783b */ /* 0x000e6e0000000200 */
[C---:B--2---:R-:W-:Y:S08]  /*afe0*/  HMMA.16816.F32.BF16 R60, R168.reuse, R156, R60 ;  /* 0x0000009ca83c723c */ /* 0x044ff0000004183c */
[----:B------:R-:W-:Y:S01]  /*aff0*/  HMMA.16816.F32.BF16 R64, R168, R158, R64 ;  /* 0x0000009ea840723c */ /* 0x000fe20000041840 */
[----:B------:R-:W2:Y:S07]  /*b000*/  LDSM.16.M88.4 R156, [R202+0x3800] ;  /* 0x00380000ca9c783b */ /* 0x000eae0000000200 */
[C---:B------:R-:W-:Y:S08]  /*b010*/  HMMA.16816.F32.BF16 R4, R172.reuse, R136, R4 ;  /* 0x00000088ac04723c */ /* 0x040ff00000041804 */
[C---:B------:R-:W-:Y:S01]  /*b020*/  HMMA.16816.F32.BF16 R8, R172.reuse, R138, R8 ;  /* 0x0000008aac08723c */ /* 0x040fe20000041808 */
[----:B------:R-:W4:Y:S07]  /*b030*/  LDSM.16.M88.4 R136, [R201+0x4000] ;  /* 0x00400000c988783b */ /* 0x000f2e0000000200 */
[C---:B------:R-:W-:Y:S08]  /*b040*/  HMMA.16816.F32.BF16 R12, R172.reuse, R148, R12 ;  /* 0x00000094ac0c723c */ /* 0x040ff0000004180c */
[C---:B------:R-:W-:Y:S01]  /*b050*/  HMMA.16816.F32.BF16 R16, R172.reuse, R150, R16 ;  /* 0x00000096ac10723c */ /* 0x040fe20000041810 */
[----:B------:R-:W5:Y:S07]  /*b060*/  LDSM.16.M88.4 R148, [R201+0x4800] ;  /* 0x00480000c994783b */ /* 0x000f6e0000000200 */
[C---:B-1----:R-:W-:Y:S08]  /*b070*/  HMMA.16816.F32.BF16 R20, R172.reuse, R152, R20 ;  /* 0x00000098ac14723c */ /* 0x042ff00000041814 */
[C---:B------:R-:W-:Y:S01]  /*b080*/  HMMA.16816.F32.BF16 R24, R172.reuse, R154, R24 ;  /* 0x0000009aac18723c */ /* 0x040fe20000041818 */
[----:B------:R-:W1:Y:S07]  /*b090*/  LDSM.16.M88.4 R152, [R201+0x5000] ;  /* 0x00500000c998783b */ /* 0x000e6e0000000200 */
        /* <DEDUP_REMOVED lines=12> */
[C---:B--2---:R-:W-:Y:S08]  /*b160*/  HMMA.16816.F32.BF16 R60, R172.reuse, R156, R60 ;  /* 0x0000009cac3c723c */ /* 0x044ff0000004183c */
[----:B------:R-:W-:Y:S01]  /*b170*/  HMMA.16816.F32.BF16 R64, R172, R158, R64 ;  /* 0x0000009eac40723c */ /* 0x000fe20000041840 */
[----:B------:R-:W2:Y:S07]  /*b180*/  LDSM.16.M88.4 R156, [R201+0x7800] ;  /* 0x00780000c99c783b */ /* 0x000eae0000000200 */
[C---:B----4-:R-:W-:Y:S08]  /*b190*/  HMMA.16816.F32.BF16 R4, R176.reuse, R136, R4 ;  /* 0x00000088b004723c */ /* 0x050ff00000041804 */
[C---:B------:R-:W-:Y:S01]  /*b1a0*/  HMMA.16816.F32.BF16 R8, R176.reuse, R138, R8 ;  /* 0x0000008ab008723c */ /* 0x040fe20000041808 */
[----:B------:R-:W4:Y:S07]  /*b1b0*/  LDSM.16.M88.4 R136, [R215] ;  /* 0x00000000d788783b */ /* 0x000f2e0000000200 */
[C---:B-----5:R-:W-:Y:S08]  /*b1c0*/  HMMA.16816.F32.BF16 R12, R176.reuse, R148, R12 ;  /* 0x00000094b00c723c */ /* 0x060ff0000004180c */
[C---:B------:R-:W-:Y:S01]  /*b1d0*/  HMMA.16816.F32.BF16 R16, R176.reuse, R150, R16 ;  /* 0x00000096b010723c */ /* 0x040fe20000041810 */
[----:B------:R-:W5:Y:S07]  /*b1e0*/  LDSM.16.M88.4 R148, [R214] ;  /* 0x00000000d694783b */ /* 0x000f6e0000000200 */
[C---:B-1----:R-:W-:Y:S08]  /*b1f0*/  HMMA.16816.F32.BF16 R20, R176.reuse, R152, R20 ;  /* 0x00000098b014723c */ /* 0x042ff00000041814 */
[C---:B------:R-:W-:Y:S01]  /*b200*/  HMMA.16816.F32.BF16 R24, R176.reuse, R154, R24 ;  /* 0x0000009ab018723c */ /* 0x040fe20000041818 */
[----:B------:R-:W1:Y:S07]  /*b210*/  LDSM.16.M88.4 R152, [R213] ;  /* 0x00000000d598783b */ /* 0x000e6e0000000200 */
[C---:B------:R-:W-:Y:S08]  /*b220*/  HMMA.16816.F32.BF16 R28, R176.reuse, R160, R28 ;  /* 0x000000a0b01c723c */ /* 0x040ff0000004181c */
[C---:B------:R-:W-:Y:S01]  /*b230*/  HMMA.16816.F32.BF16 R32, R176.reuse, R162, R32 ;  /* 0x000000a2b020723c */ /* 0x040fe20000041820 */
[----:B------:R-:W-:Y:S07]  /*b240*/  LDSM.16.M88.4 R160, [R211] ;  /* 0x00000000d3a0783b */ /* 0x000fee0000000200 */
        /* <DEDUP_REMOVED lines=9> */
[C---:B--2---:R-:W-:Y:S08]  /*b2e0*/  HMMA.16816.F32.BF16 R60, R176.reuse, R156, R60 ;  /* 0x0000009cb03c723c */ /* 0x044ff0000004183c */
[----:B------:R-:W-:Y:S01]  /*b2f0*/  HMMA.16816.F32.BF16 R64, R176, R158, R64 ;  /* 0x0000009eb040723c */ /* 0x000fe20000041840 */
[----:B------:R-:W2:Y:S07]  /*b300*/  LDSM.16.M88.4 R156, [R212] ;  /* 0x00000000d49c783b */ /* 0x000eae0000000200 */
[C---:B----4-:R-:W-:Y:S08]  /*b310*/  HMMA.16816.F32.BF16 R4, R184.reuse, R136, R4 ;  /* 0x00000088b804723c */ /* 0x050ff00000041804 */
[C---:B------:R-:W-:Y:S01]  /*b320*/  HMMA.16816.F32.BF16 R8, R184.reuse, R138, R8 ;  /* 0x0000008ab808723c */ /* 0x040fe20000041808 */
[----:B------:R-:W4:Y:S07]  /*b330*/  LDSM.16.M88.4 R136, [R205+0x4000] ;  /* 0x00400000cd88783b */ /* 0x000f2e0000000200 */
[C---:B-----5:R-:W-:Y:S08]  /*b340*/  HMMA.16816.F32.BF16 R12, R184.reuse, R148, R12 ;  /* 0x00000094b80c723c */ /* 0x060ff0000004180c */
[C---:B------:R-:W-:Y:S01]  /*b350*/  HMMA.16816.F32.BF16 R16, R184.reuse, R150, R16 ;  /* 0x00000096b810723c */ /* 0x040fe20000041810 */
[----:B------:R-:W5:Y:S07]  /*b360*/  LDSM.16.M88.4 R148, [R205+0x4800] ;  /* 0x00480000cd94783b */ /* 0x000f6e0000000200 */
        /* <DEDUP_REMOVED lines=21> */
[C---:B-----5:R-:W-:Y:S08]  /*b4c0*/  HMMA.16816.F32.BF16 R12, R192.reuse, R148, R12 ;  /* 0x00000094c00c723c */ /* 0x060ff0000004180c */
[C---:B------:R-:W-:Y:S01]  /*b4d0*/  HMMA.16816.F32.BF16 R16, R192.reuse, R150, R16 ;  /* 0x00000096c010723c */ /* 0x040fe20000041810 */
[----:B------:R-:W5:Y:S07]  /*b4e0*/  LDSM.16.M88.4 R148, [R202+0x4800] ;  /* 0x00480000ca94783b */ /* 0x000f6e0000000200 */
[C---:B-1----:R-:W-:Y:S08]  /*b4f0*/  HMMA.16816.F32.BF16 R20, R192.reuse, R152, R20 ;  /* 0x00000098c014723c */ /* 0x042ff00000041814 */
[C---:B------:R-:W-:Y:S08]  /*b500*/  HMMA.16816.F32.BF16 R24, R192.reuse, R154, R24 ;  /* 0x0000009ac018723c */ /* 0x040ff00000041818 */
[C---:B--2---:R-:W-:Y:S08]  /*b510*/  HMMA.16816.F32.BF16 R28, R192.reuse, R156, R28 ;  /* 0x0000009cc01c723c */ /* 0x044ff0000004181c */
        /* <DEDUP_REMOVED lines=11> */
[C---:B-----5:R-:W-:Y:S08]  /*b5d0*/  HMMA.16816.F32.BF16 R12, R196.reuse, R148, R12 ;  /* 0x00000094c40c723c */ /* 0x060ff0000004180c */
[----:B------:R-:W-:Y:S01]  /*b5e0*/  FMUL.FTZ R4, R4, c[0x0][0x320] ;  /* 0x0000c80004047a20 */ /* 0x000fe20000410000 */
[C---:B------:R-:W-:Y:S03]  /*b5f0*/  HMMA.16816.F32.BF16 R16, R196.reuse, R150, R16 ;  /* 0x00000096c410723c */ /* 0x040fe60000041810 */
        /* <DEDUP_REMOVED lines=17> */
[----:B------:R1:W2:Y:S01]  /*b710*/  MUFU.TANH R156, R7 ;  /* 0x00000007009c7308 */ /* 0x0002a20000002400 */
[----:B------:R-:W-:Y:S09]  /*b720*/  FMUL.FTZ R19, R19, c[0x0][0x320] ;  /* 0x0000c80013137a20 */ /* 0x000ff20000410000 */
[----:B------:R-:W-:Y:S01]  /*b730*/  MUFU.TANH R152, R8 ;  /* 0x0000000800987308 */ /* 0x000fe20000002400 */
[----:B---3--:R-:W-:Y:S09]  /*b740*/  FMNMX.FTZ R2, R155, R71, !PT ;  /* 0x000000479b027209 */ /* 0x008ff20007810000 */
[----:B------:R-:W-:Y:S01]  /*b750*/  MUFU.TANH R148, R9 ;  /* 0x0000000900947308 */ /* 0x000fe20000002400 */
[----:B-1----:R-:W1:Y:S01]  /*b760*/  LDSM.16.M88.4 R4, [R202+0x5000] ;  /* 0x00500000ca04783b */ /* 0x002e620000000200 */
[----:B--2---:R-:W-:Y:S08]  /*b770*/  FMNMX.FTZ R2, R156, R2, !PT ;  /* 0x000000029c027209 */ /* 0x004ff00007810000 */
[----:B------:R-:W2:Y:S10]  /*b780*/  MUFU.TANH R149, R10 ;  /* 0x0000000a00957308 */ /* 0x000eb40000002400 */
[----:B------:R3:W4:Y:S10]  /*b790*/  MUFU.TANH R154, R11 ;  /* 0x0000000b009a7308 */ /* 0x0007340000002400 */
[----:B------:R5:W-:Y:S01]  /*b7a0*/  MUFU.TANH R151, R13 ;  /* 0x0000000d00977308 */ /* 0x000be20000002400 */
[----:B--2---:R-:W-:Y:S09]  /*b7b0*/  FMNMX.FTZ R2, R149, R2, !PT ;  /* 0x0000000295027209 */ /* 0x004ff20007810000 */
[----:B------:R-:W-:Y:S01]  /*b7c0*/  MUFU.TANH R150, R12 ;  /* 0x0000000c00967308 */ /* 0x000fe20000002400 */
[----:B---3--:R-:W2:Y:S01]  /*b7d0*/  LDSM.16.M88.4 R8, [R202+0x5800] ;  /* 0x00580000ca08783b */ /* 0x008ea20000000200 */
[C---:B-1----:R-:W-:Y:S03]  /*b7e0*/  HMMA.16816.F32.BF16 R20, R196.reuse, R4, R20 ;  /* 0x00000004c414723c */ /* 0x042fe60000041814 */
[----:B----4-:R-:W-:Y:S05]  /*b7f0*/  FMNMX.FTZ R2, R154, R2, !PT ;  /* 0x000000029a027209 */ /* 0x010fea0007810000 */
[----:B------:R-:W1:Y:S01]  /*b800*/  MUFU.TANH R157, R14 ;  /* 0x0000000e009d7308 */ /* 0x000e620000002400 */
[C---:B------:R-:W-:Y:S01]  /*b810*/  HMMA.16816.F32.BF16 R24, R196.reuse, R6, R24 ;  /* 0x00000006c418723c */ /* 0x040fe20000041818 */
[----:B------:R-:W3:Y:S08]  /*b820*/  LDSM.16.M88.4 R4, [R202+0x6000] ;  /* 0x00600000ca04783b */ /* 0x000ef00000000200 */
[----:B------:R-:W-:Y:S01]  /*b830*/  MUFU.TANH R159, R16 ;  /* 0x00000010009f7308 */ /* 0x000fe20000002400 */
[----:B-----5:R-:W4:Y:S05]  /*b840*/  LDL R13, [R1+0x28] ;  /* 0x00002800010d7983 */ /* 0x020f2a0000100800 */
[----:B------:R-:W-:Y:S04]  /*b850*/  FMUL.FTZ R20, R20, c[0x0][0x320] ;  /* 0x0000c80014147a20 */ /* 0x000fe80000410000 */
[----:B------:R-:W5:Y:S01]  /*b860*/  MUFU.TANH R158, R15 ;  /* 0x0000000f009e7308 */ /* 0x000f620000002400 */
[----:B------:R-:W-:Y:S02]  /*b870*/  FMUL.FTZ R21, R21, c[0x0][0x320] ;  /* 0x0000c80015157a20 */ /* 0x000fe40000410000 */
[----:B------:R-:W-:Y:S01]  /*b880*/  FMUL.FTZ R22, R22, c[0x0][0x320] ;  /* 0x0000c80016167a20 */ /* 0x000fe20000410000 */
[----:B-1----:R-:W-:Y:S01]  /*b890*/  FMNMX.FTZ R2, R157, R2, !PT ;  /* 0x000000029d027209 */ /* 0x002fe20007810000 */
[----:B------:R-:W-:Y:S02]  /*b8a0*/  FMUL.FTZ R23, R23, c[0x0][0x320] ;  /* 0x0000c80017177a20 */ /* 0x000fe40000410000 */
[----:B------:R-:W-:Y:S02]  /*b8b0*/  FMUL.FTZ R24, R24, c[0x0][0x320] ;  /* 0x0000c80018187a20 */ /* 0x000fe40000410000 */
[----:B------:R-:W-:Y:S01]  /*b8c0*/  FMUL.FTZ R25, R25, c[0x0][0x320] ;  /* 0x0000c80019197a20 */ /* 0x000fe20000410000 */
[----:B------:R-:W-:Y:S01]  /*b8d0*/  MUFU.TANH R160, R17 ;  /* 0x0000001100a07308 */ /* 0x000fe20000002400 */
[----:B------:R-:W-:Y:S02]  /*b8e0*/  FMUL.FTZ R26, R26, c[0x0][0x320] ;  /* 0x0000c8001a1a7a20 */ /* 0x000fe40000410000 */
[----:B------:R-:W-:Y:S01]  /*b8f0*/  FMUL.FTZ R27, R27, c[0x0][0x320] ;  /* 0x0000c8001b1b7a20 */ /* 0x000fe20000410000 */
[C---:B--2---:R-:W-:Y:S06]  /*b900*/  HMMA.16816.F32.BF16 R28, R196.reuse, R8, R28 ;  /* 0x00000008c41c723c */ /* 0x044fec000004181c */
[----:B------:R-:W1:Y:S02]  /*b910*/  MUFU.TANH R167, R18 ;  /* 0x0000001200a77308 */ /* 0x000e640000002400 */
[C---:B------:R-:W-:Y:S01]  /*b920*/  HMMA.16816.F32.BF16 R32, R196.reuse, R10, R32 ;  /* 0x0000000ac420723c */ /* 0x040fe20000041820 */
[----:B------:R-:W2:Y:S03]  /*b930*/  LDSM.16.M88.4 R8, [R202+0x6800] ;  /* 0x00680000ca08783b */ /* 0x000ea60000000200 */
[----:B-----5:R-:W-:Y:S04]  /*b940*/  FMNMX.FTZ R2, R158, R2, !PT ;  /* 0x000000029e027209 */ /* 0x020fe80007810000 */
[----:B------:R-:W-:Y:S01]  /*b950*/  MUFU.TANH R181, R20 ;  /* 0x0000001400b57308 */ /* 0x000fe20000002400 */
[C---:B---3--:R-:W-:Y:S07]  /*b960*/  HMMA.16816.F32.BF16 R36, R196.reuse, R4, R36 ;  /* 0x00000004c424723c */ /* 0x048fee0000041824 */
[----:B------:R-:W-:Y:S01]  /*b970*/  FMUL.FTZ R28, R28, c[0x0][0x320] ;  /* 0x0000c8001c1c7a20 */ /* 0x000fe20000410000 */
[C---:B------:R-:W-:Y:S01]  /*b980*/  HMMA.16816.F32.BF16 R40, R196.reuse, R6, R40 ;  /* 0x00000006c428723c */ /* 0x040fe20000041828 */
[----:B------:R-:W3:Y:S01]  /*b990*/  MUFU.TANH R180, R19 ;  /* 0x0000001300b47308 */ /* 0x000ee20000002400 */
[----:B------:R-:W5:Y:S02]  /*b9a0*/  LDSM.16.M88.4 R4, [R202+0x7000] ;  /* 0x00700000ca04783b */ /* 0x000f640000000200 */
[----:B------:R-:W-:Y:S01]  /*b9b0*/  FMUL.FTZ R29, R29, c[0x0][0x320] ;  /* 0x0000c8001d1d7a20 */ /* 0x000fe20000410000 */
[----:B-1----:R-:W-:Y:S01]  /*b9c0*/  FMNMX.FTZ R2, R167, R2, !PT ;  /* 0x00000002a7027209 */ /* 0x002fe20007810000 */
[----:B------:R-:W-:Y:S02]  /*b9d0*/  FMUL.FTZ R30, R30, c[0x0][0x320] ;  /* 0x0000c8001e1e7a20 */ /* 0x000fe40000410000 */
[----:B------:R-:W-:Y:S03]  /*b9e0*/  FMUL.FTZ R31, R31, c[0x0][0x320] ;  /* 0x0000c8001f1f7a20 */ /* 0x000fe60000410000 */
[----:B------:R-:W-:Y:S01]  /*b9f0*/  MUFU.TANH R182, R21 ;  /* 0x0000001500b67308 */ /* 0x000fe20000002400 */
[----:B------:R-:W-:Y:S02]  /*ba00*/  FMUL.FTZ R33, R33, c[0x0][0x320] ;  /* 0x0000c80021217a20 */ /* 0x000fe40000410000 */
[----:B------:R-:W-:Y:S02]  /*ba10*/  FMUL.FTZ R34, R34, c[0x0][0x320] ;  /* 0x0000c80022227a20 */ /* 0x000fe40000410000 */
[----:B------:R-:W-:Y:S02]  /*ba20*/  FMUL.FTZ R36, R36, c[0x0][0x320] ;  /* 0x0000c80024247a20 */ /* 0x000fe40000410000 */
[----:B------:R-:W-:Y:S02]  /*ba30*/  FMUL.FTZ R37, R37, c[0x0][0x320] ;  /* 0x0000c80025257a20 */ /* 0x000fe40000410000 */
[----:B------:R-:W-:Y:S01]  /*ba40*/  FMUL.FTZ R38, R38, c[0x0][0x320] ;  /* 0x0000c80026267a20 */ /* 0x000fe20000410000 */
[----:B------:R-:W1:Y:S01]  /*ba50*/  MUFU.TANH R183, R22 ;  /* 0x0000001600b77308 */ /* 0x000e620000002400 */
[----:B------:R-:W-:Y:S01]  /*ba60*/  FMUL.FTZ R39, R39, c[0x0][0x320] ;  /* 0x0000c80027277a20 */ /* 0x000fe20000410000 */
[C---:B--2---:R-:W-:Y:S03]  /*ba70*/  HMMA.16816.F32.BF16 R44, R196.reuse, R8, R44 ;  /* 0x00000008c42c723c */ /* 0x044fe6000004182c */
[----:B------:R-:W-:Y:S01]  /*ba80*/  FMUL.FTZ R42, R42, c[0x0][0x320] ;  /* 0x0000c8002a2a7a20 */ /* 0x000fe20000410000 */
[----:B---3--:R-:W-:Y:S01]  /*ba90*/  FMNMX.FTZ R2, R180, R2, !PT ;  /* 0x00000002b4027209 */ /* 0x008fe20007810000 */
[----:B------:R-:W-:Y:S03]  /*baa0*/  FMUL.FTZ R43, R43, c[0x0][0x320] ;  /* 0x0000c8002b2b7a20 */ /* 0x000fe60000410000 */
[----:B------:R-:W-:Y:S01]  /*bab0*/  MUFU.TANH R3, R42 ;  /* 0x0000002a00037308 */ /* 0x000fe20000002400 */
[C---:B------:R-:W-:Y:S01]  /*bac0*/  HMMA.16816.F32.BF16 R48, R196.reuse, R10, R48 ;  /* 0x0000000ac430723c */ /* 0x040fe20000041830 */
[----:B------:R-:W2:Y:S01]  /*bad0*/  LDSM.16.M88.4 R8, [R202+0x7800] ;  /* 0x00780000ca08783b */ /* 0x000ea20000000200 */
[----:B------:R-:W-:Y:S04]  /*bae0*/  DEPBAR.LE SB0, 0x0 ;  /* 0x000080000000791a */ /* 0x000fe80000000000 */
[----:B------:R-:W-:Y:S02]  /*baf0*/  FMUL.FTZ R35, R35, c[0x0][0x320] ;  /* 0x0000c80023237a20 */ /* 0x000fe40000410000 */
[----:B------:R-:W-:Y:S01]  /*bb00*/  FMUL.FTZ R41, R41, c[0x0][0x320] ;  /* 0x0000c80029297a20 */ /* 0x000fe20000410000 */
[----:B------:R-:W-:Y:S01]  /*bb10*/  MUFU.TANH R0, R43 ;  /* 0x0000002b00007308 */ /* 0x000fe20000002400 */
[C---:B-----5:R-:W-:Y:S01]  /*bb20*/  HMMA.16816.F32.BF16 R52, R196.reuse, R4, R52 ;  /* 0x00000004c434723c */ /* 0x060fe20000041834 */
[----:B------:R-:W-:Y:S04]  /*bb30*/  BAR.SYNC.DEFER_BLOCKING 0x0 ;  /* 0x0000000000007b1d */ /* 0x000fe80000010000 */
[----:B------:R-:W-:Y:S01]  /*bb40*/  FMUL.FTZ R32, R32, c[0x0][0x320] ;  /* 0x0000c80020207a20 */ /* 0x000fe20000410000 */
[----:B-1----:R-:W-:Y:S01]  /*bb50*/  FMNMX.FTZ R2, R183, R2, !PT ;  /* 0x00000002b7027209 */ /* 0x002fe20007810000 */
[----:B------:R-:W-:Y:S01]  /*bb60*/  FMUL.FTZ R44, R44, c[0x0][0x320] ;  /* 0x0000c8002c2c7a20 */ /* 0x000fe20000410000 */
[C---:B------:R-:W-:Y:S01]  /*bb70*/  HMMA.16816.F32.BF16 R56, R196.reuse, R6, R56 ;  /* 0x00000006c438723c */ /* 0x040fe20000041838 */
[----:B------:R-:W-:Y:S03]  /*bb80*/  MUFU.TANH R189, R24 ;  /* 0x0000001800bd7308 */ /* 0x000fe60000002400 */
[----:B------:R-:W-:Y:S02]  /*bb90*/  FMUL.FTZ R45, R45, c[0x0][0x320] ;  /* 0x0000c8002d2d7a20 */ /* 0x000fe40000410000 */
        /* <DEDUP_REMOVED lines=11> */
[----:B------:R-:W-:Y:S02]  /*bc50*/  FMUL.FTZ R56, R56, c[0x0][0x320] ;  /* 0x0000c80038387a20 */ /* 0x000fe40000410000 */
[----:B------:R-:W-:Y:S02]  /*bc60*/  FMUL.FTZ R58, R58, c[0x0][0x320] ;  /* 0x0000c8003a3a7a20 */ /* 0x000fe40000410000 */
[----:B------:R-:W-:Y:S01]  /*bc70*/  FMUL.FTZ R59, R59, c[0x0][0x320] ;  /* 0x0000c8003b3b7a20 */ /* 0x000fe20000410000 */
[----:B------:R2:W-:Y:S01]  /*bc80*/  MUFU.TANH R247, R56 ;  /* 0x0000003800f77308 */ /* 0x0005e20000002400 */
[----:B------:R-:W-:Y:S01]  /*bc90*/  HMMA.16816.F32.BF16 R64, R196, R10, R64 ;  /* 0x0000000ac440723c */ /* 0x000fe20000041840 */
[----:B------:R-:W3:Y:S02]  /*bca0*/  LDL.64 R10, [R1+0x18] ;  /* 0x00001800010a7983 */ /* 0x000ee40000100a00 */
[----:B------:R-:W-:Y:S02]  /*bcb0*/  FMUL.FTZ R57, R57, c[0x0][0x320] ;  /* 0x0000c80039397a20 */ /* 0x000fe40000410000 */
[----:B------:R-:W-:Y:S02]  /*bcc0*/  FMUL.FTZ R48, R48, c[0x0][0x320] ;  /* 0x0000c80030307a20 */ /* 0x000fe40000410000 */
[----:B------:R-:W-:Y:S02]  /*bcd0*/  FMUL.FTZ R49, R49, c[0x0][0x320] ;  /* 0x0000c80031317a20 */ /* 0x000fe40000410000 */
[----:B------:R5:W-:Y:S03]  /*bce0*/  MUFU.TANH R51, R57 ;  /* 0x0000003900337308 */ /* 0x000be60000002400 */
[----:B------:R-:W-:Y:S01]  /*bcf0*/  FMUL.FTZ R40, R40, c[0x0][0x320] ;  /* 0x0000c80028287a20 */ /* 0x000fe20000410000 */
[----:B-1----:R-:W-:Y:S02]  /*bd00*/  FMNMX.FTZ R2, R188, R2, !PT ;  /* 0x00000002bc027209 */ /* 0x002fe40007810000 */
[----:B------:R-:W-:Y:S02]  /*bd10*/  FMUL.FTZ R62, R62, c[0x0][0x320] ;  /* 0x0000c8003e3e7a20 */ /* 0x000fe40000410000 */
[----:B------:R-:W-:Y:S02]  /*bd20*/  FMUL.FTZ R61, R61, c[0x0][0x320] ;  /* 0x0000c8003d3d7a20 */ /* 0x000fe40000410000 */
[----:B------:R-:W1:Y:S01]  /*bd30*/  MUFU.TANH R5, R62 ;  /* 0x0000003e00057308 */ /* 0x000e620000002400 */
[----:B------:R-:W-:Y:S02]  /*bd40*/  FMUL.FTZ R63, R63, c[0x0][0x320] ;  /* 0x0000c8003f3f7a20 */ /* 0x000fe40000410000 */
[----:B------:R-:W-:Y:S01]  /*bd50*/  FMUL.FTZ R60, R60, c[0x0][0x320] ;  /* 0x0000c8003c3c7a20 */ /* 0x000fe20000410000 */
[----:B--2---:R-:W-:Y:S01]  /*bd60*/  MOV R56, R3 ;  /* 0x0000000300387202 */ /* 0x004fe20000000f00 */
[----:B------:R-:W-:Y:S02]  /*bd70*/  FMUL.FTZ R64, R64, c[0x0][0x320] ;  /* 0x0000c80040407a20 */ /* 0x000fe40000410000 */
[----:B------:R-:W-:Y:S02]  /*bd80*/  FMUL.FTZ R66, R66, c[0x0][0x320] ;  /* 0x0000c80042427a20 */ /* 0x000fe40000410000 */
[----:B------:R-:W-:Y:S01]  /*bd90*/  FMUL.FTZ R65, R65, c[0x0][0x320] ;  /* 0x0000c80041417a20 */ /* 0x000fe20000410000 */
[----:B------:R1:W-:Y:S01]  /*bda0*/  MUFU.TANH R3, R64 ;  /* 0x0000004000037308 */ /* 0x0003e20000002400 */
[----:B-----5:R-:W-:Y:S02]  /*bdb0*/  MOV R57, R0 ;  /* 0x0000000000397202 */ /* 0x020fe40000000f00 */
[----:B------:R-:W-:Y:S04]  /*bdc0*/  FMNMX.FTZ R0, R139, R70, !PT ;  /* 0x000000468b007209 */ /* 0x000fe80007810000 */
[----:B------:R-:W-:Y:S03]  /*bdd0*/  FMNMX.FTZ R0, R153, R0, !PT ;  /* 0x0000000099007209 */ /* 0x000fe60007810000 */
[----:B------:R-:W2:Y:S01]  /*bde0*/  MUFU.TANH R190, R25 ;  /* 0x0000001900be7308 */ /* 0x000ea20000002400 */
[----:B------:R-:W-:Y:S04]  /*bdf0*/  FMNMX.FTZ R0, R152, R0, !PT ;  /* 0x0000000098007209 */ /* 0x000fe80007810000 */
[----:B------:R-:W-:Y:S05]  /*be00*/  FMNMX.FTZ R0, R148, R0, !PT ;  /* 0x0000000094007209 */ /* 0x000fea0007810000 */
[----:B------:R-:W-:Y:S01]  /*be10*/  MUFU.TANH R236, R28 ;  /* 0x0000001c00ec7308 */ /* 0x000fe20000002400 */
[----:B------:R-:W-:Y:S02]  /*be20*/  FMNMX.FTZ R0, R150, R0, !PT ;  /* 0x0000000096007209 */ /* 0x000fe40007810000 */
[----:B-1----:R-:W-:Y:S02]  /*be30*/  MOV R64, R5 ;  /* 0x0000000500407202 */ /* 0x002fe40000000f00 */
[----:B------:R-:W5:Y:S01]  /*be40*/  LDL R5, [R1+0x8] ;  /* 0x0000080001057983 */ /* 0x000f620000100800 */
[----:B------:R-:W-:Y:S04]  /*be50*/  FMNMX.FTZ R0, R151, R0, !PT ;  /* 0x0000000097007209 */ /* 0x000fe80007810000 */
[----:B------:R-:W1:Y:S01]  /*be60*/  MUFU.TANH R231, R26 ;  /* 0x0000001a00e77308 */ /* 0x000e620000002400 */
[----:B------:R-:W-:Y:S04]  /*be70*/  FMNMX.FTZ R0, R159, R0, !PT ;  /* 0x000000009f007209 */ /* 0x000fe80007810000 */
[----:B------:R-:W-:Y:S04]  /*be80*/  FMNMX.FTZ R0, R160, R0, !PT ;  /* 0x00000000a0007209 */ /* 0x000fe80007810000 */
[----:B------:R-:W-:Y:S01]  /*be90*/  FMNMX.FTZ R0, R181, R0, !PT ;  /* 0x00000000b5007209 */ /* 0x000fe20007810000 */
[----:B------:R-:W1:Y:S03]  /*bea0*/  MUFU.TANH R237, R29 ;  /* 0x0000001d00ed7308 */ /* 0x000e660000002400 */
[----:B------:R-:W-:Y:S04]  /*beb0*/  FMNMX.FTZ R0, R182, R0, !PT ;  /* 0x00000000b6007209 */ /* 0x000fe80007810000 */
[----:B------:R-:W-:Y:S03]  /*bec0*/  FMNMX.FTZ R0, R189, R0, !PT ;  /* 0x00000000bd007209 */ /* 0x000fe60007810000 */
[----:B------:R-:W1:Y:S01]  /*bed0*/  MUFU.TANH R232, R27 ;  /* 0x0000001b00e87308 */ /* 0x000e620000002400 */
[----:B--2---:R-:W-:Y:S02]  /*bee0*/  FMNMX.FTZ R0, R190, R0, !PT ;  /* 0x00000000be007209 */ /* 0x004fe40007810000 */
[----:B-1----:R-:W-:Y:S02]  /*bef0*/  FMNMX.FTZ R2, R231, R2, !PT ;  /* 0x00000002e7027209 */ /* 0x002fe40007810000 */
[----:B------:R-:W-:Y:S05]  /*bf00*/  FMNMX.FTZ R0, R236, R0, !PT ;  /* 0x00000000ec007209 */ /* 0x000fea0007810000 */
[----:B------:R-:W1:Y:S01]  /*bf10*/  MUFU.TANH R238, R30 ;  /* 0x0000001e00ee7308 */ /* 0x000e620000002400 */
[----:B------:R-:W-:Y:S09]  /*bf20*/  FMNMX.FTZ R0, R237, R0, !PT ;  /* 0x00000000ed007209 */ /* 0x000ff20007810000 */
[----:B------:R-:W2:Y:S01]  /*bf30*/  MUFU.TANH R241, R32 ;  /* 0x0000002000f17308 */ /* 0x000ea20000002400 */
[----:B------:R-:W-:Y:S09]  /*bf40*/  FMNMX.FTZ R2, R232, R2, !PT ;  /* 0x00000002e8027209 */ /* 0x000ff20007810000 */
[----:B------:R-:W2:Y:S01]  /*bf50*/  MUFU.TANH R239, R31 ;  /* 0x0000001f00ef7308 */ /* 0x000ea20000002400 */
[----:B-1----:R-:W-:Y:S09]  /*bf60*/  FMNMX.FTZ R2, R238, R2, !PT ;  /* 0x00000002ee027209 */ /* 0x002ff20007810000 */
[----:B------:R-:W1:Y:S01]  /*bf70*/  MUFU.TANH R240, R33 ;  /* 0x0000002100f07308 */ /* 0x000e620000002400 */
[----:B--2---:R-:W-:Y:S09]  /*bf80*/  FMNMX.FTZ R0, R241, R0, !PT ;  /* 0x00000000f1007209 */ /* 0x004ff20007810000 */
[----:B------:R-:W2:Y:S01]  /*bf90*/  MUFU.TANH R248, R36 ;  /* 0x0000002400f87308 */ /* 0x000ea20000002400 */
[----:B------:R-:W-:Y:S09]  /*bfa0*/  FMNMX.FTZ R2, R239, R2, !PT ;  /* 0x00000002ef027209 */ /* 0x000ff20007810000 */
[----:B------:R-:W4:Y:S01]  /*bfb0*/  MUFU.TANH R242, R34 ;  /* 0x0000002200f27308 */ /* 0x000f220000002400 */
[----:B-1----:R-:W-:Y:S09]  /*bfc0*/  FMNMX.FTZ R0, R240, R0, !PT ;  /* 0x00000000f0007209 */ /* 0x002ff20007810000 */
[----:B------:R-:W1:Y:S01]  /*bfd0*/  MUFU.TANH R249, R37 ;  /* 0x0000002500f97308 */ /* 0x000e620000002400 */
[----:B--2---:R-:W-:Y:S09]  /*bfe0*/  FMNMX.FTZ R0, R248, R0, !PT ;  /* 0x00000000f8007209 */ /* 0x004ff20007810000 */
[----:B------:R-:W2:Y:S01]  /*bff0*/  MUFU.TANH R246, R35 ;  /* 0x0000002300f67308 */ /* 0x000ea20000002400 */
[----:B----4-:R-:W-:Y:S09]  /*c000*/  FMNMX.FTZ R2, R242, R2, !PT ;  /* 0x00000002f2027209 */ /* 0x010ff20007810000 */
        /* <DEDUP_REMOVED lines=9> */
[----:B--2---:R-:W-:Y:S04]  /*c0a0*/  FMNMX.FTZ R2, R251, R2, !PT ;  /* 0x00000002fb027209 */ /* 0x004fe80007810000 */
[----:B------:R-:W-:Y:S05]  /*c0b0*/  FMNMX.FTZ R2, R56, R2, !PT ;  /* 0x0000000238027209 */ /* 0x000fea0007810000 */
[----:B------:R-:W2:Y:S01]  /*c0c0*/  MUFU.TANH R163, R45 ;  /* 0x0000002d00a37308 */ /* 0x000ea20000002400 */
[----:B------:R-:W-:Y:S02]  /*c0d0*/  FMNMX.FTZ R2, R57, R2, !PT ;  /* 0x0000000239027209 */ /* 0x000fe40007810000 */
[----:B----4-:R-:W-:Y:S07]  /*c0e0*/  FMNMX.FTZ R0, R191, R0, !PT ;  /* 0x00000000bf007209 */ /* 0x010fee0007810000 */
[----:B------:R-:W4:Y:S01]  /*c0f0*/  MUFU.TANH R244, R48 ;  /* 0x0000003000f47308 */ /* 0x000f220000002400 */
[----:B-1----:R-:W-:Y:S09]  /*c100*/  FMNMX.FTZ R0, R162, R0, !PT ;  /* 0x00000000a2007209 */ /* 0x002ff20007810000 */
[----:B------:R4:W1:Y:S01]  /*c110*/  MUFU.TANH R233, R49 ;  /* 0x0000003100e97308 */ /* 0x0008620000002400 */
[----:B--2---:R-:W-:Y:S09]  /*c120*/  FMNMX.FTZ R0, R163, R0, !PT ;  /* 0x00000000a3007209 */ /* 0x004ff20007810000 */
[----:B------:R-:W2:Y:S10]  /*c130*/  MUFU.TANH R234, R46 ;  /* 0x0000002e00ea7308 */ /* 0x000eb40000002400 */
[----:B------:R-:W3:Y:S01]  /*c140*/  MUFU.TANH R243, R47 ;  /* 0x0000002f00f37308 */ /* 0x000ee20000002400 */
[----:B----4-:R-:W-:Y:S04]  /*c150*/  MOV R49, R244 ;  /* 0x000000f400317202 */ /* 0x010fe80000000f00 */
[----:B------:R-:W-:Y:S05]  /*c160*/  FMNMX.FTZ R0, R49, R0, !PT ;  /* 0x0000000031007209 */ /* 0x000fea0007810000 */
[----:B------:R3:W-:Y:S01]  /*c170*/  MUFU.TANH R9, R60 ;  /* 0x0000003c00097308 */ /* 0x0007e20000002400 */
[----:B-1----:R-:W-:Y:S02]  /*c180*/  FMNMX.FTZ R0, R233, R0, !PT ;  /* 0x00000000e9007209 */ /* 0x002fe40007810000 */
[----:B--2---:R-:W-:Y:S07]  /*c190*/  FMNMX.FTZ R2, R234, R2, !PT ;  /* 0x00000002ea027209 */ /* 0x004fee0007810000 */
[----:B------:R-:W1:Y:S10]  /*c1a0*/  MUFU.TANH R161, R50 ;  /* 0x0000003200a17308 */ /* 0x000e740000002400 */
[----:B------:R-:W2:Y:S01]  /*c1b0*/  MUFU.TANH R50, R52 ;  /* 0x0000003400327308 */ /* 0x000ea20000002400 */
[----:B---3--:R-:W-:Y:S04]  /*c1c0*/  MOV R60, R243 ;  /* 0x000000f3003c7202 */ /* 0x008fe80000000f00 */
[----:B------:R-:W-:Y:S05]  /*c1d0*/  FMNMX.FTZ R2, R60, R2, !PT ;  /* 0x000000023c027209 */ /* 0x000fea0007810000 */
[----:B------:R-:W3:Y:S01]  /*c1e0*/  MUFU.TANH R164, R53 ;  /* 0x0000003500a47308 */ /* 0x000ee20000002400 */
[----:B-1----:R-:W-:Y:S09]  /*c1f0*/  FMNMX.FTZ R2, R161, R2, !PT ;  /* 0x00000002a1027209 */ /* 0x002ff20007810000 */
[----:B------:R1:W-:Y:S01]  /*c200*/  MUFU.TANH R137, R66 ;  /* 0x0000004200897308 */ /* 0x0003e20000002400 */
[----:B--2---:R-:W-:Y:S09]  /*c210*/  FMNMX.FTZ R0, R50, R0, !PT ;  /* 0x0000000032007209 */ /* 0x004ff20007810000 */
[----:B------:R-:W2:Y:S10]  /*c220*/  MUFU.TANH R4, R61 ;  /* 0x0000003d00047308 */ /* 0x000eb40000002400 */
[----:B------:R-:W4:Y:S01]  /*c230*/  MUFU.TANH R245, R54 ;  /* 0x0000003600f57308 */ /* 0x000f220000002400 */
[----:B-1----:R-:W-:Y:S02]  /*c240*/  MOV R66, R3 ;  /* 0x0000000300427202 */ /* 0x002fe40000000f00 */
[----:B------:R-:W-:Y:S02]  /*c250*/  FMNMX.FTZ R3, R235, R2, !PT ;  /* 0x00000002eb037209 */ /* 0x000fe40007810000 */
[----:B---3--:R-:W-:Y:S01]  /*c260*/  FMNMX.FTZ R2, R164, R0, !PT ;  /* 0x00000000a4027209 */ /* 0x008fe20007810000 */
[----:B------:R-:W-:Y:S04]  /*c270*/  FMUL.FTZ R0, R67, c[0x0][0x320] ;  /* 0x0000c80043007a20 */ /* 0x000fe80000410000 */
[----:B------:R4:W-:Y:S01]  /*c280*/  MUFU.TANH R12, R58 ;  /* 0x0000003a000c7308 */ /* 0x0009e20000002400 */
[----:B------:R-:W-:Y:S02]  /*c290*/  FMNMX.FTZ R2, R247, R2, !PT ;  /* 0x00000002f7027209 */ /* 0x000fe40007810000 */
[----:B--2---:R-:W-:Y:S07]  /*c2a0*/  MOV R67, R4 ;  /* 0x0000000400437202 */ /* 0x004fee0000000f00 */
[----:B------:R1:W-:Y:S01]  /*c2b0*/  MUFU.TANH R136, R0 ;  /* 0x0000000000887308 */ /* 0x0003e20000002400 */
[C---:B-----5:R-:W-:Y:S02]  /*c2c0*/  ISETP.GT.AND P0, PT, R230.reuse, R5, PT ;  /* 0x00000005e600720c */ /* 0x060fe40003f04270 */
[----:B------:R-:W-:Y:S07]  /*c2d0*/  IADD3 R230, R230, -0x1, RZ ;  /* 0xffffffffe6e67810 */ /* 0x000fee0007ffe0ff */
[----:B------:R-:W2:Y:S01]  /*c2e0*/  MUFU.TANH R165, R55 ;  /* 0x0000003700a57308 */ /* 0x000ea20000002400 */
[----:B----4-:R-:W-:Y:S04]  /*c2f0*/  MOV R58, R245 ;  /* 0x000000f5003a7202 */ /* 0x010fe80000000f00 */
[----:B------:R-:W-:Y:S05]  /*c300*/  FMNMX.FTZ R3, R58, R3, !PT ;  /* 0x000000033a037209 */ /* 0x000fea0007810000 */
[----:B------:R-:W3:Y:S01]  /*c310*/  MUFU.TANH R65, R65 ;  /* 0x0000004100417308 */ /* 0x000ee20000002400 */
[----:B-1----:R-:W-:Y:S04]  /*c320*/  FMNMX.FTZ R0, R51, R2, !PT ;  /* 0x0000000233007209 */ /* 0x002fe80007810000 */
[----:B------:R-:W-:Y:S05]  /*c330*/  FMNMX.FTZ R0, R9, R0, !PT ;  /* 0x0000000009007209 */ /* 0x000fea0007810000 */
[----:B------:R-:W1:Y:S01]  /*c340*/  MUFU.TANH R48, R59 ;  /* 0x0000003b00307308 */ /* 0x000e620000002400 */
[----:B------:R-:W-:Y:S02]  /*c350*/  FMNMX.FTZ R0, R67, R0, !PT ;  /* 0x0000000043007209 */ /* 0x000fe40007810000 */
[----:B--2---:R-:W-:Y:S02]  /*c360*/  FMNMX.FTZ R3, R165, R3, !PT ;  /* 0x00000003a5037209 */ /* 0x004fe40007810000 */
[----:B------:R-:W-:Y:S02]  /*c370*/  FMNMX.FTZ R69, R66, R0, !PT ;  /* 0x0000000042457209 */ /* 0x000fe40007810000 */
[----:B------:R-:W-:Y:S03]  /*c380*/  FMNMX.FTZ R2, R12, R3, !PT ;  /* 0x000000030c027209 */ /* 0x000fe60007810000 */
[----:B------:R-:W2:Y:S01]  /*c390*/  MUFU.TANH R59, R63 ;  /* 0x0000003f003b7308 */ /* 0x000ea20000002400 */
[----:B---3--:R-:W-:Y:S05]  /*c3a0*/  FMNMX.FTZ R69, R65, R69, !PT ;  /* 0x0000004541457209 */ /* 0x008fea0007810000 */
[----:B------:R-:W3:Y:S01]  /*c3b0*/  SHFL.BFLY PT, R3, R69, 0x2, 0x1f ;  /* 0x0c401f0045037f89 */ /* 0x000ee200000e0000 */
[----:B-1----:R-:W-:Y:S04]  /*c3c0*/  FMNMX.FTZ R2, R48, R2, !PT ;  /* 0x0000000230027209 */ /* 0x002fe80007810000 */
[----:B------:R-:W-:Y:S04]  /*c3d0*/  FMNMX.FTZ R2, R64, R2, !PT ;  /* 0x0000000240027209 */ /* 0x000fe80007810000 */
[----:B--2---:R-:W-:Y:S04]  /*c3e0*/  FMNMX.FTZ R0, R59, R2, !PT ;  /* 0x000000023b007209 */ /* 0x004fe80007810000 */
[----:B------:R-:W-:Y:S04]  /*c3f0*/  FMNMX.FTZ R0, R137, R0, !PT ;  /* 0x0000000089007209 */ /* 0x000fe80007810000 */
[----:B------:R-:W-:Y:S02]  /*c400*/  FMNMX.FTZ R0, R136, R0, !PT ;  /* 0x0000000088007209 */ /* 0x000fe40007810000 */
[----:B---3--:R-:W-:Y:S03]  /*c410*/  FMNMX.FTZ R69, R69, R3, !PT ;  /* 0x0000000345457209 */ /* 0x008fe60007810000 */
[----:B------:R-:W1:Y:S08]  /*c420*/  SHFL.BFLY PT, R2, R0, 0x2, 0x1f ;  /* 0x0c401f0000027f89 */ /* 0x000e7000000e0000 */
[----:B------:R-:W2:Y:S01]  /*c430*/  SHFL.BFLY PT, R4, R69, 0x1, 0x1f ;  /* 0x0c201f0045047f89 */ /* 0x000ea200000e0000 */
[----:B-1----:R-:W-:Y:S07]  /*c440*/  FMNMX.FTZ R0, R0, R2, !PT ;  /* 0x0000000200007209 */ /* 0x002fee0007810000 */
[----:B------:R-:W1:Y:S01]  /*c450*/  SHFL.BFLY PT, R3, R0, 0x1, 0x1f ;  /* 0x0c201f0000037f89 */ /* 0x000e6200000e0000 */
[----:B--2---:R-:W-:Y:S05]  /*c460*/  FMNMX.FTZ R69, R69, R4, !PT ;  /* 0x0000000445457209 */ /* 0x004fea0007810000 */
[C---:B------:R-:W-:Y:S02]  /*c470*/  FMUL.FTZ R138, R69.reuse, c[0x0][0x2d0] ;  /* 0x0000b400458a7a20 */ /* 0x040fe40000410000 */
[----:B------:R-:W-:Y:S01]  /*c480*/  FADD.FTZ R2, -R69, R70 ;  /* 0x0000004645027221 */ /* 0x000fe20000010100 */
[----:B------:R-:W-:Y:S01]  /*c490*/  MOV R70, R9 ;  /* 0x0000000900467202 */ /* 0x000fe20000000f00 */
[--C-:B------:R-:W-:Y:S01]  /*c4a0*/  FFMA.FTZ R4, R139, c[0x0][0x2d0], -R138.reuse ;  /* 0x0000b4008b047a23 */ /* 0x100fe2000001088a */
[----:B------:R-:W-:Y:S01]  /*c4b0*/  MOV R139, R235 ;  /* 0x000000eb008b7202 */ /* 0x000fe20000000f00 */
[--C-:B------:R-:W-:Y:S01]  /*c4c0*/  FFMA.FTZ R7, R153, c[0x0][0x2d0], -R138.reuse ;  /* 0x0000b40099077a23 */ /* 0x100fe2000001088a */
[----:B------:R-:W-:Y:S01]  /*c4d0*/  MOV R153, R12 ;  /* 0x0000000c00997202 */ /* 0x000fe20000000f00 */
[----:B------:R2:W-:Y:S01]  /*c4e0*/  MUFU.EX2 R244, R4 ;  /* 0x0000000400f47308 */ /* 0x0005e20000000800 */
[--C-:B------:R-:W-:Y:S01]  /*c4f0*/  FFMA.FTZ R8, R152, c[0x0][0x2d0], -R138.reuse ;  /* 0x0000b40098087a23 */ /* 0x100fe2000001088a */
[----:B------:R-:W-:Y:S01]  /*c500*/  MOV R152, R165 ;  /* 0x000000a500987202 */ /* 0x000fe20000000f00 */
[----:B------:R-:W-:Y:S01]  /*c510*/  FFMA.FTZ R32, R150, c[0x0][0x2d0], -R138 ;  /* 0x0000b40096207a23 */ /* 0x000fe2000001088a */
[----:B------:R-:W-:Y:S02]  /*c520*/  MOV R150, R66 ;  /* 0x0000004200967202 */ /* 0x000fe40000000f00 */
[----:B-1----:R-:W-:Y:S01]  /*c530*/  FMNMX.FTZ R68, R0, R3, !PT ;  /* 0x0000000300447209 */ /* 0x002fe20007810000 */
[----:B------:R-:W-:Y:S03]  /*c540*/  FMUL.FTZ R0, R2, c[0x0][0x2d0] ;  /* 0x0000b40002007a20 */ /* 0x000fe60000410000 */
[----:B------:R1:W-:Y:S01]  /*c550*/  MUFU.EX2 R245, R7 ;  /* 0x0000000700f57308 */ /* 0x0003e20000000800 */
[----:B------:R-:W-:Y:S05]  /*c560*/  @P0 SHF.R.S32.HI R3, RZ, 0x1f, R230 ;  /* 0x0000001fff030819 */ /* 0x000fea00000114e6 */
[----:B------:R-:W-:Y:S04]  /*c570*/  @P0 IMAD R3, R3, c[0x0][0x1e0], RZ ;  /* 0x0000780003030a24 */ /* 0x000fe800078e02ff */
[----:B------:R3:W-:Y:S01]  /*c580*/  MUFU.EX2 R243, R8 ;  /* 0x0000000800f37308 */ /* 0x0007e20000000800 */
[C---:B------:R-:W-:Y:S02]  /*c590*/  @P0 IMAD R3, R230.reuse, c[0x0][0x1e4], R3 ;  /* 0x00007900e6030a24 */ /* 0x040fe400078e0203 */
[----:B--2---:R-:W-:Y:S05]  /*c5a0*/  @P0 IMAD.WIDE.U32 R4, R230, c[0x0][0x1e0], RZ ;  /* 0x00007800e6040a25 */ /* 0x004fea00078e00ff */
[----:B------:R-:W-:Y:S02]  /*c5b0*/  @P0 SHF.L.U32 R6, R4, 0x7, RZ ;  /* 0x0000000704060819 */ /* 0x000fe400000006ff */
[----:B------:R2:W4:Y:S01]  /*c5c0*/  MUFU.EX2 R2, R0 ;  /* 0x0000000000027308 */ /* 0x0005220000000800 */
[----:B------:R-:W-:Y:S02]  /*c5d0*/  @P0 IADD3 R3, R5, R3, RZ ;  /* 0x0000000305030210 */ /* 0x000fe40007ffe0ff */
[----:B------:R-:W-:Y:S02]  /*c5e0*/  @P0 IADD3 R5, P2, R6, R10, RZ ;  /* 0x0000000a06050210 */ /* 0x000fe40007f5e0ff */
[----:B------:R-:W-:Y:S02]  /*c5f0*/  @P0 SHF.L.U64.HI R3, R4, 0x7, R3 ;  /* 0x0000000704030819 */ /* 0x000fe40000010203 */
[----:B------:R-:W-:Y:S02]  /*c600*/  @P0 LEA R4, P1, R5, c[0x0][0x1c8], 0x1 ;  /* 0x0000720005040a11 */ /* 0x000fe400078208ff */
[----:B-1----:R-:W-:Y:S01]  /*c610*/  @P0 IADD3.X R7, R3, R13, RZ, P2, !PT ;  /* 0x0000000d03070210 */ /* 0x002fe200017fe4ff */
[----:B------:R1:W-:Y:S01]  /*c620*/  MUFU.EX2 R235, R32 ;  /* 0x0000002000eb7308 */ /* 0x0003e20000000800 */
[----:B------:R-:W-:Y:S02]  /*c630*/  @P0 IADD3 R6, P3, P2, R6, 0x40, R10 ;  /* 0x0000004006060810 */ /* 0x000fe40007a7e00a */
[----:B------:R-:W-:Y:S01]  /*c640*/  @P0 LEA.HI.X R5, R5, c[0x0][0x1cc], R7, 0x1, P1 ;  /* 0x0000730005050a11 */ /* 0x000fe200008f0c07 */
[--C-:B------:R-:W-:Y:S01]  /*c650*/  FFMA.FTZ R7, R148, c[0x0][0x2d0], -R138.reuse ;  /* 0x0000b40094077a23 */ /* 0x100fe2000001088a */
[----:B---3--:R-:W-:Y:S02]  /*c660*/  @P0 MOV R8, c[0x0][0x1e0] ;  /* 0x0000780000080a02 */ /* 0x008fe40000000f00 */
[----:B------:R-:W-:Y:S01]  /*c670*/  @P0 IADD3.X R3, R3, RZ, R13, P3, P2 ;  /* 0x000000ff03030210 */ /* 0x000fe20001fe440d */
[----:B------:R3:W-:Y:S01]  /*c680*/  @P0 LDGSTS.E.BYPASS.LTC128B.128 [R228+0x8100], [R4.64], !P6 ;  /* 0x0810000004e40fae */ /* 0x0007e2000f101d46 */
[----:B------:R-:W-:Y:S02]  /*c690*/  @P0 SHF.L.U64.HI R9, R8, R229, c[0x0][0x1e4] ;  /* 0x0000790008090619 */ /* 0x000fe400000102e5 */
[----:B------:R-:W-:Y:S02]  /*c6a0*/  MOV R229, R247 ;  /* 0x000000f700e57202 */ /* 0x000fe40000000f00 */
[----:B------:R5:W-:Y:S01]  /*c6b0*/  MUFU.EX2 R247, R7 ;  /* 0x0000000700f77308 */ /* 0x000be20000000800 */
[----:B------:R-:W-:Y:S01]  /*c6c0*/  @P0 LEA R10, P1, R6, c[0x0][0x1c8], 0x1 ;  /* 0x00007200060a0a11 */ /* 0x000fe200078208ff */
[----:B--2---:R-:W-:Y:S01]  /*c6d0*/  FADD.FTZ R0, -R68, R71 ;  /* 0x0000004744007221 */ /* 0x004fe20000010100 */
[----:B------:R-:W-:Y:S01]  /*c6e0*/  @P0 SHF.L.U32 R8, R8, 0x6, RZ ;  /* 0x0000000608080819 */ /* 0x000fe200000006ff */
[----:B----4-:R-:W-:Y:S01]  /*c6f0*/  FMUL.FTZ R16, R2, R84 ;  /* 0x0000005402107220 */ /* 0x010fe20000410000 */
[----:B------:R-:W-:Y:S01]  /*c700*/  @P0 LEA.HI.X R11, R6, c[0x0][0x1cc], R3, 0x1, P1 ;  /* 0x00007300060b0a11 */ /* 0x000fe200008f0c03 */
[----:B------:R-:W-:Y:S01]  /*c710*/  FMUL.FTZ R3, R68, c[0x0][0x2d0] ;  /* 0x0000b40044037a20 */ /* 0x000fe20000410000 */
[----:B------:R-:W-:Y:S01]  /*c720*/  @P0 IADD3 R6, P1, R4, R8, RZ ;  /* 0x0000000804060210 */ /* 0x000fe20007f3e0ff */
[----:B------:R-:W-:Y:S01]  /*c730*/  FMUL.FTZ R0, R0, c[0x0][0x2d0] ;  /* 0x0000b40000007a20 */ /* 0x000fe20000410000 */
[----:B------:R-:W-:Y:S01]  /*c740*/  MOV R148, R163 ;  /* 0x000000a300947202 */ /* 0x000fe20000000f00 */
[----:B------:R2:W-:Y:S01]  /*c750*/  @P0 LDGSTS.E.BYPASS.LTC128B.128 [R228+0xc100], [R10.64], !P5 ;  /* 0x0c1000000ae40fae */ /* 0x0005e2000e901d46 */
[----:B------:R-:W-:Y:S01]  /*c760*/  MOV R71, R164 ;  /* 0x000000a400477202 */ /* 0x000fe20000000f00 */
[C---:B------:R-:W-:Y:S02]  /*c770*/  FMUL.FTZ R17, R2.reuse, R85 ;  /* 0x0000005502117220 */ /* 0x040fe40000410000 */
[----:B------:R-:W4:Y:S01]  /*c780*/  MUFU.EX2 R0, R0 ;  /* 0x0000000000007308 */ /* 0x000f220000000800 */
[C---:B------:R-:W-:Y:S02]  /*c790*/  FMUL.FTZ R24, R2.reuse, R92 ;  /* 0x0000005c02187220 */ /* 0x040fe40000410000 */
[C---:B------:R-:W-:Y:S02]  /*c7a0*/  FMUL.FTZ R25, R2.reuse, R93 ;  /* 0x0000005d02197220 */ /* 0x040fe40000410000 */
[C---:B-1----:R-:W-:Y:S01]  /*c7b0*/  FMUL.FTZ R32, R2.reuse, R100 ;  /* 0x0000006402207220 */ /* 0x042fe20000410000 */
[----:B------:R-:W-:Y:S01]  /*c7c0*/  MOV R100, R70 ;  /* 0x0000004600647202 */ /* 0x000fe20000000f00 */
[----:B------:R-:W-:Y:S01]  /*c7d0*/  FMUL.FTZ R33, R2, R101 ;  /* 0x0000006502217220 */ /* 0x000fe20000410000 */
[----:B---3--:R-:W-:Y:S01]  /*c7e0*/  @P0 IADD3 R4, P2, R6, R8, RZ ;  /* 0x0000000806040210 */ /* 0x008fe20007f5e0ff */
[--C-:B------:R-:W-:Y:S01]  /*c7f0*/  FFMA.FTZ R40, R157, c[0x0][0x2d0], -R3.reuse ;  /* 0x0000b4009d287a23 */ /* 0x100fe20000010803 */
[----:B------:R-:W-:Y:S01]  /*c800*/  MOV R157, R233 ;  /* 0x000000e9009d7202 */ /* 0x000fe20000000f00 */
[--C-:B-----5:R-:W-:Y:S01]  /*c810*/  FFMA.FTZ R7, R155, c[0x0][0x2d0], -R3.reuse ;  /* 0x0000b4009b077a23 */ /* 0x120fe20000010803 */
[----:B------:R-:W-:Y:S01]  /*c820*/  MOV R155, R162 ;  /* 0x000000a2009b7202 */ /* 0x000fe20000000f00 */
[----:B------:R-:W-:Y:S01]  /*c830*/  FMUL.FTZ R41, R2, R109 ;  /* 0x0000006d02297220 */ /* 0x000fe20000410000 */
[----:B------:R1:W-:Y:S01]  /*c840*/  MUFU.EX2 R162, R40 ;  /* 0x0000002800a27308 */ /* 0x0003e20000000800 */
[----:B------:R-:W-:Y:S01]  /*c850*/  MOV R109, R161 ;  /* 0x000000a1006d7202 */ /* 0x000fe20000000f00 */
[--C-:B------:R-:W-:Y:S01]  /*c860*/  FFMA.FTZ R70, R181, c[0x0][0x2d0], -R138.reuse ;  /* 0x0000b400b5467a23 */ /* 0x100fe2000001088a */
[----:B------:R-:W-:Y:S01]  /*c870*/  MOV R101, R67 ;  /* 0x0000004300657202 */ /* 0x000fe20000000f00 */
[--C-:B------:R-:W-:Y:S02]  /*c880*/  FFMA.FTZ R100, R100, c[0x0][0x2d0], -R138.reuse ;  /* 0x0000b40064647a23 */ /* 0x100fe4000001088a */
[--C-:B------:R-:W-:Y:S02]  /*c890*/  FFMA.FTZ R137, R137, c[0x0][0x2d0], -R3.reuse ;  /* 0x0000b40089897a23 */ /* 0x100fe40000010803 */
[--C-:B------:R-:W-:Y:S02]  /*c8a0*/  FFMA.FTZ R101, R101, c[0x0][0x2d0], -R138.reuse ;  /* 0x0000b40065657a23 */ /* 0x100fe4000001088a */
[----:B------:R3:W-:Y:S01]  /*c8b0*/  MUFU.EX2 R165, R7 ;  /* 0x0000000700a57308 */ /* 0x0007e20000000800 */
[--C-:B--2---:R-:W-:Y:S01]  /*c8c0*/  FFMA.FTZ R10, R156, c[0x0][0x2d0], -R3.reuse ;  /* 0x0000b4009c0a7a23 */ /* 0x104fe20000010803 */
[----:B------:R-:W-:Y:S01]  /*c8d0*/  MOV R156, R234 ;  /* 0x000000ea009c7202 */ /* 0x000fe20000000f00 */
[C---:B----4-:R-:W-:Y:S02]  /*c8e0*/  FMUL.FTZ R11, R0.reuse, R79 ;  /* 0x0000004f000b7220 */ /* 0x050fe40000410000 */
[C---:B------:R-:W-:Y:S02]  /*c8f0*/  FMUL.FTZ R18, R0.reuse, R86 ;  /* 0x0000005600127220 */ /* 0x040fe40000410000 */
[C---:B------:R-:W-:Y:S02]  /*c900*/  FMUL.FTZ R19, R0.reuse, R87 ;  /* 0x0000005700137220 */ /* 0x040fe40000410000 */
[C---:B------:R-:W-:Y:S01]  /*c910*/  FMUL.FTZ R26, R0.reuse, R94 ;  /* 0x0000005e001a7220 */ /* 0x040fe20000410000 */
[----:B------:R2:W4:Y:S01]  /*c920*/  MUFU.EX2 R164, R10 ;  /* 0x0000000a00a47308 */ /* 0x0005220000000800 */
[C---:B------:R-:W-:Y:S02]  /*c930*/  FMUL.FTZ R27, R0.reuse, R95 ;  /* 0x0000005f001b7220 */ /* 0x040fe40000410000 */
[C---:B------:R-:W-:Y:S01]  /*c940*/  FMUL.FTZ R34, R0.reuse, R102 ;  /* 0x0000006600227220 */ /* 0x040fe20000410000 */
[----:B------:R-:W-:Y:S01]  /*c950*/  MOV R102, R71 ;  /* 0x0000004700667202 */ /* 0x000fe20000000f00 */
[----:B------:R-:W-:Y:S01]  /*c960*/  FMUL.FTZ R35, R0, R103 ;  /* 0x0000006700237220 */ /* 0x000fe20000410000 */
[----:B------:R-:W-:Y:S01]  /*c970*/  MOV R103, R152 ;  /* 0x0000009800677202 */ /* 0x000fe20000000f00 */
[----:B-1----:R-:W-:Y:S01]  /*c980*/  FMUL.FTZ R40, R2, R108 ;  /* 0x0000006c02287220 */ /* 0x002fe20000410000 */
[----:B------:R-:W-:Y:S01]  /*c990*/  MOV R152, R59 ;  /* 0x0000003b00987202 */ /* 0x000fe20000000f00 */
[C---:B------:R-:W-:Y:S01]  /*c9a0*/  FMUL.FTZ R42, R0.reuse, R110 ;  /* 0x0000006e002a7220 */ /* 0x040fe20000410000 */
[----:B------:R-:W-:Y:S01]  /*c9b0*/  MOV R110, R49 ;  /* 0x00000031006e7202 */ /* 0x000fe20000000f00 */
[----:B------:R-:W-:Y:S01]  /*c9c0*/  FMUL.FTZ R43, R0, R111 ;  /* 0x0000006f002b7220 */ /* 0x000fe20000410000 */
[----:B------:R-:W-:Y:S01]  /*c9d0*/  MOV R108, R139 ;  /* 0x0000008b006c7202 */ /* 0x000fe20000000f00 */
[----:B------:R-:W-:Y:S01]  /*c9e0*/  FMUL.FTZ R49, R2, R117 ;  /* 0x0000007502317220 */ /* 0x000fe20000410000 */
[----:B---3--:R-:W-:Y:S01]  /*c9f0*/  @P0 IADD3.X R7, R5, R9, RZ, P1, !PT ;  /* 0x0000000905070210 */ /* 0x008fe20000ffe4ff */
[----:B------:R-:W-:Y:S01]  /*ca00*/  FMUL.FTZ R59, R0, R127 ;  /* 0x0000007f003b7220 */ /* 0x000fe20000410000 */
[----:B------:R-:W-:Y:S01]  /*ca10*/  @P0 IADD3 R8, P1, R4, R8, RZ ;  /* 0x0000000804080210 */ /* 0x000fe20007f3e0ff */
[C---:B------:R-:W-:Y:S01]  /*ca20*/  FMUL.FTZ R66, R0.reuse, R134 ;  /* 0x0000008600427220 */ /* 0x040fe20000410000 */
[-C--:B------:R-:W-:Y:S01]  /*ca30*/  @P0 IADD3.X R5, R7, R9.reuse, RZ, P2, !PT ;  /* 0x0000000907050210 */ /* 0x080fe200017fe4ff */
[----:B------:R1:W-:Y:S01]  /*ca40*/  @P0 LDGSTS.E.BYPASS.LTC128B.128 [R228+0x9100], [R6.64], !P6 ;  /* 0x0910000006e40fae */ /* 0x0003e2000f101d46 */
[----:B------:R-:W-:Y:S01]  /*ca50*/  MOV R139, R48 ;  /* 0x00000030008b7202 */ /* 0x000fe20000000f00 */
[--C-:B------:R-:W-:Y:S01]  /*ca60*/  FFMA.FTZ R48, R159, c[0x0][0x2d0], -R138.reuse ;  /* 0x0000b4009f307a23 */ /* 0x100fe2000001088a */
[----:B------:R-:W-:Y:S01]  /*ca70*/  @P0 IADD3.X R9, R5, R9, RZ, P1, !PT ;  /* 0x0000000905090210 */ /* 0x000fe20000ffe4ff */
[C---:B------:R-:W-:Y:S01]  /*ca80*/  FMUL.FTZ R67, R0.reuse, R135 ;  /* 0x0000008700437220 */ /* 0x040fe20000410000 */
[----:B------:R-:W-:Y:S01]  /*ca90*/  MOV R111, R60 ;  /* 0x0000003c006f7202 */ /* 0x000fe20000000f00 */
[C---:B--2---:R-:W-:Y:S01]  /*caa0*/  FMUL.FTZ R10, R0.reuse, R78 ;  /* 0x0000004e000a7220 */ /* 0x044fe20000410000 */
[----:B------:R2:W-:Y:S01]  /*cab0*/  MUFU.EX2 R233, R48 ;  /* 0x0000003000e97308 */ /* 0x0005e20000000800 */
[----:B------:R1:W-:Y:S01]  /*cac0*/  @P0 LDGSTS.E.BYPASS.LTC128B.128 [R228+0xd100], [R6.64+0x80], !P5 ;  /* 0x0d10008006e40fae */ /* 0x0003e2000e901d46 */
[----:B------:R-:W-:Y:S01]  /*cad0*/  MOV R159, R148 ;  /* 0x00000094009f7202 */ /* 0x000fe20000000f00 */
[--C-:B------:R-:W-:Y:S01]  /*cae0*/  FFMA.FTZ R71, R241, c[0x0][0x2d0], -R138.reuse ;  /* 0x0000b400f1477a23 */ /* 0x100fe2000001088a */
[----:B------:R-:W-:Y:S02]  /*caf0*/  MOV R148, R153 ;  /* 0x0000009900947202 */ /* 0x000fe40000000f00 */
[----:B------:R-:W-:Y:S01]  /*cb00*/  MOV R153, R51 ;  /* 0x0000003300997202 */ /* 0x000fe20000000f00 */
[----:B------:R-:W-:Y:S01]  /*cb10*/  FMUL.FTZ R51, R0, R119 ;  /* 0x0000007700337220 */ /* 0x000fe20000410000 */
[----:B------:R-:W-:Y:S01]  /*cb20*/  MOV R119, R155 ;  /* 0x0000009b00777202 */ /* 0x000fe20000000f00 */
[----:B------:R3:W-:Y:S01]  /*cb30*/  @P0 LDGSTS.E.BYPASS.LTC128B.128 [R228+0xa100], [R4.64], !P6 ;  /* 0x0a10000004e40fae */ /* 0x0007e2000f101d46 */
[----:B------:R-:W-:Y:S01]  /*cb40*/  MOV R155, R64 ;  /* 0x00000040009b7202 */ /* 0x000fe20000000f00 */
[C---:B------:R-:W-:Y:S06]  /*cb50*/  FMUL.FTZ R64, R2.reuse, R132 ;  /* 0x0000008402407220 */ /* 0x040fec0000410000 */
[----:B------:R3:W-:Y:S01]  /*cb60*/  @P0 LDGSTS.E.BYPASS.LTC128B.128 [R228+0xe100], [R4.64+0x80], !P5 ;  /* 0x0e10008004e40fae */ /* 0x0007e2000e901d46 */
[----:B--2---:R-:W-:Y:S07]  /*cb70*/  FMUL.FTZ R48, R2, R116 ;  /* 0x0000007402307220 */ /* 0x004fee0000410000 */
[----:B------:R2:W-:Y:S01]  /*cb80*/  @P0 LDGSTS.E.BYPASS.LTC128B.128 [R228+0xb100], [R8.64], !P6 ;  /* 0x0b10000008e40fae */ /* 0x0005e2000f101d46 */
[C---:B-1----:R-:W-:Y:S01]  /*cb90*/  FMUL.FTZ R6, R0.reuse, R74 ;  /* 0x0000004a00067220 */ /* 0x042fe20000410000 */
[----:B------:R-:W-:Y:S01]  /*cba0*/  F2FP.BF16.PACK_AB R74, R247, R243 ;  /* 0x000000f3f74a723e */ /* 0x000fe200000010ff */
[----:B------:R-:W-:Y:S05]  /*cbb0*/  FMUL.FTZ R7, R0, R75 ;  /* 0x0000004b00077220 */ /* 0x000fea0000410000 */
[----:B------:R2:W-:Y:S08]  /*cbc0*/  @P0 LDGSTS.E.BYPASS.LTC128B.128 [R228+0xf100], [R8.64+0x80], !P5 ;  /* 0x0f10008008e40fae */ /* 0x0005f0000e901d46 */
[----:B------:R-:W1:Y:S01]  /*cbd0*/  LDSM.16.MT88.4 R12, [R200] ;  /* 0x00000000c80c783b */ /* 0x000e620000004200 */
[--C-:B---3--:R-:W-:Y:S01]  /*cbe0*/  FFMA.FTZ R4, R149, c[0x0][0x2d0], -R3.reuse ;  /* 0x0000b40095047a23 */ /* 0x108fe20000010803 */
[----:B------:R-:W-:Y:S01]  /*cbf0*/  MOV R149, R65 ;  /* 0x0000004100957202 */ /* 0x000fe20000000f00 */
[----:B------:R-:W-:Y:S01]  /*cc00*/  FMUL.FTZ R5, R2, R73 ;  /* 0x0000004902057220 */ /* 0x000fe20000410000 */
[----:B----4-:R-:W-:Y:S01]  /*cc10*/  F2FP.BF16.PACK_AB R73, R164, R165 ;  /* 0x000000a5a449723e */ /* 0x010fe200000010ff */
[----:B------:R3:W-:Y:S03]  /*cc20*/  MUFU.EX2 R163, R4 ;  /* 0x0000000400a37308 */ /* 0x0007e60000000800 */
[----:B------:R-:W4:Y:S01]  /*cc30*/  LDSM.16.MT88.4 R20, [R204] ;  /* 0x00000000cc14783b */ /* 0x000f220000004200 */
[C---:B------:R-:W-:Y:S07]  /*cc40*/  FMUL.FTZ R65, R2.reuse, R133 ;  /* 0x0000008502417220 */ /* 0x040fee0000410000 */
[----:B------:R-:W5:Y:S01]  /*cc50*/  LDSM.16.MT88.4 R28, [R203] ;  /* 0x00000000cb1c783b */ /* 0x000f620000004200 */
[C---:B--2---:R-:W-:Y:S02]  /*cc60*/  FMUL.FTZ R8, R2.reuse, R76 ;  /* 0x0000004c02087220 */ /* 0x044fe40000410000 */
[----:B------:R-:W-:Y:S05]  /*cc70*/  FMUL.FTZ R9, R2, R77 ;  /* 0x0000004d02097220 */ /* 0x000fea0000410000 */
[----:B------:R-:W2:Y:S01]  /*cc80*/  LDSM.16.MT88.4 R36, [R223] ;  /* 0x00000000df24783b */ /* 0x000ea20000004200 */
[--C-:B---3--:R-:W-:Y:S07]  /*cc90*/  FFMA.FTZ R4, R154, c[0x0][0x2d0], -R3.reuse ;  /* 0x0000b4009a047a23 */ /* 0x108fee0000010803 */
[----:B------:R-:W3:Y:S01]  /*cca0*/  LDSM.16.MT88.4 R44, [R200+0x4000] ;  /* 0x00400000c82c783b */ /* 0x000ee20000004200 */
[----:B------:R-:W-:Y:S01]  /*ccb0*/  MOV R154, R229 ;  /* 0x000000e5009a7202 */ /* 0x000fe20000000f00 */
[----:B------:R1:W1:Y:S06]  /*ccc0*/  MUFU.EX2 R166, R4 ;  /* 0x0000000400a67308 */ /* 0x00026c0000000800 */
[----:B------:R-:W2:Y:S04]  /*ccd0*/  LDSM.16.MT88.4 R52, [R204+0x4000] ;  /* 0x00400000cc34783b */ /* 0x000ea80000004200 */
[----:B------:R3:W-:Y:S04]  /*cce0*/  MUFU.EX2 R229, R70 ;  /* 0x0000004600e57308 */ /* 0x0007e80000000800 */
[----:B------:R-:W2:Y:S08]  /*ccf0*/  LDSM.16.MT88.4 R60, [R203+0x4000] ;  /* 0x00400000cb3c783b */ /* 0x000eb00000004200 */
[----:B------:R-:W2:Y:S01]  /*cd00*/  LDSM.16.MT88.4 R76, [R206+0x4000] ;  /* 0x00400000ce4c783b */ /* 0x000ea20000004200 */
[----:B-1----:R-:W-:Y:S01]  /*cd10*/  FMUL.FTZ R4, R2, R72 ;  /* 0x0000004802047220 */ /* 0x002fe20000410000 */
[----:B------:R-:W-:Y:S02]  /*cd20*/  F2FP.BF16.PACK_AB R72, R245, R244 ;  /* 0x000000f4f548723e */ /* 0x000fe400000010ff */
[----:B------:R-:W-:Y:S04]  /*cd30*/  F2FP.BF16.PACK_AB R75, R166, R163 ;  /* 0x000000a3a64b723e */ /* 0x000fe800000010ff */
[----:B------:R-:W-:Y:S03]  /*cd40*/  LDSM.16.MT88.4 R84, [R204+0x800] ;  /* 0x00080000cc54783b */ /* 0x000fe60000004200 */
[C---:B------:R-:W-:Y:S05]  /*cd50*/  HMMA.16816.F32.BF16 R4, R72.reuse, R12, R4 ;  /* 0x0000000c4804723c */ /* 0x040fea0000041804 */
[----:B------:R-:W-:Y:S01]  /*cd60*/  LDSM.16.MT88.4 R92, [R203+0x4800] ;  /* 0x00480000cb5c783b */ /* 0x000fe20000004200 */
[--C-:B---3--:R-:W-:Y:S02]  /*cd70*/  FFMA.FTZ R70, R182, c[0x0][0x2d0], -R138.reuse ;  /* 0x0000b400b6467a23 */ /* 0x108fe4000001088a */
[C---:B------:R-:W-:Y:S01]  /*cd80*/  FMUL.FTZ R12, R2.reuse, R80 ;  /* 0x00000050020c7220 */ /* 0x040fe20000410000 */
[C---:B------:R-:W-:Y:S04]  /*cd90*/  HMMA.16816.F32.BF16 R8, R72.reuse, R14, R8 ;  /* 0x0000000e4808723c */ /* 0x040fe80000041808 */
[----:B------:R-:W0:Y:S01]  /*cda0*/  LDGDEPBAR ;  /* 0x00000000000079af */ /* 0x000e220000000000 */
[----:B------:R-:W-:Y:S02]  /*cdb0*/  FMUL.FTZ R13, R2, R81 ;  /* 0x00000051020d7220 */ /* 0x000fe40000410000 */
[C---:B------:R-:W-:Y:S02]  /*cdc0*/  FMUL.FTZ R14, R0.reuse, R82 ;  /* 0x00000052000e7220 */ /* 0x040fe40000410000 */
[----:B------:R-:W-:Y:S03]  /*cdd0*/  FMUL.FTZ R15, R0, R83 ;  /* 0x00000053000f7220 */ /* 0x000fe60000410000 */
[----:B------:R-:W1:Y:S04]  /*cde0*/  LDSM.16.MT88.4 R80, [R200+0x800] ;  /* 0x00080000c850783b */ /* 0x000e680000004200 */
[C---:B----4-:R-:W-:Y:S07]  /*cdf0*/  HMMA.16816.F32.BF16 R12, R72.reuse, R20, R12 ;  /* 0x00000014480c723c */ /* 0x050fee000004180c */
[C---:B------:R-:W-:Y:S01]  /*ce00*/  FMUL.FTZ R20, R2.reuse, R88 ;  /* 0x0000005802147220 */ /* 0x040fe20000410000 */
[C---:B------:R-:W-:Y:S04]  /*ce10*/  HMMA.16816.F32.BF16 R16, R72.reuse, R22, R16 ;  /* 0x000000164810723c */ /* 0x040fe80000041810 */
[----:B------:R-:W-:Y:S03]  /*ce20*/  FMUL.FTZ R21, R2, R89 ;  /* 0x0000005902157220 */ /* 0x000fe60000410000 */
[C---:B------:R-:W-:Y:S02]  /*ce30*/  FMUL.FTZ R22, R0.reuse, R90 ;  /* 0x0000005a00167220 */ /* 0x040fe40000410000 */
[----:B------:R-:W-:Y:S02]  /*ce40*/  FMUL.FTZ R23, R0, R91 ;  /* 0x0000005b00177220 */ /* 0x000fe40000410000 */
[----:B------:R-:W3:Y:S05]  /*ce50*/  LDSM.16.MT88.4 R88, [R203+0x800] ;  /* 0x00080000cb58783b */ /* 0x000eea0000004200 */
[C---:B-----5:R-:W-:Y:S07]  /*ce60*/  HMMA.16816.F32.BF16 R20, R72.reuse, R28, R20 ;  /* 0x0000001c4814723c */ /* 0x060fee0000041814 */
[C---:B------:R-:W-:Y:S01]  /*ce70*/  FMUL.FTZ R28, R2.reuse, R96 ;  /* 0x00000060021c7220 */ /* 0x040fe20000410000 */
[C---:B------:R-:W-:Y:S04]  /*ce80*/  HMMA.16816.F32.BF16 R24, R72.reuse, R30, R24 ;  /* 0x0000001e4818723c */ /* 0x040fe80000041818 */
[----:B------:R-:W-:Y:S03]  /*ce90*/  FMUL.FTZ R29, R2, R97 ;  /* 0x00000061021d7220 */ /* 0x000fe60000410000 */
[C---:B------:R-:W-:Y:S02]  /*cea0*/  FMUL.FTZ R30, R0.reuse, R98 ;  /* 0x00000062001e7220 */ /* 0x040fe40000410000 */
[----:B------:R-:W-:Y:S02]  /*ceb0*/  FMUL.FTZ R31, R0, R99 ;  /* 0x00000063001f7220 */ /* 0x000fe40000410000 */
[----:B------:R-:W-:Y:S05]  /*cec0*/  LDSM.16.MT88.4 R96, [R204+0x1000] ;  /* 0x00100000cc60783b */ /* 0x000fea0000004200 */
[C---:B--2---:R-:W-:Y:S07]  /*ced0*/  HMMA.16816.F32.BF16 R28, R72.reuse, R36, R28 ;  /* 0x00000024481c723c */ /* 0x044fee000004181c */
[--C-:B------:R-:W-:Y:S01]  /*cee0*/  FFMA.FTZ R36, R151, c[0x0][0x2d0], -R138.reuse ;  /* 0x0000b40097247a23 */ /* 0x100fe2000001088a */
[C---:B------:R-:W-:Y:S03]  /*cef0*/  HMMA.16816.F32.BF16 R32, R72.reuse, R38, R32 ;  /* 0x000000264820723c */ /* 0x040fe60000041820 */
[----:B------:R2:W-:Y:S01]  /*cf00*/  MUFU.EX2 R234, R36 ;  /* 0x0000002400ea7308 */ /* 0x0005e20000000800 */
[----:B------:R-:W-:Y:S01]  /*cf10*/  FMUL.FTZ R37, R2, R105 ;  /* 0x0000006902257220 */ /* 0x000fe20000410000 */
[----:B------:R-:W-:Y:S01]  /*cf20*/  MOV R151, R58 ;  /* 0x0000003a00977202 */ /* 0x000fe20000000f00 */
[C---:B------:R-:W-:Y:S02]  /*cf30*/  FMUL.FTZ R58, R0.reuse, R126 ;  /* 0x0000007e003a7220 */ /* 0x040fe40000410000 */
[C---:B------:R-:W-:Y:S04]  /*cf40*/  FMUL.FTZ R38, R0.reuse, R106 ;  /* 0x0000006a00267220 */ /* 0x040fe80000410000 */
[----:B------:R-:W-:Y:S02]  /*cf50*/  FMUL.FTZ R39, R0, R107 ;  /* 0x0000006b00277220 */ /* 0x000fe40000410000 */
[----:B--2---:R-:W-:Y:S07]  /*cf60*/  FMUL.FTZ R36, R2, R104 ;  /* 0x0000006802247220 */ /* 0x004fee0000410000 */
[C---:B------:R-:W-:Y:S07]  /*cf70*/  HMMA.16816.F32.BF16 R36, R72.reuse, R44, R36 ;  /* 0x0000002c4824723c */ /* 0x040fee0000041824 */
[--C-:B------:R-:W-:Y:S01]  /*cf80*/  FFMA.FTZ R44, R158, c[0x0][0x2d0], -R3.reuse ;  /* 0x0000b4009e2c7a23 */ /* 0x100fe20000010803 */
[C---:B------:R-:W-:Y:S03]  /*cf90*/  HMMA.16816.F32.BF16 R40, R72.reuse, R46, R40 ;  /* 0x0000002e4828723c */ /* 0x040fe60000041828 */
[----:B------:R2:W-:Y:S01]  /*cfa0*/  MUFU.EX2 R161, R44 ;  /* 0x0000002c00a17308 */ /* 0x0005e20000000800 */
[----:B------:R-:W-:Y:S01]  /*cfb0*/  FMUL.FTZ R45, R2, R113 ;  /* 0x00000071022d7220 */ /* 0x000fe20000410000 */
[----:B------:R-:W-:Y:S02]  /*cfc0*/  MOV R158, R156 ;  /* 0x0000009c009e7202 */ /* 0x000fe40000000f00 */
[C---:B------:R-:W-:Y:S01]  /*cfd0*/  FMUL.FTZ R46, R0.reuse, R114 ;  /* 0x00000072002e7220 */ /* 0x040fe20000410000 */
[----:B------:R-:W-:Y:S01]  /*cfe0*/  MOV R156, R50 ;  /* 0x00000032009c7202 */ /* 0x000fe20000000f00 */
[C---:B------:R-:W-:Y:S03]  /*cff0*/  FMUL.FTZ R47, R0.reuse, R115 ;  /* 0x00000073002f7220 */ /* 0x040fe60000410000 */
[----:B------:R-:W-:Y:S02]  /*d000*/  FMUL.FTZ R50, R0, R118 ;  /* 0x0000007600327220 */ /* 0x000fe40000410000 */
[----:B--2---:R-:W-:Y:S07]  /*d010*/  FMUL.FTZ R44, R2, R112 ;  /* 0x00000070022c7220 */ /* 0x004fee0000410000 */
[C---:B------:R-:W-:Y:S07]  /*d020*/  HMMA.16816.F32.BF16 R44, R72.reuse, R52, R44 ;  /* 0x00000034482c723c */ /* 0x040fee000004182c */
[--C-:B------:R-:W-:Y:S01]  /*d030*/  FFMA.FTZ R52, R160, c[0x0][0x2d0], -R138.reuse ;  /* 0x0000b400a0347a23 */ /* 0x100fe2000001088a */
[C---:B------:R-:W-:Y:S03]  /*d040*/  HMMA.16816.F32.BF16 R48, R72.reuse, R54, R48 ;  /* 0x000000364830723c */ /* 0x040fe60000041830 */
[----:B------:R2:W4:Y:S01]  /*d050*/  MUFU.EX2 R118, R52 ;  /* 0x0000003400767308 */ /* 0x0005220000000800 */
[C---:B------:R-:W-:Y:S01]  /*d060*/  FMUL.FTZ R53, R2.reuse, R121 ;  /* 0x0000007902357220 */ /* 0x040fe20000410000 */
[----:B------:R-:W-:Y:S02]  /*d070*/  MOV R121, R191 ;  /* 0x000000bf00797202 */ /* 0x000fe40000000f00 */
[----:B------:R-:W-:Y:S01]  /*d080*/  MOV R160, R57 ;  /* 0x0000003900a07202 */ /* 0x000fe20000000f00 */
[----:B------:R-:W-:Y:S04]  /*d090*/  FMUL.FTZ R57, R2, R125 ;  /* 0x0000007d02397220 */ /* 0x000fe80000410000 */
[C---:B------:R-:W-:Y:S01]  /*d0a0*/  FMUL.FTZ R54, R0.reuse, R122 ;  /* 0x0000007a00367220 */ /* 0x040fe20000410000 */
[----:B------:R5:W-:Y:S01]  /*d0b0*/  MUFU.EX2 R191, R70 ;  /* 0x0000004600bf7308 */ /* 0x000be20000000800 */
[----:B------:R-:W-:Y:S02]  /*d0c0*/  FMUL.FTZ R55, R0, R123 ;  /* 0x0000007b00377220 */ /* 0x000fe40000410000 */
[----:B--2---:R-:W-:Y:S01]  /*d0d0*/  FMUL.FTZ R52, R2, R120 ;  /* 0x0000007802347220 */ /* 0x004fe20000410000 */
[----:B------:R-:W-:Y:S01]  /*d0e0*/  MOV R120, R56 ;  /* 0x0000003800787202 */ /* 0x000fe20000000f00 */
[--C-:B------:R-:W-:Y:S05]  /*d0f0*/  FFMA.FTZ R56, R167, c[0x0][0x2d0], -R3.reuse ;  /* 0x0000b400a7387a23 */ /* 0x100fea0000010803 */
[----:B------:R2:W-:Y:S01]  /*d100*/  MUFU.EX2 R117, R56 ;  /* 0x0000003800757308 */ /* 0x0005e20000000800 */
[C---:B------:R-:W-:Y:S03]  /*d110*/  HMMA.16816.F32.BF16 R52, R72.reuse, R60, R52 ;  /* 0x0000003c4834723c */ /* 0x040fe60000041834 */
[--C-:B-----5:R-:W-:Y:S04]  /*d120*/  FFMA.FTZ R70, R183, c[0x0][0x2d0], -R3.reuse ;  /* 0x0000b400b7467a23 */ /* 0x120fe80000010803 */
[--C-:B------:R-:W-:Y:S02]  /*d130*/  FFMA.FTZ R60, R180, c[0x0][0x2d0], -R3.reuse ;  /* 0x0000b400b43c7a23 */ /* 0x100fe40000010803 */
[----:B------:R5:W-:Y:S03]  /*d140*/  MUFU.EX2 R125, R70 ;  /* 0x00000046007d7308 */ /* 0x000be60000000800 */
[C---:B------:R-:W-:Y:S07]  /*d150*/  FMUL.FTZ R61, R2.reuse, R129 ;  /* 0x00000081023d7220 */ /* 0x040fee0000410000 */
[----:B------:R1:W1:Y:S01]  /*d160*/  MUFU.EX2 R116, R60 ;  /* 0x0000003c00747308 */ /* 0x0002620000000800 */
[----:B--2---:R-:W-:Y:S07]  /*d170*/  FMUL.FTZ R56, R2, R124 ;  /* 0x0000007c02387220 */ /* 0x004fee0000410000 */
[C---:B------:R-:W-:Y:S03]  /*d180*/  HMMA.16816.F32.BF16 R56, R72.reuse, R62, R56 ;  /* 0x0000003e4838723c */ /* 0x040fe60000041838 */
[--C-:B-----5:R-:W-:Y:S02]  /*d190*/  FFMA.FTZ R70, R188, c[0x0][0x2d0], -R3.reuse ;  /* 0x0000b400bc467a23 */ /* 0x120fe40000010803 */
[----:B------:R2:W-:Y:S02]  /*d1a0*/  MUFU.EX2 R188, R71 ;  /* 0x0000004700bc7308 */ /* 0x0005e40000000800 */
[C---:B------:R-:W-:Y:S02]  /*d1b0*/  FMUL.FTZ R62, R0.reuse, R130 ;  /* 0x00000082003e7220 */ /* 0x040fe40000410000 */
[----:B------:R-:W-:Y:S03]  /*d1c0*/  FMUL.FTZ R63, R0, R131 ;  /* 0x00000083003f7220 */ /* 0x000fe60000410000 */
[----:B-1----:R-:W-:Y:S03]  /*d1d0*/  FMUL.FTZ R60, R2, R128 ;  /* 0x00000080023c7220 */ /* 0x002fe60000410000 */
[----:B------:R1:W5:Y:S04]  /*d1e0*/  MUFU.EX2 R124, R70 ;  /* 0x00000046007c7308 */ /* 0x0003680000000800 */
[C---:B------:R-:W-:Y:S08]  /*d1f0*/  HMMA.16816.F32.BF16 R60, R72.reuse, R76, R60 ;  /* 0x0000004c483c723c */ /* 0x040ff0000004183c */
[----:B------:R-:W-:Y:S01]  /*d200*/  HMMA.16816.F32.BF16 R64, R72, R78, R64 ;  /* 0x0000004e4840723c */ /* 0x000fe20000041840 */
[----:B------:R-:W3:Y:S03]  /*d210*/  LDSM.16.MT88.4 R76, [R206+0x800] ;  /* 0x00080000ce4c783b */ /* 0x000ee60000004200 */
[--C-:B--2---:R-:W-:Y:S02]  /*d220*/  FFMA.FTZ R71, R152, c[0x0][0x2d0], -R3.reuse ;  /* 0x0000b40098477a23 */ /* 0x104fe40000010803 */
[----:B------:R-:W-:Y:S01]  /*d230*/  MUFU.EX2 R152, R100 ;  /* 0x0000006400987308 */ /* 0x000fe20000000800 */
[----:B----4-:R-:W-:Y:S02]  /*d240*/  F2FP.BF16.PACK_AB R74, R118, R233 ;  /* 0x000000e9764a723e */ /* 0x010fe400000010ff */
[----:B------:R-:W-:Y:S03]  /*d250*/  F2FP.BF16.PACK_AB R75, R116, R117 ;  /* 0x00000075744b723e */ /* 0x000fe600000010ff */
[--C-:B-1----:R-:W-:Y:S01]  /*d260*/  FFMA.FTZ R70, R189, c[0x0][0x2d0], -R138.reuse ;  /* 0x0000b400bd467a23 */ /* 0x102fe2000001088a */
[----:B------:R-:W-:Y:S02]  /*d270*/  F2FP.BF16.PACK_AB R72, R234, R235 ;  /* 0x000000ebea48723e */ /* 0x000fe400000010ff */
[----:B------:R-:W-:Y:S01]  /*d280*/  F2FP.BF16.PACK_AB R73, R161, R162 ;  /* 0x000000a2a149723e */ /* 0x000fe200000010ff */
[----:B------:R1:W-:Y:S06]  /*d290*/  MUFU.EX2 R127, R70 ;  /* 0x00000046007f7308 */ /* 0x0003ec0000000800 */
[C---:B------:R-:W-:Y:S08]  /*d2a0*/  HMMA.16816.F32.BF16 R4, R72.reuse, R80, R4 ;  /* 0x000000504804723c */ /* 0x040ff00000041804 */
[C---:B------:R-:W-:Y:S01]  /*d2b0*/  HMMA.16816.F32.BF16 R8, R72.reuse, R82, R8 ;  /* 0x000000524808723c */ /* 0x040fe20000041808 */
[----:B------:R-:W2:Y:S07]  /*d2c0*/  LDSM.16.MT88.4 R80, [R200+0x4800] ;  /* 0x00480000c850783b */ /* 0x000eae0000004200 */
[C---:B------:R-:W-:Y:S04]  /*d2d0*/  HMMA.16816.F32.BF16 R12, R72.reuse, R84, R12 ;  /* 0x00000054480c723c */ /* 0x040fe8000004180c */
[--C-:B-1----:R-:W-:Y:S04]  /*d2e0*/  FFMA.FTZ R70, R190, c[0x0][0x2d0], -R138.reuse ;  /* 0x0000b400be467a23 */ /* 0x102fe8000001088a */
[C---:B------:R-:W-:Y:S01]  /*d2f0*/  HMMA.16816.F32.BF16 R16, R72.reuse, R86, R16 ;  /* 0x000000564810723c */ /* 0x040fe20000041810 */
[----:B------:R1:W4:Y:S01]  /*d300*/  MUFU.EX2 R126, R70 ;  /* 0x00000046007e7308 */ /* 0x0003220000000800 */
[----:B------:R-:W4:Y:S06]  /*d310*/  LDSM.16.MT88.4 R84, [R204+0x4800] ;  /* 0x00480000cc54783b */ /* 0x000f2c0000004200 */
[C---:B---3--:R-:W-:Y:S08]  /*d320*/  HMMA.16816.F32.BF16 R20, R72.reuse, R88, R20 ;  /* 0x000000584814723c */ /* 0x048ff00000041814 */
[C---:B------:R-:W-:Y:S01]  /*d330*/  HMMA.16816.F32.BF16 R24, R72.reuse, R90, R24 ;  /* 0x0000005a4818723c */ /* 0x040fe20000041818 */
[----:B------:R-:W3:Y:S07]  /*d340*/  LDSM.16.MT88.4 R88, [R206+0x4800] ;  /* 0x00480000ce58783b */ /* 0x000eee0000004200 */
[C---:B------:R-:W-:Y:S04]  /*d350*/  HMMA.16816.F32.BF16 R28, R72.reuse, R76, R28 ;  /* 0x0000004c481c723c */ /* 0x040fe8000004181c */
[--C-:B-1----:R-:W-:Y:S04]  /*d360*/  FFMA.FTZ R70, R231, c[0x0][0x2d0], -R3.reuse ;  /* 0x0000b400e7467a23 */ /* 0x102fe80000010803 */
[C---:B------:R-:W-:Y:S01]  /*d370*/  HMMA.16816.F32.BF16 R32, R72.reuse, R78, R32 ;  /* 0x0000004e4820723c */ /* 0x040fe20000041820 */
[----:B------:R1:W-:Y:S01]  /*d380*/  MUFU.EX2 R107, R70 ;  /* 0x00000046006b7308 */ /* 0x0003e20000000800 */
[----:B------:R-:W3:Y:S06]  /*d390*/  LDSM.16.MT88.4 R76, [R200+0x1000] ;  /* 0x00100000c84c783b */ /* 0x000eec0000004200 */
[C---:B--2---:R-:W-:Y:S08]  /*d3a0*/  HMMA.16816.F32.BF16 R36, R72.reuse, R80, R36 ;  /* 0x000000504824723c */ /* 0x044ff00000041824 */
[C---:B------:R-:W-:Y:S01]  /*d3b0*/  HMMA.16816.F32.BF16 R40, R72.reuse, R82, R40 ;  /* 0x000000524828723c */ /* 0x040fe20000041828 */
[----:B------:R-:W2:Y:S07]  /*d3c0*/  LDSM.16.MT88.4 R80, [R203+0x1000] ;  /* 0x00100000cb50783b */ /* 0x000eae0000004200 */
[C---:B----4-:R-:W-:Y:S04]  /*d3d0*/  HMMA.16816.F32.BF16 R44, R72.reuse, R84, R44 ;  /* 0x00000054482c723c */ /* 0x050fe8000004182c */
[--C-:B-1----:R-:W-:Y:S04]  /*d3e0*/  FFMA.FTZ R70, R232, c[0x0][0x2d0], -R3.reuse ;  /* 0x0000b400e8467a23 */ /* 0x102fe80000010803 */
[C---:B------:R-:W-:Y:S01]  /*d3f0*/  HMMA.16816.F32.BF16 R48, R72.reuse, R86, R48 ;  /* 0x000000564830723c */ /* 0x040fe20000041830 */
[----:B------:R1:W4:Y:S01]  /*d400*/  MUFU.EX2 R106, R70 ;  /* 0x00000046006a7308 */ /* 0x0003220000000800 */
[----:B------:R-:W2:Y:S06]  /*d410*/  LDSM.16.MT88.4 R84, [R206+0x1000] ;  /* 0x00100000ce54783b */ /* 0x000eac0000004200 */
[C---:B------:R-:W-:Y:S08]  /*d420*/  HMMA.16816.F32.BF16 R52, R72.reuse, R92, R52 ;  /* 0x0000005c4834723c */ /* 0x040ff00000041834 */
[C---:B------:R-:W-:Y:S01]  /*d430*/  HMMA.16816.F32.BF16 R56, R72.reuse, R94, R56 ;  /* 0x0000005e4838723c */ /* 0x040fe20000041838 */
[----:B------:R-:W-:Y:S07]  /*d440*/  LDSM.16.MT88.4 R92, [R206+0x5800] ;  /* 0x00580000ce5c783b */ /* 0x000fee0000004200 */
[C---:B---3--:R-:W-:Y:S04]  /*d450*/  HMMA.16816.F32.BF16 R60, R72.reuse, R88, R60 ;  /* 0x00000058483c723c */ /* 0x048fe8000004183c */
[--C-:B-1----:R-:W-:Y:S04]  /*d460*/  FFMA.FTZ R70, R236, c[0x0][0x2d0], -R138.reuse ;  /* 0x0000b400ec467a23 */ /* 0x102fe8000001088a */
[----:B------:R-:W-:Y:S01]  /*d470*/  HMMA.16816.F32.BF16 R64, R72, R90, R64 ;  /* 0x0000005a4840723c */ /* 0x000fe20000041840 */
[----:B------:R1:W-:Y:S01]  /*d480*/  MUFU.EX2 R190, R70 ;  /* 0x0000004600be7308 */ /* 0x0003e20000000800 */
[----:B------:R-:W-:Y:S05]  /*d490*/  LDSM.16.MT88.4 R88, [R204+0x5000] ;  /* 0x00500000cc58783b */ /* 0x000fea0000004200 */
[----:B-----5:R-:W-:Y:S02]  /*d4a0*/  F2FP.BF16.PACK_AB R73, R124, R125 ;  /* 0x0000007d7c49723e */ /* 0x020fe400000010ff */
[----:B------:R-:W-:Y:S03]  /*d4b0*/  F2FP.BF16.PACK_AB R74, R126, R127 ;  /* 0x0000007f7e4a723e */ /* 0x000fe600000010ff */
[----:B------:R-:W-:Y:S02]  /*d4c0*/  F2FP.BF16.PACK_AB R72, R191, R229 ;  /* 0x000000e5bf48723e */ /* 0x000fe400000010ff */
[----:B----4-:R-:W-:Y:S07]  /*d4d0*/  F2FP.BF16.PACK_AB R75, R106, R107 ;  /* 0x0000006b6a4b723e */ /* 0x010fee00000010ff */
[C---:B------:R-:W-:Y:S03]  /*d4e0*/  HMMA.16816.F32.BF16 R4, R72.reuse, R76, R4 ;  /* 0x0000004c4804723c */ /* 0x040fe60000041804 */
[--C-:B-1----:R-:W-:Y:S05]  /*d4f0*/  FFMA.FTZ R70, R237, c[0x0][0x2d0], -R138.reuse ;  /* 0x0000b400ed467a23 */ /* 0x102fea000001088a */
[C---:B------:R-:W-:Y:S01]  /*d500*/  HMMA.16816.F32.BF16 R8, R72.reuse, R78, R8 ;  /* 0x0000004e4808723c */ /* 0x040fe20000041808 */
[----:B------:R1:W3:Y:S01]  /*d510*/  MUFU.EX2 R189, R70 ;  /* 0x0000004600bd7308 */ /* 0x0002e20000000800 */
[----:B------:R-:W4:Y:S06]  /*d520*/  LDSM.16.MT88.4 R76, [R200+0x5000] ;  /* 0x00500000c84c783b */ /* 0x000f2c0000004200 */
[C---:B------:R-:W-:Y:S08]  /*d530*/  HMMA.16816.F32.BF16 R12, R72.reuse, R96, R12 ;  /* 0x00000060480c723c */ /* 0x040ff0000004180c */
[C---:B------:R-:W-:Y:S01]  /*d540*/  HMMA.16816.F32.BF16 R16, R72.reuse, R98, R16 ;  /* 0x000000624810723c */ /* 0x040fe20000041810 */
[----:B------:R-:W-:Y:S07]  /*d550*/  LDSM.16.MT88.4 R96, [R204+0x2000] ;  /* 0x00200000cc60783b */ /* 0x000fee0000004200 */
[C---:B--2---:R-:W-:Y:S04]  /*d560*/  HMMA.16816.F32.BF16 R20, R72.reuse, R80, R20 ;  /* 0x000000504814723c */ /* 0x044fe80000041814 */
[--C-:B-1----:R-:W-:Y:S04]  /*d570*/  FFMA.FTZ R70, R238, c[0x0][0x2d0], -R3.reuse ;  /* 0x0000b400ee467a23 */ /* 0x102fe80000010803 */
[C---:B------:R-:W-:Y:S01]  /*d580*/  HMMA.16816.F32.BF16 R24, R72.reuse, R82, R24 ;  /* 0x000000524818723c */ /* 0x040fe20000041818 */
[----:B------:R1:W-:Y:S01]  /*d590*/  MUFU.EX2 R105, R70 ;  /* 0x0000004600697308 */ /* 0x0003e20000000800 */
[----:B------:R-:W2:Y:S06]  /*d5a0*/  LDSM.16.MT88.4 R80, [R203+0x5000] ;  /* 0x00500000cb50783b */ /* 0x000eac0000004200 */
[C---:B------:R-:W-:Y:S08]  /*d5b0*/  HMMA.16816.F32.BF16 R28, R72.reuse, R84, R28 ;  /* 0x00000054481c723c */ /* 0x040ff0000004181c */
[C---:B------:R-:W-:Y:S01]  /*d5c0*/  HMMA.16816.F32.BF16 R32, R72.reuse, R86, R32 ;  /* 0x000000564820723c */ /* 0x040fe20000041820 */
[----:B------:R-:W5:Y:S07]  /*d5d0*/  LDSM.16.MT88.4 R84, [R206+0x5000] ;  /* 0x00500000ce54783b */ /* 0x000f6e0000004200 */
[C---:B----4-:R-:W-:Y:S04]  /*d5e0*/  HMMA.16816.F32.BF16 R36, R72.reuse, R76, R36 ;  /* 0x0000004c4824723c */ /* 0x050fe80000041824 */
[--C-:B-1----:R-:W-:Y:S04]  /*d5f0*/  FFMA.FTZ R70, R239, c[0x0][0x2d0], -R3.reuse ;  /* 0x0000b400ef467a23 */ /* 0x102fe80000010803 */
[C---:B------:R-:W-:Y:S01]  /*d600*/  HMMA.16816.F32.BF16 R40, R72.reuse, R78, R40 ;  /* 0x0000004e4828723c */ /* 0x040fe20000041828 */
[----:B------:R1:W4:Y:S01]  /*d610*/  MUFU.EX2 R104, R70 ;  /* 0x0000004600687308 */ /* 0x0003220000000800 */
[----:B------:R-:W3:Y:S06]  /*d620*/  LDSM.16.MT88.4 R76, [R200+0x1800] ;  /* 0x00180000c84c783b */ /* 0x000eec0000004200 */
[C---:B------:R-:W-:Y:S08]  /*d630*/  HMMA.16816.F32.BF16 R44, R72.reuse, R88, R44 ;  /* 0x00000058482c723c */ /* 0x040ff0000004182c */
[C---:B------:R-:W-:Y:S01]  /*d640*/  HMMA.16816.F32.BF16 R48, R72.reuse, R90, R48 ;  /* 0x0000005a4830723c */ /* 0x040fe20000041830 */
[----:B------:R-:W4:Y:S07]  /*d650*/  LDSM.16.MT88.4 R88, [R204+0x1800] ;  /* 0x00180000cc58783b */ /* 0x000f2e0000004200 */
[C---:B--2---:R-:W-:Y:S04]  /*d660*/  HMMA.16816.F32.BF16 R52, R72.reuse, R80, R52 ;  /* 0x000000504834723c */ /* 0x044fe80000041834 */
[--C-:B-1----:R-:W-:Y:S04]  /*d670*/  FFMA.FTZ R70, R240, c[0x0][0x2d0], -R138.reuse ;  /* 0x0000b400f0467a23 */ /* 0x102fe8000001088a */
[C---:B------:R-:W-:Y:S01]  /*d680*/  HMMA.16816.F32.BF16 R56, R72.reuse, R82, R56 ;  /* 0x000000524838723c */ /* 0x040fe20000041838 */
[----:B------:R1:W2:Y:S01]  /*d690*/  MUFU.EX2 R183, R70 ;  /* 0x0000004600b77308 */ /* 0x0002a20000000800 */
[----:B------:R-:W2:Y:S06]  /*d6a0*/  LDSM.16.MT88.4 R80, [R203+0x1800] ;  /* 0x00180000cb50783b */ /* 0x000eac0000004200 */
[C---:B-----5:R-:W-:Y:S08]  /*d6b0*/  HMMA.16816.F32.BF16 R60, R72.reuse, R84, R60 ;  /* 0x00000054483c723c */ /* 0x060ff0000004183c */
[----:B------:R-:W-:Y:S01]  /*d6c0*/  HMMA.16816.F32.BF16 R64, R72, R86, R64 ;  /* 0x000000564840723c */ /* 0x000fe20000041840 */
[----:B------:R-:W5:Y:S06]  /*d6d0*/  LDSM.16.MT88.4 R84, [R206+0x1800] ;  /* 0x00180000ce54783b */ /* 0x000f6c0000004200 */
[----:B---3--:R-:W-:Y:S01]  /*d6e0*/  F2FP.BF16.PACK_AB R72, R189, R190 ;  /* 0x000000bebd48723e */ /* 0x008fe200000010ff */
[--C-:B-1----:R-:W-:Y:S01]  /*d6f0*/  FFMA.FTZ R70, R242, c[0x0][0x2d0], -R3.reuse ;  /* 0x0000b400f2467a23 */ /* 0x102fe20000010803 */
[----:B----4-:R-:W-:Y:S03]  /*d700*/  F2FP.BF16.PACK_AB R73, R104, R105 ;  /* 0x000000696849723e */ /* 0x010fe600000010ff */
[----:B------:R1:W-:Y:S01]  /*d710*/  MUFU.EX2 R115, R70 ;  /* 0x0000004600737308 */ /* 0x0003e20000000800 */
[----:B--2---:R-:W-:Y:S01]  /*d720*/  F2FP.BF16.PACK_AB R74, R183, R188 ;  /* 0x000000bcb74a723e */ /* 0x004fe200000010ff */
[--C-:B-1----:R-:W-:Y:S08]  /*d730*/  FFMA.FTZ R70, R246, c[0x0][0x2d0], -R3.reuse ;  /* 0x0000b400f6467a23 */ /* 0x102ff00000010803 */
[----:B------:R1:W2:Y:S02]  /*d740*/  MUFU.EX2 R114, R70 ;  /* 0x0000004600727308 */ /* 0x0002a40000000800 */
[--C-:B-1----:R-:W-:Y:S01]  /*d750*/  FFMA.FTZ R70, R248, c[0x0][0x2d0], -R138.reuse ;  /* 0x0000b400f8467a23 */ /* 0x102fe2000001088a */
[----:B--2---:R-:W-:Y:S07]  /*d760*/  F2FP.BF16.PACK_AB R75, R114, R115 ;  /* 0x00000073724b723e */ /* 0x004fee00000010ff */
[----:B------:R1:W-:Y:S01]  /*d770*/  MUFU.EX2 R182, R70 ;  /* 0x0000004600b67308 */ /* 0x0003e20000000800 */
[C---:B------:R-:W-:Y:S08]  /*d780*/  HMMA.16816.F32.BF16 R4, R72.reuse, R76, R4 ;  /* 0x0000004c4804723c */ /* 0x040ff00000041804 */
[C---:B------:R-:W-:Y:S01]  /*d790*/  HMMA.16816.F32.BF16 R8, R72.reuse, R78, R8 ;  /* 0x0000004e4808723c */ /* 0x040fe20000041808 */
[----:B------:R-:W2:Y:S07]  /*d7a0*/  LDSM.16.MT88.4 R76, [R200+0x5800] ;  /* 0x00580000c84c783b */ /* 0x000eae0000004200 */
[C---:B------:R-:W-:Y:S04]  /*d7b0*/  HMMA.16816.F32.BF16 R12, R72.reuse, R88, R12 ;  /* 0x00000058480c723c */ /* 0x040fe8000004180c */
[--C-:B-1----:R-:W-:Y:S04]  /*d7c0*/  FFMA.FTZ R70, R249, c[0x0][0x2d0], -R138.reuse ;  /* 0x0000b400f9467a23 */ /* 0x102fe8000001088a */
[C---:B------:R-:W-:Y:S01]  /*d7d0*/  HMMA.16816.F32.BF16 R16, R72.reuse, R90, R16 ;  /* 0x0000005a4810723c */ /* 0x040fe20000041810 */
[----:B------:R1:W3:Y:S01]  /*d7e0*/  MUFU.EX2 R181, R70 ;  /* 0x0000004600b57308 */ /* 0x0002e20000000800 */
[----:B------:R-:W4:Y:S06]  /*d7f0*/  LDSM.16.MT88.4 R88, [R204+0x5800] ;  /* 0x00580000cc58783b */ /* 0x000f2c0000004200 */
[C---:B------:R-:W-:Y:S08]  /*d800*/  HMMA.16816.F32.BF16 R20, R72.reuse, R80, R20 ;  /* 0x000000504814723c */ /* 0x040ff00000041814 */
[C---:B------:R-:W-:Y:S01]  /*d810*/  HMMA.16816.F32.BF16 R24, R72.reuse, R82, R24 ;  /* 0x000000524818723c */ /* 0x040fe20000041818 */
[----:B------:R-:W3:Y:S07]  /*d820*/  LDSM.16.MT88.4 R80, [R203+0x5800] ;  /* 0x00580000cb50783b */ /* 0x000eee0000004200 */
[C---:B-----5:R-:W-:Y:S04]  /*d830*/  HMMA.16816.F32.BF16 R28, R72.reuse, R84, R28 ;  /* 0x00000054481c723c */ /* 0x060fe8000004181c */
[--C-:B-1----:R-:W-:Y:S04]  /*d840*/  FFMA.FTZ R70, R250, c[0x0][0x2d0], -R3.reuse ;  /* 0x0000b400fa467a23 */ /* 0x102fe80000010803 */
[C---:B------:R-:W-:Y:S01]  /*d850*/  HMMA.16816.F32.BF16 R32, R72.reuse, R86, R32 ;  /* 0x000000564820723c */ /* 0x040fe20000041820 */
[----:B------:R1:W-:Y:S01]  /*d860*/  MUFU.EX2 R113, R70 ;  /* 0x0000004600717308 */ /* 0x0003e20000000800 */
[----:B------:R-:W5:Y:S06]  /*d870*/  LDSM.16.MT88.4 R84, [R200+0x2000] ;  /* 0x00200000c854783b */ /* 0x000f6c0000004200 */
[C---:B--2---:R-:W-:Y:S08]  /*d880*/  HMMA.16816.F32.BF16 R36, R72.reuse, R76, R36 ;  /* 0x0000004c4824723c */ /* 0x044ff00000041824 */
[C---:B------:R-:W-:Y:S01]  /*d890*/  HMMA.16816.F32.BF16 R40, R72.reuse, R78, R40 ;  /* 0x0000004e4828723c */ /* 0x040fe20000041828 */
[----:B------:R-:W2:Y:S07]  /*d8a0*/  LDSM.16.MT88.4 R76, [R203+0x2000] ;  /* 0x00200000cb4c783b */ /* 0x000eae0000004200 */
[C---:B----4-:R-:W-:Y:S04]  /*d8b0*/  HMMA.16816.F32.BF16 R44, R72.reuse, R88, R44 ;  /* 0x00000058482c723c */ /* 0x050fe8000004182c */
[--C-:B-1----:R-:W-:Y:S04]  /*d8c0*/  FFMA.FTZ R70, R251, c[0x0][0x2d0], -R3.reuse ;  /* 0x0000b400fb467a23 */ /* 0x102fe80000010803 */
[C---:B------:R-:W-:Y:S01]  /*d8d0*/  HMMA.16816.F32.BF16 R48, R72.reuse, R90, R48 ;  /* 0x0000005a4830723c */ /* 0x040fe20000041830 */
[----:B------:R1:W4:Y:S01]  /*d8e0*/  MUFU.EX2 R112, R70 ;  /* 0x0000004600707308 */ /* 0x0003220000000800 */
[----:B------:R-:W-:Y:S06]  /*d8f0*/  LDSM.16.MT88.4 R88, [R204+0x6000] ;  /* 0x00600000cc58783b */ /* 0x000fec0000004200 */
[C---:B---3--:R-:W-:Y:S08]  /*d900*/  HMMA.16816.F32.BF16 R52, R72.reuse, R80, R52 ;  /* 0x000000504834723c */ /* 0x048ff00000041834 */
[C---:B------:R-:W-:Y:S01]  /*d910*/  HMMA.16816.F32.BF16 R56, R72.reuse, R82, R56 ;  /* 0x000000524838723c */ /* 0x040fe20000041838 */
[----:B------:R-:W3:Y:S07]  /*d920*/  LDSM.16.MT88.4 R80, [R206+0x2000] ;  /* 0x00200000ce50783b */ /* 0x000eee0000004200 */
[C---:B------:R-:W-:Y:S04]  /*d930*/  HMMA.16816.F32.BF16 R60, R72.reuse, R92, R60 ;  /* 0x0000005c483c723c */ /* 0x040fe8000004183c */
[--C-:B-1----:R-:W-:Y:S04]  /*d940*/  FFMA.FTZ R70, R252, c[0x0][0x2d0], -R138.reuse ;  /* 0x0000b400fc467a23 */ /* 0x102fe8000001088a */
[----:B------:R-:W-:Y:S01]  /*d950*/  HMMA.16816.F32.BF16 R64, R72, R94, R64 ;  /* 0x0000005e4840723c */ /* 0x000fe20000041840 */
[----:B------:R1:W-:Y:S01]  /*d960*/  MUFU.EX2 R180, R70 ;  /* 0x0000004600b47308 */ /* 0x0003e20000000800 */
[----:B------:R-:W-:Y:S05]  /*d970*/  LDSM.16.MT88.4 R92, [R206+0x6000] ;  /* 0x00600000ce5c783b */ /* 0x000fea0000004200 */
[----:B------:R-:W-:Y:S02]  /*d980*/  F2FP.BF16.PACK_AB R72, R181, R182 ;  /* 0x000000b6b548723e */ /* 0x000fe400000010ff */
[----:B----4-:R-:W-:Y:S03]  /*d990*/  F2FP.BF16.PACK_AB R73, R112, R113 ;  /* 0x000000717049723e */ /* 0x010fe600000010ff */
        /* <DEDUP_REMOVED lines=42> */
[----:B-----5:R-:W-:Y:S02]  /*dc40*/  F2FP.BF16.PACK_AB R72, R159, R160 ;  /* 0x000000a09f48723e */ /* 0x020fe400000010ff */
[----:B------:R-:W-:Y:S03]  /*dc50*/  F2FP.BF16.PACK_AB R73, R120, R121 ;  /* 0x000000797849723e */ /* 0x000fe600000010ff */
[--C-:B-1----:R-:W-:Y:S04]  /*dc60*/  FFMA.FTZ R70, R157, c[0x0][0x2d0], -R138.reuse ;  /* 0x0000b4009d467a23 */ /* 0x102fe8000001088a */
[----:B------:R1:W5:Y:S02]  /*dc70*/  MUFU.EX2 R157, R70 ;  /* 0x00000046009d7308 */ /* 0x0003640000000800 */
[--C-:B-1----:R-:W-:Y:S01]  /*dc80*/  FFMA.FTZ R70, R109, c[0x0][0x2d0], -R3.reuse ;  /* 0x0000b4006d467a23 */ /* 0x102fe20000010803 */
[----:B-----5:R-:W-:Y:S01]  /*dc90*/  F2FP.BF16.PACK_AB R74, R157, R158 ;  /* 0x0000009e9d4a723e */ /* 0x020fe200000010ff */
[----:B------:R-:W5:Y:S06]  /*dca0*/  LDL.LU R109, [R1+0xc] ;  /* 0x00000c00016d7983 */ /* 0x000f6c0000300800 */
[----:B------:R1:W-:Y:S02]  /*dcb0*/  MUFU.EX2 R131, R70 ;  /* 0x0000004600837308 */ /* 0x0003e40000000800 */
[--C-:B-1----:R-:W-:Y:S02]  /*dcc0*/  FFMA.FTZ R70, R108, c[0x0][0x2d0], -R3.reuse ;  /* 0x0000b4006c467a23 */ /* 0x102fe40000010803 */
[----:B------:R-:W5:Y:S06]  /*dcd0*/  LDL.LU R108, [R1+0x10] ;  /* 0x00001000016c7983 */ /* 0x000f6c0000300800 */
[----:B------:R1:W1:Y:S02]  /*dce0*/  MUFU.EX2 R130, R70 ;  /* 0x0000004600827308 */ /* 0x0002640000000800 */
[--C-:B-1----:R-:W-:Y:S01]  /*dcf0*/  FFMA.FTZ R70, R156, c[0x0][0x2d0], -R138.reuse ;  /* 0x0000b4009c467a23 */ /* 0x102fe2000001088a */
[----:B------:R-:W-:Y:S07]  /*dd00*/  F2FP.BF16.PACK_AB R75, R130, R131 ;  /* 0x00000083824b723e */ /* 0x000fee00000010ff */
[----:B------:R1:W-:Y:S01]  /*dd10*/  MUFU.EX2 R156, R70 ;  /* 0x00000046009c7308 */ /* 0x0003e20000000800 */
[C---:B---3--:R-:W-:Y:S08]  /*dd20*/  HMMA.16816.F32.BF16 R4, R72.reuse, R80, R4 ;  /* 0x000000504804723c */ /* 0x048ff00000041804 */
[C---:B------:R-:W-:Y:S01]  /*dd30*/  HMMA.16816.F32.BF16 R8, R72.reuse, R82, R8 ;  /* 0x000000524808723c */ /* 0x040fe20000041808 */
[----:B------:R-:W3:Y:S07]  /*dd40*/  LDSM.16.MT88.4 R80, [R204+0x6800] ;  /* 0x00680000cc50783b */ /* 0x000eee0000004200 */
[C---:B----4-:R-:W-:Y:S04]  /*dd50*/  HMMA.16816.F32.BF16 R12, R72.reuse, R84, R12 ;  /* 0x00000054480c723c */ /* 0x050fe8000004180c */
[--C-:B-1----:R-:W-:Y:S01]  /*dd60*/  FFMA.FTZ R70, R102, c[0x0][0x2d0], -R138.reuse ;  /* 0x0000b40066467a23 */ /* 0x102fe2000001088a */
[----:B------:R-:W-:Y:S02]  /*dd70*/  MOV R102, R150 ;  /* 0x0000009600667202 */ /* 0x000fe40000000f00 */
[----:B------:R-:W-:Y:S01]  /*dd80*/  MOV R150, R149 ;  /* 0x0000009500967202 */ /* 0x000fe20000000f00 */
[C---:B------:R-:W-:Y:S01]  /*dd90*/  HMMA.16816.F32.BF16 R16, R72.reuse, R86, R16 ;  /* 0x000000564810723c */ /* 0x040fe20000041810 */
[----:B------:R-:W1:Y:S03]  /*dda0*/  LDSM.16.MT88.4 R84, [R203+0x6800] ;  /* 0x00680000cb54783b */ /* 0x000e660000004200 */
[----:B------:R-:W-:Y:S01]  /*ddb0*/  MOV R149, R155 ;  /* 0x0000009b00957202 */ /* 0x000fe20000000f00 */
[--C-:B------:R-:W-:Y:S01]  /*ddc0*/  FFMA.FTZ R102, R102, c[0x0][0x2d0], -R138.reuse ;  /* 0x0000b40066667a23 */ /* 0x100fe2000001088a */
[----:B------:R4:W-:Y:S02]  /*ddd0*/  MUFU.EX2 R155, R70 ;  /* 0x00000046009b7308 */ /* 0x0009e40000000800 */
[C---:B------:R-:W-:Y:S08]  /*dde0*/  HMMA.16816.F32.BF16 R20, R72.reuse, R96, R20 ;  /* 0x000000604814723c */ /* 0x040ff00000041814 */
[C---:B------:R-:W-:Y:S01]  /*ddf0*/  HMMA.16816.F32.BF16 R24, R72.reuse, R98, R24 ;  /* 0x000000624818723c */ /* 0x040fe20000041818 */
[----:B------:R-:W-:Y:S07]  /*de00*/  LDSM.16.MT88.4 R96, [R204+0x7000] ;  /* 0x00700000cc60783b */ /* 0x000fee0000004200 */
[C---:B--2---:R-:W-:Y:S04]  /*de10*/  HMMA.16816.F32.BF16 R28, R72.reuse, R76, R28 ;  /* 0x0000004c481c723c */ /* 0x044fe8000004181c */
[--C-:B----4-:R-:W-:Y:S04]  /*de20*/  FFMA.FTZ R70, R151, c[0x0][0x2d0], -R3.reuse ;  /* 0x0000b40097467a23 */ /* 0x110fe80000010803 */
[C---:B------:R-:W-:Y:S01]  /*de30*/  HMMA.16816.F32.BF16 R32, R72.reuse, R78, R32 ;  /* 0x0000004e4820723c */ /* 0x040fe20000041820 */
[----:B------:R-:W2:Y:S01]  /*de40*/  LDSM.16.MT88.4 R76, [R206+0x6800] ;  /* 0x00680000ce4c783b */ /* 0x000ea20000004200 */
[----:B------:R4:W-:Y:S06]  /*de50*/  MUFU.EX2 R129, R70 ;  /* 0x0000004600817308 */ /* 0x0009ec0000000800 */
[C---:B------:R-:W-:Y:S04]  /*de60*/  HMMA.16816.F32.BF16 R36, R72.reuse, R88, R36 ;  /* 0x000000584824723c */ /* 0x040fe80000041824 */
[----:B------:R-:W1:Y:S04]  /*de70*/  MUFU.EX2 R151, R101 ;  /* 0x0000006500977308 */ /* 0x000e680000000800 */
[C---:B------:R-:W-:Y:S01]  /*de80*/  HMMA.16816.F32.BF16 R40, R72.reuse, R90, R40 ;  /* 0x0000005a4828723c */ /* 0x040fe20000041828 */
[----:B------:R-:W-:Y:S07]  /*de90*/  LDSM.16.MT88.4 R88, [R203+0x3000] ;  /* 0x00300000cb58783b */ /* 0x000fee0000004200 */
[C---:B---3--:R-:W-:Y:S04]  /*dea0*/  HMMA.16816.F32.BF16 R44, R72.reuse, R80, R44 ;  /* 0x00000050482c723c */ /* 0x048fe8000004182c */
[--C-:B----4-:R-:W-:Y:S02]  /*deb0*/  FFMA.FTZ R70, R103, c[0x0][0x2d0], -R3.reuse ;  /* 0x0000b40067467a23 */ /* 0x110fe40000010803 */
[--C-:B------:R-:W-:Y:S02]  /*dec0*/  FFMA.FTZ R103, R150, c[0x0][0x2d0], -R138.reuse ;  /* 0x0000b40096677a23 */ /* 0x100fe4000001088a */
[C---:B------:R-:W-:Y:S01]  /*ded0*/  HMMA.16816.F32.BF16 R48, R72.reuse, R82, R48 ;  /* 0x000000524830723c */ /* 0x040fe20000041830 */
[----:B------:R3:W4:Y:S01]  /*dee0*/  MUFU.EX2 R128, R70 ;  /* 0x0000004600807308 */ /* 0x0007220000000800 */
[----:B------:R-:W4:Y:S02]  /*def0*/  LDSM.16.MT88.4 R80, [R200+0x3000] ;  /* 0x00300000c850783b */ /* 0x000f240000004200 */
[----:B-1----:R-:W-:Y:S04]  /*df00*/  F2FP.BF16.PACK_AB R132, R151, R152 ;  /* 0x000000989784723e */ /* 0x002fe800000010ff */
[C---:B------:R-:W-:Y:S03]  /*df10*/  HMMA.16816.F32.BF16 R52, R72.reuse, R84, R52 ;  /* 0x000000544834723c */ /* 0x040fe60000041834 */
[----:B------:R-:W-:Y:S05]  /*df20*/  MUFU.EX2 R150, R102 ;  /* 0x0000006600967308 */ /* 0x000fea0000000800 */
[C---:B------:R-:W-:Y:S01]  /*df30*/  HMMA.16816.F32.BF16 R56, R72.reuse, R86, R56 ;  /* 0x000000564838723c */ /* 0x040fe20000041838 */
[----:B------:R-:W1:Y:S07]  /*df40*/  LDSM.16.MT88.4 R84, [R204+0x3000] ;  /* 0x00300000cc54783b */ /* 0x000e6e0000004200 */
[C---:B--2---:R-:W-:Y:S04]  /*df50*/  HMMA.16816.F32.BF16 R60, R72.reuse, R76, R60 ;  /* 0x0000004c483c723c */ /* 0x044fe8000004183c */
[--C-:B---3--:R-:W-:Y:S04]  /*df60*/  FFMA.FTZ R70, R154, c[0x0][0x2d0], -R138.reuse ;  /* 0x0000b4009a467a23 */ /* 0x108fe8000001088a */
[----:B------:R-:W-:Y:S01]  /*df70*/  HMMA.16816.F32.BF16 R64, R72, R78, R64 ;  /* 0x0000004e4840723c */ /* 0x000fe20000041840 */
[----:B------:R2:W-:Y:S01]  /*df80*/  MUFU.EX2 R154, R70 ;  /* 0x00000046009a7308 */ /* 0x0005e20000000800 */
[----:B------:R-:W3:Y:S05]  /*df90*/  LDSM.16.MT88.4 R76, [R200+0x7000] ;  /* 0x00700000c84c783b */ /* 0x000eea0000004200 */
[----:B------:R-:W-:Y:S02]  /*dfa0*/  F2FP.BF16.PACK_AB R72, R155, R156 ;  /* 0x0000009c9b48723e */ /* 0x000fe400000010ff */
[----:B----4-:R-:W-:Y:S03]  /*dfb0*/  F2FP.BF16.PACK_AB R73, R128, R129 ;  /* 0x000000818049723e */ /* 0x010fe600000010ff */
[----:B--2---:R-:W-:Y:S04]  /*dfc0*/  FFMA.FTZ R70, R153, c[0x0][0x2d0], -R138 ;  /* 0x0000b40099467a23 */ /* 0x004fe8000001088a */
[----:B------:R2:W4:Y:S02]  /*dfd0*/  MUFU.EX2 R153, R70 ;  /* 0x0000004600997308 */ /* 0x0005240000000800 */
[--C-:B--2---:R-:W-:Y:S01]  /*dfe0*/  FFMA.FTZ R70, R148, c[0x0][0x2d0], -R3.reuse ;  /* 0x0000b40094467a23 */ /* 0x104fe20000010803 */
[----:B----4-:R-:W-:Y:S07]  /*dff0*/  F2FP.BF16.PACK_AB R74, R153, R154 ;  /* 0x0000009a994a723e */ /* 0x010fee00000010ff */
[----:B------:R2:W-:Y:S02]  /*e000*/  MUFU.EX2 R148, R70 ;  /* 0x0000004600947308 */ /* 0x0005e40000000800 */
[--C-:B--2---:R-:W-:Y:S08]  /*e010*/  FFMA.FTZ R70, R139, c[0x0][0x2d0], -R3.reuse ;  /* 0x0000b4008b467a23 */ /* 0x104ff00000010803 */
[----:B------:R-:W2:Y:S02]  /*e020*/  MUFU.EX2 R139, R70 ;  /* 0x00000046008b7308 */ /* 0x000ea40000000800 */
[----:B--2---:R-:W-:Y:S01]  /*e030*/  F2FP.BF16.PACK_AB R75, R139, R148 ;  /* 0x000000948b4b723e */ /* 0x004fe200000010ff */
[--C-:B------:R-:W-:Y:S07]  /*e040*/  FFMA.FTZ R70, R149, c[0x0][0x2d0], -R3.reuse ;  /* 0x0000b40095467a23 */ /* 0x100fee0000010803 */
[----:B------:R2:W4:Y:S01]  /*e050*/  MUFU.EX2 R149, R103 ;  /* 0x0000006700957308 */ /* 0x0005220000000800 */
[----:B------:R-:W-:Y:S01]  /*e060*/  FFMA.FTZ R3, R136, c[0x0][0x2d0], -R3 ;  /* 0x0000b40088037a23 */ /* 0x000fe20000010803 */
[C---:B------:R-:W-:Y:S03]  /*e070*/  HMMA.16816.F32.BF16 R4, R72.reuse, R80, R4 ;  /* 0x000000504804723c */ /* 0x040fe60000041804 */
[----:B-----5:R-:W-:Y:S05]  /*e080*/  FFMA.FTZ R2, R2, R109, R244 ;  /* 0x0000006d02027223 */ /* 0x020fea00000100f4 */
[----:B------:R-:W-:Y:S01]  /*e090*/  MUFU.EX2 R138, R70 ;  /* 0x00000046008a7308 */ /* 0x000fe20000000800 */
[----:B------:R-:W-:Y:S01]  /*e0a0*/  FADD.FTZ R2, R245, R2 ;  /* 0x00000002f5027221 */ /* 0x000fe20000010000 */
[C---:B------:R-:W-:Y:S01]  /*e0b0*/  HMMA.16816.F32.BF16 R8, R72.reuse, R82, R8 ;  /* 0x000000524808723c */ /* 0x040fe20000041808 */
[----:B------:R-:W5:Y:S02]  /*e0c0*/  LDSM.16.MT88.4 R80, [R203+0x7000] ;  /* 0x00700000cb50783b */ /* 0x000f640000004200 */
[----:B------:R-:W-:Y:S05]  /*e0d0*/  FADD.FTZ R2, R243, R2 ;  /* 0x00000002f3027221 */ /* 0x000fea0000010000 */
[C---:B-1----:R-:W-:Y:S01]  /*e0e0*/  HMMA.16816.F32.BF16 R12, R72.reuse, R84, R12 ;  /* 0x00000054480c723c */ /* 0x042fe2000004180c */
[----:B------:R-:W-:Y:S01]  /*e0f0*/  MUFU.EX2 R70, R3 ;  /* 0x0000000300467308 */ /* 0x000fe20000000800 */
[----:B--2---:R-:W-:Y:S02]  /*e100*/  LDSM.16.MT88.4 R100, [R206+0x3800] ;  /* 0x00380000ce64783b */ /* 0x004fe40000004200 */
[----:B----4-:R-:W-:Y:S01]  /*e110*/  F2FP.BF16.PACK_AB R134, R149, R150 ;  /* 0x000000969586723e */ /* 0x010fe200000010ff */
[----:B------:R-:W-:Y:S03]  /*e120*/  FADD.FTZ R2, R247, R2 ;  /* 0x00000002f7027221 */ /* 0x000fe60000010000 */
[C---:B------:R-:W-:Y:S03]  /*e130*/  HMMA.16816.F32.BF16 R16, R72.reuse, R86, R16 ;  /* 0x000000564810723c */ /* 0x040fe60000041810 */
[----:B------:R-:W1:Y:S01]  /*e140*/  MUFU.EX2 R136, R71 ;  /* 0x0000004700887308 */ /* 0x000e620000000800 */
[----:B------:R-:W2:Y:S01]  /*e150*/  LDSM.16.MT88.4 R84, [R206+0x7000] ;  /* 0x00700000ce54783b */ /* 0x000ea20000004200 */
[----:B------:R-:W-:Y:S02]  /*e160*/  FADD.FTZ R2, R235, R2 ;  /* 0x00000002eb027221 */ /* 0x000fe40000010000 */
[----:B------:R-:W-:Y:S01]  /*e170*/  FFMA.FTZ R0, R0, R108, R165 ;  /* 0x0000006c00007223 */ /* 0x000fe200000100a5 */
[C---:B------:R-:W-:Y:S04]  /*e180*/  HMMA.16816.F32.BF16 R20, R72.reuse, R88, R20 ;  /* 0x000000584814723c */ /* 0x040fe80000041814 */
[----:B------:R-:W-:Y:S01]  /*e190*/  LDSM.16.MT88.4 R108, [R200+0x7800] ;  /* 0x00780000c86c783b */ /* 0x000fe20000004200 */
[----:B------:R-:W4:Y:S01]  /*e1a0*/  MUFU.EX2 R71, R137 ;  /* 0x0000008900477308 */ /* 0x000f220000000800 */
[----:B------:R-:W-:Y:S02]  /*e1b0*/  FADD.FTZ R2, R234, R2 ;  /* 0x00000002ea027221 */ /* 0x000fe40000010000 */
[C---:B------:R-:W-:Y:S04]  /*e1c0*/  HMMA.16816.F32.BF16 R24, R72.reuse, R90, R24 ;  /* 0x0000005a4818723c */ /* 0x040fe80000041818 */
[----:B------:R-:W-:Y:S01]  /*e1d0*/  LDSM.16.MT88.4 R88, [R204+0x3800] ;  /* 0x00380000cc58783b */ /* 0x000fe20000004200 */
[----:B------:R-:W-:Y:S02]  /*e1e0*/  FADD.FTZ R2, R233, R2 ;  /* 0x00000002e9027221 */ /* 0x000fe40000010000 */
[----:B------:R-:W-:Y:S01]  /*e1f0*/  FADD.FTZ R0, R164, R0 ;  /* 0x00000000a4007221 */ /* 0x000fe20000010000 */
[C---:B------:R-:W-:Y:S04]  /*e200*/  HMMA.16816.F32.BF16 R28, R72.reuse, R92, R28 ;  /* 0x0000005c481c723c */ /* 0x040fe8000004181c */
[----:B------:R-:W-:Y:S01]  /*e210*/  FADD.FTZ R2, R118, R2 ;  /* 0x0000000276027221 */ /* 0x000fe20000010000 */
[----:B-1----:R-:W-:Y:S01]  /*e220*/  F2FP.BF16.PACK_AB R133, R136, R138 ;  /* 0x0000008a8885723e */ /* 0x002fe200000010ff */
[----:B------:R-:W-:Y:S02]  /*e230*/  FADD.FTZ R0, R163, R0 ;  /* 0x00000000a3007221 */ /* 0x000fe40000010000 */
[C---:B------:R-:W-:Y:S01]  /*e240*/  HMMA.16816.F32.BF16 R32, R72.reuse, R94, R32 ;  /* 0x0000005e4820723c */ /* 0x040fe20000041820 */
[----:B------:R-:W-:Y:S03]  /*e250*/  LDSM.16.MT88.4 R92, [R203+0x3800] ;  /* 0x00380000cb5c783b */ /* 0x000fe60000004200 */
[----:B------:R-:W-:Y:S01]  /*e260*/  FADD.FTZ R2, R229, R2 ;  /* 0x00000002e5027221 */ /* 0x000fe20000010000 */
[----:B----4-:R-:W-:Y:S01]  /*e270*/  F2FP.BF16.PACK_AB R135, R70, R71 ;  /* 0x000000474687723e */ /* 0x010fe200000010ff */
[----:B------:R-:W-:Y:S02]  /*e280*/  FADD.FTZ R0, R166, R0 ;  /* 0x00000000a6007221 */ /* 0x000fe40000010000 */
[C---:B---3--:R-:W-:Y:S04]  /*e290*/  HMMA.16816.F32.BF16 R36, R72.reuse, R76, R36 ;  /* 0x0000004c4824723c */ /* 0x048fe80000041824 */
[----:B------:R-:W-:Y:S02]  /*e2a0*/  FADD.FTZ R2, R191, R2 ;  /* 0x00000002bf027221 */ /* 0x000fe40000010000 */
[----:B------:R-:W-:Y:S02]  /*e2b0*/  FADD.FTZ R0, R162, R0 ;  /* 0x00000000a2007221 */ /* 0x000fe40000010000 */
[C---:B------:R-:W-:Y:S01]  /*e2c0*/  HMMA.16816.F32.BF16 R40, R72.reuse, R78, R40 ;  /* 0x0000004e4828723c */ /* 0x040fe20000041828 */
[----:B------:R-:W1:Y:S03]  /*e2d0*/  LDSM.16.MT88.4 R76, [R200+0x3800] ;  /* 0x00380000c84c783b */ /* 0x000e660000004200 */
[----:B------:R-:W-:Y:S02]  /*e2e0*/  FADD.FTZ R2, R127, R2 ;  /* 0x000000027f027221 */ /* 0x000fe40000010000 */
[----:B------:R-:W-:Y:S02]  /*e2f0*/  FADD.FTZ R0, R161, R0 ;  /* 0x00000000a1007221 */ /* 0x000fe40000010000 */
[C---:B------:R-:W-:Y:S04]  /*e300*/  HMMA.16816.F32.BF16 R44, R72.reuse, R96, R44 ;  /* 0x00000060482c723c */ /* 0x040fe8000004182c */
[----:B------:R-:W-:Y:S02]  /*e310*/  FADD.FTZ R0, R117, R0 ;  /* 0x0000000075007221 */ /* 0x000fe40000010000 */
[----:B------:R-:W-:Y:S02]  /*e320*/  FADD.FTZ R2, R126, R2 ;  /* 0x000000027e027221 */ /* 0x000fe40000010000 */
[C---:B------:R-:W-:Y:S04]  /*e330*/  HMMA.16816.F32.BF16 R48, R72.reuse, R98, R48 ;  /* 0x000000624830723c */ /* 0x040fe80000041830 */
[----:B------:R-:W-:Y:S02]  /*e340*/  FADD.FTZ R0, R116, R0 ;  /* 0x0000000074007221 */ /* 0x000fe40000010000 */
[----:B------:R-:W3:Y:S01]  /*e350*/  LDSM.16.MT88.4 R116, [R204+0x7800] ;  /* 0x00780000cc74783b */ /* 0x000ee20000004200 */
[----:B------:R-:W-:Y:S01]  /*e360*/  FADD.FTZ R2, R190, R2 ;  /* 0x00000002be027221 */ /* 0x000fe20000010000 */
[C---:B-----5:R-:W-:Y:S04]  /*e370*/  HMMA.16816.F32.BF16 R52, R72.reuse, R80, R52 ;  /* 0x000000504834723c */ /* 0x060fe80000041834 */
[----:B------:R-:W-:Y:S02]  /*e380*/  FADD.FTZ R0, R125, R0 ;  /* 0x000000007d007221 */ /* 0x000fe40000010000 */
[----:B------:R-:W-:Y:S02]  /*e390*/  FADD.FTZ R2, R189, R2 ;  /* 0x00000002bd027221 */ /* 0x000fe40000010000 */
[C---:B------:R-:W-:Y:S04]  /*e3a0*/  HMMA.16816.F32.BF16 R56, R72.reuse, R82, R56 ;  /* 0x000000524838723c */ /* 0x040fe80000041838 */
[----:B------:R-:W-:Y:S02]  /*e3b0*/  FADD.FTZ R0, R124, R0 ;  /* 0x000000007c007221 */ /* 0x000fe40000010000 */
[----:B------:R-:W4:Y:S01]  /*e3c0*/  LDSM.16.MT88.4 R124, [R203+0x7800] ;  /* 0x00780000cb7c783b */ /* 0x000f220000004200 */
[----:B------:R-:W-:Y:S01]  /*e3d0*/  FADD.FTZ R2, R188, R2 ;  /* 0x00000002bc027221 */ /* 0x000fe20000010000 */
[C---:B--2---:R-:W-:Y:S04]  /*e3e0*/  HMMA.16816.F32.BF16 R60, R72.reuse, R84, R60 ;  /* 0x00000054483c723c */ /* 0x044fe8000004183c */
[----:B------:R-:W-:Y:S02]  /*e3f0*/  FADD.FTZ R2, R183, R2 ;  /* 0x00000002b7027221 */ /* 0x000fe40000010000 */
[----:B------:R-:W-:Y:S02]  /*e400*/  FADD.FTZ R0, R107, R0 ;  /* 0x000000006b007221 */ /* 0x000fe40000010000 */
[----:B------:R-:W-:Y:S04]  /*e410*/  HMMA.16816.F32.BF16 R64, R72, R86, R64 ;  /* 0x000000564840723c */ /* 0x000fe80000041840 */
[----:B------:R-:W-:Y:S02]  /*e420*/  FADD.FTZ R2, R182, R2 ;  /* 0x00000002b6027221 */ /* 0x000fe40000010000 */
[----:B------:R-:W-:Y:S02]  /*e430*/  FADD.FTZ R0, R106, R0 ;  /* 0x000000006a007221 */ /* 0x000fe40000010000 */
[C---:B-1----:R-:W-:Y:S01]  /*e440*/  HMMA.16816.F32.BF16 R72, R132.reuse, R76, R4 ;  /* 0x0000004c8448723c */ /* 0x042fe20000041804 */
[----:B------:R-:W1:Y:S04]  /*e450*/  LDSM.16.MT88.4 R4, [R206+0x7800] ;  /* 0x00780000ce04783b */ /* 0x000e680000004200 */
[----:B------:R-:W-:Y:S02]  /*e460*/  FADD.FTZ R2, R181, R2 ;  /* 0x00000002b5027221 */ /* 0x000fe40000010000 */
[----:B------:R-:W-:Y:S01]  /*e470*/  FADD.FTZ R0, R105, R0 ;  /* 0x0000000069007221 */ /* 0x000fe20000010000 */
[C---:B------:R-:W-:Y:S04]  /*e480*/  HMMA.16816.F32.BF16 R76, R132.reuse, R78, R8 ;  /* 0x0000004e844c723c */ /* 0x040fe80000041808 */
[----:B------:R-:W-:Y:S02]  /*e490*/  FADD.FTZ R2, R180, R2 ;  /* 0x00000002b4027221 */ /* 0x000fe40000010000 */
[----:B------:R-:W-:Y:S02]  /*e4a0*/  FADD.FTZ R0, R104, R0 ;  /* 0x0000000068007221 */ /* 0x000fe40000010000 */
        /* <DEDUP_REMOVED lines=24> */
[C---:B---3--:R-:W-:Y:S04]  /*e630*/  HMMA.16816.F32.BF16 R112, R132.reuse, R116, R44 ;  /* 0x000000748470723c */ /* 0x048fe8000004182c */
[----:B------:R-:W-:Y:S02]  /*e640*/  FADD.FTZ R0, R131, R0 ;  /* 0x0000000083007221 */ /* 0x000fe40000010000 */
[----:B------:R-:W-:Y:S02]  /*e650*/  FADD.FTZ R2, R153, R2 ;  /* 0x0000000299027221 */ /* 0x000fe40000010000 */
[C---:B------:R-:W-:Y:S04]  /*e660*/  HMMA.16816.F32.BF16 R116, R132.reuse, R118, R48 ;  /* 0x000000768474723c */ /* 0x040fe80000041830 */
[----:B------:R-:W-:Y:S04]  /*e670*/  FADD.FTZ R0, R130, R0 ;  /* 0x0000000082007221 */ /* 0x000fe80000010000 */
[C---:B----4-:R-:W-:Y:S04]  /*e680*/  HMMA.16816.F32.BF16 R120, R132.reuse, R124, R52 ;  /* 0x0000007c8478723c */ /* 0x050fe80000041834 */
[----:B------:R-:W-:Y:S04]  /*e690*/  FADD.FTZ R0, R129, R0 ;  /* 0x0000000081007221 */ /* 0x000fe80000010000 */
[C---:B------:R-:W-:Y:S04]  /*e6a0*/  HMMA.16816.F32.BF16 R124, R132.reuse, R126, R56 ;  /* 0x0000007e847c723c */ /* 0x040fe80000041838 */
[----:B------:R-:W-:Y:S04]  /*e6b0*/  FADD.FTZ R0, R128, R0 ;  /* 0x0000000080007221 */ /* 0x000fe80000010000 */
        /* <DEDUP_REMOVED lines=16> */
[----:B------:R-:W-:-:S05]  /*e7c0*/  @P0 BRA `(.L_x_73) ;  /* 0xffffc0a000000947 */ /* 0x000fca000383ffff */
.L_x_72:
[----:B------:R-:W-:Y:S02]  /*e7d0*/  MOV R7, 0x1f ;  /* 0x0000001f00077802 */ /* 0x000fe40000000f00 */
[----:B------:R-:W-:Y:S01]  /*e7e0*/  MOV R6, 0xffffffff ;  /* 0xffffffff00067802 */ /* 0x000fe20000000f00 */
[----:B------:R-:W-:Y:S05]  /*e7f0*/  BRA.DIV ~URZ, `(.L_x_74) ;  /* 0x00001c427f007947 */ /* 0x000fea000b800000 */
[----:B-1----:R-:W2:Y:S04]  /*e800*/  LDL R2, [R1+0xc] ;  /* 0x00000c0001027983 */ /* 0x002ea80000100800 */
[----:B--2---:R1:W2:Y:S02]  /*e810*/  SHFL.BFLY PT, R0, R2, 0x2, 0x1f ;  /* 0x0c401f0002007f89 */ /* 0x0042a400000e0000 */
.L_x_88:
[----:B-1----:R-:W3:Y:S02]  /*e820*/  LDL.LU R2, [R1+0xc] ;  /* 0x00000c0001027983 */ /* 0x002ee40000300800 */
[----:B--23--:R-:W-:Y:S01]  /*e830*/  FADD.FTZ R0, R0, R2 ;  /* 0x0000000200007221 */ /* 0x00cfe20000010000 */
[----:B------:R-:W-:Y:S05]  /*e840*/  BRA.DIV ~URZ, `(.L_x_75) ;  /* 0x00001c527f007947 */ /* 0x000fea000b800000 */
[----:B------:R-:W2:Y:S04]  /*e850*/  LDL.LU R5, [R1+0x10] ;  /* 0x0000100001057983 */ /* 0x000ea80000300800 */
[----:B------:R-:W1:Y:S02]  /*e860*/  SHFL.BFLY PT, R2, R0, 0x1, 0x1f ;  /* 0x0c201f0000027f89 */ /* 0x000e6400000e0000 */
[----:B-1----:R-:W-:-:S02]  /*e870*/  FADD.FTZ R0, R0, R2 ;  /* 0x0000000200007221 */ /* 0x002fc40000010000 */
[----:B--2---:R-:W1:Y:S02]  /*e880*/  SHFL.BFLY PT, R3, R5, 0x2, 0x1f ;  /* 0x0c401f0005037f89 */ /* 0x004e6400000e0000 */
[----:B-1----:R-:W-:-:S05]  /*e890*/  FADD.FTZ R3, R3, R5 ;  /* 0x0000000503037221 */ /* 0x002fca0000010000 */
[----:B------:R1:W2:Y:S02]  /*e8a0*/  SHFL.BFLY PT, R4, R3, 0x1, 0x1f ;  /* 0x0c201f0003047f89 */ /* 0x0002a400000e0000 */
.L_x_89:
[----:B------:R-:W-:Y:S01]  /*e8b0*/  FSETP.NE.FTZ.AND P1, PT, R0, RZ, PT ;  /* 0x000000ff0000720b */ /* 0x000fe20003f35000 */
[----:B-12---:R-:W-:Y:S01]  /*e8c0*/  FADD.FTZ R3, R4, R3 ;  /* 0x0000000304037221 */ /* 0x006fe20000010000 */
[----:B------:R-:W-:Y:S02]  /*e8d0*/  MOV R2, RZ ;  /* 0x000000ff00027202 */ /* 0x000fe40000000f00 */
[----:B------:R-:W-:Y:S02]  /*e8e0*/  MOV R16, 0xff800000 ;  /* 0xff80000000107802 */ /* 0x000fe40000000f00 */
[----:B------:R-:W-:Y:S02]  /*e8f0*/  FSETP.NE.FTZ.AND P0, PT, R3, RZ, PT ;  /* 0x000000ff0300720b */ /* 0x000fe40003f15000 */
[----:B------:R-:W-:-:S05]  /*e900*/  MOV R15, 0xff800000 ;  /* 0xff800000000f7802 */ /* 0x000fca0000000f00 */
[----:B------:R-:W1:Y:S01]  /*e910*/  @P1 MUFU.RCP R2, R0 ;  /* 0x0000000000021308 */ /* 0x000e620000001000 */
[----:B------:R-:W-:-:S05]  /*e920*/  @P1 MOV R4, 0x3f317218 ;  /* 0x3f31721800041802 */ /* 0x000fca0000000f00 */
[----:B------:R-:W-:Y:S02]  /*e930*/  @P1 FMUL.FTZ R4, R4, c[0x0][0x2d0] ;  /* 0x0000b40004041a20 */ /* 0x000fe40000410000 */
[----:B------:R2:W3:Y:S01]  /*e940*/  @P1 MUFU.LG2 R5, R0 ;  /* 0x0000000000051308 */ /* 0x0004e20000000c00 */
[C---:B-1----:R-:W-:Y:S02]  /*e950*/  FMUL.FTZ R72, R2.reuse, R72 ;  /* 0x0000004802487220 */ /* 0x042fe40000410000 */
[C---:B------:R-:W-:Y:S02]  /*e960*/  FMUL.FTZ R73, R2.reuse, R73 ;  /* 0x0000004902497220 */ /* 0x040fe40000410000 */
[C---:B------:R-:W-:Y:S02]  /*e970*/  FMUL.FTZ R76, R2.reuse, R76 ;  /* 0x0000004c024c7220 */ /* 0x040fe40000410000 */
[C---:B------:R-:W-:Y:S01]  /*e980*/  FMUL.FTZ R77, R2.reuse, R77 ;  /* 0x0000004d024d7220 */ /* 0x040fe20000410000 */
[----:B--2---:R-:W-:Y:S01]  /*e990*/  MOV R0, RZ ;  /* 0x000000ff00007202 */ /* 0x004fe20000000f00 */
[----:B------:R-:W-:-:S02]  /*e9a0*/  FMUL.FTZ R80, R2, R80 ;  /* 0x0000005002507220 */ /* 0x000fc40000410000 */
[C---:B------:R-:W-:Y:S02]  /*e9b0*/  FMUL.FTZ R81, R2.reuse, R81 ;  /* 0x0000005102517220 */ /* 0x040fe40000410000 */
[C---:B------:R-:W-:Y:S01]  /*e9c0*/  FMUL.FTZ R84, R2.reuse, R84 ;  /* 0x0000005402547220 */ /* 0x040fe20000410000 */
[----:B------:R-:W1:Y:S01]  /*e9d0*/  @P0 MUFU.RCP R0, R3 ;  /* 0x0000000300000308 */ /* 0x000e620000001000 */
        /* <DEDUP_REMOVED lines=24> */
[----:B------:R-:W-:Y:S02]  /*eb60*/  FMUL.FTZ R133, R2, R133 ;  /* 0x0000008502857220 */ /* 0x000fe40000410000 */
[----:B------:R2:W4:Y:S01]  /*eb70*/  @P0 MUFU.LG2 R2, R3 ;  /* 0x0000000300020308 */ /* 0x0005220000000c00 */
[----:B---3--:R-:W-:Y:S02]  /*eb80*/  @P1 FMUL.FTZ R5, R5, 0.69314718246459960938 ;  /* 0x3f31721805051820 */ /* 0x008fe40000410000 */
[----:B-1----:R-:W-:Y:S02]  /*eb90*/  FMUL.FTZ R74, R0, R74 ;  /* 0x0000004a004a7220 */ /* 0x002fe40000410000 */
[----:B------:R-:W-:Y:S01]  /*eba0*/  @P1 FFMA.FTZ R16, R4, R69, R5 ;  /* 0x0000004504101223 */ /* 0x000fe20000010005 */
[----:B------:R-:W-:Y:S01]  /*ebb0*/  MOV R4, 0x1 ;  /* 0x0000000100047802 */ /* 0x000fe20000000f00 */
[----:B------:R-:W-:-:S02]  /*ebc0*/  FMUL.FTZ R75, R0, R75 ;  /* 0x0000004b004b7220 */ /* 0x000fc40000410000 */
[C---:B------:R-:W-:Y:S02]  /*ebd0*/  FMUL.FTZ R78, R0.reuse, R78 ;  /* 0x0000004e004e7220 */ /* 0x040fe40000410000 */
[C---:B------:R-:W-:Y:S02]  /*ebe0*/  FMUL.FTZ R79, R0.reuse, R79 ;  /* 0x0000004f004f7220 */ /* 0x040fe40000410000 */
[C---:B------:R-:W-:Y:S02]  /*ebf0*/  FMUL.FTZ R82, R0.reuse, R82 ;  /* 0x0000005200527220 */ /* 0x040fe40000410000 */
[----:B------:R-:W-:Y:S01]  /*ec00*/  FMUL.FTZ R83, R0, R83 ;  /* 0x0000005300537220 */ /* 0x000fe20000410000 */
[----:B--2---:R-:W-:Y:S01]  /*ec10*/  @P0 MOV R3, 0x3f317218 ;  /* 0x3f31721800030802 */ /* 0x004fe20000000f00 */
[----:B----4-:R-:W-:Y:S02]  /*ec20*/  @P0 FMUL.FTZ R2, R2, 0.69314718246459960938 ;  /* 0x3f31721802020820 */ /* 0x010fe40000410000 */
[----:B------:R-:W-:-:S02]  /*ec30*/  FMUL.FTZ R86, R0, R86 ;  /* 0x0000005600567220 */ /* 0x000fc40000410000 */
[----:B------:R-:W-:Y:S02]  /*ec40*/  @P0 FMUL.FTZ R3, R3, c[0x0][0x2d0] ;  /* 0x0000b40003030a20 */ /* 0x000fe40000410000 */
        /* <DEDUP_REMOVED lines=24> */
[----:B------:R-:W-:Y:S01]  /*edd0*/  FMUL.FTZ R135, R0, R135 ;  /* 0x0000008700877220 */ /* 0x000fe20000410000 */
[----:B------:R-:W-:Y:S01]  /*ede0*/  PRMT R0, R4, 0x7610, R0 ;  /* 0x0000761004007816 */ /* 0x000fe20000000000 */
[----:B------:R-:W-:Y:S02]  /*edf0*/  @P0 FFMA.FTZ R15, R3, R68, R2 ;  /* 0x00000044030f0223 */ /* 0x000fe40000010002 */
.L_x_67:
[----:B--2---:R2:W5:Y:S01]  /*ee00*/  LDL R7, [R1+0x4c] ;  /* 0x00004c0001077983 */ /* 0x0045620000100800 */
[----:B------:R-:W-:Y:S03]  /*ee10*/  BSSY B0, `(.L_x_76) ;  /* 0x0000012000007945 */ /* 0x000fe60003800000 */
[----:B------:R-:W3:Y:S02]  /*ee20*/  S2R R6, SR_TID.X ;  /* 0x0000000000067919 */ /* 0x000ee40000002100 */
[----:B---3--:R-:W-:-:S13]  /*ee30*/  LOP3.LUT P6, RZ, R6, 0xff, RZ, 0xc0, !PT ;  /* 0x000000ff06ff7812 */ /* 0x008fda00078cc0ff */
[----:B------:R-:W-:Y:S05]  /*ee40*/  @P6 BRA `(.L_x_77) ;  /* 0x000000e000006947 */ /* 0x000fea0003800000 */
[----:B--2---:R-:W2:Y:S01]  /*ee50*/  S2R R4, SR_LANEID ;  /* 0x0000000000047919 */ /* 0x004ea20000000000 */
[----:B------:R-:W-:Y:S01]  /*ee60*/  VOTEU.ANY UR4, UPT, PT ;  /* 0x0000000000047886 */ /* 0x000fe200038e0100 */
[----:B------:R-:W-:Y:S01]  /*ee70*/  IMAD.MOV.U32 R5, RZ, RZ, c[0x0][0x584] ;  /* 0x00016100ff057624 */ /* 0x000fe200078e00ff */
[----:B------:R-:W2:Y:S08]  /*ee80*/  FLO.U32 R3, UR4 ;  /* 0x0000000400037d00 */ /* 0x000eb000080e0000 */
[----:B------:R-:W3:Y:S01]  /*ee90*/  POPC R2, UR4 ;  /* 0x0000000400027d09 */ /* 0x000ee20008000000 */
[----:B--2---:R-:W-:Y:S01]  /*eea0*/  ISETP.EQ.U32.AND P0, PT, R3, R4, PT ;  /* 0x000000040300720c */ /* 0x004fe20003f02070 */
[----:B------:R-:W-:-:S12]  /*eeb0*/  IMAD.MOV.U32 R4, RZ, RZ, c[0x0][0x580] ;  /* 0x00016000ff047624 */ /* 0x000fd800078e00ff */
[----:B---3--:R2:W3:Y:S04]  /*eec0*/  @P0 ATOMG.E.ADD.STRONG.GPU PT, R2, [R4.64], R2 ;  /* 0x00000002040209a8 */ /* 0x0084e800081ee1c6 */
[----:B--2---:R-:W2:Y:S04]  /*eed0*/  S2R R4, SR_LTMASK ;  /* 0x0000000000047919 */ /* 0x004ea80000003900 */
[----:B---3--:R2:W3:Y:S02]  /*eee0*/  SHFL.IDX PT, R3, R2, R3, 0x1f ;  /* 0x00001f0302037589 */ /* 0x0084e400000e0000 */
[----:B--2---:R-:W-:-:S06]  /*eef0*/  LOP3.LUT R2, R4, UR4, RZ, 0xc0, !PT ;  /* 0x0000000404027c12 */ /* 0x004fcc000f8ec0ff */
[----:B------:R-:W3:Y:S02]  /*ef00*/  POPC R2, R2 ;  /* 0x0000000200027309 */ /* 0x000ee40000000000 */
[----:B---3-5:R-:W-:-:S05]  /*ef10*/  IADD3 R7, R3, c[0x0][0xc], R2 ;  /* 0x0000030003077a10 */ /* 0x028fca0007ffe002 */
[----:B------:R2:W-:Y:S02]  /*ef20*/  STL [R1+0x4c], R7 ;  /* 0x00004c0701007387 */ /* 0x0005e40000100800 */
.L_x_77:
[----:B--2---:R-:W-:Y:S05]  /*ef30*/  BSYNC B0 ;  /* 0x0000000000007941 */ /* 0x004fea0003800000 */
.L_x_76:
[----:B------:R-:W-:Y:S01]  /*ef40*/  PRMT R0, R0, 0x9910, RZ ;  /* 0x0000991000007816 */ /* 0x000fe200000000ff */
[----:B------:R-:W-:Y:S01]  /*ef50*/  BSSY B1, `(.L_x_78) ;  /* 0x000013a000017945 */ /* 0x000fe20003800000 */
[----:B-----5:R-:W-:Y:S01]  /*ef60*/  IMAD.MOV.U32 R41, RZ, RZ, R7 ;  /* 0x000000ffff297224 */ /* 0x020fe200078e0007 */
[----:B------:R-:W-:Y:S01]  /*ef70*/  MOV R43, 0x1f ;  /* 0x0000001f002b7802 */ /* 0x000fe20000000f00 */
[----:B------:R-:W-:Y:S01]  /*ef80*/  IMAD.MOV.U32 R44, RZ, RZ, RZ ;  /* 0x000000ffff2c7224 */ /* 0x000fe200078e00ff */
[----:B------:R-:W-:Y:S01]  /*ef90*/  ISETP.NE.AND P0, PT, R0, RZ, PT ;  /* 0x000000ff0000720c */ /* 0x000fe20003f05270 */
[----:B------:R-:W-:-:S12]  /*efa0*/  IMAD.MOV.U32 R42, RZ, RZ, -0x1 ;  /* 0xffffffffff2a7424 */ /* 0x000fd800078e00ff */
[----:B------:R-:W-:Y:S05]  /*efb0*/  @!P0 BRA `(.L_x_79) ;  /* 0x0000107000008947 */ /* 0x000fea0003800000 */
[----:B------:R-:W-:Y:S01]  /*efc0*/  WARPSYNC 0xffffffff ;  /* 0xffffffff00007948 */ /* 0x000fe20003800000 */
[----:B------:R-:W-:Y:S06]  /*efd0*/  BAR.SYNC.DEFER_BLOCKING 0x1, 0x100 ;  /* 0x0044000000007b1d */ /* 0x000fec0000010000 */
[----:B------:R-:W-:Y:S05]  /*efe0*/  BRA.CONV ~URZ, `(.L_x_80) ;  /* 0x000000537f007947 */ /* 0x000fea000b800000 */
[----:B------:R-:W-:Y:S02]  /*eff0*/  SHF.R.S32.HI R0, RZ, 0x1f, R6 ;  /* 0x0000001fff007819 */ /* 0x000fe40000011406 */
[----:B------:R-:W-:Y:S02]  /*f000*/  MOV R2, 0xf040 ;  /* 0x0000f04000027802 */ /* 0x000fe40000000f00 */
[----:B------:R-:W-:-:S04]  /*f010*/  LEA.HI R0, R0, R6, RZ, 0x7 ;  /* 0x0000000600007211 */ /* 0x000fc800078f38ff */
[----:B------:R-:W-:Y:S02]  /*f020*/  SHF.R.S32.HI R0, RZ, 0x7, R0 ;  /* 0x00000007ff007819 */ /* 0x000fe40000011400 */
[----:B-1----:R-:W-:Y:S05]  /*f030*/  CALL.REL.NOINC `($__internal_1_$__cuda_sm70_shflsync_idx_p) ;  /* 0x000015f000007944 */ /* 0x002fea0003c00000 */
.L_x_80:
[----:B------:R-:W3:Y:S04]  /*f040*/  LDL R8, [R1+0x54] ;  /* 0x0000540001087983 */ /* 0x000ee80000100800 */
[----:B------:R-:W4:Y:S04]  /*f050*/  LDL.LU R5, [R1+0x34] ;  /* 0x0000340001057983 */ /* 0x000f280000300800 */
[----:B-1----:R-:W5:Y:S04]  /*f060*/  LDL.LU R11, [R1+0x38] ;  /* 0x00003800010b7983 */ /* 0x002f680000300800 */
[----:B--2---:R-:W2:Y:S04]  /*f070*/  LDL.LU R17, [R1+0x3c] ;  /* 0x00003c0001117983 */ /* 0x004ea80000300800 */
[----:B------:R-:W3:Y:S01]  /*f080*/  LDL.LU R19, [R1+0x48] ;  /* 0x0000480001137983 */ /* 0x000ee20000300800 */
[----:B------:R-:W-:-:S03]  /*f090*/  IMAD.MOV.U32 R3, RZ, RZ, 0x1 ;  /* 0x00000001ff037424 */ /* 0x000fc600078e00ff */
[----:B------:R-:W2:Y:S02]  /*f0a0*/  LDL R18, [R1+0x5c] ;  /* 0x00005c0001127983 */ /* 0x000ea40000100800 */
[----:B------:R-:W-:Y:S02]  /*f0b0*/  ISETP.NE.AND P1, PT, R3, c[0x0][0x4e8], PT ;  /* 0x00013a0003007a0c */ /* 0x000fe40003f25270 */
[----:B------:R-:W2:Y:S04]  /*f0c0*/  LDL R45, [R1+0x30] ;  /* 0x00003000012d7983 */ /* 0x000ea80000100800 */
[----:B------:R-:W1:Y:S01]  /*f0d0*/  S2R R20, SR_TID.X ;  /* 0x0000000000147919 */ /* 0x000e620000002100 */
[----:B------:R-:W-:Y:S02]  /*f0e0*/  ULDC UR5, c[0x0][0x4e8] ;  /* 0x00013a0000057ab9 */ /* 0x000fe40000000800 */
[----:B------:R-:W-:-:S02]  /*f0f0*/  ULDC UR4, c[0x0][0x388] ;  /* 0x0000e20000047ab9 */ /* 0x000fc40000000800 */
[----:B------:R-:W-:Y:S01]  /*f100*/  UIMAD UR4, UR5, UR4, URZ ;  /* 0x00000004050472a4 */ /* 0x000fe2000f8e023f */
[----:B------:R-:W-:Y:S01]  /*f110*/  BSSY B0, `(.L_x_81) ;  /* 0x00000ad000007945 */ /* 0x000fe20003800000 */
[----:B----4-:R-:W-:Y:S01]  /*f120*/  SHF.R.S32.HI R0, RZ, 0x1f, R5 ;  /* 0x0000001fff007819 */ /* 0x010fe20000011405 */
[----:B------:R-:W-:-:S04]  /*f130*/  IMAD.WIDE.U32 R6, R5, c[0x0][0x4d0], RZ ;  /* 0x0001340005067a25 */ /* 0x000fc800078e00ff */
[C---:B------:R-:W-:Y:S02]  /*f140*/  IMAD R2, R0.reuse, c[0x0][0x4d0], RZ ;  /* 0x0001340000027a24 */ /* 0x040fe400078e02ff */
[----:B------:R-:W-:Y:S02]  /*f150*/  IMAD R4, R0, c[0x0][0x438], RZ ;  /* 0x00010e0000047a24 */ /* 0x000fe400078e02ff */
[----:B------:R-:W-:Y:S01]  /*f160*/  IMAD R3, R5, c[0x0][0x4d4], R2 ;  /* 0x0001350005037a24 */ /* 0x000fe200078e0202 */
[----:B-----5:R-:W-:Y:S01]  /*f170*/  SHF.R.S32.HI R2, RZ, 0x1f, R11 ;  /* 0x0000001fff027819 */ /* 0x020fe2000001140b */
[----:B---3--:R-:W-:Y:S02]  /*f180*/  IMAD.IADD R0, R8, 0x1, R19 ;  /* 0x0000000108007824 */ /* 0x008fe400078e0213 */
[----:B------:R-:W-:Y:S02]  /*f190*/  IMAD.IADD R7, R7, 0x1, R3 ;  /* 0x0000000107077824 */ /* 0x000fe400078e0203 */
[----:B------:R-:W-:-:S02]  /*f1a0*/  IMAD R9, R2, c[0x0][0x4d8], RZ ;  /* 0x0001360002097a24 */ /* 0x000fc400078e02ff */
[----:B------:R-:W-:-:S04]  /*f1b0*/  @P1 IMAD.HI.U32 R10, R0, c[0x0][0x4ec], RZ ;  /* 0x00013b00000a1a27 */ /* 0x000fc800078e00ff */
[----:B------:R-:W-:Y:S02]  /*f1c0*/  IMAD R8, R5, c[0x0][0x43c], R4 ;  /* 0x00010f0005087a24 */ /* 0x000fe400078e0204 */
[----:B------:R-:W-:Y:S01]  /*f1d0*/  IMAD.MOV.U32 R3, RZ, RZ, R0 ;  /* 0x000000ffff037224 */ /* 0x000fe200078e0000 */
[----:B------:R-:W-:Y:S01]  /*f1e0*/  @P1 SHF.R.U32.HI R3, RZ, c[0x0][0x4f0], R10 ;  /* 0x00013c00ff031a19 */ /* 0x000fe2000001160a */
[C---:B------:R-:W-:Y:S02]  /*f1f0*/  IMAD R9, R11.reuse, c[0x0][0x4dc], R9 ;  /* 0x000137000b097a24 */ /* 0x040fe400078e0209 */
[----:B------:R-:W-:-:S04]  /*f200*/  IMAD.WIDE.U32 R6, R11, c[0x0][0x4d8], R6 ;  /* 0x000136000b067a25 */ /* 0x000fc800078e0006 */
[----:B------:R-:W-:-:S04]  /*f210*/  IMAD.WIDE.U32 R4, R5, c[0x0][0x438], RZ ;  /* 0x00010e0005047a25 */ /* 0x000fc800078e00ff */
[----:B------:R-:W-:Y:S01]  /*f220*/  IMAD.IADD R7, R7, 0x1, R9 ;  /* 0x0000000107077824 */ /* 0x000fe200078e0209 */
[----:B--2---:R-:W-:Y:S01]  /*f230*/  SHF.R.S32.HI R9, RZ, 0x1f, R17 ;  /* 0x0000001fff097819 */ /* 0x004fe20000011411 */
[----:B------:R-:W-:Y:S02]  /*f240*/  IMAD.IADD R5, R5, 0x1, R8 ;  /* 0x0000000105057824 */ /* 0x000fe400078e0208 */
[----:B------:R-:W-:Y:S02]  /*f250*/  IMAD.MOV R8, RZ, RZ, -R3 ;  /* 0x000000ffff087224 */ /* 0x000fe400078e0a03 */
[----:B------:R-:W-:Y:S02]  /*f260*/  IMAD R2, R2, c[0x0][0x440], RZ ;  /* 0x0001100002027a24 */ /* 0x000fe400078e02ff */
[----:B------:R-:W-:Y:S02]  /*f270*/  IMAD R10, R9, c[0x0][0x4e0], RZ ;  /* 0x00013800090a7a24 */ /* 0x000fe400078e02ff */
[----:B------:R-:W-:-:S02]  /*f280*/  IMAD R8, R8, c[0x0][0x4e8], R0 ;  /* 0x00013a0008087a24 */ /* 0x000fc400078e0200 */
[----:B------:R-:W-:Y:S01]  /*f290*/  IMAD.WIDE.U32 R6, R17, c[0x0][0x4e0], R6 ;  /* 0x0001380011067a25 */ /* 0x000fe200078e0006 */
[----:B------:R-:W-:-:S03]  /*f2a0*/  SHF.R.S32.HI R12, RZ, 0x1f, R3 ;  /* 0x0000001fff0c7819 */ /* 0x000fc60000011403 */
[C---:B------:R-:W-:Y:S02]  /*f2b0*/  IMAD R14, R11.reuse, c[0x0][0x444], R2 ;  /* 0x000111000b0e7a24 */ /* 0x040fe400078e0202 */
[----:B------:R-:W-:Y:S01]  /*f2c0*/  IMAD.WIDE.U32 R4, R11, c[0x0][0x440], R4 ;  /* 0x000110000b047a25 */ /* 0x000fe200078e0004 */
[----:B------:R-:W-:Y:S02]  /*f2d0*/  SHF.R.S32.HI R13, RZ, 0x1f, R8 ;  /* 0x0000001fff0d7819 */ /* 0x000fe40000011408 */
[----:B------:R-:W-:Y:S01]  /*f2e0*/  IADD3 R6, P0, R3, R6, RZ ;  /* 0x0000000603067210 */ /* 0x000fe20007f1e0ff */
[----:B------:R-:W-:Y:S02]  /*f2f0*/  IMAD R11, R17, c[0x0][0x4e4], R10 ;  /* 0x00013900110b7a24 */ /* 0x000fe400078e020a */
[----:B------:R-:W-:-:S03]  /*f300*/  @P1 IMAD.HI.U32 R10, R0, c[0x0][0x4ec], RZ ;  /* 0x00013b00000a1a27 */ /* 0x000fc600078e00ff */
[----:B------:R-:W-:Y:S01]  /*f310*/  IADD3.X R7, R12, R7, R11, P0, !PT ;  /* 0x000000070c077210 */ /* 0x000fe200007fe40b */
[----:B------:R-:W-:Y:S02]  /*f320*/  IMAD R9, R9, c[0x0][0x448], RZ ;  /* 0x0001120009097a24 */ /* 0x000fe400078e02ff */
[----:B------:R-:W-:Y:S01]  /*f330*/  IMAD.MOV.U32 R2, RZ, RZ, R0 ;  /* 0x000000ffff027224 */ /* 0x000fe200078e0000 */
[----:B------:R-:W-:Y:S01]  /*f340*/  @P1 SHF.R.U32.HI R2, RZ, c[0x0][0x4f0], R10 ;  /* 0x00013c00ff021a19 */ /* 0x000fe2000001160a */
[----:B------:R-:W-:Y:S02]  /*f350*/  IMAD.IADD R5, R5, 0x1, R14 ;  /* 0x0000000105057824 */ /* 0x000fe400078e020e */
[----:B------:R-:W-:Y:S02]  /*f360*/  IMAD R3, R13, c[0x0][0x4c8], RZ ;  /* 0x000132000d037a24 */ /* 0x000fe400078e02ff */
[C---:B------:R-:W-:Y:S02]  /*f370*/  IMAD R10, R17.reuse, c[0x0][0x44c], R9 ;  /* 0x00011300110a7a24 */ /* 0x040fe400078e0209 */
[----:B------:R-:W-:Y:S01]  /*f380*/  IMAD.WIDE.U32 R4, R17, c[0x0][0x448], R4 ;  /* 0x0001120011047a25 */ /* 0x000fe200078e0004 */
[----:B-1----:R-:W-:-:S03]  /*f390*/  SHF.R.S32.HI R17, RZ, 0x1f, R20 ;  /* 0x0000001fff117819 */ /* 0x002fc60000011414 */
[C---:B------:R-:W-:Y:S02]  /*f3a0*/  IMAD R9, R8.reuse, c[0x0][0x4cc], R3 ;  /* 0x0001330008097a24 */ /* 0x040fe400078e0203 */
[----:B------:R-:W-:Y:S01]  /*f3b0*/  IMAD.WIDE.U32 R6, R8, c[0x0][0x4c8], R6 ;  /* 0x0001320008067a25 */ /* 0x000fe200078e0006 */
[----:B------:R-:W-:-:S03]  /*f3c0*/  SHF.R.S32.HI R8, RZ, 0x1f, R2 ;  /* 0x0000001fff087819 */ /* 0x000fc60000011402 */
[----:B------:R-:W-:Y:S02]  /*f3d0*/  IMAD.MOV R3, RZ, RZ, -R2 ;  /* 0x000000ffff037224 */ /* 0x000fe400078e0a02 */
[----:B------:R-:W-:Y:S01]  /*f3e0*/  IMAD.IADD R5, R5, 0x1, R10 ;  /* 0x0000000105057824 */ /* 0x000fe200078e020a */
[----:B------:R-:W-:Y:S01]  /*f3f0*/  LEA R10, P0, R6, c[0x0][0x4a8], 0x2 ;  /* 0x00012a00060a7a11 */ /* 0x000fe200078010ff */
[----:B------:R-:W-:Y:S01]  /*f400*/  IMAD.IADD R9, R7, 0x1, R9 ;  /* 0x0000000107097824 */ /* 0x000fe200078e0209 */
[----:B------:R-:W-:Y:S01]  /*f410*/  LEA.HI R17, R17, R20, RZ, 0x5 ;  /* 0x0000001411117211 */ /* 0x000fe200078f28ff */
[----:B------:R-:W-:Y:S02]  /*f420*/  IMAD R7, R3, c[0x0][0x4e8], R0 ;  /* 0x00013a0003077a24 */ /* 0x000fe400078e0200 */
[----:B------:R-:W-:Y:S01]  /*f430*/  IMAD R0, R8, c[0x0][0x430], RZ ;  /* 0x00010c0008007a24 */ /* 0x000fe200078e02ff */
[----:B------:R-:W-:Y:S02]  /*f440*/  LEA.HI.X R6, R6, c[0x0][0x4ac], R9, 0x2, P0 ;  /* 0x00012b0006067a11 */ /* 0x000fe400000f1409 */
[----:B------:R-:W-:Y:S01]  /*f450*/  LOP3.LUT R17, R17, 0xffffffe0, RZ, 0xc0, !PT ;  /* 0xffffffe011117812 */ /* 0x000fe200078ec0ff */
[----:B------:R-:W-:-:S02]  /*f460*/  IMAD R0, R2, c[0x0][0x434], R0 ;  /* 0x00010d0002007a24 */ /* 0x000fc400078e0200 */
[----:B------:R-:W-:Y:S01]  /*f470*/  IMAD.WIDE.U32 R2, R2, c[0x0][0x430], R4 ;  /* 0x00010c0002027a25 */ /* 0x000fe200078e0004 */
[----:B------:R-:W-:Y:S04]  /*f480*/  SHFL.IDX PT, R8, R10, RZ, 0x1c1f ;  /* 0x001c1fff0a087589 */ /* 0x000fe800000e0000 */
[----:B------:R-:W1:Y:S01]  /*f490*/  SHFL.IDX PT, R9, R6, RZ, 0x1c1f ;  /* 0x001c1fff06097589 */ /* 0x000e6200000e0000 */
[----:B------:R-:W-:Y:S02]  /*f4a0*/  IMAD.IADD R17, R20, 0x1, -R17 ;  /* 0x0000000114117824 */ /* 0x000fe400078e0a11 */
[----:B------:R-:W-:Y:S01]  /*f4b0*/  IMAD.IADD R3, R3, 0x1, R0 ;  /* 0x0000000103037824 */ /* 0x000fe200078e0200 */
[----:B------:R-:W-:Y:S01]  /*f4c0*/  SHFL.IDX PT, R4, R10, 0x1, 0x1c1f ;  /* 0x003c1f000a047f89 */ /* 0x000fe200000e0000 */
[----:B------:R-:W-:-:S03]  /*f4d0*/  IMAD.IADD R0, R18, 0x1, R19 ;  /* 0x0000000112007824 */ /* 0x000fc600078e0213 */
[----:B------:R2:W3:Y:S01]  /*f4e0*/  SHFL.IDX PT, R5, R6, 0x1, 0x1c1f ;  /* 0x003c1f0006057f89 */ /* 0x0004e200000e0000 */
[----:B------:R-:W-:Y:S01]  /*f4f0*/  LOP3.LUT P3, RZ, R17, 0x3, RZ, 0xc0, !PT ;  /* 0x0000000311ff7812 */ /* 0x000fe2000786c0ff */
[----:B------:R-:W-:-:S03]  /*f500*/  IMAD.WIDE.U32 R2, R7, c[0x0][0x428], R2 ;  /* 0x00010a0007027a25 */ /* 0x000fc600078e0002 */
[C---:B------:R-:W-:Y:S02]  /*f510*/  ISETP.GE.OR P4, PT, R0.reuse, UR4, P3 ;  /* 0x0000000400007c0c */ /* 0x040fe40009f86670 */
[----:B------:R-:W-:Y:S02]  /*f520*/  ISETP.GE.AND P1, PT, R0, UR4, PT ;  /* 0x0000000400007c0c */ /* 0x000fe4000bf26270 */
[----:B--2---:R-:W-:-:S05]  /*f530*/  SHF.R.S32.HI R6, RZ, 0x1f, R7 ;  /* 0x0000001fff067819 */ /* 0x004fca0000011407 */
[----:B------:R-:W-:Y:S01]  /*f540*/  IMAD R10, R6, c[0x0][0x428], RZ ;  /* 0x00010a00060a7a24 */ /* 0x000fe200078e02ff */
[----:B------:R-:W-:-:S03]  /*f550*/  IADD3 R6, R0, 0x8, RZ ;  /* 0x0000000800067810 */ /* 0x000fc60007ffe0ff */
[----:B------:R-:W-:Y:S01]  /*f560*/  IMAD R10, R7, c[0x0][0x42c], R10 ;  /* 0x00010b00070a7a24 */ /* 0x000fe200078e020a */
[----:B------:R-:W-:Y:S02]  /*f570*/  ISETP.GE.OR P3, PT, R6, UR4, P3 ;  /* 0x0000000406007c0c */ /* 0x000fe40009f66670 */
[----:B------:R-:W-:Y:S01]  /*f580*/  LEA R27, P2, R2, c[0x0][0x400], 0x2 ;  /* 0x00010000021b7a11 */ /* 0x000fe200078410ff */
[----:B------:R-:W-:Y:S01]  /*f590*/  IMAD.IADD R3, R3, 0x1, R10 ;  /* 0x0000000103037824 */ /* 0x000fe200078e020a */
[----:B-1----:R1:W-:Y:S01]  /*f5a0*/  @!P4 ST.E [R8.64], R16 ;  /* 0x000000100800c985 */ /* 0x0023e2000c101906 */
[----:B------:R-:W-:-:S03]  /*f5b0*/  ISETP.GE.AND P0, PT, R6, UR4, PT ;  /* 0x0000000406007c0c */ /* 0x000fc6000bf06270 */
[----:B------:R-:W-:Y:S02]  /*f5c0*/  LEA.HI.X R24, R2, c[0x0][0x404], R3, 0x2, P2 ;  /* 0x0001010002187a11 */ /* 0x000fe400010f1403 */
[C---:B------:R-:W-:Y:S01]  /*f5d0*/  IADD3 R17, R45.reuse, 0x8, RZ ;  /* 0x000000082d117810 */ /* 0x040fe20007ffe0ff */
[----:B------:R-:W2:Y:S01]  /*f5e0*/  SHFL.IDX PT, R2, R27, RZ, 0x1c1f ;  /* 0x001c1fff1b027589 */ /* 0x000ea200000e0000 */
[C---:B------:R-:W-:Y:S02]  /*f5f0*/  IADD3 R14, R45.reuse, 0x20, RZ ;  /* 0x000000202d0e7810 */ /* 0x040fe40007ffe0ff */
[C---:B------:R-:W-:Y:S01]  /*f600*/  IADD3 R13, R45.reuse, 0x28, RZ ;  /* 0x000000282d0d7810 */ /* 0x040fe20007ffe0ff */
[----:B---3--:R3:W-:Y:S01]  /*f610*/  @!P3 ST.E [R4.64], R15 ;  /* 0x0000000f0400b985 */ /* 0x0087e2000c101906 */
[C---:B------:R-:W-:Y:S02]  /*f620*/  IADD3 R12, R45.reuse, 0x30, RZ ;  /* 0x000000302d0c7810 */ /* 0x040fe40007ffe0ff */
[C---:B------:R-:W-:Y:S01]  /*f630*/  IADD3 R11, R45.reuse, 0x38, RZ ;  /* 0x000000382d0b7810 */ /* 0x040fe20007ffe0ff */
[----:B------:R4:W2:Y:S01]  /*f640*/  SHFL.IDX PT, R3, R24, RZ, 0x1c1f ;  /* 0x001c1fff18037589 */ /* 0x0008a200000e0000 */
[----:B------:R-:W-:-:S02]  /*f650*/  IADD3 R10, R45, 0x40, RZ ;  /* 0x000000402d0a7810 */ /* 0x000fc40007ffe0ff */
[C---:B------:R-:W-:Y:S02]  /*f660*/  IADD3 R7, R45.reuse, 0x58, RZ ;  /* 0x000000582d077810 */ /* 0x040fe40007ffe0ff */
[C---:B------:R-:W-:Y:S02]  /*f670*/  IADD3 R6, R45.reuse, 0x60, RZ ;  /* 0x000000602d067810 */ /* 0x040fe40007ffe0ff */
[C---:B------:R-:W-:Y:S02]  /*f680*/  IADD3 R0, R45.reuse, 0x78, RZ ;  /* 0x000000782d007810 */ /* 0x040fe40007ffe0ff */
[C---:B-1----:R-:W-:Y:S02]  /*f690*/  IADD3 R16, R45.reuse, 0x10, RZ ;  /* 0x000000102d107810 */ /* 0x042fe40007ffe0ff */
[C---:B------:R-:W-:Y:S02]  /*f6a0*/  IADD3 R9, R45.reuse, 0x48, RZ ;  /* 0x000000482d097810 */ /* 0x040fe40007ffe0ff */
[----:B------:R-:W-:-:S02]  /*f6b0*/  IADD3 R8, R45, 0x50, RZ ;  /* 0x000000502d087810 */ /* 0x000fc40007ffe0ff */
[----:B------:R-:W-:Y:S02]  /*f6c0*/  SHF.R.S32.HI R25, RZ, 0x1f, R17 ;  /* 0x0000001fff197819 */ /* 0x000fe40000011411 */
[C---:B---3--:R-:W-:Y:S02]  /*f6d0*/  IADD3 R15, R45.reuse, 0x18, RZ ;  /* 0x000000182d0f7810 */ /* 0x048fe40007ffe0ff */
[C---:B------:R-:W-:Y:S02]  /*f6e0*/  IADD3 R5, R45.reuse, 0x68, RZ ;  /* 0x000000682d057810 */ /* 0x040fe40007ffe0ff */
[----:B------:R-:W-:Y:S02]  /*f6f0*/  IADD3 R4, R45, 0x70, RZ ;  /* 0x000000702d047810 */ /* 0x000fe40007ffe0ff */
[----:B------:R-:W-:Y:S02]  /*f700*/  SHF.R.S32.HI R26, RZ, 0x1f, R16 ;  /* 0x0000001fff1a7819 */ /* 0x000fe40000011410 */
[----:B------:R-:W-:-:S02]  /*f710*/  SHF.R.S32.HI R29, RZ, 0x1f, R15 ;  /* 0x0000001fff1d7819 */ /* 0x000fc4000001140f */
[----:B------:R-:W-:Y:S02]  /*f720*/  SHF.R.S32.HI R28, RZ, 0x1f, R14 ;  /* 0x0000001fff1c7819 */ /* 0x000fe4000001140e */
[----:B------:R-:W-:Y:S02]  /*f730*/  SHF.R.S32.HI R30, RZ, 0x1f, R13 ;  /* 0x0000001fff1e7819 */ /* 0x000fe4000001140d */
[----:B------:R-:W-:Y:S02]  /*f740*/  SHF.R.S32.HI R31, RZ, 0x1f, R12 ;  /* 0x0000001fff1f7819 */ /* 0x000fe4000001140c */
[----:B------:R-:W-:Y:S02]  /*f750*/  SHF.R.S32.HI R32, RZ, 0x1f, R11 ;  /* 0x0000001fff207819 */ /* 0x000fe4000001140b */
[----:B------:R-:W-:Y:S02]  /*f760*/  SHF.R.S32.HI R33, RZ, 0x1f, R10 ;  /* 0x0000001fff217819 */ /* 0x000fe4000001140a */
[----:B------:R-:W-:-:S02]  /*f770*/  SHF.R.S32.HI R34, RZ, 0x1f, R9 ;  /* 0x0000001fff227819 */ /* 0x000fc40000011409 */
[----:B------:R-:W-:Y:S02]  /*f780*/  SHF.R.S32.HI R36, RZ, 0x1f, R8 ;  /* 0x0000001fff247819 */ /* 0x000fe40000011408 */
[----:B------:R-:W-:Y:S02]  /*f790*/  SHF.R.S32.HI R35, RZ, 0x1f, R7 ;  /* 0x0000001fff237819 */ /* 0x000fe40000011407 */
[----:B------:R-:W-:Y:S02]  /*f7a0*/  SHF.R.S32.HI R37, RZ, 0x1f, R6 ;  /* 0x0000001fff257819 */ /* 0x000fe40000011406 */
[----:B------:R-:W-:Y:S02]  /*f7b0*/  SHF.R.S32.HI R38, RZ, 0x1f, R5 ;  /* 0x0000001fff267819 */ /* 0x000fe40000011405 */
[----:B------:R-:W-:Y:S02]  /*f7c0*/  SHF.R.S32.HI R39, RZ, 0x1f, R4 ;  /* 0x0000001fff277819 */ /* 0x000fe40000011404 */
[----:B------:R-:W-:Y:S01]  /*f7d0*/  SHF.R.S32.HI R40, RZ, 0x1f, R0 ;  /* 0x0000001fff287819 */ /* 0x000fe20000011400 */
[----:B------:R-:W-:Y:S05]  /*f7e0*/  @P1 BRA `(.L_x_82) ;  /* 0x000003f000001947 */ /* 0x000fea0003800000 */
[----:B--2-4-:R-:W-:Y:S02]  /*f7f0*/  ISETP.GE.AND P5, PT, R45, c[0x0][0x3c8], PT ;  /* 0x0000f2002d007a0c */ /* 0x014fe40003fa6270 */
[----:B------:R-:W-:-:S02]  /*f800*/  ISETP.GE.AND P1, PT, R17, c[0x0][0x3c8], PT ;  /* 0x0000f20011007a0c */ /* 0x000fc40003f26270 */
[----:B------:R-:W-:Y:S02]  /*f810*/  ISETP.GE.AND P4, PT, R16, c[0x0][0x3c8], PT ;  /* 0x0000f20010007a0c */ /* 0x000fe40003f86270 */
[----:B------:R-:W-:-:S07]  /*f820*/  ISETP.GE.AND P2, PT, R15, c[0x0][0x3c8], PT ;  /* 0x0000f2000f007a0c */ /* 0x000fce0003f46270 */
[----:B------:R-:W-:Y:S02]  /*f830*/  @!P5 IMAD.WIDE R20, R45, 0x4, R2 ;  /* 0x000000042d14d825 */ /* 0x000fe400078e0202 */
[----:B------:R-:W-:-:S03]  /*f840*/  @!P1 LEA R18, P3, R17, R2, 0x2 ;  /* 0x0000000211129211 */ /* 0x000fc600078610ff */
[----:B------:R1:W-:Y:S01]  /*f850*/  @!P5 ST.E.64 [R20.64], R72 ;  /* 0x000000481400d985 */ /* 0x0003e2000c101b06 */
[----:B------:R-:W-:Y:S02]  /*f860*/  @!P1 LEA.HI.X R19, R17, R3, R25, 0x2, P3 ;  /* 0x0000000311139211 */ /* 0x000fe400018f1419 */
[----:B------:R-:W-:-:S03]  /*f870*/  ISETP.GE.AND P5, PT, R14, c[0x0][0x3c8], PT ;  /* 0x0000f2000e007a0c */ /* 0x000fc60003fa6270 */
[----:B------:R2:W-:Y:S01]  /*f880*/  @!P1 ST.E.64 [R18.64], R76 ;  /* 0x0000004c12009985 */ /* 0x0005e2000c101b06 */
[----:B------:R-:W-:Y:S02]  /*f890*/  ISETP.GE.AND P1, PT, R13, c[0x0][0x3c8], PT ;  /* 0x0000f2000d007a0c */ /* 0x000fe40003f26270 */
[----:B-1----:R-:W-:-:S04]  /*f8a0*/  @!P4 LEA R20, P3, R16, R2, 0x2 ;  /* 0x000000021014c211 */ /* 0x002fc800078610ff */
[----:B------:R-:W-:Y:S02]  /*f8b0*/  @!P4 LEA.HI.X R21, R16, R3, R26, 0x2, P3 ;  /* 0x000000031015c211 */ /* 0x000fe400018f141a */
[----:B--2---:R-:W-:-:S03]  /*f8c0*/  @!P2 LEA R18, P3, R15, R2, 0x2 ;  /* 0x000000020f12a211 */ /* 0x004fc600078610ff */
        /* <DEDUP_REMOVED lines=28> */
[----:B-1----:R-:W-:-:S04]  /*fa90*/  @!P3 LEA R20, P4, R8, R2, 0x2 ;  /* 0x000000020814b211 */ /* 0x002fc800078810ff */
[-C--:B------:R-:W-:Y:S02]  /*faa0*/  @!P3 LEA.HI.X R21, R8, R3.reuse, R36, 0x2, P4 ;  /* 0x000000030815b211 */ /* 0x080fe400020f1424 */
[-C--:B--2---:R-:W-:Y:S02]  /*fab0*/  @!P2 LEA R18, P1, R7, R2.reuse, 0x2 ;  /* 0x000000020712a211 */ /* 0x084fe400078210ff */
[----:B------:R-:W-:Y:S01]  /*fac0*/  ISETP.GE.AND P4, PT, R5, c[0x0][0x3c8], PT ;  /* 0x0000f20005007a0c */ /* 0x000fe20003f86270 */
[----:B------:R1:W-:Y:S01]  /*fad0*/  @!P3 ST.E.64 [R20.64], R112 ;  /* 0x000000701400b985 */ /* 0x0003e2000c101b06 */
[----:B------:R-:W-:Y:S02]  /*fae0*/  @!P2 LEA.HI.X R19, R7, R3, R35, 0x2, P1 ;  /* 0x000000030713a211 */ /* 0x000fe400008f1423 */
[----:B------:R-:W-:Y:S02]  /*faf0*/  ISETP.GE.AND P3, PT, R4, c[0x0][0x3c8], PT ;  /* 0x0000f20004007a0c */ /* 0x000fe40003f66270 */
[----:B------:R-:W-:Y:S01]  /*fb00*/  @!P5 LEA R22, P1, R6, R2, 0x2 ;  /* 0x000000020616d211 */ /* 0x000fe200078210ff */
[----:B------:R2:W-:Y:S01]  /*fb10*/  @!P2 ST.E.64 [R18.64], R116 ;  /* 0x000000741200a985 */ /* 0x0005e2000c101b06 */
[----:B------:R-:W-:-:S02]  /*fb20*/  ISETP.GE.AND P2, PT, R0, c[0x0][0x3c8], PT ;  /* 0x0000f20000007a0c */ /* 0x000fc40003f46270 */
[----:B------:R-:W-:-:S05]  /*fb30*/  @!P5 LEA.HI.X R23, R6, R3, R37, 0x2, P1 ;  /* 0x000000030617d211 */ /* 0x000fca00008f1425 */
[----:B------:R3:W-:Y:S01]  /*fb40*/  @!P5 ST.E.64 [R22.64], R120 ;  /* 0x000000781600d985 */ /* 0x0007e2000c101b06 */
[----:B-1----:R-:W-:-:S04]  /*fb50*/  @!P4 LEA R20, P1, R5, R2, 0x2 ;  /* 0x000000020514c211 */ /* 0x002fc800078210ff */
[----:B------:R-:W-:Y:S02]  /*fb60*/  @!P4 LEA.HI.X R21, R5, R3, R38, 0x2, P1 ;  /* 0x000000030515c211 */ /* 0x000fe400008f1426 */
[----:B--2---:R-:W-:-:S03]  /*fb70*/  @!P3 LEA R18, P1, R4, R2, 0x2 ;  /* 0x000000020412b211 */ /* 0x004fc600078210ff */
[----:B------:R3:W-:Y:S01]  /*fb80*/  @!P4 ST.E.64 [R20.64], R124 ;  /* 0x0000007c1400c985 */ /* 0x0007e2000c101b06 */
[----:B------:R-:W-:Y:S02]  /*fb90*/  @!P3 LEA.HI.X R19, R4, R3, R39, 0x2, P1 ;  /* 0x000000030413b211 */ /* 0x000fe400008f1427 */
[----:B------:R-:W-:-:S03]  /*fba0*/  @!P2 LEA R2, P1, R0, R2, 0x2 ;  /* 0x000000020002a211 */ /* 0x000fc600078210ff */
[----:B------:R3:W-:Y:S01]  /*fbb0*/  @!P3 ST.E.64 [R18.64], R128 ;  /* 0x000000801200b985 */ /* 0x0007e2000c101b06 */
[----:B------:R-:W-:-:S05]  /*fbc0*/  @!P2 LEA.HI.X R3, R0, R3, R40, 0x2, P1 ;  /* 0x000000030003a211 */ /* 0x000fca00008f1428 */
[----:B------:R3:W-:Y:S04]  /*fbd0*/  @!P2 ST.E.64 [R2.64], R132 ;  /* 0x000000840200a985 */ /* 0x0007e8000c101b06 */
.L_x_82:
[----:B--2-4-:R-:W-:Y:S05]  /*fbe0*/  BSYNC B0 ;  /* 0x0000000000007941 */ /* 0x014fea0003800000 */
.L_x_81:
[----:B---3--:R1:W2:Y:S04]  /*fbf0*/  SHFL.IDX PT, R3, R24, 0x1, 0x1c1f ;  /* 0x003c1f0018037f89 */ /* 0x0082a800000e0000 */
[----:B------:R1:W3:Y:S01]  /*fc00*/  SHFL.IDX PT, R2, R27, 0x1, 0x1c1f ;  /* 0x003c1f001b027f89 */ /* 0x0002e200000e0000 */
[----:B------:R-:W-:Y:S05]  /*fc10*/  @P0 BRA `(.L_x_83) ;  /* 0x000006d000000947 */ /* 0x000fea0003800000 */
[----:B------:R-:W-:Y:S02]  /*fc20*/  ISETP.GE.AND P2, PT, R17, c[0x0][0x3c8], PT ;  /* 0x0000f20011007a0c */ /* 0x000fe40003f46270 */
[----:B------:R-:W-:Y:S02]  /*fc30*/  ISETP.GE.AND P3, PT, R45, c[0x0][0x3c8], PT ;  /* 0x0000f2002d007a0c */ /* 0x000fe40003f66270 */
[----:B------:R-:W-:Y:S02]  /*fc40*/  ISETP.GE.AND P1, PT, R16, c[0x0][0x3c8], PT ;  /* 0x0000f20010007a0c */ /* 0x000fe40003f26270 */
[----:B------:R-:W-:-:S02]  /*fc50*/  ISETP.GE.AND P0, PT, R15, c[0x0][0x3c8], PT ;  /* 0x0000f2000f007a0c */ /* 0x000fc40003f06270 */
[----:B------:R-:W-:-:S05]  /*fc60*/  ISETP.GE.AND P4, PT, R14, c[0x0][0x3c8], PT ;  /* 0x0000f2000e007a0c */ /* 0x000fca0003f86270 */
[----:B---3--:R-:W-:Y:S02]  /*fc70*/  @!P2 LEA R20, P5, R17, R2, 0x2 ;  /* 0x000000021114a211 */ /* 0x008fe400078a10ff */
[----:B--2---:R-:W-:Y:S02]  /*fc80*/  @!P3 IMAD.WIDE R18, R45, 0x4, R2 ;  /* 0x000000042d12b825 */ /* 0x004fe400078e0202 */
[----:B------:R-:W-:-:S03]  /*fc90*/  @!P2 LEA.HI.X R21, R17, R3, R25, 0x2, P5 ;  /* 0x000000031115a211 */ /* 0x000fc600028f1419 */
[----:B------:R2:W-:Y:S01]  /*fca0*/  @!P3 ST.E.64 [R18.64], R74 ;  /* 0x0000004a1200b985 */ /* 0x0005e2000c101b06 */
[----:B------:R-:W-:-:S03]  /*fcb0*/  ISETP.GE.AND P3, PT, R13, c[0x0][0x3c8], PT ;  /* 0x0000f2000d007a0c */ /* 0x000fc60003f66270 */
[----:B------:R3:W-:Y:S01]  /*fcc0*/  @!P2 ST.E.64 [R20.64], R78 ;  /* 0x0000004e1400a985 */ /* 0x0007e2000c101b06 */
[CC--:B--2---:R-:W-:Y:S02]  /*fcd0*/  @!P1 LEA R18, P5, R16.reuse, R2.reuse, 0x2 ;  /* 0x0000000210129211 */ /* 0x0c4fe400078a10ff */
[CC--:B---3--:R-:W-:Y:S02]  /*fce0*/  @!P0 LEA R20, P2, R15.reuse, R2.reuse, 0x2 ;  /* 0x000000020f148211 */ /* 0x0c8fe400078410ff */
[-C--:B------:R-:W-:Y:S02]  /*fcf0*/  @!P1 LEA.HI.X R19, R16, R3.reuse, R26, 0x2, P5 ;  /* 0x0000000310139211 */ /* 0x080fe400028f141a */
[----:B------:R-:W-:Y:S02]  /*fd00*/  @!P0 LEA.HI.X R21, R15, R3, R29, 0x2, P2 ;  /* 0x000000030f158211 */ /* 0x000fe400010f141d */
[----:B------:R-:W-:Y:S01]  /*fd10*/  ISETP.GE.AND P2, PT, R12, c[0x0][0x3c8], PT ;  /* 0x0000f2000c007a0c */ /* 0x000fe20003f46270 */
[----:B------:R2:W-:Y:S01]  /*fd20*/  @!P1 ST.E.64 [R18.64], R82 ;  /* 0x0000005212009985 */ /* 0x0005e2000c101b06 */
[----:B------:R-:W-:-:S02]  /*fd30*/  @!P4 LEA R22, P5, R14, R2, 0x2 ;  /* 0x000000020e16c211 */ /* 0x000fc400078a10ff */
[----:B------:R-:W-:Y:S01]  /*fd40*/  ISETP.GE.AND P1, PT, R11, c[0x0][0x3c8], PT ;  /* 0x0000f2000b007a0c */ /* 0x000fe20003f26270 */
[----:B------:R-:W-:Y:S01]  /*fd50*/  @!P0 ST.E.64 [R20.64], R86 ;  /* 0x0000005614008985 */ /* 0x000fe2000c101b06 */
[----:B------:R-:W-:Y:S02]  /*fd60*/  @!P4 LEA.HI.X R23, R14, R3, R28, 0x2, P5 ;  /* 0x000000030e17c211 */ /* 0x000fe400028f141c */
[----:B------:R-:W-:-:S03]  /*fd70*/  ISETP.GE.AND P0, PT, R10, c[0x0][0x3c8], PT ;  /* 0x0000f2000a007a0c */ /* 0x000fc60003f06270 */
[----:B------:R-:W-:Y:S01]  /*fd80*/  @!P4 ST.E.64 [R22.64], R90 ;  /* 0x0000005a1600c985 */ /* 0x000fe2000c101b06 */
[----:B--2---:R-:W-:-:S04]  /*fd90*/  @!P3 LEA R18, P5, R13, R2, 0x2 ;  /* 0x000000020d12b211 */ /* 0x004fc800078a10ff */
[----:B------:R-:W-:Y:S02]  /*fda0*/  @!P3 LEA.HI.X R19, R13, R3, R30, 0x2, P5 ;  /* 0x000000030d13b211 */ /* 0x000fe400028f141e */
[----:B------:R-:W-:-:S03]  /*fdb0*/  @!P2 LEA R16, P5, R12, R2, 0x2 ;  /* 0x000000020c10a211 */ /* 0x000fc600078a10ff */
[----:B------:R-:W-:Y:S01]  /*fdc0*/  @!P3 ST.E.64 [R18.64], R94 ;  /* 0x0000005e1200b985 */ /* 0x000fe2000c101b06 */
[-C--:B------:R-:W-:Y:S02]  /*fdd0*/  @!P2 LEA.HI.X R17, R12, R3.reuse, R31, 0x2, P5 ;  /* 0x000000030c11a211 */ /* 0x080fe400028f141f */
[CC--:B------:R-:W-:Y:S02]  /*fde0*/  @!P1 LEA R14, P5, R11.reuse, R2.reuse, 0x2 ;  /* 0x000000020b0e9211 */ /* 0x0c0fe400078a10ff */
[C---:B------:R-:W-:Y:S01]  /*fdf0*/  @!P0 LEA R12, P4, R10.reuse, R2, 0x2 ;  /* 0x000000020a0c8211 */ /* 0x040fe200078810ff */
[----:B------:R-:W-:Y:S01]  /*fe00*/  @!P2 ST.E.64 [R16.64], R98 ;  /* 0x000000621000a985 */ /* 0x000fe2000c101b06 */
[-C--:B------:R-:W-:Y:S02]  /*fe10*/  @!P1 LEA.HI.X R15, R11, R3.reuse, R32, 0x2, P5 ;  /* 0x000000030b0f9211 */ /* 0x080fe400028f1420 */
[----:B------:R-:W-:Y:S02]  /*fe20*/  ISETP.GE.AND P5, PT, R9, c[0x0][0x3c8], PT ;  /* 0x0000f20009007a0c */ /* 0x000fe40003fa6270 */
[----:B------:R-:W-:Y:S01]  /*fe30*/  @!P0 LEA.HI.X R13, R10, R3, R33, 0x2, P4 ;  /* 0x000000030a0d8211 */ /* 0x000fe200020f1421 */
[----:B------:R2:W-:Y:S01]  /*fe40*/  @!P1 ST.E.64 [R14.64], R102 ;  /* 0x000000660e009985 */ /* 0x0005e2000c101b06 */
[----:B------:R-:W-:-:S02]  /*fe50*/  ISETP.GE.AND P4, PT, R8, c[0x0][0x3c8], PT ;  /* 0x0000f20008007a0c */ /* 0x000fc40003f86270 */
[----:B------:R-:W-:Y:S01]  /*fe60*/  ISETP.GE.AND P3, PT, R7, c[0x0][0x3c8], PT ;  /* 0x0000f20007007a0c */ /* 0x000fe20003f66270 */
[----:B------:R3:W-:Y:S01]  /*fe70*/  @!P0 ST.E.64 [R12.64], R106 ;  /* 0x0000006a0c008985 */ /* 0x0007e2000c101b06 */
[----:B------:R-:W-:-:S05]  /*fe80*/  ISETP.GE.AND P2, PT, R6, c[0x0][0x3c8], PT ;  /* 0x0000f20006007a0c */ /* 0x000fca0003f46270 */
[----:B------:R-:W-:-:S04]  /*fe90*/  @!P5 LEA R10, P1, R9, R2, 0x2 ;  /* 0x00000002090ad211 */ /* 0x000fc800078210ff */
[----:B------:R-:W-:Y:S02]  /*fea0*/  @!P5 LEA.HI.X R11, R9, R3, R34, 0x2, P1 ;  /* 0x00000003090bd211 */ /* 0x000fe400008f1422 */
[----:B------:R-:W-:-:S03]  /*feb0*/  ISETP.GE.AND P1, PT, R5, c[0x0][0x3c8], PT ;  /* 0x0000f20005007a0c */ /* 0x000fc60003f26270 */
[----:B------:R4:W-:Y:S01]  /*fec0*/  @!P5 ST.E.64 [R10.64], R110 ;  /* 0x0000006e0a00d985 */ /* 0x0009e2000c101b06 */
[CC--:B--2---:R-:W-:Y:S02]  /*fed0*/  @!P4 LEA R14, P0, R8.reuse, R2.reuse, 0x2 ;  /* 0x00000002080ec211 */ /* 0x0c4fe400078010ff */
[CC--:B---3--:R-:W-:Y:S02]  /*fee0*/  @!P3 LEA R12, P5, R7.reuse, R2.reuse, 0x2 ;  /* 0x00000002070cb211 */ /* 0x0c8fe400078a10ff */
[-C--:B------:R-:W-:Y:S02]  /*fef0*/  @!P4 LEA.HI.X R15, R8, R3.reuse, R36, 0x2, P0 ;  /* 0x00000003080fc211 */ /* 0x080fe400000f1424 */
[----:B------:R-:W-:Y:S02]  /*ff00*/  ISETP.GE.AND P0, PT, R4, c[0x0][0x3c8], PT ;  /* 0x0000f20004007a0c */ /* 0x000fe40003f06270 */
[----:B------:R-:W-:Y:S01]  /*ff10*/  @!P3 LEA.HI.X R13, R7, R3, R35, 0x2, P5 ;  /* 0x00000003070db211 */ /* 0x000fe200028f1423 */
[----:B------:R2:W-:Y:S04]  /*ff20*/  @!P4 ST.E.64 [R14.64], R114 ;  /* 0x000000720e00c985 */ /* 0x0005e8000c101b06 */
[----:B------:R2:W-:Y:S01]  /*ff30*/  @!P3 ST.E.64 [R12.64], R118 ;  /* 0x000000760c00b985 */ /* 0x0005e2000c101b06 */
[----:B----4-:R-:W-:-:S04]  /*ff40*/  @!P2 LEA R10, P5, R6, R2, 0x2 ;  /* 0x00000002060aa211 */ /* 0x010fc800078a10ff */
[----:B------:R-:W-:Y:S02]  /*ff50*/  @!P2 LEA.HI.X R11, R6, R3, R37, 0x2, P5 ;  /* 0x00000003060ba211 */ /* 0x000fe400028f1425 */
[----:B------:R-:W-:-:S03]  /*ff60*/  @!P1 LEA R8, P5, R5, R2, 0x2 ;  /* 0x0000000205089211 */ /* 0x000fc600078a10ff */
[----:B------:R2:W-:Y:S01]  /*ff70*/  @!P2 ST.E.64 [R10.64], R122 ;  /* 0x0000007a0a00a985 */ /* 0x0005e2000c101b06 */
[----:B------:R-:W-:Y:S02]  /*ff80*/  @!P1 LEA.HI.X R9, R5, R3, R38, 0x2, P5 ;  /* 0x0000000305099211 */ /* 0x000fe400028f1426 */
[----:B------:R-:W-:-:S03]  /*ff90*/  @!P0 LEA R6, P5, R4, R2, 0x2 ;  /* 0x0000000204068211 */ /* 0x000fc600078a10ff */
[----:B------:R2:W-:Y:S01]  /*ffa0*/  @!P1 ST.E.64 [R8.64], R126 ;  /* 0x0000007e08009985 */ /* 0x0005e2000c101b06 */
[----:B------:R-:W-:-:S05]  /*ffb0*/  @!P0 LEA.HI.X R7, R4, R3, R39, 0x2, P5 ;  /* 0x0000000304078211 */ /* 0x000fca00028f1427 */
[----:B------:R2:W-:Y:S01]  /*ffc0*/  @!P0 ST.E.64 [R6.64], R130 ;  /* 0x0000008206008985 */ /* 0x0005e2000c101b06 */
[----:B------:R-:W-:-:S13]  /*ffd0*/  ISETP.GE.AND P0, PT, R0, c[0x0][0x3c8], PT ;  /* 0x0000f20000007a0c */ /* 0x000fda0003f06270 */
[----:B------:R-:W-:Y:S05]  /*ffe0*/  @P0 BRA `(.L_x_83) ;  /* 0x0000030000000947 */ /* 0x000fea0003800000 */
[----:B------:R-:W-:-:S04]  /*fff0*/  LEA R2, P0, R0, R2, 0x2 ;  /* 0x0000000200027211 */ /* 0x000fc800078010ff */
[----:B------:R-:W-:-:S05]  /*10000*/  LEA.HI.X R3, R0, R3, R40, 0x2, P0 ;  /* 0x0000000300037211 */ /* 0x000fca00000f1428 */
[----:B------:R3:W-:Y:S01]  /*10010*/  ST.E.64 [R2.64], R134 ;  /* 0x0000008602007985 */ /* 0x0007e2000c101b06 */
[----:B------:R-:W-:Y:S05]  /*10020*/  BRA `(.L_x_83) ;  /* 0x000002c000007947 */ /* 0x000fea0003800000 */
.L_x_79:
[----:B------:R-:W2:Y:S02]  /*10030*/  S2R R4, SR_TID.X ;  /* 0x0000000000047919 */ /* 0x000ea40000002100 */
[----:B--2---:R-:W-:-:S13]  /*10040*/  ISETP.GT.AND P0, PT, R4, 0x7f, PT ;  /* 0x0000007f0400780c */ /* 0x004fda0003f04270 */
[----:B------:R-:W-:Y:S05]  /*10050*/  @P0 BRA `(.L_x_83) ;  /* 0x0000029000000947 */ /* 0x000fea0003800000 */
[----:B------:R-:W2:Y:S01]  /*10060*/  LDL.LU R3, [R1+0x48] ;  /* 0x0000480001037983 */ /* 0x000ea20000300800 */
[----:B------:R-:W-:-:S05]  /*10070*/  MOV R2, c[0x0][0x4e8] ;  /* 0x00013a0000027a02 */ /* 0x000fca0000000f00 */
[----:B------:R-:W-:Y:S01]  /*10080*/  IMAD R0, R2, c[0x0][0x388], RZ ;  /* 0x0000e20002007a24 */ /* 0x000fe200078e02ff */
[----:B--2---:R-:W-:-:S04]  /*10090*/  IADD3 R4, R3, R4, RZ ;  /* 0x0000000403047210 */ /* 0x004fc80007ffe0ff */
[----:B------:R-:W-:-:S13]  /*100a0*/  ISETP.GE.AND P0, PT, R4, R0, PT ;  /* 0x000000000400720c */ /* 0x000fda0003f06270 */
[----:B------:R-:W-:Y:S05]  /*100b0*/  @P0 BRA `(.L_x_83) ;  /* 0x0000023000000947 */ /* 0x000fea0003800000 */
[----:B------:R-:W2:Y:S04]  /*100c0*/  LDL.LU R3, [R1+0x34] ;  /* 0x0000340001037983 */ /* 0x000ea80000300800 */
[----:B------:R-:W3:Y:S04]  /*100d0*/  LDL.LU R9, [R1+0x38] ;  /* 0x0000380001097983 */ /* 0x000ee80000300800 */
[----:B------:R-:W4:Y:S01]  /*100e0*/  LDL.LU R8, [R1+0x3c] ;  /* 0x00003c0001087983 */ /* 0x000f220000300800 */
[----:B------:R-:W-:-:S13]  /*100f0*/  ISETP.NE.AND P0, PT, R2, 0x1, PT ;  /* 0x000000010200780c */ /* 0x000fda0003f05270 */
[----:B------:R-:W-:Y:S01]  /*10100*/  @P0 IMAD.HI.U32 R7, R4, c[0x0][0x4ec], RZ ;  /* 0x00013b0004070a27 */ /* 0x000fe200078e00ff */
[----:B--2---:R-:W-:Y:S02]  /*10110*/  SHF.R.S32.HI R0, RZ, 0x1f, R3 ;  /* 0x0000001fff007819 */ /* 0x004fe40000011403 */
[----:B---3--:R-:W-:-:S03]  /*10120*/  SHF.R.S32.HI R6, RZ, 0x1f, R9 ;  /* 0x0000001fff067819 */ /* 0x008fc60000011409 */
[----:B------:R-:W-:-:S04]  /*10130*/  IMAD R0, R0, c[0x0][0x4d0], RZ ;  /* 0x0001340000007a24 */ /* 0x000fc800078e02ff */
[C---:B------:R-:W-:Y:S01]  /*10140*/  IMAD R5, R3.reuse, c[0x0][0x4d4], R0 ;  /* 0x0001350003057a24 */ /* 0x040fe200078e0200 */
[----:B------:R-:W-:Y:S01]  /*10150*/  MOV R0, R4 ;  /* 0x0000000400007202 */ /* 0x000fe20000000f00 */
[----:B------:R-:W-:Y:S01]  /*10160*/  IMAD.WIDE.U32 R2, R3, c[0x0][0x4d0], RZ ;  /* 0x0001340003027a25 */ /* 0x000fe200078e00ff */
[----:B------:R-:W-:-:S03]  /*10170*/  @P0 SHF.R.U32.HI R0, RZ, c[0x0][0x4f0], R7 ;  /* 0x00013c00ff000a19 */ /* 0x000fc60000011607 */
[----:B------:R-:W-:Y:S01]  /*10180*/  IMAD R6, R6, c[0x0][0x4d8], RZ ;  /* 0x0001360006067a24 */ /* 0x000fe200078e02ff */
[----:B------:R-:W-:Y:S02]  /*10190*/  IADD3 R3, R3, R5, RZ ;  /* 0x0000000503037210 */ /* 0x000fe40007ffe0ff */
[----:B----4-:R-:W-:Y:S01]  /*101a0*/  SHF.R.S32.HI R5, RZ, 0x1f, R8 ;  /* 0x0000001fff057819 */ /* 0x010fe20000011408 */
[C---:B------:R-:W-:Y:S01]  /*101b0*/  IMAD R7, R9.reuse, c[0x0][0x4dc], R6 ;  /* 0x0001370009077a24 */ /* 0x040fe200078e0206 */
[----:B------:R-:W-:Y:S01]  /*101c0*/  IADD3 R6, -R0, RZ, RZ ;  /* 0x000000ff00067210 */ /* 0x000fe20007ffe1ff */
[----:B------:R-:W-:-:S04]  /*101d0*/  IMAD.WIDE.U32 R2, R9, c[0x0][0x4d8], R2 ;  /* 0x0001360009027a25 */ /* 0x000fc800078e0002 */
[----:B------:R-:W-:Y:S01]  /*101e0*/  IMAD R5, R5, c[0x0][0x4e0], RZ ;  /* 0x0001380005057a24 */ /* 0x000fe200078e02ff */
[----:B------:R-:W-:Y:S01]  /*101f0*/  IADD3 R3, R3, R7, RZ ;  /* 0x0000000703037210 */ /* 0x000fe20007ffe0ff */
[----:B------:R-:W-:Y:S01]  /*10200*/  IMAD R4, R6, c[0x0][0x4e8], R4 ;  /* 0x00013a0006047a24 */ /* 0x000fe200078e0204 */
[----:B------:R-:W-:Y:S01]  /*10210*/  SHF.R.S32.HI R7, RZ, 0x1f, R0 ;  /* 0x0000001fff077819 */ /* 0x000fe20000011400 */
[C---:B------:R-:W-:Y:S02]  /*10220*/  IMAD R6, R8.reuse, c[0x0][0x4e4], R5 ;  /* 0x0001390008067a24 */ /* 0x040fe400078e0205 */
[----:B------:R-:W-:Y:S01]  /*10230*/  IMAD.WIDE.U32 R2, R8, c[0x0][0x4e0], R2 ;  /* 0x0001380008027a25 */ /* 0x000fe200078e0002 */
[----:B------:R-:W-:-:S04]  /*10240*/  SHF.R.S32.HI R5, RZ, 0x1f, R4 ;  /* 0x0000001fff057819 */ /* 0x000fc80000011404 */
[----:B------:R-:W-:Y:S01]  /*10250*/  IADD3 R2, P0, R0, R2, RZ ;  /* 0x0000000200027210 */ /* 0x000fe20007f1e0ff */
[----:B------:R-:W-:-:S03]  /*10260*/  IMAD R0, R5, c[0x0][0x4c8], RZ ;  /* 0x0001320005007a24 */ /* 0x000fc600078e02ff */
[----:B------:R-:W-:Y:S01]  /*10270*/  IADD3.X R3, R7, R3, R6, P0, !PT ;  /* 0x0000000307037210 */ /* 0x000fe200007fe406 */
[----:B------:R-:W-:-:S04]  /*10280*/  IMAD R0, R4, c[0x0][0x4cc], R0 ;  /* 0x0001330004007a24 */ /* 0x000fc800078e0200 */
[----:B------:R-:W-:-:S05]  /*10290*/  IMAD.WIDE.U32 R2, R4, c[0x0][0x4c8], R2 ;  /* 0x0001320004027a25 */ /* 0x000fca00078e0002 */
[----:B------:R-:W-:Y:S02]  /*102a0*/  IADD3 R0, R3, R0, RZ ;  /* 0x0000000003007210 */ /* 0x000fe40007ffe0ff */
[----:B------:R-:W-:-:S04]  /*102b0*/  LEA R4, P0, R2, c[0x0][0x4a8], 0x2 ;  /* 0x00012a0002047a11 */ /* 0x000fc800078010ff */
[----:B------:R-:W-:Y:S02]  /*102c0*/  LEA.HI.X R5, R2, c[0x0][0x4ac], R0, 0x2, P0 ;  /* 0x00012b0002057a11 */ /* 0x000fe400000f1400 */
[----:B------:R-:W-:-:S05]  /*102d0*/  MOV R0, 0xff800000 ;  /* 0xff80000000007802 */ /* 0x000fca0000000f00 */
[----:B------:R2:W-:Y:S02]  /*102e0*/  STG.E [R4.64], R0 ;  /* 0x0000000004007986 */ /* 0x0005e4000c101906 */
.L_x_83:
[----:B------:R-:W-:Y:S05]  /*102f0*/  BSYNC B1 ;  /* 0x0000000000017941 */ /* 0x000fea0003800000 */
.L_x_78:
[----:B--2---:R-:W2:Y:S02]  /*10300*/  LDL R0, [R1+0x58] ;  /* 0x0000580001007983 */ /* 0x004ea40000100800 */
[----:B--2---:R-:W-:-:S13]  /*10310*/  ISETP.NE.AND P0, PT, R0, RZ, PT ;  /* 0x000000ff0000720c */ /* 0x004fda0003f05270 */
[----:B------:R-:W-:Y:S01]  /*10320*/  @P0 WARPSYNC 0xffffffff ;  /* 0xffffffff00000948 */ /* 0x000fe20003800000 */
[----:B------:R-:W-:Y:S06]  /*10330*/  @P0 BAR.SYNC.DEFER_BLOCKING 0x5, 0x100 ;  /* 0x0144000000000b1d */ /* 0x000fec0000010000 */
[----:B------:R-:W2:Y:S04]  /*10340*/  @P0 LDS R0, [0x10100] ;  /* 0x01010000ff000984 */ /* 0x000ea80000000800 */
[----:B--2---:R2:W-:Y:S04]  /*10350*/  @P0 STL [R1+0x4c], R0 ;  /* 0x00004c0001000387 */ /* 0x0045e80000100800 */
[----:B------:R-:W-:Y:S06]  /*10360*/  @P0 BAR.ARV 0x4, 0x100 ;  /* 0x0104000000000b1d */ /* 0x000fec0000002000 */
[----:B------:R-:W-:Y:S05]  /*10370*/  @P0 BRA `(.L_x_84) ;  /* 0x0000007000000947 */ /* 0x000fea0003800000 */
[----:B------:R-:W-:Y:S05]  /*10380*/  BRA.DIV ~URZ, `(.L_x_85) ;  /* 0x000002227f007947 */ /* 0x000fea000b800000 */
[----:B--2---:R2:W4:Y:S02]  /*10390*/  SHFL.IDX PT, R0, R41, RZ, 0x1f ;  /* 0x00001fff29007589 */ /* 0x00452400000e0000 */
.L_x_90:
[----:B------:R-:W-:Y:S01]  /*103a0*/  WARPSYNC 0xffffffff ;  /* 0xffffffff00007948 */ /* 0x000fe20003800000 */
[----:B------:R-:W-:Y:S06]  /*103b0*/  BAR.SYNC.DEFER_BLOCKING 0x4, 0x100 ;  /* 0x0104000000007b1d */ /* 0x000fec0000010000 */
[----:B----4-:R4:W-:Y:S04]  /*103c0*/  STL [R1+0x4c], R0 ;  /* 0x00004c0001007387 */ /* 0x0109e80000100800 */
[----:B------:R4:W-:Y:S04]  /*103d0*/  @!P6 STS [0x10100], R41 ;  /* 0x01010029ff00e388 */ /* 0x0009e80000000800 */
[----:B------:R-:W-:Y:S06]  /*103e0*/  BAR.ARV 0x5, 0x100 ;  /* 0x0144000000007b1d */ /* 0x000fec0000002000 */
.L_x_84:
[----:B--2-4-:R-:W2:Y:S02]  /*103f0*/  LDL R0, [R1+0x4c] ;  /* 0x00004c0001007983 */ /* 0x014ea40000100800 */
[----:B--2---:R-:W-:-:S13]  /*10400*/  ISETP.GE.AND P0, PT, R0, c[0x0][0x538], PT ;  /* 0x00014e0000007a0c */ /* 0x004fda0003f06270 */
[----:B-1-3--:R-:W-:Y:S01]  /*10410*/  @P0 CALL.REL.NOINC `(.L_x_86) ;  /* 0x0000001000000944 */ /* 0x00afe20003c00000 */
[----:B------:R-:W-:Y:S05]  /*10420*/  BRA `(.L_x_87) ;  /* 0xffff03a000007947 */ /* 0x000fea000383ffff */
.L_x_86:
[----:B------:R-:W-:Y:S05]  /*10430*/  EXIT ;  /* 0x000000000000794d */ /* 0x000fea0003800000 */
.L_x_74:
[----:B-1----:R1:W5:Y:S01]  /*10440*/  LDL R2, [R1+0xc] ;  /* 0x00000c0001027983 */ /* 0x0023620000100800 */
[----:B------:R-:W-:Y:S02]  /*10450*/  MOV R5, 0x2 ;  /* 0x0000000200057802 */ /* 0x000fe40000000f00 */
[----:B------:R-:W-:Y:S02]  /*10460*/  MOV R4, 0x10480 ;  /* 0x0001048000047802 */ /* 0x000fe40000000f00 */
[----:B-1---5:R-:W-:Y:S05]  /*10470*/  CALL.REL.NOINC `($__internal_0_$__cuda_sm70_shflsync_bfly_p) ;  /* 0x0000017000007944 */ /* 0x022fea0003c00000 */
[----:B------:R-:W-:Y:S01]  /*10480*/  MOV R0, R2 ;  /* 0x0000000200007202 */ /* 0x000fe20000000f00 */
[----:B------:R-:W-:Y:S05]  /*10490*/  BRA `(.L_x_88) ;  /* 0xffffe38000007947 */ /* 0x000fea000383ffff */
.L_x_75:
[----:B------:R-:W-:Y:S01]  /*104a0*/  IMAD.MOV.U32 R2, RZ, RZ, R0 ;  /* 0x000000ffff027224 */ /* 0x000fe200078e0000 */
[----:B------:R-:W-:Y:S02]  /*104b0*/  MOV R5, 0x1 ;  /* 0x0000000100057802 */ /* 0x000fe40000000f00 */
[----:B------:R-:W-:Y:S02]  /*104c0*/  MOV R4, 0x104e0 ;  /* 0x000104e000047802 */ /* 0x000fe40000000f00 */
[----:B------:R-:W-:Y:S05]  /*104d0*/  CALL.REL.NOINC `($__internal_0_$__cuda_sm70_shflsync_bfly_p) ;  /* 0x0000011000007944 */ /* 0x000fea0003c00000 */
[----:B------:R-:W-:Y:S02]  /*104e0*/  FADD.FTZ R0, R0, R2 ;  /* 0x0000000200007221 */ /* 0x000fe40000010000 */
[----:B------:R1:W5:Y:S01]  /*104f0*/  LDL R2, [R1+0x10] ;  /* 0x0000100001027983 */ /* 0x0003620000100800 */
[----:B------:R-:W-:-:S02]  /*10500*/  MOV R5, 0x2 ;  /* 0x0000000200057802 */ /* 0x000fc40000000f00 */
[----:B------:R-:W-:Y:S02]  /*10510*/  MOV R4, 0x10530 ;  /* 0x0001053000047802 */ /* 0x000fe40000000f00 */
[----:B-1---5:R-:W-:Y:S05]  /*10520*/  CALL.REL.NOINC `($__internal_0_$__cuda_sm70_shflsync_bfly_p) ;  /* 0x000000c000007944 */ /* 0x022fea0003c00000 */
[----:B------:R-:W2:Y:S01]  /*10530*/  LDL.LU R3, [R1+0x10] ;  /* 0x0000100001037983 */ /* 0x000ea20000300800 */
[----:B------:R-:W-:Y:S02]  /*10540*/  MOV R5, 0x1 ;  /* 0x0000000100057802 */ /* 0x000fe40000000f00 */
[----:B------:R-:W-:Y:S01]  /*10550*/  MOV R4, 0x10590 ;  /* 0x0001059000047802 */ /* 0x000fe20000000f00 */
[----:B--2---:R-:W-:-:S05]  /*10560*/  FADD.FTZ R3, R3, R2 ;  /* 0x0000000203037221 */ /* 0x004fca0000010000 */
[----:B------:R-:W-:Y:S02]  /*10570*/  MOV R2, R3 ;  /* 0x0000000300027202 */ /* 0x000fe40000000f00 */
[----:B------:R-:W-:Y:S05]  /*10580*/  CALL.REL.NOINC `($__internal_0_$__cuda_sm70_shflsync_bfly_p) ;  /* 0x0000006000007944 */ /* 0x000fea0003c00000 */
[----:B------:R-:W-:Y:S01]  /*10590*/  MOV R4, R2 ;  /* 0x0000000200047202 */ /* 0x000fe20000000f00 */
[----:B------:R-:W-:Y:S05]  /*105a0*/  BRA `(.L_x_89) ;  /* 0xffffe30000007947 */ /* 0x000fea000383ffff */
.L_x_85:
[----:B--2---:R-:W-:Y:S02]  /*105b0*/  MOV R0, R41 ;  /* 0x0000002900007202 */ /* 0x004fe40000000f00 */
[----:B---3--:R-:W-:Y:S02]  /*105c0*/  MOV R2, 0x105e0 ;  /* 0x000105e000027802 */ /* 0x008fe40000000f00 */
[----:B-1----:R-:W-:Y:S05]  /*105d0*/  CALL.REL.NOINC `($__internal_1_$__cuda_sm70_shflsync_idx_p) ;  /* 0x0000005000007944 */ /* 0x002fea0003c00000 */
[----:B-12---:R-:W-:Y:S05]  /*105e0*/  BRA `(.L_x_90) ;  /* 0xfffffdb000007947 */ /* 0x006fea000383ffff */
        .weak           $__internal_0_$__cuda_sm70_shflsync_bfly_p
        .type           $__internal_0_$__cuda_sm70_shflsync_bfly_p,@function
        .size           $__internal_0_$__cuda_sm70_shflsync_bfly_p,($__internal_1_$__cuda_sm70_shflsync_idx_p - $__internal_0_$__cuda_sm70_shflsync_bfly_p)
$__internal_0_$__cuda_sm70_shflsync_bfly_p:
[----:B------:R-:W-:Y:S04]  /*105f0*/  WARPSYNC R6 ;  /* 0x0000000600007348 */ /* 0x000fe80003800000 */
[----:B------:R1:W2:Y:S02]  /*10600*/  SHFL.BFLY PT, R2, R2, R5, R7 ;  /* 0x0c00000502027389 */ /* 0x0002a400000e0007 */
[----:B-1----:R-:W-:-:S04]  /*10610*/  MOV R5, 0x0 ;  /* 0x0000000000057802 */ /* 0x002fc80000000f00 */
[----:B--2---:R-:W-:Y:S05]  /*10620*/  RET.REL.NODEC R4 `(_ZN7cutlass13device_kernelIN5flash19enable_sm80_to_sm89INS1_16FlashAttnFwdSm80INS1_25CollectiveMainloopFwdSm80ILi8ELi1ELb1EN4cute5tupleIJNS5_1CILi128EEES8_S8_EEELi128ENS_10bfloat16_tEfNS_4arch4Sm80ELb1ELb0ELb1ELb0ELb0ELb0ELb1ELb1EEENS1_21CollectiveEpilogueFwdIS9_NS6_IJNS7_ILi1EEESF_SF_EEESA_SC_Li256ELb0ELb1ELb1ELb0EEENS1_30DynamicPersistentTileSchedulerILi256ELi256ELb1ELb1ELb0EEEEEEEEEvNT_6ParamsE) ;  /* 0xfffef9d004007950 */ /* 0x004fea0003c3ffff */
        .weak           $__internal_1_$__cuda_sm70_shflsync_idx_p
        .type           $__internal_1_$__cuda_sm70_shflsync_idx_p,@function
        .size           $__internal_1_$__cuda_sm70_shflsync_idx_p,(.L_x_2674 - $__internal_1_$__cuda_sm70_shflsync_idx_p)
$__internal_1_$__cuda_sm70_shflsync_idx_p:
[----:B------:R-:W-:Y:S01]  /*10630*/  MOV R3, 0x0 ;  /* 0x0000000000037802 */ /* 0x000fe20000000f00 */
[----:B------:R-:W-:Y:S04]  /*10640*/  WARPSYNC R42 ;  /* 0x0000002a00007348 */ /* 0x000fe80003800000 */
[----:B------:R1:W2:Y:S01]  /*10650*/  SHFL.IDX PT, R0, R0, R44, R43 ;  /* 0x0000002c00007389 */ /* 0x0002a200000e002b */
[----:B------:R-:W-:Y:S05]  /*10660*/  RET.REL.NODEC R2 `(_ZN7cutlass13device_kernelIN5flash19enable_sm80_to_sm89INS1_16FlashAttnFwdSm80INS1_25CollectiveMainloopFwdSm80ILi8ELi1ELb1EN4cute5tupleIJNS5_1CILi128EEES8_S8_EEELi128ENS_10bfloat16_tEfNS_4arch4Sm80ELb1ELb0ELb1ELb0ELb0ELb0ELb1ELb1EEENS1_21CollectiveEpilogueFwdIS9_NS6_IJNS7_ILi1EEESF_SF_EEESA_SC_Li256ELb0ELb1ELb1ELb0EEENS1_30DynamicPersistentTileSchedulerILi256ELi256ELb1ELb1ELb0EEEEEEEEEvNT_6ParamsE) ;  /* 0xfffef99002007950 */ /* 0x000fea0003c3ffff */
.L_x_91:
        /* <DEDUP_REMOVED lines=9> */
.L_x_2674:


//--------------------- .text._ZN7cutlass13device_kernelIN5flash19enable_sm80_to_sm89INS1_16FlashAttnFwdSm80INS1_25CollectiveMainloopFwdSm80ILi4ELi1ELb0EN4cute5tupleIJNS5_1CILi128EEENS7_ILi64EEES8_EEELi128ENS_10bfloat16_tEfNS_4arch4Sm80ELb0ELb0ELb1ELb0ELb0ELb0ELb1ELb1EEENS1_21CollectiveEpilogueFwdINS6_IJS8_S8_S9_EEENS6_IJNS7_ILi1EEESH_SH_EEESB_SD_Li128ELb0ELb1ELb1ELb0EEENS1_19SingleTileSchedulerILb0ELb1ELb1ELi128EEEEEEEEEvNT_6ParamsE --------------------------
	.section	.text._ZN7cutlass13device_kernelIN5flash19enable_sm80_to_sm89INS1_16FlashAttnFwdSm80INS1_25CollectiveMainloopFwdSm80ILi4ELi1ELb0EN4cute5tupleIJNS5_1CILi128EEENS7_ILi64EEES8_EEELi128ENS_10bfloat16_tEfNS_4arch4Sm80ELb0ELb0ELb1ELb0ELb0ELb0ELb1ELb1EEENS1_21CollectiveEpilogueFwdINS6_IJS8_S8_S9_EEENS6_IJNS7_ILi1EEESH_SH_EEESB_SD_Li128ELb0ELb1ELb1ELb0EEENS1_19SingleTileSchedulerILb0ELb1ELb1ELi128EEEEEEEEEvNT_6ParamsE,"ax",@progbits
	.sectioninfo	@"SHI_REGISTERS=255"
	.align	128
.text._ZN7cutlass13device_kernelIN5flash19enable_sm80_to_sm89INS1_16FlashAttnFwdSm80INS1_25CollectiveMainloopFwdSm80ILi4ELi1ELb0EN4cute5tupleIJNS5_1CILi128EEENS7_ILi64EEES8_EEELi128ENS_10bfloat16_tEfNS_4arch4Sm80ELb0ELb0ELb1ELb0ELb0ELb0ELb1ELb1EEENS1_21CollectiveEpilogueFwdINS6_IJS8_S8_S9_EEENS6_IJNS7_ILi1EEESH_SH_EEESB_SD_Li128ELb0ELb1ELb1ELb0EEENS1_19SingleTileSchedulerILb0ELb1ELb1ELi128EEEEEEEEEvNT_6ParamsE:
        .type           _ZN7cutlass13device_kernelIN5flash19enable_sm80_to_sm89INS1_16FlashAttnFwdSm80INS1_25CollectiveMainloopFwdSm80ILi4ELi1ELb0EN4cute5tupleIJNS5_1CILi128EEENS7_ILi64EEES8_EEELi128ENS_10bfloat16_tEfNS_4arch4Sm80ELb0ELb0ELb1ELb0ELb0ELb0ELb1ELb1EEENS1_21CollectiveEpilogueFwdINS6_IJS8_S8_S9_EEENS6_IJNS7_ILi1EEESH_SH_EEESB_SD_Li128ELb0ELb1ELb1ELb0EEENS1_19SingleTileSchedulerILb0ELb1ELb1ELi128EEEEEEEEEvNT_6ParamsE,@function
        .size           _ZN7cutlass13device_kernelIN5flash19enable_sm80_to_sm89INS1_16FlashAttnFwdSm80INS1_25CollectiveMainloopFwdSm80ILi4ELi1ELb0EN4cute5tupleIJNS5_1CILi128EEENS7_ILi64EEES8_EEELi128ENS_10bfloat16_tEfNS_4arch4Sm80ELb0ELb0ELb1ELb0ELb0ELb0ELb1ELb1EEENS1_21CollectiveEpilogueFwdINS6_IJS8_S8_S9_EEENS6_IJNS7_ILi1EEESH_SH_EEESB_SD_Li128ELb0ELb1ELb1ELb0EEENS1_19SingleTileSchedulerILb0ELb1ELb1ELi128EEEEEEEEEvNT_6ParamsE,(.L_x_2677 - _ZN7cutlass13device_kernelIN5flash19enable_sm80_to_sm89INS1_16FlashAttnFwdSm80INS1_25CollectiveMainloopFwdSm80ILi4ELi1ELb0EN4cute5tupleIJNS5_1CILi128EEENS7_ILi64EEES8_EEELi128ENS_10bfloat16_tEfNS_4arch4Sm80ELb0ELb0ELb1ELb0ELb0ELb0ELb1ELb1EEENS1_21CollectiveEpilogueFwdINS6_IJS8_S8_S9_EEENS6_IJNS7_ILi1EEESH_SH_EEESB_SD_Li128ELb0ELb1ELb1ELb0EEENS1_19SingleTileSchedulerILb0ELb1ELb1ELi128EEEEEEEEEvNT_6ParamsE)
        .other          _ZN7cutlass13device_kernelIN5flash19enable_sm80_to_sm89INS1_16FlashAttnFwdSm80INS1_25CollectiveMainloopFwdSm80ILi4ELi1ELb0EN4cute5tupleIJNS5_1CILi128EEENS7_ILi64EEES8_EEELi128ENS_10bfloat16_tEfNS_4arch4Sm80ELb0ELb0ELb1ELb0ELb0ELb0ELb1ELb1EEENS1_21CollectiveEpilogueFwdINS6_IJS8_S8_S9_EEENS6_IJNS7_ILi1EEESH_SH_EEESB_SD_Li128ELb0ELb1ELb1ELb0EEENS1_19SingleTileSchedulerILb0ELb1ELb1ELi128EEEEEEEEEvNT_6ParamsE,@"STO_CUDA_ENTRY STV_DEFAULT"
_ZN7cutlass13device_kernelIN5flash19enable_sm80_to_sm89INS1_16FlashAttnFwdSm80INS1_25CollectiveMainloopFwdSm80ILi4ELi1ELb0EN4cute5tupleIJNS5_1CILi128EEENS7_ILi64EEES8_EEELi128ENS_10bfloat16_tEfNS_4arch4Sm80ELb0ELb0ELb1ELb0ELb0ELb0ELb1ELb1EEENS1_21CollectiveEpilogueFwdINS6_IJS8_S8_S9_EEENS6_IJNS7_ILi1EEESH_SH_EEESB_SD_Li128ELb0ELb1ELb1ELb0EEENS1_19SingleTileSchedulerILb0ELb1ELb1ELi128EEEEEEEEEvNT_6ParamsE:
        /* <DEDUP_REMOVED lines=18> */
.L_x_92:
[----:B---3--:R-:W-:Y:S02]  /*0120*/  ULDC.64 UR4, c[0x0][0x550] ;  /* 0x0001540000047ab9 */ /* 0x008fe40000000a00 */
[----:B------:R-:W-:Y:S02]  /*0130*/  UISETP.NE.AND UP0, UPT, UR4, 0x1, UPT ;  /* 0x000000010400788c */ /* 0x000fe4000bf05270 */
[----:B------:R-:W-:-:S02]  /*0140*/  UIMAD.WIDE.U32 UR8, UR6, UR5, URZ ;  /* 0x00000005060872a5 */ /* 0x000fc4000f8e003f */
[----:B------:R-:W-:Y:S02]  /*0150*/  ULDC UR4, c[0x0][0x558] ;  /* 0x0001560000047ab9 */ /* 0x000fe40000000800 */
[----:B------:R-:W-:-:S05]  /*0160*/  UMOV UR11, UR6 ;  /* 0x00000006000b7c82 */ /* 0x000fca0008000000 */
[----:B------:R-:W-:-:S03]  /*0170*/  @UP0 USHF.R.U32.HI UR11, URZ, UR4, UR9 ;  /* 0x000000043f0b0299 */ /* 0x000fc60008011609 */
.L_x_93:
        /* <DEDUP_REMOVED lines=21> */
[----:B------:R-:W-:-:S04]  /*02d0*/  IABS R0, R3 ;  /* 0x0000000300007213 */ /* 0x000fc80000000000 */
[----:B------:R-:W1:Y:S02]  /*02e0*/  R2UR UR9, R0 ;  /* 0x00000000000973c2 */ /* 0x000e6400000e0000 */
[----:B-1----:R-:W1:Y:S08]  /*02f0*/  I2F.RP R0, UR9 ;  /* 0x0000000900007d06 */ /* 0x002e700008209400 */
[----:B-1----:R-:W1:Y:S02]  /*0300*/  MUFU.RCP R0, R0 ;  /* 0x0000000000007308 */ /* 0x002e640000001000 */
[----:B-1----:R-:W-:-:S06]  /*0310*/  IADD3 R0, R0, 0xffffffe, RZ ;  /* 0x0ffffffe00007810 */ /* 0x002fcc0007ffe0ff */
[----:B------:R-:W1:Y:S02]  /*0320*/  F2I.FTZ.U32.TRUNC.NTZ R0, R0 ;  /* 0x0000000000007305 */ /* 0x000e64000021f000 */
[----:B-1----:R1:W2:Y:S02]  /*0330*/  R2UR UR13, R0 ;  /* 0x00000000000d73c2 */ /* 0x0022a400000e0000 */
[----:B-1----:R-:W-:Y:S01]  /*0340*/  IMAD.U32 R0, RZ, RZ, UR10 ;  /* 0x0000000aff007e24 */ /* 0x002fe2000f8e00ff */
[----:B--2---:R-:W-:Y:S02]  /*0350*/  UIADD3 UR4, URZ, -UR13, URZ ;  /* 0x8000000d3f047290 */ /* 0x004fe4000fffe03f */
[----:B------:R-:W-:Y:S02]  /*0360*/  ULOP3.LUT UR10, UR10, UR5, URZ, 0x3c, !UPT ;  /* 0x000000050a0a7292 */ /* 0x000fe4000f8e3c3f */
[----:B------:R-:W-:Y:S01]  /*0370*/  IABS R2, R0 ;  /* 0x0000000000027213 */ /* 0x000fe20000000000 */
[----:B------:R-:W-:Y:S01]  /*0380*/  UIMAD UR4, UR4, UR9, URZ ;  /* 0x00000009040472a4 */ /* 0x000fe2000f8e023f */
[----:B------:R-:W-:-:S02]  /*0390*/  IABS R0, R3 ;  /* 0x0000000300007213 */ /* 0x000fc40000000000 */
[----:B------:R-:W1:Y:S01]  /*03a0*/  R2UR UR8, R2 ;  /* 0x00000000020873c2 */ /* 0x000e6200000e0000 */
[----:B------:R-:W-:Y:S02]  /*03b0*/  UIMAD.WIDE.U32 UR12, UR13, UR4, UR12 ;  /* 0x000000040d0c72a5 */ /* 0x000fe4000f8e000c */
[----:B------:R-:W-:-:S05]  /*03c0*/  IMAD.MOV R0, RZ, RZ, -R0 ;  /* 0x000000ffff007224 */ /* 0x000fca00078e0a00 */
[----:B------:R-:W2:Y:S01]  /*03d0*/  R2UR UR7, R0 ;  /* 0x00000000000773c2 */ /* 0x000ea200000e0000 */
[----:B-1----:R-:W-:-:S04]  /*03e0*/  UIMAD.WIDE.U32 UR12, UR13, UR8, URZ ;  /* 0x000000080d0c72a5 */ /* 0x002fc8000f8e003f */
[----:B--2---:R-:W-:-:S04]  /*03f0*/  UIMAD UR7, UR13, UR7, UR8 ;  /* 0x000000070d0772a4 */ /* 0x004fc8000f8e0208 */
        /* <DEDUP_REMOVED lines=9> */
.L_x_94:
[----:B------:R-:W-:Y:S01]  /*0490*/  ULOP3.LUT UR8, UR6, 0xffff, URZ, 0xc0, !UPT ;  /* 0x0000ffff06087892 */ /* 0x000fe2000f8ec03f */
[----:B------:R-:W-:Y:S01]  /*04a0*/  PLOP3.LUT P4, PT, PT, PT, PT, 0x80, 0x0 ;  /* 0x000000000000781c */ /* 0x000fe20003f8f070 */
[----:B------:R-:W-:Y:S01]  /*04b0*/  ULDC.64 UR18, c[0x0][0x118] ;  /* 0x0000460000127ab9 */ /* 0x000fe20000000a00 */
[----:B------:R-:W-:Y:S01]  /*04c0*/  CS2R R20, SRZ ;  /* 0x0000000000147805 */ /* 0x000fe2000001ff00 */
[----:B------:R-:W-:Y:S01]  /*04d0*/  UIMAD UR8, UR8, UR13, URZ ;  /* 0x0000000d080872a4 */ /* 0x000fe2000f8e023f */
[----:B------:R-:W-:Y:S01]  /*04e0*/  CS2R R18, SRZ ;  /* 0x0000000000127805 */ /* 0x000fe2000001ff00 */
        /* <DEDUP_REMOVED lines=70> */
[----:B------:R-:W-:Y:S01]  /*0950*/  ISETP.NE.U32.AND P2, PT, RZ, c[0x0][0x340], PT ;  /* 0x0000d000ff007a0c */ /* 0x000fe20003f45070 */
[----:B------:R-:W1:Y:S01]  /*0960*/  S2R R27, SR_CTAID.X ;  /* 0x00000000001b7919 */ /* 0x000e620000002500 */
[----:B------:R-:W-:Y:S01]  /*0970*/  SHF.R.S32.HI R24, RZ, 0x1f, R188 ;  /* 0x0000001fff187819 */ /* 0x000fe200000114bc */
[----:B------:R-:W-:Y:S01]  /*0980*/  USHF.R.S32.HI UR9, URZ, 0x1f, UR11 ;  /* 0x0000001f3f097899 */ /* 0x000fe2000801140b */
[----:B------:R-:W-:Y:S01]  /*0990*/  ISETP.NE.AND.EX P2, PT, RZ, c[0x0][0x344], PT, P2 ;  /* 0x0000d100ff007a0c */ /* 0x000fe20003f45320 */
[----:B------:R-:W-:-:S12]  /*09a0*/  ULDC.64 UR4, c[0x0][0x1b8] ;  /* 0x00006e0000047ab9 */ /* 0x000fd80000000a00 */
[----:B------:R-:W-:-:S04]  /*09b0*/  @P2 IMAD.MOV.U32 R2, RZ, RZ, 0x4 ;  /* 0x00000004ff022424 */ /* 0x000fc800078e00ff */
[----:B------:R-:W-:-:S05]  /*09c0*/  @P2 IMAD.WIDE R2, R25, R2, c[0x0][0x340] ;  /* 0x0000d00019022625 */ /* 0x000fca00078e0202 */
[----:B------:R2:W3:Y:S01]  /*09d0*/  @P2 LDG.E R18, [R2.64] ;  /* 0x0000001202122981 */ /* 0x0004e2000c1e1900 */
[----:B------:R-:W-:Y:S01]  /*09e0*/  UIMAD.WIDE.U32 UR6, UR11, UR4, URZ ;  /* 0x000000040b0672a5 */ /* 0x000fe2000f8e003f */
[----:B------:R-:W-:Y:S01]  /*09f0*/  SHF.R.S32.HI R19, RZ, 0x1f, R25 ;  /* 0x0000001fff137819 */ /* 0x000fe20000011419 */
[----:B------:R-:W-:Y:S01]  /*0a00*/  UIMAD UR4, UR9, UR4, URZ ;  /* 0x00000004090472a4 */ /* 0x000fe2000f8e023f */
[----:B------:R-:W-:Y:S01]  /*0a10*/  LEA.HI R23, R24, R188, RZ, 0x4 ;  /* 0x000000bc18177211 */ /* 0x000fe200078f20ff */
[----:B------:R-:W-:Y:S01]  /*0a20*/  IMAD.MOV.U32 R26, RZ, RZ, 0x20 ;  /* 0x00000020ff1a7424 */ /* 0x000fe200078e00ff */
[----:B------:R-:W-:Y:S01]  /*0a30*/  BSSY B0, `(.L_x_96) ;  /* 0x0000075000007945 */ /* 0x000fe20003800000 */
[----:B------:R-:W-:Y:S01]  /*0a40*/  UIMAD UR4, UR11, UR5, UR4 ;  /* 0x000000050b0472a4 */ /* 0x000fe2000f8e0204 */
[----:B------:R-:W-:-:S03]  /*0a50*/  IMAD R12, R19, c[0x0][0x1c0], RZ ;  /* 0x00007000130c7a24 */ /* 0x000fc600078e02ff */
[----:B------:R-:W-:Y:S01]  /*0a60*/  UIADD3 UR4, UR7, UR4, URZ ;  /* 0x0000000407047290 */ /* 0x000fe2000fffe03f */
[----:B------:R-:W-:Y:S01]  /*0a70*/  IMAD R12, R25, c[0x0][0x1c4], R12 ;  /* 0x00007100190c7a24 */ /* 0x000fe200078e020c */
[----:B--2---:R-:W-:Y:S01]  /*0a80*/  LEA.HI R2, R24, R188, RZ, 0x3 ;  /* 0x000000bc18027211 */ /* 0x004fe200078f18ff */
[----:B------:R-:W-:-:S03]  /*0a90*/  IMAD.MOV.U32 R3, RZ, RZ, c[0x0][0x2c4] ;  /* 0x0000b100ff037624 */ /* 0x000fc600078e00ff */
[----:B------:R-:W-:Y:S02]  /*0aa0*/  LOP3.LUT R0, R2, 0xfffffff8, RZ, 0xc0, !PT ;  /* 0xfffffff802007812 */ /* 0x000fe400078ec0ff */
[----:B------:R-:W-:Y:S02]  /*0ab0*/  ISETP.NE.AND P0, PT, R3, 0x1, PT ;  /* 0x000000010300780c */ /* 0x000fe40003f05270 */
[----:B------:R-:W-:Y:S01]  /*0ac0*/  SHF.R.S32.HI R32, RZ, 0x3, R2 ;  /* 0x00000003ff207819 */ /* 0x000fe20000011402 */
[----:B------:R-:W-:Y:S01]  /*0ad0*/  IMAD.IADD R33, R188, 0x1, -R0 ;  /* 0x00000001bc217824 */ /* 0x000fe200078e0a00 */
[----:B------:R-:W-:Y:S01]  /*0ae0*/  MOV R3, UR7 ;  /* 0x0000000700037c02 */ /* 0x000fe20008000f00 */
[----:B------:R-:W-:Y:S01]  /*0af0*/  IMAD.U32 R2, RZ, RZ, UR6 ;  /* 0x00000006ff027e24 */ /* 0x000fe2000f8e00ff */
[----:B------:R-:W-:Y:S01]  /*0b00*/  SHF.R.S32.HI R4, RZ, 0x1f, R32 ;  /* 0x0000001fff047819 */ /* 0x000fe20000011420 */
[C---:B------:R-:W-:Y:S01]  /*0b10*/  IMAD.SHL.U32 R10, R33.reuse, 0x8, RZ ;  /* 0x00000008210a7824 */ /* 0x040fe200078e00ff */
[----:B------:R-:W-:Y:S01]  /*0b20*/  LEA R0, R33, R32, 0x4 ;  /* 0x0000002021007211 */ /* 0x000fe200078e20ff */
[----:B------:R-:W-:Y:S01]  /*0b30*/  IMAD.U32 R3, RZ, RZ, UR4 ;  /* 0x00000004ff037e24 */ /* 0x000fe2000f8e00ff */
[----:B------:R-:W-:Y:S01]  /*0b40*/  ULDC.64 UR4, c[0x0][0x210] ;  /* 0x0000840000047ab9 */ /* 0x000fe20000000a00 */
[----:B------:R-:W-:Y:S01]  /*0b50*/  IMAD R5, R4, c[0x0][0x1e0], RZ ;  /* 0x0000780004057a24 */ /* 0x000fe200078e02ff */
[----:B------:R-:W-:Y:S01]  /*0b60*/  SHF.R.S32.HI R11, RZ, 0x1f, R10 ;  /* 0x0000001fff0b7819 */ /* 0x000fe2000001140a */
[----:B-1----:R-:W-:Y:S01]  /*0b70*/  IMAD R9, R27, 0x80, R0 ;  /* 0x000000801b097824 */ /* 0x002fe200078e0200 */
[----:B------:R-:W-:Y:S01]  /*0b80*/  ULDC.64 UR6, c[0x0][0x1e8] ;  /* 0x00007a0000067ab9 */ /* 0x000fe20000000a00 */
[----:B------:R-:W-:Y:S01]  /*0b90*/  IMAD.WIDE.U32 R2, R25, c[0x0][0x1c0], R2 ;  /* 0x0000700019027a25 */ /* 0x000fe200078e0002 */
[----:B------:R-:W-:Y:S01]  /*0ba0*/  UIMAD UR4, UR9, UR4, URZ ;  /* 0x00000004090472a4 */ /* 0x000fe2000f8e023f */
[----:B------:R-:W-:Y:S01]  /*0bb0*/  ISETP.GE.AND P3, PT, R10, c[0x0][0x1d4], PT ;  /* 0x000075000a007a0c */ /* 0x000fe20003f66270 */
[----:B------:R-:W-:Y:S01]  /*0bc0*/  UIMAD UR6, UR9, UR6, URZ ;  /* 0x00000006090672a4 */ /* 0x000fe2000f8e023f */
[----:B------:R-:W-:Y:S01]  /*0bd0*/  @P0 IMAD.HI.U32 R0, R9, c[0x0][0x2c8], RZ ;  /* 0x0000b20009000a27 */ /* 0x000fe200078e00ff */
[----:B------:R-:W-:-:S02]  /*0be0*/  UIMAD UR4, UR11, UR5, UR4 ;  /* 0x000000050b0472a4 */ /* 0x000fc4000f8e0204 */
[----:B------:R-:W-:Y:S01]  /*0bf0*/  UIMAD UR6, UR11, UR7, UR6 ;  /* 0x000000070b0672a4 */ /* 0x000fe2000f8e0206 */
[----:B------:R-:W-:Y:S01]  /*0c00*/  IMAD.MOV.U32 R8, RZ, RZ, R9 ;  /* 0x000000ffff087224 */ /* 0x000fe200078e0009 */
[----:B------:R-:W-:Y:S01]  /*0c10*/  @P0 SHF.R.U32.HI R8, RZ, c[0x0][0x2cc], R0 ;  /* 0x0000b300ff080a19 */ /* 0x000fe20000011600 */
[C---:B------:R-:W-:Y:S01]  /*0c20*/  IMAD R14, R32.reuse, c[0x0][0x1e4], R5 ;  /* 0x00007900200e7a24 */ /* 0x040fe200078e0205 */
[C---:B------:R-:W-:Y:S01]  /*0c30*/  SHF.L.U32 R0, R32.reuse, 0x6, RZ ;  /* 0x0000000620007819 */ /* 0x040fe200000006ff */
[----:B------:R-:W-:Y:S01]  /*0c40*/  IMAD.WIDE.U32 R6, R32, c[0x0][0x1e0], R10 ;  /* 0x0000780020067a25 */ /* 0x000fe200078e000a */
[----:B------:R-:W-:Y:S02]  /*0c50*/  ULDC UR5, c[0x0][0x2c4] ;  /* 0x0000b10000057ab9 */ /* 0x000fe40000000800 */
[----:B------:R-:W-:Y:S01]  /*0c60*/  LOP3.LUT R0, R0, 0x1c0, RZ, 0xc0, !PT ;  /* 0x000001c000007812 */ /* 0x000fe200078ec0ff */
[----:B------:R-:W-:Y:S01]  /*0c70*/  IMAD.IADD R3, R3, 0x1, R12 ;  /* 0x0000000103037824 */ /* 0x000fe200078e020c */
[----:B------:R-:W-:Y:S01]  /*0c80*/  IADD3 R12, -R8, RZ, RZ ;  /* 0x000000ff080c7210 */ /* 0x000fe20007ffe1ff */
[----:B------:R-:W-:Y:S01]  /*0c90*/  IMAD.IADD R7, R7, 0x1, R14 ;  /* 0x0000000107077824 */ /* 0x000fe200078e020e */
[----:B------:R-:W-:Y:S01]  /*0ca0*/  LOP3.LUT R13, R0, 0x38, R10, 0xf8, !PT ;  /* 0x00000038000d7812 */ /* 0x000fe200078ef80a */
[----:B------:R-:W-:Y:S01]  /*0cb0*/  IMAD R4, R4, c[0x0][0x208], RZ ;  /* 0x0000820004047a24 */ /* 0x000fe200078e02ff */
[----:B------:R-:W-:Y:S01]  /*0cc0*/  SHF.R.U32.HI R0, RZ, 0x3, R0 ;  /* 0x00000003ff007819 */ /* 0x000fe20000011600 */
[----:B------:R-:W-:-:S02]  /*0cd0*/  IMAD R12, R12, c[0x0][0x2c4], R9 ;  /* 0x0000b1000c0c7a24 */ /* 0x000fc400078e0209 */
[----:B------:R-:W-:Y:S01]  /*0ce0*/  IMAD.WIDE.U32 R2, R8, c[0x0][0x1b0], R2 ;  /* 0x00006c0008027a25 */ /* 0x000fe200078e0002 */
[----:B------:R-:W-:Y:S02]  /*0cf0*/  LOP3.LUT R20, R13, R0, RZ, 0x3c, !PT ;  /* 0x000000000d147212 */ /* 0x000fe400078e3cff */
[----:B------:R-:W-:Y:S01]  /*0d00*/  MOV R0, UR11 ;  /* 0x0000000b00007c02 */ /* 0x000fe20008000f00 */
[C---:B------:R-:W-:Y:S01]  /*0d10*/  IMAD R15, R32.reuse, c[0x0][0x20c], R4 ;  /* 0x00008300200f7a24 */ /* 0x040fe200078e0204 */
[----:B------:R-:W-:Y:S01]  /*0d20*/  SHF.R.S32.HI R13, RZ, 0x1f, R8 ;  /* 0x0000001fff0d7819 */ /* 0x000fe20000011408 */
[----:B------:R-:W-:-:S04]  /*0d30*/  IMAD.WIDE.U32 R4, R32, c[0x0][0x208], R10 ;  /* 0x0000820020047a25 */ /* 0x000fc800078e000a */
[----:B------:R-:W-:Y:S01]  /*0d40*/  IMAD.WIDE.U32 R6, R0, c[0x0][0x1e8], R6 ;  /* 0x00007a0000067a25 */ /* 0x000fe200078e0006 */
[----:B------:R-:W-:-:S03]  /*0d50*/  LOP3.LUT R0, R23, 0xfffffff0, RZ, 0xc0, !PT ;  /* 0xfffffff017007812 */ /* 0x000fc600078ec0ff */
[----:B------:R-:W-:Y:S01]  /*0d60*/  IMAD R9, R13, c[0x0][0x1b0], RZ ;  /* 0x00006c000d097a24 */ /* 0x000fe200078e02ff */
[----:B------:R-:W-:Y:S01]  /*0d70*/  IADD3 R7, R7, UR6, RZ ;  /* 0x0000000607077c10 */ /* 0x000fe2000fffe0ff */
[----:B------:R-:W-:Y:S02]  /*0d80*/  IMAD.IADD R0, R188, 0x1, -R0 ;  /* 0x00000001bc007824 */ /* 0x000fe400078e0a00 */
[----:B------:R-:W-:Y:S01]  /*0d90*/  IMAD R9, R8, c[0x0][0x1b4], R9 ;  /* 0x00006d0008097a24 */ /* 0x000fe200078e0209 */
[----:B------:R-:W-:Y:S01]  /*0da0*/  SHF.R.S32.HI R8, RZ, 0x1f, R12 ;  /* 0x0000001fff087819 */ /* 0x000fe2000001140c */
[----:B------:R-:W-:Y:S01]  /*0db0*/  IMAD.IADD R5, R5, 0x1, R15 ;  /* 0x0000000105057824 */ /* 0x000fe200078e020f */
[----:B------:R-:W-:Y:S01]  /*0dc0*/  SHF.L.U32 R15, R33, 0x3, RZ ;  /* 0x00000003210f7819 */ /* 0x000fe200000006ff */
[----:B------:R-:W-:Y:S01]  /*0dd0*/  IMAD.U32 R13, RZ, RZ, UR11 ;  /* 0x0000000bff0d7e24 */ /* 0x000fe2000f8e00ff */
[----:B------:R-:W-:Y:S01]  /*0de0*/  IADD3 R3, R3, R9, RZ ;  /* 0x0000000903037210 */ /* 0x000fe20007ffe0ff */
[----:B------:R-:W-:Y:S01]  /*0df0*/  IMAD R8, R8, c[0x0][0x1a8], RZ ;  /* 0x00006a0008087a24 */ /* 0x000fe200078e02ff */
[----:B------:R-:W-:Y:S01]  /*0e00*/  SHF.R.S32.HI R9, RZ, 0x1f, R0 ;  /* 0x0000001fff097819 */ /* 0x000fe20000011400 */
[----:B------:R-:W-:Y:S01]  /*0e10*/  IMAD.WIDE.U32 R4, R13, c[0x0][0x210], R4 ;  /* 0x000084000d047a25 */ /* 0x000fe200078e0004 */
[----:B------:R-:W-:-:S02]  /*0e20*/  ISETP.GE.AND P5, PT, R15, c[0x0][0x198], PT ;  /* 0x000066000f007a0c */ /* 0x000fc40003fa6270 */
[----:B------:R-:W-:Y:S01]  /*0e30*/  LEA.HI R22, R9, R0, RZ, 0x3 ;  /* 0x0000000009167211 */ /* 0x000fe200078f18ff */
[C---:B------:R-:W-:Y:S01]  /*0e40*/  IMAD R8, R12.reuse, c[0x0][0x1ac], R8 ;  /* 0x00006b000c087a24 */ /* 0x040fe200078e0208 */
[----:B------:R-:W-:Y:S01]  /*0e50*/  IADD3 R5, R5, UR4, RZ ;  /* 0x0000000405057c10 */ /* 0x000fe2000fffe0ff */
[----:B------:R-:W-:Y:S01]  /*0e60*/  IMAD.WIDE.U32 R2, R12, c[0x0][0x1a8], R2 ;  /* 0x00006a000c027a25 */ /* 0x000fe200078e0002 */
[----:B------:R-:W-:Y:S01]  /*0e70*/  LOP3.LUT R13, R22, 0xfffffff8, RZ, 0xc0, !PT ;  /* 0xfffffff8160d7812 */ /* 0x000fe200078ec0ff */
[----:B------:R-:W-:Y:S01]  /*0e80*/  ULDC UR4, c[0x0][0x168] ;  /* 0x00005a0000047ab9 */ /* 0x000fe20000000800 */
[----:B------:R-:W-:Y:S01]  /*0e90*/  IADD3 R9, R10, 0x40, RZ ;  /* 0x000000400a097810 */ /* 0x000fe20007ffe0ff */
[----:B------:R-:W-:Y:S01]  /*0ea0*/  UIMAD UR4, UR5, UR4, URZ ;  /* 0x00000004050472a4 */ /* 0x000fe2000f8e023f */
[----:B------:R-:W-:Y:S01]  /*0eb0*/  LEA R17, P1, R2, c[0x0][0x160], 0x1 ;  /* 0x0000580002117a11 */ /* 0x000fe200078208ff */
[----:B------:R-:W-:Y:S01]  /*0ec0*/  IMAD.IADD R21, R0, 0x1, -R13 ;  /* 0x0000000100157824 */ /* 0x000fe200078e0a0d */
[----:B------:R-:W-:Y:S01]  /*0ed0*/  LEA.HI R13, R24, R188, RZ, 0x6 ;  /* 0x000000bc180d7211 */ /* 0x000fe200078f30ff */
[----:B------:R-:W-:Y:S01]  /*0ee0*/  IMAD.IADD R0, R3, 0x1, R8 ;  /* 0x0000000103007824 */ /* 0x000fe200078e0208 */
[----:B------:R-:W-:Y:S01]  /*0ef0*/  ISETP.GE.AND P0, PT, R9, c[0x0][0x1d4], PT ;  /* 0x0000750009007a0c */ /* 0x000fe20003f06270 */
[----:B------:R1:W2:Y:S02]  /*0f00*/  SHFL.IDX PT, R8, R17, RZ, 0x181f ;  /* 0x00181fff11087589 */ /* 0x0002a400000e0000 */
[----:B------:R-:W-:Y:S01]  /*0f10*/  IMAD.SHL.U32 R13, R13, 0x8, RZ ;  /* 0x000000080d0d7824 */ /* 0x000fe200078e00ff */
[----:B------:R-:W-:-:S04]  /*0f20*/  LEA.HI.X R16, R2, c[0x0][0x164], R0, 0x1, P1 ;  /* 0x0000590002107a11 */ /* 0x000fc800008f0c00 */
[----:B------:R-:W-:Y:S01]  /*0f30*/  LOP3.LUT R13, R20, 0xfffffe00, R13, 0xf8, !PT ;  /* 0xfffffe00140d7812 */ /* 0x000fe200078ef80d */
[----:B------:R1:W4:Y:S01]  /*0f40*/  SHFL.IDX PT, R9, R16, RZ, 0x181f ;  /* 0x00181fff10097589 */ /* 0x00032200000e0000 */
[----:B---3--:R-:W-:Y:S01]  /*0f50*/  @P2 SHF.R.S32.HI R3, RZ, 0x1f, R18 ;  /* 0x0000001fff032819 */ /* 0x008fe20000011412 */
[----:B------:R-:W-:Y:S01]  /*0f60*/  @!P2 IMAD.MOV.U32 R3, RZ, RZ, R19 ;  /* 0x000000ffff03a224 */ /* 0x000fe200078e0013 */
[----:B------:R-:W-:Y:S01]  /*0f70*/  @P2 MOV R2, R18 ;  /* 0x0000001200022202 */ /* 0x000fe20000000f00 */
[----:B------:R-:W-:Y:S01]  /*0f80*/  @!P2 IMAD.MOV.U32 R2, RZ, RZ, R25 ;  /* 0x000000ffff02a224 */ /* 0x000fe200078e0019 */
[----:B------:R-:W-:Y:S01]  /*0f90*/  IADD3 R18, R15, 0x40, RZ ;  /* 0x000000400f127810 */ /* 0x000fe20007ffe0ff */
[C---:B------:R-:W-:Y:S01]  /*0fa0*/  IMAD R12, R3.reuse, c[0x0][0x1f0], RZ ;  /* 0x00007c00030c7a24 */ /* 0x040fe200078e02ff */
[----:B------:R-:W-:Y:S01]  /*0fb0*/  MOV R25, 0x10 ;  /* 0x0000001000197802 */ /* 0x000fe20000000f00 */
[----:B------:R-:W-:Y:S01]  /*0fc0*/  IMAD R0, R3, c[0x0][0x218], RZ ;  /* 0x0000860003007a24 */ /* 0x000fe200078e02ff */
[----:B------:R-:W-:Y:S01]  /*0fd0*/  ISETP.GE.AND P4, PT, R18, c[0x0][0x198], PT ;  /* 0x0000660012007a0c */ /* 0x000fe20003f86270 */
[----:B------:R-:W-:-:S02]  /*0fe0*/  IMAD R14, R2, c[0x0][0x1f4], R12 ;  /* 0x00007d00020e7a24 */ /* 0x000fc400078e020c */
[C---:B------:R-:W-:Y:S02]  /*0ff0*/  IMAD R12, R2.reuse, c[0x0][0x21c], R0 ;  /* 0x00008700020c7a24 */ /* 0x040fe400078e0200 */
[----:B------:R-:W-:-:S04]  /*1000*/  IMAD.WIDE.U32 R36, R2, c[0x0][0x218], R4 ;  /* 0x0000860002247a25 */ /* 0x000fc800078e0004 */
[----:B------:R-:W-:Y:S01]  /*1010*/  IMAD.WIDE.U32 R28, R2, c[0x0][0x1f0], R6 ;  /* 0x00007c00021c7a25 */ /* 0x000fe200078e0006 */
[----:B------:R-:W-:-:S03]  /*1020*/  IADD3 R34, R37, R12, RZ ;  /* 0x0000000c25227210 */ /* 0x000fc60007ffe0ff */
[----:B------:R-:W-:Y:S01]  /*1030*/  IMAD.IADD R31, R29, 0x1, R14 ;  /* 0x000000011d1f7824 */ /* 0x000fe200078e020e */
[----:B------:R1:W-:Y:S01]  /*1040*/  STL.64 [R1+0x38], R28 ;  /* 0x0000381c01007387 */ /* 0x0003e20000100a00 */
[----:B------:R-:W-:-:S03]  /*1050*/  IMAD R19, R27, 0x80, R32 ;  /* 0x000000801b137824 */ /* 0x000fc600078e0220 */
[----:B------:R1:W-:Y:S02]  /*1060*/  STL.64 [R1+0x30], R36 ;  /* 0x0000302401007387 */ /* 0x0003e40000100a00 */
[----:B------:R-:W-:Y:S02]  /*1070*/  ISETP.GE.AND P6, PT, R19, UR4, PT ;  /* 0x0000000413007c0c */ /* 0x000fe4000bfc6270 */
[----:B------:R1:W-:Y:S02]  /*1080*/  STL [R1+0x20], R34 ;  /* 0x0000202201007387 */ /* 0x0003e40000100800 */
[----:B------:R-:W-:Y:S02]  /*1090*/  R2P PR, R21, 0x6 ;  /* 0x0000000615007804 */ /* 0x000fe40000000000 */
[----:B------:R1:W-:Y:S03]  /*10a0*/  STL [R1+0x2c], R31 ;  /* 0x00002c1f01007387 */ /* 0x0003e60000100800 */
[----:B------:R-:W-:-:S02]  /*10b0*/  SEL R3, R25, 0xfffffff0, !P1 ;  /* 0xfffffff019037807 */ /* 0x000fc40004800000 */
[----:B------:R-:W-:Y:S02]  /*10c0*/  SEL R0, R26, 0xffffffe0, !P2 ;  /* 0xffffffe01a007807 */ /* 0x000fe40005000000 */
[----:B------:R-:W-:Y:S05]  /*10d0*/  @P6 BRA `(.L_x_97) ;  /* 0x000000a000006947 */ /* 0x000fea0003800000 */
[----:B--2-4-:R-:W-:Y:S02]  /*10e0*/  SHF.R.S32.HI R2, RZ, 0x1f, R18 ;  /* 0x0000001fff027819 */ /* 0x014fe40000011412 */
[C---:B------:R-:W-:Y:S02]  /*10f0*/  LEA R4, P1, R15.reuse, R8, 0x1 ;  /* 0x000000080f047211 */ /* 0x040fe400078208ff */
[----:B------:R-:W-:Y:S02]  /*1100*/  LEA.HI R2, R2, R18, RZ, 0x3 ;  /* 0x0000001202027211 */ /* 0x000fe400078f18ff */
[----:B------:R-:W-:Y:S02]  /*1110*/  LEA.HI.X R5, R15, R9, R11, 0x1, P1 ;  /* 0x000000090f057211 */ /* 0x000fe400008f0c0b */
[----:B------:R-:W-:Y:S01]  /*1120*/  LOP3.LUT R6, R2, 0xfffffff8, RZ, 0xc0, !PT ;  /* 0xfffffff802067812 */ /* 0x000fe200078ec0ff */
[----:B------:R-:W-:-:S04]  /*1130*/  IMAD.SHL.U32 R2, R13, 0x2, RZ ;  /* 0x000000020d027824 */ /* 0x000fc800078e00ff */
[----:B------:R-:W-:Y:S01]  /*1140*/  IMAD.WIDE R8, R6, 0x2, R8 ;  /* 0x0000000206087825 */ /* 0x000fe200078e0208 */
[----:B------:R-:W-:Y:S01]  /*1150*/  @!PT LDS RZ, [RZ] ;  /* 0x00000000fffff984 */ /* 0x000fe20000000800 */
[----:B------:R2:W-:Y:S04]  /*1160*/  LDGSTS.E.BYPASS.LTC128B.128 [R2+0x8100], [R4.64], !P5 ;  /* 0x0810000004027fae */ /* 0x0005e8000e901d52 */
[----:B------:R2:W-:Y:S02]  /*1170*/  LDGSTS.E.BYPASS.LTC128B.128 [R2+0xc100], [R8.64], !P4 ;  /* 0x0c10000008027fae */ /* 0x0005e4000e101d52 */
.L_x_97:
[----:B--2-4-:R-:W-:Y:S05]  /*1180*/  BSYNC B0 ;  /* 0x0000000000007941 */ /* 0x014fea0003800000 */
.L_x_96:
[----:B------:R-:W-:Y:S01]  /*1190*/  IADD3 R2, R19, 0x10, RZ ;  /* 0x0000001013027810 */ /* 0x000fe20007ffe0ff */
[----:B------:R2:W3:Y:S01]  /*11a0*/  SHFL.IDX PT, R5, R16, 0x1, 0x181f ;  /* 0x00381f0010057f89 */ /* 0x0004e200000e0000 */
[----:B------:R-:W-:Y:S02]  /*11b0*/  BSSY B0, `(.L_x_98) ;  /* 0x000000e000007945 */ /* 0x000fe40003800000 */
[----:B------:R-:W-:Y:S01]  /*11c0*/  ISETP.GE.AND P1, PT, R2, UR4, PT ;  /* 0x0000000402007c0c */ /* 0x000fe2000bf26270 */
[----:B------:R2:W4:-:S12]  /*11d0*/  SHFL.IDX PT, R4, R17, 0x1, 0x181f ;  /* 0x00381f0011047f89 */ /* 0x00051800000e0000 */
[----:B------:R-:W-:Y:S05]  /*11e0*/  @P1 BRA `(.L_x_99) ;  /* 0x000000a000001947 */ /* 0x000fea0003800000 */
[----:B------:R-:W-:Y:S02]  /*11f0*/  SHF.R.S32.HI R2, RZ, 0x1f, R18 ;  /* 0x0000001fff027819 */ /* 0x000fe40000011412 */
[C---:B----4-:R-:W-:Y:S02]  /*1200*/  LEA R6, P1, R15.reuse, R4, 0x1 ;  /* 0x000000040f067211 */ /* 0x050fe400078208ff */
[----:B------:R-:W-:Y:S02]  /*1210*/  LEA.HI R2, R2, R18, RZ, 0x3 ;  /* 0x0000001202027211 */ /* 0x000fe400078f18ff */
[----:B---3--:R-:W-:Y:S02]  /*1220*/  LEA.HI.X R7, R15, R5, R11, 0x1, P1 ;  /* 0x000000050f077211 */ /* 0x008fe400008f0c0b */
[----:B------:R-:W-:Y:S01]  /*1230*/  LOP3.LUT R8, R2, 0xfffffff8, RZ, 0xc0, !PT ;  /* 0xfffffff802087812 */ /* 0x000fe200078ec0ff */
[----:B------:R-:W-:-:S04]  /*1240*/  IMAD.SHL.U32 R2, R13, 0x2, RZ ;  /* 0x000000020d027824 */ /* 0x000fc800078e00ff */
[----:B------:R-:W-:Y:S01]  /*1250*/  IMAD.WIDE R4, R8, 0x2, R4 ;  /* 0x0000000208047825 */ /* 0x000fe200078e0204 */
[----:B------:R-:W-:Y:S01]  /*1260*/  @!PT LDS RZ, [RZ] ;  /* 0x00000000fffff984 */ /* 0x000fe20000000800 */
[----:B------:R3:W-:Y:S04]  /*1270*/  LDGSTS.E.BYPASS.LTC128B.128 [R2+0x8900], [R6.64], !P5 ;  /* 0x0890000006027fae */ /* 0x0007e8000e901d52 */
[----:B------:R3:W-:Y:S02]  /*1280*/  LDGSTS.E.BYPASS.LTC128B.128 [R2+0xc900], [R4.64], !P4 ;  /* 0x0c90000004027fae */ /* 0x0007e4000e101d52 */
.L_x_99:
[----:B------:R-:W-:Y:S05]  /*1290*/  BSYNC B0 ;  /* 0x0000000000007941 */ /* 0x000fea0003800000 */
.L_x_98:
[----:B---3--:R-:W-:Y:S01]  /*12a0*/  IADD3 R2, R19, 0x20, RZ ;  /* 0x0000002013027810 */ /* 0x008fe20007ffe0ff */
[----:B------:R3:W1:Y:S01]  /*12b0*/  SHFL.IDX PT, R5, R16, 0x2, 0x181f ;  /* 0x00581f0010057f89 */ /* 0x00066200000e0000 */
[----:B------:R-:W-:Y:S02]  /*12c0*/  BSSY B0, `(.L_x_100) ;  /* 0x000000e000007945 */ /* 0x000fe40003800000 */
[----:B------:R-:W-:Y:S01]  /*12d0*/  ISETP.GE.AND P1, PT, R2, UR4, PT ;  /* 0x0000000402007c0c */ /* 0x000fe2000bf26270 */
[----:B----4-:R3:W4:-:S12]  /*12e0*/  SHFL.IDX PT, R4, R17, 0x2, 0x181f ;  /* 0x00581f0011047f89 */ /* 0x01071800000e0000 */
[----:B------:R-:W-:Y:S05]  /*12f0*/  @P1 BRA `(.L_x_101) ;  /* 0x000000a000001947 */ /* 0x000fea0003800000 */
[----:B------:R-:W-:Y:S02]  /*1300*/  SHF.R.S32.HI R2, RZ, 0x1f, R18 ;  /* 0x0000001fff027819 */ /* 0x000fe40000011412 */
[C---:B----4-:R-:W-:Y:S02]  /*1310*/  LEA R6, P1, R15.reuse, R4, 0x1 ;  /* 0x000000040f067211 */ /* 0x050fe400078208ff */
[----:B------:R-:W-:Y:S02]  /*1320*/  LEA.HI R2, R2, R18, RZ, 0x3 ;  /* 0x0000001202027211 */ /* 0x000fe400078f18ff */
[----:B-1----:R-:W-:Y:S02]  /*1330*/  LEA.HI.X R7, R15, R5, R11, 0x1, P1 ;  /* 0x000000050f077211 */ /* 0x002fe400008f0c0b */
[----:B------:R-:W-:Y:S01]  /*1340*/  LOP3.LUT R8, R2, 0xfffffff8, RZ, 0xc0, !PT ;  /* 0xfffffff802087812 */ /* 0x000fe200078ec0ff */
[----:B------:R-:W-:-:S04]  /*1350*/  IMAD.SHL.U32 R2, R13, 0x2, RZ ;  /* 0x000000020d027824 */ /* 0x000fc800078e00ff */
[----:B------:R-:W-:Y:S01]  /*1360*/  IMAD.WIDE R4, R8, 0x2, R4 ;  /* 0x0000000208047825 */ /* 0x000fe200078e0204 */
[----:B------:R-:W-:Y:S01]  /*1370*/  @!PT LDS RZ, [RZ] ;  /* 0x00000000fffff984 */ /* 0x000fe20000000800 */
[----:B------:R1:W-:Y:S04]  /*1380*/  LDGSTS.E.BYPASS.LTC128B.128 [R2+0x9100], [R6.64], !P5 ;  /* 0x0910000006027fae */ /* 0x0003e8000e901d52 */
[----:B------:R1:W-:Y:S02]  /*1390*/  LDGSTS.E.BYPASS.LTC128B.128 [R2+0xd100], [R4.64], !P4 ;  /* 0x0d10000004027fae */ /* 0x0003e4000e101d52 */
.L_x_101:
[----:B------:R-:W-:Y:S05]  /*13a0*/  BSYNC B0 ;  /* 0x0000000000007941 */ /* 0x000fea0003800000 */
.L_x_100:
[----:B-1----:R-:W-:Y:S01]  /*13b0*/  IADD3 R2, R19, 0x30, RZ ;  /* 0x0000003013027810 */ /* 0x002fe20007ffe0ff */
[----:B------:R1:W2:Y:S01]  /*13c0*/  SHFL.IDX PT, R5, R16, 0x3, 0x181f ;  /* 0x00781f0010057f89 */ /* 0x0002a200000e0000 */
[----:B------:R-:W-:Y:S02]  /*13d0*/  BSSY B0, `(.L_x_102) ;  /* 0x000000e000007945 */ /* 0x000fe40003800000 */
[----:B------:R-:W-:Y:S01]  /*13e0*/  ISETP.GE.AND P1, PT, R2, UR4, PT ;  /* 0x0000000402007c0c */ /* 0x000fe2000bf26270 */
[----:B----4-:R1:W4:-:S12]  /*13f0*/  SHFL.IDX PT, R4, R17, 0x3, 0x181f ;  /* 0x00781f0011047f89 */ /* 0x01031800000e0000 */
[----:B------:R-:W-:Y:S05]  /*1400*/  @P1 BRA `(.L_x_103) ;  /* 0x000000a000001947 */ /* 0x000fea0003800000 */
[----:B------:R-:W-:Y:S02]  /*1410*/  SHF.R.S32.HI R2, RZ, 0x1f, R18 ;  /* 0x0000001fff027819 */ /* 0x000fe40000011412 */
[C---:B----4-:R-:W-:Y:S02]  /*1420*/  LEA R6, P1, R15.reuse, R4, 0x1 ;  /* 0x000000040f067211 */ /* 0x050fe400078208ff */
[----:B------:R-:W-:Y:S02]  /*1430*/  LEA.HI R2, R2, R18, RZ, 0x3 ;  /* 0x0000001202027211 */ /* 0x000fe400078f18ff */
[----:B--2---:R-:W-:Y:S02]  /*1440*/  LEA.HI.X R7, R15, R5, R11, 0x1, P1 ;  /* 0x000000050f077211 */ /* 0x004fe400008f0c0b */
[----:B------:R-:W-:Y:S01]  /*1450*/  LOP3.LUT R8, R2, 0xfffffff8, RZ, 0xc0, !PT ;  /* 0xfffffff802087812 */ /* 0x000fe200078ec0ff */
[----:B------:R-:W-:-:S04]  /*1460*/  IMAD.SHL.U32 R2, R13, 0x2, RZ ;  /* 0x000000020d027824 */ /* 0x000fc800078e00ff */
[----:B------:R-:W-:Y:S01]  /*1470*/  IMAD.WIDE R4, R8, 0x2, R4 ;  /* 0x0000000208047825 */ /* 0x000fe200078e0204 */
[----:B------:R-:W-:Y:S01]  /*1480*/  @!PT LDS RZ, [RZ] ;  /* 0x00000000fffff984 */ /* 0x000fe20000000800 */
[----:B------:R2:W-:Y:S04]  /*1490*/  LDGSTS.E.BYPASS.LTC128B.128 [R2+0x9900], [R6.64], !P5 ;  /* 0x0990000006027fae */ /* 0x0005e8000e901d52 */
[----:B------:R2:W-:Y:S02]  /*14a0*/  LDGSTS.E.BYPASS.LTC128B.128 [R2+0xd900], [R4.64], !P4 ;  /* 0x0d90000004027fae */ /* 0x0005e4000e101d52 */
.L_x_103:
[----:B------:R-:W-:Y:S05]  /*14b0*/  BSYNC B0 ;  /* 0x0000000000007941 */ /* 0x000fea0003800000 */
.L_x_102:
[----:B--2---:R-:W-:Y:S01]  /*14c0*/  IADD3 R2, R19, 0x40, RZ ;  /* 0x0000004013027810 */ /* 0x004fe20007ffe0ff */
        /* <DEDUP_REMOVED lines=15> */
.L_x_105:
[----:B------:R-:W-:Y:S05]  /*15c0*/  BSYNC B0 ;  /* 0x0000000000007941 */ /* 0x000fea0003800000 */
.L_x_104:
        /* <DEDUP_REMOVED lines=16> */
.L_x_107:
[----:B------:R-:W-:Y:S05]  /*16d0*/  BSYNC B0 ;  /* 0x0000000000007941 */ /* 0x000fea0003800000 */
.L_x_106:
        /* <DEDUP_REMOVED lines=16> */
.L_x_109:
[----:B------:R-:W-:Y:S05]  /*17e0*/  BSYNC B0 ;  /* 0x0000000000007941 */ /* 0x000fea0003800000 */
.L_x_108:
[----:B-1--4-:R-:W1:Y:S01]  /*17f0*/  SHFL.IDX PT, R4, R17, 0x7, 0x181f ;  /* 0x00f81f0011047f89 */ /* 0x012e6200000e0000 */
[----:B------:R-:W-:Y:S01]  /*1800*/  IADD3 R2, R19, 0x70, RZ ;  /* 0x0000007013027810 */ /* 0x000fe20007ffe0ff */
[----:B------:R-:W-:Y:S01]  /*1810*/  UIADD3 UR20, UR21, -0x1, URZ ;  /* 0xffffffff15147890 */ /* 0x000fe2000fffe03f */
[----:B------:R-:W-:Y:S01]  /*1820*/  IADD3 R6, -R32, c[0x0][0x1d0], RZ ;  /* 0x0000740020067a10 */ /* 0x000fe20007ffe1ff */
[----:B------:R-:W4:Y:S01]  /*1830*/  SHFL.IDX PT, R5, R16, 0x7, 0x181f ;  /* 0x00f81f0010057f89 */ /* 0x000f2200000e0000 */
[----:B------:R-:W-:Y:S01]  /*1840*/  ISETP.GE.AND P6, PT, R2, UR4, PT ;  /* 0x0000000402007c0c */ /* 0x000fe2000bfc6270 */
[----:B------:R-:W-:Y:S01]  /*1850*/  ULDC.64 UR6, c[0x0][0x1e0] ;  /* 0x0000780000067ab9 */ /* 0x000fe20000000a00 */
[----:B------:R-:W-:Y:S01]  /*1860*/  IMAD.MOV.U32 R156, RZ, RZ, R30 ;  /* 0x000000ffff9c7224 */ /* 0x000fe200078e001e */
[----:B------:R-:W-:Y:S01]  /*1870*/  UMOV UR22, 0x6 ;  /* 0x0000000600167882 */ /* 0x000fe20000000000 */
[----:B------:R-:W-:Y:S01]  /*1880*/  IMAD.U32 R10, RZ, RZ, UR20 ;  /* 0x00000014ff0a7e24 */ /* 0x000fe2000f8e00ff */
[----:B------:R-:W-:Y:S01]  /*1890*/  USHF.L.U32 UR23, UR6, 0x6, URZ ;  /* 0x0000000606177899 */ /* 0x000fe2000800063f */
[----:B------:R-:W-:Y:S01]  /*18a0*/  IMAD.MOV.U32 R157, RZ, RZ, R31 ;  /* 0x000000ffff9d7224 */ /* 0x000fe200078e001f */
[----:B------:R-:W-:Y:S01]  /*18b0*/  USHF.L.U64.HI UR22, UR6, UR22, UR7 ;  /* 0x0000001606167299 */ /* 0x000fe20008010207 */
[----:B------:R-:W-:Y:S01]  /*18c0*/  IMAD R10, R10, -0x40, R6 ;  /* 0xffffffc00a0a7824 */ /* 0x000fe200078e0206 */
[----:B------:R-:W-:Y:S01]  /*18d0*/  USHF.R.S32.HI UR10, URZ, 0x1f, UR20 ;  /* 0x0000001f3f0a7899 */ /* 0x000fe20008011414 */
[----:B------:R-:W-:Y:S01]  /*18e0*/  IMAD.MOV.U32 R156, RZ, RZ, R28 ;  /* 0x000000ffff9c7224 */ /* 0x000fe200078e001c */
[----:B------:R-:W-:Y:S01]  /*18f0*/  UIMAD UR4, UR22, UR20, URZ ;  /* 0x00000014160472a4 */ /* 0x000fe2000f8e023f */
[----:B------:R-:W-:Y:S01]  /*1900*/  MOV R153, UR23 ;  /* 0x0000001700997c02 */ /* 0x000fe20008000f00 */
[----:B------:R-:W-:Y:S01]  /*1910*/  IMAD.SHL.U32 R244, R13, 0x2, RZ ;  /* 0x000000020df47824 */ /* 0x000fe200078e00ff */
[----:B------:R-:W-:Y:S01]  /*1920*/  @!P6 SHF.R.S32.HI R2, RZ, 0x1f, R18 ;  /* 0x0000001fff02e819 */ /* 0x000fe20000011412 */
[----:B------:R-:W-:Y:S01]  /*1930*/  UIMAD UR4, UR10, UR23, UR4 ;  /* 0x000000170a0472a4 */ /* 0x000fe2000f8e0204 */
[----:B------:R-:W-:Y:S01]  /*1940*/  ISETP.GE.AND P2, PT, R10, 0x1, PT ;  /* 0x000000010a00780c */ /* 0x000fe20003f46270 */
[----:B------:R-:W-:Y:S01]  /*1950*/  UIMAD.WIDE.U32 UR12, UR6, 0x20, URZ ;  /* 0x00000020060c78a5 */ /* 0x000fe2000f8e003f */
[----:B------:R-:W-:Y:S01]  /*1960*/  @!P6 LEA.HI R2, R2, R18, RZ, 0x3 ;  /* 0x000000120202e211 */ /* 0x000fe200078f18ff */
[----:B------:R-:W-:Y:S01]  /*1970*/  USHF.L.U32 UR9, UR7, 0x5, URZ ;  /* 0x0000000507097899 */ /* 0x000fe2000800063f */
[C---:B-1----:R-:W-:Y:S01]  /*1980*/  @!P6 LEA R6, P1, R15.reuse, R4, 0x1 ;  /* 0x000000040f06e211 */ /* 0x042fe200078208ff */
[----:B------:R-:W-:Y:S01]  /*1990*/  ULDC UR17, c[0x0][0x1d0] ;  /* 0x0000740000117ab9 */ /* 0x000fe20000000800 */
[----:B------:R-:W-:Y:S01]  /*19a0*/  @!P6 LOP3.LUT R8, R2, 0xfffffff8, RZ, 0xc0, !PT ;  /* 0xfffffff80208e812 */ /* 0x000fe200078ec0ff */
[----:B------:R-:W-:Y:S01]  /*19b0*/  UIADD3 UR9, UR13, UR9, URZ ;  /* 0x000000090d097290 */ /* 0x000fe2000fffe03f */
[----:B----4-:R-:W-:Y:S01]  /*19c0*/  @!P6 LEA.HI.X R7, R15, R5, R11, 0x1, P1 ;  /* 0x000000050f07e211 */ /* 0x010fe200008f0c0b */
[----:B------:R-:W-:Y:S01]  /*19d0*/  STL.64 [R1+0x28], R156 ;  /* 0x0000289c01007387 */ /* 0x000fe20000100a00 */
[----:B------:R-:W-:Y:S01]  /*19e0*/  ISETP.GE.AND P1, PT, R10, 0x11, PT ;  /* 0x000000110a00780c */ /* 0x000fe20003f26270 */
[----:B------:R-:W-:Y:S01]  /*19f0*/  @!P6 IMAD.WIDE R8, R8, 0x2, R4 ;  /* 0x000000020808e825 */ /* 0x000fe200078e0204 */
[----:B------:R-:W-:Y:S01]  /*1a00*/  SHF.R.S32.HI R14, RZ, 0x4, R23 ;  /* 0x00000004ff0e7819 */ /* 0x000fe20000011417 */
[----:B------:R-:W-:Y:S01]  /*1a10*/  @!PT LDS RZ, [RZ] ;  /* 0x00000000fffff984 */ /* 0x000fe20000000800 */
[----:B------:R1:W-:Y:S01]  /*1a20*/  @!P6 LDGSTS.E.BYPASS.LTC128B.128 [R244+0xb900], [R6.64], !P5 ;  /* 0x0b90000006f4efae */ /* 0x0003e2000e901d52 */
[----:B------:R-:W-:Y:S01]  /*1a30*/  ISETP.GE.AND P5, PT, R10, 0x31, PT ;  /* 0x000000310a00780c */ /* 0x000fe20003fa6270 */
[----:B------:R-:W-:Y:S01]  /*1a40*/  IMAD.WIDE.U32 R4, R153, UR20, R156 ;  /* 0x0000001499047c25 */ /* 0x000fe2000f8e009c */
[----:B------:R-:W-:Y:S01]  /*1a50*/  LEA.HI R154, R24, R188, RZ, 0x5 ;  /* 0x000000bc189a7211 */ /* 0x000fe200078f28ff */
[----:B------:R4:W-:Y:S01]  /*1a60*/  @!P6 LDGSTS.E.BYPASS.LTC128B.128 [R244+0xf900], [R8.64], !P4 ;  /* 0x0f90000008f4efae */ /* 0x0009e2000e101d52 */
[----:B------:R-:W-:-:S02]  /*1a70*/  ISETP.GE.AND P6, PT, R10, 0x21, PT ;  /* 0x000000210a00780c */ /* 0x000fc40003fc6270 */
[----:B------:R-:W-:Y:S01]  /*1a80*/  IADD3 R5, R5, UR4, RZ ;  /* 0x0000000405057c10 */ /* 0x000fe2000fffe0ff */
[----:B------:R-:W0:Y:S04]  /*1a90*/  LDGDEPBAR ;  /* 0x00000000000079af */ /* 0x000e280000000000 */
[----:B------:R-:W-:Y:S01]  /*1aa0*/  BAR.SYNC.DEFER_BLOCKING 0x0 ;  /* 0x0000000000007b1d */ /* 0x000fe20000010000 */
[----:B------:R-:W-:-:S04]  /*1ab0*/  @P2 LEA R12, P4, R4, c[0x0][0x1c8], 0x1 ;  /* 0x00007200040c2a11 */ /* 0x000fc800078808ff */
[----:B------:R-:W-:Y:S01]  /*1ac0*/  @P2 LEA.HI.X R13, R4, c[0x0][0x1cc], R5, 0x1, P4 ;  /* 0x00007300040d2a11 */ /* 0x000fe200020f0c05 */
[----:B------:R-:W-:-:S05]  /*1ad0*/  VOTEU.ANY UP0, P5 ;  /* 0x00000000003f7886 */ /* 0x000fca0002800100 */
[----:B------:R-:W-:Y:S01]  /*1ae0*/  @UP0 UIMAD UR4, UR7, 0x30, URZ ;  /* 0x00000030070408a4 */ /* 0x000fe2000f8e023f */
[----:B-1----:R-:W-:Y:S01]  /*1af0*/  IMAD.U32 R6, RZ, RZ, UR7 ;  /* 0x00000007ff067e24 */ /* 0x002fe2000f8e00ff */
[----:B----4-:R-:W-:-:S04]  /*1b00*/  MOV R8, c[0x0][0x1e0] ;  /* 0x0000780000087a02 */ /* 0x010fc80000000f00 */
[C---:B------:R-:W-:Y:S01]  /*1b10*/  @P1 LEA R2, P4, R8.reuse, R4, 0x4 ;  /* 0x0000000408021211 */ /* 0x040fe200078820ff */
[----:B------:R-:W-:Y:S01]  /*1b20*/  @!PT LDS RZ, [RZ] ;  /* 0x00000000fffff984 */ /* 0x000fe20000000800 */
[----:B------:R-:W-:Y:S01]  /*1b30*/  @!PT LDS RZ, [RZ] ;  /* 0x00000000fffff984 */ /* 0x000fe20000000800 */
[----:B------:R-:W-:Y:S01]  /*1b40*/  @!PT LDS RZ, [RZ] ;  /* 0x00000000fffff984 */ /* 0x000fe20000000800 */
[----:B------:R1:W-:Y:S03]  /*1b50*/  @P2 LDGSTS.E.BYPASS.LTC128B.128 [R244+0x4100], [R12.64], !P3 ;  /* 0x041000000cf42fae */ /* 0x0003e6000d901d52 */
[C---:B------:R-:W-:Y:S01]  /*1b60*/  @P1 LEA.HI.X R6, R8.reuse, R5, R6, 0x4, P4 ;  /* 0x0000000508061211 */ /* 0x040fe200020f2406 */
[----:B------:R-:W-:Y:S01]  /*1b70*/  @P5 IMAD.WIDE.U32 R8, R8, 0x30, R4 ;  /* 0x0000003008085825 */ /* 0x000fe200078e0004 */
[C---:B------:R-:W-:Y:S01]  /*1b80*/  @P1 LEA R10, P4, R2.reuse, c[0x0][0x1c8], 0x1 ;  /* 0x00007200020a1a11 */ /* 0x040fe200078808ff */
[----:B------:R1:W-:Y:S03]  /*1b90*/  @P2 LDGSTS.E.BYPASS.LTC128B.128 [R244+0x6100], [R12.64+0x80], !P0 ;  /* 0x061000800cf42fae */ /* 0x0003e6000c101d52 */
[----:B------:R-:W-:-:S02]  /*1ba0*/  @P1 LEA.HI.X R11, R2, c[0x0][0x1cc], R6, 0x1, P4 ;  /* 0x00007300020b1a11 */ /* 0x000fc400020f0c06 */
[----:B------:R-:W-:-:S03]  /*1bb0*/  @P6 IADD3 R2, P4, R4, UR12, RZ ;  /* 0x0000000c04026c10 */ /* 0x000fc6000ff9e0ff */
[----:B------:R4:W-:Y:S01]  /*1bc0*/  @P1 LDGSTS.E.BYPASS.LTC128B.128 [R244+0x4900], [R10.64], !P3 ;  /* 0x049000000af41fae */ /* 0x0009e2000d901d52 */
[----:B------:R-:W-:Y:S02]  /*1bd0*/  @P6 IADD3.X R4, R5, UR9, RZ, P4, !PT ;  /* 0x0000000905046c10 */ /* 0x000fe4000a7fe4ff */
[----:B------:R-:W-:Y:S01]  /*1be0*/  LEA.HI R5, R23, R14, RZ, 0x1 ;  /* 0x0000000e17057211 */ /* 0x000fe200078f08ff */
[----:B------:R4:W-:Y:S01]  /*1bf0*/  @P1 LDGSTS.E.BYPASS.LTC128B.128 [R244+0x6900], [R10.64+0x80], !P0 ;  /* 0x069000800af41fae */ /* 0x0009e2000c101d52 */
[C---:B------:R-:W-:Y:S02]  /*1c00*/  @P6 LEA R6, P4, R2.reuse, c[0x0][0x1c8], 0x1 ;  /* 0x0000720002066a11 */ /* 0x040fe400078808ff */
[----:B------:R-:W-:Y:S02]  /*1c10*/  LOP3.LUT R5, R5, 0xfffffffe, RZ, 0xc0, !PT ;  /* 0xfffffffe05057812 */ /* 0x000fe400078ec0ff */
[----:B------:R-:W-:Y:S02]  /*1c20*/  @P6 LEA.HI.X R7, R2, c[0x0][0x1cc], R4, 0x1, P4 ;  /* 0x0000730002076a11 */ /* 0x000fe400020f0c04 */
[----:B------:R-:W-:Y:S01]  /*1c30*/  @P5 IADD3 R2, R9, UR4, RZ ;  /* 0x0000000409025c10 */ /* 0x000fe2000fffe0ff */
[----:B------:R-:W-:Y:S01]  /*1c40*/  IMAD.IADD R9, R14, 0x1, -R5 ;  /* 0x000000010e097824 */ /* 0x000fe200078e0a05 */
[C---:B------:R-:W-:Y:S01]  /*1c50*/  @P5 LEA R4, P4, R8.reuse, c[0x0][0x1c8], 0x1 ;  /* 0x0000720008045a11 */ /* 0x040fe200078808ff */
[----:B------:R5:W-:Y:S01]  /*1c60*/  @P6 LDGSTS.E.BYPASS.LTC128B.128 [R244+0x5100], [R6.64], !P3 ;  /* 0x0510000006f46fae */ /* 0x000be2000d901d52 */
[----:B------:R-:W-:Y:S01]  /*1c70*/  ULDC.64 UR4, c[0x0][0x208] ;  /* 0x0000820000047ab9 */ /* 0x000fe20000000a00 */
[----:B------:R-:W-:Y:S01]  /*1c80*/  LOP3.LUT P1, RZ, R33, 0x2, RZ, 0xc0, !PT ;  /* 0x0000000221ff7812 */ /* 0x000fe2000782c0ff */
[----:B------:R-:W-:Y:S01]  /*1c90*/  UIMAD UR10, UR10, UR4, URZ ;  /* 0x000000040a0a72a4 */ /* 0x000fe2000f8e023f */
[----:B------:R-:W-:Y:S01]  /*1ca0*/  @P5 LEA.HI.X R5, R8, c[0x0][0x1cc], R2, 0x1, P4 ;  /* 0x0000730008055a11 */ /* 0x000fe200020f0c02 */
[----:B------:R5:W-:Y:S01]  /*1cb0*/  @P6 LDGSTS.E.BYPASS.LTC128B.128 [R244+0x7100], [R6.64+0x80], !P0 ;  /* 0x0710008006f46fae */ /* 0x000be2000c101d52 */
[----:B------:R-:W-:Y:S01]  /*1cc0*/  SHF.L.U32 R2, R21, 0x6, RZ ;  /* 0x0000000615027819 */ /* 0x000fe200000006ff */
[----:B------:R-:W-:Y:S01]  /*1cd0*/  IMAD.SHL.U32 R8, R32, 0x8, RZ ;  /* 0x0000000820087824 */ /* 0x000fe200078e00ff */
[----:B------:R-:W-:Y:S01]  /*1ce0*/  UIMAD.WIDE.U32 UR14, UR20, UR4, URZ ;  /* 0x00000004140e72a5 */ /* 0x000fe2000f8e003f */
[----:B------:R2:W-:Y:S01]  /*1cf0*/  @P5 LDGSTS.E.BYPASS.LTC128B.128 [R244+0x5900], [R4.64], !P3 ;  /* 0x0590000004f45fae */ /* 0x0005e2000d901d52 */
[----:B------:R-:W-:-:S03]  /*1d00*/  UIMAD UR10, UR20, UR5, UR10 ;  /* 0x00000005140a72a4 */ /* 0x000fc6000f8e020a */
[----:B------:R2:W-:Y:S04]  /*1d10*/  @P5 LDGSTS.E.BYPASS.LTC128B.128 [R244+0x7900], [R4.64+0x80], !P0 ;  /* 0x0790008004f45fae */ /* 0x0005e8000c101d52 */
[----:B------:R-:W0:Y:S01]  /*1d20*/  LDGDEPBAR ;  /* 0x00000000000079af */ /* 0x000e220000000000 */
[----:B-----5:R-:W-:Y:S01]  /*1d30*/  IMAD.SHL.U32 R6, R33, 0x40, RZ ;  /* 0x0000004021067824 */ /* 0x020fe200078e00ff */
[----:B--2---:R-:W-:Y:S01]  /*1d40*/  LOP3.LUT R4, R2, 0x1c0, RZ, 0xc0, !PT ;  /* 0x000001c002047812 */ /* 0x004fe200078ec0ff */
[----:B------:R-:W-:-:S04]  /*1d50*/  DEPBAR.LE SB0, 0x1 ;  /* 0x000080400000791a */ /* 0x000fc80000000000 */
[----:B------:R-:W-:-:S04]  /*1d60*/  DEPBAR.LE SB0, 0x0 ;  /* 0x000080000000791a */ /* 0x000fc80000000000 */
[----:B------:R-:W-:Y:S02]  /*1d70*/  LOP3.LUT R2, R6, 0x1c0, RZ, 0xc0, !PT ;  /* 0x000001c006027812 */ /* 0x000fe400078ec0ff */
[----:B------:R-:W-:Y:S02]  /*1d80*/  SHF.L.U32 R5, R9, 0x3, RZ ;  /* 0x0000000309057819 */ /* 0x000fe400000006ff */
[----:B------:R-:W-:Y:S02]  /*1d90*/  LOP3.LUT R8, R2, 0x8, R8, 0xf8, !PT ;  /* 0x0000000802087812 */ /* 0x000fe400078ef808 */
[----:B------:R-:W-:Y:S01]  /*1da0*/  SHF.R.U32.HI R6, RZ, 0x3, R2 ;  /* 0x00000003ff067819 */ /* 0x000fe20000011602 */
[----:B------:R-:W-:Y:S01]  /*1db0*/  IMAD.SHL.U32 R2, R154, 0x20, RZ ;  /* 0x000000209a027824 */ /* 0x000fe200078e00ff */
[----:B------:R-:W-:Y:S01]  /*1dc0*/  LOP3.LUT R7, R4, 0x8, R5, 0xf8, !PT ;  /* 0x0000000804077812 */ /* 0x000fe200078ef805 */
[----:B------:R-:W-:Y:S01]  /*1dd0*/  IMAD.SHL.U32 R5, R22, 0x40, RZ ;  /* 0x0000004016057824 */ /* 0x000fe200078e00ff */
[----:B------:R-:W-:-:S02]  /*1de0*/  SHF.R.U32.HI R4, RZ, 0x3, R4 ;  /* 0x00000003ff047819 */ /* 0x000fc40000011604 */
[----:B------:R-:W-:Y:S02]  /*1df0*/  LOP3.LUT R6, R8, R6, RZ, 0x3c, !PT ;  /* 0x0000000608067212 */ /* 0x000fe400078e3cff */
[----:B------:R-:W-:Y:S02]  /*1e00*/  LOP3.LUT R152, R7, R4, RZ, 0x3c, !PT ;  /* 0x0000000407987212 */ /* 0x000fe400078e3cff */
[----:B------:R-:W-:Y:S02]  /*1e10*/  LOP3.LUT R147, R5, 0xfffffe00, RZ, 0xc0, !PT ;  /* 0xfffffe0005937812 */ /* 0x000fe400078ec0ff */
[----:B------:R-:W-:Y:S02]  /*1e20*/  LOP3.LUT R4, R2, 0x7ffffc00, RZ, 0xc0, !PT ;  /* 0x7ffffc0002047812 */ /* 0x000fe400078ec0ff */
[----:B------:R-:W-:Y:S02]  /*1e30*/  LEA R2, R9, R6, 0x9 ;  /* 0x0000000609027211 */ /* 0x000fe400078e48ff */
[----:B------:R-:W-:-:S03]  /*1e40*/  IADD3 R4, R152, R147, R4 ;  /* 0x0000009398047210 */ /* 0x000fc60007ffe004 */
[----:B------:R-:W-:Y:S01]  /*1e50*/  IMAD.SHL.U32 R224, R2, 0x2, RZ ;  /* 0x0000000202e07824 */ /* 0x000fe200078e00ff */
[----:B------:R-:W-:Y:S01]  /*1e60*/  BAR.SYNC.DEFER_BLOCKING 0x0 ;  /* 0x0000000000007b1d */ /* 0x000fe20000010000 */
[----:B------:R-:W-:-:S03]  /*1e70*/  IMAD.SHL.U32 R231, R4, 0x2, RZ ;  /* 0x0000000204e77824 */ /* 0x000fc600078e00ff */
[C---:B------:R-:W-:Y:S02]  /*1e80*/  IADD3 R2, R224.reuse, 0x4100, RZ ;  /* 0x00004100e0027810 */ /* 0x040fe40007ffe0ff */
[----:B------:R-:W-:Y:S02]  /*1e90*/  IADD3 R235, R224, 0x4120, RZ ;  /* 0x00004120e0eb7810 */ /* 0x000fe40007ffe0ff */
[----:B------:R-:W-:Y:S02]  /*1ea0*/  @P1 IADD3 R235, R2, -0x20, RZ ;  /* 0xffffffe002eb1810 */ /* 0x000fe40007ffe0ff */
[-C--:B------:R-:W-:Y:S02]  /*1eb0*/  LEA R233, R3, R231.reuse, 0x1 ;  /* 0x000000e703e97211 */ /* 0x080fe400078e08ff */
[C---:B------:R-:W-:Y:S02]  /*1ec0*/  LEA R232, R0.reuse, R231, 0x1 ;  /* 0x000000e700e87211 */ /* 0x040fe400078e08ff */
[----:B------:R-:W-:-:S02]  /*1ed0*/  LEA R234, R0, R233, 0x1 ;  /* 0x000000e900ea7211 */ /* 0x000fc400078e08ff */
[----:B------:R-:W-:Y:S01]  /*1ee0*/  IADD3 R243, R235, 0x800, RZ ;  /* 0x00000800ebf37810 */ /* 0x000fe20007ffe0ff */
[----:B------:R-:W-:Y:S01]  /*1ef0*/  IMAD R236, R3, 0x2, R232 ;  /* 0x0000000203ec7824 */ /* 0x000fe200078e02e8 */
[C---:B------:R-:W-:Y:S02]  /*1f00*/  IADD3 R242, R235.reuse, 0x1000, RZ ;  /* 0x00001000ebf27810 */ /* 0x040fe40007ffe0ff */
[C---:B------:R-:W-:Y:S02]  /*1f10*/  IADD3 R241, R235.reuse, 0x1800, RZ ;  /* 0x00001800ebf17810 */ /* 0x040fe40007ffe0ff */
[C---:B------:R-:W-:Y:S01]  /*1f20*/  IADD3 R240, R235.reuse, 0x2000, RZ ;  /* 0x00002000ebf07810 */ /* 0x040fe20007ffe0ff */
[----:B------:R-:W-:Y:S01]  /*1f30*/  LDSM.16.M88.4 R4, [R231+0xa100] ;  /* 0x00a10000e704783b */ /* 0x000fe20000000200 */
[C---:B------:R-:W-:Y:S02]  /*1f40*/  IADD3 R239, R235.reuse, 0x2800, RZ ;  /* 0x00002800ebef7810 */ /* 0x040fe40007ffe0ff */
[C---:B------:R-:W-:Y:S01]  /*1f50*/  IADD3 R238, R235.reuse, 0x3000, RZ ;  /* 0x00003000ebee7810 */ /* 0x040fe20007ffe0ff */
[----:B-1----:R-:W1:Y:S01]  /*1f60*/  LDSM.16.M88.4 R12, [R224+0x4100] ;  /* 0x00410000e00c783b */ /* 0x002e620000000200 */
[----:B------:R-:W-:-:S03]  /*1f70*/  IADD3 R237, R235, 0x3800, RZ ;  /* 0x00003800ebed7810 */ /* 0x000fc60007ffe0ff */
[----:B---3--:R-:W2:Y:S04]  /*1f80*/  LDSM.16.M88.4 R16, [R224+0x4900] ;  /* 0x00490000e010783b */ /* 0x008ea80000000200 */
[----:B------:R-:W3:Y:S04]  /*1f90*/  LDSM.16.M88.4 R24, [R224+0x5100] ;  /* 0x00510000e018783b */ /* 0x000ee80000000200 */
[----:B------:R-:W5:Y:S04]  /*1fa0*/  LDSM.16.M88.4 R28, [R224+0x5900] ;  /* 0x00590000e01c783b */ /* 0x000f680000000200 */
[----:B----4-:R-:W4:Y:S04]  /*1fb0*/  LDSM.16.M88.4 R8, [R231+0x8100] ;  /* 0x00810000e708783b */ /* 0x010f280000000200 */
[----:B------:R-:W-:Y:S04]  /*1fc0*/  LDSM.16.M88.4 R20, [R233+0xa100] ;  /* 0x00a10000e914783b */ /* 0x000fe80000000200 */
[----:B------:R-:W4:Y:S04]  /*1fd0*/  LDSM.16.M88.4 R52, [R235] ;  /* 0x00000000eb34783b */ /* 0x000f280000000200 */
[----:B------:R-:W4:Y:S04]  /*1fe0*/  LDSM.16.M88.4 R48, [R235+0x800] ;  /* 0x00080000eb30783b */ /* 0x000f280000000200 */
[----:B------:R-:W4:Y:S01]  /*1ff0*/  LDSM.16.M88.4 R44, [R235+0x1000] ;  /* 0x00100000eb2c783b */ /* 0x000f220000000200 */
[C---:B-1----:R-:W-:Y:S08]  /*2000*/  HMMA.16816.F32.BF16 R40, R4.reuse, R12, RZ ;  /* 0x0000000c0428723c */ /* 0x042ff000000418ff */
[C---:B--2---:R-:W-:Y:S08]  /*2010*/  HMMA.16816.F32.BF16 R56, R4.reuse, R16, RZ ;  /* 0x000000100438723c */ /* 0x044ff000000418ff */
[C---:B---3--:R-:W-:Y:S08]  /*2020*/  HMMA.16816.F32.BF16 R60, R4.reuse, R24, RZ ;  /* 0x00000018043c723c */ /* 0x048ff000000418ff */
[C---:B-----5:R-:W-:Y:S08]  /*2030*/  HMMA.16816.F32.BF16 R64, R4.reuse, R28, RZ ;  /* 0x0000001c0440723c */ /* 0x060ff000000418ff */
[C---:B------:R-:W-:Y:S08]  /*2040*/  HMMA.16816.F32.BF16 R72, R4.reuse, R14, RZ ;  /* 0x0000000e0448723c */ /* 0x040ff000000418ff */
[C---:B------:R-:W-:Y:S08]  /*2050*/  HMMA.16816.F32.BF16 R80, R4.reuse, R18, RZ ;  /* 0x000000120450723c */ /* 0x040ff000000418ff */
[C---:B------:R-:W-:Y:S08]  /*2060*/  HMMA.16816.F32.BF16 R92, R4.reuse, R26, RZ ;  /* 0x0000001a045c723c */ /* 0x040ff000000418ff */
[----:B------:R-:W-:Y:S07]  /*2070*/  HMMA.16816.F32.BF16 R88, R4, R30, RZ ;  /* 0x0000001e0458723c */ /* 0x000fee00000418ff */
[----:B------:R-:W-:Y:S01]  /*2080*/  IMAD.U32 R6, RZ, RZ, UR14 ;  /* 0x0000000eff067e24 */ /* 0x000fe2000f8e00ff */
[----:B------:R-:W-:Y:S01]  /*2090*/  UIADD3 UR14, UR15, UR10, URZ ;  /* 0x0000000a0f0e7290 */ /* 0x000fe2000fffe03f */
[C---:B----4-:R-:W-:Y:S01]  /*20a0*/  HMMA.16816.F32.BF16 R104, R8.reuse, R12, RZ ;  /* 0x0000000c0868723c */ /* 0x050fe200000418ff */
[----:B------:R-:W-:Y:S01]  /*20b0*/  IMAD.U32 R7, RZ, RZ, UR15 ;  /* 0x0000000fff077e24 */ /* 0x000fe2000f8e00ff */
[----:B------:R-:W-:Y:S01]  /*20c0*/  UMOV UR10, 0xffffffc0 ;  /* 0xffffffc0000a7882 */ /* 0x000fe20000000000 */
[C---:B------:R-:W-:Y:S01]  /*20d0*/  LEA R2, P1, R6.reuse, R36, 0x6 ;  /* 0x0000002406027211 */ /* 0x040fe200078230ff */
[----:B------:R-:W-:Y:S01]  /*20e0*/  UIMAD UR17, UR20, UR10, UR17 ;  /* 0x0000000a141172a4 */ /* 0x000fe2000f8e0211 */
[----:B------:R-:W-:Y:S01]  /*20f0*/  MOV R4, UR14 ;  /* 0x0000000e00047c02 */ /* 0x000fe20008000f00 */
[----:B------:R-:W-:Y:S01]  /*2100*/  USHF.L.U32 UR10, UR4, 0x5, URZ ;  /* 0x00000005040a7899 */ /* 0x000fe2000800063f */
[----:B------:R-:W1:Y:S01]  /*2110*/  LDSM.16.M88.4 R36, [R235+0x1800] ;  /* 0x00180000eb24783b */ /* 0x000e620000000200 */
[----:B------:R-:W-:Y:S01]  /*2120*/  UMOV UR14, 0x5 ;  /* 0x00000005000e7882 */ /* 0x000fe20000000000 */
[----:B------:R-:W-:Y:S01]  /*2130*/  LEA.HI.X R5, R6, R34, R4, 0x6, P1 ;  /* 0x0000002206057211 */ /* 0x000fe200008f3404 */
[----:B------:R-:W-:Y:S01]  /*2140*/  USHF.L.U64.HI UR14, UR4, UR14, UR5 ;  /* 0x0000000e040e7299 */ /* 0x000fe20008010205 */
[----:B------:R-:W-:Y:S01]  /*2150*/  LEA R4, P1, R2, c[0x0][0x1f8], 0x1 ;  /* 0x00007e0002047a11 */ /* 0x000fe200078208ff */
[----:B------:R-:W-:Y:S01]  /*2160*/  HMMA.16816.F32.BF16 R120, R8, R14, RZ ;  /* 0x0000000e0878723c */ /* 0x000fe200000418ff */
[----:B------:R-:W-:-:S02]  /*2170*/  UIADD3 UR16, UP0, UR10, 0x80, URZ ;  /* 0x000000800a107890 */ /* 0x000fc4000ff1e03f */
[----:B------:R-:W-:Y:S02]  /*2180*/  LEA.HI.X R5, R2, c[0x0][0x1fc], R5, 0x1, P1 ;  /* 0x00007f0002057a11 */ /* 0x000fe400008f0c05 */
[----:B------:R-:W-:Y:S01]  /*2190*/  IADD3 R2, -R32, UR17, RZ ;  /* 0x0000001120027c10 */ /* 0x000fe2000fffe1ff */
[----:B------:R-:W-:Y:S01]  /*21a0*/  UIADD3.X UR15, URZ, UR14, URZ, UP0, !UPT ;  /* 0x0000000e3f0f7290 */ /* 0x000fe200087fe43f */
[----:B------:R-:W-:Y:S01]  /*21b0*/  IADD3 R6, P1, R4, UR10, RZ ;  /* 0x0000000a04067c10 */ /* 0x000fe2000ff3e0ff */
[----:B------:R-:W-:Y:S01]  /*21c0*/  HMMA.16816.F32.BF16 R100, R8, R16, RZ ;  /* 0x000000100864723c */ /* 0x000fe200000418ff */
[C---:B------:R-:W-:Y:S01]  /*21d0*/  ISETP.LT.OR P5, PT, R2.reuse, 0x1, P3 ;  /* 0x000000010200780c */ /* 0x040fe20001fa1670 */
[----:B------:R-:W-:Y:S01]  /*21e0*/  UISETP.GT.AND UP0, UPT, UR20, UR8, UPT ;  /* 0x000000081400728c */ /* 0x000fe2000bf04270 */
[C---:B------:R-:W-:Y:S02]  /*21f0*/  ISETP.LT.OR P4, PT, R2.reuse, 0x1, P0 ;  /* 0x000000010200780c */ /* 0x040fe40000781670 */
[----:B------:R-:W-:-:S02]  /*2200*/  ISETP.LT.OR P2, PT, R2, 0x11, P3 ;  /* 0x000000110200780c */ /* 0x000fc40001f41670 */
[----:B------:R-:W-:Y:S01]  /*2210*/  IADD3.X R7, R5, UR14, RZ, P1, !PT ;  /* 0x0000000e05077c10 */ /* 0x000fe20008ffe4ff */
[C---:B------:R-:W-:Y:S01]  /*2220*/  HMMA.16816.F32.BF16 R116, R8.reuse, R18, RZ ;  /* 0x000000120874723c */ /* 0x040fe200000418ff */
[----:B------:R-:W2:Y:S05]  /*2230*/  LDSM.16.M88.4 R16, [R233+0x8100] ;  /* 0x00810000e910783b */ /* 0x000eaa0000000200 */
[----:B------:R-:W-:Y:S01]  /*2240*/  @!PT LDS RZ, [RZ] ;  /* 0x00000000fffff984 */ /* 0x000fe20000000800 */
[----:B------:R-:W-:Y:S01]  /*2250*/  @!PT LDS RZ, [RZ] ;  /* 0x00000000fffff984 */ /* 0x000fe20000000800 */
[----:B------:R-:W-:Y:S01]  /*2260*/  @!PT LDS RZ, [RZ] ;  /* 0x00000000fffff984 */ /* 0x000fe20000000800 */
[----:B------:R3:W-:Y:S01]  /*2270*/  LDGSTS.E.BYPASS.LTC128B.128 [R244+0x100], [R4.64], !P5 ;  /* 0x0010000004f47fae */ /* 0x0007e2000e901d52 */
[----:B------:R-:W-:Y:S01]  /*2280*/  ISETP.LT.OR P5, PT, R2, 0x11, P0 ;  /* 0x000000110200780c */ /* 0x000fe200007a1670 */
[C---:B------:R-:W-:Y:S02]  /*2290*/  HMMA.16816.F32.BF16 R96, R8.reuse, R24, RZ ;  /* 0x000000180860723c */ /* 0x040fe400000418ff */
[----:B------:R3:W-:Y:S04]  /*22a0*/  LDGSTS.E.BYPASS.LTC128B.128 [R244+0x2100], [R4.64+0x80], !P4 ;  /* 0x0210008004f47fae */ /* 0x0007e8000e101d52 */
[----:B------:R4:W-:Y:S02]  /*22b0*/  LDGSTS.E.BYPASS.LTC128B.128 [R244+0x900], [R6.64], !P2 ;  /* 0x0090000006f47fae */ /* 0x0009e4000d101d52 */
[C---:B------:R-:W-:Y:S08]  /*22c0*/  HMMA.16816.F32.BF16 R108, R8.reuse, R26, RZ ;  /* 0x0000001a086c723c */ /* 0x040ff000000418ff */
[C---:B------:R-:W-:Y:S08]  /*22d0*/  HMMA.16816.F32.BF16 R84, R8.reuse, R28, RZ ;  /* 0x0000001c0854723c */ /* 0x040ff000000418ff */
[----:B------:R-:W-:Y:S07]  /*22e0*/  HMMA.16816.F32.BF16 R68, R8, R30, RZ ;  /* 0x0000001e0844723c */ /* 0x000fee00000418ff */
[----:B------:R-:W-:Y:S01]  /*22f0*/  IMAD.U32 R10, RZ, RZ, UR10 ;  /* 0x0000000aff0a7e24 */ /* 0x000fe2000f8e00ff */
[----:B------:R-:W-:Y:S04]  /*2300*/  HMMA.16816.F32.BF16 R76, R20, R52, R40 ;  /* 0x00000034144c723c */ /* 0x000fe80000041828 */
[----:B------:R-:W-:-:S02]  /*2310*/  IADD3 R10, P6, P1, R10, 0x80, R4 ;  /* 0x000000800a0a7810 */ /* 0x000fc400079de004 */
[----:B---3--:R-:W-:Y:S02]  /*2320*/  IADD3 R4, P4, R6, UR10, RZ ;  /* 0x0000000a06047c10 */ /* 0x008fe4000ff9e0ff */
[----:B------:R-:W-:Y:S01]  /*2330*/  IADD3.X R11, RZ, UR14, R5, P6, P1 ;  /* 0x0000000eff0b7c10 */ /* 0x000fe2000b7e2405 */
[C---:B------:R-:W-:Y:S01]  /*2340*/  HMMA.16816.F32.BF16 R136, R20.reuse, R48, R56 ;  /* 0x000000301488723c */ /* 0x040fe20000041838 */
[----:B------:R-:W-:Y:S02]  /*2350*/  ISETP.LT.OR P1, PT, R2, 0x21, P3 ;  /* 0x000000210200780c */ /* 0x000fe40001f21670 */
[----:B------:R-:W-:Y:S01]  /*2360*/  IADD3.X R5, R7, UR14, RZ, P4, !PT ;  /* 0x0000000e07057c10 */ /* 0x000fe2000a7fe4ff */
[----:B------:R3:W-:Y:S01]  /*2370*/  LDGSTS.E.BYPASS.LTC128B.128 [R244+0x2900], [R10.64], !P5 ;  /* 0x029000000af47fae */ /* 0x0007e2000e901d52 */
[----:B------:R-:W-:Y:S02]  /*2380*/  IADD3 R8, P4, R4, UR10, RZ ;  /* 0x0000000a04087c10 */ /* 0x000fe4000ff9e0ff */
[----:B----4-:R-:W-:Y:S01]  /*2390*/  IADD3 R6, P2, R6, UR16, RZ ;  /* 0x0000001006067c10 */ /* 0x010fe2000ff5e0ff */
[----:B------:R-:W-:Y:S01]  /*23a0*/  HMMA.16816.F32.BF16 R60, R20, R44, R60 ;  /* 0x0000002c143c723c */ /* 0x000fe2000004183c */
[----:B------:R-:W-:-:S02]  /*23b0*/  IADD3.X R9, R5, UR14, RZ, P4, !PT ;  /* 0x0000000e05097c10 */ /* 0x000fc4000a7fe4ff */
[C---:B------:R-:W-:Y:S02]  /*23c0*/  ISETP.LT.OR P6, PT, R2.reuse, 0x21, P0 ;  /* 0x000000210200780c */ /* 0x040fe400007c1670 */
[C---:B------:R-:W-:Y:S01]  /*23d0*/  ISETP.LT.OR P5, PT, R2.reuse, 0x31, P3 ;  /* 0x000000310200780c */ /* 0x040fe20001fa1670 */
[----:B------:R4:W-:Y:S01]  /*23e0*/  LDGSTS.E.BYPASS.LTC128B.128 [R244+0x1100], [R4.64], !P1 ;  /* 0x0110000004f47fae */ /* 0x0009e2000c901d52 */
[----:B------:R-:W-:Y:S01]  /*23f0*/  ISETP.LT.OR P4, PT, R2, 0x31, P0 ;  /* 0x000000310200780c */ /* 0x000fe20000781670 */
[----:B------:R-:W-:Y:S01]  /*2400*/  IMAD.MOV.U32 R2, RZ, RZ, -0x40 ;  /* 0xffffffc0ff027424 */ /* 0x000fe200078e00ff */
[----:B------:R-:W-:Y:S01]  /*2410*/  IADD3.X R7, R7, UR15, RZ, P2, !PT ;  /* 0x0000000f07077c10 */ /* 0x000fe200097fe4ff */
[----:B-1----:R-:W-:Y:S01]  /*2420*/  HMMA.16816.F32.BF16 R64, R20, R36, R64 ;  /* 0x000000241440723c */ /* 0x002fe20000041840 */
[----:B------:R-:W-:-:S04]  /*2430*/  LOP3.LUT P2, RZ, R33, 0x4, RZ, 0xc0, !PT ;  /* 0x0000000421ff7812 */ /* 0x000fc8000784c0ff */
[----:B------:R-:W-:Y:S01]  /*2440*/  SEL R2, R2, 0x40, P2 ;  /* 0x0000004002027807 */ /* 0x000fe20001000000 */
[----:B------:R1:W-:Y:S02]  /*2450*/  LDGSTS.E.BYPASS.LTC128B.128 [R244+0x3100], [R6.64], !P6 ;  /* 0x0310000006f47fae */ /* 0x0003e4000f101d52 */
[----:B------:R-:W-:Y:S02]  /*2460*/  HMMA.16816.F32.BF16 R72, R20, R54, R72 ;  /* 0x000000361448723c */ /* 0x000fe40000041848 */
[----:B------:R-:W-:Y:S01]  /*2470*/  IMAD.IADD R230, R224, 0x1, R2 ;  /* 0x00000001e0e67824 */ /* 0x000fe200078e0202 */
[----:B------:R3:W-:Y:S01]  /*2480*/  LDGSTS.E.BYPASS.LTC128B.128 [R244+0x1900], [R8.64], !P5 ;  /* 0x0190000008f47fae */ /* 0x0007e2000e901d52 */
[----:B------:R-:W-:-:S04]  /*2490*/  IMAD.IADD R229, R2, 0x1, R235 ;  /* 0x0000000102e57824 */ /* 0x000fc800078e02eb */
[----:B------:R-:W-:Y:S01]  /*24a0*/  HMMA.16816.F32.BF16 R80, R20, R50, R80 ;  /* 0x000000321450723c */ /* 0x000fe20000041850 */
[----:B----4-:R-:W-:-:S07]  /*24b0*/  IADD3 R4, P1, R4, UR16, RZ ;  /* 0x0000001004047c10 */ /* 0x010fce000ff3e0ff */
[----:B------:R-:W-:Y:S01]  /*24c0*/  HMMA.16816.F32.BF16 R140, R20, R46, R92 ;  /* 0x0000002e148c723c */ /* 0x000fe2000004185c */
[----:B------:R-:W-:Y:S02]  /*24d0*/  IADD3.X R5, R5, UR15, RZ, P1, !PT ;  /* 0x0000000f05057c10 */ /* 0x000fe40008ffe4ff */
[----:B------:R-:W-:-:S03]  /*24e0*/  PLOP3.LUT P1, PT, PT, PT, UP0, 0x80, 0x0 ;  /* 0x000000000000781c */ /* 0x000fc60003f2f008 */
[----:B------:R1:W-:Y:S02]  /*24f0*/  LDGSTS.E.BYPASS.LTC128B.128 [R244+0x3900], [R4.64], !P4 ;  /* 0x0390000004f47fae */ /* 0x0003e4000e101d52 */
[----:B------:R-:W-:Y:S02]  /*2500*/  HMMA.16816.F32.BF16 R132, R20, R38, R88 ;  /* 0x000000261484723c */ /* 0x000fe40000041858 */
[----:B------:R-:W-:Y:S04]  /*2510*/  LDSM.16.M88.4 R40, [R230+0x4100] ;  /* 0x00410000e628783b */ /* 0x000fe80000000200 */
[----:B------:R-:W4:Y:S02]  /*2520*/  LDSM.16.M88.4 R12, [R232+0x8100] ;  /* 0x00810000e80c783b */ /* 0x000f240000000200 */
[C---:B--2---:R-:W-:Y:S02]  /*2530*/  HMMA.16816.F32.BF16 R124, R16.reuse, R48, R100 ;  /* 0x00000030107c723c */ /* 0x044fe40000041864 */
[----:B---3--:R-:W2:Y:S04]  /*2540*/  LDSM.16.M88.4 R8, [R232+0xa100] ;  /* 0x00a10000e808783b */ /* 0x008ea80000000200 */
[----:B------:R-:W3:Y:S02]  /*2550*/  LDSM.16.M88.4 R24, [R230+0x5100] ;  /* 0x00510000e618783b */ /* 0x000ee40000000200 */
[C---:B------:R-:W-:Y:S02]  /*2560*/  HMMA.16816.F32.BF16 R128, R16.reuse, R44, R96 ;  /* 0x0000002c1080723c */ /* 0x040fe40000041860 */
[----:B------:R-:W5:Y:S04]  /*2570*/  LDSM.16.M88.4 R20, [R230+0x5900] ;  /* 0x00590000e614783b */ /* 0x000f680000000200 */
[----:B------:R-:W2:Y:S02]  /*2580*/  LDSM.16.M88.4 R28, [R230+0x4900] ;  /* 0x00490000e61c783b */ /* 0x000ea40000000200 */
[C---:B------:R-:W-:Y:S02]  /*2590*/  HMMA.16816.F32.BF16 R112, R16.reuse, R36, R84 ;  /* 0x000000241070723c */ /* 0x040fe40000041854 */
[----:B------:R-:W-:Y:S04]  /*25a0*/  LDSM.16.M88.4 R32, [R231+0xc100] ;  /* 0x00c10000e720783b */ /* 0x000fe80000000200 */
[----:B------:R-:W-:Y:S02]  /*25b0*/  LDSM.16.M88.4 R88, [R229+0x1000] ;  /* 0x00100000e558783b */ /* 0x000fe40000000200 */
[C---:B-1----:R-:W-:Y:S02]  /*25c0*/  HMMA.16816.F32.BF16 R4, R16.reuse, R52, R104 ;  /* 0x000000341004723c */ /* 0x042fe40000041868 */
[----:B------:R-:W0:Y:S06]  /*25d0*/  LDGDEPBAR ;  /* 0x00000000000079af */ /* 0x000e2c0000000000 */
[C---:B------:R-:W-:Y:S08]  /*25e0*/  HMMA.16816.F32.BF16 R104, R16.reuse, R50, R116 ;  /* 0x000000321068723c */ /* 0x040ff00000041874 */
[C---:B------:R-:W-:Y:S01]  /*25f0*/  HMMA.16816.F32.BF16 R92, R16.reuse, R54, R120 ;  /* 0x00000036105c723c */ /* 0x040fe20000041878 */
[----:B------:R-:W-:Y:S07]  /*2600*/  LDSM.16.M88.4 R52, [R229+0x800] ;  /* 0x00080000e534783b */ /* 0x000fee0000000200 */
[C---:B------:R-:W-:Y:S01]  /*2610*/  HMMA.16816.F32.BF16 R100, R16.reuse, R46, R108 ;  /* 0x0000002e1064723c */ /* 0x040fe2000004186c */
[----:B------:R-:W-:Y:S07]  /*2620*/  LDSM.16.M88.4 R108, [R229+0x1800] ;  /* 0x00180000e56c783b */ /* 0x000fee0000000200 */
[----:B------:R-:W-:Y:S01]  /*2630*/  HMMA.16816.F32.BF16 R48, R16, R38, R68 ;  /* 0x000000261030723c */ /* 0x000fe20000041844 */
[----:B------:R-:W-:Y:S04]  /*2640*/  LDSM.16.M88.4 R16, [R229] ;  /* 0x00000000e510783b */ /* 0x000fe80000000200 */
[----:B------:R-:W1:Y:S03]  /*2650*/  LDSM.16.M88.4 R36, [R234+0x8100] ;  /* 0x00810000ea24783b */ /* 0x000e660000000200 */
[-C--:B----4-:R-:W-:Y:S01]  /*2660*/  HMMA.16816.F32.BF16 R44, R12, R40.reuse, R4 ;  /* 0x000000280c2c723c */ /* 0x090fe20000041804 */
[----:B------:R-:W4:Y:S07]  /*2670*/  LDSM.16.M88.4 R4, [R234+0xa100] ;  /* 0x00a10000ea04783b */ /* 0x000f2e0000000200 */
[C---:B--2---:R-:W-:Y:S08]  /*2680*/  HMMA.16816.F32.BF16 R56, R8.reuse, R40, R76 ;  /* 0x000000280838723c */ /* 0x044ff0000004184c */
[C---:B---3--:R-:W-:Y:S01]  /*2690*/  HMMA.16816.F32.BF16 R76, R8.reuse, R24, R60 ;  /* 0x00000018084c723c */ /* 0x048fe2000004183c */
[----:B------:R-:W2:Y:S07]  /*26a0*/  LDSM.16.M88.4 R60, [R224+0x6100] ;  /* 0x00610000e03c783b */ /* 0x000eae0000000200 */
[C---:B-----5:R-:W-:Y:S08]  /*26b0*/  HMMA.16816.F32.BF16 R68, R8.reuse, R20, R64 ;  /* 0x000000140844723c */ /* 0x060ff00000041840 */
[C---:B------:R-:W-:Y:S08]  /*26c0*/  HMMA.16816.F32.BF16 R96, R8.reuse, R42, R72 ;  /* 0x0000002a0860723c */ /* 0x040ff00000041848 */
[C---:B------:R-:W-:Y:S08]  /*26d0*/  HMMA.16816.F32.BF16 R84, R8.reuse, R28, R136 ;  /* 0x0000001c0854723c */ /* 0x040ff00000041888 */
[C---:B------:R-:W-:Y:S08]  /*26e0*/  HMMA.16816.F32.BF16 R80, R8.reuse, R30, R80 ;  /* 0x0000001e0850723c */ /* 0x040ff00000041850 */
[C---:B------:R-:W-:Y:S08]  /*26f0*/  HMMA.16816.F32.BF16 R72, R8.reuse, R26, R140 ;  /* 0x0000001a0848723c */ /* 0x040ff0000004188c */
[----:B------:R-:W-:Y:S08]  /*2700*/  HMMA.16816.F32.BF16 R64, R8, R22, R132 ;  /* 0x000000160840723c */ /* 0x000ff00000041884 */
[----:B-1----:R-:W-:Y:S08]  /*2710*/  HMMA.16816.F32.BF16 R8, R36, R16, R44 ;  /* 0x000000102408723c */ /* 0x002ff0000004182c */
[C---:B------:R-:W-:Y:S08]  /*2720*/  HMMA.16816.F32.BF16 R40, R12.reuse, R42, R92 ;  /* 0x0000002a0c28723c */ /* 0x040ff0000004185c */
[C---:B------:R-:W-:Y:S08]  /*2730*/  HMMA.16816.F32.BF16 R116, R12.reuse, R20, R112 ;  /* 0x000000140c74723c */ /* 0x040ff00000041870 */
[C---:B------:R-:W-:Y:S08]  /*2740*/  HMMA.16816.F32.BF16 R92, R12.reuse, R28, R124 ;  /* 0x0000001c0c5c723c */ /* 0x040ff0000004187c */
[C---:B------:R-:W-:Y:S01]  /*2750*/  HMMA.16816.F32.BF16 R104, R12.reuse, R30, R104 ;  /* 0x0000001e0c68723c */ /* 0x040fe20000041868 */
[----:B------:R-:W1:Y:S07]  /*2760*/  LDSM.16.M88.4 R28, [R231+0xe100] ;  /* 0x00e10000e71c783b */ /* 0x000e6e0000000200 */
[C---:B------:R-:W-:Y:S08]  /*2770*/  HMMA.16816.F32.BF16 R128, R12.reuse, R24, R128 ;  /* 0x000000180c80723c */ /* 0x040ff00000041880 */
[C---:B------:R-:W-:Y:S01]  /*2780*/  HMMA.16816.F32.BF16 R100, R12.reuse, R26, R100 ;  /* 0x0000001a0c64723c */ /* 0x040fe20000041864 */
[----:B------:R-:W-:Y:S07]  /*2790*/  LDSM.16.M88.4 R24, [R233+0xc100] ;  /* 0x00c10000e918783b */ /* 0x000fee0000000200 */
[----:B------:R-:W-:Y:S01]  /*27a0*/  HMMA.16816.F32.BF16 R112, R12, R22, R48 ;  /* 0x000000160c70723c */ /* 0x000fe20000041830 */
[----:B------:R-:W-:Y:S04]  /*27b0*/  LDSM.16.M88.4 R20, [R233+0xe100] ;  /* 0x00e10000e914783b */ /* 0x000fe80000000200 */
[----:B------:R-:W-:Y:S03]  /*27c0*/  LDSM.16.M88.4 R48, [R230+0x6100] ;  /* 0x00610000e630783b */ /* 0x000fe60000000200 */
[----:B----4-:R-:W-:Y:S01]  /*27d0*/  HMMA.16816.F32.BF16 R12, R4, R16, R56 ;  /* 0x00000010040c723c */ /* 0x010fe20000041838 */
[----:B------:R-:W3:Y:S07]  /*27e0*/  LDSM.16.M88.4 R56, [R235+0x2000] ;  /* 0x00200000eb38783b */ /* 0x000eee0000000200 */
[----:B--2---:R-:W-:Y:S08]  /*27f0*/  HMMA.16816.F32.BF16 R8, R32, R60, R8 ;  /* 0x0000003c2008723c */ /* 0x004ff00000041808 */
[C---:B------:R-:W-:Y:S08]  /*2800*/  HMMA.16816.F32.BF16 R148, R4.reuse, R110, R64 ;  /* 0x0000006e0494723c */ /* 0x040ff00000041840 */
[-C--:B------:R-:W-:Y:S08]  /*2810*/  HMMA.16816.F32.BF16 R96, R4, R18.reuse, R96 ;  /* 0x000000120460723c */ /* 0x080ff00000041860 */
[----:B------:R-:W-:Y:S01]  /*2820*/  HMMA.16816.F32.BF16 R64, R36, R18, R40 ;  /* 0x000000122440723c */ /* 0x000fe20000041828 */
[----:B------:R-:W2:Y:S04]  /*2830*/  LDSM.16.M88.4 R16, [R232+0xc100] ;  /* 0x00c10000e810783b */ /* 0x000ea80000000200 */
[----:B------:R-:W-:Y:S03]  /*2840*/  LDSM.16.M88.4 R40, [R229+0x2000] ;  /* 0x00200000e528783b */ /* 0x000fe60000000200 */
[C---:B------:R-:W-:Y:S08]  /*2850*/  HMMA.16816.F32.BF16 R84, R4.reuse, R52, R84 ;  /* 0x000000340454723c */ /* 0x040ff00000041854 */
[C---:B------:R-:W-:Y:S08]  /*2860*/  HMMA.16816.F32.BF16 R120, R4.reuse, R54, R80 ;  /* 0x000000360478723c */ /* 0x040ff00000041850 */
[C---:B------:R-:W-:Y:S08]  /*2870*/  HMMA.16816.F32.BF16 R124, R4.reuse, R88, R76 ;  /* 0x00000058047c723c */ /* 0x040ff0000004184c */
[C---:B------:R-:W-:Y:S08]  /*2880*/  HMMA.16816.F32.BF16 R132, R4.reuse, R90, R72 ;  /* 0x0000005a0484723c */ /* 0x040ff00000041848 */
[----:B------:R-:W-:Y:S08]  /*2890*/  HMMA.16816.F32.BF16 R136, R4, R108, R68 ;  /* 0x0000006c0488723c */ /* 0x000ff00000041844 */
[----:B-1----:R-:W-:Y:S01]  /*28a0*/  HMMA.16816.F32.BF16 R4, R28, R60, R12 ;  /* 0x0000003c1c04723c */ /* 0x002fe2000004180c */
[----:B------:R-:W1:Y:S07]  /*28b0*/  LDSM.16.M88.4 R12, [R232+0xe100] ;  /* 0x00e10000e80c783b */ /* 0x000e6e0000000200 */
[----:B---3--:R-:W-:Y:S01]  /*28c0*/  HMMA.16816.F32.BF16 R44, R24, R56, R8 ;  /* 0x00000038182c723c */ /* 0x008fe20000041808 */
[----:B------:R-:W3:Y:S07]  /*28d0*/  LDSM.16.M88.4 R8, [R234+0xc100] ;  /* 0x00c10000ea08783b */ /* 0x000eee0000000200 */
[C---:B------:R-:W-:Y:S08]  /*28e0*/  HMMA.16816.F32.BF16 R92, R36.reuse, R52, R92 ;  /* 0x00000034245c723c */ /* 0x040ff0000004185c */
[----:B------:R-:W-:Y:S08]  /*28f0*/  HMMA.16816.F32.BF16 R104, R36, R54, R104 ;  /* 0x000000362468723c */ /* 0x000ff00000041868 */
[----:B------:R-:W-:Y:S01]  /*2900*/  HMMA.16816.F32.BF16 R52, R20, R56, R4 ;  /* 0x000000381434723c */ /* 0x000fe20000041804 */
[----:B------:R-:W-:Y:S07]  /*2910*/  LDSM.16.M88.4 R4, [R236+0xe100] ;  /* 0x00e10000ec04783b */ /* 0x000fee0000000200 */
[----:B--2---:R-:W-:Y:S01]  /*2920*/  HMMA.16816.F32.BF16 R68, R16, R48, R44 ;  /* 0x000000301044723c */ /* 0x004fe2000004182c */
[----:B------:R-:W2:Y:S07]  /*2930*/  LDSM.16.M88.4 R44, [R224+0x6900] ;  /* 0x00690000e02c783b */ /* 0x000eae0000000200 */
[-C--:B------:R-:W-:Y:S08]  /*2940*/  HMMA.16816.F32.BF16 R64, R32, R62.reuse, R64 ;  /* 0x0000003e2040723c */ /* 0x080ff00000041840 */
[----:B------:R-:W-:Y:S08]  /*2950*/  HMMA.16816.F32.BF16 R72, R28, R62, R96 ;  /* 0x0000003e1c48723c */ /* 0x000ff00000041860 */
[----:B-1----:R-:W-:Y:S01]  /*2960*/  HMMA.16816.F32.BF16 R60, R12, R48, R52 ;  /* 0x000000300c3c723c */ /* 0x002fe20000041834 */
[----:B------:R-:W1:Y:S07]  /*2970*/  LDSM.16.M88.4 R52, [R235+0x2800] ;  /* 0x00280000eb34783b */ /* 0x000e6e0000000200 */
[----:B------:R-:W-:Y:S08]  /*2980*/  HMMA.16816.F32.BF16 R64, R24, R58, R64 ;  /* 0x0000003a1840723c */ /* 0x000ff00000041840 */
[----:B---3--:R-:W-:Y:S08]  /*2990*/  HMMA.16816.F32.BF16 R76, R8, R40, R68 ;  /* 0x00000028084c723c */ /* 0x008ff00000041844 */
[----:B------:R-:W-:Y:S08]  /*29a0*/  HMMA.16816.F32.BF16 R72, R20, R58, R72 ;  /* 0x0000003a1448723c */ /* 0x000ff00000041848 */
[----:B--2---:R-:W-:Y:S08]  /*29b0*/  HMMA.16816.F32.BF16 R68, R32, R44, R92 ;  /* 0x0000002c2044723c */ /* 0x004ff0000004185c */
[----:B------:R-:W-:Y:S01]  /*29c0*/  HMMA.16816.F32.BF16 R128, R36, R88, R128 ;  /* 0x000000582480723c */ /* 0x000fe20000041880 */
[----:B------:R-:W-:-:S04]  /*29d0*/  FMUL.FTZ R2, R76, c[0x0][0x320] ;  /* 0x0000c8004c027a20 */ /* 0x000fc80000410000 */
[----:B------:R2:W3:Y:S03]  /*29e0*/  MUFU.TANH R146, R2 ;  /* 0x0000000200927308 */ /* 0x0004e60000002400 */
[C---:B------:R-:W-:Y:S08]  /*29f0*/  HMMA.16816.F32.BF16 R100, R36.reuse, R90, R100 ;  /* 0x0000005a2464723c */ /* 0x040ff00000041864 */
[----:B------:R-:W-:Y:S01]  /*2a00*/  HMMA.16816.F32.BF16 R116, R36, R108, R116 ;  /* 0x0000006c2474723c */ /* 0x000fe20000041874 */
[----:B--2---:R-:W-:-:S07]  /*2a10*/  FMUL.FTZ R2, R77, c[0x0][0x320] ;  /* 0x0000c8004d027a20 */ /* 0x004fce0000410000 */
[----:B------:R-:W-:Y:S01]  /*2a20*/  HMMA.16816.F32.BF16 R112, R36, R110, R112 ;  /* 0x0000006e2470723c */ /* 0x000fe20000041870 */
[----:B------:R-:W2:Y:S01]  /*2a30*/  LDSM.16.M88.4 R36, [R230+0x6900] ;  /* 0x00690000e624783b */ /* 0x000ea20000000200 */
[----:B------:R4:W1:Y:S06]  /*2a40*/  MUFU.TANH R145, R2 ;  /* 0x0000000200917308 */ /* 0x00086c0000002400 */
[----:B------:R-:W-:Y:S08]  /*2a50*/  HMMA.16816.F32.BF16 R80, R4, R40, R60 ;  /* 0x000000280450723c */ /* 0x000ff0000004183c */
[----:B------:R-:W-:Y:S01]  /*2a60*/  HMMA.16816.F32.BF16 R60, R16, R50, R64 ;  /* 0x00000032103c723c */ /* 0x000fe20000041840 */
[----:B----4-:R-:W-:-:S04]  /*2a70*/  FMUL.FTZ R2, R78, c[0x0][0x320] ;  /* 0x0000c8004e027a20 */ /* 0x010fc80000410000 */
[----:B------:R4:W1:Y:S03]  /*2a80*/  MUFU.TANH R144, R2 ;  /* 0x0000000200907308 */ /* 0x0008660000002400 */
[----:B------:R-:W-:Y:S08]  /*2a90*/  HMMA.16816.F32.BF16 R56, R28, R44, R84 ;  /* 0x0000002c1c38723c */ /* 0x000ff00000041854 */
[----:B------:R-:W-:Y:S01]  /*2aa0*/  HMMA.16816.F32.BF16 R64, R12, R50, R72 ;  /* 0x000000320c40723c */ /* 0x000fe20000041848 */
[----:B------:R-:W5:Y:S01]  /*2ab0*/  LDSM.16.M88.4 R48, [R229+0x2800] ;  /* 0x00280000e530783b */ /* 0x000f620000000200 */
[----:B----4-:R-:W-:-:S06]  /*2ac0*/  FMUL.FTZ R2, R79, c[0x0][0x320] ;  /* 0x0000c8004f027a20 */ /* 0x010fcc0000410000 */
[----:B-1----:R-:W-:Y:S01]  /*2ad0*/  HMMA.16816.F32.BF16 R68, R24, R52, R68 ;  /* 0x000000341844723c */ /* 0x002fe20000041844 */
[----:B------:R1:W4:Y:S07]  /*2ae0*/  MUFU.TANH R143, R2 ;  /* 0x00000002008f7308 */ /* 0x00032e0000002400 */
[----:B------:R-:W-:Y:S08]  /*2af0*/  HMMA.16816.F32.BF16 R72, R8, R42, R60 ;  /* 0x0000002a0848723c */ /* 0x000ff0000004183c */
[----:B------:R-:W-:Y:S01]  /*2b00*/  HMMA.16816.F32.BF16 R60, R20, R52, R56 ;  /* 0x00000034143c723c */ /* 0x000fe20000041838 */
[----:B------:R-:W3:Y:S01]  /*2b10*/  LDSM.16.M88.4 R56, [R224+0x7100] ;  /* 0x00710000e038783b */ /* 0x000ee20000000200 */
[----:B-1----:R-:W-:-:S04]  /*2b20*/  FMUL.FTZ R2, R80, c[0x0][0x320] ;  /* 0x0000c80050027a20 */ /* 0x002fc80000410000 */
[----:B------:R1:W1:Y:S02]  /*2b30*/  MUFU.TANH R142, R2 ;  /* 0x00000002008e7308 */ /* 0x0002640000002400 */
[----:B------:R-:W-:Y:S08]  /*2b40*/  HMMA.16816.F32.BF16 R84, R4, R42, R64 ;  /* 0x0000002a0454723c */ /* 0x000ff00000041840 */
[----:B------:R-:W-:Y:S01]  /*2b50*/  HMMA.16816.F32.BF16 R40, R32, R46, R104 ;  /* 0x0000002e2028723c */ /* 0x000fe20000041868 */
[----:B-1----:R-:W-:-:S07]  /*2b60*/  FMUL.FTZ R2, R81, c[0x0][0x320] ;  /* 0x0000c80051027a20 */ /* 0x002fce0000410000 */
[----:B--2---:R-:W-:Y:S01]  /*2b70*/  HMMA.16816.F32.BF16 R64, R16, R36, R68 ;  /* 0x000000241040723c */ /* 0x004fe20000041844 */
[----:B------:R1:W2:Y:S07]  /*2b80*/  MUFU.TANH R141, R2 ;  /* 0x00000002008d7308 */ /* 0x0002ae0000002400 */
[----:B------:R-:W-:Y:S08]  /*2b90*/  HMMA.16816.F32.BF16 R68, R28, R46, R120 ;  /* 0x0000002e1c44723c */ /* 0x000ff00000041878 */
[----:B------:R-:W-:Y:S01]  /*2ba0*/  HMMA.16816.F32.BF16 R44, R12, R36, R60 ;  /* 0x000000240c2c723c */ /* 0x000fe2000004183c */
[----:B-1----:R-:W-:-:S04]  /*2bb0*/  FMUL.FTZ R2, R82, c[0x0][0x320] ;  /* 0x0000c80052027a20 */ /* 0x002fc80000410000 */
[----:B------:R1:W1:Y:S03]  /*2bc0*/  MUFU.TANH R108, R2 ;  /* 0x00000002006c7308 */ /* 0x0002660000002400 */
[----:B------:R-:W-:Y:S01]  /*2bd0*/  HMMA.16816.F32.BF16 R60, R24, R54, R40 ;  /* 0x00000036183c723c */ /* 0x000fe20000041828 */
[----:B------:R-:W2:Y:S01]  /*2be0*/  LDSM.16.M88.4 R40, [R235+0x3000] ;  /* 0x00300000eb28783b */ /* 0x000ea20000000200 */
[----:B-1----:R-:W-:Y:S11]  /*2bf0*/  FMUL.FTZ R2, R83, c[0x0][0x320] ;  /* 0x0000c80053027a20 */ /* 0x002ff60000410000 */
[----:B------:R-:W-:Y:S03]  /*2c00*/  @!UPT UIADD3 URZ, URZ, URZ, URZ ;  /* 0x0000003f3f3ff290 */ /* 0x000fe6000fffe03f */
[----:B-----5:R-:W-:Y:S01]  /*2c10*/  HMMA.16816.F32.BF16 R76, R4, R48, R44 ;  /* 0x00000030044c723c */ /* 0x020fe2000004182c */
[----:B------:R1:W1:Y:S07]  /*2c20*/  MUFU.TANH R109, R2 ;  /* 0x00000002006d7308 */ /* 0x00026e0000002400 */
[----:B------:R-:W-:Y:S08]  /*2c30*/  HMMA.16816.F32.BF16 R60, R16, R38, R60 ;  /* 0x00000026103c723c */ /* 0x000ff0000004183c */
[----:B---3--:R-:W-:Y:S01]  /*2c40*/  HMMA.16816.F32.BF16 R44, R28, R56, R124 ;  /* 0x000000381c2c723c */ /* 0x008fe2000004187c */
[----:B-1----:R-:W-:-:S04]  /*2c50*/  FMUL.FTZ R2, R72, c[0x0][0x320] ;  /* 0x0000c80048027a20 */ /* 0x002fc80000410000 */
[----:B------:R1:W3:Y:S02]  /*2c60*/  MUFU.TANH R140, R2 ;  /* 0x00000002008c7308 */ /* 0x0002e40000002400 */
[----:B-1----:R-:W-:-:S06]  /*2c70*/  FMUL.FTZ R2, R73, c[0x0][0x320] ;  /* 0x0000c80049027a20 */ /* 0x002fcc0000410000 */
[----:B------:R1:W1:Y:S02]  /*2c80*/  MUFU.TANH R111, R2 ;  /* 0x00000002006f7308 */ /* 0x0002640000002400 */
[----:B-1----:R-:W-:-:S06]  /*2c90*/  FMUL.FTZ R2, R74, c[0x0][0x320] ;  /* 0x0000c8004a027a20 */ /* 0x002fcc0000410000 */
[----:B------:R1:W1:Y:S02]  /*2ca0*/  MUFU.TANH R110, R2 ;  /* 0x00000002006e7308 */ /* 0x0002640000002400 */
[----:B-1----:R-:W-:Y:S02]  /*2cb0*/  FMUL.FTZ R2, R75, c[0x0][0x320] ;  /* 0x0000c8004b027a20 */ /* 0x002fe40000410000 */
[----:B------:R-:W-:Y:S04]  /*2cc0*/  HMMA.16816.F32.BF16 R72, R8, R48, R64 ;  /* 0x000000300848723c */ /* 0x000fe80000041840 */
[----:B------:R1:W1:Y:S04]  /*2cd0*/  MUFU.TANH R107, R2 ;  /* 0x00000002006b7308 */ /* 0x0002680000002400 */
[----:B------:R-:W-:Y:S01]  /*2ce0*/  HMMA.16816.F32.BF16 R64, R20, R54, R68 ;  /* 0x000000361440723c */ /* 0x000fe20000041844 */
[----:B------:R-:W5:Y:S07]  /*2cf0*/  LDSM.16.M88.4 R52, [R230+0x7100] ;  /* 0x00710000e634783b */ /* 0x000f6e0000000200 */
[----:B------:R-:W-:Y:S01]  /*2d00*/  HMMA.16816.F32.BF16 R68, R32, R56, R128 ;  /* 0x000000382044723c */ /* 0x000fe20000041880 */
[----:B-1----:R-:W-:-:S04]  /*2d10*/  FMUL.FTZ R2, R84, c[0x0][0x320] ;  /* 0x0000c80054027a20 */ /* 0x002fc80000410000 */
[----:B------:R1:W1:Y:S11]  /*2d20*/  MUFU.TANH R106, R2 ;  /* 0x00000002006a7308 */ /* 0x0002760000002400 */
[----:B------:R-:W-:Y:S01]  /*2d30*/  HMMA.16816.F32.BF16 R64, R12, R38, R64 ;  /* 0x000000260c40723c */ /* 0x000fe20000041840 */
[----:B------:R-:W3:Y:S01]  /*2d40*/  LDSM.16.M88.4 R36, [R229+0x3000] ;  /* 0x00300000e524783b */ /* 0x000ee20000000200 */
[----:B-1----:R-:W-:-:S06]  /*2d50*/  FMUL.FTZ R2, R85, c[0x0][0x320] ;  /* 0x0000c80055027a20 */ /* 0x002fcc0000410000 */
[----:B--2---:R-:W-:Y:S01]  /*2d60*/  HMMA.16816.F32.BF16 R68, R24, R40, R68 ;  /* 0x000000281844723c */ /* 0x004fe20000041844 */
[----:B------:R1:W2:Y:S11]  /*2d70*/  MUFU.TANH R105, R2 ;  /* 0x0000000200697308 */ /* 0x0002b60000002400 */
[----:B------:R-:W-:Y:S04]  /*2d80*/  @!UPT UIADD3 URZ, URZ, URZ, URZ ;  /* 0x0000003f3f3ff290 */ /* 0x000fe8000fffe03f */
[----:B------:R-:W-:Y:S01]  /*2d90*/  HMMA.16816.F32.BF16 R80, R4, R50, R64 ;  /* 0x000000320450723c */ /* 0x000fe20000041840 */
[----:B-1----:R-:W-:-:S04]  /*2da0*/  FMUL.FTZ R2, R86, c[0x0][0x320] ;  /* 0x0000c80056027a20 */ /* 0x002fc80000410000 */
[----:B------:R1:W1:Y:S03]  /*2db0*/  MUFU.TANH R104, R2 ;  /* 0x0000000200687308 */ /* 0x0002660000002400 */
[----:B-----5:R-:W-:Y:S08]  /*2dc0*/  HMMA.16816.F32.BF16 R64, R16, R52, R68 ;  /* 0x000000341040723c */ /* 0x020ff00000041844 */
[----:B------:R-:W-:Y:S01]  /*2dd0*/  HMMA.16816.F32.BF16 R68, R28, R58, R132 ;  /* 0x0000003a1c44723c */ /* 0x000fe20000041884 */
[----:B-1----:R-:W-:-:S04]  /*2de0*/  FMUL.FTZ R2, R87, c[0x0][0x320] ;  /* 0x0000c80057027a20 */ /* 0x002fc80000410000 */
[----:B------:R1:W1:Y:S11]  /*2df0*/  MUFU.TANH R98, R2 ;  /* 0x0000000200627308 */ /* 0x0002760000002400 */
[----:B------:R-:W-:Y:S08]  /*2e00*/  @!UPT UIADD3 URZ, URZ, URZ, URZ ;  /* 0x0000003f3f3ff290 */ /* 0x000ff0000fffe03f */
[----:B------:R-:W-:Y:S01]  /*2e10*/  HMMA.16816.F32.BF16 R68, R20, R42, R68 ;  /* 0x0000002a1444723c */ /* 0x000fe20000041844 */
[----:B-1----:R-:W-:-:S04]  /*2e20*/  FMUL.FTZ R2, R72, c[0x0][0x320] ;  /* 0x0000c80048027a20 */ /* 0x002fc80000410000 */
[----:B------:R1:W1:Y:S02]  /*2e30*/  MUFU.TANH R99, R2 ;  /* 0x0000000200637308 */ /* 0x0002640000002400 */
[----:B-1----:R-:W-:Y:S11]  /*2e40*/  FMUL.FTZ R2, R73, c[0x0][0x320] ;  /* 0x0000c80049027a20 */ /* 0x002ff60000410000 */
[----:B------:R-:W-:Y:S06]  /*2e50*/  @!UPT UIADD3 URZ, URZ, URZ, URZ ;  /* 0x0000003f3f3ff290 */ /* 0x000fec000fffe03f */
[----:B------:R-:W-:Y:S01]  /*2e60*/  HMMA.16816.F32.BF16 R68, R12, R54, R68 ;  /* 0x000000360c44723c */ /* 0x000fe20000041844 */
[----:B------:R1:W1:Y:S02]  /*2e70*/  MUFU.TANH R97, R2 ;  /* 0x0000000200617308 */ /* 0x0002640000002400 */
[----:B-1----:R-:W-:-:S06]  /*2e80*/  FMUL.FTZ R2, R74, c[0x0][0x320] ;  /* 0x0000c8004a027a20 */ /* 0x002fcc0000410000 */
[----:B------:R1:W1:Y:S11]  /*2e90*/  MUFU.TANH R96, R2 ;  /* 0x0000000200607308 */ /* 0x0002760000002400 */
[----:B------:R-:W-:Y:S04]  /*2ea0*/  @!UPT UIADD3 URZ, URZ, URZ, URZ ;  /* 0x0000003f3f3ff290 */ /* 0x000fe8000fffe03f */
[----:B---3--:R-:W-:Y:S01]  /*2eb0*/  HMMA.16816.F32.BF16 R68, R4, R38, R68 ;  /* 0x000000260444723c */ /* 0x008fe20000041844 */
[----:B-1----:R-:W-:-:S07]  /*2ec0*/  FMUL.FTZ R2, R75, c[0x0][0x320] ;  /* 0x0000c8004b027a20 */ /* 0x002fce0000410000 */
[----:B------:R-:W-:Y:S01]  /*2ed0*/  HMMA.16816.F32.BF16 R72, R8, R50, R60 ;  /* 0x000000320848723c */ /* 0x000fe2000004183c */
[----:B------:R1:W3:Y:S07]  /*2ee0*/  MUFU.TANH R95, R2 ;  /* 0x00000002005f7308 */ /* 0x0002ee0000002400 */
[----:B------:R-:W-:Y:S01]  /*2ef0*/  HMMA.16816.F32.BF16 R60, R20, R40, R44 ;  /* 0x00000028143c723c */ /* 0x000fe2000004182c */
[----:B------:R-:W5:Y:S07]  /*2f00*/  LDSM.16.M88.4 R44, [R224+0x7900] ;  /* 0x00790000e02c783b */ /* 0x000f6e0000000200 */
[----:B------:R-:W-:-:S02]  /*2f10*/  FMUL.FTZ R68, R68, c[0x0][0x320] ;  /* 0x0000c80044447a20 */ /* 0x000fc40000410000 */
[----:B------:R-:W-:Y:S02]  /*2f20*/  FMUL.FTZ R69, R69, c[0x0][0x320] ;  /* 0x0000c80045457a20 */ /* 0x000fe40000410000 */
[----:B------:R-:W-:Y:S01]  /*2f30*/  FMUL.FTZ R70, R70, c[0x0][0x320] ;  /* 0x0000c80046467a20 */ /* 0x000fe20000410000 */
[----:B------:R-:W-:Y:S01]  /*2f40*/  HMMA.16816.F32.BF16 R48, R32, R58, R100 ;  /* 0x0000003a2030723c */ /* 0x000fe20000041864 */
[----:B------:R-:W2:Y:S01]  /*2f50*/  MUFU.TANH R68, R68 ;  /* 0x0000004400447308 */ /* 0x000ea20000002400 */
[----:B-1----:R-:W-:-:S07]  /*2f60*/  FMUL.FTZ R2, R76, c[0x0][0x320] ;  /* 0x0000c8004c027a20 */ /* 0x002fce0000410000 */
[----:B------:R1:W1:Y:S02]  /*2f70*/  MUFU.TANH R94, R2 ;  /* 0x00000002005e7308 */ /* 0x0002640000002400 */
[----:B------:R-:W-:Y:S06]  /*2f80*/  HMMA.16816.F32.BF16 R56, R12, R52, R60 ;  /* 0x000000340c38723c */ /* 0x000fec000004183c */
[----:B------:R-:W2:Y:S07]  /*2f90*/  MUFU.TANH R69, R69 ;  /* 0x0000004500457308 */ /* 0x000eae0000002400 */
[----:B------:R-:W-:Y:S01]  /*2fa0*/  HMMA.16816.F32.BF16 R60, R24, R42, R48 ;  /* 0x0000002a183c723c */ /* 0x000fe20000041830 */
[----:B-1----:R-:W-:Y:S01]  /*2fb0*/  FMUL.FTZ R2, R77, c[0x0][0x320] ;  /* 0x0000c8004d027a20 */ /* 0x002fe20000410000 */
[----:B------:R-:W1:Y:S01]  /*2fc0*/  LDSM.16.M88.4 R48, [R235+0x3800] ;  /* 0x00380000eb30783b */ /* 0x000e620000000200 */
[----:B------:R-:W1:Y:S03]  /*2fd0*/  MUFU.TANH R70, R70 ;  /* 0x0000004600467308 */ /* 0x000e660000002400 */
[----:B------:R-:W1:Y:S05]  /*2fe0*/  LDSM.16.M88.4 R40, [R230+0x7900] ;  /* 0x00790000e628783b */ /* 0x000e6a0000000200 */
[----:B------:R2:W1:Y:S02]  /*2ff0*/  MUFU.TANH R93, R2 ;  /* 0x00000002005d7308 */ /* 0x0004640000002400 */
[----:B--2---:R-:W-:-:S06]  /*3000*/  FMUL.FTZ R2, R78, c[0x0][0x320] ;  /* 0x0000c8004e027a20 */ /* 0x004fcc0000410000 */
[----:B------:R2:W1:Y:S02]  /*3010*/  MUFU.TANH R90, R2 ;  /* 0x00000002005a7308 */ /* 0x0004640000002400 */
[----:B--2---:R-:W-:Y:S02]  /*3020*/  FMUL.FTZ R2, R79, c[0x0][0x320] ;  /* 0x0000c8004f027a20 */ /* 0x004fe40000410000 */
[----:B------:R-:W-:Y:S04]  /*3030*/  HMMA.16816.F32.BF16 R76, R4, R36, R56 ;  /* 0x00000024044c723c */ /* 0x000fe80000041838 */
[----:B------:R2:W1:Y:S04]  /*3040*/  MUFU.TANH R89, R2 ;  /* 0x0000000200597308 */ /* 0x0004680000002400 */
[----:B------:R-:W-:Y:S08]  /*3050*/  HMMA.16816.F32.BF16 R56, R16, R54, R60 ;  /* 0x000000361038723c */ /* 0x000ff0000004183c */
[----:B-----5:R-:W-:Y:S01]  /*3060*/  HMMA.16816.F32.BF16 R60, R28, R44, R136 ;  /* 0x0000002c1c3c723c */ /* 0x020fe20000041888 */
[----:B--2---:R-:W-:-:S04]  /*3070*/  FMUL.FTZ R2, R72, c[0x0][0x320] ;  /* 0x0000c80048027a20 */ /* 0x004fc80000410000 */
[----:B------:R2:W1:Y:S03]  /*3080*/  MUFU.TANH R91, R2 ;  /* 0x00000002005b7308 */ /* 0x0004660000002400 */
[----:B------:R-:W-:Y:S01]  /*3090*/  HMMA.16816.F32.BF16 R28, R28, R46, R148 ;  /* 0x0000002e1c1c723c */ /* 0x000fe20000041894 */
[----:B--2---:R-:W-:Y:S11]  /*30a0*/  FMUL.FTZ R2, R73, c[0x0][0x320] ;  /* 0x0000c80049027a20 */ /* 0x004ff60000410000 */
[----:B------:R-:W-:Y:S04]  /*30b0*/  @!UPT UIADD3 URZ, URZ, URZ, URZ ;  /* 0x0000003f3f3ff290 */ /* 0x000fe8000fffe03f */
[----:B-1----:R-:W-:Y:S01]  /*30c0*/  HMMA.16816.F32.BF16 R60, R20, R48, R60 ;  /* 0x00000030143c723c */ /* 0x002fe2000004183c */
[----:B------:R1:W2:Y:S02]  /*30d0*/  MUFU.TANH R92, R2 ;  /* 0x00000002005c7308 */ /* 0x0002a40000002400 */
[----:B-1----:R-:W-:-:S06]  /*30e0*/  FMUL.FTZ R2, R74, c[0x0][0x320] ;  /* 0x0000c8004a027a20 */ /* 0x002fcc0000410000 */
[----:B------:R1:W1:Y:S02]  /*30f0*/  MUFU.TANH R88, R2 ;  /* 0x0000000200587308 */ /* 0x0002640000002400 */
[----:B-1----:R-:W-:Y:S02]  /*3100*/  FMUL.FTZ R2, R75, c[0x0][0x320] ;  /* 0x0000c8004b027a20 */ /* 0x002fe40000410000 */
[----:B------:R-:W-:Y:S04]  /*3110*/  HMMA.16816.F32.BF16 R72, R8, R36, R64 ;  /* 0x000000240848723c */ /* 0x000fe80000041840 */
[----:B------:R1:W1:Y:S04]  /*3120*/  MUFU.TANH R87, R2 ;  /* 0x0000000200577308 */ /* 0x0002680000002400 */
[----:B------:R-:W-:Y:S01]  /*3130*/  HMMA.16816.F32.BF16 R64, R32, R44, R116 ;  /* 0x0000002c2040723c */ /* 0x000fe20000041874 */
[----:B-1----:R-:W-:-:S04]  /*3140*/  FMUL.FTZ R2, R80, c[0x0][0x320] ;  /* 0x0000c80050027a20 */ /* 0x002fc80000410000 */
[----:B------:R1:W1:Y:S11]  /*3150*/  MUFU.TANH R86, R2 ;  /* 0x0000000200567308 */ /* 0x0002760000002400 */
[----:B------:R-:W-:Y:S08]  /*3160*/  @!UPT UIADD3 URZ, URZ, URZ, URZ ;  /* 0x0000003f3f3ff290 */ /* 0x000ff0000fffe03f */
[----:B------:R-:W-:Y:S01]  /*3170*/  HMMA.16816.F32.BF16 R52, R24, R48, R64 ;  /* 0x000000301834723c */ /* 0x000fe20000041840 */
[----:B-1----:R-:W-:-:S07]  /*3180*/  FMUL.FTZ R2, R81, c[0x0][0x320] ;  /* 0x0000c80051027a20 */ /* 0x002fce0000410000 */
[----:B------:R-:W-:Y:S01]  /*3190*/  HMMA.16816.F32.BF16 R64, R8, R38, R56 ;  /* 0x000000260840723c */ /* 0x000fe20000041838 */
[----:B------:R1:W1:Y:S07]  /*31a0*/  MUFU.TANH R85, R2 ;  /* 0x0000000200557308 */ /* 0x00026e0000002400 */
[----:B------:R-:W-:Y:S01]  /*31b0*/  HMMA.16816.F32.BF16 R56, R32, R46, R112 ;  /* 0x0000002e2038723c */ /* 0x000fe20000041870 */
[----:B------:R-:W5:Y:S01]  /*31c0*/  LDSM.16.M88.4 R32, [R229+0x3800] ;  /* 0x00380000e520783b */ /* 0x000f620000000200 */
[----:B------:R-:W-:-:S06]  /*31d0*/  DEPBAR.LE SB0, 0x0 ;  /* 0x000080000000791a */ /* 0x000fcc0000000000 */
[----:B------:R-:W-:Y:S01]  /*31e0*/  HMMA.16816.F32.BF16 R52, R16, R40, R52 ;  /* 0x000000281034723c */ /* 0x000fe20000041834 */
[----:B-1----:R-:W-:-:S04]  /*31f0*/  FMUL.FTZ R2, R82, c[0x0][0x320] ;  /* 0x0000c80052027a20 */ /* 0x002fc80000410000 */
[----:B------:R1:W1:Y:S03]  /*3200*/  MUFU.TANH R81, R2 ;  /* 0x0000000200517308 */ /* 0x0002660000002400 */
[----:B------:R-:W-:Y:S01]  /*3210*/  HMMA.16816.F32.BF16 R36, R12, R40, R60 ;  /* 0x000000280c24723c */ /* 0x000fe2000004183c */
[----:B------:R-:W-:Y:S02]  /*3220*/  FMUL.FTZ R65, R65, c[0x0][0x320] ;  /* 0x0000c80041417a20 */ /* 0x000fe40000410000 */
[----:B------:R-:W-:Y:S02]  /*3230*/  FMUL.FTZ R66, R66, c[0x0][0x320] ;  /* 0x0000c80042427a20 */ /* 0x000fe40000410000 */
[----:B------:R-:W-:Y:S02]  /*3240*/  FMUL.FTZ R67, R67, c[0x0][0x320] ;  /* 0x0000c80043437a20 */ /* 0x000fe40000410000 */
[----:B------:R-:W2:Y:S01]  /*3250*/  MUFU.TANH R65, R65 ;  /* 0x0000004100417308 */ /* 0x000ea20000002400 */
[----:B------:R-:W-:Y:S01]  /*3260*/  HMMA.16816.F32.BF16 R24, R24, R50, R56 ;  /* 0x000000321818723c */ /* 0x000fe20000041838 */
[----:B-1----:R-:W-:-:S06]  /*3270*/  FMUL.FTZ R2, R83, c[0x0][0x320] ;  /* 0x0000c80053027a20 */ /* 0x002fcc0000410000 */
[----:B------:R-:W1:Y:S01]  /*3280*/  MUFU.TANH R66, R66 ;  /* 0x0000004200427308 */ /* 0x000e620000002400 */
[----:B------:R-:W-:Y:S07]  /*3290*/  HMMA.16816.F32.BF16 R48, R20, R50, R28 ;  /* 0x000000321430723c */ /* 0x000fee000004181c */
[----:B------:R1:W1:Y:S01]  /*32a0*/  MUFU.TANH R83, R2 ;  /* 0x0000000200537308 */ /* 0x0002620000002400 */
[----:B-----5:R-:W-:Y:S07]  /*32b0*/  HMMA.16816.F32.BF16 R52, R8, R32, R52 ;  /* 0x000000200834723c */ /* 0x020fee0000041834 */
[----:B------:R-:W2:Y:S01]  /*32c0*/  MUFU.TANH R67, R67 ;  /* 0x0000004300437308 */ /* 0x000ea20000002400 */
[----:B------:R-:W-:Y:S01]  /*32d0*/  HMMA.16816.F32.BF16 R16, R16, R42, R24 ;  /* 0x0000002a1010723c */ /* 0x000fe20000041818 */
[----:B-1----:R-:W-:-:S07]  /*32e0*/  FMUL.FTZ R2, R72, c[0x0][0x320] ;  /* 0x0000c80048027a20 */ /* 0x002fce0000410000 */
[----:B------:R-:W-:Y:S01]  /*32f0*/  HMMA.16816.F32.BF16 R12, R12, R42, R48 ;  /* 0x0000002a0c0c723c */ /* 0x000fe20000041830 */
[----:B------:R1:W1:Y:S07]  /*3300*/  MUFU.TANH R84, R2 ;  /* 0x0000000200547308 */ /* 0x00026e0000002400 */
[----:B------:R-:W-:Y:S01]  /*3310*/  HMMA.16816.F32.BF16 R20, R4, R32, R36 ;  /* 0x000000200414723c */ /* 0x000fe20000041824 */
[----:B------:R-:W-:Y:S02]  /*3320*/  FMUL.FTZ R52, R52, c[0x0][0x320] ;  /* 0x0000c80034347a20 */ /* 0x000fe40000410000 */
[----:B------:R-:W-:-:S02]  /*3330*/  FMUL.FTZ R53, R53, c[0x0][0x320] ;  /* 0x0000c80035357a20 */ /* 0x000fc40000410000 */
[----:B------:R-:W-:Y:S02]  /*3340*/  FMUL.FTZ R54, R54, c[0x0][0x320] ;  /* 0x0000c80036367a20 */ /* 0x000fe40000410000 */
[----:B------:R-:W2:Y:S01]  /*3350*/  MUFU.TANH R52, R52 ;  /* 0x0000003400347308 */ /* 0x000ea20000002400 */
[----:B------:R-:W-:Y:S01]  /*3360*/  HMMA.16816.F32.BF16 R8, R8, R34, R16 ;  /* 0x000000220808723c */ /* 0x000fe20000041810 */
[----:B-1----:R-:W-:-:S06]  /*3370*/  FMUL.FTZ R2, R73, c[0x0][0x320] ;  /* 0x0000c80049027a20 */ /* 0x002fcc0000410000 */
[----:B------:R1:W1:Y:S01]  /*3380*/  MUFU.TANH R82, R2 ;  /* 0x0000000200527308 */ /* 0x0002620000002400 */
[----:B------:R-:W-:Y:S07]  /*3390*/  HMMA.16816.F32.BF16 R4, R4, R34, R12 ;  /* 0x000000220404723c */ /* 0x000fee000004180c */
[----:B------:R-:W2:Y:S01]  /*33a0*/  MUFU.TANH R37, R54 ;  /* 0x0000003600257308 */ /* 0x000ea20000002400 */
[----:B------:R-:W-:Y:S02]  /*33b0*/  FMUL.FTZ R21, R21, c[0x0][0x320] ;  /* 0x0000c80015157a20 */ /* 0x000fe40000410000 */
[----:B------:R-:W-:-:S02]  /*33c0*/  FMUL.FTZ R20, R20, c[0x0][0x320] ;  /* 0x0000c80014147a20 */ /* 0x000fc40000410000 */
[----:B------:R-:W-:Y:S02]  /*33d0*/  FMUL.FTZ R23, R23, c[0x0][0x320] ;  /* 0x0000c80017177a20 */ /* 0x000fe40000410000 */
[----:B------:R-:W-:Y:S01]  /*33e0*/  FMUL.FTZ R22, R22, c[0x0][0x320] ;  /* 0x0000c80016167a20 */ /* 0x000fe20000410000 */
[----:B------:R-:W2:Y:S01]  /*33f0*/  MUFU.TANH R29, R21 ;  /* 0x00000015001d7308 */ /* 0x000ea20000002400 */
[----:B-1----:R-:W-:Y:S02]  /*3400*/  FMUL.FTZ R2, R74, c[0x0][0x320] ;  /* 0x0000c8004a027a20 */ /* 0x002fe40000410000 */
[----:B------:R-:W-:Y:S02]  /*3410*/  FMUL.FTZ R8, R8, c[0x0][0x320] ;  /* 0x0000c80008087a20 */ /* 0x000fe40000410000 */
[----:B------:R-:W-:Y:S02]  /*3420*/  FMUL.FTZ R9, R9, c[0x0][0x320] ;  /* 0x0000c80009097a20 */ /* 0x000fe40000410000 */
[----:B------:R-:W-:Y:S01]  /*3430*/  FMUL.FTZ R10, R10, c[0x0][0x320] ;  /* 0x0000c8000a0a7a20 */ /* 0x000fe20000410000 */
[----:B------:R1:W1:Y:S01]  /*3440*/  MUFU.TANH R80, R2 ;  /* 0x0000000200507308 */ /* 0x0002620000002400 */
[----:B------:R-:W-:-:S02]  /*3450*/  FMUL.FTZ R11, R11, c[0x0][0x320] ;  /* 0x0000c8000b0b7a20 */ /* 0x000fc40000410000 */
[----:B------:R-:W-:Y:S02]  /*3460*/  FMUL.FTZ R5, R5, c[0x0][0x320] ;  /* 0x0000c80005057a20 */ /* 0x000fe40000410000 */
[----:B------:R-:W-:Y:S02]  /*3470*/  FMUL.FTZ R6, R6, c[0x0][0x320] ;  /* 0x0000c80006067a20 */ /* 0x000fe40000410000 */
[----:B------:R-:W-:Y:S01]  /*3480*/  FMUL.FTZ R7, R7, c[0x0][0x320] ;  /* 0x0000c80007077a20 */ /* 0x000fe20000410000 */
[----:B------:R-:W2:Y:S01]  /*3490*/  MUFU.TANH R53, R53 ;  /* 0x0000003500357308 */ /* 0x000ea20000002400 */
[----:B------:R-:W-:Y:S02]  /*34a0*/  FMUL.FTZ R4, R4, c[0x0][0x320] ;  /* 0x0000c80004047a20 */ /* 0x000fe40000410000 */
[----:B-1----:R-:W-:-:S05]  /*34b0*/  FMUL.FTZ R2, R75, c[0x0][0x320] ;  /* 0x0000c8004b027a20 */ /* 0x002fca0000410000 */
[----:B------:R-:W1:Y:S08]  /*34c0*/  MUFU.TANH R30, R20 ;  /* 0x00000014001e7308 */ /* 0x000e700000002400 */
[----:B------:R5:W1:Y:S08]  /*34d0*/  MUFU.TANH R75, R2 ;  /* 0x00000002004b7308 */ /* 0x000a700000002400 */
[----:B------:R-:W1:Y:S01]  /*34e0*/  MUFU.TANH R31, R23 ;  /* 0x00000017001f7308 */ /* 0x000e620000002400 */
[----:B-----5:R-:W-:-:S07]  /*34f0*/  FMUL.FTZ R2, R76, c[0x0][0x320] ;  /* 0x0000c8004c027a20 */ /* 0x020fce0000410000 */
        /* <DEDUP_REMOVED lines=16> */
[----:B------:R5:W1:Y:S08]  /*3600*/  MUFU.TANH R22, R4 ;  /* 0x0000000400167308 */ /* 0x000a700000002400 */
[----:B------:R1:W1:Y:S01]  /*3610*/  MUFU.TANH R44, R2 ;  /* 0x00000002002c7308 */ /* 0x0002620000002400 */
[----:B-----5:R-:W-:Y:S01]  /*3620*/  LOP3.LUT R4, R152, R147, RZ, 0xfc, !PT ;  /* 0x0000009398047212 */ /* 0x020fe200078efcff */
[----:B-1----:R-:W-:-:S06]  /*3630*/  FMUL.FTZ R2, R71, c[0x0][0x320] ;  /* 0x0000c80047027a20 */ /* 0x002fcc0000410000 */
[----:B------:R1:W1:Y:S02]  /*3640*/  MUFU.TANH R40, R2 ;  /* 0x0000000200287308 */ /* 0x0002640000002400 */
[----:B-1----:R-:W-:-:S06]  /*3650*/  FMUL.FTZ R2, R55, c[0x0][0x320] ;  /* 0x0000c80037027a20 */ /* 0x002fcc0000410000 */
[----:B------:R1:W1:Y:S01]  /*3660*/  MUFU.TANH R36, R2 ;  /* 0x0000000200247308 */ /* 0x0002620000002400 */
[----:B------:R-:W-:Y:S06]  /*3670*/  BAR.SYNC.DEFER_BLOCKING 0x0 ;  /* 0x0000000000007b1d */ /* 0x000fec0000010000 */
[----:B------:R-:W-:Y:S05]  /*3680*/  @!P1 BRA `(.L_x_110) ;  /* 0x0000024000009947 */ /* 0x000fea0003800000 */
[----:B--234-:R-:W-:-:S04]  /*3690*/  UIADD3 UR5, UR21, -0x2, URZ ;  /* 0xfffffffe15057890 */ /* 0x01cfc8000fffe03f */
[----:B------:R-:W-:Y:S02]  /*36a0*/  USHF.R.S32.HI UR4, URZ, 0x1f, UR5 ;  /* 0x0000001f3f047899 */ /* 0x000fe40008011405 */
[----:B------:R-:W-:Y:S01]  /*36b0*/  UIMAD UR22, UR22, UR5, URZ ;  /* 0x00000005161672a4 */ /* 0x000fe2000f8e023f */
[----:B------:R-:W-:Y:S01]  /*36c0*/  IMAD.WIDE.U32 R8, R153, UR5, R156 ;  /* 0x0000000599087c25 */ /* 0x000fe2000f8e009c */
[----:B------:R-:W-:Y:S02]  /*36d0*/  USHF.L.U32 UR5, UR6, 0x5, URZ ;  /* 0x0000000506057899 */ /* 0x000fe4000800063f */
[----:B------:R-:W-:Y:S02]  /*36e0*/  UIMAD UR4, UR4, UR23, UR22 ;  /* 0x00000017040472a4 */ /* 0x000fe4000f8e0216 */
[----:B------:R-:W-:Y:S01]  /*36f0*/  LEA R6, P1, R8, c[0x0][0x1c8], 0x1 ;  /* 0x0000720008067a11 */ /* 0x000fe200078208ff */
[----:B------:R-:W-:Y:S01]  /*3700*/  USHF.L.U64.HI UR6, UR6, 0x5, UR7 ;  /* 0x0000000506067899 */ /* 0x000fe20008010207 */
[----:B------:R-:W-:Y:S01]  /*3710*/  IMAD.U32 R14, RZ, RZ, UR5 ;  /* 0x00000005ff0e7e24 */ /* 0x000fe2000f8e00ff */
[----:B------:R-:W-:Y:S01]  /*3720*/  UIADD3 UR7, UP0, UR12, 0x80, URZ ;  /* 0x000000800c077890 */ /* 0x000fe2000ff1e03f */
[----:B-1----:R-:W-:-:S03]  /*3730*/  IADD3 R2, R9, UR4, RZ ;  /* 0x0000000409027c10 */ /* 0x002fc6000fffe0ff */
[----:B------:R-:W-:Y:S01]  /*3740*/  UIADD3.X UR4, URZ, UR9, URZ, UP0, !UPT ;  /* 0x000000093f047290 */ /* 0x000fe200087fe43f */
[----:B------:R-:W-:Y:S02]  /*3750*/  LEA.HI.X R7, R8, c[0x0][0x1cc], R2, 0x1, P1 ;  /* 0x0000730008077a11 */ /* 0x000fe400008f0c02 */
[----:B------:R-:W-:Y:S02]  /*3760*/  IADD3 R8, P4, R6, UR5, RZ ;  /* 0x0000000506087c10 */ /* 0x000fe4000ff9e0ff */
[----:B------:R-:W-:Y:S01]  /*3770*/  IADD3 R14, P2, P1, R14, 0x80, R6 ;  /* 0x000000800e0e7810 */ /* 0x000fe2000795e006 */
[----:B------:R-:W-:Y:S01]  /*3780*/  @!PT LDS RZ, [RZ] ;  /* 0x00000000fffff984 */ /* 0x000fe20000000800 */
[----:B------:R-:W-:Y:S01]  /*3790*/  @!PT LDS RZ, [RZ] ;  /* 0x00000000fffff984 */ /* 0x000fe20000000800 */
[----:B------:R-:W-:Y:S01]  /*37a0*/  @!PT LDS RZ, [RZ] ;  /* 0x00000000fffff984 */ /* 0x000fe20000000800 */
[----:B------:R1:W-:Y:S01]  /*37b0*/  LDGSTS.E.BYPASS.LTC128B.128 [R244+0x4100], [R6.64], !P3 ;  /* 0x0410000006f47fae */ /* 0x0003e2000d901d52 */
[----:B------:R-:W-:Y:S02]  /*37c0*/  IADD3.X R9, R7, UR6, RZ, P4, !PT ;  /* 0x0000000607097c10 */ /* 0x000fe4000a7fe4ff */
[----:B------:R-:W-:Y:S01]  /*37d0*/  IADD3.X R15, RZ, UR6, R7, P2, P1 ;  /* 0x00000006ff0f7c10 */ /* 0x000fe200097e2407 */
[----:B------:R1:W-:Y:S01]  /*37e0*/  LDGSTS.E.BYPASS.LTC128B.128 [R244+0x6100], [R6.64+0x80], !P0 ;  /* 0x0610008006f47fae */ /* 0x0003e2000c101d52 */
[----:B------:R-:W-:-:S03]  /*37f0*/  IADD3 R12, P4, R8, UR7, RZ ;  /* 0x00000007080c7c10 */ /* 0x000fc6000ff9e0ff */
[----:B------:R2:W-:Y:S01]  /*3800*/  LDGSTS.E.BYPASS.LTC128B.128 [R244+0x4900], [R8.64], !P3 ;  /* 0x0490000008f47fae */ /* 0x0005e2000d901d52 */
[----:B------:R-:W-:-:S03]  /*3810*/  IADD3.X R13, R9, UR4, RZ, P4, !PT ;  /* 0x00000004090d7c10 */ /* 0x000fc6000a7fe4ff */
[----:B------:R3:W-:Y:S01]  /*3820*/  LDGSTS.E.BYPASS.LTC128B.128 [R244+0x6900], [R14.64], !P0 ;  /* 0x069000000ef47fae */ /* 0x0007e2000c101d52 */
[----:B-1----:R-:W-:-:S04]  /*3830*/  IADD3 R6, P5, R8, UR5, RZ ;  /* 0x0000000508067c10 */ /* 0x002fc8000ffbe0ff */
[C---:B------:R-:W-:Y:S02]  /*3840*/  IADD3 R10, P2, R6.reuse, UR5, RZ ;  /* 0x00000005060a7c10 */ /* 0x040fe4000ff5e0ff */
[----:B------:R-:W-:Y:S02]  /*3850*/  IADD3.X R7, R9, UR6, RZ, P5, !PT ;  /* 0x0000000609077c10 */ /* 0x000fe4000affe4ff */
[----:B--2---:R-:W-:Y:S02]  /*3860*/  IADD3 R8, P1, R6, UR7, RZ ;  /* 0x0000000706087c10 */ /* 0x004fe4000ff3e0ff */
[C---:B------:R-:W-:Y:S01]  /*3870*/  IADD3.X R11, R7.reuse, UR6, RZ, P2, !PT ;  /* 0x00000006070b7c10 */ /* 0x040fe200097fe4ff */
[----:B------:R3:W-:Y:S01]  /*3880*/  LDGSTS.E.BYPASS.LTC128B.128 [R244+0x5100], [R6.64], !P3 ;  /* 0x0510000006f47fae */ /* 0x0007e2000d901d52 */
[----:B------:R-:W-:-:S03]  /*3890*/  IADD3.X R9, R7, UR4, RZ, P1, !PT ;  /* 0x0000000407097c10 */ /* 0x000fc60008ffe4ff */
[----:B------:R3:W-:Y:S04]  /*38a0*/  LDGSTS.E.BYPASS.LTC128B.128 [R244+0x7100], [R12.64], !P0 ;  /* 0x071000000cf47fae */ /* 0x0007e8000c101d52 */
[----:B------:R3:W-:Y:S04]  /*38b0*/  LDGSTS.E.BYPASS.LTC128B.128 [R244+0x5900], [R10.64], !P3 ;  /* 0x059000000af47fae */ /* 0x0007e8000d901d52 */
[----:B------:R3:W-:Y:S02]  /*38c0*/  LDGSTS.E.BYPASS.LTC128B.128 [R244+0x7900], [R8.64], !P0 ;  /* 0x0790000008f47fae */ /* 0x0007e4000c101d52 */
.L_x_110:
[----:B-1234-:R-:W-:Y:S01]  /*38d0*/  LOP3.LUT R2, R154, 0xffffffe0, RZ, 0xc0, !PT ;  /* 0xffffffe09a027812 */ /* 0x01efe200078ec0ff */
[----:B------:R-:W-:Y:S01]  /*38e0*/  IMAD.U32 R5, RZ, RZ, UR17 ;  /* 0x00000011ff057e24 */ /* 0x000fe2000f8e00ff */
[----:B------:R-:W-:Y:S01]  /*38f0*/  STL [R1+0x80], R244 ;  /* 0x000080f401007387 */ /* 0x000fe20000100800 */
[----:B------:R-:W-:-:S02]  /*3900*/  IMAD.SHL.U32 R225, R4, 0x2, RZ ;  /* 0x0000000204e17824 */ /* 0x000fc400078e00ff */
[----:B------:R-:W-:Y:S01]  /*3910*/  IMAD.IADD R2, R188, 0x1, -R2 ;  /* 0x00000001bc027824 */ /* 0x000fe200078e0a02 */
[----:B------:R-:W-:Y:S01]  /*3920*/  STL [R1+0x7c], R243 ;  /* 0x00007cf301007387 */ /* 0x000fe20000100800 */
[----:B------:R-:W-:Y:S01]  /*3930*/  IMAD R226, R3, 0x2, R225 ;  /* 0x0000000203e27824 */ /* 0x000fe200078e02e1 */
[C---:B------:R-:W-:Y:S02]  /*3940*/  LEA R228, R0.reuse, R225, 0x1 ;  /* 0x000000e100e47211 */ /* 0x040fe400078e08ff */
[----:B------:R-:W-:Y:S01]  /*3950*/  SHF.R.S32.HI R8, RZ, 0x1f, R2 ;  /* 0x0000001fff087819 */ /* 0x000fe20000011402 */
[----:B------:R-:W-:Y:S01]  /*3960*/  STL [R1+0x78], R242 ;  /* 0x000078f201007387 */ /* 0x000fe20000100800 */
[----:B------:R-:W-:Y:S02]  /*3970*/  IMAD R227, R0, 0x2, R226 ;  /* 0x0000000200e37824 */ /* 0x000fe400078e02e2 */
[----:B------:R-:W-:Y:S01]  /*3980*/  LEA.HI R8, R8, R2, RZ, 0x2 ;  /* 0x0000000208087211 */ /* 0x000fe200078f10ff */
[----:B------:R-:W-:Y:S03]  /*3990*/  STL [R1+0x74], R241 ;  /* 0x000074f101007387 */ /* 0x000fe60000100800 */
[----:B------:R-:W-:Y:S01]  /*39a0*/  LOP3.LUT R8, R8, 0x7ffffffc, RZ, 0xc0, !PT ;  /* 0x7ffffffc08087812 */ /* 0x000fe200078ec0ff */
[----:B------:R-:W-:Y:S03]  /*39b0*/  STL [R1+0x70], R240 ;  /* 0x000070f001007387 */ /* 0x000fe60000100800 */
[----:B------:R-:W-:Y:S01]  /*39c0*/  IADD3 R8, R2, -R8, RZ ;  /* 0x8000000802087210 */ /* 0x000fe20007ffe0ff */
[----:B------:R-:W-:Y:S04]  /*39d0*/  STL [R1+0x6c], R239 ;  /* 0x00006cef01007387 */ /* 0x000fe80000100800 */
[----:B------:R-:W-:Y:S01]  /*39e0*/  IMAD R8, R8, -0x2, R5 ;  /* 0xfffffffe08087824 */ /* 0x000fe200078e0205 */
[----:B------:R-:W-:Y:S04]  /*39f0*/  STL [R1+0x68], R238 ;  /* 0x000068ee01007387 */ /* 0x000fe80000100800 */
[C---:B------:R-:W-:Y:S01]  /*3a00*/  ISETP.GT.AND P1, PT, R8.reuse, RZ, PT ;  /* 0x000000ff0800720c */ /* 0x040fe20003f24270 */
[----:B------:R-:W-:Y:S01]  /*3a10*/  STL [R1+0x64], R237 ;  /* 0x000064ed01007387 */ /* 0x000fe20000100800 */
[----:B------:R-:W-:-:S02]  /*3a20*/  ISETP.GT.AND P6, PT, R8, 0x1, PT ;  /* 0x000000010800780c */ /* 0x000fc40003fc4270 */
[----:B------:R-:W-:Y:S01]  /*3a30*/  ISETP.GT.AND P5, PT, R8, 0x8, PT ;  /* 0x000000080800780c */ /* 0x000fe20003fa4270 */
[----:B------:R-:W-:Y:S01]  /*3a40*/  STL [R1+0x60], R236 ;  /* 0x000060ec01007387 */ /* 0x000fe20000100800 */
[----:B------:R-:W-:Y:S02]  /*3a50*/  FSEL R6, R142, -INF , P1 ;  /* 0xff8000008e067808 */ /* 0x000fe40000800000 */
[----:B------:R-:W-:Y:S01]  /*3a60*/  FSEL R7, R141, -INF , P6 ;  /* 0xff8000008d077808 */ /* 0x000fe20003000000 */
[----:B------:R-:W-:Y:S01]  /*3a70*/  STL [R1+0x5c], R235 ;  /* 0x00005ceb01007387 */ /* 0x000fe20000100800 */
[----:B------:R-:W-:Y:S02]  /*3a80*/  ISETP.GT.AND P4, PT, R8, 0x9, PT ;  /* 0x000000090800780c */ /* 0x000fe40003f84270 */
[----:B------:R-:W-:Y:S01]  /*3a90*/  FSEL R9, R106, -INF , P5 ;  /* 0xff8000006a097808 */ /* 0x000fe20002800000 */
[----:B------:R-:W-:Y:S01]  /*3aa0*/  STL [R1+0x58], R234 ;  /* 0x000058ea01007387 */ /* 0x000fe20000100800 */
[----:B------:R-:W-:-:S02]  /*3ab0*/  FMNMX.FTZ R135, R6, R7, !PT ;  /* 0x0000000706877209 */ /* 0x000fc40007810000 */
[----:B------:R-:W-:Y:S01]  /*3ac0*/  ISETP.GT.AND P2, PT, R8, 0x10, PT ;  /* 0x000000100800780c */ /* 0x000fe20003f44270 */
[----:B------:R-:W-:Y:S01]  /*3ad0*/  STL [R1+0x54], R233 ;  /* 0x000054e901007387 */ /* 0x000fe20000100800 */
[----:B------:R-:W-:Y:S02]  /*3ae0*/  FSEL R10, R105, -INF , P4 ;  /* 0xff800000690a7808 */ /* 0x000fe40002000000 */
[----:B------:R-:W-:Y:S01]  /*3af0*/  FMNMX.FTZ R135, R9, R135, !PT ;  /* 0x0000008709877209 */ /* 0x000fe20007810000 */
[----:B------:R-:W-:Y:S01]  /*3b00*/  STL [R1+0x50], R232 ;  /* 0x000050e801007387 */ /* 0x000fe20000100800 */
[----:B------:R-:W-:Y:S02]  /*3b10*/  FSEL R11, R108, -INF , P1 ;  /* 0xff8000006c0b7808 */ /* 0x000fe40000800000 */
[----:B------:R-:W-:Y:S01]  /*3b20*/  FSEL R119, R144, -INF , P1 ;  /* 0xff80000090777808 */ /* 0x000fe20000800000 */
[----:B------:R1:W-:Y:S01]  /*3b30*/  STL [R1+0x4c], R231 ;  /* 0x00004ce701007387 */ /* 0x0003e20000100800 */
[----:B------:R-:W-:-:S02]  /*3b40*/  FSEL R108, R146, -INF , P1 ;  /* 0xff800000926c7808 */ /* 0x000fc40000800000 */
[----:B------:R-:W-:Y:S01]  /*3b50*/  ISETP.GT.AND P1, PT, R8, 0x11, PT ;  /* 0x000000110800780c */ /* 0x000fe20003f24270 */
[----:B------:R2:W-:Y:S01]  /*3b60*/  STL [R1+0x48], R230 ;  /* 0x000048e601007387 */ /* 0x0005e20000100800 */
[----:B------:R-:W-:Y:S02]  /*3b70*/  FSEL R17, R94, -INF , P2 ;  /* 0xff8000005e117808 */ /* 0x000fe40001000000 */
[----:B------:R-:W-:Y:S01]  /*3b80*/  FMNMX.FTZ R135, R10, R135, !PT ;  /* 0x000000870a877209 */ /* 0x000fe20007810000 */
[----:B------:R3:W-:Y:S01]  /*3b90*/  STL [R1+0x44], R229 ;  /* 0x000044e501007387 */ /* 0x0007e20000100800 */
[----:B------:R-:W-:Y:S02]  /*3ba0*/  FSEL R14, R109, -INF , P6 ;  /* 0xff8000006d0e7808 */ /* 0x000fe40003000000 */
[----:B------:R-:W-:Y:S01]  /*3bb0*/  FSEL R121, R143, -INF , P6 ;  /* 0xff8000008f797808 */ /* 0x000fe20003000000 */
[----:B------:R4:W-:Y:S01]  /*3bc0*/  STL [R1+0x40], R224 ;  /* 0x000040e001007387 */ /* 0x0009e20000100800 */
[----:B------:R-:W-:-:S02]  /*3bd0*/  FSEL R109, R145, -INF , P6 ;  /* 0xff800000916d7808 */ /* 0x000fc40003000000 */
[----:B------:R-:W-:Y:S01]  /*3be0*/  ISETP.GT.AND P6, PT, R8, 0x18, PT ;  /* 0x000000180800780c */ /* 0x000fe20003fc4270 */
[----:B------:R-:W-:Y:S01]  /*3bf0*/  LDSM.16.MT88.4 R48, [R226+0x100] ;  /* 0x00010000e230783b */ /* 0x000fe20000004200 */
[----:B------:R-:W-:Y:S02]  /*3c00*/  FSEL R18, R93, -INF , P1 ;  /* 0xff8000005d127808 */ /* 0x000fe40000800000 */
[----:B------:R-:W-:Y:S01]  /*3c10*/  FMNMX.FTZ R135, R17, R135, !PT ;  /* 0x0000008711877209 */ /* 0x000fe20007810000 */
[----:B------:R-:W-:Y:S01]  /*3c20*/  LDSM.16.MT88.4 R100, [R226+0x2100] ;  /* 0x00210000e264783b */ /* 0x000fe20000004200 */
[----:B------:R-:W-:Y:S02]  /*3c30*/  FSEL R122, R110, -INF , P5 ;  /* 0xff8000006e7a7808 */ /* 0x000fe40002800000 */
[----:B------:R-:W-:Y:S01]  /*3c40*/  FSEL R15, R104, -INF , P5 ;  /* 0xff800000680f7808 */ /* 0x000fe20002800000 */
[----:B------:R-:W-:Y:S01]  /*3c50*/  LDSM.16.MT88.4 R128, [R227+0x2100] ;  /* 0x00210000e380783b */ /* 0x000fe20000004200 */
        /* <DEDUP_REMOVED lines=14> */
[----:B------:R-:W0:Y:S01]  /*3d40*/  LDGDEPBAR ;  /* 0x00000000000079af */ /* 0x000e220000000000 */
[----:B------:R-:W-:Y:S02]  /*3d50*/  FSEL R23, R90, -INF , P2 ;  /* 0xff8000005a177808 */ /* 0x000fe40001000000 */
[----:B------:R-:W-:Y:S02]  /*3d60*/  FSEL R132, R96, -INF , P2 ;  /* 0xff80000060847808 */ /* 0x000fe40001000000 */
[----:B------:R-:W-:-:S02]  /*3d70*/  FSEL R116, R99, -INF , P2 ;  /* 0xff80000063747808 */ /* 0x000fc40001000000 */
[----:B------:R-:W-:Y:S02]  /*3d80*/  ISETP.GT.AND P2, PT, R8, 0x21, PT ;  /* 0x000000210800780c */ /* 0x000fe40003f44270 */
[----:B------:R-:W-:Y:S02]  /*3d90*/  FSEL R181, R74, -INF , P4 ;  /* 0xff8000004ab57808 */ /* 0x000fe40002000000 */
[----:B------:R-:W-:Y:S02]  /*3da0*/  FMNMX.FTZ R135, R20, R135, !PT ;  /* 0x0000008714877209 */ /* 0x000fe40007810000 */
[----:B------:R-:W-:Y:S02]  /*3db0*/  FSEL R24, R89, -INF , P1 ;  /* 0xff80000059187808 */ /* 0x000fe40000800000 */
[----:B------:R-:W-:Y:S02]  /*3dc0*/  FSEL R133, R95, -INF , P1 ;  /* 0xff8000005f857808 */ /* 0x000fe40000800000 */
[----:B------:R-:W-:-:S02]  /*3dd0*/  FSEL R117, R97, -INF , P1 ;  /* 0xff80000061757808 */ /* 0x000fc40000800000 */
[----:B------:R-:W-:Y:S01]  /*3de0*/  ISETP.GT.AND P1, PT, R8, 0x28, PT ;  /* 0x000000280800780c */ /* 0x000fe20003f24270 */
[----:B------:R-:W-:Y:S01]  /*3df0*/  LDSM.16.MT88.4 R96, [R225+0x2100] ;  /* 0x00210000e160783b */ /* 0x000fe20000004200 */
[----:B------:R-:W-:Y:S02]  /*3e00*/  FSEL R180, R73, -INF , P2 ;  /* 0xff80000049b47808 */ /* 0x000fe40001000000 */
[----:B------:R-:W-:Y:S02]  /*3e10*/  FMNMX.FTZ R135, R181, R135, !PT ;  /* 0x00000087b5877209 */ /* 0x000fe40007810000 */
[----:B------:R-:W-:Y:S02]  /*3e20*/  FSEL R186, R72, -INF , P4 ;  /* 0xff80000048ba7808 */ /* 0x000fe40002000000 */
[----:B------:R-:W-:Y:S02]  /*3e30*/  FSEL R179, R80, -INF , P4 ;  /* 0xff80000050b37808 */ /* 0x000fe40002000000 */
[----:B------:R-:W-:-:S02]  /*3e40*/  FSEL R177, R84, -INF , P4 ;  /* 0xff80000054b17808 */ /* 0x000fc40002000000 */
[----:B------:R-:W-:Y:S02]  /*3e50*/  FSEL R182, R68, -INF , P1 ;  /* 0xff80000044b67808 */ /* 0x000fe40000800000 */
[----:B------:R-:W-:Y:S02]  /*3e60*/  ISETP.GT.AND P4, PT, R8, 0x29, PT ;  /* 0x000000290800780c */ /* 0x000fe40003f84270 */
        /* <DEDUP_REMOVED lines=10> */
[----:B------:R-:W-:Y:S01]  /*3f10*/  FSEL R118, R92, -INF , P5 ;  /* 0xff8000005c767808 */ /* 0x000fe20002800000 */
[----:B------:R-:W-:Y:S01]  /*3f20*/  LDSM.16.MT88.4 R84, [R228+0x100] ;  /* 0x00010000e454783b */ /* 0x000fe20000004200 */
[----:B------:R-:W-:-:S02]  /*3f30*/  ISETP.GT.AND P5, PT, R8, 0x31, PT ;  /* 0x000000310800780c */ /* 0x000fc40003fa4270 */
[----:B-1----:R-:W-:Y:S01]  /*3f40*/  FSEL R231, R30, -INF , P6 ;  /* 0xff8000001ee77808 */ /* 0x002fe20003000000 */
[----:B------:R-:W-:Y:S01]  /*3f50*/  LDSM.16.MT88.4 R92, [R227+0x2900] ;  /* 0x00290000e35c783b */ /* 0x000fe20000004200 */
[----:B------:R-:W-:Y:S02]  /*3f60*/  FMNMX.FTZ R135, R183, R135, !PT ;  /* 0x00000087b7877209 */ /* 0x000fe40007810000 */
[----:B------:R-:W-:Y:S01]  /*3f70*/  ISETP.GT.AND P4, PT, R8, 0x38, PT ;  /* 0x000000380800780c */ /* 0x000fe20003f84270 */
[----:B------:R-:W-:Y:S01]  /*3f80*/  STL [R1+0x84], R231 ;  /* 0x000084e701007387 */ /* 0x000fe20000100800 */
[----:B------:R-:W-:Y:S02]  /*3f90*/  FSEL R209, R29, -INF , P5 ;  /* 0xff8000001dd17808 */ /* 0x000fe40002800000 */
[----:B------:R-:W-:Y:S02]  /*3fa0*/  FMNMX.FTZ R135, R231, R135, !PT ;  /* 0x00000087e7877209 */ /* 0x000fe40007810000 */
[----:B------:R-:W-:-:S02]  /*3fb0*/  FSEL R185, R45, -INF , P2 ;  /* 0xff8000002db97808 */ /* 0x000fc40001000000 */
[----:B------:R-:W-:Y:S02]  /*3fc0*/  FSEL R178, R75, -INF , P2 ;  /* 0xff8000004bb27808 */ /* 0x000fe40001000000 */
[----:B------:R-:W-:Y:S01]  /*3fd0*/  FSEL R170, R82, -INF , P2 ;  /* 0xff80000052aa7808 */ /* 0x000fe20001000000 */
[----:B------:R-:W-:Y:S01]  /*3fe0*/  LDSM.16.MT88.4 R72, [R226+0x900] ;  /* 0x00090000e248783b */ /* 0x000fe20000004200 */
[----:B------:R-:W-:Y:S02]  /*3ff0*/  ISETP.GT.AND P2, PT, R8, 0x39, PT ;  /* 0x000000390800780c */ /* 0x000fe40003f44270 */
[----:B--2---:R-:W-:Y:S02]  /*4000*/  FSEL R230, R22, -INF , P4 ;  /* 0xff80000016e67808 */ /* 0x004fe40002000000 */
[----:B------:R-:W-:Y:S02]  /*4010*/  FMNMX.FTZ R135, R209, R135, !PT ;  /* 0x00000087d1877209 */ /* 0x000fe40007810000 */
[----:B------:R-:W-:Y:S01]  /*4020*/  FSEL R208, R21, -INF , P2 ;  /* 0xff80000015d07808 */ /* 0x000fe20001000000 */
[----:B------:R-:W-:Y:S01]  /*4030*/  STL [R1+0x88], R230 ;  /* 0x000088e601007387 */ /* 0x000fe20000100800 */
[----:B------:R-:W-:-:S02]  /*4040*/  FMNMX.FTZ R135, R230, R135, !PT ;  /* 0x00000087e6877209 */ /* 0x000fc40007810000 */
[----:B------:R-:W-:Y:S02]  /*4050*/  FSEL R184, R70, -INF , P1 ;  /* 0xff80000046b87808 */ /* 0x000fe40000800000 */
[----:B------:R-:W-:Y:S01]  /*4060*/  FMNMX.FTZ R135, R208, R135, !PT ;  /* 0x00000087d0877209 */ /* 0x000fe20007810000 */
[----:B------:R-:W-:Y:S01]  /*4070*/  LDSM.16.MT88.4 R68, [R228+0x900] ;  /* 0x00090000e444783b */ /* 0x000fe20000004200 */
[----:B------:R-:W-:Y:S02]  /*4080*/  FSEL R171, R66, -INF , P1 ;  /* 0xff80000042ab7808 */ /* 0x000fe40000800000 */
[----:B------:R-:W-:Y:S01]  /*4090*/  FSEL R169, R44, -INF , P1 ;  /* 0xff8000002ca97808 */ /* 0x000fe20000800000 */
[----:B------:R-:W1:Y:S01]  /*40a0*/  SHFL.BFLY PT, R2, R135, 0x2, 0x1f ;  /* 0x0c401f0087027f89 */ /* 0x000e6200000e0000 */
[----:B---3--:R-:W-:Y:S02]  /*40b0*/  FSEL R229, R32, -INF , P6 ;  /* 0xff80000020e57808 */ /* 0x008fe40003000000 */
[----:B------:R-:W-:Y:S01]  /*40c0*/  FSEL R252, R31, -INF , P5 ;  /* 0xff8000001ffc7808 */ /* 0x000fe20002800000 */
[----:B------:R-:W-:Y:S01]  /*40d0*/  LDSM.16.MT88.4 R44, [R225+0x100] ;  /* 0x00010000e12c783b */ /* 0x000fe20000004200 */
[----:B----4-:R-:W-:-:S02]  /*40e0*/  FSEL R224, R28, -INF , P4 ;  /* 0xff8000001ce07808 */ /* 0x010fc40002000000 */
[----:B------:R-:W-:Y:S02]  /*40f0*/  FSEL R210, R27, -INF , P2 ;  /* 0xff8000001bd27808 */ /* 0x000fe40001000000 */
[----:B------:R-:W-:Y:S02]  /*4100*/  FMNMX.FTZ R0, R108, R109, !PT ;  /* 0x0000006d6c007209 */ /* 0x000fe40007810000 */
[----:B------:R-:W-:Y:S02]  /*4110*/  FSEL R214, R52, -INF , P6 ;  /* 0xff80000034d67808 */ /* 0x000fe40003000000 */
[----:B------:R-:W-:Y:S02]  /*4120*/  FMNMX.FTZ R0, R110, R0, !PT ;  /* 0x000000006e007209 */ /* 0x000fe40007810000 */
[----:B------:R-:W-:Y:S02]  /*4130*/  FSEL R207, R53, -INF , P5 ;  /* 0xff80000035cf7808 */ /* 0x000fe40002800000 */
[----:B------:R-:W-:-:S02]  /*4140*/  FMNMX.FTZ R0, R111, R0, !PT ;  /* 0x000000006f007209 */ /* 0x000fc40007810000 */
[----:B------:R-:W-:Y:S02]  /*4150*/  FSEL R206, R33, -INF , P4 ;  /* 0xff80000021ce7808 */ /* 0x000fe40002000000 */
[----:B------:R-:W-:Y:S02]  /*4160*/  FMNMX.FTZ R0, R116, R0, !PT ;  /* 0x0000000074007209 */ /* 0x000fe40007810000 */
[----:B------:R-:W-:Y:S02]  /*4170*/  FSEL R205, R34, -INF , P2 ;  /* 0xff80000022cd7808 */ /* 0x000fe40001000000 */
[----:B-1----:R-:W-:Y:S02]  /*4180*/  FMNMX.FTZ R135, R135, R2, !PT ;  /* 0x0000000287877209 */ /* 0x002fe40007810000 */
[----:B------:R-:W-:Y:S02]  /*4190*/  FMNMX.FTZ R0, R117, R0, !PT ;  /* 0x0000000075007209 */ /* 0x000fe40007810000 */
[----:B------:R-:W-:Y:S01]  /*41a0*/  FSEL R195, R37, -INF , P6 ;  /* 0xff80000025c37808 */ /* 0x000fe20003000000 */
[----:B------:R-:W1:Y:S01]  /*41b0*/  SHFL.BFLY PT, R2, R135, 0x1, 0x1f ;  /* 0x0c201f0087027f89 */ /* 0x000e6200000e0000 */
[----:B------:R-:W-:-:S02]  /*41c0*/  FMNMX.FTZ R0, R120, R0, !PT ;  /* 0x0000000078007209 */ /* 0x000fc40007810000 */
[----:B------:R-:W-:Y:S02]  /*41d0*/  FSEL R194, R36, -INF , P5 ;  /* 0xff80000024c27808 */ /* 0x000fe40002800000 */
[----:B------:R-:W-:Y:S02]  /*41e0*/  FMNMX.FTZ R0, R118, R0, !PT ;  /* 0x0000000076007209 */ /* 0x000fe40007810000 */
[----:B------:R-:W-:Y:S02]  /*41f0*/  FSEL R193, R35, -INF , P4 ;  /* 0xff80000023c17808 */ /* 0x000fe40002000000 */
[----:B------:R-:W-:Y:S02]  /*4200*/  FMNMX.FTZ R0, R177, R0, !PT ;  /* 0x00000000b1007209 */ /* 0x000fe40007810000 */
[----:B------:R-:W-:Y:S02]  /*4210*/  FSEL R187, R54, -INF , P2 ;  /* 0xff80000036bb7808 */ /* 0x000fe40001000000 */
[----:B------:R-:W-:Y:S01]  /*4220*/  FMNMX.FTZ R0, R170, R0, !PT ;  /* 0x00000000aa007209 */ /* 0x000fe20007810000 */
[----:B------:R-:W-:Y:S03]  /*4230*/  LDSM.16.MT88.4 R52, [R228+0x2900] ;  /* 0x00290000e434783b */ /* 0x000fe60000004200 */
[----:B------:R-:W-:-:S02]  /*4240*/  FMNMX.FTZ R0, R169, R0, !PT ;  /* 0x00000000a9007209 */ /* 0x000fc40007810000 */
[----:B-1----:R-:W-:Y:S02]  /*4250*/  FMNMX.FTZ R135, R135, R2, !PT ;  /* 0x0000000287877209 */ /* 0x002fe40007810000 */
[----:B------:R-:W-:Y:S02]  /*4260*/  FMNMX.FTZ R2, R11, R14, !PT ;  /* 0x0000000e0b027209 */ /* 0x000fe40007810000 */
[C---:B------:R-:W-:Y:S01]  /*4270*/  FSETP.NEU.FTZ.AND P1, PT, R135.reuse, -INF , PT ;  /* 0xff8000008700780b */ /* 0x040fe20003f3d000 */
[----:B------:R-:W-:Y:S01]  /*4280*/  FMUL.FTZ R13, R135, c[0x0][0x2d0] ;  /* 0x0000b400870d7a20 */ /* 0x000fe20000410000 */
[----:B------:R-:W-:Y:S01]  /*4290*/  FMNMX.FTZ R2, R15, R2, !PT ;  /* 0x000000020f027209 */ /* 0x000fe20007810000 */
[----:B------:R-:W-:Y:S03]  /*42a0*/  STL [R1+0x8c], R135 ;  /* 0x00008c8701007387 */ /* 0x000fe60000100800 */
[----:B------:R-:W-:Y:S01]  /*42b0*/  FMNMX.FTZ R2, R16, R2, !PT ;  /* 0x0000000210027209 */ /* 0x000fe20007810000 */
[----:B------:R-:W-:Y:S01]  /*42c0*/  STL [R1+0x90], R229 ;  /* 0x000090e501007387 */ /* 0x000fe20000100800 */
[----:B------:R-:W-:-:S02]  /*42d0*/  FSEL R13, R13, RZ, P1 ;  /* 0x000000ff0d0d7208 */ /* 0x000fc40000800000 */
[----:B------:R-:W-:Y:S02]  /*42e0*/  FMNMX.FTZ R2, R23, R2, !PT ;  /* 0x0000000217027209 */ /* 0x000fe40007810000 */
[----:B------:R-:W-:Y:S02]  /*42f0*/  ISETP.GT.AND P1, PT, R8, 0x29, PT ;  /* 0x000000290800780c */ /* 0x000fe40003f24270 */
[----:B------:R-:W-:Y:S02]  /*4300*/  FMNMX.FTZ R2, R24, R2, !PT ;  /* 0x0000000218027209 */ /* 0x000fe40007810000 */
[----:B------:R-:W-:Y:S02]  /*4310*/  FSEL R176, R40, -INF , P1 ;  /* 0xff80000028b07808 */ /* 0x000fe40000800000 */
[----:B------:R-:W-:-:S04]  /*4320*/  FMNMX.FTZ R2, R25, R2, !PT ;  /* 0x0000000219027209 */ /* 0x000fc80007810000 */
        /* <DEDUP_REMOVED lines=8> */
[----:B------:R-:W-:-:S05]  /*43b0*/  FMNMX.FTZ R2, R210, R2, !PT ;  /* 0x00000002d2027209 */ /* 0x000fca0007810000 */
[----:B------:R-:W1:Y:S02]  /*43c0*/  SHFL.BFLY PT, R5, R2, 0x2, 0x1f ;  /* 0x0c401f0002057f89 */ /* 0x000e6400000e0000 */
[----:B-1----:R-:W-:-:S05]  /*43d0*/  FMNMX.FTZ R2, R2, R5, !PT ;  /* 0x0000000502027209 */ /* 0x002fca0007810000 */
[----:B------:R-:W1:Y:S02]  /*43e0*/  SHFL.BFLY PT, R5, R2, 0x1, 0x1f ;  /* 0x0c201f0002057f89 */ /* 0x000e6400000e0000 */
[----:B-1----:R-:W-:Y:S01]  /*43f0*/  FMNMX.FTZ R2, R2, R5, !PT ;  /* 0x0000000502027209 */ /* 0x002fe20007810000 */
[----:B------:R-:W-:-:S03]  /*4400*/  FFMA.FTZ R5, R6, c[0x0][0x2d0], -R13 ;  /* 0x0000b40006057a23 */ /* 0x000fc6000001080d */
[C---:B------:R-:W-:Y:S01]  /*4410*/  FSETP.NEU.FTZ.AND P1, PT, R2.reuse, -INF , PT ;  /* 0xff8000000200780b */ /* 0x040fe20003f3d000 */
[----:B------:R-:W-:Y:S01]  /*4420*/  FMUL.FTZ R12, R2, c[0x0][0x2d0] ;  /* 0x0000b400020c7a20 */ /* 0x000fe20000410000 */
[----:B------:R1:W-:Y:S04]  /*4430*/  MUFU.EX2 R235, R5 ;  /* 0x0000000500eb7308 */ /* 0x0003e80000000800 */
[----:B------:R-:W-:Y:S02]  /*4440*/  FSEL R12, R12, RZ, P1 ;  /* 0x000000ff0c0c7208 */ /* 0x000fe40000800000 */
[----:B------:R-:W-:Y:S01]  /*4450*/  ISETP.GT.AND P1, PT, R8, 0x29, PT ;  /* 0x000000290800780c */ /* 0x000fe20003f24270 */
[----:B------:R-:W-:Y:S02]  /*4460*/  FFMA.FTZ R8, R17, c[0x0][0x2d0], -R13 ;  /* 0x0000b40011087a23 */ /* 0x000fe4000001080d */
[--C-:B------:R-:W-:Y:S01]  /*4470*/  FFMA.FTZ R3, R15, c[0x0][0x2d0], -R12.reuse ;  /* 0x0000b4000f037a23 */ /* 0x100fe2000001080c */
[----:B------:R-:W-:Y:S01]  /*4480*/  FSEL R168, R65, -INF , P1 ;  /* 0xff80000041a87808 */ /* 0x000fe20000800000 */
[----:B------:R-:W-:Y:S01]  /*4490*/  FFMA.FTZ R4, R11, c[0x0][0x2d0], -R12 ;  /* 0x0000b4000b047a23 */ /* 0x000fe2000001080c */
[----:B------:R2:W-:Y:S01]  /*44a0*/  MUFU.EX2 R244, R8 ;  /* 0x0000000800f47308 */ /* 0x0005e20000000800 */
[----:B------:R-:W-:-:S02]  /*44b0*/  FSEL R138, R67, -INF , P1 ;  /* 0xff800000438a7808 */ /* 0x000fc40000800000 */
[----:B------:R-:W-:Y:S01]  /*44c0*/  FMNMX.FTZ R0, R168, R0, !PT ;  /* 0x00000000a8007209 */ /* 0x000fe20007810000 */
[----:B-1----:R-:W-:Y:S01]  /*44d0*/  FFMA.FTZ R5, R7, c[0x0][0x2d0], -R13 ;  /* 0x0000b40007057a23 */ /* 0x002fe2000001080d */
[----:B------:R-:W-:Y:S02]  /*44e0*/  LDSM.16.MT88.4 R64, [R227+0x900] ;  /* 0x00090000e340783b */ /* 0x000fe40000004200 */
[----:B------:R-:W-:Y:S01]  /*44f0*/  FMNMX.FTZ R0, R214, R0, !PT ;  /* 0x00000000d6007209 */ /* 0x000fe20007810000 */
[----:B------:R1:W-:Y:S03]  /*4500*/  MUFU.EX2 R213, R3 ;  /* 0x0000000300d57308 */ /* 0x0003e60000000800 */
[----:B------:R-:W-:-:S04]  /*4510*/  FMNMX.FTZ R0, R207, R0, !PT ;  /* 0x00000000cf007209 */ /* 0x000fc80007810000 */
[----:B------:R-:W-:Y:S01]  /*4520*/  FMNMX.FTZ R0, R206, R0, !PT ;  /* 0x00000000ce007209 */ /* 0x000fe20007810000 */
[----:B------:R3:W-:Y:S01]  /*4530*/  MUFU.EX2 R238, R5 ;  /* 0x0000000500ee7308 */ /* 0x0007e20000000800 */
[----:B--2---:R-:W-:Y:S02]  /*4540*/  FFMA.FTZ R8, R18, c[0x0][0x2d0], -R13 ;  /* 0x0000b40012087a23 */ /* 0x004fe4000001080d */
[----:B------:R-:W-:Y:S01]  /*4550*/  FMNMX.FTZ R0, R205, R0, !PT ;  /* 0x00000000cd007209 */ /* 0x000fe20007810000 */
[----:B-1----:R-:W-:-:S04]  /*4560*/  FFMA.FTZ R3, R16, c[0x0][0x2d0], -R12 ;  /* 0x0000b40010037a23 */ /* 0x002fc8000001080c */
[----:B------:R1:W-:Y:S01]  /*4570*/  MUFU.EX2 R243, R4 ;  /* 0x0000000400f37308 */ /* 0x0003e20000000800 */
[----:B---3--:R-:W-:-:S07]  /*4580*/  FFMA.FTZ R5, R9, c[0x0][0x2d0], -R13 ;  /* 0x0000b40009057a23 */ /* 0x008fce000001080d */
[----:B------:R2:W3:Y:S01]  /*4590*/  MUFU.EX2 R233, R3 ;  /* 0x0000000300e97308 */ /* 0x0004e20000000800 */
[----:B------:R-:W4:Y:S07]  /*45a0*/  SHFL.BFLY PT, R9, R0, 0x2, 0x1f ;  /* 0x0c401f0000097f89 */ /* 0x000f2e00000e0000 */
[----:B------:R4:W-:Y:S01]  /*45b0*/  MUFU.EX2 R173, R5 ;  /* 0x0000000500ad7308 */ /* 0x0009e20000000800 */
[----:B-1----:R-:W-:Y:S01]  /*45c0*/  FFMA.FTZ R4, R14, c[0x0][0x2d0], -R12 ;  /* 0x0000b4000e047a23 */ /* 0x002fe2000001080c */
[----:B--2---:R-:W-:-:S06]  /*45d0*/  FMNMX.FTZ R3, R119, R121, !PT ;  /* 0x0000007977037209 */ /* 0x004fcc0007810000 */
[----:B------:R1:W-:Y:S01]  /*45e0*/  MUFU.EX2 R211, R8 ;  /* 0x0000000800d37308 */ /* 0x0003e20000000800 */
[----:B---3--:R-:W-:Y:S02]  /*45f0*/  F2FP.BF16.PACK_AB R7, R233, R213 ;  /* 0x000000d5e907723e */ /* 0x008fe400000010ff */
[----:B------:R-:W-:-:S04]  /*4600*/  FMNMX.FTZ R3, R122, R3, !PT ;  /* 0x000000037a037209 */ /* 0x000fc80007810000 */
[----:B------:R-:W-:Y:S01]  /*4610*/  FMNMX.FTZ R3, R123, R3, !PT ;  /* 0x000000037b037209 */ /* 0x000fe20007810000 */
[----:B----4-:R-:W-:Y:S01]  /*4620*/  FFMA.FTZ R5, R10, c[0x0][0x2d0], -R13 ;  /* 0x0000b4000a057a23 */ /* 0x010fe2000001080d */
[----:B------:R2:W-:Y:S02]  /*4630*/  MUFU.EX2 R239, R4 ;  /* 0x0000000400ef7308 */ /* 0x0005e40000000800 */
[----:B------:R-:W-:-:S04]  /*4640*/  FMNMX.FTZ R3, R132, R3, !PT ;  /* 0x0000000384037209 */ /* 0x000fc80007810000 */
[----:B------:R-:W-:Y:S01]  /*4650*/  FMNMX.FTZ R3, R133, R3, !PT ;  /* 0x0000000385037209 */ /* 0x000fe20007810000 */
[----:B-1----:R-:W-:Y:S01]  /*4660*/  FFMA.FTZ R8, R19, c[0x0][0x2d0], -R13 ;  /* 0x0000b40013087a23 */ /* 0x002fe2000001080d */
[----:B------:R-:W1:Y:S02]  /*4670*/  MUFU.EX2 R234, R5 ;  /* 0x0000000500ea7308 */ /* 0x000e640000000800 */
[----:B------:R-:W-:-:S04]  /*4680*/  FMNMX.FTZ R3, R134, R3, !PT ;  /* 0x0000000386037209 */ /* 0x000fc80007810000 */
[----:B------:R-:W-:Y:S02]  /*4690*/  FMNMX.FTZ R3, R139, R3, !PT ;  /* 0x000000038b037209 */ /* 0x000fe40007810000 */
[----:B------:R3:W-:Y:S01]  /*46a0*/  MUFU.EX2 R237, R8 ;  /* 0x0000000800ed7308 */ /* 0x0007e20000000800 */
[----:B--2---:R-:W-:Y:S02]  /*46b0*/  F2FP.BF16.PACK_AB R4, R238, R235 ;  /* 0x000000ebee04723e */ /* 0x004fe400000010ff */
[----:B------:R-:W-:-:S04]  /*46c0*/  FMNMX.FTZ R3, R179, R3, !PT ;  /* 0x00000003b3037209 */ /* 0x000fc80007810000 */
[----:B------:R-:W-:Y:S02]  /*46d0*/  FMNMX.FTZ R3, R178, R3, !PT ;  /* 0x00000003b2037209 */ /* 0x000fe40007810000 */
[----:B-1----:R-:W-:Y:S02]  /*46e0*/  F2FP.BF16.PACK_AB R6, R234, R173 ;  /* 0x000000adea06723e */ /* 0x002fe400000010ff */
[----:B------:R-:W-:Y:S02]  /*46f0*/  FMNMX.FTZ R3, R171, R3, !PT ;  /* 0x00000003ab037209 */ /* 0x000fe40007810000 */
[----:B------:R-:W-:Y:S02]  /*4700*/  F2FP.BF16.PACK_AB R5, R239, R243 ;  /* 0x000000f3ef05723e */ /* 0x000fe400000010ff */
[----:B------:R-:W-:Y:S01]  /*4710*/  FMNMX.FTZ R3, R138, R3, !PT ;  /* 0x000000038a037209 */ /* 0x000fe20007810000 */
[----:B---3--:R-:W-:-:S03]  /*4720*/  FFMA.FTZ R8, R20, c[0x0][0x2d0], -R13 ;  /* 0x0000b40014087a23 */ /* 0x008fc6000001080d */
[----:B------:R-:W-:Y:S01]  /*4730*/  FMNMX.FTZ R3, R195, R3, !PT ;  /* 0x00000003c3037209 */ /* 0x000fe20007810000 */
[----:B------:R1:W2:Y:S01]  /*4740*/  MUFU.EX2 R212, R8 ;  /* 0x0000000800d47308 */ /* 0x0002a20000000800 */
[----:B------:R-:W-:Y:S02]  /*4750*/  HMMA.16816.F32.BF16 R160, R4, R88, RZ ;  /* 0x0000005804a0723c */ /* 0x000fe400000418ff */
[----:B------:R-:W-:-:S04]  /*4760*/  FMNMX.FTZ R3, R194, R3, !PT ;  /* 0x00000003c2037209 */ /* 0x000fc80007810000 */
[----:B------:R-:W-:Y:S02]  /*4770*/  FMNMX.FTZ R3, R193, R3, !PT ;  /* 0x00000003c1037209 */ /* 0x000fe40007810000 */
[C---:B------:R-:W-:Y:S02]  /*4780*/  HMMA.16816.F32.BF16 R152, R4.reuse, R96, RZ ;  /* 0x000000600498723c */ /* 0x040fe400000418ff */
[----:B------:R-:W-:Y:S02]  /*4790*/  FMNMX.FTZ R14, R187, R3, !PT ;  /* 0x00000003bb0e7209 */ /* 0x000fe40007810000 */
[----:B------:R-:W-:Y:S01]  /*47a0*/  FMNMX.FTZ R3, R0, R9, !PT ;  /* 0x0000000900037209 */ /* 0x000fe20007810000 */
[--C-:B------:R-:W-:Y:S02]  /*47b0*/  FFMA.FTZ R0, R26, c[0x0][0x2d0], -R12.reuse ;  /* 0x0000b4001a007a23 */ /* 0x100fe4000001080c */
[--C-:B-1----:R-:W-:Y:S01]  /*47c0*/  FFMA.FTZ R8, R23, c[0x0][0x2d0], -R12.reuse ;  /* 0x0000b40017087a23 */ /* 0x102fe2000001080c */
[----:B------:R-:W1:Y:S01]  /*47d0*/  SHFL.BFLY PT, R15, R14, 0x2, 0x1f ;  /* 0x0c401f000e0f7f89 */ /* 0x000e6200000e0000 */
[----:B------:R1:W-:Y:S01]  /*47e0*/  MUFU.EX2 R229, R0 ;  /* 0x0000000000e57308 */ /* 0x0003e20000000800 */
[----:B--2---:R-:W-:Y:S01]  /*47f0*/  F2FP.BF16.PACK_AB R10, R212, R237 ;  /* 0x000000edd40a723e */ /* 0x004fe200000010ff */
[C---:B------:R-:W-:Y:S01]  /*4800*/  HMMA.16816.F32.BF16 R140, R4.reuse, R104, RZ ;  /* 0x00000068048c723c */ /* 0x040fe200000418ff */
[----:B------:R-:W2:Y:S05]  /*4810*/  SHFL.BFLY PT, R16, R3, 0x1, 0x1f ;  /* 0x0c201f0003107f89 */ /* 0x000eaa00000e0000 */
[----:B------:R3:W-:Y:S02]  /*4820*/  MUFU.EX2 R172, R8 ;  /* 0x0000000800ac7308 */ /* 0x0007e40000000800 */
[C---:B------:R-:W-:Y:S08]  /*4830*/  HMMA.16816.F32.BF16 R148, R4.reuse, R44, RZ ;  /* 0x0000002c0494723c */ /* 0x040ff000000418ff */
[----:B------:R-:W-:Y:S01]  /*4840*/  HMMA.16816.F32.BF16 R156, R4, R48, RZ ;  /* 0x00000030049c723c */ /* 0x000fe200000418ff */
[----:B-1----:R-:W-:Y:S01]  /*4850*/  FMNMX.FTZ R0, R14, R15, !PT ;  /* 0x0000000f0e007209 */ /* 0x002fe20007810000 */
[----:B---3--:R-:W-:-:S06]  /*4860*/  FFMA.FTZ R8, R24, c[0x0][0x2d0], -R12 ;  /* 0x0000b40018087a23 */ /* 0x008fcc000001080c */
[C---:B------:R-:W-:Y:S01]  /*4870*/  HMMA.16816.F32.BF16 R164, R4.reuse, R84, RZ ;  /* 0x0000005404a4723c */ /* 0x040fe200000418ff */
[----:B--2---:R-:W-:Y:S01]  /*4880*/  FMNMX.FTZ R137, R3, R16, !PT ;  /* 0x0000001003897209 */ /* 0x004fe20007810000 */
[----:B------:R1:W2:Y:S03]  /*4890*/  MUFU.EX2 R240, R8 ;  /* 0x0000000800f07308 */ /* 0x0002a60000000800 */
[C---:B------:R-:W-:Y:S01]  /*48a0*/  FSETP.NEU.FTZ.AND P1, PT, R137.reuse, -INF , PT ;  /* 0xff8000008900780b */ /* 0x040fe20003f3d000 */
[----:B------:R-:W-:Y:S02]  /*48b0*/  FMUL.FTZ R3, R137, c[0x0][0x2d0] ;  /* 0x0000b40089037a20 */ /* 0x000fe40000410000 */
[----:B------:R-:W-:Y:S03]  /*48c0*/  HMMA.16816.F32.BF16 R144, R4, R100, RZ ;  /* 0x000000640490723c */ /* 0x000fe600000418ff */
[----:B------:R-:W-:-:S05]  /*48d0*/  FSEL R3, R3, RZ, P1 ;  /* 0x000000ff03037208 */ /* 0x000fca0000800000 */
[----:B------:R-:W-:Y:S01]  /*48e0*/  HMMA.16816.F32.BF16 R124, R4, R128, RZ ;  /* 0x00000080047c723c */ /* 0x000fe200000418ff */
[----:B-1----:R-:W-:Y:S01]  /*48f0*/  FFMA.FTZ R8, R25, c[0x0][0x2d0], -R12 ;  /* 0x0000b40019087a23 */ /* 0x002fe2000001080c */
[----:B--2---:R-:W-:-:S03]  /*4900*/  F2FP.BF16.PACK_AB R9, R240, R172 ;  /* 0x000000acf009723e */ /* 0x004fc600000010ff */
[----:B------:R1:W2:Y:S03]  /*4910*/  MUFU.EX2 R236, R8 ;  /* 0x0000000800ec7308 */ /* 0x0002a60000000800 */
[C---:B------:R-:W-:Y:S08]  /*4920*/  HMMA.16816.F32.BF16 R112, R4.reuse, R46, RZ ;  /* 0x0000002e0470723c */ /* 0x040ff000000418ff */
[----:B------:R-:W-:Y:S01]  /*4930*/  HMMA.16816.F32.BF16 R80, R4, R50, RZ ;  /* 0x000000320450723c */ /* 0x000fe200000418ff */
[----:B-1----:R-:W-:-:S02]  /*4940*/  F2FP.BF16.PACK_AB R8, R211, R244 ;  /* 0x000000f4d308723e */ /* 0x002fc400000010ff */
[----:B--2---:R-:W-:-:S05]  /*4950*/  F2FP.BF16.PACK_AB R11, R229, R236 ;  /* 0x000000ece50b723e */ /* 0x004fca00000010ff */
[----:B------:R-:W-:Y:S08]  /*4960*/  HMMA.16816.F32.BF16 R40, R4, R86, RZ ;  /* 0x000000560428723c */ /* 0x000ff000000418ff */
[----:B------:R-:W-:Y:S08]  /*4970*/  HMMA.16816.F32.BF16 R16, R8, R64, R160 ;  /* 0x000000400810723c */ /* 0x000ff000000418a0 */
[C---:B------:R-:W-:Y:S08]  /*4980*/  HMMA.16816.F32.BF16 R36, R4.reuse, R90, RZ ;  /* 0x0000005a0424723c */ /* 0x040ff000000418ff */
[C---:B------:R-:W-:Y:S08]  /*4990*/  HMMA.16816.F32.BF16 R32, R4.reuse, R98, RZ ;  /* 0x000000620420723c */ /* 0x040ff000000418ff */
[----:B------:R-:W-:Y:S01]  /*49a0*/  HMMA.16816.F32.BF16 R28, R4, R102, RZ ;  /* 0x00000066041c723c */ /* 0x000fe200000418ff */
[----:B------:R-:W-:Y:S01]  /*49b0*/  MOV R163, R19 ;  /* 0x0000001300a37202 */ /* 0x000fe20000000f00 */
[----:B------:R-:W-:Y:S01]  /*49c0*/  IMAD.MOV.U32 R162, RZ, RZ, R17 ;  /* 0x000000ffffa27224 */ /* 0x000fe200078e0011 */
[----:B------:R-:W-:Y:S01]  /*49d0*/  MOV R160, R16 ;  /* 0x0000001000a07202 */ /* 0x000fe20000000f00 */
[----:B------:R-:W-:-:S04]  /*49e0*/  IMAD.MOV.U32 R161, RZ, RZ, R18 ;  /* 0x000000ffffa17224 */ /* 0x000fc800078e0012 */
[C---:B------:R-:W-:Y:S08]  /*49f0*/  HMMA.16816.F32.BF16 R24, R4.reuse, R106, RZ ;  /* 0x0000006a0418723c */ /* 0x040ff000000418ff */
[----:B------:R-:W-:Y:S01]  /*4a00*/  HMMA.16816.F32.BF16 R20, R4, R130, RZ ;  /* 0x000000820414723c */ /* 0x000fe200000418ff */
[----:B------:R-:W1:Y:S06]  /*4a10*/  SHFL.BFLY PT, R5, R0, 0x1, 0x1f ;  /* 0x0c201f0000057f89 */ /* 0x000e6c00000e0000 */
[--C-:B------:R-:W-:Y:S01]  /*4a20*/  FFMA.FTZ R4, R108, c[0x0][0x2d0], -R3.reuse ;  /* 0x0000b4006c047a23 */ /* 0x100fe20000010803 */
[C---:B------:R-:W-:Y:S03]  /*4a30*/  HMMA.16816.F32.BF16 R16, R8.reuse, R60, R152 ;  /* 0x0000003c0810723c */ /* 0x040fe60000041898 */
[----:B------:R2:W-:Y:S05]  /*4a40*/  MUFU.EX2 R204, R4 ;  /* 0x0000000400cc7308 */ /* 0x0005ea0000000800 */
[C---:B------:R-:W-:Y:S08]  /*4a50*/  HMMA.16816.F32.BF16 R140, R8.reuse, R52, R140 ;  /* 0x00000034088c723c */ /* 0x040ff0000004188c */
[----:B------:R-:W-:Y:S01]  /*4a60*/  HMMA.16816.F32.BF16 R200, R8, R72, R156 ;  /* 0x0000004808c8723c */ /* 0x000fe2000004189c */
[----:B-1----:R-:W-:Y:S01]  /*4a70*/  FMNMX.FTZ R136, R0, R5, !PT ;  /* 0x0000000500887209 */ /* 0x002fe20007810000 */
[----:B------:R-:W-:-:S02]  /*4a80*/  FFMA.FTZ R0, R111, c[0x0][0x2d0], -R3 ;  /* 0x0000b4006f007a23 */ /* 0x000fc40000010803 */
[----:B--2---:R-:W-:Y:S01]  /*4a90*/  FFMA.FTZ R4, R109, c[0x0][0x2d0], -R3 ;  /* 0x0000b4006d047a23 */ /* 0x004fe20000010803 */
[----:B------:R-:W-:-:S03]  /*4aa0*/  FSETP.NEU.FTZ.AND P1, PT, R136, -INF , PT ;  /* 0xff8000008800780b */ /* 0x000fc60003f3d000 */
[----:B------:R1:W2:Y:S01]  /*4ab0*/  MUFU.EX2 R192, R4 ;  /* 0x0000000400c07308 */ /* 0x0002a20000000800 */
[----:B------:R-:W-:Y:S01]  /*4ac0*/  IMAD.MOV.U32 R159, RZ, RZ, R19 ;  /* 0x000000ffff9f7224 */ /* 0x000fe200078e0013 */
[----:B------:R-:W-:Y:S01]  /*4ad0*/  MOV R157, R16 ;  /* 0x00000010009d7202 */ /* 0x000fe20000000f00 */
[----:B------:R-:W-:Y:S01]  /*4ae0*/  IMAD.MOV.U32 R158, RZ, RZ, R18 ;  /* 0x000000ffff9e7224 */ /* 0x000fe200078e0012 */
[----:B------:R-:W-:Y:S01]  /*4af0*/  HMMA.16816.F32.BF16 R216, R8, R68, R164 ;  /* 0x0000004408d8723c */ /* 0x000fe200000418a4 */
[----:B------:R-:W-:-:S03]  /*4b00*/  IMAD.MOV.U32 R156, RZ, RZ, R17 ;  /* 0x000000ffff9c7224 */ /* 0x000fc600078e0011 */
[----:B------:R-:W-:-:S04]  /*4b10*/  MOV R6, R141 ;  /* 0x0000008d00067202 */ /* 0x000fc80000000f00 */
[C---:B------:R-:W-:Y:S01]  /*4b20*/  HMMA.16816.F32.BF16 R16, R8.reuse, R56, R144 ;  /* 0x000000380810723c */ /* 0x040fe20000041890 */
[----:B-1----:R-:W-:Y:S02]  /*4b30*/  FFMA.FTZ R4, R110, c[0x0][0x2d0], -R3 ;  /* 0x0000b4006e047a23 */ /* 0x002fe40000010803 */
[----:B------:R1:W-:Y:S05]  /*4b40*/  MUFU.EX2 R110, R0 ;  /* 0x00000000006e7308 */ /* 0x0003ea0000000800 */
[C---:B------:R-:W-:Y:S03]  /*4b50*/  HMMA.16816.F32.BF16 R124, R8.reuse, R92, R124 ;  /* 0x0000005c087c723c */ /* 0x040fe6000004187c */
[----:B------:R3:W4:Y:S05]  /*4b60*/  MUFU.EX2 R15, R4 ;  /* 0x00000004000f7308 */ /* 0x00072a0000000800 */
[----:B------:R-:W-:Y:S01]  /*4b70*/  HMMA.16816.F32.BF16 R36, R8, R66, R36 ;  /* 0x000000420824723c */ /* 0x000fe20000041824 */
[----:B------:R-:W-:Y:S01]  /*4b80*/  IMAD.MOV.U32 R191, RZ, RZ, R216 ;  /* 0x000000ffffbf7224 */ /* 0x000fe200078e00d8 */
[----:B------:R-:W-:Y:S01]  /*4b90*/  MOV R190, R217 ;  /* 0x000000d900be7202 */ /* 0x000fe20000000f00 */
[----:B------:R-:W-:-:S02]  /*4ba0*/  IMAD.MOV.U32 R189, RZ, RZ, R218 ;  /* 0x000000ffffbd7224 */ /* 0x000fc400078e00da */
[----:B------:R-:W-:Y:S02]  /*4bb0*/  IMAD.MOV.U32 R188, RZ, RZ, R219 ;  /* 0x000000ffffbc7224 */ /* 0x000fe400078e00db */
[----:B-1----:R-:W-:Y:S01]  /*4bc0*/  FMUL.FTZ R0, R136, c[0x0][0x2d0] ;  /* 0x0000b40088007a20 */ /* 0x002fe20000410000 */
[C---:B------:R-:W-:Y:S01]  /*4bd0*/  HMMA.16816.F32.BF16 R196, R8.reuse, R76, R148 ;  /* 0x0000004c08c4723c */ /* 0x040fe20000041894 */
[----:B------:R-:W-:Y:S01]  /*4be0*/  IMAD.MOV.U32 R144, RZ, RZ, R16 ;  /* 0x000000ffff907224 */ /* 0x000fe200078e0010 */
[----:B------:R-:W-:Y:S01]  /*4bf0*/  MOV R145, R19 ;  /* 0x0000001300917202 */ /* 0x000fe20000000f00 */
[----:B------:R-:W-:Y:S01]  /*4c00*/  IMAD.MOV.U32 R16, RZ, RZ, R140 ;  /* 0x000000ffff107224 */ /* 0x000fe200078e008c */
[----:B------:R-:W-:Y:S01]  /*4c10*/  FSEL R0, R0, RZ, P1 ;  /* 0x000000ff00007208 */ /* 0x000fe20000800000 */
[----:B------:R-:W-:Y:S01]  /*4c20*/  IMAD.MOV.U32 R146, RZ, RZ, R18 ;  /* 0x000000ffff927224 */ /* 0x000fe200078e0012 */
[----:B------:R-:W-:Y:S01]  /*4c30*/  MOV R18, R142 ;  /* 0x0000008e00127202 */ /* 0x000fe20000000f00 */
[----:B---3--:R-:W-:Y:S01]  /*4c40*/  FFMA.FTZ R4, R116, c[0x0][0x2d0], -R3 ;  /* 0x0000b40074047a23 */ /* 0x008fe20000010803 */
[----:B------:R-:W-:Y:S01]  /*4c50*/  MOV R231, R126 ;  /* 0x0000007e00e77202 */ /* 0x000fe20000000f00 */
[----:B------:R-:W-:Y:S01]  /*4c60*/  IMAD.MOV.U32 R135, RZ, RZ, R124 ;  /* 0x000000ffff877224 */ /* 0x000fe200078e007c */
[----:B------:R-:W-:Y:S01]  /*4c70*/  HMMA.16816.F32.BF16 R148, R8, R78, R112 ;  /* 0x0000004e0894723c */ /* 0x000fe20000041870 */
[----:B------:R1:W-:Y:S01]  /*4c80*/  MUFU.EX2 R232, R4 ;  /* 0x0000000400e87308 */ /* 0x0003e20000000800 */
[----:B------:R-:W-:-:S02]  /*4c90*/  IMAD.MOV.U32 R230, RZ, RZ, R125 ;  /* 0x000000ffffe67224 */ /* 0x000fc400078e007d */
[----:B------:R-:W-:Y:S02]  /*4ca0*/  IMAD.MOV.U32 R14, RZ, RZ, R127 ;  /* 0x000000ffff0e7224 */ /* 0x000fe400078e007f */
[----:B------:R-:W-:Y:S02]  /*4cb0*/  IMAD.MOV.U32 R19, RZ, RZ, R17 ;  /* 0x000000ffff137224 */ /* 0x000fe400078e0011 */
[C---:B------:R-:W-:Y:S01]  /*4cc0*/  HMMA.16816.F32.BF16 R164, R8.reuse, R74, R80 ;  /* 0x0000004a08a4723c */ /* 0x040fe20000041850 */
[----:B------:R-:W-:Y:S02]  /*4cd0*/  IMAD.MOV.U32 R17, RZ, RZ, R143 ;  /* 0x000000ffff117224 */ /* 0x000fe400078e008f */
[----:B------:R-:W-:Y:S02]  /*4ce0*/  IMAD.MOV.U32 R7, RZ, RZ, R36 ;  /* 0x000000ffff077224 */ /* 0x000fe400078e0024 */
[----:B------:R-:W-:Y:S02]  /*4cf0*/  IMAD.MOV.U32 R5, RZ, RZ, R39 ;  /* 0x000000ffff057224 */ /* 0x000fe400078e0027 */
[----:B------:R-:W-:Y:S01]  /*4d00*/  IMAD.MOV.U32 R81, RZ, RZ, R37 ;  /* 0x000000ffff517224 */ /* 0x000fe200078e0025 */
[----:B------:R-:W-:Y:S01]  /*4d10*/  HMMA.16816.F32.BF16 R124, R8, R70, R40 ;  /* 0x00000046087c723c */ /* 0x000fe20000041828 */
[----:B-1----:R-:W-:Y:S01]  /*4d20*/  FFMA.FTZ R4, R117, c[0x0][0x2d0], -R3 ;  /* 0x0000b40075047a23 */ /* 0x002fe20000010803 */
[----:B------:R-:W-:Y:S01]  /*4d30*/  MOV R80, R38 ;  /* 0x0000002600507202 */ /* 0x000fe20000000f00 */
[----:B------:R-:W-:-:S02]  /*4d40*/  IMAD.MOV.U32 R143, RZ, RZ, R173 ;  /* 0x000000ffff8f7224 */ /* 0x000fc400078e00ad */
[----:B------:R1:W-:Y:S01]  /*4d50*/  MUFU.EX2 R141, R4 ;  /* 0x00000004008d7308 */ /* 0x0003e20000000800 */
[----:B------:R-:W-:Y:S02]  /*4d60*/  IMAD.MOV.U32 R142, RZ, RZ, R157 ;  /* 0x000000ffff8e7224 */ /* 0x000fe400078e009d */
[C---:B------:R-:W-:Y:S08]  /*4d70*/  HMMA.16816.F32.BF16 R248, R8.reuse, R62, R32 ;  /* 0x0000003e08f8723c */ /* 0x040ff00000041820 */
[----:B------:R-:W-:Y:S01]  /*4d80*/  HMMA.16816.F32.BF16 R220, R8, R58, R28 ;  /* 0x0000003a08dc723c */ /* 0x000fe2000004181c */
[----:B-1----:R-:W-:-:S07]  /*4d90*/  FFMA.FTZ R4, R119, c[0x0][0x2d0], -R0 ;  /* 0x0000b40077047a23 */ /* 0x002fce0000010800 */
[C---:B------:R-:W-:Y:S01]  /*4da0*/  HMMA.16816.F32.BF16 R152, R8.reuse, R54, R24 ;  /* 0x000000360898723c */ /* 0x040fe20000041818 */
[----:B------:R1:W-:Y:S07]  /*4db0*/  MUFU.EX2 R109, R4 ;  /* 0x00000004006d7308 */ /* 0x0003ee0000000800 */
[----:B------:R-:W-:Y:S07]  /*4dc0*/  HMMA.16816.F32.BF16 R216, R8, R94, R20 ;  /* 0x0000005e08d8723c */ /* 0x000fee0000041814 */
[----:B--2---:R-:W-:Y:S01]  /*4dd0*/  F2FP.BF16.PACK_AB R8, R192, R204 ;  /* 0x000000ccc008723e */ /* 0x004fe200000010ff */
[----:B-1----:R-:W-:Y:S01]  /*4de0*/  FFMA.FTZ R4, R121, c[0x0][0x2d0], -R0 ;  /* 0x0000b40079047a23 */ /* 0x002fe20000010800 */
[----:B----4-:R-:W-:-:S03]  /*4df0*/  F2FP.BF16.PACK_AB R10, R110, R15 ;  /* 0x0000000f6e0a723e */ /* 0x010fc600000010ff */
[----:B------:R1:W2:Y:S02]  /*4e00*/  MUFU.EX2 R108, R4 ;  /* 0x00000004006c7308 */ /* 0x0002a40000000800 */
[----:B-1----:R-:W-:Y:S01]  /*4e10*/  FFMA.FTZ R4, R122, c[0x0][0x2d0], -R0 ;  /* 0x0000b4007a047a23 */ /* 0x002fe20000010800 */
[----:B--2---:R-:W-:-:S05]  /*4e20*/  F2FP.BF16.PACK_AB R9, R108, R109 ;  /* 0x0000006d6c09723e */ /* 0x004fca00000010ff */
[----:B------:R1:W-:Y:S02]  /*4e30*/  MUFU.EX2 R242, R4 ;  /* 0x0000000400f27308 */ /* 0x0003e40000000800 */
[----:B-1----:R-:W-:-:S06]  /*4e40*/  FFMA.FTZ R4, R123, c[0x0][0x2d0], -R0 ;  /* 0x0000b4007b047a23 */ /* 0x002fcc0000010800 */
[----:B------:R1:W2:Y:S02]  /*4e50*/  MUFU.EX2 R140, R4 ;  /* 0x00000004008c7308 */ /* 0x0002a40000000800 */
[----:B-1----:R-:W-:Y:S01]  /*4e60*/  FFMA.FTZ R4, R120, c[0x0][0x2d0], -R3 ;  /* 0x0000b40078047a23 */ /* 0x002fe20000010803 */
[----:B--2---:R-:W-:-:S05]  /*4e70*/  F2FP.BF16.PACK_AB R11, R140, R242 ;  /* 0x000000f28c0b723e */ /* 0x004fca00000010ff */
[----:B------:R1:W-:Y:S02]  /*4e80*/  MUFU.EX2 R241, R4 ;  /* 0x0000000400f17308 */ /* 0x0003e40000000800 */
[C---:B------:R-:W-:Y:S07]  /*4e90*/  HMMA.16816.F32.BF16 R28, R8.reuse, R88, RZ ;  /* 0x00000058081c723c */ /* 0x040fee00000418ff */
[----:B------:R-:W-:Y:S01]  /*4ea0*/  IMAD.MOV.U32 R89, RZ, RZ, R19 ;  /* 0x000000ffff597224 */ /* 0x000fe200078e0013 */
[----:B------:R-:W-:Y:S01]  /*4eb0*/  HMMA.16816.F32.BF16 R24, R8, R96, RZ ;  /* 0x000000600818723c */ /* 0x000fe200000418ff */
[----:B------:R-:W-:-:S02]  /*4ec0*/  IMAD.MOV.U32 R88, RZ, RZ, R16 ;  /* 0x000000ffff587224 */ /* 0x000fc400078e0010 */
[----:B-1----:R-:W-:-:S04]  /*4ed0*/  FFMA.FTZ R4, R118, c[0x0][0x2d0], -R3 ;  /* 0x0000b40076047a23 */ /* 0x002fc80000010803 */
[----:B------:R-:W-:Y:S01]  /*4ee0*/  MOV R96, R18 ;  /* 0x0000001200607202 */ /* 0x000fe20000000f00 */
[----:B------:R1:W2:Y:S01]  /*4ef0*/  MUFU.EX2 R111, R4 ;  /* 0x00000004006f7308 */ /* 0x0002a20000000800 */
[----:B------:R-:W-:Y:S01]  /*4f00*/  HMMA.16816.F32.BF16 R40, R8, R44, RZ ;  /* 0x0000002c0828723c */ /* 0x000fe200000418ff */
[----:B------:R-:W-:Y:S02]  /*4f10*/  MOV R97, R141 ;  /* 0x0000008d00617202 */ /* 0x000fe40000000f00 */
[----:B------:R-:W-:-:S05]  /*4f20*/  MOV R141, R158 ;  /* 0x0000009e008d7202 */ /* 0x000fca0000000f00 */
[----:B------:R-:W-:Y:S01]  /*4f30*/  HMMA.16816.F32.BF16 R32, R8, R84, RZ ;  /* 0x000000540820723c */ /* 0x000fe200000418ff */
[----:B-1----:R-:W-:-:S07]  /*4f40*/  FFMA.FTZ R4, R132, c[0x0][0x2d0], -R0 ;  /* 0x0000b40084047a23 */ /* 0x002fce0000010800 */
[----:B------:R-:W-:Y:S01]  /*4f50*/  HMMA.16816.F32.BF16 R36, R8, R48, RZ ;  /* 0x000000300824723c */ /* 0x000fe200000418ff */
[----:B------:R-:W-:Y:S01]  /*4f60*/  IMAD.MOV.U32 R84, RZ, RZ, R146 ;  /* 0x000000ffff547224 */ /* 0x000fe200078e0092 */
[----:B------:R-:W-:Y:S01]  /*4f70*/  MOV R85, R145 ;  /* 0x0000009100557202 */ /* 0x000fe20000000f00 */
[----:B------:R1:W-:Y:S01]  /*4f80*/  MUFU.EX2 R245, R4 ;  /* 0x0000000400f57308 */ /* 0x0003e20000000800 */
[----:B------:R-:W-:-:S03]  /*4f90*/  IMAD.MOV.U32 R132, RZ, RZ, R159 ;  /* 0x000000ffff847224 */ /* 0x000fc600078e009f */
[----:B------:R-:W-:Y:S01]  /*4fa0*/  MOV R48, R81 ;  /* 0x0000005100307202 */ /* 0x000fe20000000f00 */
[----:B------:R-:W-:Y:S01]  /*4fb0*/  HMMA.16816.F32.BF16 R20, R8, R100, RZ ;  /* 0x000000640814723c */ /* 0x000fe200000418ff */
[----:B------:R-:W-:-:S06]  /*4fc0*/  IMAD.MOV.U32 R49, RZ, RZ, R80 ;  /* 0x000000ffff317224 */ /* 0x000fcc00078e0050 */
[----:B------:R-:W-:Y:S01]  /*4fd0*/  MOV R100, R7 ;  /* 0x0000000700647202 */ /* 0x000fe20000000f00 */
[----:B------:R-:W-:Y:S01]  /*4fe0*/  IMAD.MOV.U32 R101, RZ, RZ, R6 ;  /* 0x000000ffff657224 */ /* 0x000fe200078e0006 */
[----:B--2---:R-:W-:Y:S01]  /*4ff0*/  F2FP.BF16.PACK_AB R6, R111, R241 ;  /* 0x000000f16f06723e */ /* 0x004fe200000010ff */
[----:B------:R-:W-:Y:S01]  /*5000*/  HMMA.16816.F32.BF16 R44, R8, R46, RZ ;  /* 0x0000002e082c723c */ /* 0x000fe200000418ff */
[----:B-1----:R-:W-:Y:S02]  /*5010*/  FFMA.FTZ R4, R133, c[0x0][0x2d0], -R0 ;  /* 0x0000b40085047a23 */ /* 0x002fe40000010800 */
[----:B------:R-:W-:Y:S02]  /*5020*/  IMAD.MOV.U32 R133, RZ, RZ, R156 ;  /* 0x000000ffff857224 */ /* 0x000fe400078e009c */
[----:B------:R1:W2:Y:S02]  /*5030*/  MUFU.EX2 R247, R4 ;  /* 0x0000000400f77308 */ /* 0x0002a40000000800 */
[----:B-1----:R-:W-:-:S02]  /*5040*/  FFMA.FTZ R4, R134, c[0x0][0x2d0], -R0 ;  /* 0x0000b40086047a23 */ /* 0x002fc40000010800 */
[----:B------:R-:W-:-:S04]  /*5050*/  IMAD.MOV.U32 R134, RZ, RZ, R144 ;  /* 0x000000ffff867224 */ /* 0x000fc800078e0090 */
[----:B------:R1:W-:Y:S02]  /*5060*/  MUFU.EX2 R246, R4 ;  /* 0x0000000400f67308 */ /* 0x0003e40000000800 */
[----:B-1----:R-:W-:Y:S02]  /*5070*/  FFMA.FTZ R4, R139, c[0x0][0x2d0], -R0 ;  /* 0x0000b4008b047a23 */ /* 0x002fe40000010800 */
[----:B------:R-:W-:Y:S02]  /*5080*/  IMAD.MOV.U32 R139, RZ, RZ, R17 ;  /* 0x000000ffff8b7224 */ /* 0x000fe400078e0011 */
[----:B------:R-:W-:Y:S02]  /*5090*/  HMMA.16816.F32.BF16 R16, R8, R104, RZ ;  /* 0x000000680810723c */ /* 0x000fe400000418ff */
[----:B------:R1:W3:Y:S05]  /*50a0*/  MUFU.EX2 R215, R4 ;  /* 0x0000000400d77308 */ /* 0x0002ea0000000800 */
[----:B------:R-:W-:Y:S01]  /*50b0*/  MOV R105, R5 ;  /* 0x0000000500697202 */ /* 0x000fe20000000f00 */
[----:B------:R-:W-:Y:S01]  /*50c0*/  IMAD.MOV.U32 R104, RZ, RZ, R172 ;  /* 0x000000ffff687224 */ /* 0x000fe200078e00ac */
[----:B--2---:R-:W-:-:S02]  /*50d0*/  F2FP.BF16.PACK_AB R5, R247, R245 ;  /* 0x000000f5f705723e */ /* 0x004fc400000010ff */
[----:B-1----:R-:W-:Y:S02]  /*50e0*/  F2FP.BF16.PACK_AB R4, R97, R232 ;  /* 0x000000e86104723e */ /* 0x002fe400000010ff */
[----:B---3--:R-:W-:-:S11]  /*50f0*/  F2FP.BF16.PACK_AB R7, R215, R246 ;  /* 0x000000f6d707723e */ /* 0x008fd600000010ff */
[C---:B------:R-:W-:Y:S08]  /*5100*/  HMMA.16816.F32.BF16 R116, R4.reuse, R52, R16 ;  /* 0x000000340474723c */ /* 0x040ff00000041810 */
[C---:B------:R-:W-:Y:S07]  /*5110*/  HMMA.16816.F32.BF16 R144, R4.reuse, R76, R40 ;  /* 0x0000004c0490723c */ /* 0x040fee0000041828 */
[----:B------:R-:W-:Y:S01]  /*5120*/  IMAD.MOV.U32 R76, RZ, RZ, R110 ;  /* 0x000000ffff4c7224 */ /* 0x000fe200078e006e */
[----:B------:R-:W-:Y:S01]  /*5130*/  HMMA.16816.F32.BF16 R172, R4, R68, R32 ;  /* 0x0000004404ac723c */ /* 0x000fe20000041820 */
[----:B------:R-:W-:-:S06]  /*5140*/  IMAD.MOV.U32 R110, RZ, RZ, R211 ;  /* 0x000000ffff6e7224 */ /* 0x000fcc00078e00d3 */
[----:B------:R-:W-:Y:S01]  /*5150*/  IMAD.MOV.U32 R68, RZ, RZ, R210 ;  /* 0x000000ffff447224 */ /* 0x000fe200078e00d2 */
[----:B------:R-:W-:Y:S01]  /*5160*/  HMMA.16816.F32.BF16 R16, R8, R128, RZ ;  /* 0x000000800810723c */ /* 0x000fe200000418ff */
[----:B------:R-:W-:-:S06]  /*5170*/  MOV R69, R209 ;  /* 0x000000d100457202 */ /* 0x000fcc0000000f00 */
[----:B------:R-:W-:Y:S01]  /*5180*/  MOV R128, R48 ;  /* 0x0000003000807202 */ /* 0x000fe20000000f00 */
[----:B------:R-:W-:Y:S01]  /*5190*/  HMMA.16816.F32.BF16 R156, R4, R72, R36 ;  /* 0x00000048049c723c */ /* 0x000fe20000041824 */
[----:B------:R-:W-:-:S06]  /*51a0*/  IMAD.MOV.U32 R129, RZ, RZ, R49 ;  /* 0x000000ffff817224 */ /* 0x000fcc00078e0031 */
[----:B------:R-:W-:Y:S01]  /*51b0*/  IMAD.MOV.U32 R73, RZ, RZ, R133 ;  /* 0x000000ffff497224 */ /* 0x000fe200078e0085 */
[----:B------:R-:W-:Y:S01]  /*51c0*/  HMMA.16816.F32.BF16 R80, R4, R64, R28 ;  /* 0x000000400450723c */ /* 0x000fe2000004181c */
[----:B------:R-:W-:-:S07]  /*51d0*/  IMAD.MOV.U32 R72, RZ, RZ, R142 ;  /* 0x000000ffff487224 */ /* 0x000fce00078e008e */
[C---:B------:R-:W-:Y:S08]  /*51e0*/  HMMA.16816.F32.BF16 R120, R4.reuse, R60, R24 ;  /* 0x0000003c0478723c */ /* 0x040ff00000041818 */
[----:B------:R-:W-:Y:S08]  /*51f0*/  HMMA.16816.F32.BF16 R112, R4, R56, R20 ;  /* 0x000000380470723c */ /* 0x000ff00000041814 */
[C---:B------:R-:W-:Y:S08]  /*5200*/  HMMA.16816.F32.BF16 R40, R8.reuse, R50, RZ ;  /* 0x000000320828723c */ /* 0x040ff000000418ff */
[C---:B------:R-:W-:Y:S07]  /*5210*/  HMMA.16816.F32.BF16 R32, R8.reuse, R90, RZ ;  /* 0x0000005a0820723c */ /* 0x040fee00000418ff */
[----:B------:R-:W-:Y:S01]  /*5220*/  IMAD.MOV.U32 R90, RZ, RZ, R84 ;  /* 0x000000ffff5a7224 */ /* 0x000fe200078e0054 */
[----:B------:R-:W-:Y:S01]  /*5230*/  HMMA.16816.F32.BF16 R36, R8, R86, RZ ;  /* 0x000000560824723c */ /* 0x000fe200000418ff */
[----:B------:R-:W-:-:S07]  /*5240*/  IMAD.MOV.U32 R91, RZ, RZ, R85 ;  /* 0x000000ffff5b7224 */ /* 0x000fce00078e0055 */
[C---:B------:R-:W-:Y:S07]  /*5250*/  HMMA.16816.F32.BF16 R28, R8.reuse, R98, RZ ;  /* 0x00000062081c723c */ /* 0x040fee00000418ff */
[----:B------:R-:W-:Y:S01]  /*5260*/  IMAD.MOV.U32 R99, RZ, RZ, R104 ;  /* 0x000000ffff637224 */ /* 0x000fe200078e0068 */
[----:B------:R-:W-:Y:S01]  /*5270*/  HMMA.16816.F32.BF16 R24, R8, R102, RZ ;  /* 0x000000660818723c */ /* 0x000fe200000418ff */
[----:B------:R-:W-:Y:S01]  /*5280*/  MOV R104, R88 ;  /* 0x0000005800687202 */ /* 0x000fe20000000f00 */
[----:B------:R-:W-:Y:S01]  /*5290*/  IMAD.MOV.U32 R98, RZ, RZ, R105 ;  /* 0x000000ffff627224 */ /* 0x000fe200078e0069 */
[----:B------:R-:W-:-:S02]  /*52a0*/  MOV R88, R134 ;  /* 0x0000008600587202 */ /* 0x000fc40000000f00 */
[----:B------:R-:W-:Y:S01]  /*52b0*/  MOV R105, R101 ;  /* 0x0000006500697202 */ /* 0x000fe20000000f00 */
[----:B------:R-:W-:Y:S01]  /*52c0*/  IMAD.MOV.U32 R101, RZ, RZ, R140 ;  /* 0x000000ffff657224 */ /* 0x000fe200078e008c */
[----:B------:R-:W-:Y:S01]  /*52d0*/  MOV R103, R213 ;  /* 0x000000d500677202 */ /* 0x000fe20000000f00 */
[----:B------:R-:W-:Y:S01]  /*52e0*/  HMMA.16816.F32.BF16 R20, R8, R106, RZ ;  /* 0x0000006a0814723c */ /* 0x000fe200000418ff */
[----:B------:R-:W-:-:S06]  /*52f0*/  IMAD.MOV.U32 R102, RZ, RZ, R143 ;  /* 0x000000ffff667224 */ /* 0x000fcc00078e008f */
[----:B------:R-:W-:Y:S01]  /*5300*/  IMAD.MOV.U32 R106, RZ, RZ, R96 ;  /* 0x000000ffff6a7224 */ /* 0x000fe200078e0060 */
[----:B------:R-:W-:Y:S01]  /*5310*/  HMMA.16816.F32.BF16 R48, R8, R130, RZ ;  /* 0x000000820830723c */ /* 0x000fe200000418ff */
[----:B------:R-:W-:Y:S01]  /*5320*/  MOV R96, R212 ;  /* 0x000000d400607202 */ /* 0x000fe20000000f00 */
[----:B------:R-:W-:-:S05]  /*5330*/  IMAD.MOV.U32 R107, RZ, RZ, R139 ;  /* 0x000000ffff6b7224 */ /* 0x000fca00078e008b */
[----:B------:R-:W-:Y:S01]  /*5340*/  FFMA.FTZ R8, R177, c[0x0][0x2d0], -R3 ;  /* 0x0000b400b1087a23 */ /* 0x000fe20000010803 */
[C---:B------:R-:W-:Y:S01]  /*5350*/  HMMA.16816.F32.BF16 R64, R4.reuse, R66, R32 ;  /* 0x000000420440723c */ /* 0x040fe20000041820 */
[----:B------:R-:W-:Y:S02]  /*5360*/  IMAD.MOV.U32 R131, RZ, RZ, R100 ;  /* 0x000000ffff837224 */ /* 0x000fe400078e0064 */
[----:B------:R1:W-:Y:S01]  /*5370*/  MUFU.EX2 R210, R8 ;  /* 0x0000000800d27308 */ /* 0x0003e20000000800 */
[----:B------:R-:W-:Y:S02]  /*5380*/  IMAD.MOV.U32 R100, RZ, RZ, R208 ;  /* 0x000000ffff647224 */ /* 0x000fe400078e00d0 */
[----:B------:R-:W-:Y:S01]  /*5390*/  IMAD.MOV.U32 R130, RZ, RZ, R132 ;  /* 0x000000ffff827224 */ /* 0x000fe200078e0084 */
[----:B------:R-:W-:Y:S01]  /*53a0*/  MOV R32, R191 ;  /* 0x000000bf00207202 */ /* 0x000fe20000000f00 */
[----:B------:R-:W-:Y:S01]  /*53b0*/  IMAD.MOV.U32 R33, RZ, RZ, R190 ;  /* 0x000000ffff217224 */ /* 0x000fe200078e00be */
[----:B------:R-:W-:Y:S01]  /*53c0*/  HMMA.16816.F32.BF16 R84, R4, R92, R16 ;  /* 0x0000005c0454723c */ /* 0x000fe20000041810 */
[----:B------:R-:W-:Y:S01]  /*53d0*/  LDSM.16.MT88.4 R16, [R228+0x1100] ;  /* 0x00110000e410783b */ /* 0x000fe20000004200 */
[----:B------:R-:W-:Y:S01]  /*53e0*/  MOV R35, R188 ;  /* 0x000000bc00237202 */ /* 0x000fe20000000f00 */
[----:B------:R-:W-:-:S04]  /*53f0*/  IMAD.MOV.U32 R34, RZ, RZ, R189 ;  /* 0x000000ffff227224 */ /* 0x000fc800078e00bd */
[----:B------:R-:W-:Y:S01]  /*5400*/  MOV R93, R141 ;  /* 0x0000008d005d7202 */ /* 0x000fe20000000f00 */
[----:B------:R-:W-:Y:S01]  /*5410*/  HMMA.16816.F32.BF16 R44, R4, R78, R44 ;  /* 0x0000004e042c723c */ /* 0x000fe2000004182c */
[----:B------:R-:W-:Y:S02]  /*5420*/  IMAD.MOV.U32 R92, RZ, RZ, R163 ;  /* 0x000000ffff5c7224 */ /* 0x000fe400078e00a3 */
[----:B-1----:R-:W-:-:S04]  /*5430*/  FFMA.FTZ R8, R170, c[0x0][0x2d0], -R3 ;  /* 0x0000b400aa087a23 */ /* 0x002fc80000010803 */
[----:B------:R1:W-:Y:S01]  /*5440*/  MUFU.EX2 R211, R8 ;  /* 0x0000000800d37308 */ /* 0x0003e20000000800 */
[----:B------:R-:W-:Y:S01]  /*5450*/  HMMA.16816.F32.BF16 R40, R4, R74, R40 ;  /* 0x0000004a0428723c */ /* 0x000fe20000041828 */
[----:B------:R-:W-:Y:S01]  /*5460*/  MOV R78, R162 ;  /* 0x000000a2004e7202 */ /* 0x000fe20000000f00 */
[----:B------:R-:W-:-:S05]  /*5470*/  IMAD.MOV.U32 R79, RZ, RZ, R161 ;  /* 0x000000ffff4f7224 */ /* 0x000fca00078e00a1 */
[----:B------:R-:W-:Y:S01]  /*5480*/  IMAD.MOV.U32 R75, RZ, RZ, R160 ;  /* 0x000000ffff4b7224 */ /* 0x000fe200078e00a0 */
[----:B------:R-:W-:Y:S01]  /*5490*/  HMMA.16816.F32.BF16 R36, R4, R70, R36 ;  /* 0x000000460424723c */ /* 0x000fe20000041824 */
[----:B-1----:R-:W-:-:S07]  /*54a0*/  FFMA.FTZ R8, R169, c[0x0][0x2d0], -R3 ;  /* 0x0000b400a9087a23 */ /* 0x002fce0000010803 */
[C---:B------:R-:W-:Y:S01]  /*54b0*/  HMMA.16816.F32.BF16 R60, R4.reuse, R62, R28 ;  /* 0x0000003e043c723c */ /* 0x040fe2000004181c */
[----:B------:R-:W-:Y:S01]  /*54c0*/  LDSM.16.MT88.4 R28, [R227+0x1100] ;  /* 0x00110000e31c783b */ /* 0x000fe20000004200 */
[----:B------:R1:W-:Y:S06]  /*54d0*/  MUFU.EX2 R212, R8 ;  /* 0x0000000800d47308 */ /* 0x0003ec0000000800 */
[C---:B------:R-:W-:Y:S01]  /*54e0*/  HMMA.16816.F32.BF16 R56, R4.reuse, R58, R24 ;  /* 0x0000003a0438723c */ /* 0x040fe20000041818 */
[----:B------:R-:W2:Y:S07]  /*54f0*/  LDSM.16.MT88.4 R24, [R226+0x1100] ;  /* 0x00110000e218783b */ /* 0x000eae0000004200 */
[----:B------:R-:W-:Y:S01]  /*5500*/  HMMA.16816.F32.BF16 R52, R4, R54, R20 ;  /* 0x000000360434723c */ /* 0x000fe20000041814 */
[----:B------:R-:W3:Y:S01]  /*5510*/  LDSM.16.MT88.4 R20, [R225+0x1100] ;  /* 0x00110000e114783b */ /* 0x000ee20000004200 */
[----:B-1----:R-:W-:-:S04]  /*5520*/  FFMA.FTZ R8, R168, c[0x0][0x2d0], -R3 ;  /* 0x0000b400a8087a23 */ /* 0x002fc80000010803 */
[----:B------:R1:W4:Y:S02]  /*5530*/  MUFU.EX2 R213, R8 ;  /* 0x0000000800d57308 */ /* 0x0003240000000800 */
[----:B------:R-:W-:Y:S07]  /*5540*/  HMMA.16816.F32.BF16 R48, R4, R94, R48 ;  /* 0x0000005e0430723c */ /* 0x000fee0000041830 */
[----:B------:R-:W-:Y:S02]  /*5550*/  FFMA.FTZ R4, R182, c[0x0][0x2d0], -R13 ;  /* 0x0000b400b6047a23 */ /* 0x000fe4000001080d */
[----:B-1----:R-:W-:Y:S01]  /*5560*/  FFMA.FTZ R8, R179, c[0x0][0x2d0], -R0 ;  /* 0x0000b400b3087a23 */ /* 0x002fe20000010800 */
[----:B----4-:R-:W-:-:S03]  /*5570*/  F2FP.BF16.PACK_AB R10, R213, R212 ;  /* 0x000000d4d50a723e */ /* 0x010fc600000010ff */
[----:B------:R1:W-:Y:S02]  /*5580*/  MUFU.EX2 R190, R8 ;  /* 0x0000000800be7308 */ /* 0x0003e40000000800 */
[----:B-1----:R-:W-:-:S06]  /*5590*/  FFMA.FTZ R8, R178, c[0x0][0x2d0], -R0 ;  /* 0x0000b400b2087a23 */ /* 0x002fcc0000010800 */
[----:B------:R1:W4:Y:S02]  /*55a0*/  MUFU.EX2 R191, R8 ;  /* 0x0000000800bf7308 */ /* 0x0003240000000800 */
[----:B-1----:R-:W-:Y:S01]  /*55b0*/  FFMA.FTZ R8, R171, c[0x0][0x2d0], -R0 ;  /* 0x0000b400ab087a23 */ /* 0x002fe20000010800 */
[----:B----4-:R-:W-:-:S05]  /*55c0*/  F2FP.BF16.PACK_AB R9, R191, R190 ;  /* 0x000000bebf09723e */ /* 0x010fca00000010ff */
[----:B------:R1:W-:Y:S02]  /*55d0*/  MUFU.EX2 R208, R8 ;  /* 0x0000000800d07308 */ /* 0x0003e40000000800 */
[----:B-1----:R-:W-:-:S06]  /*55e0*/  FFMA.FTZ R8, R138, c[0x0][0x2d0], -R0 ;  /* 0x0000b4008a087a23 */ /* 0x002fcc0000010800 */
[----:B------:R1:W-:Y:S08]  /*55f0*/  MUFU.EX2 R138, R4 ;  /* 0x00000004008a7308 */ /* 0x0003f00000000800 */
[----:B------:R4:W2:Y:S01]  /*5600*/  MUFU.EX2 R209, R8 ;  /* 0x0000000800d17308 */ /* 0x0008a20000000800 */
[----:B-1----:R-:W-:-:S07]  /*5610*/  FFMA.FTZ R4, R183, c[0x0][0x2d0], -R13 ;  /* 0x0000b400b7047a23 */ /* 0x002fce000001080d */
[----:B------:R1:W1:Y:S01]  /*5620*/  MUFU.EX2 R139, R4 ;  /* 0x00000004008b7308 */ /* 0x0002620000000800 */
[----:B----4-:R-:W-:Y:S01]  /*5630*/  FFMA.FTZ R8, R181, c[0x0][0x2d0], -R13 ;  /* 0x0000b400b5087a23 */ /* 0x010fe2000001080d */
[----:B--2---:R-:W-:-:S06]  /*5640*/  F2FP.BF16.PACK_AB R11, R209, R208 ;  /* 0x000000d0d10b723e */ /* 0x004fcc00000010ff */
[----:B------:R2:W-:Y:S01]  /*5650*/  MUFU.EX2 R188, R8 ;  /* 0x0000000800bc7308 */ /* 0x0005e20000000800 */
[----:B-1----:R-:W-:Y:S01]  /*5660*/  FFMA.FTZ R4, R186, c[0x0][0x2d0], -R12 ;  /* 0x0000b400ba047a23 */ /* 0x002fe2000001080c */
[----:B------:R-:W-:-:S06]  /*5670*/  F2FP.BF16.PACK_AB R6, R139, R138 ;  /* 0x0000008a8b06723e */ /* 0x000fcc00000010ff */
[----:B------:R1:W-:Y:S01]  /*5680*/  MUFU.EX2 R132, R4 ;  /* 0x0000000400847308 */ /* 0x0003e20000000800 */
[----:B--2---:R-:W-:-:S07]  /*5690*/  FFMA.FTZ R8, R180, c[0x0][0x2d0], -R13 ;  /* 0x0000b400b4087a23 */ /* 0x004fce000001080d */
[----:B------:R2:W-:Y:S01]  /*56a0*/  MUFU.EX2 R189, R8 ;  /* 0x0000000800bd7308 */ /* 0x0005e20000000800 */
[----:B-1----:R-:W-:-:S07]  /*56b0*/  FFMA.FTZ R4, R185, c[0x0][0x2d0], -R12 ;  /* 0x0000b400b9047a23 */ /* 0x002fce000001080c */
[----:B------:R1:W4:Y:S01]  /*56c0*/  MUFU.EX2 R133, R4 ;  /* 0x0000000400857308 */ /* 0x0003220000000800 */
[----:B--2---:R-:W-:-:S07]  /*56d0*/  F2FP.BF16.PACK_AB R8, R211, R210 ;  /* 0x000000d2d308723e */ /* 0x004fce00000010ff */
[----:B------:R-:W-:Y:S01]  /*56e0*/  HMMA.16816.F32.BF16 R156, R8, R24, R156 ;  /* 0x00000018089c723c */ /* 0x000fe2000004189c */
[----:B-1----:R-:W-:Y:S01]  /*56f0*/  FFMA.FTZ R4, R184, c[0x0][0x2d0], -R12 ;  /* 0x0000b400b8047a23 */ /* 0x002fe2000001080c */
[----:B----4-:R-:W-:-:S06]  /*5700*/  F2FP.BF16.PACK_AB R5, R133, R132 ;  /* 0x000000848505723e */ /* 0x010fcc00000010ff */
[C---:B------:R-:W-:Y:S01]  /*5710*/  HMMA.16816.F32.BF16 R40, R8.reuse, R26, R40 ;  /* 0x0000001a0828723c */ /* 0x040fe20000041828 */
[----:B------:R1:W-:Y:S07]  /*5720*/  MUFU.EX2 R134, R4 ;  /* 0x0000000400867308 */ /* 0x0003ee0000000800 */
[C---:B---3--:R-:W-:Y:S08]  /*5730*/  HMMA.16816.F32.BF16 R144, R8.reuse, R20, R144 ;  /* 0x000000140890723c */ /* 0x048ff00000041890 */
[----:B------:R-:W-:Y:S01]  /*5740*/  HMMA.16816.F32.BF16 R44, R8, R22, R44 ;  /* 0x00000016082c723c */ /* 0x000fe2000004182c */
[----:B-1----:R-:W-:-:S04]  /*5750*/  FFMA.FTZ R4, R176, c[0x0][0x2d0], -R12 ;  /* 0x0000b400b0047a23 */ /* 0x002fc8000001080c */
[----:B------:R1:W2:Y:S03]  /*5760*/  MUFU.EX2 R77, R4 ;  /* 0x00000004004d7308 */ /* 0x0002a60000000800 */
[C---:B------:R-:W-:Y:S08]  /*5770*/  HMMA.16816.F32.BF16 R172, R8.reuse, R16, R172 ;  /* 0x0000001008ac723c */ /* 0x040ff000000418ac */
[----:B------:R-:W-:Y:S01]  /*5780*/  HMMA.16816.F32.BF16 R36, R8, R18, R36 ;  /* 0x000000120824723c */ /* 0x000fe20000041824 */
[----:B-1----:R-:W-:-:S02]  /*5790*/  F2FP.BF16.PACK_AB R4, R189, R188 ;  /* 0x000000bcbd04723e */ /* 0x002fc400000010ff */
[----:B--2---:R-:W-:-:S07]  /*57a0*/  F2FP.BF16.PACK_AB R7, R77, R134 ;  /* 0x000000864d07723e */ /* 0x004fce00000010ff */
[C---:B------:R-:W-:Y:S07]  /*57b0*/  HMMA.16816.F32.BF16 R176, R4.reuse, R16, R32 ;  /* 0x0000001004b0723c */ /* 0x040fee0000041820 */
[----:B------:R-:W-:Y:S01]  /*57c0*/  IMAD.MOV.U32 R32, RZ, RZ, R75 ;  /* 0x000000ffff207224 */ /* 0x000fe200078e004b */
[----:B------:R-:W-:Y:S01]  /*57d0*/  MOV R33, R78 ;  /* 0x0000004e00217202 */ /* 0x000fe20000000f00 */
[----:B------:R-:W-:Y:S01]  /*57e0*/  IMAD.MOV.U32 R78, RZ, RZ, R130 ;  /* 0x000000ffff4e7224 */ /* 0x000fe200078e0082 */
[----:B------:R-:W-:Y:S01]  /*57f0*/  MOV R75, R93 ;  /* 0x0000005d004b7202 */ /* 0x000fe20000000f00 */
[----:B------:R-:W-:Y:S01]  /*5800*/  IMAD.MOV.U32 R93, RZ, RZ, R129 ;  /* 0x000000ffff5d7224 */ /* 0x000fe200078e0081 */
[----:B------:R-:W-:Y:S01]  /*5810*/  MOV R129, R101 ;  /* 0x0000006500817202 */ /* 0x000fe20000000f00 */
[----:B------:R-:W-:Y:S01]  /*5820*/  IMAD.MOV.U32 R34, RZ, RZ, R79 ;  /* 0x000000ffff227224 */ /* 0x000fe200078e004f */
[----:B------:R-:W-:Y:S01]  /*5830*/  HMMA.16816.F32.BF16 R160, R4, R24, R200 ;  /* 0x0000001804a0723c */ /* 0x000fe200000418c8 */
[----:B------:R-:W-:Y:S01]  /*5840*/  IMAD.MOV.U32 R130, RZ, RZ, R98 ;  /* 0x000000ffff827224 */ /* 0x000fe200078e0062 */
[----:B------:R-:W-:Y:S01]  /*5850*/  MOV R98, R68 ;  /* 0x0000004400627202 */ /* 0x000fe20000000f00 */
[----:B------:R-:W-:Y:S01]  /*5860*/  IMAD.MOV.U32 R35, RZ, RZ, R92 ;  /* 0x000000ffff237224 */ /* 0x000fe200078e005c */
[----:B------:R-:W-:Y:S01]  /*5870*/  MOV R92, R128 ;  /* 0x00000080005c7202 */ /* 0x000fe20000000f00 */
[----:B------:R-:W-:-:S02]  /*5880*/  IMAD.MOV.U32 R79, RZ, RZ, R131 ;  /* 0x000000ffff4f7224 */ /* 0x000fc400078e0083 */
[----:B------:R-:W-:Y:S01]  /*5890*/  IMAD.MOV.U32 R101, RZ, RZ, R229 ;  /* 0x000000ffff657224 */ /* 0x000fe200078e00e5 */
[C---:B------:R-:W-:Y:S01]  /*58a0*/  HMMA.16816.F32.BF16 R164, R4.reuse, R26, R164 ;  /* 0x0000001a04a4723c */ /* 0x040fe200000418a4 */
[----:B------:R-:W-:Y:S01]  /*58b0*/  IMAD.MOV.U32 R131, RZ, RZ, R69 ;  /* 0x000000ffff837224 */ /* 0x000fe200078e0045 */
[----:B------:R-:W2:Y:S01]  /*58c0*/  LDL.LU R229, [R1+0x90] ;  /* 0x0000900001e57983 */ /* 0x000ea20000300800 */
[----:B------:R-:W-:Y:S01]  /*58d0*/  IMAD.MOV.U32 R68, RZ, RZ, R135 ;  /* 0x000000ffff447224 */ /* 0x000fe200078e0087 */
[----:B------:R-:W-:Y:S01]  /*58e0*/  MOV R69, R230 ;  /* 0x000000e600457202 */ /* 0x000fe20000000f00 */
[----:B------:R-:W-:Y:S01]  /*58f0*/  IMAD.MOV.U32 R128, RZ, RZ, R100 ;  /* 0x000000ffff807224 */ /* 0x000fe200078e0064 */
[----:B------:R1:W5:Y:S01]  /*5900*/  LDL.LU R135, [R1+0x8c] ;  /* 0x00008c0001877983 */ /* 0x0003620000300800 */
[----:B------:R-:W-:Y:S01]  /*5910*/  IMAD.MOV.U32 R100, RZ, RZ, R231 ;  /* 0x000000ffff647224 */ /* 0x000fe200078e00e7 */
[C---:B------:R-:W-:Y:S02]  /*5920*/  HMMA.16816.F32.BF16 R140, R4.reuse, R20, R196 ;  /* 0x00000014048c723c */ /* 0x040fe400000418c4 */
[----:B------:R-:W3:Y:S04]  /*5930*/  LDL.LU R230, [R1+0x88] ;  /* 0x0000880001e67983 */ /* 0x000ee80000300800 */
[----:B------:R-:W4:Y:S02]  /*5940*/  LDL.LU R231, [R1+0x84] ;  /* 0x0000840001e77983 */ /* 0x000f240000300800 */
[----:B------:R-:W-:Y:S02]  /*5950*/  HMMA.16816.F32.BF16 R148, R4, R22, R148 ;  /* 0x000000160494723c */ /* 0x000fe40000041894 */
[----:B------:R-:W1:Y:S06]  /*5960*/  LDSM.16.MT88.4 R24, [R225+0x3100] ;  /* 0x00310000e118783b */ /* 0x000e6c0000004200 */
[----:B------:R-:W-:Y:S01]  /*5970*/  HMMA.16816.F32.BF16 R20, R8, R28, R80 ;  /* 0x0000001c0814723c */ /* 0x000fe20000041850 */
[----:B------:R-:W-:Y:S01]  /*5980*/  IMAD.MOV.U32 R74, RZ, RZ, R75 ;  /* 0x000000ffff4a7224 */ /* 0x000fe200078e004b */
[----:B------:R-:W-:Y:S01]  /*5990*/  MOV R75, R78 ;  /* 0x0000004e004b7202 */ /* 0x000fe20000000f00 */
[----:B------:R-:W-:Y:S01]  /*59a0*/  IMAD.MOV.U32 R70, RZ, RZ, R79 ;  /* 0x000000ffff467224 */ /* 0x000fe200078e004f */
[----:B------:R-:W-:Y:S01]  /*59b0*/  MOV R78, R93 ;  /* 0x0000005d004e7202 */ /* 0x000fe20000000f00 */
[----:B------:R-:W-:-:S02]  /*59c0*/  IMAD.MOV.U32 R71, RZ, RZ, R92 ;  /* 0x000000ffff477224 */ /* 0x000fc400078e005c */
[----:B------:R-:W-:Y:S01]  /*59d0*/  IMAD.MOV.U32 R79, RZ, RZ, R130 ;  /* 0x000000ffff4f7224 */ /* 0x000fe200078e0082 */
[----:B------:R-:W-:Y:S01]  /*59e0*/  HMMA.16816.F32.BF16 R180, R4, R18, R124 ;  /* 0x0000001204b4723c */ /* 0x000fe2000004187c */
[----:B------:R-:W-:Y:S01]  /*59f0*/  IMAD.MOV.U32 R92, RZ, RZ, R131 ;  /* 0x000000ffff5c7224 */ /* 0x000fe200078e0083 */
[----:B------:R-:W-:Y:S01]  /*5a00*/  MOV R93, R128 ;  /* 0x00000080005d7202 */ /* 0x000fe20000000f00 */
[----:B------:R-:W-:-:S05]  /*5a10*/  IMAD.MOV.U32 R130, RZ, RZ, R129 ;  /* 0x000000ffff827224 */ /* 0x000fca00078e0081 */
[----:B------:R-:W-:Y:S01]  /*5a20*/  HMMA.16816.F32.BF16 R196, R4, R28, R32 ;  /* 0x0000001c04c4723c */ /* 0x000fe20000041820 */
[----:B------:R-:W-:Y:S01]  /*5a30*/  IMAD.MOV.U32 R131, RZ, RZ, R68 ;  /* 0x000000ffff837224 */ /* 0x000fe200078e0044 */
[----:B------:R-:W-:Y:S01]  /*5a40*/  MOV R82, R77 ;  /* 0x0000004d00527202 */ /* 0x000fe20000000f00 */
[----:B------:R-:W-:Y:S01]  /*5a50*/  IMAD.MOV.U32 R129, RZ, RZ, R242 ;  /* 0x000000ffff817224 */ /* 0x000fe200078e00f2 */
[----:B------:R-:W-:Y:S01]  /*5a60*/  MOV R128, R69 ;  /* 0x0000004500807202 */ /* 0x000fe20000000f00 */
[----:B------:R-:W-:Y:S02]  /*5a70*/  LDSM.16.MT88.4 R16, [R228+0x3100] ;  /* 0x00310000e410783b */ /* 0x000fe40000004200 */
[----:B------:R-:W-:Y:S01]  /*5a80*/  IMAD.MOV.U32 R35, RZ, RZ, R78 ;  /* 0x000000ffff237224 */ /* 0x000fe200078e004e */
[----:B------:R-:W-:Y:S01]  /*5a90*/  MOV R125, R23 ;  /* 0x00000017007d7202 */ /* 0x000fe20000000f00 */
        /* <DEDUP_REMOVED lines=14> */
[----:B------:R-:W-:-:S02]  /*5b80*/  IMAD.MOV.U32 R103, RZ, RZ, R240 ;  /* 0x000000ffff677224 */ /* 0x000fc400078e00f0 */
[----:B------:R-:W-:Y:S02]  /*5b90*/  IMAD.MOV.U32 R15, RZ, RZ, R239 ;  /* 0x000000ffff0f7224 */ /* 0x000fe400078e00ef */
[----:B------:R-:W-:Y:S01]  /*5ba0*/  IMAD.MOV.U32 R202, RZ, RZ, R35 ;  /* 0x000000ffffca7224 */ /* 0x000fe200078e0023 */
[----:B------:R-:W-:Y:S01]  /*5bb0*/  MOV R35, R71 ;  /* 0x0000004700237202 */ /* 0x000fe20000000f00 */
[----:B------:R-:W-:Y:S02]  /*5bc0*/  IMAD.MOV.U32 R102, RZ, RZ, R241 ;  /* 0x000000ffff667224 */ /* 0x000fe400078e00f1 */
[----:B------:R-:W-:Y:S02]  /*5bd0*/  IMAD.MOV.U32 R127, RZ, RZ, R21 ;  /* 0x000000ffff7f7224 */ /* 0x000fe400078e0015 */
[----:B------:R-:W-:Y:S02]  /*5be0*/  IMAD.MOV.U32 R126, RZ, RZ, R22 ;  /* 0x000000ffff7e7224 */ /* 0x000fe400078e0016 */
[----:B------:R-:W-:-:S02]  /*5bf0*/  IMAD.MOV.U32 R124, RZ, RZ, R20 ;  /* 0x000000ffff7c7224 */ /* 0x000fc400078e0014 */
[----:B------:R-:W-:Y:S01]  /*5c00*/  IMAD.MOV.U32 R203, RZ, RZ, R70 ;  /* 0x000000ffffcb7224 */ /* 0x000fe200078e0046 */
[----:B------:R-:W1:Y:S01]  /*5c10*/  LDSM.16.MT88.4 R20, [R226+0x3100] ;  /* 0x00310000e214783b */ /* 0x000e620000004200 */
[----:B------:R-:W-:Y:S01]  /*5c20*/  IMAD.MOV.U32 R71, RZ, RZ, R79 ;  /* 0x000000ffff477224 */ /* 0x000fe200078e004f */
[----:B------:R-:W-:Y:S01]  /*5c30*/  MOV R79, R238 ;  /* 0x000000ee004f7202 */ /* 0x000fe20000000f00 */
[----:B------:R-:W-:Y:S01]  /*5c40*/  IMAD.MOV.U32 R34, RZ, RZ, R76 ;  /* 0x000000ffff227224 */ /* 0x000fe200078e004c */
[----:B------:R-:W-:Y:S01]  /*5c50*/  MOV R76, R232 ;  /* 0x000000e8004c7202 */ /* 0x000fe20000000f00 */
[----:B------:R-:W-:Y:S02]  /*5c60*/  IMAD.MOV.U32 R70, RZ, RZ, R78 ;  /* 0x000000ffff467224 */ /* 0x000fe400078e004e */
[----:B------:R-:W-:Y:S01]  /*5c70*/  IMAD.MOV.U32 R200, RZ, RZ, R33 ;  /* 0x000000ffffc87224 */ /* 0x000fe200078e0021 */
[----:B------:R-:W-:Y:S01]  /*5c80*/  MOV R33, R103 ;  /* 0x0000006700217202 */ /* 0x000fe20000000f00 */
[----:B------:R-:W-:-:S02]  /*5c90*/  IMAD.MOV.U32 R78, RZ, RZ, R15 ;  /* 0x000000ffff4e7224 */ /* 0x000fc400078e000f */
[----:B------:R-:W-:Y:S02]  /*5ca0*/  IMAD.MOV.U32 R32, RZ, RZ, R102 ;  /* 0x000000ffff207224 */ /* 0x000fe400078e0066 */
[----:B------:R-:W-:Y:S02]  /*5cb0*/  IMAD.MOV.U32 R185, RZ, RZ, R78 ;  /* 0x000000ffffb97224 */ /* 0x000fe400078e004e */
[----:B------:R-:W-:Y:S02]  /*5cc0*/  IMAD.MOV.U32 R184, RZ, RZ, R79 ;  /* 0x000000ffffb87224 */ /* 0x000fe400078e004f */
[----:B------:R-:W-:Y:S01]  /*5cd0*/  IMAD.MOV.U32 R81, RZ, RZ, R76 ;  /* 0x000000ffff517224 */ /* 0x000fe200078e004c */
[----:B------:R-:W-:Y:S01]  /*5ce0*/  MOV R186, R34 ;  /* 0x0000002200ba7202 */ /* 0x000fe20000000f00 */
[----:B-1----:R-:W-:Y:S01]  /*5cf0*/  HMMA.16816.F32.BF16 R76, R4, R26, R248 ;  /* 0x0000001a044c723c */ /* 0x002fe200000418f8 */
[----:B------:R-:W-:Y:S02]  /*5d00*/  IMAD.MOV.U32 R168, RZ, RZ, R32 ;  /* 0x000000ffffa87224 */ /* 0x000fe400078e0020 */
[----:B------:R-:W-:-:S04]  /*5d10*/  IMAD.MOV.U32 R171, RZ, RZ, R33 ;  /* 0x000000ffffab7224 */ /* 0x000fc800078e0021 */
[----:B------:R-:W-:Y:S02]  /*5d20*/  IMAD.MOV.U32 R249, RZ, RZ, R35 ;  /* 0x000000fffff97224 */ /* 0x000fe400078e0023 */
[----:B------:R-:W1:Y:S01]  /*5d30*/  LDSM.16.MT88.4 R32, [R227+0x3100] ;  /* 0x00310000e320783b */ /* 0x000e620000004200 */
[----:B------:R-:W-:Y:S02]  /*5d40*/  IMAD.MOV.U32 R68, RZ, RZ, R100 ;  /* 0x000000ffff447224 */ /* 0x000fe400078e0064 */
[----:B------:R-:W-:Y:S01]  /*5d50*/  IMAD.MOV.U32 R69, RZ, RZ, R14 ;  /* 0x000000ffff457224 */ /* 0x000fe200078e000e */
[----:B------:R-:W-:Y:S01]  /*5d60*/  MOV R250, R92 ;  /* 0x0000005c00fa7202 */ /* 0x000fe20000000f00 */
[----:B------:R-:W-:Y:S02]  /*5d70*/  IMAD.MOV.U32 R251, RZ, RZ, R93 ;  /* 0x000000fffffb7224 */ /* 0x000fe400078e005d */
[----:B------:R-:W-:Y:S07]  /*5d80*/  HMMA.16816.F32.BF16 R92, R4, R22, R220 ;  /* 0x00000016045c723c */ /* 0x000fee00000418dc */
[----:B------:R-:W-:Y:S01]  /*5d90*/  IMAD.MOV.U32 R220, RZ, RZ, R70 ;  /* 0x000000ffffdc7224 */ /* 0x000fe200078e0046 */
[----:B------:R-:W-:Y:S01]  /*5da0*/  MOV R221, R71 ;  /* 0x0000004700dd7202 */ /* 0x000fe20000000f00 */
[----:B------:R-:W-:-:S02]  /*5db0*/  IMAD.MOV.U32 R222, RZ, RZ, R68 ;  /* 0x000000ffffde7224 */ /* 0x000fc400078e0044 */
[----:B------:R-:W-:Y:S01]  /*5dc0*/  IMAD.MOV.U32 R223, RZ, RZ, R69 ;  /* 0x000000ffffdf7224 */ /* 0x000fe200078e0045 */
[C---:B------:R-:W-:Y:S08]  /*5dd0*/  HMMA.16816.F32.BF16 R72, R4.reuse, R24, R72 ;  /* 0x000000180448723c */ /* 0x040ff00000041848 */
[C---:B------:R-:W-:Y:S08]  /*5de0*/  HMMA.16816.F32.BF16 R88, R4.reuse, R20, R88 ;  /* 0x000000140458723c */ /* 0x040ff00000041858 */
[C---:B------:R-:W-:Y:S08]  /*5df0*/  HMMA.16816.F32.BF16 R104, R4.reuse, R16, R104 ;  /* 0x000000100468723c */ /* 0x040ff00000041868 */
[C---:B------:R-:W-:Y:S08]  /*5e00*/  HMMA.16816.F32.BF16 R200, R4.reuse, R30, R200 ;  /* 0x0000001e04c8723c */ /* 0x040ff000000418c8 */
[C---:B------:R-:W-:Y:S08]  /*5e10*/  HMMA.16816.F32.BF16 R68, R4.reuse, R18, R152 ;  /* 0x000000120444723c */ /* 0x040ff00000041898 */
[----:B-1----:R-:W-:Y:S01]  /*5e20*/  HMMA.16816.F32.BF16 R220, R4, R32, R220 ;  /* 0x0000002004dc723c */ /* 0x002fe200000418dc */
[----:B------:R-:W-:Y:S01]  /*5e30*/  MOV R153, R249 ;  /* 0x000000f900997202 */ /* 0x000fe20000000f00 */
[----:B------:R-:W-:-:S02]  /*5e40*/  IMAD.MOV.U32 R155, RZ, RZ, R250 ;  /* 0x000000ffff9b7224 */ /* 0x000fc400078e00fa */
[----:B------:R-:W-:-:S04]  /*5e50*/  IMAD.MOV.U32 R154, RZ, RZ, R251 ;  /* 0x000000ffff9a7224 */ /* 0x000fc800078e00fb */
[----:B------:R-:W-:Y:S07]  /*5e60*/  HMMA.16816.F32.BF16 R216, R4, R34, R216 ;  /* 0x0000002204d8723c */ /* 0x000fee00000418d8 */
[----:B------:R-:W-:Y:S01]  /*5e70*/  FFMA.FTZ R4, R214, c[0x0][0x2d0], -R3 ;  /* 0x0000b400d6047a23 */ /* 0x000fe20000010803 */
[----:B------:R-:W-:Y:S01]  /*5e80*/  HMMA.16816.F32.BF16 R248, R8, R30, R64 ;  /* 0x0000001e08f8723c */ /* 0x000fe20000041840 */
[----:B------:R-:W-:-:S07]  /*5e90*/  IMAD.MOV.U32 R102, RZ, RZ, R234 ;  /* 0x000000ffff667224 */ /* 0x000fce00078e00ea */
[----:B------:R-:W-:Y:S01]  /*5ea0*/  HMMA.16816.F32.BF16 R64, R8, R24, R120 ;  /* 0x000000180840723c */ /* 0x000fe20000041878 */
[----:B------:R1:W-:Y:S01]  /*5eb0*/  MUFU.EX2 R24, R4 ;  /* 0x0000000400187308 */ /* 0x0003e20000000800 */
[----:B------:R-:W-:-:S06]  /*5ec0*/  MOV R28, R102 ;  /* 0x00000066001c7202 */ /* 0x000fcc0000000f00 */
[----:B------:R-:W-:Y:S01]  /*5ed0*/  HMMA.16816.F32.BF16 R60, R8, R26, R60 ;  /* 0x0000001a083c723c */ /* 0x000fe2000004183c */
[----:B-1----:R-:W-:-:S04]  /*5ee0*/  FFMA.FTZ R4, R207, c[0x0][0x2d0], -R3 ;  /* 0x0000b400cf047a23 */ /* 0x002fc80000010803 */
[----:B------:R1:W1:Y:S01]  /*5ef0*/  MUFU.EX2 R25, R4 ;  /* 0x0000000400197308 */ /* 0x0002620000000800 */
[----:B------:R-:W-:Y:S01]  /*5f00*/  MOV R123, R153 ;  /* 0x00000099007b7202 */ /* 0x000fe20000000f00 */
[----:B------:R-:W-:Y:S02]  /*5f10*/  IMAD.MOV.U32 R153, RZ, RZ, R28 ;  /* 0x000000ffff997224 */ /* 0x000fe400078e001c */
[--C-:B-1----:R-:W-:Y:S02]  /*5f20*/  FFMA.FTZ R4, R206, c[0x0][0x2d0], -R3.reuse ;  /* 0x0000b400ce047a23 */ /* 0x102fe40000010803 */
[----:B------:R-:W-:-:S04]  /*5f30*/  FFMA.FTZ R3, R205, c[0x0][0x2d0], -R3 ;  /* 0x0000b400cd037a23 */ /* 0x000fc80000010803 */
[----:B------:R1:W-:Y:S01]  /*5f40*/  MUFU.EX2 R26, R3 ;  /* 0x00000003001a7308 */ /* 0x0003e20000000800 */
[----:B------:R-:W-:Y:S01]  /*5f50*/  HMMA.16816.F32.BF16 R56, R8, R22, R56 ;  /* 0x000000160838723c */ /* 0x000fe20000041838 */
[----:B------:R-:W-:Y:S01]  /*5f60*/  IMAD.MOV.U32 R103, RZ, RZ, R233 ;  /* 0x000000ffff677224 */ /* 0x000fe200078e00e9 */
[----:B------:R-:W-:Y:S02]  /*5f70*/  MOV R100, R244 ;  /* 0x000000f400647202 */ /* 0x000fe40000000f00 */
[----:B------:R-:W-:Y:S01]  /*5f80*/  MOV R152, R98 ;  /* 0x0000006200987202 */ /* 0x000fe20000000f00 */
[----:B-1----:R-:W-:-:S03]  /*5f90*/  FFMA.FTZ R3, R195, c[0x0][0x2d0], -R0 ;  /* 0x0000b400c3037a23 */ /* 0x002fc60000010800 */
[C---:B------:R-:W-:Y:S01]  /*5fa0*/  HMMA.16816.F32.BF16 R52, R8.reuse, R18, R52 ;  /* 0x000000120834723c */ /* 0x040fe20000041834 */
[----:B------:R-:W-:Y:S02]  /*5fb0*/  IMAD.MOV.U32 R80, RZ, RZ, R103 ;  /* 0x000000ffff507224 */ /* 0x000fe400078e0067 */
[----:B------:R-:W-:Y:S02]  /*5fc0*/  IMAD.MOV.U32 R169, RZ, RZ, R129 ;  /* 0x000000ffffa97224 */ /* 0x000fe400078e0081 */
[----:B------:R-:W-:Y:S01]  /*5fd0*/  IMAD.MOV.U32 R14, RZ, RZ, R243 ;  /* 0x000000ffff0e7224 */ /* 0x000fe200078e00f3 */
[----:B------:R-:W-:Y:S01]  /*5fe0*/  MOV R170, R128 ;  /* 0x0000008000aa7202 */ /* 0x000fe20000000f00 */
[----:B------:R-:W-:Y:S01]  /*5ff0*/  IMAD.MOV.U32 R103, RZ, RZ, R224 ;  /* 0x000000ffff677224 */ /* 0x000fe200078e00e0 */
[----:B------:R-:W-:Y:S01]  /*6000*/  MOV R15, R235 ;  /* 0x000000eb000f7202 */ /* 0x000fe20000000f00 */
[----:B------:R-:W-:Y:S02]  /*6010*/  IMAD.MOV.U32 R98, RZ, RZ, R100 ;  /* 0x000000ffff627224 */ /* 0x000fe400078e0064 */
[----:B----4-:R-:W-:Y:S01]  /*6020*/  IMAD.MOV.U32 R29, RZ, RZ, R231 ;  /* 0x000000ffff1d7224 */ /* 0x010fe200078e00e7 */
[----:B--2---:R-:W-:Y:S01]  /*6030*/  MOV R102, R229 ;  /* 0x000000e500667202 */ /* 0x004fe20000000f00 */
[----:B---3--:R-:W-:Y:S01]  /*6040*/  IMAD.MOV.U32 R83, RZ, RZ, R230 ;  /* 0x000000ffff537224 */ /* 0x008fe200078e00e6 */
[----:B------:R-:W-:Y:S01]  /*6050*/  MUFU.EX2 R27, R4 ;  /* 0x00000004001b7308 */ /* 0x000fe20000000800 */
[----:B------:R-:W-:Y:S01]  /*6060*/  IMAD.MOV.U32 R122, RZ, RZ, R29 ;  /* 0x000000ffff7a7224 */ /* 0x000fe200078e001d */
[----:B------:R-:W-:Y:S01]  /*6070*/  HMMA.16816.F32.BF16 R48, R8, R34, R48 ;  /* 0x000000220830723c */ /* 0x000fe20000041830 */
[----:B------:R1:W5:Y:S01]  /*6080*/  LDL.LU R244, [R1+0x80] ;  /* 0x0000800001f47983 */ /* 0x0003620000300800 */
[----:B------:R-:W-:-:S06]  /*6090*/  MOV R5, R83 ;  /* 0x0000005300057202 */ /* 0x000fcc0000000f00 */
[C---:B------:R-:W-:Y:S01]  /*60a0*/  HMMA.16816.F32.BF16 R28, R8.reuse, R20, R112 ;  /* 0x00000014081c723c */ /* 0x040fe20000041870 */
[----:B------:R2:W-:Y:S01]  /*60b0*/  MUFU.EX2 R20, R3 ;  /* 0x0000000300147308 */ /* 0x0005e20000000800 */
[----:B------:R-:W-:Y:S01]  /*60c0*/  IMAD.MOV.U32 R6, RZ, RZ, R102 ;  /* 0x000000ffff067224 */ /* 0x000fe200078e0066 */
[----:B------:R-:W-:Y:S01]  /*60d0*/  MOV R83, R101 ;  /* 0x0000006500537202 */ /* 0x000fe20000000f00 */
[----:B------:R-:W-:Y:S01]  /*60e0*/  IMAD.MOV.U32 R7, RZ, RZ, R103 ;  /* 0x000000ffff077224 */ /* 0x000fe200078e0067 */
[----:B------:R1:W5:Y:S01]  /*60f0*/  LDL.LU R243, [R1+0x7c] ;  /* 0x00007c0001f37983 */ /* 0x0003620000300800 */
[----:B--2---:R-:W-:Y:S02]  /*6100*/  FFMA.FTZ R3, R194, c[0x0][0x2d0], -R0 ;  /* 0x0000b400c2037a23 */ /* 0x004fe40000010800 */
[----:B------:R-:W-:Y:S01]  /*6110*/  HMMA.16816.F32.BF16 R100, R8, R16, R116 ;  /* 0x000000100864723c */ /* 0x000fe20000041874 */
[----:B------:R-:W-:Y:S01]  /*6120*/  IMAD.MOV.U32 R129, RZ, RZ, R236 ;  /* 0x000000ffff817224 */ /* 0x000fe200078e00ec */
[----:B------:R1:W5:Y:S01]  /*6130*/  LDL.LU R242, [R1+0x78] ;  /* 0x0000780001f27983 */ /* 0x0003620000300800 */
[----:B------:R2:W3:Y:S01]  /*6140*/  MUFU.EX2 R22, R3 ;  /* 0x0000000300167308 */ /* 0x0004e20000000800 */
[----:B------:R-:W-:-:S02]  /*6150*/  IMAD.MOV.U32 R128, RZ, RZ, R237 ;  /* 0x000000ffff807224 */ /* 0x000fc400078e00ed */
[----:B------:R-:W-:Y:S01]  /*6160*/  IMAD.MOV.U32 R34, RZ, RZ, R97 ;  /* 0x000000ffff227224 */ /* 0x000fe200078e0061 */
[----:B------:R1:W5:Y:S01]  /*6170*/  LDL.LU R241, [R1+0x74] ;  /* 0x0000740001f17983 */ /* 0x0003620000300800 */
[--C-:B--2---:R-:W-:Y:S01]  /*6180*/  FFMA.FTZ R3, R193, c[0x0][0x2d0], -R0.reuse ;  /* 0x0000b400c1037a23 */ /* 0x104fe20000010800 */
[----:B------:R-:W-:Y:S01]  /*6190*/  HMMA.16816.F32.BF16 R116, R8, R32, R84 ;  /* 0x000000200874723c */ /* 0x000fe20000041854 */
[----:B------:R-:W-:Y:S01]  /*61a0*/  FFMA.FTZ R0, R187, c[0x0][0x2d0], -R0 ;  /* 0x0000b400bb007a23 */ /* 0x000fe20000010800 */
[----:B------:R1:W5:Y:S03]  /*61b0*/  LDL.LU R240, [R1+0x70] ;  /* 0x0000700001f07983 */ /* 0x0003660000300800 */
[----:B------:R2:W-:Y:S01]  /*61c0*/  MUFU.EX2 R21, R0 ;  /* 0x0000000000157308 */ /* 0x0005e20000000800 */
[----:B------:R-:W-:-:S07]  /*61d0*/  IMAD.MOV.U32 R207, RZ, RZ, R128 ;  /* 0x000000ffffcf7224 */ /* 0x000fce00078e0080 */
[----:B------:R-:W4:Y:S01]  /*61e0*/  MUFU.EX2 R23, R3 ;  /* 0x0000000300177308 */ /* 0x000f220000000800 */
[----:B------:R-:W-:Y:S02]  /*61f0*/  FADD.FTZ R11, R109, R108 ;  /* 0x0000006c6d0b7221 */ /* 0x000fe40000010000 */
[----:B------:R-:W-:Y:S01]  /*6200*/  IMAD.MOV.U32 R35, RZ, RZ, R110 ;  /* 0x000000ffff237224 */ /* 0x000fe200078e006e */
[----:B------:R-:W-:Y:S01]  /*6210*/  MOV R32, R96 ;  /* 0x0000006000207202 */ /* 0x000fe20000000f00 */
[----:B------:R-:W-:Y:S01]  /*6220*/  IMAD.MOV.U32 R33, RZ, RZ, R83 ;  /* 0x000000ffff217224 */ /* 0x000fe200078e0053 */
[----:B------:R1:W5:Y:S01]  /*6230*/  LDL.LU R239, [R1+0x6c] ;  /* 0x00006c0001ef7983 */ /* 0x0003620000300800 */
[----:B--2---:R-:W-:Y:S01]  /*6240*/  FFMA.FTZ R0, R122, c[0x0][0x2d0], -R13 ;  /* 0x0000b4007a007a23 */ /* 0x004fe2000001080d */
[----:B------:R-:W-:Y:S01]  /*6250*/  F2FP.BF16.PACK_AB R128, R25, R24 ;  /* 0x000000181980723e */ /* 0x000fe200000010ff */
[----:B------:R-:W-:Y:S01]  /*6260*/  IMAD.MOV.U32 R87, RZ, RZ, R207 ;  /* 0x000000ffff577224 */ /* 0x000fe200078e00cf */
[----:B------:R1:W5:Y:S01]  /*6270*/  LDL.LU R238, [R1+0x68] ;  /* 0x0000680001ee7983 */ /* 0x0003620000300800 */
[----:B------:R2:W-:Y:S01]  /*6280*/  MUFU.EX2 R16, R0 ;  /* 0x0000000000107308 */ /* 0x0005e20000000800 */
[----:B------:R-:W-:-:S02]  /*6290*/  IMAD.MOV.U32 R122, RZ, RZ, R6 ;  /* 0x000000ffff7a7224 */ /* 0x000fc400078e0006 */
[----:B------:R1:W5:Y:S01]  /*62a0*/  LDL.LU R237, [R1+0x64] ;  /* 0x0000640001ed7983 */ /* 0x0003620000300800 */
[----:B--2---:R-:W-:-:S03]  /*62b0*/  FFMA.FTZ R0, R123, c[0x0][0x2d0], -R13 ;  /* 0x0000b4007b007a23 */ /* 0x004fc6000001080d */
[----:B------:R1:W5:Y:S01]  /*62c0*/  LDL.LU R236, [R1+0x60] ;  /* 0x0000600001ec7983 */ /* 0x0003620000300800 */
[----:B------:R2:W1:Y:S01]  /*62d0*/  MUFU.EX2 R17, R0 ;  /* 0x0000000000117308 */ /* 0x0004620000000800 */
[----:B------:R-:W-:Y:S01]  /*62e0*/  MOV R123, R7 ;  /* 0x00000007007b7202 */ /* 0x000fe20000000f00 */
[----:B------:R-:W-:Y:S01]  /*62f0*/  IMAD.MOV.U32 R6, RZ, RZ, R154 ;  /* 0x000000ffff067224 */ /* 0x000fe200078e009a */
[----:B------:R1:W5:Y:S02]  /*6300*/  LDL.LU R235, [R1+0x5c] ;  /* 0x00005c0001eb7983 */ /* 0x0003640000300800 */
[----:B------:R-:W-:Y:S02]  /*6310*/  MOV R121, R123 ;  /* 0x0000007b00797202 */ /* 0x000fe40000000f00 */
[----:B------:R-:W-:Y:S01]  /*6320*/  MOV R123, R127 ;  /* 0x0000007f007b7202 */ /* 0x000fe20000000f00 */
[----:B--2---:R-:W-:Y:S01]  /*6330*/  FFMA.FTZ R0, R5, c[0x0][0x2d0], -R13 ;  /* 0x0000b40005007a23 */ /* 0x004fe2000001080d */
[----:B------:R-:W-:Y:S01]  /*6340*/  MOV R7, R153 ;  /* 0x0000009900077202 */ /* 0x000fe20000000f00 */
[----:B------:R2:W5:Y:S02]  /*6350*/  LDL.LU R234, [R1+0x58] ;  /* 0x0000580001ea7983 */ /* 0x0005640000300800 */
[----:B------:R1:W-:Y:S01]  /*6360*/  MUFU.EX2 R18, R0 ;  /* 0x0000000000127308 */ /* 0x0003e20000000800 */
[----:B------:R-:W-:Y:S01]  /*6370*/  IMAD.MOV.U32 R5, RZ, RZ, R152 ;  /* 0x000000ffff057224 */ /* 0x000fe200078e0098 */
[----:B------:R2:W5:Y:S01]  /*6380*/  LDL.LU R233, [R1+0x54] ;  /* 0x0000540001e97983 */ /* 0x0005620000300800 */
[----:B------:R-:W-:-:S02]  /*6390*/  IMAD.MOV.U32 R127, RZ, RZ, R185 ;  /* 0x000000ffff7f7224 */ /* 0x000fc400078e00b9 */
[----:B------:R-:W-:Y:S01]  /*63a0*/  IMAD.MOV.U32 R185, RZ, RZ, R171 ;  /* 0x000000ffffb97224 */ /* 0x000fe200078e00ab */
[----:B------:R2:W5:Y:S01]  /*63b0*/  LDL.LU R232, [R1+0x50] ;  /* 0x0000500001e87983 */ /* 0x0005620000300800 */
[----:B------:R-:W-:Y:S02]  /*63c0*/  IMAD.MOV.U32 R171, RZ, RZ, R169 ;  /* 0x000000ffffab7224 */ /* 0x000fe400078e00a9 */
[----:B------:R-:W-:Y:S01]  /*63d0*/  IMAD.MOV.U32 R169, RZ, RZ, R130 ;  /* 0x000000ffffa97224 */ /* 0x000fe200078e0082 */
[----:B------:R2:W5:Y:S01]  /*63e0*/  LDL.LU R231, [R1+0x4c] ;  /* 0x00004c0001e77983 */ /* 0x0005620000300800 */
[----:B-1----:R-:W-:-:S03]  /*63f0*/  FFMA.FTZ R0, R155, c[0x0][0x2d0], -R13 ;  /* 0x0000b4009b007a23 */ /* 0x002fc6000001080d */
[----:B------:R2:W5:Y:S01]  /*6400*/  LDL.LU R230, [R1+0x48] ;  /* 0x0000480001e67983 */ /* 0x0005620000300800 */
[----:B------:R1:W-:Y:S01]  /*6410*/  MUFU.EX2 R19, R0 ;  /* 0x0000000000137308 */ /* 0x0003e20000000800 */
[----:B------:R-:W-:Y:S02]  /*6420*/  IMAD.MOV.U32 R130, RZ, RZ, R14 ;  /* 0x000000ffff827224 */ /* 0x000fe400078e000e */
[----:B------:R-:W-:Y:S01]  /*6430*/  LDSM.16.MT88.4 R152, [R225+0x1900] ;  /* 0x00190000e198783b */ /* 0x000fe20000004200 */
[----:B------:R-:W-:Y:S02]  /*6440*/  IMAD.MOV.U32 R115, RZ, RZ, R127 ;  /* 0x000000ffff737224 */ /* 0x000fe400078e007f */
[----:B------:R-:W-:Y:S01]  /*6450*/  IMAD.MOV.U32 R113, RZ, RZ, R185 ;  /* 0x000000ffff717224 */ /* 0x000fe200078e00b9 */
[----:B------:R2:W5:Y:S01]  /*6460*/  LDL.LU R229, [R1+0x44] ;  /* 0x0000440001e57983 */ /* 0x0005620000300800 */
[----:B-1----:R-:W-:Y:S02]  /*6470*/  FFMA.FTZ R0, R122, c[0x0][0x2d0], -R12 ;  /* 0x0000b4007a007a23 */ /* 0x002fe4000001080c */
[----:B------:R-:W-:Y:S01]  /*6480*/  IMAD.MOV.U32 R4, RZ, RZ, R130 ;  /* 0x000000ffff047224 */ /* 0x000fe200078e0082 */
[----:B------:R-:W-:Y:S01]  /*6490*/  MOV R84, R113 ;  /* 0x0000007100547202 */ /* 0x000fe20000000f00 */
[----:B------:R-:W-:Y:S01]  /*64a0*/  IMAD.MOV.U32 R122, RZ, RZ, R5 ;  /* 0x000000ffff7a7224 */ /* 0x000fe200078e0005 */
[----:B------:R2:W5:Y:S01]  /*64b0*/  LDL.LU R224, [R1+0x40] ;  /* 0x0000400001e07983 */ /* 0x0005620000300800 */
[----:B------:R-:W-:Y:S01]  /*64c0*/  IMAD.MOV.U32 R5, RZ, RZ, R126 ;  /* 0x000000ffff057224 */ /* 0x000fe200078e007e */
[----:B------:R-:W-:Y:S01]  /*64d0*/  MOV R126, R184 ;  /* 0x000000b8007e7202 */ /* 0x000fe20000000f00 */
[----:B------:R1:W-:Y:S01]  /*64e0*/  MUFU.EX2 R14, R0 ;  /* 0x00000000000e7308 */ /* 0x0003e20000000800 */
[----:B------:R-:W-:-:S02]  /*64f0*/  MOV R184, R186 ;  /* 0x000000ba00b87202 */ /* 0x000fc40000000f00 */
[----:B------:R-:W-:Y:S02]  /*6500*/  MOV R186, R168 ;  /* 0x000000a800ba7202 */ /* 0x000fe40000000f00 */
[----:B------:R-:W-:Y:S01]  /*6510*/  MOV R168, R170 ;  /* 0x000000aa00a87202 */ /* 0x000fe20000000f00 */
[----:B------:R-:W-:Y:S01]  /*6520*/  IMAD.MOV.U32 R214, RZ, RZ, R122 ;  /* 0x000000ffffd67224 */ /* 0x000fe200078e007a */
[----:B------:R-:W-:Y:S02]  /*6530*/  MOV R170, R131 ;  /* 0x0000008300aa7202 */ /* 0x000fe40000000f00 */
[----:B------:R-:W-:Y:S02]  /*6540*/  MOV R131, R15 ;  /* 0x0000000f00837202 */ /* 0x000fe40000000f00 */
[----:B------:R-:W-:Y:S01]  /*6550*/  MOV R122, R123 ;  /* 0x0000007b007a7202 */ /* 0x000fe20000000f00 */
[----:B-1----:R-:W-:Y:S01]  /*6560*/  FFMA.FTZ R0, R252, c[0x0][0x2d0], -R12 ;  /* 0x0000b400fc007a23 */ /* 0x002fe2000001080c */
[----:B------:R-:W-:Y:S01]  /*6570*/  MOV R120, R126 ;  /* 0x0000007e00787202 */ /* 0x000fe20000000f00 */
[----:B------:R-:W-:-:S02]  /*6580*/  IMAD.MOV.U32 R123, RZ, RZ, R5 ;  /* 0x000000ffff7b7224 */ /* 0x000fc400078e0005 */
[----:B------:R1:W1:Y:S01]  /*6590*/  MUFU.EX2 R15, R0 ;  /* 0x00000000000f7308 */ /* 0x0002620000000800 */
[----:B------:R-:W-:Y:S01]  /*65a0*/  MOV R5, R125 ;  /* 0x0000007d00057202 */ /* 0x000fe20000000f00 */
[----:B------:R-:W-:Y:S01]  /*65b0*/  IMAD.MOV.U32 R126, RZ, RZ, R169 ;  /* 0x000000ffff7e7224 */ /* 0x000fe200078e00a9 */
[----:B------:R-:W-:Y:S02]  /*65c0*/  MOV R125, R168 ;  /* 0x000000a8007d7202 */ /* 0x000fe40000000f00 */
[----:B------:R-:W-:Y:S01]  /*65d0*/  MOV R127, R170 ;  /* 0x000000aa007f7202 */ /* 0x000fe20000000f00 */
[----:B-1----:R-:W-:Y:S02]  /*65e0*/  FFMA.FTZ R0, R121, c[0x0][0x2d0], -R12 ;  /* 0x0000b40079007a23 */ /* 0x002fe4000001080c */
[----:B------:R-:W-:Y:S02]  /*65f0*/  IMAD.MOV.U32 R121, RZ, RZ, R124 ;  /* 0x000000ffff797224 */ /* 0x000fe400078e007c */
[----:B------:R-:W-:-:S02]  /*6600*/  IMAD.MOV.U32 R124, RZ, RZ, R171 ;  /* 0x000000ffff7c7224 */ /* 0x000fc400078e00ab */
[----:B------:R-:W1:Y:S01]  /*6610*/  LDSM.16.MT88.4 R168, [R226+0x1900] ;  /* 0x00190000e2a8783b */ /* 0x000e620000004200 */
[----:B------:R2:W-:Y:S02]  /*6620*/  MUFU.EX2 R13, R0 ;  /* 0x00000000000d7308 */ /* 0x0005e40000000800 */
[----:B--2---:R-:W-:-:S06]  /*6630*/  FFMA.FTZ R0, R214, c[0x0][0x2d0], -R12 ;  /* 0x0000b400d6007a23 */ /* 0x004fcc000001080c */
[----:B------:R-:W2:Y:S01]  /*6640*/  MUFU.EX2 R12, R0 ;  /* 0x00000000000c7308 */ /* 0x000ea20000000800 */
[----:B------:R-:W-:Y:S01]  /*6650*/  IMAD.MOV.U32 R193, RZ, RZ, R124 ;  /* 0x000000ffffc17224 */ /* 0x000fe200078e007c */
[----:B------:R-:W-:Y:S01]  /*6660*/  MOV R194, R125 ;  /* 0x0000007d00c27202 */ /* 0x000fe20000000f00 */
[----:B------:R-:W-:Y:S01]  /*6670*/  IMAD.MOV.U32 R195, RZ, RZ, R126 ;  /* 0x000000ffffc37224 */ /* 0x000fe200078e007e */
[----:B------:R-:W-:Y:S02]  /*6680*/  MOV R205, R127 ;  /* 0x0000007f00cd7202 */ /* 0x000fe40000000f00 */
[----:B------:R-:W-:Y:S02]  /*6690*/  MOV R206, R131 ;  /* 0x0000008300ce7202 */ /* 0x000fe40000000f00 */
[----:B------:R-:W-:Y:S02]  /*66a0*/  MOV R214, R129 ;  /* 0x0000008100d67202 */ /* 0x000fe40000000f00 */
[----:B---3--:R-:W-:-:S02]  /*66b0*/  F2FP.BF16.PACK_AB R129, R22, R20 ;  /* 0x000000141681723e */ /* 0x008fc400000010ff */
[----:B------:R-:W-:Y:S02]  /*66c0*/  F2FP.BF16.PACK_AB R130, R26, R27 ;  /* 0x0000001b1a82723e */ /* 0x000fe400000010ff */
[----:B----4-:R-:W-:Y:S02]  /*66d0*/  F2FP.BF16.PACK_AB R131, R21, R23 ;  /* 0x000000171583723e */ /* 0x010fe400000010ff */
[----:B------:R-:W-:Y:S02]  /*66e0*/  F2FP.BF16.PACK_AB R124, R17, R16 ;  /* 0x00000010117c723e */ /* 0x000fe400000010ff */
[----:B------:R-:W-:Y:S02]  /*66f0*/  F2FP.BF16.PACK_AB R125, R15, R14 ;  /* 0x0000000e0f7d723e */ /* 0x000fe400000010ff */
[----:B------:R-:W-:Y:S02]  /*6700*/  F2FP.BF16.PACK_AB R126, R19, R18 ;  /* 0x00000012137e723e */ /* 0x000fe400000010ff */
[----:B--2---:R-:W-:-:S02]  /*6710*/  F2FP.BF16.PACK_AB R127, R12, R13 ;  /* 0x0000000d0c7f723e */ /* 0x004fc400000010ff */
[----:B------:R-:W-:Y:S02]  /*6720*/  MOV R114, R184 ;  /* 0x000000b800727202 */ /* 0x000fe40000000f00 */
[----:B------:R-:W-:Y:S02]  /*6730*/  MOV R112, R186 ;  /* 0x000000ba00707202 */ /* 0x000fe40000000f00 */
[----:B------:R-:W2:Y:S01]  /*6740*/  LDSM.16.MT88.4 R184, [R228+0x1900] ;  /* 0x00190000e4b8783b */ /* 0x000ea20000004200 */
[----:B-1----:R-:W-:Y:S01]  /*6750*/  HMMA.16816.F32.BF16 R156, R128, R168, R156 ;  /* 0x000000a8809c723c */ /* 0x002fe2000004189c */
[----:B------:R-:W-:Y:S02]  /*6760*/  IMAD.MOV.U32 R10, RZ, RZ, R195 ;  /* 0x000000ffff0a7224 */ /* 0x000fe400078e00c3 */
[----:B------:R-:W-:Y:S02]  /*6770*/  IMAD.MOV.U32 R3, RZ, RZ, R4 ;  /* 0x000000ffff037224 */ /* 0x000fe400078e0004 */
[----:B------:R-:W-:-:S03]  /*6780*/  IMAD.MOV.U32 R195, RZ, RZ, R5 ;  /* 0x000000ffffc37224 */ /* 0x000fc600078e0005 */
[C---:B------:R-:W-:Y:S08]  /*6790*/  HMMA.16816.F32.BF16 R160, R124.reuse, R168, R160 ;  /* 0x000000a87ca0723c */ /* 0x040ff000000418a0 */
[-C--:B------:R-:W-:Y:S08]  /*67a0*/  HMMA.16816.F32.BF16 R164, R124, R170.reuse, R164 ;  /* 0x000000aa7ca4723c */ /* 0x080ff000000418a4 */
[----:B------:R-:W-:Y:S07]  /*67b0*/  HMMA.16816.F32.BF16 R168, R128, R170, R40 ;  /* 0x000000aa80a8723c */ /* 0x000fee0000041828 */
[----:B------:R-:W-:Y:S01]  /*67c0*/  MOV R42, R6 ;  /* 0x00000006002a7202 */ /* 0x000fe20000000f00 */
[----:B------:R-:W-:-:S02]  /*67d0*/  IMAD.MOV.U32 R43, RZ, RZ, R7 ;  /* 0x000000ffff2b7224 */ /* 0x000fc400078e0007 */
[----:B------:R-:W1:Y:S01]  /*67e0*/  LDSM.16.MT88.4 R4, [R227+0x3900] ;  /* 0x00390000e304783b */ /* 0x000e620000004200 */
[----:B------:R-:W-:Y:S01]  /*67f0*/  IMAD.MOV.U32 R41, RZ, RZ, R114 ;  /* 0x000000ffff297224 */ /* 0x000fe200078e0072 */
[----:B------:R-:W-:Y:S01]  /*6800*/  MOV R40, R115 ;  /* 0x0000007300287202 */ /* 0x000fe20000000f00 */
[----:B--2---:R-:W-:Y:S01]  /*6810*/  HMMA.16816.F32.BF16 R172, R128, R184, R172 ;  /* 0x000000b880ac723c */ /* 0x004fe200000418ac */
[----:B------:R-:W-:Y:S01]  /*6820*/  FADD.FTZ R0, R204, R192 ;  /* 0x000000c0cc007221 */ /* 0x000fe20000010000 */
[----:B------:R-:W-:-:S06]  /*6830*/  MOV R9, R194 ;  /* 0x000000c200097202 */ /* 0x000fcc0000000f00 */
[----:B------:R-:W-:Y:S01]  /*6840*/  HMMA.16816.F32.BF16 R176, R124, R184, R176 ;  /* 0x000000b87cb0723c */ /* 0x000fe200000418b0 */
[----:B------:R-:W-:Y:S02]  /*6850*/  MOV R192, R121 ;  /* 0x0000007900c07202 */ /* 0x000fe40000000f00 */
[----:B------:R-:W-:-:S05]  /*6860*/  MOV R194, R123 ;  /* 0x0000007b00c27202 */ /* 0x000fca0000000f00 */
[----:B------:R-:W-:Y:S01]  /*6870*/  HMMA.16816.F32.BF16 R180, R124, R186, R180 ;  /* 0x000000ba7cb4723c */ /* 0x000fe200000418b4 */
[----:B------:R-:W-:-:S07]  /*6880*/  MOV R8, R206 ;  /* 0x000000ce00087202 */ /* 0x000fce0000000f00 */
[----:B------:R-:W-:Y:S07]  /*6890*/  HMMA.16816.F32.BF16 R184, R128, R186, R36 ;  /* 0x000000ba80b8723c */ /* 0x000fee0000041824 */
[----:B------:R-:W-:Y:S02]  /*68a0*/  IMAD.MOV.U32 R39, RZ, RZ, R120 ;  /* 0x000000ffff277224 */ /* 0x000fe400078e0078 */
[----:B------:R-:W-:Y:S02]  /*68b0*/  IMAD.MOV.U32 R37, RZ, RZ, R193 ;  /* 0x000000ffff257224 */ /* 0x000fe400078e00c1 */
[----:B------:R-:W-:-:S02]  /*68c0*/  IMAD.MOV.U32 R193, RZ, RZ, R122 ;  /* 0x000000ffffc17224 */ /* 0x000fc400078e007a */
[----:B-1----:R-:W-:Y:S01]  /*68d0*/  HMMA.16816.F32.BF16 R120, R124, R4, R220 ;  /* 0x000000047c78723c */ /* 0x002fe200000418dc */
[----:B------:R-:W-:-:S07]  /*68e0*/  MOV R36, R205 ;  /* 0x000000cd00247202 */ /* 0x000fce0000000f00 */
[----:B------:R-:W-:Y:S01]  /*68f0*/  HMMA.16816.F32.BF16 R144, R128, R152, R144 ;  /* 0x000000988090723c */ /* 0x000fe20000041890 */
[----:B------:R-:W-:Y:S01]  /*6900*/  MOV R221, R39 ;  /* 0x0000002700dd7202 */ /* 0x000fe20000000f00 */
[----:B------:R-:W-:Y:S01]  /*6910*/  IMAD.MOV.U32 R222, RZ, RZ, R40 ;  /* 0x000000ffffde7224 */ /* 0x000fe200078e0028 */
[----:B------:R-:W-:-:S05]  /*6920*/  MOV R223, R41 ;  /* 0x0000002900df7202 */ /* 0x000fca0000000f00 */
[C---:B------:R-:W-:Y:S01]  /*6930*/  HMMA.16816.F32.BF16 R140, R124.reuse, R152, R140 ;  /* 0x000000987c8c723c */ /* 0x040fe2000004188c */
[----:B------:R-:W-:Y:S01]  /*6940*/  FADD.FTZ R8, R8, R221 ;  /* 0x000000dd08087221 */ /* 0x000fe20000010000 */
[----:B------:R-:W-:Y:S01]  /*6950*/  MOV R86, R214 ;  /* 0x000000d600567202 */ /* 0x000fe20000000f00 */
[----:B------:R-:W-:Y:S01]  /*6960*/  FADD.FTZ R3, R3, R222 ;  /* 0x000000de03037221 */ /* 0x000fe20000010000 */
[----:B------:R-:W-:Y:S04]  /*6970*/  LDSM.16.MT88.4 R204, [R227+0x1900] ;  /* 0x00190000e3cc783b */ /* 0x000fe80000004200 */
[----:B------:R-:W-:Y:S01]  /*6980*/  HMMA.16816.F32.BF16 R148, R124, R154, R148 ;  /* 0x0000009a7c94723c */ /* 0x000fe20000041894 */
[----:B------:R-:W-:-:S07]  /*6990*/  FADD.FTZ R0, R223, R0 ;  /* 0x00000000df007221 */ /* 0x000fce0000010000 */
[----:B------:R-:W-:Y:S01]  /*69a0*/  HMMA.16816.F32.BF16 R152, R128, R154, R44 ;  /* 0x0000009a8098723c */ /* 0x000fe2000004182c */
[----:B------:R-:W-:-:S06]  /*69b0*/  FADD.FTZ R10, R10, R8 ;  /* 0x000000080a0a7221 */ /* 0x000fcc0000010000 */
[----:B------:R-:W-:Y:S01]  /*69c0*/  MOV R44, R80 ;  /* 0x00000050002c7202 */ /* 0x000fe20000000f00 */
[----:B------:R-:W-:Y:S02]  /*69d0*/  IMAD.MOV.U32 R45, RZ, RZ, R81 ;  /* 0x000000ffff2d7224 */ /* 0x000fe400078e0051 */
[----:B------:R-:W-:Y:S02]  /*69e0*/  IMAD.MOV.U32 R47, RZ, RZ, R99 ;  /* 0x000000ffff2f7224 */ /* 0x000fe400078e0063 */
[----:B------:R-:W-:Y:S01]  /*69f0*/  IMAD.MOV.U32 R40, RZ, RZ, R44 ;  /* 0x000000ffff287224 */ /* 0x000fe200078e002c */
[----:B------:R-:W-:Y:S01]  /*6a00*/  MOV R41, R45 ;  /* 0x0000002d00297202 */ /* 0x000fe20000000f00 */
[----:B------:R-:W-:Y:S01]  /*6a10*/  FADD.FTZ R9, R9, R3 ;  /* 0x0000000309097221 */ /* 0x000fe20000010000 */
[----:B------:R-:W-:Y:S01]  /*6a20*/  MOV R39, R43 ;  /* 0x0000002b00277202 */ /* 0x000fe20000000f00 */
[----:B------:R-:W-:Y:S01]  /*6a30*/  FADD.FTZ R8, R37, R0 ;  /* 0x0000000025087221 */ /* 0x000fe20000010000 */
[----:B------:R-:W-:Y:S01]  /*6a40*/  MOV R46, R98 ;  /* 0x00000062002e7202 */ /* 0x000fe20000000f00 */
[----:B------:R-:W-:Y:S01]  /*6a50*/  IMAD.MOV.U32 R38, RZ, RZ, R42 ;  /* 0x000000ffff267224 */ /* 0x000fe200078e002a */
[----:B------:R-:W-:Y:S01]  /*6a60*/  MOV R43, R47 ;  /* 0x0000002f002b7202 */ /* 0x000fe20000000f00 */
[----:B------:R-:W-:-:S02]  /*6a70*/  FADD.FTZ R11, R36, R11 ;  /* 0x0000000b240b7221 */ /* 0x000fc40000010000 */
[----:B------:R-:W-:Y:S01]  /*6a80*/  IMAD.MOV.U32 R85, RZ, RZ, R112 ;  /* 0x000000ffff557224 */ /* 0x000fe200078e0070 */
[----:B------:R-:W-:Y:S01]  /*6a90*/  HMMA.16816.F32.BF16 R116, R128, R4, R116 ;  /* 0x000000048074723c */ /* 0x000fe20000041874 */
[----:B------:R-:W-:Y:S01]  /*6aa0*/  FADD.FTZ R0, R40, R9 ;  /* 0x0000000928007221 */ /* 0x000fe20000010000 */
[----:B------:R-:W-:Y:S01]  /*6ab0*/  MOV R214, R82 ;  /* 0x0000005200d67202 */ /* 0x000fe20000000f00 */
[----:B------:R-:W-:Y:S01]  /*6ac0*/  IMAD.MOV.U32 R44, RZ, RZ, R34 ;  /* 0x000000ffff2c7224 */ /* 0x000fe200078e0022 */
[----:B------:R-:W-:Y:S01]  /*6ad0*/  MOV R47, R85 ;  /* 0x00000055002f7202 */ /* 0x000fe20000000f00 */
[----:B------:R-:W-:Y:S01]  /*6ae0*/  FADD.FTZ R9, R41, R8 ;  /* 0x0000000829097221 */ /* 0x000fe20000010000 */
[----:B------:R-:W1:Y:S01]  /*6af0*/  LDSM.16.MT88.4 R112, [R228+0x3900] ;  /* 0x00390000e470783b */ /* 0x000e620000004200 */
[----:B------:R-:W-:Y:S02]  /*6b00*/  FADD.FTZ R4, R38, R11 ;  /* 0x0000000b26047221 */ /* 0x000fe40000010000 */
[----:B------:R-:W-:Y:S01]  /*6b10*/  IMAD.MOV.U32 R42, RZ, RZ, R46 ;  /* 0x000000ffff2a7224 */ /* 0x000fe200078e002e */
[----:B------:R-:W2:Y:S01]  /*6b20*/  LDSM.16.MT88.4 R80, [R225+0x3900] ;  /* 0x00390000e150783b */ /* 0x000ea20000004200 */
[----:B------:R-:W-:-:S02]  /*6b30*/  FADD.FTZ R3, R39, R10 ;  /* 0x0000000a27037221 */ /* 0x000fc40000010000 */
[----:B------:R-:W-:Y:S01]  /*6b40*/  FADD.FTZ R5, R43, R0 ;  /* 0x000000002b057221 */ /* 0x000fe20000010000 */
[----:B------:R-:W3:Y:S01]  /*6b50*/  LDSM.16.MT88.4 R96, [R226+0x3900] ;  /* 0x00390000e260783b */ /* 0x000ee20000004200 */
[----:B------:R-:W-:Y:S01]  /*6b60*/  FADD.FTZ R0, R44, R9 ;  /* 0x000000092c007221 */ /* 0x000fe20000010000 */
[----:B------:R-:W-:Y:S01]  /*6b70*/  MOV R45, R35 ;  /* 0x00000023002d7202 */ /* 0x000fe20000000f00 */
[----:B------:R-:W-:Y:S01]  /*6b80*/  FADD.FTZ R8, R245, R4 ;  /* 0x00000004f5087221 */ /* 0x000fe20000010000 */
[----:B------:R-:W-:Y:S01]  /*6b90*/  MOV R252, R111 ;  /* 0x0000006f00fc7202 */ /* 0x000fe20000000f00 */
[----:B------:R-:W-:Y:S02]  /*6ba0*/  IMAD.MOV.U32 R46, RZ, RZ, R84 ;  /* 0x000000ffff2e7224 */ /* 0x000fe400078e0054 */
[----:B------:R-:W-:Y:S02]  /*6bb0*/  FADD.FTZ R4, R42, R3 ;  /* 0x000000032a047221 */ /* 0x000fe40000010000 */
[----:B------:R-:W-:Y:S01]  /*6bc0*/  FADD.FTZ R0, R47, R0 ;  /* 0x000000002f007221 */ /* 0x000fe20000010000 */
[----:B------:R-:W-:Y:S01]  /*6bd0*/  MOV R34, R87 ;  /* 0x0000005700227202 */ /* 0x000fe20000000f00 */
[----:B------:R-:W-:-:S02]  /*6be0*/  FADD.FTZ R3, R247, R8 ;  /* 0x00000008f7037221 */ /* 0x000fc40000010000 */
[----:B------:R-:W-:Y:S02]  /*6bf0*/  IMAD.MOV.U32 R35, RZ, RZ, R86 ;  /* 0x000000ffff237224 */ /* 0x000fe400078e0056 */
[----:B------:R-:W-:Y:S02]  /*6c00*/  FADD.FTZ R5, R46, R5 ;  /* 0x000000052e057221 */ /* 0x000fe40000010000 */
[----:B------:R-:W-:Y:S02]  /*6c10*/  FADD.FTZ R4, R45, R4 ;  /* 0x000000042d047221 */ /* 0x000fe40000010000 */
[----:B------:R-:W-:Y:S02]  /*6c20*/  FADD.FTZ R0, R252, R0 ;  /* 0x00000000fc007221 */ /* 0x000fe40000010000 */
[----:B------:R-:W-:Y:S02]  /*6c30*/  FADD.FTZ R3, R246, R3 ;  /* 0x00000003f6037221 */ /* 0x000fe40000010000 */
[----:B------:R-:W-:-:S02]  /*6c40*/  FADD.FTZ R5, R35, R5 ;  /* 0x0000000523057221 */ /* 0x000fc40000010000 */
[----:B------:R-:W-:Y:S02]  /*6c50*/  FADD.FTZ R4, R34, R4 ;  /* 0x0000000422047221 */ /* 0x000fe40000010000 */
        /* <DEDUP_REMOVED lines=33> */
[----:B------:R-:W-:Y:S01]  /*6e70*/  HMMA.16816.F32.BF16 R196, R124, R204, R196 ;  /* 0x000000cc7cc4723c */ /* 0x000fe200000418c4 */
[----:B------:R1:W-:Y:S01]  /*6e80*/  STL [R1], R0 ;  /* 0x0000000001007387 */ /* 0x0003e20000100800 */
[----:B------:R-:W-:-:S06]  /*6e90*/  UIADD3 UR23, UR21, -0x2, URZ ;  /* 0xfffffffe15177890 */ /* 0x000fcc000fffe03f */
[C---:B------:R-:W-:Y:S08]  /*6ea0*/  HMMA.16816.F32.BF16 R200, R124.reuse, R206, R200 ;  /* 0x000000ce7cc8723c */ /* 0x040ff000000418c8 */
[C---:B--2---:R-:W-:Y:S08]  /*6eb0*/  HMMA.16816.F32.BF16 R72, R124.reuse, R80, R72 ;  /* 0x000000507c48723c */ /* 0x044ff00000041848 */
[----:B------:R-:W-:Y:S01]  /*6ec0*/  HMMA.16816.F32.BF16 R76, R124, R82, R76 ;  /* 0x000000527c4c723c */ /* 0x000fe2000004184c */
[----:B-1----:R-:W-:-:S07]  /*6ed0*/  FADD.FTZ R0, R12, R5 ;  /* 0x000000050c007221 */ /* 0x002fce0000010000 */
[C---:B---3--:R-:W-:Y:S08]  /*6ee0*/  HMMA.16816.F32.BF16 R88, R124.reuse, R96, R88 ;  /* 0x000000607c58723c */ /* 0x048ff00000041858 */
[C---:B------:R-:W-:Y:S08]  /*6ef0*/  HMMA.16816.F32.BF16 R92, R124.reuse, R98, R92 ;  /* 0x000000627c5c723c */ /* 0x040ff0000004185c */
[----:B------:R-:W-:Y:S08]  /*6f00*/  HMMA.16816.F32.BF16 R104, R124, R112, R104 ;  /* 0x000000707c68723c */ /* 0x000ff00000041868 */
[C---:B------:R-:W-:Y:S08]  /*6f10*/  HMMA.16816.F32.BF16 R192, R128.reuse, R204, R192 ;  /* 0x000000cc80c0723c */ /* 0x040ff000000418c0 */
[C---:B------:R-:W-:Y:S08]  /*6f20*/  HMMA.16816.F32.BF16 R68, R128.reuse, R80, R64 ;  /* 0x000000508044723c */ /* 0x040ff00000041840 */
[C---:B------:R-:W-:Y:S08]  /*6f30*/  HMMA.16816.F32.BF16 R84, R128.reuse, R96, R28 ;  /* 0x000000608054723c */ /* 0x040ff0000004181c */
[C---:B------:R-:W-:Y:S08]  /*6f40*/  HMMA.16816.F32.BF16 R100, R128.reuse, R112, R100 ;  /* 0x000000708064723c */ /* 0x040ff00000041864 */
[C---:B------:R-:W-:Y:S08]  /*6f50*/  HMMA.16816.F32.BF16 R204, R128.reuse, R206, R248 ;  /* 0x000000ce80cc723c */ /* 0x040ff000000418f8 */
[C---:B------:R-:W-:Y:S08]  /*6f60*/  HMMA.16816.F32.BF16 R80, R128.reuse, R82, R60 ;  /* 0x000000528050723c */ /* 0x040ff0000004183c */
[C---:B------:R-:W-:Y:S08]  /*6f70*/  HMMA.16816.F32.BF16 R96, R128.reuse, R98, R56 ;  /* 0x000000628060723c */ /* 0x040ff00000041838 */
[----:B------:R-:W-:Y:S01]  /*6f80*/  HMMA.16816.F32.BF16 R112, R128, R114, R52 ;  /* 0x000000728070723c */ /* 0x000fe20000041834 */
[----:B------:R-:W-:-:S07]  /*6f90*/  UISETP.GE.AND UP0, UPT, UR23, UR8, UPT ;  /* 0x000000081700728c */ /* 0x000fce000bf06270 */
[-C--:B------:R-:W-:Y:S08]  /*6fa0*/  HMMA.16816.F32.BF16 R124, R124, R6.reuse, R216 ;  /* 0x000000067c7c723c */ /* 0x080ff000000418d8 */
[----:B------:R-:W-:Y:S07]  /*6fb0*/  HMMA.16816.F32.BF16 R128, R128, R6, R48 ;  /* 0x000000068080723c */ /* 0x000fee0000041830 */
[----:B------:R-:W-:-:S02]  /*6fc0*/  FADD.FTZ R6, R21, R3 ;  /* 0x0000000315067221 */ /* 0x000fc40000010000 */
[----:B------:R-:W-:-:S03]  /*6fd0*/  FADD.FTZ R3, R19, R4 ;  /* 0x0000000413037221 */ /* 0x000fc60000010000 */
[----:B------:R1:W-:Y:S04]  /*6fe0*/  STL [R1+0x4], R6 ;  /* 0x0000040601007387 */ /* 0x0003e80000100800 */
[----:B------:R1:W-:Y:S04]  /*6ff0*/  STL [R1+0x8], R0 ;  /* 0x0000080001007387 */ /* 0x0003e80000100800 */
[----:B------:R1:W-:Y:S01]  /*7000*/  STL [R1+0xc], R3 ;  /* 0x00000c0301007387 */ /* 0x0003e20000100800 */
[----:B------:R-:W-:Y:S11]  /*7010*/  PLOP3.LUT P1, PT, PT, PT, UP0, 0x80, 0x0 ;  /* 0x000000000000781c */ /* 0x000ff60003f2f008 */
[----:B------:R-:W-:Y:S02]  /*7020*/  @!UPT UIADD3 URZ, URZ, URZ, URZ ;  /* 0x0000003f3f3ff290 */ /* 0x000fe4000fffe03f */
[----:B------:R-:W-:Y:S05]  /*7030*/  @!P1 BRA `(.L_x_111) ;  /* 0x00004cd000009947 */ /* 0x000fea0003800000 */
[----:B------:R-:W2:Y:S04]  /*7040*/  LDL.64 R46, [R1+0x30] ;  /* 0x00003000012e7983 */ /* 0x000ea80000100a00 */
[----:B------:R-:W3:Y:S04]  /*7050*/  LDL.64 R34, [R1+0x38] ;  /* 0x0000380001227983 */ /* 0x000ee80000100a00 */
[----:B------:R-:W4:Y:S04]  /*7060*/  LDL R214, [R1+0x20] ;  /* 0x0000200001d67983 */ /* 0x000f280000100800 */
[----:B------:R-:W4:Y:S01]  /*7070*/  LDL.64 R32, [R1+0x28] ;  /* 0x0000280001207983 */ /* 0x000f220000100a00 */
[----:B------:R-:W-:Y:S01]  /*7080*/  MOV R139, R2 ;  /* 0x00000002008b7202 */ /* 0x000fe20000000f00 */
[----:B------:R-:W-:Y:S01]  /*7090*/  IMAD.MOV.U32 R132, RZ, RZ, R136 ;  /* 0x000000ffff847224 */ /* 0x000fe200078e0088 */
[----:B------:R-:W-:Y:S01]  /*70a0*/  ULDC.64 UR6, c[0x0][0x208] ;  /* 0x0000820000067ab9 */ /* 0x000fe20000000a00 */
[----:B-1----:R-:W-:Y:S01]  /*70b0*/  IMAD.MOV.U32 R3, RZ, RZ, R137 ;  /* 0x000000ffff037224 */ /* 0x002fe200078e0089 */
[----:B------:R-:W-:Y:S01]  /*70c0*/  ULDC.64 UR4, c[0x0][0x1e0] ;  /* 0x0000780000047ab9 */ /* 0x000fe20000000a00 */
[----:B-----5:R-:W-:Y:S01]  /*70d0*/  IMAD.MOV.U32 R138, RZ, RZ, R135 ;  /* 0x000000ffff8a7224 */ /* 0x020fe200078e0087 */
[----:B--2---:R-:W-:-:S02]  /*70e0*/  IADD3 R4, P2, R46, 0x40, RZ ;  /* 0x000000402e047810 */ /* 0x004fc40007f5e0ff */
[----:B---3--:R-:W-:-:S03]  /*70f0*/  IADD3 R0, P1, R34, 0x40, RZ ;  /* 0x0000004022007810 */ /* 0x008fc60007f3e0ff */
[----:B------:R-:W-:Y:S01]  /*7100*/  STL [R1+0x1c], R4 ;  /* 0x00001c0401007387 */ /* 0x000fe20000100800 */
[----:B----4-:R-:W-:-:S03]  /*7110*/  IADD3.X R2, RZ, R214, RZ, P2, !PT ;  /* 0x000000d6ff027210 */ /* 0x010fc600017fe4ff */
[----:B------:R1:W-:Y:S04]  /*7120*/  STL [R1+0x14], R0 ;  /* 0x0000140001007387 */ /* 0x0003e80000100800 */
[----:B------:R2:W-:Y:S01]  /*7130*/  STL [R1+0x18], R2 ;  /* 0x0000180201007387 */ /* 0x0005e20000100800 */
[----:B-1----:R-:W-:-:S05]  /*7140*/  IMAD.X R0, RZ, RZ, R33, P1 ;  /* 0x000000ffff007224 */ /* 0x002fca00008e0621 */
[----:B------:R2:W-:Y:S02]  /*7150*/  STL [R1+0x10], R0 ;  /* 0x0000100001007387 */ /* 0x0005e40000100800 */
.L_x_112:
[----:B------:R-:W3:Y:S01]  /*7160*/  LDL.64 R134, [R1+0x30] ;  /* 0x0000300001867983 */ /* 0x000ee20000100a00 */
[----:B------:R-:W-:Y:S04]  /*7170*/  DEPBAR.LE SB0, 0x0 ;  /* 0x000080000000791a */ /* 0x000fe80000000000 */
[----:B------:R-:W-:Y:S01]  /*7180*/  USHF.R.S32.HI UR17, URZ, 0x1f, UR23 ;  /* 0x0000001f3f117899 */ /* 0x000fe20008011417 */
[----:B--2---:R-:W2:Y:S01]  /*7190*/  LDL R2, [R1+0x20] ;  /* 0x0000200001027983 */ /* 0x004ea20000100800 */
[----:B------:R-:W-:Y:S02]  /*71a0*/  UIMAD.WIDE.U32 UR24, UR23, UR6, URZ ;  /* 0x00000006171872a5 */ /* 0x000fe4000f8e003f */
[----:B------:R-:W-:Y:S01]  /*71b0*/  UIMAD UR17, UR17, UR6, URZ ;  /* 0x00000006111172a4 */ /* 0x000fe2000f8e023f */
[----:B------:R-:W4:Y:S01]  /*71c0*/  LDL R136, [R1+0x1c] ;  /* 0x00001c0001887983 */ /* 0x000f220000100800 */
[----:B------:R-:W-:Y:S02]  /*71d0*/  USHF.L.U32 UR20, UR24, 0x6, URZ ;  /* 0x0000000618147899 */ /* 0x000fe4000800063f */
[----:B------:R-:W-:Y:S01]  /*71e0*/  UIMAD UR17, UR23, UR7, UR17 ;  /* 0x00000007171172a4 */ /* 0x000fe2000f8e0211 */
[----:B------:R-:W4:Y:S01]  /*71f0*/  LDL R133, [R1+0x18] ;  /* 0x0000180001857983 */ /* 0x000f220000100800 */
[----:B------:R-:W-:Y:S02]  /*7200*/  UISETP.GT.AND UP1, UPT, UR23, UR8, UPT ;  /* 0x000000081700728c */ /* 0x000fe4000bf24270 */
[----:B------:R-:W-:Y:S01]  /*7210*/  UIADD3 UR17, UR25, UR17, URZ ;  /* 0x0000001119117290 */ /* 0x000fe2000fffe03f */
[----:B------:R-:W-:Y:S01]  /*7220*/  BAR.SYNC.DEFER_BLOCKING 0x0 ;  /* 0x0000000000007b1d */ /* 0x000fe20000010000 */
[----:B------:R-:W-:Y:S02]  /*7230*/  UIADD3 UR23, UR23, -0x1, URZ ;  /* 0xffffffff17177890 */ /* 0x000fe4000fffe03f */
[----:B------:R-:W-:Y:S05]  /*7240*/  USHF.L.U64.HI UR17, UR24, 0x6, UR17 ;  /* 0x0000000618117899 */ /* 0x000fea0008010211 */
[----:B------:R-:W-:Y:S01]  /*7250*/  STL [R1+0x64], R127 ;  /* 0x0000647f01007387 */ /* 0x000fe20000100800 */
[----:B------:R-:W-:Y:S02]  /*7260*/  @UP1 UIMAD.WIDE.U32 UR24, UR23, UR4, URZ ;  /* 0x00000004171812a5 */ /* 0x000fe4000f8e003f */
[----:B------:R-:W-:Y:S01]  /*7270*/  @UP1 USHF.L.U32 UR21, UR4, 0x5, URZ ;  /* 0x0000000504151899 */ /* 0x000fe2000800063f */
[----:B------:R-:W-:Y:S01]  /*7280*/  STL [R1+0x60], R128 ;  /* 0x0000608001007387 */ /* 0x000fe20000100800 */
[----:B------:R-:W-:Y:S03]  /*7290*/  @UP1 USHF.L.U64.HI UR22, UR4, 0x5, UR5 ;  /* 0x0000000504161899 */ /* 0x000fe60008010205 */
[----:B------:R-:W-:Y:S04]  /*72a0*/  STL [R1+0x5c], R129 ;  /* 0x00005c8101007387 */ /* 0x000fe80000100800 */
[----:B------:R-:W-:Y:S04]  /*72b0*/  STL [R1+0x58], R130 ;  /* 0x0000588201007387 */ /* 0x000fe80000100800 */
[----:B-----5:R-:W-:Y:S08]  /*72c0*/  LDSM.16.M88.4 R64, [R231+0x8100] ;  /* 0x00810000e740783b */ /* 0x020ff00000000200 */
[----:B------:R-:W1:Y:S08]  /*72d0*/  LDSM.16.M88.4 R16, [R224+0x4100] ;  /* 0x00410000e010783b */ /* 0x000e700000000200 */
[----:B------:R-:W1:Y:S08]  /*72e0*/  LDSM.16.M88.4 R60, [R231+0xa100] ;  /* 0x00a10000e73c783b */ /* 0x000e700000000200 */
[----:B------:R-:W1:Y:S08]  /*72f0*/  LDSM.16.M88.4 R32, [R224+0x4900] ;  /* 0x00490000e020783b */ /* 0x000e700000000200 */
[----:B------:R-:W1:Y:S08]  /*7300*/  LDSM.16.M88.4 R48, [R224+0x5100] ;  /* 0x00510000e030783b */ /* 0x000e700000000200 */
[----:B------:R-:W1:Y:S02]  /*7310*/  LDSM.16.M88.4 R188, [R224+0x5900] ;  /* 0x00590000e0bc783b */ /* 0x000e640000000200 */
[-C--:B-1----:R-:W-:Y:S06]  /*7320*/  HMMA.16816.F32.BF16 R4, R64, R16.reuse, RZ ;  /* 0x000000104004723c */ /* 0x082fec00000418ff */
[----:B------:R-:W-:Y:S02]  /*7330*/  LDSM.16.M88.4 R208, [R233+0x8100] ;  /* 0x00810000e9d0783b */ /* 0x000fe40000000200 */
[C---:B------:R-:W-:Y:S06]  /*7340*/  HMMA.16816.F32.BF16 R8, R60.reuse, R16, RZ ;  /* 0x000000103c08723c */ /* 0x040fec00000418ff */
[----:B------:R-:W1:Y:S02]  /*7350*/  LDSM.16.M88.4 R212, [R235] ;  /* 0x00000000ebd4783b */ /* 0x000e640000000200 */
[-C--:B------:R-:W-:Y:S06]  /*7360*/  HMMA.16816.F32.BF16 R12, R60, R18.reuse, RZ ;  /* 0x000000123c0c723c */ /* 0x080fec00000418ff */
[----:B------:R-:W1:Y:S02]  /*7370*/  LDSM.16.M88.4 R216, [R233+0xa100] ;  /* 0x00a10000e9d8783b */ /* 0x000e640000000200 */
[C---:B------:R-:W-:Y:S06]  /*7380*/  HMMA.16816.F32.BF16 R16, R64.reuse, R18, RZ ;  /* 0x000000124010723c */ /* 0x040fec00000418ff */
[----:B------:R-:W1:Y:S02]  /*7390*/  LDSM.16.M88.4 R220, [R243] ;  /* 0x00000000f3dc783b */ /* 0x000e640000000200 */
[-C--:B------:R-:W-:Y:S06]  /*73a0*/  HMMA.16816.F32.BF16 R20, R64, R32.reuse, RZ ;  /* 0x000000204014723c */ /* 0x080fec00000418ff */
[----:B------:R-:W-:Y:S04]  /*73b0*/  STL [R1+0x54], R131 ;  /* 0x0000548301007387 */ /* 0x000fe80000100800 */
[----:B------:R-:W-:Y:S01]  /*73c0*/  STL [R1+0x40], R235 ;  /* 0x000040eb01007387 */ /* 0x000fe20000100800 */
[C---:B------:R-:W-:Y:S03]  /*73d0*/  HMMA.16816.F32.BF16 R24, R60.reuse, R32, RZ ;  /* 0x000000203c18723c */ /* 0x040fe600000418ff */
[----:B------:R-:W-:Y:S04]  /*73e0*/  STL [R1+0x44], R243 ;  /* 0x000044f301007387 */ /* 0x000fe80000100800 */
[----:B------:R-:W-:Y:S01]  /*73f0*/  STL [R1+0x48], R242 ;  /* 0x000048f201007387 */ /* 0x000fe20000100800 */
[-C--:B------:R-:W-:Y:S03]  /*7400*/  HMMA.16816.F32.BF16 R28, R60, R34.reuse, RZ ;  /* 0x000000223c1c723c */ /* 0x080fe600000418ff */
[----:B------:R-:W-:Y:S04]  /*7410*/  STL [R1+0x4c], R241 ;  /* 0x00004cf101007387 */ /* 0x000fe80000100800 */
[----:B------:R-:W-:Y:S01]  /*7420*/  STL [R1+0x50], R231 ;  /* 0x000050e701007387 */ /* 0x000fe20000100800 */
[C---:B------:R-:W-:Y:S08]  /*7430*/  HMMA.16816.F32.BF16 R32, R64.reuse, R34, RZ ;  /* 0x000000224020723c */ /* 0x040ff000000418ff */
[-C--:B------:R-:W-:Y:S08]  /*7440*/  HMMA.16816.F32.BF16 R36, R64, R48.reuse, RZ ;  /* 0x000000304024723c */ /* 0x080ff000000418ff */
[C---:B------:R-:W-:Y:S08]  /*7450*/  HMMA.16816.F32.BF16 R40, R60.reuse, R48, RZ ;  /* 0x000000303c28723c */ /* 0x040ff000000418ff */
[-C--:B------:R-:W-:Y:S08]  /*7460*/  HMMA.16816.F32.BF16 R44, R60, R50.reuse, RZ ;  /* 0x000000323c2c723c */ /* 0x080ff000000418ff */
[C---:B------:R-:W-:Y:S08]  /*7470*/  HMMA.16816.F32.BF16 R48, R64.reuse, R50, RZ ;  /* 0x000000324030723c */ /* 0x040ff000000418ff */
[-C--:B------:R-:W-:Y:S08]  /*7480*/  HMMA.16816.F32.BF16 R52, R64, R188.reuse, RZ ;  /* 0x000000bc4034723c */ /* 0x080ff000000418ff */
[C---:B------:R-:W-:Y:S08]  /*7490*/  HMMA.16816.F32.BF16 R56, R60.reuse, R188, RZ ;  /* 0x000000bc3c38723c */ /* 0x040ff000000418ff */
[-C--:B------:R-:W-:Y:S08]  /*74a0*/  HMMA.16816.F32.BF16 R60, R60, R190.reuse, RZ ;  /* 0x000000be3c3c723c */ /* 0x080ff000000418ff */
[----:B------:R-:W-:Y:S01]  /*74b0*/  HMMA.16816.F32.BF16 R64, R64, R190, RZ ;  /* 0x000000be4040723c */ /* 0x000fe200000418ff */
[----:B------:R-:W3:Y:S07]  /*74c0*/  LDSM.16.M88.4 R188, [R242] ;  /* 0x00000000f2bc783b */ /* 0x000eee0000000200 */
[-C--:B-1----:R-:W-:Y:S08]  /*74d0*/  HMMA.16816.F32.BF16 R4, R208, R212.reuse, R4 ;  /* 0x000000d4d004723c */ /* 0x082ff00000041804 */
[C---:B------:R-:W-:Y:S08]  /*74e0*/  HMMA.16816.F32.BF16 R8, R216.reuse, R212, R8 ;  /* 0x000000d4d808723c */ /* 0x040ff00000041808 */
[-C--:B------:R-:W-:Y:S08]  /*74f0*/  HMMA.16816.F32.BF16 R12, R216, R214.reuse, R12 ;  /* 0x000000d6d80c723c */ /* 0x080ff0000004180c */
[C---:B------:R-:W-:Y:S01]  /*7500*/  HMMA.16816.F32.BF16 R16, R208.reuse, R214, R16 ;  /* 0x000000d6d010723c */ /* 0x040fe20000041810 */
[----:B------:R-:W1:Y:S07]  /*7510*/  LDSM.16.M88.4 R212, [R241] ;  /* 0x00000000f1d4783b */ /* 0x000e6e0000000200 */
[-C--:B------:R-:W-:Y:S08]  /*7520*/  HMMA.16816.F32.BF16 R20, R208, R220.reuse, R20 ;  /* 0x000000dcd014723c */ /* 0x080ff00000041814 */
[C---:B------:R-:W-:Y:S08]  /*7530*/  HMMA.16816.F32.BF16 R24, R216.reuse, R220, R24 ;  /* 0x000000dcd818723c */ /* 0x040ff00000041818 */
[-C--:B------:R-:W-:Y:S08]  /*7540*/  HMMA.16816.F32.BF16 R28, R216, R222.reuse, R28 ;  /* 0x000000ded81c723c */ /* 0x080ff0000004181c */
[C---:B------:R-:W-:Y:S08]  /*7550*/  HMMA.16816.F32.BF16 R32, R208.reuse, R222, R32 ;  /* 0x000000ded020723c */ /* 0x040ff00000041820 */
[-C--:B---3--:R-:W-:Y:S08]  /*7560*/  HMMA.16816.F32.BF16 R36, R208, R188.reuse, R36 ;  /* 0x000000bcd024723c */ /* 0x088ff00000041824 */
[C---:B------:R-:W-:Y:S08]  /*7570*/  HMMA.16816.F32.BF16 R40, R216.reuse, R188, R40 ;  /* 0x000000bcd828723c */ /* 0x040ff00000041828 */
[-C--:B------:R-:W-:Y:S04]  /*7580*/  HMMA.16816.F32.BF16 R44, R216, R190.reuse, R44 ;  /* 0x000000bed82c723c */ /* 0x080fe8000004182c */
[----:B------:R-:W-:Y:S04]  /*7590*/  IADD3 R0, P2, R134, UR20, RZ ;  /* 0x0000001486007c10 */ /* 0x000fe8000ff5e0ff */
[C---:B------:R-:W-:Y:S04]  /*75a0*/  HMMA.16816.F32.BF16 R48, R208.reuse, R190, R48 ;  /* 0x000000bed030723c */ /* 0x040fe80000041830 */
[----:B------:R-:W-:Y:S02]  /*75b0*/  LEA R134, P1, R0, c[0x0][0x1f8], 0x1 ;  /* 0x00007e0000867a11 */ /* 0x000fe400078208ff */
[----:B--2---:R-:W-:Y:S02]  /*75c0*/  IADD3.X R2, R2, UR17, RZ, P2, !PT ;  /* 0x0000001102027c10 */ /* 0x004fe400097fe4ff */
[-C--:B-1----:R-:W-:Y:S04]  /*75d0*/  HMMA.16816.F32.BF16 R52, R208, R212.reuse, R52 ;  /* 0x000000d4d034723c */ /* 0x082fe80000041834 */
[----:B------:R-:W-:Y:S02]  /*75e0*/  LEA.HI.X R135, R0, c[0x0][0x1fc], R2, 0x1, P1 ;  /* 0x00007f0000877a11 */ /* 0x000fe400008f0c02 */
[----:B----4-:R-:W-:Y:S01]  /*75f0*/  IADD3 R0, P2, R136, UR20, RZ ;  /* 0x0000001488007c10 */ /* 0x010fe2000ff5e0ff */
[----:B------:R-:W-:Y:S01]  /*7600*/  @UP1 USHF.L.U32 UR20, UR24, 0x6, URZ ;  /* 0x0000000618141899 */ /* 0x000fe2000800063f */
[C---:B------:R-:W-:Y:S01]  /*7610*/  HMMA.16816.F32.BF16 R56, R216.reuse, R212, R56 ;  /* 0x000000d4d838723c */ /* 0x040fe20000041838 */
[----:B------:R-:W-:Y:S01]  /*7620*/  @!PT LDS RZ, [RZ] ;  /* 0x00000000fffff984 */ /* 0x000fe20000000800 */
[----:B------:R-:W-:Y:S01]  /*7630*/  @!PT LDS RZ, [RZ] ;  /* 0x00000000fffff984 */ /* 0x000fe20000000800 */
[----:B------:R-:W-:Y:S01]  /*7640*/  @!PT LDS RZ, [RZ] ;  /* 0x00000000fffff984 */ /* 0x000fe20000000800 */
[----:B------:R1:W-:Y:S03]  /*7650*/  LDGSTS.E.BYPASS.LTC128B.128 [R244+0x100], [R134.64], !P3 ;  /* 0x0010000086f47fae */ /* 0x0003e6000d901d52 */
[C---:B------:R-:W-:Y:S02]  /*7660*/  LEA R136, P1, R0.reuse, c[0x0][0x1f8], 0x1 ;  /* 0x00007e0000887a11 */ /* 0x040fe400078208ff */
[----:B------:R-:W-:Y:S01]  /*7670*/  IADD3.X R2, R133, UR17, RZ, P2, !PT ;  /* 0x0000001185027c10 */ /* 0x000fe200097fe4ff */
[----:B------:R-:W-:Y:S01]  /*7680*/  @UP1 USHF.R.S32.HI UR17, URZ, 0x1f, UR23 ;  /* 0x0000001f3f111899 */ /* 0x000fe20008011417 */
[-C--:B------:R-:W-:Y:S03]  /*7690*/  HMMA.16816.F32.BF16 R60, R216, R214.reuse, R60 ;  /* 0x000000d6d83c723c */ /* 0x080fe6000004183c */
[----:B------:R-:W-:Y:S01]  /*76a0*/  @UP1 UIMAD UR17, UR17, UR4, URZ ;  /* 0x00000004111112a4 */ /* 0x000fe2000f8e023f */
[----:B------:R-:W-:Y:S03]  /*76b0*/  LEA.HI.X R137, R0, c[0x0][0x1fc], R2, 0x1, P1 ;  /* 0x00007f0000897a11 */ /* 0x000fe600008f0c02 */
[----:B------:R-:W-:Y:S01]  /*76c0*/  @UP1 UIMAD UR17, UR23, UR5, UR17 ;  /* 0x00000005171112a4 */ /* 0x000fe2000f8e0211 */
[----:B------:R-:W-:Y:S01]  /*76d0*/  HMMA.16816.F32.BF16 R64, R208, R214, R64 ;  /* 0x000000d6d040723c */ /* 0x000fe20000041840 */
[----:B------:R2:W-:Y:S02]  /*76e0*/  LDGSTS.E.BYPASS.LTC128B.128 [R244+0x2100], [R136.64], !P0 ;  /* 0x0210000088f47fae */ /* 0x0005e4000c101d52 */
[----:B------:R-:W-:Y:S04]  /*76f0*/  @UP1 UIADD3 UR17, UR25, UR17, URZ ;  /* 0x0000001119111290 */ /* 0x000fe8000fffe03f */
[----:B------:R-:W-:Y:S01]  /*7700*/  @UP1 USHF.L.U64.HI UR17, UR24, 0x6, UR17 ;  /* 0x0000000618111899 */ /* 0x000fe20008010211 */
[----:B-1----:R-:W-:Y:S04]  /*7710*/  IADD3 R134, P1, R134, UR10, RZ ;  /* 0x0000000a86867c10 */ /* 0x002fe8000ff3e0ff */
[----:B------:R-:W-:Y:S02]  /*7720*/  IADD3.X R135, R135, UR14, RZ, P1, !PT ;  /* 0x0000000e87877c10 */ /* 0x000fe40008ffe4ff */
[C---:B------:R-:W-:Y:S03]  /*7730*/  IADD3 R190, P4, R134.reuse, UR16, RZ ;  /* 0x0000001086be7c10 */ /* 0x040fe6000ff9e0ff */
[----:B------:R1:W-:Y:S01]  /*7740*/  LDGSTS.E.BYPASS.LTC128B.128 [R244+0x900], [R134.64], !P3 ;  /* 0x0090000086f47fae */ /* 0x0003e2000d901d52 */
[C---:B------:R-:W-:Y:S02]  /*7750*/  IADD3.X R191, R135.reuse, UR15, RZ, P4, !PT ;  /* 0x0000000f87bf7c10 */ /* 0x040fe4000a7fe4ff */
[----:B--2---:R-:W-:Y:S05]  /*7760*/  IADD3 R136, P1, R134, UR10, RZ ;  /* 0x0000000a86887c10 */ /* 0x004fea000ff3e0ff */
[----:B------:R1:W-:Y:S01]  /*7770*/  LDGSTS.E.BYPASS.LTC128B.128 [R244+0x2900], [R134.64+0x80], !P0 ;  /* 0x0290008086f47fae */ /* 0x0003e2000c101d52 */
[----:B------:R-:W-:Y:S02]  /*7780*/  IADD3.X R137, R135, UR14, RZ, P1, !PT ;  /* 0x0000000e87897c10 */ /* 0x000fe40008ffe4ff */
[C---:B------:R-:W-:Y:S05]  /*7790*/  IADD3 R188, P2, R136.reuse, UR10, RZ ;  /* 0x0000000a88bc7c10 */ /* 0x040fea000ff5e0ff */
[----:B------:R4:W-:Y:S01]  /*77a0*/  LDGSTS.E.BYPASS.LTC128B.128 [R244+0x1100], [R136.64], !P3 ;  /* 0x0110000088f47fae */ /* 0x0009e2000d901d52 */
[C---:B------:R-:W-:Y:S07]  /*77b0*/  IADD3.X R189, R137.reuse, UR14, RZ, P2, !PT ;  /* 0x0000000e89bd7c10 */ /* 0x040fee00097fe4ff */
[----:B------:R3:W-:Y:S08]  /*77c0*/  LDGSTS.E.BYPASS.LTC128B.128 [R244+0x3100], [R190.64], !P0 ;  /* 0x03100000bef47fae */ /* 0x0007f0000c101d52 */
[----:B------:R3:W-:Y:S01]  /*77d0*/  LDGSTS.E.BYPASS.LTC128B.128 [R244+0x1900], [R188.64], !P3 ;  /* 0x01900000bcf47fae */ /* 0x0007e2000d901d52 */
[----:B-1----:R-:W-:Y:S04]  /*77e0*/  IADD3 R134, P1, R136, UR16, RZ ;  /* 0x0000001088867c10 */ /* 0x002fe8000ff3e0ff */
[----:B------:R-:W-:Y:S02]  /*77f0*/  IADD3.X R135, R137, UR15, RZ, P1, !PT ;  /* 0x0000000f89877c10 */ /* 0x000fe40008ffe4ff */
[----:B------:R-:W-:Y:S03]  /*7800*/  PLOP3.LUT P1, PT, PT, PT, UP1, 0x80, 0x0 ;  /* 0x000000000000781c */ /* 0x000fe60003f2f018 */
[----:B------:R1:W-:Y:S08]  /*7810*/  LDGSTS.E.BYPASS.LTC128B.128 [R244+0x3900], [R134.64], !P0 ;  /* 0x0390000086f47fae */ /* 0x0003f0000c101d52 */
[----:B------:R-:W-:Y:S08]  /*7820*/  LDSM.16.M88.4 R216, [R230+0x4100] ;  /* 0x00410000e6d8783b */ /* 0x000ff00000000200 */
[----:B---3--:R-:W3:Y:S08]  /*7830*/  LDSM.16.M88.4 R188, [R232+0x8100] ;  /* 0x00810000e8bc783b */ /* 0x008ef00000000200 */
[----:B------:R-:W4:Y:S08]  /*7840*/  LDSM.16.M88.4 R220, [R232+0xa100] ;  /* 0x00a10000e8dc783b */ /* 0x000f300000000200 */
[----:B------:R-:W1:Y:S08]  /*7850*/  LDSM.16.M88.4 R208, [R230+0x4900] ;  /* 0x00490000e6d0783b */ /* 0x000e700000000200 */
[----:B------:R-:W0:Y:S08]  /*7860*/  LDGDEPBAR ;  /* 0x00000000000079af */ /* 0x000e300000000000 */
[----:B------:R-:W1:Y:S01]  /*7870*/  LDSM.16.M88.4 R212, [R230+0x5100] ;  /* 0x00510000e6d4783b */ /* 0x000e620000000200 */
[-C--:B---3--:R-:W-:Y:S08]  /*7880*/  HMMA.16816.F32.BF16 R4, R188, R216.reuse, R4 ;  /* 0x000000d8bc04723c */ /* 0x088ff00000041804 */
[C---:B----4-:R-:W-:Y:S08]  /*7890*/  HMMA.16816.F32.BF16 R8, R220.reuse, R216, R8 ;  /* 0x000000d8dc08723c */ /* 0x050ff00000041808 */
[-C--:B------:R-:W-:Y:S08]  /*78a0*/  HMMA.16816.F32.BF16 R12, R220, R218.reuse, R12 ;  /* 0x000000dadc0c723c */ /* 0x080ff0000004180c */
[C---:B------:R-:W-:Y:S01]  /*78b0*/  HMMA.16816.F32.BF16 R16, R188.reuse, R218, R16 ;  /* 0x000000dabc10723c */ /* 0x040fe20000041810 */
[----:B------:R-:W3:Y:S07]  /*78c0*/  LDSM.16.M88.4 R216, [R230+0x5900] ;  /* 0x00590000e6d8783b */ /* 0x000eee0000000200 */
[-C--:B-1----:R-:W-:Y:S08]  /*78d0*/  HMMA.16816.F32.BF16 R20, R188, R208.reuse, R20 ;  /* 0x000000d0bc14723c */ /* 0x082ff00000041814 */
[C---:B------:R-:W-:Y:S08]  /*78e0*/  HMMA.16816.F32.BF16 R24, R220.reuse, R208, R24 ;  /* 0x000000d0dc18723c */ /* 0x040ff00000041818 */
[-C--:B------:R-:W-:Y:S08]  /*78f0*/  HMMA.16816.F32.BF16 R28, R220, R210.reuse, R28 ;  /* 0x000000d2dc1c723c */ /* 0x080ff0000004181c */
[C---:B------:R-:W-:Y:S01]  /*7900*/  HMMA.16816.F32.BF16 R32, R188.reuse, R210, R32 ;  /* 0x000000d2bc20723c */ /* 0x040fe20000041820 */
[----:B------:R-:W-:Y:S07]  /*7910*/  LDSM.16.M88.4 R208, [R234+0x8100] ;  /* 0x00810000ead0783b */ /* 0x000fee0000000200 */
[-C--:B------:R-:W-:Y:S08]  /*7920*/  HMMA.16816.F32.BF16 R36, R188, R212.reuse, R36 ;  /* 0x000000d4bc24723c */ /* 0x080ff00000041824 */
[C---:B------:R-:W-:Y:S08]  /*7930*/  HMMA.16816.F32.BF16 R40, R220.reuse, R212, R40 ;  /* 0x000000d4dc28723c */ /* 0x040ff00000041828 */
[-C--:B------:R-:W-:Y:S08]  /*7940*/  HMMA.16816.F32.BF16 R44, R220, R214.reuse, R44 ;  /* 0x000000d6dc2c723c */ /* 0x080ff0000004182c */
[C---:B------:R-:W-:Y:S01]  /*7950*/  HMMA.16816.F32.BF16 R48, R188.reuse, R214, R48 ;  /* 0x000000d6bc30723c */ /* 0x040fe20000041830 */
[----:B------:R-:W1:Y:S07]  /*7960*/  LDSM.16.M88.4 R212, [R229] ;  /* 0x00000000e5d4783b */ /* 0x000e6e0000000200 */
[-C--:B---3--:R-:W-:Y:S08]  /*7970*/  HMMA.16816.F32.BF16 R52, R188, R216.reuse, R52 ;  /* 0x000000d8bc34723c */ /* 0x088ff00000041834 */
[C---:B------:R-:W-:Y:S08]  /*7980*/  HMMA.16816.F32.BF16 R56, R220.reuse, R216, R56 ;  /* 0x000000d8dc38723c */ /* 0x040ff00000041838 */
[-C--:B------:R-:W-:Y:S01]  /*7990*/  HMMA.16816.F32.BF16 R60, R220, R218.reuse, R60 ;  /* 0x000000dadc3c723c */ /* 0x080fe2000004183c */
[----:B------:R-:W3:Y:S07]  /*79a0*/  LDSM.16.M88.4 R220, [R234+0xa100] ;  /* 0x00a10000eadc783b */ /* 0x000eee0000000200 */
[----:B------:R-:W-:Y:S01]  /*79b0*/  HMMA.16816.F32.BF16 R64, R188, R218, R64 ;  /* 0x000000dabc40723c */ /* 0x000fe20000041840 */
[----:B------:R-:W4:Y:S07]  /*79c0*/  LDSM.16.M88.4 R188, [R229+0x800] ;  /* 0x00080000e5bc783b */ /* 0x000f2e0000000200 */
[-C--:B-1----:R-:W-:Y:S01]  /*79d0*/  HMMA.16816.F32.BF16 R4, R208, R212.reuse, R4 ;  /* 0x000000d4d004723c */ /* 0x082fe20000041804 */
[----:B------:R-:W-:Y:S07]  /*79e0*/  LDSM.16.M88.4 R216, [R229+0x1800] ;  /* 0x00180000e5d8783b */ /* 0x000fee0000000200 */
[C---:B---3--:R-:W-:Y:S08]  /*79f0*/  HMMA.16816.F32.BF16 R8, R220.reuse, R212, R8 ;  /* 0x000000d4dc08723c */ /* 0x048ff00000041808 */
[-C--:B------:R-:W-:Y:S08]  /*7a00*/  HMMA.16816.F32.BF16 R12, R220, R214.reuse, R12 ;  /* 0x000000d6dc0c723c */ /* 0x080ff0000004180c */
[C---:B------:R-:W-:Y:S01]  /*7a10*/  HMMA.16816.F32.BF16 R16, R208.reuse, R214, R16 ;  /* 0x000000d6d010723c */ /* 0x040fe20000041810 */
[----:B------:R-:W1:Y:S07]  /*7a20*/  LDSM.16.M88.4 R212, [R229+0x1000] ;  /* 0x00100000e5d4783b */ /* 0x000e6e0000000200 */
[-C--:B----4-:R-:W-:Y:S08]  /*7a30*/  HMMA.16816.F32.BF16 R20, R208, R188.reuse, R20 ;  /* 0x000000bcd014723c */ /* 0x090ff00000041814 */
[C---:B------:R-:W-:Y:S08]  /*7a40*/  HMMA.16816.F32.BF16 R24, R220.reuse, R188, R24 ;  /* 0x000000bcdc18723c */ /* 0x040ff00000041818 */
[-C--:B------:R-:W-:Y:S08]  /*7a50*/  HMMA.16816.F32.BF16 R28, R220, R190.reuse, R28 ;  /* 0x000000bedc1c723c */ /* 0x080ff0000004181c */
[C---:B------:R-:W-:Y:S01]  /*7a60*/  HMMA.16816.F32.BF16 R32, R208.reuse, R190, R32 ;  /* 0x000000bed020723c */ /* 0x040fe20000041820 */
[----:B------:R-:W-:Y:S07]  /*7a70*/  LDSM.16.M88.4 R188, [R231+0xc100] ;  /* 0x00c10000e7bc783b */ /* 0x000fee0000000200 */
[-C--:B-1----:R-:W-:Y:S08]  /*7a80*/  HMMA.16816.F32.BF16 R36, R208, R212.reuse, R36 ;  /* 0x000000d4d024723c */ /* 0x082ff00000041824 */
[C---:B------:R-:W-:Y:S08]  /*7a90*/  HMMA.16816.F32.BF16 R40, R220.reuse, R212, R40 ;  /* 0x000000d4dc28723c */ /* 0x040ff00000041828 */
[-C--:B------:R-:W-:Y:S08]  /*7aa0*/  HMMA.16816.F32.BF16 R44, R220, R214.reuse, R44 ;  /* 0x000000d6dc2c723c */ /* 0x080ff0000004182c */
[C---:B------:R-:W-:Y:S01]  /*7ab0*/  HMMA.16816.F32.BF16 R48, R208.reuse, R214, R48 ;  /* 0x000000d6d030723c */ /* 0x040fe20000041830 */
[----:B------:R-:W1:Y:S07]  /*7ac0*/  LDSM.16.M88.4 R212, [R224+0x6100] ;  /* 0x00610000e0d4783b */ /* 0x000e6e0000000200 */
[-C--:B------:R-:W-:Y:S08]  /*7ad0*/  HMMA.16816.F32.BF16 R52, R208, R216.reuse, R52 ;  /* 0x000000d8d034723c */ /* 0x080ff00000041834 */
        /* <DEDUP_REMOVED lines=20> */
[----:B------:R-:W1:Y:S07]  /*7c20*/  LDSM.16.M88.4 R212, [R240] ;  /* 0x00000000f0d4783b */ /* 0x000e6e0000000200 */
[-C--:B------:R-:W-:Y:S08]  /*7c30*/  HMMA.16816.F32.BF16 R52, R188, R216.reuse, R52 ;  /* 0x000000d8bc34723c */ /* 0x080ff00000041834 */
[C---:B------:R-:W-:Y:S08]  /*7c40*/  HMMA.16816.F32.BF16 R56, R220.reuse, R216, R56 ;  /* 0x000000d8dc38723c */ /* 0x040ff00000041838 */
[-C--:B------:R-:W-:Y:S01]  /*7c50*/  HMMA.16816.F32.BF16 R60, R220, R218.reuse, R60 ;  /* 0x000000dadc3c723c */ /* 0x080fe2000004183c */
[----:B------:R-:W3:Y:S07]  /*7c60*/  LDSM.16.M88.4 R220, [R233+0xe100] ;  /* 0x00e10000e9dc783b */ /* 0x000eee0000000200 */
[----:B------:R-:W-:Y:S01]  /*7c70*/  HMMA.16816.F32.BF16 R64, R188, R218, R64 ;  /* 0x000000dabc40723c */ /* 0x000fe20000041840 */
[----:B------:R-:W4:Y:S07]  /*7c80*/  LDSM.16.M88.4 R188, [R239] ;  /* 0x00000000efbc783b */ /* 0x000f2e0000000200 */
[-C--:B-1----:R-:W-:Y:S01]  /*7c90*/  HMMA.16816.F32.BF16 R4, R208, R212.reuse, R4 ;  /* 0x000000d4d004723c */ /* 0x082fe20000041804 */
[----:B------:R-:W-:Y:S07]  /*7ca0*/  LDSM.16.M88.4 R216, [R237] ;  /* 0x00000000edd8783b */ /* 0x000fee0000000200 */
[C---:B---3--:R-:W-:Y:S08]  /*7cb0*/  HMMA.16816.F32.BF16 R8, R220.reuse, R212, R8 ;  /* 0x000000d4dc08723c */ /* 0x048ff00000041808 */
[-C--:B------:R-:W-:Y:S08]  /*7cc0*/  HMMA.16816.F32.BF16 R12, R220, R214.reuse, R12 ;  /* 0x000000d6dc0c723c */ /* 0x080ff0000004180c */
[C---:B------:R-:W-:Y:S01]  /*7cd0*/  HMMA.16816.F32.BF16 R16, R208.reuse, R214, R16 ;  /* 0x000000d6d010723c */ /* 0x040fe20000041810 */
[----:B------:R-:W1:Y:S07]  /*7ce0*/  LDSM.16.M88.4 R212, [R238] ;  /* 0x00000000eed4783b */ /* 0x000e6e0000000200 */
        /* <DEDUP_REMOVED lines=36> */
[----:B------:R-:W-:Y:S08]  /*7f30*/  HMMA.16816.F32.BF16 R64, R188, R218, R64 ;  /* 0x000000dabc40723c */ /* 0x000ff00000041840 */
[-C--:B-1----:R-:W-:Y:S11]  /*7f40*/  HMMA.16816.F32.BF16 R4, R208, R212.reuse, R4 ;  /* 0x000000d4d004723c */ /* 0x082ff60000041804 */
[----:B------:R-:W-:Y:S11]  /*7f50*/  @!UPT UIADD3 URZ, URZ, URZ, URZ ;  /* 0x0000003f3f3ff290 */ /* 0x000ff6000fffe03f */
[----:B------:R-:W-:Y:S02]  /*7f60*/  @!UPT UIADD3 URZ, URZ, URZ, URZ ;  /* 0x0000003f3f3ff290 */ /* 0x000fe4000fffe03f */
[----:B------:R-:W-:Y:S01]  /*7f70*/  FMUL.FTZ R4, R4, c[0x0][0x320] ;  /* 0x0000c80004047a20 */ /* 0x000fe20000410000 */
[C---:B---3--:R-:W-:Y:S03]  /*7f80*/  HMMA.16816.F32.BF16 R8, R220.reuse, R212, R8 ;  /* 0x000000d4dc08723c */ /* 0x048fe60000041808 */
[----:B------:R-:W-:Y:S01]  /*7f90*/  MUFU.TANH R191, R4 ;  /* 0x0000000400bf7308 */ /* 0x000fe20000002400 */
[----:B------:R-:W-:Y:S02]  /*7fa0*/  FMUL.FTZ R5, R5, c[0x0][0x320] ;  /* 0x0000c80005057a20 */ /* 0x000fe40000410000 */
[----:B------:R-:W-:Y:S02]  /*7fb0*/  FMUL.FTZ R6, R6, c[0x0][0x320] ;  /* 0x0000c80006067a20 */ /* 0x000fe40000410000 */
[----:B------:R-:W-:Y:S01]  /*7fc0*/  FMUL.FTZ R7, R7, c[0x0][0x320] ;  /* 0x0000c80007077a20 */ /* 0x000fe20000410000 */
[-C--:B------:R-:W-:Y:S04]  /*7fd0*/  HMMA.16816.F32.BF16 R12, R220, R214.reuse, R12 ;  /* 0x000000d6dc0c723c */ /* 0x080fe8000004180c */
[----:B------:R-:W-:Y:S04]  /*7fe0*/  MUFU.TANH R190, R5 ;  /* 0x0000000500be7308 */ /* 0x000fe80000002400 */
[C---:B------:R-:W-:Y:S06]  /*7ff0*/  HMMA.16816.F32.BF16 R16, R208.reuse, R214, R16 ;  /* 0x000000d6d010723c */ /* 0x040fec0000041810 */
[----:B------:R-:W1:Y:S01]  /*8000*/  MUFU.TANH R213, R6 ;  /* 0x0000000600d57308 */ /* 0x000e620000002400 */
[----:B------:R-:W-:Y:S02]  /*8010*/  FMUL.FTZ R8, R8, c[0x0][0x320] ;  /* 0x0000c80008087a20 */ /* 0x000fe40000410000 */
[----:B------:R-:W-:Y:S03]  /*8020*/  FMUL.FTZ R9, R9, c[0x0][0x320] ;  /* 0x0000c80009097a20 */ /* 0x000fe60000410000 */
[----:B------:R-:W-:Y:S02]  /*8030*/  FMUL.FTZ R10, R10, c[0x0][0x320] ;  /* 0x0000c8000a0a7a20 */ /* 0x000fe40000410000 */
[----:B------:R-:W-:Y:S02]  /*8040*/  FMUL.FTZ R11, R11, c[0x0][0x320] ;  /* 0x0000c8000b0b7a20 */ /* 0x000fe40000410000 */
[----:B------:R3:W-:Y:S01]  /*8050*/  MUFU.TANH R212, R7 ;  /* 0x0000000700d47308 */ /* 0x0007e20000002400 */
        /* <DEDUP_REMOVED lines=8> */
[----:B-1----:R-:W-:Y:S01]  /*80e0*/  FMNMX.FTZ R2, R213, R132, !PT ;  /* 0x00000084d5027209 */ /* 0x002fe20007810000 */
[----:B------:R-:W-:Y:S05]  /*80f0*/  FMUL.FTZ R19, R19, c[0x0][0x320] ;  /* 0x0000c80013137a20 */ /* 0x000fea0000410000 */
[----:B------:R-:W1:Y:S01]  /*8100*/  MUFU.TANH R216, R9 ;  /* 0x0000000900d87308 */ /* 0x000e620000002400 */
[----:B---3--:R-:W3:Y:S09]  /*8110*/  LDSM.16.M88.4 R4, [R229+0x2800] ;  /* 0x00280000e504783b */ /* 0x008ef20000000200 */
[----:B------:R-:W-:Y:S01]  /*8120*/  MUFU.TANH R218, R10 ;  /* 0x0000000a00da7308 */ /* 0x000fe20000002400 */
[----:B----4-:R-:W-:Y:S09]  /*8130*/  FMNMX.FTZ R0, R217, R138, !PT ;  /* 0x0000008ad9007209 */ /* 0x010ff20007810000 */
[----:B------:R4:W-:Y:S10]  /*8140*/  MUFU.TANH R219, R11 ;  /* 0x0000000b00db7308 */ /* 0x0009f40000002400 */
[----:B------:R-:W1:Y:S10]  /*8150*/  MUFU.TANH R16, R16 ;  /* 0x0000001000107308 */ /* 0x000e740000002400 */
[----:B------:R-:W-:Y:S01]  /*8160*/  MUFU.TANH R17, R17 ;  /* 0x0000001100117308 */ /* 0x000fe20000002400 */
[----:B----4-:R-:W4:Y:S01]  /*8170*/  LDSM.16.M88.4 R8, [R229+0x3000] ;  /* 0x00300000e508783b */ /* 0x010f220000000200 */
[-C--:B---3--:R-:W-:Y:S08]  /*8180*/  HMMA.16816.F32.BF16 R20, R208, R4.reuse, R20 ;  /* 0x00000004d014723c */ /* 0x088ff00000041814 */
[----:B------:R-:W3:Y:S01]  /*8190*/  MUFU.TANH R18, R18 ;  /* 0x0000001200127308 */ /* 0x000ee20000002400 */
[C---:B------:R-:W-:Y:S09]  /*81a0*/  HMMA.16816.F32.BF16 R24, R220.reuse, R4, R24 ;  /* 0x00000004dc18723c */ /* 0x040ff20000041818 */
[----:B------:R-:W1:Y:S01]  /*81b0*/  MUFU.TANH R12, R12 ;  /* 0x0000000c000c7308 */ /* 0x000e620000002400 */
[-C--:B------:R-:W-:Y:S08]  /*81c0*/  HMMA.16816.F32.BF16 R28, R220, R6.reuse, R28 ;  /* 0x00000006dc1c723c */ /* 0x080ff0000004181c */
[C---:B------:R-:W-:Y:S01]  /*81d0*/  HMMA.16816.F32.BF16 R32, R208.reuse, R6, R32 ;  /* 0x00000006d020723c */ /* 0x040fe20000041820 */
[----:B------:R-:W1:Y:S01]  /*81e0*/  MUFU.TANH R19, R19 ;  /* 0x0000001300137308 */ /* 0x000e620000002400 */
[----:B------:R-:W1:Y:S01]  /*81f0*/  LDSM.16.M88.4 R4, [R229+0x3800] ;  /* 0x00380000e504783b */ /* 0x000e620000000200 */
[----:B------:R-:W-:Y:S04]  /*8200*/  DEPBAR.LE SB0, 0x0 ;  /* 0x000080000000791a */ /* 0x000fe80000000000 */
[----:B------:R-:W-:Y:S02]  /*8210*/  FMUL.FTZ R20, R20, c[0x0][0x320] ;  /* 0x0000c80014147a20 */ /* 0x000fe40000410000 */
[----:B------:R-:W-:Y:S02]  /*8220*/  FMUL.FTZ R21, R21, c[0x0][0x320] ;  /* 0x0000c80015157a20 */ /* 0x000fe40000410000 */
[----:B------:R-:W1:Y:S01]  /*8230*/  MUFU.TANH R248, R20 ;  /* 0x0000001400f87308 */ /* 0x000e620000002400 */
[----:B------:R-:W-:Y:S01]  /*8240*/  FMUL.FTZ R23, R23, c[0x0][0x320] ;  /* 0x0000c80017177a20 */ /* 0x000fe20000410000 */
[----:B------:R-:W-:Y:S01]  /*8250*/  BAR.SYNC.DEFER_BLOCKING 0x0 ;  /* 0x0000000000007b1d */ /* 0x000fe20000010000 */
[----:B------:R-:W-:Y:S01]  /*8260*/  FMUL.FTZ R22, R22, c[0x0][0x320] ;  /* 0x0000c80016167a20 */ /* 0x000fe20000410000 */
[-C--:B----4-:R-:W-:Y:S05]  /*8270*/  HMMA.16816.F32.BF16 R36, R208, R8.reuse, R36 ;  /* 0x00000008d024723c */ /* 0x090fea0000041824 */
[----:B------:R-:W-:Y:S01]  /*8280*/  FMUL.FTZ R31, R31, c[0x0][0x320] ;  /* 0x0000c8001f1f7a20 */ /* 0x000fe20000410000 */
[----:B------:R-:W4:Y:S01]  /*8290*/  MUFU.TANH R247, R21 ;  /* 0x0000001500f77308 */ /* 0x000f220000002400 */
[----:B------:R-:W-:Y:S01]  /*82a0*/  FMUL.FTZ R30, R30, c[0x0][0x320] ;  /* 0x0000c8001e1e7a20 */ /* 0x000fe20000410000 */
[C---:B------:R-:W-:Y:S04]  /*82b0*/  HMMA.16816.F32.BF16 R40, R220.reuse, R8, R40 ;  /* 0x00000008dc28723c */ /* 0x040fe80000041828 */
[----:B------:R-:W-:Y:S02]  /*82c0*/  FMUL.FTZ R32, R32, c[0x0][0x320] ;  /* 0x0000c80020207a20 */ /* 0x000fe40000410000 */
[----:B------:R-:W-:Y:S02]  /*82d0*/  FMUL.FTZ R33, R33, c[0x0][0x320] ;  /* 0x0000c80021217a20 */ /* 0x000fe40000410000 */
[----:B------:R-:W4:Y:S01]  /*82e0*/  MUFU.TANH R127, R31 ;  /* 0x0000001f007f7308 */ /* 0x000f220000002400 */
[-C--:B------:R-:W-:Y:S03]  /*82f0*/  HMMA.16816.F32.BF16 R44, R220, R10.reuse, R44 ;  /* 0x0000000adc2c723c */ /* 0x080fe6000004182c */
[----:B------:R-:W-:Y:S02]  /*8300*/  FMUL.FTZ R27, R27, c[0x0][0x320] ;  /* 0x0000c8001b1b7a20 */ /* 0x000fe40000410000 */
[----:B------:R-:W-:Y:S02]  /*8310*/  FMUL.FTZ R29, R29, c[0x0][0x320] ;  /* 0x0000c8001d1d7a20 */ /* 0x000fe40000410000 */
[----:B------:R-:W-:Y:S01]  /*8320*/  FMUL.FTZ R36, R36, c[0x0][0x320] ;  /* 0x0000c80024247a20 */ /* 0x000fe20000410000 */
[C---:B------:R-:W-:Y:S01]  /*8330*/  HMMA.16816.F32.BF16 R48, R208.reuse, R10, R48 ;  /* 0x0000000ad030723c */ /* 0x040fe20000041830 */
[----:B------:R-:W-:Y:S03]  /*8340*/  MUFU.TANH R243, R23 ;  /* 0x0000001700f37308 */ /* 0x000fe60000002400 */
[----:B------:R-:W-:Y:S02]  /*8350*/  FMUL.FTZ R24, R24, c[0x0][0x320] ;  /* 0x0000c80018187a20 */ /* 0x000fe40000410000 */
[----:B------:R-:W-:Y:S02]  /*8360*/  FMUL.FTZ R26, R26, c[0x0][0x320] ;  /* 0x0000c8001a1a7a20 */ /* 0x000fe40000410000 */
[-C--:B-1----:R-:W-:Y:S03]  /*8370*/  HMMA.16816.F32.BF16 R52, R208, R4.reuse, R52 ;  /* 0x00000004d034723c */ /* 0x082fe60000041834 */
[----:B------:R-:W1:Y:S01]  /*8380*/  MUFU.TANH R245, R32 ;  /* 0x0000002000f57308 */ /* 0x000e620000002400 */
[----:B------:R-:W-:Y:S02]  /*8390*/  FMUL.FTZ R25, R25, c[0x0][0x320] ;  /* 0x0000c80019197a20 */ /* 0x000fe40000410000 */
[----:B------:R-:W-:Y:S02]  /*83a0*/  FMUL.FTZ R37, R37, c[0x0][0x320] ;  /* 0x0000c80025257a20 */ /* 0x000fe40000410000 */
[C---:B------:R-:W-:Y:S04]  /*83b0*/  HMMA.16816.F32.BF16 R56, R220.reuse, R4, R56 ;  /* 0x00000004dc38723c */ /* 0x040fe80000041838 */
[----:B------:R-:W-:Y:S01]  /*83c0*/  FMUL.FTZ R45, R45, c[0x0][0x320] ;  /* 0x0000c8002d2d7a20 */ /* 0x000fe20000410000 */
[----:B------:R1:W1:Y:S01]  /*83d0*/  MUFU.TANH R129, R30 ;  /* 0x0000001e00817308 */ /* 0x0002620000002400 */
[----:B------:R-:W-:Y:S01]  /*83e0*/  FMUL.FTZ R38, R38, c[0x0][0x320] ;  /* 0x0000c80026267a20 */ /* 0x000fe20000410000 */
[----:B------:R-:W-:Y:S01]  /*83f0*/  FMNMX.FTZ R4, R191, R3, !PT ;  /* 0x00000003bf047209 */ /* 0x000fe20007810000 */
[-C--:B------:R-:W-:Y:S04]  /*8400*/  HMMA.16816.F32.BF16 R60, R220, R6.reuse, R60 ;  /* 0x00000006dc3c723c */ /* 0x080fe8000004183c */
[----:B------:R-:W-:Y:S01]  /*8410*/  FMUL.FTZ R49, R49, c[0x0][0x320] ;  /* 0x0000c80031317a20 */ /* 0x000fe20000410000 */
[----:B------:R-:W-:Y:S01]  /*8420*/  FMNMX.FTZ R5, R212, R2, !PT ;  /* 0x00000002d4057209 */ /* 0x000fe20007810000 */
[----:B------:R-:W-:Y:S01]  /*8430*/  FMUL.FTZ R39, R39, c[0x0][0x320] ;  /* 0x0000c80027277a20 */ /* 0x000fe20000410000 */
[----:B------:R-:W-:Y:S01]  /*8440*/  MUFU.TANH R131, R45 ;  /* 0x0000002d00837308 */ /* 0x000fe20000002400 */
[----:B------:R-:W-:Y:S04]  /*8450*/  HMMA.16816.F32.BF16 R64, R208, R6, R64 ;  /* 0x00000006d040723c */ /* 0x000fe80000041840 */
[----:B------:R-:W-:Y:S01]  /*8460*/  FMUL.FTZ R52, R52, c[0x0][0x320] ;  /* 0x0000c80034347a20 */ /* 0x000fe20000410000 */
[----:B------:R-:W-:Y:S01]  /*8470*/  FMNMX.FTZ R2, R216, R0, !PT ;  /* 0x00000000d8027209 */ /* 0x000fe20007810000 */
[----:B------:R-:W-:Y:S01]  /*8480*/  FMUL.FTZ R53, R53, c[0x0][0x320] ;  /* 0x0000c80035357a20 */ /* 0x000fe20000410000 */
[----:B------:R-:W-:Y:S01]  /*8490*/  FMNMX.FTZ R4, R190, R4, !PT ;  /* 0x00000004be047209 */ /* 0x000fe20007810000 */
[----:B------:R-:W-:Y:S01]  /*84a0*/  FMUL.FTZ R55, R55, c[0x0][0x320] ;  /* 0x0000c80037377a20 */ /* 0x000fe20000410000 */
[----:B------:R4:W-:Y:S03]  /*84b0*/  MUFU.TANH R10, R49 ;  /* 0x00000031000a7308 */ /* 0x0009e60000002400 */
[----:B------:R-:W-:Y:S01]  /*84c0*/  FMUL.FTZ R48, R48, c[0x0][0x320] ;  /* 0x0000c80030307a20 */ /* 0x000fe20000410000 */
[----:B-1----:R-:W2:Y:S01]  /*84d0*/  LDL R30, [R1+0x10] ;  /* 0x00001000011e7983 */ /* 0x002ea20000100800 */
[----:B------:R-:W-:Y:S01]  /*84e0*/  FMUL.FTZ R54, R54, c[0x0][0x320] ;  /* 0x0000c80036367a20 */ /* 0x000fe20000410000 */
[----:B------:R-:W-:Y:S01]  /*84f0*/  FMNMX.FTZ R4, R16, R4, !PT ;  /* 0x0000000410047209 */ /* 0x000fe20007810000 */
[----:B------:R-:W-:Y:S01]  /*8500*/  FMUL.FTZ R62, R62, c[0x0][0x320] ;  /* 0x0000c8003e3e7a20 */ /* 0x000fe20000410000 */
[----:B---3--:R-:W-:Y:S01]  /*8510*/  FMNMX.FTZ R0, R18, R5, !PT ;  /* 0x0000000512007209 */ /* 0x008fe20007810000 */
[----:B------:R-:W-:Y:S01]  /*8520*/  FMUL.FTZ R50, R50, c[0x0][0x320] ;  /* 0x0000c80032327a20 */ /* 0x000fe20000410000 */
[----:B------:R1:W-:Y:S01]  /*8530*/  MUFU.TANH R241, R48 ;  /* 0x0000003000f17308 */ /* 0x0003e20000002400 */
[----:B------:R-:W-:Y:S01]  /*8540*/  FMUL.FTZ R51, R51, c[0x0][0x320] ;  /* 0x0000c80033337a20 */ /* 0x000fe20000410000 */
[----:B------:R-:W-:Y:S01]  /*8550*/  FMNMX.FTZ R4, R17, R4, !PT ;  /* 0x0000000411047209 */ /* 0x000fe20007810000 */
[----:B------:R-:W-:Y:S01]  /*8560*/  FMUL.FTZ R43, R43, c[0x0][0x320] ;  /* 0x0000c8002b2b7a20 */ /* 0x000fe20000410000 */
[----:B------:R-:W-:Y:S01]  /*8570*/  FMNMX.FTZ R2, R12, R2, !PT ;  /* 0x000000020c027209 */ /* 0x000fe20007810000 */
[----:B------:R-:W-:Y:S01]  /*8580*/  FMUL.FTZ R64, R64, c[0x0][0x320] ;  /* 0x0000c80040407a20 */ /* 0x000fe20000410000 */
[----:B------:R-:W-:Y:S01]  /*8590*/  FMNMX.FTZ R0, R19, R0, !PT ;  /* 0x0000000013007209 */ /* 0x000fe20007810000 */
[----:B------:R-:W-:Y:S01]  /*85a0*/  FMUL.FTZ R65, R65, c[0x0][0x320] ;  /* 0x0000c80041417a20 */ /* 0x000fe20000410000 */
[----:B------:R-:W-:Y:S01]  /*85b0*/  FMNMX.FTZ R4, R248, R4, !PT ;  /* 0x00000004f8047209 */ /* 0x000fe20007810000 */
[----:B------:R-:W-:Y:S01]  /*85c0*/  FMUL.FTZ R41, R41, c[0x0][0x320] ;  /* 0x0000c80029297a20 */ /* 0x000fe20000410000 */
[----:B------:R-:W-:Y:S01]  /*85d0*/  MUFU.TANH R189, R62 ;  /* 0x0000003e00bd7308 */ /* 0x000fe20000002400 */
[----:B------:R-:W-:Y:S01]  /*85e0*/  FMUL.FTZ R44, R44, c[0x0][0x320] ;  /* 0x0000c8002c2c7a20 */ /* 0x000fe20000410000 */
[----:B----4-:R-:W-:Y:S01]  /*85f0*/  FMNMX.FTZ R4, R247, R4, !PT ;  /* 0x00000004f7047209 */ /* 0x010fe20007810000 */
[----:B------:R-:W-:Y:S01]  /*8600*/  FMUL.FTZ R42, R42, c[0x0][0x320] ;  /* 0x0000c8002a2a7a20 */ /* 0x000fe20000410000 */
[----:B------:R-:W-:Y:S01]  /*8610*/  MOV R49, R127 ;  /* 0x0000007f00317202 */ /* 0x000fe20000000f00 */
[----:B------:R-:W-:Y:S01]  /*8620*/  FMUL.FTZ R61, R61, c[0x0][0x320] ;  /* 0x0000c8003d3d7a20 */ /* 0x000fe20000410000 */
[----:B------:R-:W-:Y:S01]  /*8630*/  FMNMX.FTZ R4, R245, R4, !PT ;  /* 0x00000004f5047209 */ /* 0x000fe20007810000 */
[----:B------:R-:W-:Y:S02]  /*8640*/  FMUL.FTZ R56, R56, c[0x0][0x320] ;  /* 0x0000c80038387a20 */ /* 0x000fe40000410000 */
[----:B------:R-:W-:Y:S01]  /*8650*/  FMUL.FTZ R58, R58, c[0x0][0x320] ;  /* 0x0000c8003a3a7a20 */ /* 0x000fe20000410000 */
[----:B------:R3:W-:Y:S01]  /*8660*/  MUFU.TANH R45, R51 ;  /* 0x00000033002d7308 */ /* 0x0007e20000002400 */
[----:B------:R-:W-:Y:S02]  /*8670*/  FMUL.FTZ R60, R60, c[0x0][0x320] ;  /* 0x0000c8003c3c7a20 */ /* 0x000fe40000410000 */
[----:B------:R-:W-:Y:S01]  /*8680*/  FMUL.FTZ R40, R40, c[0x0][0x320] ;  /* 0x0000c80028287a20 */ /* 0x000fe20000410000 */
[----:B-1----:R-:W-:Y:S01]  /*8690*/  MOV R48, R243 ;  /* 0x000000f300307202 */ /* 0x002fe20000000f00 */
        /* <DEDUP_REMOVED lines=9> */
[----:B------:R1:W4:Y:S01]  /*8730*/  MUFU.TANH R246, R33 ;  /* 0x0000002100f67308 */ /* 0x0003220000002400 */
[----:B------:R-:W-:Y:S01]  /*8740*/  FMUL.FTZ R57, R57, c[0x0][0x320] ;  /* 0x0000c80039397a20 */ /* 0x000fe20000410000 */
[----:B---3--:R-:W-:Y:S08]  /*8750*/  MOV R51, R129 ;  /* 0x0000008100337202 */ /* 0x008ff00000000f00 */
[----:B------:R-:W3:Y:S10]  /*8760*/  MUFU.TANH R242, R36 ;  /* 0x0000002400f27308 */ /* 0x000ef40000002400 */
[----:B------:R3:W-:Y:S01]  /*8770*/  MUFU.TANH R127, R50 ;  /* 0x00000032007f7308 */ /* 0x0007e20000002400 */
[----:B-1----:R-:W2:Y:S01]  /*8780*/  LDL.64 R32, [R1+0x28] ;  /* 0x0000280001207983 */ /* 0x002ea20000100a00 */
[----:B----4-:R-:W-:Y:S08]  /*8790*/  FMNMX.FTZ R4, R246, R4, !PT ;  /* 0x00000004f6047209 */ /* 0x010ff00007810000 */
[----:B------:R-:W-:Y:S10]  /*87a0*/  MUFU.TANH R133, R24 ;  /* 0x0000001800857308 */ /* 0x000ff40000002400 */
[----:B------:R-:W1:Y:S01]  /*87b0*/  MUFU.TANH R128, R25 ;  /* 0x0000001900807308 */ /* 0x000e620000002400 */
[----:B---3--:R-:W-:Y:S04]  /*87c0*/  MOV R50, R242 ;  /* 0x000000f200327202 */ /* 0x008fe80000000f00 */
[----:B------:R-:W-:Y:S05]  /*87d0*/  FMNMX.FTZ R4, R50, R4, !PT ;  /* 0x0000000432047209 */ /* 0x000fea0007810000 */
[----:B------:R-:W-:Y:S10]  /*87e0*/  MUFU.TANH R24, R26 ;  /* 0x0000001a00187308 */ /* 0x000ff40000002400 */
[----:B------:R1:W-:Y:S10]  /*87f0*/  MUFU.TANH R26, R64 ;  /* 0x00000040001a7308 */ /* 0x0003f40000002400 */
[----:B------:R-:W3:Y:S10]  /*8800*/  MUFU.TANH R251, R22 ;  /* 0x0000001600fb7308 */ /* 0x000ef40000002400 */
[----:B------:R-:W-:Y:S01]  /*8810*/  MUFU.TANH R22, R29 ;  /* 0x0000001d00167308 */ /* 0x000fe20000002400 */
[----:B-1----:R-:W-:Y:S09]  /*8820*/  MOV R64, R128 ;  /* 0x0000008000407202 */ /* 0x002ff20000000f00 */
[----:B------:R-:W-:Y:S01]  /*8830*/  MUFU.TANH R235, R27 ;  /* 0x0000001b00eb7308 */ /* 0x000fe20000002400 */
[----:B---3--:R-:W-:Y:S04]  /*8840*/  FMNMX.FTZ R0, R251, R0, !PT ;  /* 0x00000000fb007209 */ /* 0x008fe80007810000 */
[----:B------:R-:W-:Y:S05]  /*8850*/  FMNMX.FTZ R0, R48, R0, !PT ;  /* 0x0000000030007209 */ /* 0x000fea0007810000 */
[----:B------:R-:W1:Y:S10]  /*8860*/  MUFU.TANH R27, R37 ;  /* 0x00000025001b7308 */ /* 0x000e740000002400 */
[----:B------:R3:W-:Y:S10]  /*8870*/  MUFU.TANH R29, R56 ;  /* 0x00000038001d7308 */ /* 0x0007f40000002400 */
[----:B------:R-:W4:Y:S01]  /*8880*/  MUFU.TANH R243, R52 ;  /* 0x0000003400f37308 */ /* 0x000f220000002400 */
[----:B-1----:R-:W-:Y:S09]  /*8890*/  FMNMX.FTZ R4, R27, R4, !PT ;  /* 0x000000041b047209 */ /* 0x002ff20007810000 */
[----:B------:R-:W1:Y:S01]  /*88a0*/  MUFU.TANH R129, R53 ;  /* 0x0000003500817308 */ /* 0x000e620000002400 */
[----:B---3--:R-:W-:Y:S04]  /*88b0*/  MOV R56, R241 ;  /* 0x000000f100387202 */ /* 0x008fe80000000f00 */
[----:B------:R-:W-:Y:S05]  /*88c0*/  FMNMX.FTZ R4, R56, R4, !PT ;  /* 0x0000000438047209 */ /* 0x000fea0007810000 */
[----:B------:R-:W3:Y:S01]  /*88d0*/  MUFU.TANH R8, R55 ;  /* 0x0000003700087308 */ /* 0x000ee20000002400 */
[----:B------:R-:W-:Y:S04]  /*88e0*/  FMNMX.FTZ R4, R10, R4, !PT ;  /* 0x000000040a047209 */ /* 0x000fe80007810000 */
[----:B----4-:R-:W-:Y:S05]  /*88f0*/  FMNMX.FTZ R4, R243, R4, !PT ;  /* 0x00000004f3047209 */ /* 0x010fea0007810000 */
[----:B------:R3:W4:Y:S01]  /*8900*/  MUFU.TANH R128, R65 ;  /* 0x0000004100807308 */ /* 0x0007220000002400 */
[----:B-1----:R-:W-:Y:S04]  /*8910*/  FMNMX.FTZ R4, R129, R4, !PT ;  /* 0x0000000481047209 */ /* 0x002fe80007810000 */
[----:B------:R-:W-:Y:S05]  /*8920*/  FMNMX.FTZ R4, R26, R4, !PT ;  /* 0x000000041a047209 */ /* 0x000fea0007810000 */
[----:B------:R1:W-:Y:S10]  /*8930*/  MUFU.TANH R25, R60 ;  /* 0x0000003c00197308 */ /* 0x0003f40000002400 */
[----:B------:R-:W1:Y:S01]  /*8940*/  MUFU.TANH R13, R13 ;  /* 0x0000000d000d7308 */ /* 0x000e620000002400 */
[----:B---3--:R-:W-:Y:S02]  /*8950*/  MOV R65, R8 ;  /* 0x0000000800417202 */ /* 0x008fe40000000f00 */
[----:B----4-:R-:W-:Y:S07]  /*8960*/  FMNMX.FTZ R4, R128, R4, !PT ;  /* 0x0000000480047209 */ /* 0x010fee0007810000 */
[----:B------:R-:W3:Y:S01]  /*8970*/  MUFU.TANH R8, R43 ;  /* 0x0000002b00087308 */ /* 0x000ee20000002400 */
[----:B------:R-:W4:Y:S01]  /*8980*/  SHFL.BFLY PT, R7, R4, 0x2, 0x1f ;  /* 0x0c401f0004077f89 */ /* 0x000f2200000e0000 */
[----:B-1----:R-:W-:Y:S08]  /*8990*/  MOV R60, R133 ;  /* 0x00000085003c7202 */ /* 0x002ff00000000f00 */
[----:B------:R-:W1:Y:S01]  /*89a0*/  MUFU.TANH R250, R34 ;  /* 0x0000002200fa7308 */ /* 0x000e620000002400 */
[----:B------:R-:W-:Y:S04]  /*89b0*/  FMNMX.FTZ R5, R13, R2, !PT ;  /* 0x000000020d057209 */ /* 0x000fe80007810000 */
[----:B------:R-:W-:Y:S05]  /*89c0*/  FMNMX.FTZ R5, R60, R5, !PT ;  /* 0x000000053c057209 */ /* 0x000fea0007810000 */
[----:B------:R-:W1:Y:S01]  /*89d0*/  MUFU.TANH R252, R28 ;  /* 0x0000001c00fc7308 */ /* 0x000e620000002400 */
[----:B------:R-:W-:Y:S02]  /*89e0*/  FMNMX.FTZ R5, R64, R5, !PT ;  /* 0x0000000540057209 */ /* 0x000fe40007810000 */
[----:B---3--:R-:W-:Y:S02]  /*89f0*/  MOV R62, R8 ;  /* 0x00000008003e7202 */ /* 0x008fe40000000f00 */
[----:B------:R-:W3:Y:S01]  /*8a00*/  LDL.64 R8, [R1+0x38] ;  /* 0x0000380001087983 */ /* 0x000ee20000100a00 */
[----:B----4-:R-:W-:Y:S04]  /*8a10*/  FMNMX.FTZ R4, R4, R7, !PT ;  /* 0x0000000704047209 */ /* 0x010fe80007810000 */
[----:B------:R-:W4:Y:S01]  /*8a20*/  MUFU.TANH R249, R35 ;  /* 0x0000002300f97308 */ /* 0x000f220000002400 */
[----:B------:R-:W3:Y:S01]  /*8a30*/  LDL R7, [R1+0x14] ;  /* 0x0000140001077983 */ /* 0x000ee20000100800 */
[----:B-1----:R-:W-:Y:S03]  /*8a40*/  FMNMX.FTZ R0, R250, R0, !PT ;  /* 0x00000000fa007209 */ /* 0x002fe60007810000 */
[----:B------:R-:W1:Y:S05]  /*8a50*/  SHFL.BFLY PT, R137, R4, 0x1, 0x1f ;  /* 0x0c201f0004897f89 */ /* 0x000e6a00000e0000 */
[----:B------:R-:W1:Y:S01]  /*8a60*/  MUFU.TANH R130, R38 ;  /* 0x0000002600827308 */ /* 0x000e620000002400 */
[----:B------:R-:W-:Y:S04]  /*8a70*/  FMNMX.FTZ R5, R252, R5, !PT ;  /* 0x00000005fc057209 */ /* 0x000fe80007810000 */
[----:B------:R-:W-:Y:S05]  /*8a80*/  FMNMX.FTZ R5, R22, R5, !PT ;  /* 0x0000000516057209 */ /* 0x000fea0007810000 */
[----:B------:R-:W1:Y:S01]  /*8a90*/  MUFU.TANH R23, R39 ;  /* 0x0000002700177308 */ /* 0x000e620000002400 */
[----:B----4-:R-:W-:Y:S09]  /*8aa0*/  FMNMX.FTZ R0, R249, R0, !PT ;  /* 0x00000000f9007209 */ /* 0x010ff20007810000 */
[----:B------:R-:W4:Y:S01]  /*8ab0*/  MUFU.TANH R35, R40 ;  /* 0x0000002800237308 */ /* 0x000f220000002400 */
[----:B-1----:R-:W-:Y:S02]  /*8ac0*/  FMNMX.FTZ R137, R4, R137, !PT ;  /* 0x0000008904897209 */ /* 0x002fe40007810000 */
[----:B------:R-:W-:Y:S03]  /*8ad0*/  FMNMX.FTZ R0, R130, R0, !PT ;  /* 0x0000000082007209 */ /* 0x000fe60007810000 */
[----:B------:R-:W-:Y:S04]  /*8ae0*/  FMUL.FTZ R208, R137, c[0x0][0x2d0] ;  /* 0x0000b40089d07a20 */ /* 0x000fe80000410000 */
[----:B------:R-:W1:Y:S01]  /*8af0*/  MUFU.TANH R21, R41 ;  /* 0x0000002900157308 */ /* 0x000e620000002400 */
[----:B------:R-:W-:Y:S04]  /*8b00*/  FMNMX.FTZ R0, R23, R0, !PT ;  /* 0x0000000017007209 */ /* 0x000fe80007810000 */
[----:B------:R-:W-:Y:S05]  /*8b10*/  FMNMX.FTZ R0, R127, R0, !PT ;  /* 0x000000007f007209 */ /* 0x000fea0007810000 */
[----:B------:R-:W1:Y:S01]  /*8b20*/  MUFU.TANH R20, R44 ;  /* 0x0000002c00147308 */ /* 0x000e620000002400 */
[----:B------:R-:W-:Y:S02]  /*8b30*/  FMNMX.FTZ R0, R45, R0, !PT ;  /* 0x000000002d007209 */ /* 0x000fe40007810000 */
[----:B----4-:R-:W-:Y:S07]  /*8b40*/  FMNMX.FTZ R5, R35, R5, !PT ;  /* 0x0000000523057209 */ /* 0x010fee0007810000 */
[----:B------:R-:W4:Y:S01]  /*8b50*/  MUFU.TANH R44, R54 ;  /* 0x00000036002c7308 */ /* 0x000f220000002400 */
[----:B-1----:R-:W-:Y:S09]  /*8b60*/  FMNMX.FTZ R5, R21, R5, !PT ;  /* 0x0000000515057209 */ /* 0x002ff20007810000 */
[----:B------:R-:W1:Y:S01]  /*8b70*/  MUFU.TANH R28, R57 ;  /* 0x00000039001c7308 */ /* 0x000e620000002400 */
[----:B------:R-:W-:Y:S04]  /*8b80*/  FMNMX.FTZ R5, R20, R5, !PT ;  /* 0x0000000514057209 */ /* 0x000fe80007810000 */
[----:B------:R-:W-:Y:S05]  /*8b90*/  FMNMX.FTZ R5, R131, R5, !PT ;  /* 0x0000000583057209 */ /* 0x000fea0007810000 */
[----:B------:R-:W1:Y:S01]  /*8ba0*/  MUFU.TANH R14, R14 ;  /* 0x0000000e000e7308 */ /* 0x000e620000002400 */
[----:B----4-:R-:W-:Y:S04]  /*8bb0*/  FMNMX.FTZ R0, R44, R0, !PT ;  /* 0x000000002c007209 */ /* 0x010fe80007810000 */
[----:B------:R-:W-:Y:S02]  /*8bc0*/  FMNMX.FTZ R2, R65, R0, !PT ;  /* 0x0000000041027209 */ /* 0x000fe40007810000 */
[----:B------:R-:W-:Y:S03]  /*8bd0*/  FMNMX.FTZ R0, R29, R5, !PT ;  /* 0x000000051d007209 */ /* 0x000fe60007810000 */
[----:B------:R-:W4:Y:S01]  /*8be0*/  MUFU.TANH R15, R15 ;  /* 0x0000000f000f7308 */ /* 0x000f220000002400 */
[----:B------:R-:W-:Y:S02]  /*8bf0*/  FMNMX.FTZ R5, R218, R139, !PT ;  /* 0x0000008bda057209 */ /* 0x000fe40007810000 */
[----:B-1----:R-:W-:Y:S02]  /*8c00*/  FMNMX.FTZ R0, R28, R0, !PT ;  /* 0x000000001c007209 */ /* 0x002fe40007810000 */
[----:B------:R-:W-:Y:S02]  /*8c10*/  FMNMX.FTZ R5, R219, R5, !PT ;  /* 0x00000005db057209 */ /* 0x000fe40007810000 */
[----:B------:R-:W-:Y:S02]  /*8c20*/  FMNMX.FTZ R0, R25, R0, !PT ;  /* 0x0000000019007209 */ /* 0x000fe40007810000 */
[----:B------:R-:W-:Y:S01]  /*8c30*/  MOV R57, R235 ;  /* 0x000000eb00397202 */ /* 0x000fe20000000f00 */
[----:B------:R-:W1:Y:S01]  /*8c40*/  MUFU.TANH R66, R66 ;  /* 0x0000004200427308 */ /* 0x000e620000002400 */
[----:B------:R-:W-:Y:S02]  /*8c50*/  FMNMX.FTZ R0, R11, R0, !PT ;  /* 0x000000000b007209 */ /* 0x000fe40007810000 */
[----:B------:R-:W-:Y:S03]  /*8c60*/  FMNMX.FTZ R5, R14, R5, !PT ;  /* 0x000000050e057209 */ /* 0x000fe60007810000 */
[----:B------:R-:W2:Y:S04]  /*8c70*/  SHFL.BFLY PT, R135, R0, 0x2, 0x1f ;  /* 0x0c401f0000877f89 */ /* 0x000ea800000e0000 */
[----:B------:R-:W2:Y:S01]  /*8c80*/  MUFU.TANH R67, R67 ;  /* 0x0000004300437308 */ /* 0x000ea20000002400 */
[----:B----4-:R-:W-:Y:S04]  /*8c90*/  FMNMX.FTZ R5, R15, R5, !PT ;  /* 0x000000050f057209 */ /* 0x010fe80007810000 */
[----:B------:R-:W-:Y:S05]  /*8ca0*/  FMNMX.FTZ R5, R24, R5, !PT ;  /* 0x0000000518057209 */ /* 0x000fea0007810000 */
[----:B------:R-:W4:Y:S01]  /*8cb0*/  MUFU.TANH R235, R42 ;  /* 0x0000002a00eb7308 */ /* 0x000f220000002400 */
[----:B------:R-:W-:Y:S02]  /*8cc0*/  FMNMX.FTZ R5, R57, R5, !PT ;  /* 0x0000000539057209 */ /* 0x000fe40007810000 */
[----:B-1----:R-:W-:Y:S02]  /*8cd0*/  FMNMX.FTZ R2, R66, R2, !PT ;  /* 0x0000000242027209 */ /* 0x002fe40007810000 */
[----:B------:R-:W-:Y:S02]  /*8ce0*/  FMNMX.FTZ R5, R51, R5, !PT ;  /* 0x0000000533057209 */ /* 0x000fe40007810000 */
[----:B--2---:R-:W-:Y:S03]  /*8cf0*/  FMNMX.FTZ R135, R0, R135, !PT ;  /* 0x0000008700877209 */ /* 0x004fe60007810000 */
[----:B------:R-:W1:Y:S01]  /*8d00*/  MUFU.TANH R34, R46 ;  /* 0x0000002e00227308 */ /* 0x000e620000002400 */
[----:B------:R-:W-:Y:S02]  /*8d10*/  FMNMX.FTZ R0, R49, R5, !PT ;  /* 0x0000000531007209 */ /* 0x000fe40007810000 */
[----:B------:R-:W-:Y:S05]  /*8d20*/  FMNMX.FTZ R2, R67, R2, !PT ;  /* 0x0000000243027209 */ /* 0x000fea0007810000 */
[----:B------:R-:W2:Y:S02]  /*8d30*/  SHFL.BFLY PT, R6, R2, 0x2, 0x1f ;  /* 0x0c401f0002067f89 */ /* 0x000ea400000e0000 */
[----:B------:R-:W2:Y:S01]  /*8d40*/  MUFU.TANH R61, R47 ;  /* 0x0000002f003d7308 */ /* 0x000ea20000002400 */
[----:B----4-:R-:W-:Y:S01]  /*8d50*/  FMNMX.FTZ R5, R235, R0, !PT ;  /* 0x00000000eb057209 */ /* 0x010fe20007810000 */
[----:B------:R-:W-:Y:S01]  /*8d60*/  FMUL.FTZ R0, R63, c[0x0][0x320] ;  /* 0x0000c8003f007a20 */ /* 0x000fe20000410000 */
[----:B------:R-:W-:Y:S02]  /*8d70*/  MOV R63, R10 ;  /* 0x0000000a003f7202 */ /* 0x000fe40000000f00 */
[----:B------:R-:W-:Y:S02]  /*8d80*/  FMNMX.FTZ R5, R62, R5, !PT ;  /* 0x000000053e057209 */ /* 0x000fe40007810000 */
[----:B------:R-:W-:Y:S03]  /*8d90*/  MOV R42, R21 ;  /* 0x00000015002a7202 */ /* 0x000fe60000000f00 */
[----:B------:R4:W-:Y:S01]  /*8da0*/  MUFU.TANH R188, R0 ;  /* 0x0000000000bc7308 */ /* 0x0009e20000002400 */
[----:B-1----:R-:W-:Y:S02]  /*8db0*/  FMNMX.FTZ R4, R34, R5, !PT ;  /* 0x0000000522047209 */ /* 0x002fe40007810000 */
[----:B------:R-:W-:Y:S07]  /*8dc0*/  MOV R46, R29 ;  /* 0x0000001d002e7202 */ /* 0x000fee0000000f00 */
[----:B------:R1:W1:Y:S01]  /*8dd0*/  MUFU.TANH R43, R58 ;  /* 0x0000003a002b7308 */ /* 0x0002620000002400 */
[----:B--2---:R-:W-:Y:S02]  /*8de0*/  FMNMX.FTZ R2, R2, R6, !PT ;  /* 0x0000000602027209 */ /* 0x004fe40007810000 */
[----:B------:R-:W-:Y:S01]  /*8df0*/  FMNMX.FTZ R4, R61, R4, !PT ;  /* 0x000000043d047209 */ /* 0x000fe20007810000 */
[----:B------:R-:W2:Y:S01]  /*8e00*/  SHFL.BFLY PT, R6, R135, 0x1, 0x1f ;  /* 0x0c201f0087067f89 */ /* 0x000ea200000e0000 */
[----:B------:R-:W-:Y:S05]  /*8e10*/  MOV R47, R28 ;  /* 0x0000001c002f7202 */ /* 0x000fea0000000f00 */
[----:B------:R2:W2:Y:S02]  /*8e20*/  MUFU.TANH R41, R59 ;  /* 0x0000003b00297308 */ /* 0x0004a40000002400 */
[----:B------:R-:W2:Y:S01]  /*8e30*/  SHFL.BFLY PT, R136, R2, 0x1, 0x1f ;  /* 0x0c201f0002887f89 */ /* 0x000ea200000e0000 */
[----:B----4-:R-:W-:Y:S04]  /*8e40*/  FADD.FTZ R0, -R137, R3 ;  /* 0x0000000389007221 */ /* 0x010fe80000010100 */
[----:B------:R-:W-:Y:S04]  /*8e50*/  FMUL.FTZ R0, R0, c[0x0][0x2d0] ;  /* 0x0000b40000007a20 */ /* 0x000fe80000410000 */
[----:B------:R4:W4:Y:S01]  /*8e60*/  MUFU.EX2 R134, R0 ;  /* 0x0000000000867308 */ /* 0x0009220000000800 */
[----:B-1----:R-:W-:Y:S02]  /*8e70*/  MOV R58, R11 ;  /* 0x0000000b003a7202 */ /* 0x002fe40000000f00 */
[----:B--2---:R-:W-:Y:S02]  /*8e80*/  FMNMX.FTZ R135, R135, R6, !PT ;  /* 0x0000000687877209 */ /* 0x004fe40007810000 */
[----:B------:R-:W-:Y:S02]  /*8e90*/  MOV R59, R27 ;  /* 0x0000001b003b7202 */ /* 0x000fe40000000f00 */
[----:B------:R-:W-:Y:S02]  /*8ea0*/  FMNMX.FTZ R136, R2, R136, !PT ;  /* 0x0000008802887209 */ /* 0x000fe40007810000 */
[----:B------:R-:W-:Y:S01]  /*8eb0*/  FMNMX.FTZ R2, R43, R4, !PT ;  /* 0x000000042b027209 */ /* 0x000fe20007810000 */
[----:B------:R-:W-:Y:S02]  /*8ec0*/  FFMA.FTZ R4, R191, c[0x0][0x2d0], -R208 ;  /* 0x0000b400bf047a23 */ /* 0x000fe400000108d0 */
[C---:B------:R-:W-:Y:S02]  /*8ed0*/  FMUL.FTZ R191, R136.reuse, c[0x0][0x2d0] ;  /* 0x0000b40088bf7a20 */ /* 0x040fe40000410000 */
[----:B------:R-:W-:Y:S01]  /*8ee0*/  MUFU.EX2 R215, R4 ;  /* 0x0000000400d77308 */ /* 0x000fe20000000800 */
[----:B----4-:R-:W-:Y:S01]  /*8ef0*/  FMNMX.FTZ R0, R41, R2, !PT ;  /* 0x0000000229007209 */ /* 0x010fe20007810000 */
[----:B------:R-:W-:Y:S02]  /*8f00*/  FADD.FTZ R2, -R136, R132 ;  /* 0x0000008488027221 */ /* 0x000fe40000010100 */
[----:B------:R-:W-:Y:S01]  /*8f10*/  FMUL.FTZ R32, R134, R168 ;  /* 0x000000a886207220 */ /* 0x000fe20000410000 */
[----:B------:R-:W-:Y:S01]  /*8f20*/  FMNMX.FTZ R0, R189, R0, !PT ;  /* 0x00000000bd007209 */ /* 0x000fe20007810000 */
[----:B------:R-:W-:Y:S01]  /*8f30*/  FMUL.FTZ R2, R2, c[0x0][0x2d0] ;  /* 0x0000b40002027a20 */ /* 0x000fe20000410000 */
[----:B------:R-:W-:Y:S01]  /*8f40*/  MOV R168, R45 ;  /* 0x0000002d00a87202 */ /* 0x000fe20000000f00 */
[----:B------:R-:W-:Y:S01]  /*8f50*/  FMUL.FTZ R68, R134, R68 ;  /* 0x0000004486447220 */ /* 0x000fe20000410000 */
[----:B------:R-:W-:Y:S01]  /*8f60*/  FMNMX.FTZ R0, R188, R0, !PT ;  /* 0x00000000bc007209 */ /* 0x000fe20007810000 */
[----:B------:R1:W2:Y:S01]  /*8f70*/  MUFU.EX2 R133, R2 ;  /* 0x0000000200857308 */ /* 0x0002a20000000800 */
[C---:B------:R-:W-:Y:S02]  /*8f80*/  FMUL.FTZ R69, R134.reuse, R69 ;  /* 0x0000004586457220 */ /* 0x040fe40000410000 */
[C---:B------:R-:W-:Y:S01]  /*8f90*/  FMUL.FTZ R80, R134.reuse, R80 ;  /* 0x0000005086507220 */ /* 0x040fe20000410000 */
[----:B------:R-:W4:Y:S01]  /*8fa0*/  SHFL.BFLY PT, R3, R0, 0x2, 0x1f ;  /* 0x0c401f0000037f89 */ /* 0x000f2200000e0000 */
[C---:B------:R-:W-:Y:S02]  /*8fb0*/  FMUL.FTZ R81, R134.reuse, R81 ;  /* 0x0000005186517220 */ /* 0x040fe40000410000 */
        /* <DEDUP_REMOVED lines=8> */
[----:B------:R-:W-:Y:S02]  /*9040*/  FMUL.FTZ R116, R134, R116 ;  /* 0x0000007486747220 */ /* 0x000fe40000410000 */
[----:B-1----:R-:W-:Y:S01]  /*9050*/  FADD.FTZ R2, -R135, R138 ;  /* 0x0000008a87027221 */ /* 0x002fe20000010100 */
[----:B------:R-:W-:Y:S01]  /*9060*/  MOV R138, R23 ;  /* 0x00000017008a7202 */ /* 0x000fe20000000f00 */
[----:B--2---:R-:W-:Y:S01]  /*9070*/  FMUL.FTZ R70, R133, R70 ;  /* 0x0000004685467220 */ /* 0x004fe20000410000 */
[----:B----4-:R-:W-:Y:S01]  /*9080*/  FMNMX.FTZ R0, R0, R3, !PT ;  /* 0x0000000300007209 */ /* 0x010fe20007810000 */
[--C-:B------:R-:W-:Y:S02]  /*9090*/  FFMA.FTZ R3, R17, c[0x0][0x2d0], -R208.reuse ;  /* 0x0000b40011037a23 */ /* 0x100fe400000108d0 */
[----:B------:R-:W-:Y:S02]  /*90a0*/  FMUL.FTZ R2, R2, c[0x0][0x2d0] ;  /* 0x0000b40002027a20 */ /* 0x000fe40000410000 */
[----:B------:R1:W-:Y:S01]  /*90b0*/  MUFU.EX2 R241, R3 ;  /* 0x0000000300f17308 */ /* 0x0003e20000000800 */
[C---:B------:R-:W-:Y:S02]  /*90c0*/  FMUL.FTZ R17, R134.reuse, R153 ;  /* 0x0000009986117220 */ /* 0x040fe40000410000 */
[C---:B------:R-:W-:Y:S02]  /*90d0*/  FMUL.FTZ R71, R133.reuse, R71 ;  /* 0x0000004785477220 */ /* 0x040fe40000410000 */
[C---:B------:R-:W-:Y:S02]  /*90e0*/  FMUL.FTZ R82, R133.reuse, R82 ;  /* 0x0000005285527220 */ /* 0x040fe40000410000 */
[C---:B------:R-:W-:Y:S02]  /*90f0*/  FMUL.FTZ R83, R133.reuse, R83 ;  /* 0x0000005385537220 */ /* 0x040fe40000410000 */
[C---:B------:R-:W-:Y:S01]  /*9100*/  FMUL.FTZ R86, R133.reuse, R86 ;  /* 0x0000005685567220 */ /* 0x040fe20000410000 */
[----:B------:R2:W4:Y:S01]  /*9110*/  MUFU.EX2 R132, R2 ;  /* 0x0000000200847308 */ /* 0x0005220000000800 */
[C---:B------:R-:W-:Y:S02]  /*9120*/  FMUL.FTZ R87, R133.reuse, R87 ;  /* 0x0000005785577220 */ /* 0x040fe40000410000 */
[C---:B------:R-:W-:Y:S02]  /*9130*/  FMUL.FTZ R98, R133.reuse, R98 ;  /* 0x0000006285627220 */ /* 0x040fe40000410000 */
[C---:B------:R-:W-:Y:S02]  /*9140*/  FMUL.FTZ R99, R133.reuse, R99 ;  /* 0x0000006385637220 */ /* 0x040fe40000410000 */
[C---:B------:R-:W-:Y:S02]  /*9150*/  FMUL.FTZ R102, R133.reuse, R102 ;  /* 0x0000006685667220 */ /* 0x040fe40000410000 */
[C---:B------:R-:W-:Y:S02]  /*9160*/  FMUL.FTZ R103, R133.reuse, R103 ;  /* 0x0000006785677220 */ /* 0x040fe40000410000 */
[C---:B------:R-:W-:Y:S02]  /*9170*/  FMUL.FTZ R114, R133.reuse, R114 ;  /* 0x0000007285727220 */ /* 0x040fe40000410000 */
[----:B------:R-:W-:Y:S02]  /*9180*/  FMUL.FTZ R115, R133, R115 ;  /* 0x0000007385737220 */ /* 0x000fe40000410000 */
[--C-:B-1----:R-:W-:Y:S02]  /*9190*/  FFMA.FTZ R3, R213, c[0x0][0x2d0], -R191.reuse ;  /* 0x0000b400d5037a23 */ /* 0x102fe400000108bf */
[----:B------:R-:W-:Y:S02]  /*91a0*/  FMUL.FTZ R117, R134, R117 ;  /* 0x0000007586757220 */ /* 0x000fe40000410000 */
[----:B------:R1:W-:Y:S01]  /*91b0*/  MUFU.EX2 R214, R3 ;  /* 0x0000000300d67308 */ /* 0x0003e20000000800 */
[C---:B------:R-:W-:Y:S02]  /*91c0*/  FMUL.FTZ R118, R133.reuse, R118 ;  /* 0x0000007685767220 */ /* 0x040fe40000410000 */
[----:B------:R-:W-:Y:S02]  /*91d0*/  FMUL.FTZ R119, R133, R119 ;  /* 0x0000007785777220 */ /* 0x000fe40000410000 */
[----:B--2---:R-:W-:Y:S02]  /*91e0*/  FFMA.FTZ R2, R190, c[0x0][0x2d0], -R208 ;  /* 0x0000b400be027a23 */ /* 0x004fe400000108d0 */
[----:B------:R-:W-:Y:S02]  /*91f0*/  FMUL.FTZ R190, R135, c[0x0][0x2d0] ;  /* 0x0000b40087be7a20 */ /* 0x000fe40000410000 */
[C---:B----4-:R-:W-:Y:S01]  /*9200*/  FMUL.FTZ R45, R132.reuse, R181 ;  /* 0x000000b5842d7220 */ /* 0x050fe20000410000 */
[----:B------:R2:W-:Y:S01]  /*9210*/  MUFU.EX2 R222, R2 ;  /* 0x0000000200de7308 */ /* 0x0005e20000000800 */
[----:B------:R-:W-:Y:S02]  /*9220*/  FFMA.FTZ R10, R217, c[0x0][0x2d0], -R190 ;  /* 0x0000b400d90a7a23 */ /* 0x000fe400000108be */
[C---:B------:R-:W-:Y:S01]  /*9230*/  FMUL.FTZ R28, R132.reuse, R164 ;  /* 0x000000a4841c7220 */ /* 0x040fe20000410000 */
[----:B------:R-:W-:Y:S01]  /*9240*/  MOV R164, R59 ;  /* 0x0000003b00a47202 */ /* 0x000fe20000000f00 */
[C---:B------:R-:W-:Y:S01]  /*9250*/  FMUL.FTZ R29, R132.reuse, R165 ;  /* 0x000000a5841d7220 */ /* 0x040fe20000410000 */
[----:B------:R-:W-:Y:S01]  /*9260*/  MOV R165, R62 ;  /* 0x0000003e00a57202 */ /* 0x000fe20000000f00 */
[C---:B------:R-:W-:Y:S02]  /*9270*/  FMUL.FTZ R40, R132.reuse, R176 ;  /* 0x000000b084287220 */ /* 0x040fe40000410000 */
[C---:B------:R-:W-:Y:S01]  /*9280*/  FMUL.FTZ R72, R132.reuse, R72 ;  /* 0x0000004884487220 */ /* 0x040fe20000410000 */
[----:B------:R-:W-:Y:S01]  /*9290*/  MUFU.EX2 R213, R10 ;  /* 0x0000000a00d57308 */ /* 0x000fe20000000800 */
[----:B------:R-:W-:Y:S01]  /*92a0*/  FMUL.FTZ R73, R132, R73 ;  /* 0x0000004984497220 */ /* 0x000fe20000410000 */
[----:B---3--:R-:W-:Y:S01]  /*92b0*/  @P1 IADD3 R4, P4, R7, UR20, RZ ;  /* 0x0000001407041c10 */ /* 0x008fe2000ff9e0ff */
[--C-:B-1----:R-:W-:Y:S02]  /*92c0*/  FFMA.FTZ R3, R212, c[0x0][0x2d0], -R191.reuse ;  /* 0x0000b400d4037a23 */ /* 0x102fe400000108bf */
[----:B------:R-:W-:Y:S01]  /*92d0*/  FMUL.FTZ R76, R132, R76 ;  /* 0x0000004c844c7220 */ /* 0x000fe20000410000 */
[----:B------:R-:W-:Y:S01]  /*92e0*/  @P1 IADD3.X R9, R30, UR17, RZ, P4, !PT ;  /* 0x000000111e091c10 */ /* 0x000fe2000a7fe4ff */
[C---:B------:R-:W-:Y:S03]  /*92f0*/  FMUL.FTZ R77, R132.reuse, R77 ;  /* 0x0000004d844d7220 */ /* 0x040fe60000410000 */
[----:B------:R1:W-:Y:S01]  /*9300*/  MUFU.EX2 R221, R3 ;  /* 0x0000000300dd7308 */ /* 0x0003e20000000800 */
[C---:B------:R-:W-:Y:S02]  /*9310*/  FMUL.FTZ R88, R132.reuse, R88 ;  /* 0x0000005884587220 */ /* 0x040fe40000410000 */
[----:B------:R-:W-:Y:S02]  /*9320*/  FMUL.FTZ R89, R132, R89 ;  /* 0x0000005984597220 */ /* 0x000fe40000410000 */
[----:B--2---:R-:W-:Y:S02]  /*9330*/  FFMA.FTZ R2, R16, c[0x0][0x2d0], -R208 ;  /* 0x0000b40010027a23 */ /* 0x004fe400000108d0 */
[----:B------:R-:W-:Y:S01]  /*9340*/  FMUL.FTZ R16, R134, R152 ;  /* 0x0000009886107220 */ /* 0x000fe20000410000 */
[----:B------:R-:W-:Y:S01]  /*9350*/  MOV R152, R42 ;  /* 0x0000002a00987202 */ /* 0x000fe20000000f00 */
[C---:B------:R-:W-:Y:S01]  /*9360*/  FMUL.FTZ R92, R132.reuse, R92 ;  /* 0x0000005c845c7220 */ /* 0x040fe20000410000 */
[----:B------:R2:W-:Y:S01]  /*9370*/  MUFU.EX2 R231, R2 ;  /* 0x0000000200e77308 */ /* 0x0005e20000000800 */
[C---:B------:R-:W-:Y:S02]  /*9380*/  FMUL.FTZ R93, R132.reuse, R93 ;  /* 0x0000005d845d7220 */ /* 0x040fe40000410000 */
[C---:B------:R-:W-:Y:S02]  /*9390*/  FMUL.FTZ R104, R132.reuse, R104 ;  /* 0x0000006884687220 */ /* 0x040fe40000410000 */
[C---:B------:R-:W-:Y:S02]  /*93a0*/  FMUL.FTZ R105, R132.reuse, R105 ;  /* 0x0000006984697220 */ /* 0x040fe40000410000 */
[C---:B------:R-:W-:Y:S02]  /*93b0*/  FMUL.FTZ R108, R132.reuse, R108 ;  /* 0x0000006c846c7220 */ /* 0x040fe40000410000 */
[C---:B------:R-:W-:Y:S02]  /*93c0*/  FMUL.FTZ R109, R132.reuse, R109 ;  /* 0x0000006d846d7220 */ /* 0x040fe40000410000 */
[C---:B------:R-:W-:Y:S02]  /*93d0*/  FMUL.FTZ R120, R132.reuse, R120 ;  /* 0x0000007884787220 */ /* 0x040fe40000410000 */
[----:B------:R-:W-:Y:S02]  /*93e0*/  FMUL.FTZ R121, R132, R121 ;  /* 0x0000007984797220 */ /* 0x000fe40000410000 */
[----:B-1----:R-:W-:Y:S02]  /*93f0*/  FFMA.FTZ R3, R18, c[0x0][0x2d0], -R191 ;  /* 0x0000b40012037a23 */ /* 0x002fe400000108bf */
[----:B------:R-:W-:Y:S02]  /*9400*/  FMUL.FTZ R18, R133, R154 ;  /* 0x0000009a85127220 */ /* 0x000fe40000410000 */
[----:B------:R1:W-:Y:S01]  /*9410*/  MUFU.EX2 R223, R3 ;  /* 0x0000000300df7308 */ /* 0x0003e20000000800 */
[C---:B------:R-:W-:Y:S02]  /*9420*/  FMUL.FTZ R124, R132.reuse, R124 ;  /* 0x0000007c847c7220 */ /* 0x040fe40000410000 */
[----:B------:R-:W-:Y:S01]  /*9430*/  FMUL.FTZ R125, R132, R125 ;  /* 0x0000007d847d7220 */ /* 0x000fe20000410000 */
[----:B--2---:R-:W2:Y:S01]  /*9440*/  SHFL.BFLY PT, R2, R0, 0x1, 0x1f ;  /* 0x0c201f0000027f89 */ /* 0x004ea200000e0000 */
[----:B-1----:R-:W-:Y:S01]  /*9450*/  @P1 IADD3 R3, P6, R8, UR20, RZ ;  /* 0x0000001408031c10 */ /* 0x002fe2000ffde0ff */
[----:B------:R-:W-:Y:S01]  /*9460*/  @UP1 UIADD3 UR20, UP0, UR12, 0x80, URZ ;  /* 0x000000800c141890 */ /* 0x000fe2000ff1e03f */
[C---:B------:R-:W-:Y:S02]  /*9470*/  @P1 LEA R8, P2, R4.reuse, c[0x0][0x1c8], 0x1 ;  /* 0x0000720004081a11 */ /* 0x040fe400078408ff */
[----:B------:R-:W-:Y:S02]  /*9480*/  @P1 LEA R6, P5, R3, c[0x0][0x1c8], 0x1 ;  /* 0x0000720003061a11 */ /* 0x000fe400078a08ff */
[----:B------:R-:W-:Y:S01]  /*9490*/  @P1 IADD3.X R5, R33, UR17, RZ, P6, !PT ;  /* 0x0000001121051c10 */ /* 0x000fe2000b7fe4ff */
[----:B------:R-:W-:Y:S01]  /*94a0*/  @UP1 UIADD3.X UR17, URZ, UR9, URZ, UP0, !UPT ;  /* 0x000000093f111290 */ /* 0x000fe200087fe43f */
[----:B------:R-:W-:Y:S01]  /*94b0*/  @P1 LEA.HI.X R9, R4, c[0x0][0x1cc], R9, 0x1, P2 ;  /* 0x0000730004091a11 */ /* 0x000fe200010f0c09 */
[----:B------:R-:W-:Y:S01]  /*94c0*/  FMUL.FTZ R33, R134, R169 ;  /* 0x000000a986217220 */ /* 0x000fe20000410000 */
[----:B------:R-:W-:Y:S01]  /*94d0*/  @P1 LEA.HI.X R7, R3, c[0x0][0x1cc], R5, 0x1, P5 ;  /* 0x0000730003071a11 */ /* 0x000fe200028f0c05 */
[--C-:B------:R-:W-:Y:S01]  /*94e0*/  FFMA.FTZ R3, R216, c[0x0][0x2d0], -R190.reuse ;  /* 0x0000b400d8037a23 */ /* 0x100fe200000108be */
[----:B------:R-:W-:Y:S02]  /*94f0*/  @P1 IADD3 R4, P4, R6, UR21, RZ ;  /* 0x0000001506041c10 */ /* 0x000fe4000ff9e0ff */
[----:B--2---:R-:W-:Y:S01]  /*9500*/  FMNMX.FTZ R2, R0, R2, !PT ;  /* 0x0000000200027209 */ /* 0x004fe20007810000 */
[----:B------:R1:W-:Y:S01]  /*9510*/  @P1 LDGSTS.E.BYPASS.LTC128B.128 [R244+0x4100], [R6.64], !P3 ;  /* 0x0410000006f41fae */ /* 0x0003e2000d901d52 */
[----:B------:R2:W-:Y:S01]  /*9520*/  MUFU.EX2 R216, R3 ;  /* 0x0000000300d87308 */ /* 0x0005e20000000800 */
[----:B------:R-:W-:Y:S01]  /*9530*/  @P1 IADD3.X R5, R7, UR22, RZ, P4, !PT ;  /* 0x0000001607051c10 */ /* 0x000fe2000a7fe4ff */
[----:B------:R-:W-:Y:S01]  /*9540*/  FFMA.FTZ R0, R19, c[0x0][0x2d0], -R191 ;  /* 0x0000b40013007a23 */ /* 0x000fe200000108bf */
[----:B------:R-:W-:Y:S01]  /*9550*/  MOV R169, R34 ;  /* 0x0000002200a97202 */ /* 0x000fe20000000f00 */
[C---:B------:R-:W-:Y:S02]  /*9560*/  FMUL.FTZ R19, R133.reuse, R155 ;  /* 0x0000009b85137220 */ /* 0x040fe40000410000 */
[C---:B------:R-:W-:Y:S01]  /*9570*/  FMUL.FTZ R34, R133.reuse, R170 ;  /* 0x000000aa85227220 */ /* 0x040fe20000410000 */
[----:B------:R3:W-:Y:S01]  /*9580*/  @P1 LDGSTS.E.BYPASS.LTC128B.128 [R244+0x6100], [R8.64], !P0 ;  /* 0x0610000008f41fae */ /* 0x0007e2000c101d52 */
[----:B------:R-:W-:Y:S01]  /*9590*/  MOV R170, R35 ;  /* 0x0000002300aa7202 */ /* 0x000fe20000000f00 */
[----:B------:R-:W-:Y:S01]  /*95a0*/  FMUL.FTZ R35, R133, R171 ;  /* 0x000000ab85237220 */ /* 0x000fe20000410000 */
[----:B------:R4:W3:Y:S01]  /*95b0*/  MUFU.EX2 R242, R0 ;  /* 0x0000000000f27308 */ /* 0x0008e20000000800 */
[----:B------:R-:W-:Y:S01]  /*95c0*/  MOV R171, R49 ;  /* 0x0000003100ab7202 */ /* 0x000fe20000000f00 */
[----:B------:R-:W-:Y:S03]  /*95d0*/  FMUL.FTZ R49, R134, R185 ;  /* 0x000000b986317220 */ /* 0x000fe60000410000 */
[----:B------:R3:W-:Y:S08]  /*95e0*/  @P1 LDGSTS.E.BYPASS.LTC128B.128 [R244+0x4900], [R4.64], !P3 ;  /* 0x0490000004f41fae */ /* 0x0007f0000d901d52 */
[----:B------:R3:W-:Y:S01]  /*95f0*/  @P1 LDGSTS.E.BYPASS.LTC128B.128 [R244+0x6900], [R4.64+0x80], !P0 ;  /* 0x0690008004f41fae */ /* 0x0007e2000c101d52 */
[--C-:B--2---:R-:W-:Y:S01]  /*9600*/  FFMA.FTZ R3, R12, c[0x0][0x2d0], -R190.reuse ;  /* 0x0000b4000c037a23 */ /* 0x104fe200000108be */
[----:B-1----:R-:W-:Y:S01]  /*9610*/  @P1 IADD3 R6, P2, R4, UR21, RZ ;  /* 0x0000001504061c10 */ /* 0x002fe2000ff5e0ff */
[C---:B------:R-:W-:Y:S02]  /*9620*/  FMUL.FTZ R12, R132.reuse, R148 ;  /* 0x00000094840c7220 */ /* 0x040fe40000410000 */
[----:B------:R1:W-:Y:S01]  /*9630*/  MUFU.EX2 R217, R3 ;  /* 0x0000000300d97308 */ /* 0x0003e20000000800 */
[----:B------:R-:W-:Y:S01]  /*9640*/  MOV R148, R25 ;  /* 0x0000001900947202 */ /* 0x000fe20000000f00 */
[----:B------:R-:W-:Y:S01]  /*9650*/  FMUL.FTZ R25, R132, R161 ;  /* 0x000000a184197220 */ /* 0x000fe20000410000 */
[C---:B------:R-:W-:Y:S02]  /*9660*/  @P1 IADD3.X R7, R5.reuse, UR22, RZ, P2, !PT ;  /* 0x0000001605071c10 */ /* 0x040fe400097fe4ff */
[----:B------:R-:W-:Y:S01]  /*9670*/  @P1 IADD3 R10, P2, R4, UR20, RZ ;  /* 0x00000014040a1c10 */ /* 0x000fe2000ff5e0ff */
[----:B----4-:R-:W-:Y:S01]  /*9680*/  FADD.FTZ R0, -R2, R139 ;  /* 0x0000008b02007221 */ /* 0x010fe20000010100 */
[----:B---3--:R-:W-:Y:S01]  /*9690*/  @P1 IADD3 R8, P4, R6, UR21, RZ ;  /* 0x0000001506081c10 */ /* 0x008fe2000ff9e0ff */
[----:B------:R2:W-:Y:S01]  /*96a0*/  @P1 LDGSTS.E.BYPASS.LTC128B.128 [R244+0x5100], [R6.64], !P3 ;  /* 0x0510000006f41fae */ /* 0x0005e2000d901d52 */
[----:B------:R-:W-:Y:S01]  /*96b0*/  @P1 IADD3.X R11, R5, UR17, RZ, P2, !PT ;  /* 0x00000011050b1c10 */ /* 0x000fe200097fe4ff */
[----:B------:R-:W-:Y:S01]  /*96c0*/  FMUL.FTZ R0, R0, c[0x0][0x2d0] ;  /* 0x0000b40000007a20 */ /* 0x000fe20000410000 */
[----:B------:R-:W-:Y:S02]  /*96d0*/  @P1 IADD3.X R9, R7, UR22, RZ, P4, !PT ;  /* 0x0000001607091c10 */ /* 0x000fe4000a7fe4ff */
[----:B------:R-:W-:Y:S02]  /*96e0*/  MOV R139, R22 ;  /* 0x00000016008b7202 */ /* 0x000fe40000000f00 */
[----:B------:R-:W-:Y:S01]  /*96f0*/  MOV R155, R148 ;  /* 0x00000094009b7202 */ /* 0x000fe20000000f00 */
[----:B------:R3:W-:Y:S01]  /*9700*/  @P1 LDGSTS.E.BYPASS.LTC128B.128 [R244+0x7100], [R10.64], !P0 ;  /* 0x071000000af41fae */ /* 0x0007e2000c101d52 */
[----:B------:R-:W4:Y:S01]  /*9710*/  MUFU.EX2 R0, R0 ;  /* 0x0000000000007308 */ /* 0x000f220000000800 */
[----:B------:R-:W-:Y:S01]  /*9720*/  MOV R161, R61 ;  /* 0x0000003d00a17202 */ /* 0x000fe20000000f00 */
[----:B------:R-:W-:Y:S01]  /*9730*/  FMUL.FTZ R61, R132, R201 ;  /* 0x000000c9843d7220 */ /* 0x000fe20000410000 */
[----:B------:R-:W-:Y:S04]  /*9740*/  @P1 IADD3 R4, P2, R6, UR20, RZ ;  /* 0x0000001406041c10 */ /* 0x000fe8000ff5e0ff */
[----:B------:R3:W-:Y:S01]  /*9750*/  @P1 LDGSTS.E.BYPASS.LTC128B.128 [R244+0x5900], [R8.64], !P3 ;  /* 0x0590000008f41fae */ /* 0x0007e2000d901d52 */
[----:B-1----:R-:W-:Y:S01]  /*9760*/  FFMA.FTZ R3, R13, c[0x0][0x2d0], -R190 ;  /* 0x0000b4000d037a23 */ /* 0x002fe200000108be */
[----:B------:R-:W-:Y:S01]  /*9770*/  @P1 IADD3.X R5, R7, UR17, RZ, P2, !PT ;  /* 0x0000001107051c10 */ /* 0x000fe200097fe4ff */
[C---:B------:R-:W-:Y:S01]  /*9780*/  FMUL.FTZ R13, R132.reuse, R149 ;  /* 0x00000095840d7220 */ /* 0x040fe20000410000 */
[----:B------:R-:W-:Y:S01]  /*9790*/  MOV R149, R24 ;  /* 0x0000001800957202 */ /* 0x000fe20000000f00 */
[----:B------:R1:W1:Y:S01]  /*97a0*/  MUFU.EX2 R220, R3 ;  /* 0x0000000300dc7308 */ /* 0x0002620000000800 */
[----:B------:R-:W-:Y:S01]  /*97b0*/  FMUL.FTZ R24, R132, R160 ;  /* 0x000000a084187220 */ /* 0x000fe20000410000 */
[----:B------:R-:W-:Y:S01]  /*97c0*/  MOV R160, R46 ;  /* 0x0000002e00a07202 */ /* 0x000fe20000000f00 */
[----:B------:R1:W-:Y:S01]  /*97d0*/  @P1 LDGSTS.E.BYPASS.LTC128B.128 [R244+0x7900], [R4.64], !P0 ;  /* 0x0790000004f41fae */ /* 0x0003e2000c101d52 */
[----:B------:R-:W-:Y:S01]  /*97e0*/  MOV R176, R149 ;  /* 0x0000009500b07202 */ /* 0x000fe20000000f00 */
[----:B--2---:R-:W-:Y:S01]  /*97f0*/  FMUL.FTZ R7, R133, R147 ;  /* 0x0000009385077220 */ /* 0x004fe20000410000 */
[----:B------:R-:W-:Y:S05]  /*9800*/  F2FP.BF16.PACK_AB R147, R242, R223 ;  /* 0x000000dff293723e */ /* 0x000fea00000010ff */
[----:B------:R-:W-:Y:S01]  /*9810*/  LDSM.16.MT88.4 R36, [R226+0x100] ;  /* 0x00010000e224783b */ /* 0x000fe20000004200 */
[----:B----4-:R-:W-:Y:S01]  /*9820*/  FMUL.FTZ R31, R0, R167 ;  /* 0x000000a7001f7220 */ /* 0x010fe20000410000 */
[----:B------:R-:W-:Y:S01]  /*9830*/  MOV R167, R138 ;  /* 0x0000008a00a77202 */ /* 0x000fe20000000f00 */
[--C-:B------:R-:W-:Y:S02]  /*9840*/  FFMA.FTZ R138, R248, c[0x0][0x2d0], -R208.reuse ;  /* 0x0000b400f88a7a23 */ /* 0x100fe400000108d0 */
[C---:B------:R-:W-:Y:S02]  /*9850*/  FMUL.FTZ R42, R0.reuse, R178 ;  /* 0x000000b2002a7220 */ /* 0x040fe40000410000 */
[----:B------:R2:W-:Y:S01]  /*9860*/  MUFU.EX2 R178, R138 ;  /* 0x0000008a00b27308 */ /* 0x0005e20000000800 */
[C---:B---3--:R-:W-:Y:S01]  /*9870*/  FMUL.FTZ R10, R0.reuse, R142 ;  /* 0x0000008e000a7220 */ /* 0x048fe20000410000 */
[----:B------:R-:W-:Y:S01]  /*9880*/  LDSM.16.MT88.4 R52, [R228+0x100] ;  /* 0x00010000e434783b */ /* 0x000fe20000004200 */
[----:B------:R-:W-:Y:S02]  /*9890*/  FMUL.FTZ R11, R0, R143 ;  /* 0x0000008f000b7220 */ /* 0x000fe40000410000 */
[----:B------:R-:W-:Y:S01]  /*98a0*/  FMUL.FTZ R8, R132, R140 ;  /* 0x0000008c84087220 */ /* 0x000fe20000410000 */
[----:B------:R-:W-:Y:S01]  /*98b0*/  F2FP.BF16.PACK_AB R140, R216, R213 ;  /* 0x000000d5d88c723e */ /* 0x000fe200000010ff */
[----:B-1----:R-:W-:Y:S01]  /*98c0*/  FMUL.FTZ R3, R2, c[0x0][0x2d0] ;  /* 0x0000b40002037a20 */ /* 0x002fe20000410000 */
[----:B------:R-:W-:Y:S01]  /*98d0*/  F2FP.BF16.PACK_AB R142, R220, R217 ;  /* 0x000000d9dc8e723e */ /* 0x000fe200000010ff */
[----:B------:R-:W-:Y:S01]  /*98e0*/  FMUL.FTZ R9, R132, R141 ;  /* 0x0000008d84097220 */ /* 0x000fe20000410000 */
[----:B------:R-:W0:Y:S01]  /*98f0*/  LDGDEPBAR ;  /* 0x00000000000079af */ /* 0x000e220000000000 */
[--C-:B------:R-:W-:Y:S01]  /*9900*/  FFMA.FTZ R6, R218, c[0x0][0x2d0], -R3.reuse ;  /* 0x0000b400da067a23 */ /* 0x100fe20000010803 */
[----:B------:R-:W-:Y:S01]  /*9910*/  MOV R218, R20 ;  /* 0x0000001400da7202 */ /* 0x000fe20000000f00 */
[--C-:B------:R-:W-:Y:S01]  /*9920*/  FFMA.FTZ R4, R219, c[0x0][0x2d0], -R3.reuse ;  /* 0x0000b400db047a23 */ /* 0x100fe20000010803 */
[----:B------:R-:W-:Y:S01]  /*9930*/  MOV R219, R26 ;  /* 0x0000001a00db7202 */ /* 0x000fe20000000f00 */
[----:B------:R1:W-:Y:S01]  /*9940*/  MUFU.EX2 R209, R6 ;  /* 0x0000000600d17308 */ /* 0x0003e20000000800 */
[----:B------:R-:W-:Y:S01]  /*9950*/  FMUL.FTZ R5, R134, R145 ;  /* 0x0000009186057220 */ /* 0x000fe20000410000 */
[----:B------:R-:W-:Y:S01]  /*9960*/  F2FP.BF16.PACK_AB R145, R221, R214 ;  /* 0x000000d6dd91723e */ /* 0x000fe200000010ff */
[----:B------:R-:W3:Y:S01]  /*9970*/  LDSM.16.MT88.4 R20, [R225+0x100] ;  /* 0x00010000e114783b */ /* 0x000ee20000004200 */
[C---:B------:R-:W-:Y:S01]  /*9980*/  FMUL.FTZ R59, R0.reuse, R199 ;  /* 0x000000c7003b7220 */ /* 0x040fe20000410000 */
[----:B------:R-:W-:Y:S01]  /*9990*/  MOV R153, R218 ;  /* 0x000000da00997202 */ /* 0x000fe20000000f00 */
[----:B------:R-:W-:Y:S01]  /*99a0*/  FMUL.FTZ R62, R0, R202 ;  /* 0x000000ca003e7220 */ /* 0x000fe20000410000 */
[----:B------:R-:W-:Y:S01]  /*99b0*/  MOV R218, R41 ;  /* 0x0000002900da7202 */ /* 0x000fe20000000f00 */
[----:B------:R-:W-:Y:S01]  /*99c0*/  FMUL.FTZ R41, R132, R177 ;  /* 0x000000b184297220 */ /* 0x000fe20000410000 */
[----:B------:R-:W-:Y:S01]  /*99d0*/  MOV R154, R219 ;  /* 0x000000db009a7202 */ /* 0x000fe20000000f00 */
[----:B------:R-:W4:Y:S01]  /*99e0*/  MUFU.EX2 R210, R4 ;  /* 0x0000000400d27308 */ /* 0x000f220000000800 */
[--C-:B--2---:R-:W-:Y:S01]  /*99f0*/  FFMA.FTZ R138, R247, c[0x0][0x2d0], -R208.reuse ;  /* 0x0000b400f78a7a23 */ /* 0x104fe200000108d0 */
[----:B------:R-:W-:Y:S01]  /*9a00*/  MOV R219, R43 ;  /* 0x0000002b00db7202 */ /* 0x000fe20000000f00 */
[C---:B------:R-:W-:Y:S01]  /*9a10*/  FMUL.FTZ R46, R0.reuse, R182 ;  /* 0x000000b6002e7220 */ /* 0x040fe20000410000 */
[----:B------:R-:W-:Y:S01]  /*9a20*/  MOV R182, R60 ;  /* 0x0000003c00b67202 */ /* 0x000fe20000000f00 */
[C---:B------:R-:W-:Y:S01]  /*9a30*/  FMUL.FTZ R26, R0.reuse, R162 ;  /* 0x000000a2001a7220 */ /* 0x040fe20000410000 */
[----:B------:R-:W-:Y:S01]  /*9a40*/  MOV R162, R67 ;  /* 0x0000004300a27202 */ /* 0x000fe20000000f00 */
[C---:B------:R-:W-:Y:S01]  /*9a50*/  FMUL.FTZ R27, R0.reuse, R163 ;  /* 0x000000a3001b7220 */ /* 0x040fe20000410000 */
[----:B------:R-:W-:Y:S01]  /*9a60*/  MOV R163, R66 ;  /* 0x0000004200a37202 */ /* 0x000fe20000000f00 */
[C---:B------:R-:W-:Y:S01]  /*9a70*/  FMUL.FTZ R43, R0.reuse, R179 ;  /* 0x000000b3002b7220 */ /* 0x040fe20000410000 */
[----:B------:R-:W-:Y:S01]  /*9a80*/  MOV R179, R139 ;  /* 0x0000008b00b37202 */ /* 0x000fe20000000f00 */
[----:B------:R-:W-:Y:S01]  /*9a90*/  FMUL.FTZ R30, R0, R166 ;  /* 0x000000a6001e7220 */ /* 0x000fe20000410000 */
[----:B------:R-:W-:Y:S01]  /*9aa0*/  MOV R139, R48 ;  /* 0x00000030008b7202 */ /* 0x000fe20000000f00 */
[----:B------:R-:W-:Y:S01]  /*9ab0*/  FMUL.FTZ R48, R134, R184 ;  /* 0x000000b886307220 */ /* 0x000fe20000410000 */
[----:B------:R-:W-:Y:S01]  /*9ac0*/  MOV R184, R182 ;  /* 0x000000b600b87202 */ /* 0x000fe20000000f00 */
[----:B-1----:R-:W-:Y:S01]  /*9ad0*/  FMUL.FTZ R6, R133, R146 ;  /* 0x0000009285067220 */ /* 0x002fe20000410000 */
[----:B------:R-:W-:Y:S01]  /*9ae0*/  F2FP.BF16.PACK_AB R146, R241, R231 ;  /* 0x000000e7f192723e */ /* 0x000fe200000010ff */
[----:B------:R-:W-:Y:S01]  /*9af0*/  FMUL.FTZ R60, R132, R200 ;  /* 0x000000c8843c7220 */ /* 0x000fe20000410000 */
[----:B------:R-:W-:Y:S01]  /*9b00*/  MOV R182, R179 ;  /* 0x000000b300b67202 */ /* 0x000fe20000000f00 */
[C---:B------:R-:W-:Y:S01]  /*9b10*/  FMUL.FTZ R67, R133.reuse, R207 ;  /* 0x000000cf85437220 */ /* 0x040fe20000410000 */
[----:B------:R-:W-:Y:S01]  /*9b20*/  MOV R179, R176 ;  /* 0x000000b000b37202 */ /* 0x000fe20000000f00 */
[----:B------:R-:W-:Y:S01]  /*9b30*/  FMUL.FTZ R66, R133, R206 ;  /* 0x000000ce85427220 */ /* 0x000fe20000410000 */
[----:B------:R-:W-:Y:S01]  /*9b40*/  MOV R176, R170 ;  /* 0x000000aa00b07202 */ /* 0x000fe20000000f00 */
[----:B------:R-:W-:Y:S01]  /*9b50*/  FMUL.FTZ R74, R0, R74 ;  /* 0x0000004a004a7220 */ /* 0x000fe20000410000 */
[----:B----4-:R-:W-:Y:S01]  /*9b60*/  F2FP.BF16.PACK_AB R141, R210, R209 ;  /* 0x000000d1d28d723e */ /* 0x010fe200000010ff */
[--C-:B------:R-:W-:Y:S01]  /*9b70*/  FFMA.FTZ R4, R14, c[0x0][0x2d0], -R3.reuse ;  /* 0x0000b4000e047a23 */ /* 0x100fe20000010803 */
[----:B------:R-:W-:Y:S01]  /*9b80*/  MOV R166, R63 ;  /* 0x0000003f00a67202 */ /* 0x000fe20000000f00 */
[C---:B------:R-:W-:Y:S01]  /*9b90*/  FMUL.FTZ R14, R0.reuse, R150 ;  /* 0x00000096000e7220 */ /* 0x040fe20000410000 */
[----:B------:R-:W-:Y:S01]  /*9ba0*/  MOV R170, R169 ;  /* 0x000000a900aa7202 */ /* 0x000fe20000000f00 */
[----:B------:R1:W-:Y:S01]  /*9bb0*/  MUFU.EX2 R211, R4 ;  /* 0x0000000400d37308 */ /* 0x0003e20000000800 */
[C---:B------:R-:W-:Y:S01]  /*9bc0*/  FMUL.FTZ R63, R0.reuse, R203 ;  /* 0x000000cb003f7220 */ /* 0x040fe20000410000 */
[----:B------:R-:W-:Y:S01]  /*9bd0*/  MOV R169, R243 ;  /* 0x000000f300a97202 */ /* 0x000fe20000000f00 */
        /* <DEDUP_REMOVED lines=11> */
[----:B-1----:R-:W-:Y:S02]  /*9c90*/  FFMA.FTZ R4, R15, c[0x0][0x2d0], -R3 ;  /* 0x0000b4000f047a23 */ /* 0x002fe40000010803 */
[C---:B------:R-:W-:Y:S02]  /*9ca0*/  FMUL.FTZ R15, R0.reuse, R151 ;  /* 0x00000097000f7220 */ /* 0x040fe40000410000 */
[----:B------:R1:W2:Y:S01]  /*9cb0*/  MUFU.EX2 R212, R4 ;  /* 0x0000000400d47308 */ /* 0x0002a20000000800 */
[----:B------:R-:W4:Y:S01]  /*9cc0*/  LDSM.16.MT88.4 R148, [R227+0x100] ;  /* 0x00010000e394783b */ /* 0x000f220000004200 */
[----:B------:R-:W-:Y:S02]  /*9cd0*/  FFMA.FTZ R139, R139, c[0x0][0x2d0], -R191 ;  /* 0x0000b4008b8b7a23 */ /* 0x000fe400000108bf */
[C---:B------:R-:W-:Y:S02]  /*9ce0*/  FMUL.FTZ R122, R0.reuse, R122 ;  /* 0x0000007a007a7220 */ /* 0x040fe40000410000 */
[C---:B------:R-:W-:Y:S02]  /*9cf0*/  FMUL.FTZ R123, R0.reuse, R123 ;  /* 0x0000007b007b7220 */ /* 0x040fe40000410000 */
[----:B------:R-:W-:Y:S02]  /*9d00*/  FMUL.FTZ R126, R0, R126 ;  /* 0x0000007e007e7220 */ /* 0x000fe40000410000 */
[----:B------:R-:W-:Y:S01]  /*9d10*/  MUFU.EX2 R243, R139 ;  /* 0x0000008b00f37308 */ /* 0x000fe20000000800 */
[--C-:B------:R-:W-:Y:S02]  /*9d20*/  FFMA.FTZ R189, R189, c[0x0][0x2d0], -R3.reuse ;  /* 0x0000b400bdbd7a23 */ /* 0x100fe40000010803 */
[----:B-1----:R-:W-:Y:S01]  /*9d30*/  FMUL.FTZ R4, R134, R144 ;  /* 0x0000009086047220 */ /* 0x002fe20000410000 */
[----:B------:R-:W-:Y:S02]  /*9d40*/  F2FP.BF16.PACK_AB R144, R222, R215 ;  /* 0x000000d7de90723e */ /* 0x000fe400000010ff */
[----:B--2---:R-:W-:Y:S05]  /*9d50*/  F2FP.BF16.PACK_AB R143, R212, R211 ;  /* 0x000000d3d48f723e */ /* 0x004fea00000010ff */
[-C--:B---3--:R-:W-:Y:S08]  /*9d60*/  HMMA.16816.F32.BF16 R4, R144, R20.reuse, R4 ;  /* 0x000000149004723c */ /* 0x088ff00000041804 */
[C---:B------:R-:W-:Y:S07]  /*9d70*/  HMMA.16816.F32.BF16 R8, R140.reuse, R20, R8 ;  /* 0x000000148c08723c */ /* 0x040fee0000041808 */
[----:B------:R-:W-:Y:S01]  /*9d80*/  FMUL.FTZ R21, R134, R157 ;  /* 0x0000009d86157220 */ /* 0x000fe20000410000 */
[-C--:B------:R-:W-:Y:S04]  /*9d90*/  HMMA.16816.F32.BF16 R12, R140, R22.reuse, R12 ;  /* 0x000000168c0c723c */ /* 0x080fe8000004180c */
[----:B------:R-:W-:Y:S01]  /*9da0*/  MOV R157, R58 ;  /* 0x0000003a009d7202 */ /* 0x000fe20000000f00 */
[----:B------:R-:W-:Y:S02]  /*9db0*/  FMUL.FTZ R58, R0, R198 ;  /* 0x000000c6003a7220 */ /* 0x000fe40000410000 */
[----:B------:R1:W-:Y:S01]  /*9dc0*/  MUFU.EX2 R198, R138 ;  /* 0x0000008a00c67308 */ /* 0x0003e20000000800 */
[C---:B------:R-:W-:Y:S04]  /*9dd0*/  HMMA.16816.F32.BF16 R16, R144.reuse, R22, R16 ;  /* 0x000000169010723c */ /* 0x040fe80000041810 */
[----:B------:R-:W-:Y:S01]  /*9de0*/  FMUL.FTZ R20, R134, R156 ;  /* 0x0000009c86147220 */ /* 0x000fe20000410000 */
[----:B------:R-:W-:Y:S01]  /*9df0*/  MOV R156, R44 ;  /* 0x0000002c009c7202 */ /* 0x000fe20000000f00 */
[----:B------:R-:W-:Y:S01]  /*9e00*/  FMUL.FTZ R44, R132, R180 ;  /* 0x000000b4842c7220 */ /* 0x000fe20000410000 */
[----:B------:R-:W-:Y:S01]  /*9e10*/  MOV R180, R64 ;  /* 0x0000004000b47202 */ /* 0x000fe20000000f00 */
[C---:B------:R-:W-:Y:S01]  /*9e20*/  FMUL.FTZ R23, R133.reuse, R159 ;  /* 0x0000009f85177220 */ /* 0x040fe20000410000 */
[----:B------:R-:W-:Y:S03]  /*9e30*/  MOV R159, R47 ;  /* 0x0000002f009f7202 */ /* 0x000fe60000000f00 */
[----:B------:R-:W-:Y:S01]  /*9e40*/  FMUL.FTZ R47, R0, R183 ;  /* 0x000000b7002f7220 */ /* 0x000fe20000410000 */
[----:B------:R-:W-:Y:S01]  /*9e50*/  MOV R183, R180 ;  /* 0x000000b400b77202 */ /* 0x000fe20000000f00 */
[----:B------:R-:W-:Y:S01]  /*9e60*/  FMUL.FTZ R22, R133, R158 ;  /* 0x0000009e85167220 */ /* 0x000fe20000410000 */
[----:B------:R-:W-:Y:S01]  /*9e70*/  MOV R158, R65 ;  /* 0x00000041009e7202 */ /* 0x000fe20000000f00 */
[C---:B------:R-:W-:Y:S01]  /*9e80*/  FMUL.FTZ R65, R134.reuse, R205 ;  /* 0x000000cd86417220 */ /* 0x040fe20000410000 */
[----:B------:R-:W-:Y:S01]  /*9e90*/  MOV R185, R183 ;  /* 0x000000b700b97202 */ /* 0x000fe20000000f00 */
[----:B------:R-:W-:Y:S01]  /*9ea0*/  FMUL.FTZ R64, R134, R204 ;  /* 0x000000cc86407220 */ /* 0x000fe20000410000 */
[----:B------:R-:W-:Y:S02]  /*9eb0*/  MOV R183, R179 ;  /* 0x000000b300b77202 */ /* 0x000fe40000000f00 */
[-C--:B------:R-:W-:Y:S03]  /*9ec0*/  HMMA.16816.F32.BF16 R20, R144, R36.reuse, R20 ;  /* 0x000000249014723c */ /* 0x080fe60000041814 */
[--C-:B-1----:R-:W-:Y:S02]  /*9ed0*/  FFMA.FTZ R138, R245, c[0x0][0x2d0], -R208.reuse ;  /* 0x0000b400f58a7a23 */ /* 0x102fe400000108d0 */
[--C-:B------:R-:W-:Y:S02]  /*9ee0*/  FFMA.FTZ R245, R218, c[0x0][0x2d0], -R3.reuse ;  /* 0x0000b400daf57a23 */ /* 0x100fe40000010803 */
[----:B------:R1:W-:Y:S01]  /*9ef0*/  MUFU.EX2 R181, R138 ;  /* 0x0000008a00b57308 */ /* 0x0003e20000000800 */
[C---:B------:R-:W-:Y:S07]  /*9f00*/  HMMA.16816.F32.BF16 R24, R140.reuse, R36, R24 ;  /* 0x000000248c18723c */ /* 0x040fee0000041818 */
[C---:B------:R-:W-:Y:S01]  /*9f10*/  FMUL.FTZ R36, R134.reuse, R172 ;  /* 0x000000ac86247220 */ /* 0x040fe20000410000 */
[-C--:B------:R-:W-:Y:S01]  /*9f20*/  HMMA.16816.F32.BF16 R28, R140, R38.reuse, R28 ;  /* 0x000000268c1c723c */ /* 0x080fe2000004181c */
[----:B------:R-:W-:Y:S03]  /*9f30*/  MUFU.EX2 R245, R245 ;  /* 0x000000f500f57308 */ /* 0x000fe60000000800 */
[----:B------:R-:W-:Y:S01]  /*9f40*/  MOV R172, R50 ;  /* 0x0000003200ac7202 */ /* 0x000fe20000000f00 */
[C---:B------:R-:W-:Y:S02]  /*9f50*/  FMUL.FTZ R50, R133.reuse, R186 ;  /* 0x000000ba85327220 */ /* 0x040fe40000410000 */
[----:B------:R-:W-:Y:S01]  /*9f60*/  FMUL.FTZ R37, R134, R173 ;  /* 0x000000ad86257220 */ /* 0x000fe20000410000 */
[C---:B------:R-:W-:Y:S04]  /*9f70*/  HMMA.16816.F32.BF16 R32, R144.reuse, R38, R32 ;  /* 0x000000269020723c */ /* 0x040fe80000041820 */
[----:B------:R-:W-:Y:S01]  /*9f80*/  MOV R173, R56 ;  /* 0x0000003800ad7202 */ /* 0x000fe20000000f00 */
[----:B------:R-:W-:Y:S02]  /*9f90*/  FMUL.FTZ R56, R132, R196 ;  /* 0x000000c484387220 */ /* 0x000fe40000410000 */
[----:B-1----:R-:W-:Y:S02]  /*9fa0*/  FFMA.FTZ R138, R246, c[0x0][0x2d0], -R208 ;  /* 0x0000b400f68a7a23 */ /* 0x002fe400000108d0 */
[C---:B------:R-:W-:Y:S02]  /*9fb0*/  FMUL.FTZ R38, R133.reuse, R174 ;  /* 0x000000ae85267220 */ /* 0x040fe40000410000 */
[----:B------:R1:W-:Y:S01]  /*9fc0*/  MUFU.EX2 R199, R138 ;  /* 0x0000008a00c77308 */ /* 0x0003e20000000800 */
[----:B------:R-:W-:Y:S01]  /*9fd0*/  FMUL.FTZ R39, R133, R175 ;  /* 0x000000af85277220 */ /* 0x000fe20000410000 */
[----:B------:R-:W-:Y:S01]  /*9fe0*/  MOV R175, R57 ;  /* 0x0000003900af7202 */ /* 0x000fe20000000f00 */
[----:B------:R-:W-:Y:S01]  /*9ff0*/  FFMA.FTZ R246, R219, c[0x0][0x2d0], -R3 ;  /* 0x0000b400dbf67a23 */ /* 0x000fe20000010803 */
[----:B------:R-:W-:Y:S01]  /*a000*/  MOV R174, R51 ;  /* 0x0000003300ae7202 */ /* 0x000fe20000000f00 */
[----:B------:R-:W-:Y:S01]  /*a010*/  FMUL.FTZ R51, R133, R187 ;  /* 0x000000bb85337220 */ /* 0x000fe20000410000 */
[----:B------:R-:W-:Y:S01]  /*a020*/  MOV R179, R175 ;  /* 0x000000af00b37202 */ /* 0x000fe20000000f00 */
[----:B------:R-:W-:Y:S01]  /*a030*/  FMUL.FTZ R57, R132, R197 ;  /* 0x000000c584397220 */ /* 0x000fe20000410000 */
[-C--:B------:R-:W-:Y:S02]  /*a040*/  HMMA.16816.F32.BF16 R36, R144, R52.reuse, R36 ;  /* 0x000000349024723c */ /* 0x080fe40000041824 */
[----:B------:R-:W-:Y:S01]  /*a050*/  MUFU.EX2 R246, R246 ;  /* 0x000000f600f67308 */ /* 0x000fe20000000800 */
[----:B------:R-:W-:Y:S02]  /*a060*/  MOV R175, R174 ;  /* 0x000000ae00af7202 */ /* 0x000fe40000000f00 */
[----:B------:R-:W-:Y:S02]  /*a070*/  MOV R174, R172 ;  /* 0x000000ac00ae7202 */ /* 0x000fe40000000f00 */
[----:B------:R-:W-:Y:S01]  /*a080*/  MOV R172, R171 ;  /* 0x000000ab00ac7202 */ /* 0x000fe20000000f00 */
[C---:B------:R-:W-:Y:S04]  /*a090*/  HMMA.16816.F32.BF16 R40, R140.reuse, R52, R40 ;  /* 0x000000348c28723c */ /* 0x040fe80000041828 */
[----:B------:R-:W-:Y:S02]  /*a0a0*/  MOV R171, R127 ;  /* 0x0000007f00ab7202 */ /* 0x000fe40000000f00 */
[----:B------:R-:W2:Y:S01]  /*a0b0*/  LDL.LU R127, [R1+0x64] ;  /* 0x00006400017f7983 */ /* 0x000ea20000300800 */
[C---:B------:R-:W-:Y:S01]  /*a0c0*/  FMUL.FTZ R52, R134.reuse, R192 ;  /* 0x000000c086347220 */ /* 0x040fe20000410000 */
[-C--:B------:R-:W-:Y:S04]  /*a0d0*/  HMMA.16816.F32.BF16 R44, R140, R54.reuse, R44 ;  /* 0x000000368c2c723c */ /* 0x080fe8000004182c */
[--C-:B-1----:R-:W-:Y:S02]  /*a0e0*/  FFMA.FTZ R138, R251, c[0x0][0x2d0], -R191.reuse ;  /* 0x0000b400fb8a7a23 */ /* 0x102fe400000108bf */
[----:B------:R-:W-:Y:S02]  /*a0f0*/  FMUL.FTZ R53, R134, R193 ;  /* 0x000000c186357220 */ /* 0x000fe40000410000 */
[C---:B------:R-:W-:Y:S01]  /*a100*/  HMMA.16816.F32.BF16 R48, R144.reuse, R54, R48 ;  /* 0x000000369030723c */ /* 0x040fe20000041830 */
[----:B------:R1:W3:Y:S06]  /*a110*/  MUFU.EX2 R177, R138 ;  /* 0x0000008a00b17308 */ /* 0x0002ec0000000800 */
[C---:B------:R-:W-:Y:S02]  /*a120*/  FMUL.FTZ R55, R133.reuse, R195 ;  /* 0x000000c385377220 */ /* 0x040fe40000410000 */
[----:B------:R-:W-:Y:S07]  /*a130*/  FMUL.FTZ R54, R133, R194 ;  /* 0x000000c285367220 */ /* 0x000fee0000410000 */
[-C--:B----4-:R-:W-:Y:S08]  /*a140*/  HMMA.16816.F32.BF16 R52, R144, R148.reuse, R52 ;  /* 0x000000949034723c */ /* 0x090ff00000041834 */
[C---:B------:R-:W-:Y:S04]  /*a150*/  HMMA.16816.F32.BF16 R56, R140.reuse, R148, R56 ;  /* 0x000000948c38723c */ /* 0x040fe80000041838 */
[--C-:B-1----:R-:W-:Y:S04]  /*a160*/  FFMA.FTZ R138, R250, c[0x0][0x2d0], -R191.reuse ;  /* 0x0000b400fa8a7a23 */ /* 0x102fe800000108bf */
[-C--:B------:R-:W-:Y:S01]  /*a170*/  HMMA.16816.F32.BF16 R60, R140, R150.reuse, R60 ;  /* 0x000000968c3c723c */ /* 0x080fe2000004183c */
[----:B------:R1:W-:Y:S07]  /*a180*/  MUFU.EX2 R180, R138 ;  /* 0x0000008a00b47308 */ /* 0x0003ee0000000800 */
[C---:B------:R-:W-:Y:S01]  /*a190*/  HMMA.16816.F32.BF16 R64, R144.reuse, R150, R64 ;  /* 0x000000969040723c */ /* 0x040fe20000041840 */
[----:B------:R-:W4:Y:S03]  /*a1a0*/  LDSM.16.MT88.4 R148, [R225+0x2100] ;  /* 0x00210000e194783b */ /* 0x000f260000004200 */
[----:B-1----:R-:W-:Y:S04]  /*a1b0*/  FFMA.FTZ R138, R249, c[0x0][0x2d0], -R191 ;  /* 0x0000b400f98a7a23 */ /* 0x002fe800000108bf */
[----:B------:R1:W1:Y:S01]  /*a1c0*/  MUFU.EX2 R202, R138 ;  /* 0x0000008a00ca7308 */ /* 0x0002620000000800 */
[-C--:B----4-:R-:W-:Y:S03]  /*a1d0*/  HMMA.16816.F32.BF16 R68, R144, R148.reuse, R68 ;  /* 0x000000949044723c */ /* 0x090fe60000041844 */
[--C-:B-1----:R-:W-:Y:S01]  /*a1e0*/  FFMA.FTZ R138, R184, c[0x0][0x2d0], -R190.reuse ;  /* 0x0000b400b88a7a23 */ /* 0x102fe200000108be */
[----:B------:R-:W-:Y:S02]  /*a1f0*/  MOV R184, R182 ;  /* 0x000000b600b87202 */ /* 0x000fe40000000f00 */
[----:B------:R-:W-:Y:S02]  /*a200*/  MOV R182, R176 ;  /* 0x000000b000b67202 */ /* 0x000fe40000000f00 */
[C---:B------:R-:W-:Y:S01]  /*a210*/  HMMA.16816.F32.BF16 R72, R140.reuse, R148, R72 ;  /* 0x000000948c48723c */ /* 0x040fe20000041848 */
[----:B------:R1:W-:Y:S03]  /*a220*/  MUFU.EX2 R176, R138 ;  /* 0x0000008a00b07308 */ /* 0x0003e60000000800 */
[----:B------:R-:W-:Y:S02]  /*a230*/  MOV R186, R184 ;  /* 0x000000b800ba7202 */ /* 0x000fe40000000f00 */
[----:B------:R-:W-:Y:S02]  /*a240*/  MOV R184, R179 ;  /* 0x000000b300b87202 */ /* 0x000fe40000000f00 */
[-C--:B------:R-:W-:Y:S08]  /*a250*/  HMMA.16816.F32.BF16 R76, R140, R150.reuse, R76 ;  /* 0x000000968c4c723c */ /* 0x080ff0000004184c */
[C---:B------:R-:W-:Y:S01]  /*a260*/  HMMA.16816.F32.BF16 R80, R144.reuse, R150, R80 ;  /* 0x000000969050723c */ /* 0x040fe20000041850 */
[----:B------:R-:W4:Y:S03]  /*a270*/  LDSM.16.MT88.4 R148, [R226+0x2100] ;  /* 0x00210000e294783b */ /* 0x000f260000004200 */
[--C-:B-1----:R-:W-:Y:S01]  /*a280*/  FFMA.FTZ R138, R185, c[0x0][0x2d0], -R190.reuse ;  /* 0x0000b400b98a7a23 */ /* 0x102fe200000108be */
[----:B------:R-:W-:Y:S02]  /*a290*/  MOV R185, R183 ;  /* 0x000000b700b97202 */ /* 0x000fe40000000f00 */
[----:B------:R-:W-:Y:S02]  /*a2a0*/  MOV R183, R175 ;  /* 0x000000af00b77202 */ /* 0x000fe40000000f00 */
[----:B------:R-:W-:Y:S03]  /*a2b0*/  MOV R175, R174 ;  /* 0x000000ae00af7202 */ /* 0x000fe60000000f00 */
[----:B------:R-:W-:Y:S02]  /*a2c0*/  MOV R174, R172 ;  /* 0x000000ac00ae7202 */ /* 0x000fe40000000f00 */
[----:B------:R-:W-:Y:S02]  /*a2d0*/  MOV R172, R171 ;  /* 0x000000ab00ac7202 */ /* 0x000fe40000000f00 */
[----:B------:R-:W-:Y:S02]  /*a2e0*/  MOV R171, R168 ;  /* 0x000000a800ab7202 */ /* 0x000fe40000000f00 */
[----:B------:R-:W-:Y:S02]  /*a2f0*/  MOV R168, R235 ;  /* 0x000000eb00a87202 */ /* 0x000fe40000000f00 */
[----:B------:R1:W1:Y:S01]  /*a300*/  MUFU.EX2 R235, R138 ;  /* 0x0000008a00eb7308 */ /* 0x0002620000000800 */
[-C--:B----4-:R-:W-:Y:S08]  /*a310*/  HMMA.16816.F32.BF16 R84, R144, R148.reuse, R84 ;  /* 0x000000949054723c */ /* 0x090ff00000041854 */
[C---:B------:R-:W-:Y:S04]  /*a320*/  HMMA.16816.F32.BF16 R88, R140.reuse, R148, R88 ;  /* 0x000000948c58723c */ /* 0x040fe80000041858 */
[--C-:B-1----:R-:W-:Y:S04]  /*a330*/  FFMA.FTZ R138, R252, c[0x0][0x2d0], -R190.reuse ;  /* 0x0000b400fc8a7a23 */ /* 0x102fe800000108be */
[-C--:B------:R-:W-:Y:S01]  /*a340*/  HMMA.16816.F32.BF16 R92, R140, R150.reuse, R92 ;  /* 0x000000968c5c723c */ /* 0x080fe2000004185c */
[----:B------:R1:W-:Y:S07]  /*a350*/  MUFU.EX2 R179, R138 ;  /* 0x0000008a00b37308 */ /* 0x0003ee0000000800 */
[C---:B------:R-:W-:Y:S01]  /*a360*/  HMMA.16816.F32.BF16 R96, R144.reuse, R150, R96 ;  /* 0x000000969060723c */ /* 0x040fe20000041860 */
[----:B------:R-:W4:Y:S03]  /*a370*/  LDSM.16.MT88.4 R148, [R228+0x2100] ;  /* 0x00210000e494783b */ /* 0x000f260000004200 */
[----:B-1----:R-:W-:Y:S01]  /*a380*/  FFMA.FTZ R138, R186, c[0x0][0x2d0], -R190 ;  /* 0x0000b400ba8a7a23 */ /* 0x002fe200000108be */
[----:B------:R-:W-:Y:S02]  /*a390*/  MOV R186, R185 ;  /* 0x000000b900ba7202 */ /* 0x000fe40000000f00 */
[----:B------:R-:W-:Y:S01]  /*a3a0*/  MOV R185, R184 ;  /* 0x000000b800b97202 */ /* 0x000fe20000000f00 */
[----:B------:R1:W1:Y:S01]  /*a3b0*/  MUFU.EX2 R203, R138 ;  /* 0x0000008a00cb7308 */ /* 0x0002620000000800 */
[----:B------:R-:W-:Y:S03]  /*a3c0*/  MOV R184, R183 ;  /* 0x000000b700b87202 */ /* 0x000fe60000000f00 */
[----:B------:R-:W-:Y:S02]  /*a3d0*/  MOV R183, R175 ;  /* 0x000000af00b77202 */ /* 0x000fe40000000f00 */
[----:B------:R-:W-:Y:S02]  /*a3e0*/  MOV R175, R174 ;  /* 0x000000ae00af7202 */ /* 0x000fe40000000f00 */
[----:B------:R-:W-:Y:S02]  /*a3f0*/  MOV R174, R172 ;  /* 0x000000ac00ae7202 */ /* 0x000fe40000000f00 */
[----:B------:R-:W-:Y:S02]  /*a400*/  MOV R172, R171 ;  /* 0x000000ab00ac7202 */ /* 0x000fe40000000f00 */
[----:B------:R-:W-:Y:S02]  /*a410*/  MOV R171, R168 ;  /* 0x000000a800ab7202 */ /* 0x000fe40000000f00 */
[----:B------:R-:W-:Y:S02]  /*a420*/  MOV R168, R167 ;  /* 0x000000a700a87202 */ /* 0x000fe40000000f00 */
[----:B------:R-:W-:Y:S02]  /*a430*/  MOV R167, R166 ;  /* 0x000000a600a77202 */ /* 0x000fe40000000f00 */
[----:B------:R-:W-:Y:S02]  /*a440*/  MOV R166, R165 ;  /* 0x000000a500a67202 */ /* 0x000fe40000000f00 */
[----:B------:R-:W-:Y:S01]  /*a450*/  MOV R165, R164 ;  /* 0x000000a400a57202 */ /* 0x000fe20000000f00 */
[-C--:B----4-:R-:W-:Y:S03]  /*a460*/  HMMA.16816.F32.BF16 R100, R144, R148.reuse, R100 ;  /* 0x000000949064723c */ /* 0x090fe60000041864 */
[----:B------:R-:W-:Y:S01]  /*a470*/  MOV R164, R158 ;  /* 0x0000009e00a47202 */ /* 0x000fe20000000f00 */
[--C-:B-1----:R-:W-:Y:S01]  /*a480*/  FFMA.FTZ R138, R186, c[0x0][0x2d0], -R3.reuse ;  /* 0x0000b400ba8a7a23 */ /* 0x102fe20000010803 */
[----:B------:R-:W-:Y:S02]  /*a490*/  MOV R187, R165 ;  /* 0x000000a500bb7202 */ /* 0x000fe40000000f00 */
[----:B------:R-:W-:Y:S01]  /*a4a0*/  MOV R165, R164 ;  /* 0x000000a400a57202 */ /* 0x000fe20000000f00 */
[C---:B------:R-:W-:Y:S01]  /*a4b0*/  HMMA.16816.F32.BF16 R104, R140.reuse, R148, R104 ;  /* 0x000000948c68723c */ /* 0x040fe20000041868 */
[----:B------:R1:W-:Y:S03]  /*a4c0*/  MUFU.EX2 R164, R138 ;  /* 0x0000008a00a47308 */ /* 0x0003e60000000800 */
[----:B------:R-:W-:Y:S02]  /*a4d0*/  MOV R195, R185 ;  /* 0x000000b900c37202 */ /* 0x000fe40000000f00 */
[----:B------:R-:W-:Y:S02]  /*a4e0*/  MOV R158, R156 ;  /* 0x0000009c009e7202 */ /* 0x000fe40000000f00 */
[-C--:B------:R-:W-:Y:S04]  /*a4f0*/  HMMA.16816.F32.BF16 R108, R140, R150.reuse, R108 ;  /* 0x000000968c6c723c */ /* 0x080fe8000004186c */
[----:B------:R-:W-:Y:S02]  /*a500*/  MOV R156, R128 ;  /* 0x00000080009c7202 */ /* 0x000fe40000000f00 */
[----:B------:R-:W4:Y:S01]  /*a510*/  LDL.LU R128, [R1+0x60] ;  /* 0x0000600001807983 */ /* 0x000f220000300800 */
[----:B------:R-:W-:Y:S01]  /*a520*/  MOV R194, R184 ;  /* 0x000000b800c27202 */ /* 0x000fe20000000f00 */
[C---:B------:R-:W-:Y:S02]  /*a530*/  HMMA.16816.F32.BF16 R112, R144.reuse, R150, R112 ;  /* 0x000000969070723c */ /* 0x040fe40000041870 */
[----:B------:R-:W3:Y:S02]  /*a540*/  LDSM.16.MT88.4 R148, [R227+0x2100] ;  /* 0x00210000e394783b */ /* 0x000ee40000004200 */
[----:B------:R-:W-:Y:S02]  /*a550*/  MOV R192, R175 ;  /* 0x000000af00c07202 */ /* 0x000fe40000000f00 */
[----:B------:R-:W-:Y:S02]  /*a560*/  MOV R193, R183 ;  /* 0x000000b700c17202 */ /* 0x000fe40000000f00 */
[----:B------:R-:W-:Y:S01]  /*a570*/  MOV R186, R167 ;  /* 0x000000a700ba7202 */ /* 0x000fe20000000f00 */
[--C-:B-1----:R-:W-:Y:S03]  /*a580*/  FFMA.FTZ R138, R195, c[0x0][0x2d0], -R3.reuse ;  /* 0x0000b400c38a7a23 */ /* 0x102fe60000010803 */
[----:B------:R-:W-:Y:S01]  /*a590*/  MOV R167, R156 ;  /* 0x0000009c00a77202 */ /* 0x000fe20000000f00 */
[----:B------:R1:W1:Y:S01]  /*a5a0*/  MUFU.EX2 R205, R138 ;  /* 0x0000008a00cd7308 */ /* 0x0002620000000800 */
[----:B------:R-:W-:Y:S02]  /*a5b0*/  MOV R156, R129 ;  /* 0x00000081009c7202 */ /* 0x000fe40000000f00 */
[----:B------:R-:W4:Y:S01]  /*a5c0*/  LDL.LU R129, [R1+0x5c] ;  /* 0x00005c0001817983 */ /* 0x000f220000300800 */
[----:B------:R-:W-:Y:S02]  /*a5d0*/  MOV R195, R194 ;  /* 0x000000c200c37202 */ /* 0x000fe40000000f00 */
[----:B------:R-:W-:Y:S02]  /*a5e0*/  MOV R194, R193 ;  /* 0x000000c100c27202 */ /* 0x000fe40000000f00 */
[----:B------:R-:W-:Y:S02]  /*a5f0*/  MOV R193, R192 ;  /* 0x000000c000c17202 */ /* 0x000fe40000000f00 */
[----:B------:R-:W-:Y:S02]  /*a600*/  MOV R192, R187 ;  /* 0x000000bb00c07202 */ /* 0x000fe40000000f00 */
[----:B------:R-:W-:Y:S02]  /*a610*/  MOV R187, R130 ;  /* 0x0000008200bb7202 */ /* 0x000fe40000000f00 */
[----:B------:R-:W4:Y:S01]  /*a620*/  LDL.LU R130, [R1+0x58] ;  /* 0x0000580001827983 */ /* 0x000f220000300800 */
[----:B------:R-:W-:Y:S02]  /*a630*/  MOV R196, R193 ;  /* 0x000000c100c47202 */ /* 0x000fe40000000f00 */
[----:B------:R-:W-:Y:S02]  /*a640*/  MOV R193, R192 ;  /* 0x000000c000c17202 */ /* 0x000fe40000000f00 */
[----:B------:R-:W-:Y:S02]  /*a650*/  MOV R175, R152 ;  /* 0x0000009800af7202 */ /* 0x000fe40000000f00 */
[----:B------:R-:W-:Y:S02]  /*a660*/  MOV R185, R174 ;  /* 0x000000ae00b97202 */ /* 0x000fe40000000f00 */
[----:B------:R-:W-:Y:S01]  /*a670*/  MOV R174, R153 ;  /* 0x0000009900ae7202 */ /* 0x000fe20000000f00 */
[----:B-1----:R-:W-:Y:S01]  /*a680*/  FFMA.FTZ R138, R195, c[0x0][0x2d0], -R3 ;  /* 0x0000b400c38a7a23 */ /* 0x002fe20000010803 */
[----:B------:R-:W-:Y:S02]  /*a690*/  MOV R195, R194 ;  /* 0x000000c200c37202 */ /* 0x000fe40000000f00 */
[----:B------:R-:W-:Y:S01]  /*a6a0*/  MOV R194, R173 ;  /* 0x000000ad00c27202 */ /* 0x000fe20000000f00 */
[----:B------:R1:W-:Y:S01]  /*a6b0*/  MUFU.EX2 R192, R138 ;  /* 0x0000008a00c07308 */ /* 0x0003e20000000800 */
[-C--:B---3--:R-:W-:Y:S03]  /*a6c0*/  HMMA.16816.F32.BF16 R116, R144, R148.reuse, R116 ;  /* 0x000000949074723c */ /* 0x088fe60000041874 */
[----:B------:R-:W-:Y:S02]  /*a6d0*/  MOV R173, R131 ;  /* 0x0000008300ad7202 */ /* 0x000fe40000000f00 */
[----:B------:R-:W3:Y:S01]  /*a6e0*/  LDL.LU R131, [R1+0x54] ;  /* 0x0000540001837983 */ /* 0x000ee20000300800 */
[----:B------:R-:W-:Y:S02]  /*a6f0*/  MOV R183, R172 ;  /* 0x000000ac00b77202 */ /* 0x000fe40000000f00 */
[C---:B------:R-:W-:Y:S04]  /*a700*/  HMMA.16816.F32.BF16 R120, R140.reuse, R148, R120 ;  /* 0x000000948c78723c */ /* 0x040fe80000041878 */
[----:B------:R-:W-:Y:S01]  /*a710*/  MOV R172, R171 ;  /* 0x000000ab00ac7202 */ /* 0x000fe20000000f00 */
[----:B--2---:R-:W-:Y:S01]  /*a720*/  FMUL.FTZ R127, R0, R127 ;  /* 0x0000007f007f7220 */ /* 0x004fe20000410000 */
[----:B------:R-:W-:Y:S01]  /*a730*/  MOV R184, R168 ;  /* 0x000000a800b87202 */ /* 0x000fe20000000f00 */
[----:B------:R-:W-:Y:S01]  /*a740*/  FFMA.FTZ R139, R183, c[0x0][0x2d0], -R191 ;  /* 0x0000b400b78b7a23 */ /* 0x000fe200000108bf */
[----:B------:R-:W-:Y:S03]  /*a750*/  MOV R168, R154 ;  /* 0x0000009a00a87202 */ /* 0x000fe60000000f00 */
[----:B------:R2:W-:Y:S01]  /*a760*/  MUFU.EX2 R183, R139 ;  /* 0x0000008b00b77308 */ /* 0x0005e20000000800 */
[-C--:B------:R-:W-:Y:S03]  /*a770*/  HMMA.16816.F32.BF16 R124, R140, R150.reuse, R124 ;  /* 0x000000968c7c723c */ /* 0x080fe6000004187c */
[----:B------:R-:W-:Y:S01]  /*a780*/  MOV R171, R166 ;  /* 0x000000a600ab7202 */ /* 0x000fe20000000f00 */
[----:B-1----:R-:W-:Y:S01]  /*a790*/  FFMA.FTZ R138, R196, c[0x0][0x2d0], -R3 ;  /* 0x0000b400c48a7a23 */ /* 0x002fe20000010803 */
[----:B------:R-:W-:Y:S02]  /*a7a0*/  MOV R166, R158 ;  /* 0x0000009e00a67202 */ /* 0x000fe40000000f00 */
[----:B------:R-:W-:Y:S02]  /*a7b0*/  MOV R158, R155 ;  /* 0x0000009b009e7202 */ /* 0x000fe40000000f00 */
[----:B------:R-:W1:Y:S01]  /*a7c0*/  LDSM.16.MT88.4 R152, [R225+0x900] ;  /* 0x00090000e198783b */ /* 0x000e620000004200 */
[----:B------:R2:W1:Y:S02]  /*a7d0*/  MUFU.EX2 R204, R138 ;  /* 0x0000008a00cc7308 */ /* 0x0004640000000800 */
[----:B------:R-:W-:Y:S02]  /*a7e0*/  F2FP.BF16.PACK_AB R141, R243, R177 ;  /* 0x000000b1f38d723e */ /* 0x000fe400000010ff */
[----:B------:R-:W-:Y:S02]  /*a7f0*/  F2FP.BF16.PACK_AB R140, R198, R178 ;  /* 0x000000b2c68c723e */ /* 0x000fe400000010ff */
[----:B------:R-:W-:Y:S02]  /*a800*/  F2FP.BF16.PACK_AB R142, R199, R181 ;  /* 0x000000b5c78e723e */ /* 0x000fe400000010ff */
[----:B------:R-:W-:Y:S01]  /*a810*/  F2FP.BF16.PACK_AB R143, R202, R180 ;  /* 0x000000b4ca8f723e */ /* 0x000fe200000010ff */
[----:B--2---:R-:W2:Y:S01]  /*a820*/  LDL.LU R139, [R1] ;  /* 0x00000000018b7983 */ /* 0x004ea20000300800 */
[--C-:B------:R-:W-:Y:S04]  /*a830*/  FFMA.FTZ R138, R195, c[0x0][0x2d0], -R208.reuse ;  /* 0x0000b400c38a7a23 */ /* 0x100fe800000108d0 */
[----:B------:R1:W-:Y:S02]  /*a840*/  MUFU.EX2 R206, R138 ;  /* 0x0000008a00ce7308 */ /* 0x0003e40000000800 */
[--C-:B-1----:R-:W-:Y:S01]  /*a850*/  FFMA.FTZ R138, R193, c[0x0][0x2d0], -R208.reuse ;  /* 0x0000b400c18a7a23 */ /* 0x102fe200000108d0 */
[----:B------:R-:W-:Y:S02]  /*a860*/  MOV R193, R186 ;  /* 0x000000ba00c17202 */ /* 0x000fe40000000f00 */
[----:B------:R-:W-:Y:S05]  /*a870*/  MOV R186, R185 ;  /* 0x000000b900ba7202 */ /* 0x000fea0000000f00 */
[----:B------:R1:W-:Y:S02]  /*a880*/  MUFU.EX2 R185, R138 ;  /* 0x0000008a00b97308 */ /* 0x0003e40000000800 */
[--C-:B-1----:R-:W-:Y:S08]  /*a890*/  FFMA.FTZ R138, R194, c[0x0][0x2d0], -R208.reuse ;  /* 0x0000b400c28a7a23 */ /* 0x102ff000000108d0 */
[----:B------:R1:W-:Y:S02]  /*a8a0*/  MUFU.EX2 R196, R138 ;  /* 0x0000008a00c47308 */ /* 0x0003e40000000800 */
[----:B-1----:R-:W-:Y:S08]  /*a8b0*/  FFMA.FTZ R138, R193, c[0x0][0x2d0], -R208 ;  /* 0x0000b400c18a7a23 */ /* 0x002ff000000108d0 */
[----:B------:R1:W-:Y:S02]  /*a8c0*/  MUFU.EX2 R193, R138 ;  /* 0x0000008a00c17308 */ /* 0x0003e40000000800 */
[--C-:B-1----:R-:W-:Y:S08]  /*a8d0*/  FFMA.FTZ R138, R184, c[0x0][0x2d0], -R191.reuse ;  /* 0x0000b400b88a7a23 */ /* 0x102ff000000108bf */
[----:B------:R1:W-:Y:S02]  /*a8e0*/  MUFU.EX2 R184, R138 ;  /* 0x0000008a00b87308 */ /* 0x0003e40000000800 */
[--C-:B-1----:R-:W-:Y:S08]  /*a8f0*/  FFMA.FTZ R138, R186, c[0x0][0x2d0], -R191.reuse ;  /* 0x0000b400ba8a7a23 */ /* 0x102ff000000108bf */
[----:B------:R1:W-:Y:S02]  /*a900*/  MUFU.EX2 R195, R138 ;  /* 0x0000008a00c37308 */ /* 0x0003e40000000800 */
[--C-:B-1----:R-:W-:Y:S08]  /*a910*/  FFMA.FTZ R138, R182, c[0x0][0x2d0], -R190.reuse ;  /* 0x0000b400b68a7a23 */ /* 0x102ff000000108be */
[----:B------:R1:W-:Y:S02]  /*a920*/  MUFU.EX2 R186, R138 ;  /* 0x0000008a00ba7308 */ /* 0x0003e40000000800 */
[--C-:B-1----:R-:W-:Y:S02]  /*a930*/  FFMA.FTZ R138, R175, c[0x0][0x2d0], -R190.reuse ;  /* 0x0000b400af8a7a23 */ /* 0x102fe400000108be */
[--C-:B------:R-:W-:Y:S06]  /*a940*/  FFMA.FTZ R175, R158, c[0x0][0x2d0], -R190.reuse ;  /* 0x0000b4009eaf7a23 */ /* 0x100fec00000108be */
[----:B------:R1:W-:Y:S01]  /*a950*/  MUFU.EX2 R197, R138 ;  /* 0x0000008a00c57308 */ /* 0x0003e20000000800 */
[C---:B----4-:R-:W-:Y:S09]  /*a960*/  FMUL.FTZ R128, R134.reuse, R128 ;  /* 0x0000008086807220 */ /* 0x050ff20000410000 */
[----:B------:R-:W-:Y:S01]  /*a970*/  MUFU.EX2 R252, R175 ;  /* 0x000000af00fc7308 */ /* 0x000fe20000000800 */
[----:B------:R-:W-:Y:S02]  /*a980*/  FMUL.FTZ R129, R134, R129 ;  /* 0x0000008186817220 */ /* 0x000fe40000410000 */
[--C-:B-1----:R-:W-:Y:S02]  /*a990*/  FFMA.FTZ R138, R174, c[0x0][0x2d0], -R190.reuse ;  /* 0x0000b400ae8a7a23 */ /* 0x102fe400000108be */
[--C-:B------:R-:W-:Y:S05]  /*a9a0*/  FFMA.FTZ R174, R159, c[0x0][0x2d0], -R190.reuse ;  /* 0x0000b4009fae7a23 */ /* 0x100fea00000108be */
[----:B------:R1:W-:Y:S01]  /*a9b0*/  MUFU.EX2 R194, R138 ;  /* 0x0000008a00c27308 */ /* 0x0003e20000000800 */
[C---:B------:R-:W-:Y:S09]  /*a9c0*/  FMUL.FTZ R130, R133.reuse, R130 ;  /* 0x0000008285827220 */ /* 0x040ff20000410000 */
[----:B------:R-:W-:Y:S01]  /*a9d0*/  MUFU.EX2 R174, R174 ;  /* 0x000000ae00ae7308 */ /* 0x000fe20000000800 */
[----:B---3--:R-:W-:Y:S02]  /*a9e0*/  FMUL.FTZ R131, R133, R131 ;  /* 0x0000008385837220 */ /* 0x008fe40000410000 */
[----:B-1----:R-:W-:Y:S02]  /*a9f0*/  FFMA.FTZ R138, R173, c[0x0][0x2d0], -R190 ;  /* 0x0000b400ad8a7a23 */ /* 0x002fe400000108be */
[--C-:B------:R-:W-:Y:S02]  /*aa00*/  FFMA.FTZ R173, R169, c[0x0][0x2d0], -R208.reuse ;  /* 0x0000b400a9ad7a23 */ /* 0x100fe400000108d0 */
[--C-:B------:R-:W-:Y:S01]  /*aa10*/  FFMA.FTZ R169, R166, c[0x0][0x2d0], -R191.reuse ;  /* 0x0000b400a6a97a23 */ /* 0x100fe200000108bf */
[----:B------:R-:W-:Y:S01]  /*aa20*/  HMMA.16816.F32.BF16 R128, R144, R150, R128 ;  /* 0x000000969080723c */ /* 0x000fe20000041880 */
[----:B------:R-:W1:Y:S01]  /*aa30*/  LDSM.16.MT88.4 R148, [R226+0x900] ;  /* 0x00090000e294783b */ /* 0x000e620000004200 */
[----:B------:R3:W-:Y:S02]  /*aa40*/  MUFU.EX2 R182, R138 ;  /* 0x0000008a00b67308 */ /* 0x0007e40000000800 */
[----:B------:R-:W-:Y:S03]  /*aa50*/  FFMA.FTZ R166, R162, c[0x0][0x2d0], -R191 ;  /* 0x0000b400a2a67a23 */ /* 0x000fe600000108bf */
[----:B------:R-:W-:Y:S01]  /*aa60*/  F2FP.BF16.PACK_AB R144, R235, R176 ;  /* 0x000000b0eb90723e */ /* 0x000fe200000010ff */
[-C--:B------:R-:W-:Y:S04]  /*aa70*/  HMMA.16816.F32.BF16 R4, R140, R152.reuse, R4 ;  /* 0x000000988c04723c */ /* 0x080fe80000041804 */
[----:B------:R-:W-:Y:S01]  /*aa80*/  MUFU.EX2 R200, R169 ;  /* 0x000000a900c87308 */ /* 0x000fe20000000800 */
[----:B------:R-:W-:Y:S02]  /*aa90*/  F2FP.BF16.PACK_AB R146, R203, R179 ;  /* 0x000000b3cb92723e */ /* 0x000fe400000010ff */
[----:B------:R-:W-:Y:S02]  /*aaa0*/  F2FP.BF16.PACK_AB R145, R205, R164 ;  /* 0x000000a4cd91723e */ /* 0x000fe400000010ff */
[----:B------:R-:W-:Y:S05]  /*aab0*/  F2FP.BF16.PACK_AB R147, R204, R192 ;  /* 0x000000c0cc93723e */ /* 0x000fea00000010ff */
[----:B------:R-:W-:Y:S02]  /*aac0*/  MUFU.EX2 R166, R166 ;  /* 0x000000a600a67308 */ /* 0x000fe40000000800 */
[C---:B------:R-:W-:Y:S04]  /*aad0*/  HMMA.16816.F32.BF16 R8, R144.reuse, R152, R8 ;  /* 0x000000989008723c */ /* 0x040fe80000041808 */
[----:B---3--:R-:W-:Y:S02]  /*aae0*/  FFMA.FTZ R138, R172, c[0x0][0x2d0], -R3 ;  /* 0x0000b400ac8a7a23 */ /* 0x008fe40000010803 */
[--C-:B------:R-:W-:Y:S02]  /*aaf0*/  FFMA.FTZ R172, R156, c[0x0][0x2d0], -R208.reuse ;  /* 0x0000b4009cac7a23 */ /* 0x100fe400000108d0 */
[-C--:B------:R-:W-:Y:S01]  /*ab00*/  HMMA.16816.F32.BF16 R12, R144, R154.reuse, R12 ;  /* 0x0000009a900c723c */ /* 0x080fe2000004180c */
[----:B------:R-:W3:Y:S01]  /*ab10*/  LDL.LU R156, [R1+0x4] ;  /* 0x00000400019c7983 */ /* 0x000ee20000300800 */
[----:B------:R4:W-:Y:S02]  /*ab20*/  MUFU.EX2 R248, R138 ;  /* 0x0000008a00f87308 */ /* 0x0009e40000000800 */
[----:B------:R-:W-:Y:S02]  /*ab30*/  FFMA.FTZ R152, R187, c[0x0][0x2d0], -R191 ;  /* 0x0000b400bb987a23 */ /* 0x000fe400000108bf */
[----:B--2---:R-:W-:Y:S02]  /*ab40*/  FFMA.FTZ R139, R134, R139, R215 ;  /* 0x0000008b868b7223 */ /* 0x004fe400000100d7 */
[C---:B------:R-:W-:Y:S04]  /*ab50*/  HMMA.16816.F32.BF16 R16, R140.reuse, R154, R16 ;  /* 0x0000009a8c10723c */ /* 0x040fe80000041810 */
[----:B------:R2:W-:Y:S04]  /*ab60*/  MUFU.EX2 R187, R152 ;  /* 0x0000009800bb7308 */ /* 0x0005e80000000800 */
[-C--:B-1----:R-:W-:Y:S06]  /*ab70*/  HMMA.16816.F32.BF16 R20, R140, R148.reuse, R20 ;  /* 0x000000948c14723c */ /* 0x082fec0000041814 */
[----:B------:R-:W-:Y:S02]  /*ab80*/  MUFU.EX2 R173, R173 ;  /* 0x000000ad00ad7308 */ /* 0x000fe40000000800 */
[C---:B------:R-:W-:Y:S04]  /*ab90*/  HMMA.16816.F32.BF16 R24, R144.reuse, R148, R24 ;  /* 0x000000949018723c */ /* 0x040fe80000041818 */
[----:B----4-:R-:W-:Y:S02]  /*aba0*/  FFMA.FTZ R138, R171, c[0x0][0x2d0], -R3 ;  /* 0x0000b400ab8a7a23 */ /* 0x010fe40000010803 */
[----:B------:R-:W-:Y:S02]  /*abb0*/  FFMA.FTZ R171, R168, c[0x0][0x2d0], -R208 ;  /* 0x0000b400a8ab7a23 */ /* 0x000fe400000108d0 */
[-C--:B------:R-:W-:Y:S01]  /*abc0*/  HMMA.16816.F32.BF16 R28, R144, R150.reuse, R28 ;  /* 0x00000096901c723c */ /* 0x080fe2000004181c */
[----:B------:R1:W-:Y:S01]  /*abd0*/  MUFU.EX2 R249, R138 ;  /* 0x0000008a00f97308 */ /* 0x0003e20000000800 */
[----:B--2---:R-:W-:Y:S02]  /*abe0*/  LDSM.16.MT88.4 R152, [R226+0x1100] ;  /* 0x00110000e298783b */ /* 0x004fe40000004200 */
[----:B------:R-:W-:Y:S02]  /*abf0*/  FFMA.FTZ R168, R165, c[0x0][0x2d0], -R191 ;  /* 0x0000b400a5a87a23 */ /* 0x000fe400000108bf */
[--C-:B------:R-:W-:Y:S02]  /*ac00*/  FFMA.FTZ R165, R160, c[0x0][0x2d0], -R190.reuse ;  /* 0x0000b400a0a57a23 */ /* 0x100fe400000108be */
[C---:B------:R-:W-:Y:S03]  /*ac10*/  HMMA.16816.F32.BF16 R32, R140.reuse, R150, R32 ;  /* 0x000000968c20723c */ /* 0x040fe60000041820 */
[----:B------:R-:W2:Y:S01]  /*ac20*/  MUFU.EX2 R168, R168 ;  /* 0x000000a800a87308 */ /* 0x000ea20000000800 */
[----:B------:R-:W4:Y:S01]  /*ac30*/  LDSM.16.MT88.4 R148, [R228+0x900] ;  /* 0x00090000e494783b */ /* 0x000f220000004200 */
[----:B------:R-:W-:Y:S08]  /*ac40*/  FFMA.FTZ R190, R157, c[0x0][0x2d0], -R190 ;  /* 0x0000b4009dbe7a23 */ /* 0x000ff000000108be */
[----:B------:R-:W-:Y:S01]  /*ac50*/  MUFU.EX2 R251, R190 ;  /* 0x000000be00fb7308 */ /* 0x000fe20000000800 */
[----:B-1----:R-:W-:Y:S02]  /*ac60*/  FFMA.FTZ R138, R170, c[0x0][0x2d0], -R3 ;  /* 0x0000b400aa8a7a23 */ /* 0x002fe40000010803 */
[----:B------:R-:W-:Y:S02]  /*ac70*/  FFMA.FTZ R170, R167, c[0x0][0x2d0], -R208 ;  /* 0x0000b400a7aa7a23 */ /* 0x000fe400000108d0 */
[----:B------:R-:W-:Y:S05]  /*ac80*/  FFMA.FTZ R167, R163, c[0x0][0x2d0], -R191 ;  /* 0x0000b400a3a77a23 */ /* 0x000fea00000108bf */
[----:B------:R1:W-:Y:S01]  /*ac90*/  MUFU.EX2 R247, R138 ;  /* 0x0000008a00f77308 */ /* 0x0003e20000000800 */
[----:B--2---:R-:W-:Y:S09]  /*aca0*/  MOV R175, R168 ;  /* 0x000000a800af7202 */ /* 0x004ff20000000f00 */
[----:B------:R-:W-:Y:S10]  /*acb0*/  MUFU.EX2 R167, R167 ;  /* 0x000000a700a77308 */ /* 0x000ff40000000800 */
[----:B------:R2:W2:Y:S01]  /*acc0*/  MUFU.EX2 R201, R165 ;  /* 0x000000a500c97308 */ /* 0x0004a20000000800 */
[-C--:B----4-:R-:W-:Y:S03]  /*acd0*/  HMMA.16816.F32.BF16 R36, R140, R148.reuse, R36 ;  /* 0x000000948c24723c */ /* 0x090fe60000041824 */
[--C-:B-1----:R-:W-:Y:S02]  /*ace0*/  FFMA.FTZ R138, R161, c[0x0][0x2d0], -R3.reuse ;  /* 0x0000b400a18a7a23 */ /* 0x102fe40000010803 */
[----:B------:R-:W-:Y:S01]  /*acf0*/  LDSM.16.MT88.4 R160, [R227+0x1100] ;  /* 0x00110000e3a0783b */ /* 0x000fe20000004200 */
[----:B------:R-:W-:Y:S02]  /*ad00*/  FFMA.FTZ R3, R188, c[0x0][0x2d0], -R3 ;  /* 0x0000b400bc037a23 */ /* 0x000fe40000010803 */
[C---:B------:R-:W-:Y:S01]  /*ad10*/  HMMA.16816.F32.BF16 R40, R144.reuse, R148, R40 ;  /* 0x000000949028723c */ /* 0x040fe20000041828 */
[----:B------:R-:W-:Y:S07]  /*ad20*/  MUFU.EX2 R188, R171 ;  /* 0x000000ab00bc7308 */ /* 0x000fee0000000800 */
[-C--:B------:R-:W-:Y:S03]  /*ad30*/  HMMA.16816.F32.BF16 R44, R144, R150.reuse, R44 ;  /* 0x00000096902c723c */ /* 0x080fe6000004182c */
[----:B------:R3:W1:Y:S01]  /*ad40*/  MUFU.EX2 R250, R138 ;  /* 0x0000008a00fa7308 */ /* 0x0006620000000800 */
[----:B--2---:R-:W-:Y:S04]  /*ad50*/  MOV R165, R185 ;  /* 0x000000b900a57202 */ /* 0x004fe80000000f00 */
[C---:B------:R-:W-:Y:S01]  /*ad60*/  HMMA.16816.F32.BF16 R48, R140.reuse, R150, R48 ;  /* 0x000000968c30723c */ /* 0x040fe20000041830 */
[----:B------:R-:W2:Y:S03]  /*ad70*/  LDSM.16.MT88.4 R148, [R227+0x900] ;  /* 0x00090000e394783b */ /* 0x000ea60000004200 */
[----:B------:R-:W-:Y:S01]  /*ad80*/  F2FP.BF16.PACK_AB R208, R174, R201 ;  /* 0x000000c9aed0723e */ /* 0x000fe200000010ff */
[----:B------:R-:W4:Y:S03]  /*ad90*/  MUFU.EX2 R172, R172 ;  /* 0x000000ac00ac7308 */ /* 0x000f260000000800 */
[-C--:B--2---:R-:W-:Y:S08]  /*ada0*/  HMMA.16816.F32.BF16 R52, R140, R148.reuse, R52 ;  /* 0x000000948c34723c */ /* 0x084ff00000041834 */
[C---:B------:R-:W-:Y:S08]  /*adb0*/  HMMA.16816.F32.BF16 R56, R144.reuse, R148, R56 ;  /* 0x000000949038723c */ /* 0x040ff00000041838 */
[-C--:B------:R-:W-:Y:S08]  /*adc0*/  HMMA.16816.F32.BF16 R60, R144, R150.reuse, R60 ;  /* 0x00000096903c723c */ /* 0x080ff0000004183c */
[C---:B------:R-:W-:Y:S01]  /*add0*/  HMMA.16816.F32.BF16 R64, R140.reuse, R150, R64 ;  /* 0x000000968c40723c */ /* 0x040fe20000041840 */
[----:B------:R-:W2:Y:S07]  /*ade0*/  LDSM.16.MT88.4 R148, [R225+0x2900] ;  /* 0x00290000e194783b */ /* 0x000eae0000004200 */
[-C--:B--2---:R-:W-:Y:S08]  /*adf0*/  HMMA.16816.F32.BF16 R68, R140, R148.reuse, R68 ;  /* 0x000000948c44723c */ /* 0x084ff00000041844 */
[C---:B------:R-:W-:Y:S08]  /*ae00*/  HMMA.16816.F32.BF16 R72, R144.reuse, R148, R72 ;  /* 0x000000949048723c */ /* 0x040ff00000041848 */
[-C--:B------:R-:W-:Y:S08]  /*ae10*/  HMMA.16816.F32.BF16 R76, R144, R150.reuse, R76 ;  /* 0x00000096904c723c */ /* 0x080ff0000004184c */
[C---:B------:R-:W-:Y:S01]  /*ae20*/  HMMA.16816.F32.BF16 R80, R140.reuse, R150, R80 ;  /* 0x000000968c50723c */ /* 0x040fe20000041850 */
[----:B------:R-:W2:Y:S07]  /*ae30*/  LDSM.16.MT88.4 R148, [R226+0x2900] ;  /* 0x00290000e294783b */ /* 0x000eae0000004200 */
[-C--:B--2---:R-:W-:Y:S08]  /*ae40*/  HMMA.16816.F32.BF16 R84, R140, R148.reuse, R84 ;  /* 0x000000948c54723c */ /* 0x084ff00000041854 */
[C---:B------:R-:W-:Y:S08]  /*ae50*/  HMMA.16816.F32.BF16 R88, R144.reuse, R148, R88 ;  /* 0x000000949058723c */ /* 0x040ff00000041858 */
[-C--:B------:R-:W-:Y:S04]  /*ae60*/  HMMA.16816.F32.BF16 R92, R144, R150.reuse, R92 ;  /* 0x00000096905c723c */ /* 0x080fe8000004185c */
[----:B---3--:R-:W-:Y:S04]  /*ae70*/  FFMA.FTZ R138, R133, R156, R214 ;  /* 0x0000009c858a7223 */ /* 0x008fe800000100d6 */
[C---:B------:R-:W-:Y:S01]  /*ae80*/  HMMA.16816.F32.BF16 R96, R140.reuse, R150, R96 ;  /* 0x000000968c60723c */ /* 0x040fe20000041860 */
[----:B------:R-:W2:Y:S08]  /*ae90*/  LDSM.16.MT88.4 R148, [R228+0x2900] ;  /* 0x00290000e494783b */ /* 0x000eb00000004200 */
[----:B------:R-:W-:Y:S01]  /*aea0*/  LDSM.16.MT88.4 R156, [R228+0x1100] ;  /* 0x00110000e49c783b */ /* 0x000fe20000004200 */
[-C--:B--2---:R-:W-:Y:S08]  /*aeb0*/  HMMA.16816.F32.BF16 R100, R140, R148.reuse, R100 ;  /* 0x000000948c64723c */ /* 0x084ff00000041864 */
[C---:B------:R-:W-:Y:S08]  /*aec0*/  HMMA.16816.F32.BF16 R104, R144.reuse, R148, R104 ;  /* 0x000000949068723c */ /* 0x040ff00000041868 */
[-C--:B------:R-:W-:Y:S08]  /*aed0*/  HMMA.16816.F32.BF16 R108, R144, R150.reuse, R108 ;  /* 0x00000096906c723c */ /* 0x080ff0000004186c */
[C---:B------:R-:W-:Y:S01]  /*aee0*/  HMMA.16816.F32.BF16 R112, R140.reuse, R150, R112 ;  /* 0x000000968c70723c */ /* 0x040fe20000041870 */
[----:B------:R-:W2:Y:S07]  /*aef0*/  LDSM.16.MT88.4 R148, [R227+0x2900] ;  /* 0x00290000e394783b */ /* 0x000eae0000004200 */
[-C--:B--2---:R-:W-:Y:S08]  /*af00*/  HMMA.16816.F32.BF16 R116, R140, R148.reuse, R116 ;  /* 0x000000948c74723c */ /* 0x084ff00000041874 */
[C---:B------:R-:W-:Y:S01]  /*af10*/  HMMA.16816.F32.BF16 R120, R144.reuse, R148, R120 ;  /* 0x000000949078723c */ /* 0x040fe20000041878 */
[----:B------:R-:W2:Y:S04]  /*af20*/  LDL.LU R149, [R1+0xc] ;  /* 0x00000c0001957983 */ /* 0x000ea80000300800 */
[----:B------:R-:W3:Y:S03]  /*af30*/  LDL.LU R148, [R1+0x8] ;  /* 0x0000080001947983 */ /* 0x000ee60000300800 */
[-C--:B------:R-:W-:Y:S01]  /*af40*/  HMMA.16816.F32.BF16 R124, R144, R150.reuse, R124 ;  /* 0x00000096907c723c */ /* 0x080fe2000004187c */
[----:B------:R-:W4:Y:S07]  /*af50*/  LDSM.16.MT88.4 R144, [R225+0x1100] ;  /* 0x00110000e190783b */ /* 0x000f2e0000004200 */
[----:B------:R-:W-:Y:S07]  /*af60*/  HMMA.16816.F32.BF16 R128, R140, R150, R128 ;  /* 0x000000968c80723c */ /* 0x000fee0000041880 */
[----:B------:R-:W-:Y:S02]  /*af70*/  F2FP.BF16.PACK_AB R140, R185, R206 ;  /* 0x000000ceb98c723e */ /* 0x000fe400000010ff */
[----:B------:R-:W-:Y:S03]  /*af80*/  F2FP.BF16.PACK_AB R141, R184, R187 ;  /* 0x000000bbb88d723e */ /* 0x000fe600000010ff */
[----:B------:R-:W-:Y:S02]  /*af90*/  F2FP.BF16.PACK_AB R142, R193, R196 ;  /* 0x000000c4c18e723e */ /* 0x000fe400000010ff */
[----:B------:R-:W-:Y:S02]  /*afa0*/  F2FP.BF16.PACK_AB R143, R183, R195 ;  /* 0x000000c3b78f723e */ /* 0x000fe400000010ff */
[----:B------:R-:W-:Y:S02]  /*afb0*/  F2FP.BF16.PACK_AB R150, R182, R194 ;  /* 0x000000c2b696723e */ /* 0x000fe400000010ff */
[----:B-1----:R-:W-:Y:S03]  /*afc0*/  F2FP.BF16.PACK_AB R151, R250, R247 ;  /* 0x000000f7fa97723e */ /* 0x002fe600000010ff */
[-C--:B----4-:R-:W-:Y:S03]  /*afd0*/  HMMA.16816.F32.BF16 R4, R140, R144.reuse, R4 ;  /* 0x000000908c04723c */ /* 0x090fe60000041804 */
[----:B--2---:R-:W-:Y:S01]  /*afe0*/  FFMA.FTZ R133, R132, R149, R213 ;  /* 0x0000009584857223 */ /* 0x004fe200000100d5 */
[----:B------:R-:W-:Y:S01]  /*aff0*/  F2FP.BF16.PACK_AB R149, R249, R248 ;  /* 0x000000f8f995723e */ /* 0x000fe200000010ff */
[----:B------:R1:W2:Y:S01]  /*b000*/  MUFU.EX2 R132, R170 ;  /* 0x000000aa00847308 */ /* 0x0002a20000000800 */
[----:B---3--:R-:W-:Y:S01]  /*b010*/  FFMA.FTZ R134, R0, R148, R209 ;  /* 0x0000009400867223 */ /* 0x008fe200000100d1 */
[----:B------:R-:W-:Y:S01]  /*b020*/  F2FP.BF16.PACK_AB R148, R197, R186 ;  /* 0x000000bac594723e */ /* 0x000fe200000010ff */
[----:B------:R-:W-:Y:S01]  /*b030*/  FADD.FTZ R0, R221, R138 ;  /* 0x0000008add007221 */ /* 0x000fe20000010000 */
[----:B------:R-:W-:Y:S03]  /*b040*/  F2FP.BF16.PACK_AB R209, R245, R246 ;  /* 0x000000f6f5d1723e */ /* 0x000fe600000010ff */
[----:B------:R-:W-:Y:S02]  /*b050*/  FADD.FTZ R133, R216, R133 ;  /* 0x00000085d8857221 */ /* 0x000fe40000010000 */
[----:B------:R-:W-:Y:S01]  /*b060*/  FADD.FTZ R0, R223, R0 ;  /* 0x00000000df007221 */ /* 0x000fe20000010000 */
[C---:B------:R-:W-:Y:S01]  /*b070*/  HMMA.16816.F32.BF16 R8, R148.reuse, R144, R8 ;  /* 0x000000909408723c */ /* 0x040fe20000041808 */
[----:B------:R3:W-:Y:S03]  /*b080*/  MUFU.EX2 R138, R3 ;  /* 0x00000003008a7308 */ /* 0x0007e60000000800 */
[----:B------:R-:W-:Y:S02]  /*b090*/  FADD.FTZ R133, R217, R133 ;  /* 0x00000085d9857221 */ /* 0x000fe40000010000 */
[----:B------:R-:W-:Y:S01]  /*b0a0*/  LDSM.16.MT88.4 R216, [R226+0x3900] ;  /* 0x00390000e2d8783b */ /* 0x000fe20000004200 */
[----:B------:R-:W-:Y:S01]  /*b0b0*/  FADD.FTZ R134, R210, R134 ;  /* 0x00000086d2867221 */ /* 0x000fe20000010000 */
[-C--:B------:R-:W-:Y:S04]  /*b0c0*/  HMMA.16816.F32.BF16 R12, R148, R146.reuse, R12 ;  /* 0x00000092940c723c */ /* 0x080fe8000004180c */
[----:B------:R-:W-:Y:S01]  /*b0d0*/  FADD.FTZ R134, R211, R134 ;  /* 0x00000086d3867221 */ /* 0x000fe20000010000 */
[----:B------:R-:W-:Y:S01]  /*b0e0*/  F2FP.BF16.PACK_AB R210, R251, R252 ;  /* 0x000000fcfbd2723e */ /* 0x000fe200000010ff */
[----:B-1----:R-:W-:Y:S02]  /*b0f0*/  LDSM.16.MT88.4 R168, [R226+0x1900] ;  /* 0x00190000e2a8783b */ /* 0x002fe40000004200 */
[C---:B------:R-:W-:Y:S04]  /*b100*/  HMMA.16816.F32.BF16 R16, R140.reuse, R146, R16 ;  /* 0x000000928c10723c */ /* 0x040fe80000041810 */
[----:B------:R-:W-:Y:S02]  /*b110*/  FADD.FTZ R134, R212, R134 ;  /* 0x00000086d4867221 */ /* 0x000fe40000010000 */
[----:B------:R-:W1:Y:S02]  /*b120*/  LDSM.16.MT88.4 R144, [R225+0x3100] ;  /* 0x00310000e190783b */ /* 0x000e640000004200 */
[-C--:B------:R-:W-:Y:S04]  /*b130*/  HMMA.16816.F32.BF16 R20, R140, R152.reuse, R20 ;  /* 0x000000988c14723c */ /* 0x080fe80000041814 */
[----:B---3--:R-:W-:Y:S02]  /*b140*/  FADD.FTZ R3, R242, R0 ;  /* 0x00000000f2037221 */ /* 0x008fe40000010000 */
[----:B------:R-:W-:Y:S01]  /*b150*/  LDSM.16.MT88.4 R212, [R225+0x3900] ;  /* 0x00390000e1d4783b */ /* 0x000fe20000004200 */
[----:B------:R-:W-:Y:S01]  /*b160*/  FADD.FTZ R0, R220, R133 ;  /* 0x00000085dc007221 */ /* 0x000fe20000010000 */
[C---:B------:R-:W-:Y:S04]  /*b170*/  HMMA.16816.F32.BF16 R24, R148.reuse, R152, R24 ;  /* 0x000000989418723c */ /* 0x040fe80000041818 */
[----:B------:R-:W-:Y:S01]  /*b180*/  MOV R133, R166 ;  /* 0x000000a600857202 */ /* 0x000fe20000000f00 */
[----:B------:R-:W-:Y:S01]  /*b190*/  FADD.FTZ R0, R176, R0 ;  /* 0x00000000b0007221 */ /* 0x000fe20000010000 */
[----:B------:R-:W-:Y:S01]  /*b1a0*/  MOV R166, R184 ;  /* 0x000000b800a67202 */ /* 0x000fe20000000f00 */
[----:B------:R-:W-:Y:S01]  /*b1b0*/  FADD.FTZ R3, R177, R3 ;  /* 0x00000003b1037221 */ /* 0x000fe20000010000 */
[-C--:B------:R-:W-:Y:S04]  /*b1c0*/  HMMA.16816.F32.BF16 R28, R148, R154.reuse, R28 ;  /* 0x0000009a941c723c */ /* 0x080fe8000004181c */
[----:B------:R-:W-:Y:S01]  /*b1d0*/  MOV R177, R204 ;  /* 0x000000cc00b17202 */ /* 0x000fe20000000f00 */
[----:B------:R-:W-:Y:S01]  /*b1e0*/  FADD.FTZ R3, R243, R3 ;  /* 0x00000003f3037221 */ /* 0x000fe20000010000 */
[----:B------:R-:W-:Y:S01]  /*b1f0*/  MOV R176, R188 ;  /* 0x000000bc00b07202 */ /* 0x000fe20000000f00 */
[----:B------:R-:W-:Y:S01]  /*b200*/  FADD.FTZ R0, R235, R0 ;  /* 0x00000000eb007221 */ /* 0x000fe20000010000 */
[C---:B------:R-:W-:Y:S01]  /*b210*/  HMMA.16816.F32.BF16 R32, R140.reuse, R154, R32 ;  /* 0x0000009a8c20723c */ /* 0x040fe20000041820 */
[----:B------:R-:W3:Y:S03]  /*b220*/  LDSM.16.MT88.4 R152, [R226+0x3100] ;  /* 0x00310000e298783b */ /* 0x000ee60000004200 */
[----:B------:R-:W-:Y:S01]  /*b230*/  F2FP.BF16.PACK_AB R188, R172, R173 ;  /* 0x000000adacbc723e */ /* 0x000fe200000010ff */
[----:B------:R-:W-:Y:S03]  /*b240*/  FADD.FTZ R134, R164, R134 ;  /* 0x00000086a4867221 */ /* 0x000fe60000010000 */
[-C--:B------:R-:W-:Y:S08]  /*b250*/  HMMA.16816.F32.BF16 R36, R140, R156.reuse, R36 ;  /* 0x0000009c8c24723c */ /* 0x080ff00000041824 */
[C---:B------:R-:W-:Y:S08]  /*b260*/  HMMA.16816.F32.BF16 R40, R148.reuse, R156, R40 ;  /* 0x0000009c9428723c */ /* 0x040ff00000041828 */
[-C--:B------:R-:W-:Y:S08]  /*b270*/  HMMA.16816.F32.BF16 R44, R148, R158.reuse, R44 ;  /* 0x0000009e942c723c */ /* 0x080ff0000004182c */
[C---:B------:R-:W-:Y:S01]  /*b280*/  HMMA.16816.F32.BF16 R48, R140.reuse, R158, R48 ;  /* 0x0000009e8c30723c */ /* 0x040fe20000041830 */
[----:B------:R-:W4:Y:S07]  /*b290*/  LDSM.16.MT88.4 R156, [R228+0x3100] ;  /* 0x00310000e49c783b */ /* 0x000f2e0000004200 */
[-C--:B------:R-:W-:Y:S08]  /*b2a0*/  HMMA.16816.F32.BF16 R52, R140, R160.reuse, R52 ;  /* 0x000000a08c34723c */ /* 0x080ff00000041834 */
[C---:B------:R-:W-:Y:S08]  /*b2b0*/  HMMA.16816.F32.BF16 R56, R148.reuse, R160, R56 ;  /* 0x000000a09438723c */ /* 0x040ff00000041838 */
[-C--:B------:R-:W-:Y:S08]  /*b2c0*/  HMMA.16816.F32.BF16 R60, R148, R162.reuse, R60 ;  /* 0x000000a2943c723c */ /* 0x080ff0000004183c */
[C---:B------:R-:W-:Y:S01]  /*b2d0*/  HMMA.16816.F32.BF16 R64, R140.reuse, R162, R64 ;  /* 0x000000a28c40723c */ /* 0x040fe20000041840 */
[----:B------:R-:W2:Y:S07]  /*b2e0*/  LDSM.16.MT88.4 R160, [R227+0x3100] ;  /* 0x00310000e3a0783b */ /* 0x000eae0000004200 */
[-C--:B-1----:R-:W-:Y:S08]  /*b2f0*/  HMMA.16816.F32.BF16 R68, R140, R144.reuse, R68 ;  /* 0x000000908c44723c */ /* 0x082ff00000041844 */
[C---:B------:R-:W-:Y:S08]  /*b300*/  HMMA.16816.F32.BF16 R72, R148.reuse, R144, R72 ;  /* 0x000000909448723c */ /* 0x040ff00000041848 */
[-C--:B------:R-:W-:Y:S08]  /*b310*/  HMMA.16816.F32.BF16 R76, R148, R146.reuse, R76 ;  /* 0x00000092944c723c */ /* 0x080ff0000004184c */
[C---:B------:R-:W-:Y:S08]  /*b320*/  HMMA.16816.F32.BF16 R80, R140.reuse, R146, R80 ;  /* 0x000000928c50723c */ /* 0x040ff00000041850 */
[-C--:B---3--:R-:W-:Y:S08]  /*b330*/  HMMA.16816.F32.BF16 R84, R140, R152.reuse, R84 ;  /* 0x000000988c54723c */ /* 0x088ff00000041854 */
[C---:B------:R-:W-:Y:S08]  /*b340*/  HMMA.16816.F32.BF16 R88, R148.reuse, R152, R88 ;  /* 0x000000989458723c */ /* 0x040ff00000041858 */
[-C--:B------:R-:W-:Y:S08]  /*b350*/  HMMA.16816.F32.BF16 R92, R148, R154.reuse, R92 ;  /* 0x0000009a945c723c */ /* 0x080ff0000004185c */
[C---:B------:R-:W-:Y:S01]  /*b360*/  HMMA.16816.F32.BF16 R96, R140.reuse, R154, R96 ;  /* 0x0000009a8c60723c */ /* 0x040fe20000041860 */
[----:B------:R-:W1:Y:S07]  /*b370*/  LDSM.16.MT88.4 R152, [R225+0x1900] ;  /* 0x00190000e198783b */ /* 0x000e6e0000004200 */
[-C--:B----4-:R-:W-:Y:S08]  /*b380*/  HMMA.16816.F32.BF16 R100, R140, R156.reuse, R100 ;  /* 0x0000009c8c64723c */ /* 0x090ff00000041864 */
[C---:B------:R-:W-:Y:S07]  /*b390*/  HMMA.16816.F32.BF16 R104, R148.reuse, R156, R104 ;  /* 0x0000009c9468723c */ /* 0x040fee0000041868 */
[----:B------:R-:W-:Y:S01]  /*b3a0*/  MOV R156, R206 ;  /* 0x000000ce009c7202 */ /* 0x000fe20000000f00 */
[-C--:B------:R-:W-:Y:S04]  /*b3b0*/  HMMA.16816.F32.BF16 R108, R148, R158.reuse, R108 ;  /* 0x0000009e946c723c */ /* 0x080fe8000004186c */
[----:B------:R-:W-:Y:S02]  /*b3c0*/  MOV R157, R167 ;  /* 0x000000a7009d7202 */ /* 0x000fe40000000f00 */
[----:B------:R-:W-:Y:S02]  /*b3d0*/  MOV R167, R186 ;  /* 0x000000ba00a77202 */ /* 0x000fe40000000f00 */
[C---:B------:R-:W-:Y:S04]  /*b3e0*/  HMMA.16816.F32.BF16 R112, R140.reuse, R158, R112 ;  /* 0x0000009e8c70723c */ /* 0x040fe80000041870 */
[----:B------:R-:W-:Y:S03]  /*b3f0*/  F2FP.BF16.PACK_AB R191, R133, R157 ;  /* 0x0000009d85bf723e */ /* 0x000fe600000010ff */
[----:B--2---:R-:W-:Y:S01]  /*b400*/  MOV R158, R132 ;  /* 0x00000084009e7202 */ /* 0x004fe20000000f00 */
[-C--:B------:R-:W-:Y:S04]  /*b410*/  HMMA.16816.F32.BF16 R116, R140, R160.reuse, R116 ;  /* 0x000000a08c74723c */ /* 0x080fe80000041874 */
[----:B------:R-:W-:Y:S01]  /*b420*/  FADD.FTZ R132, R222, R139 ;  /* 0x0000008bde847221 */ /* 0x000fe20000010000 */
[----:B------:R-:W-:Y:S01]  /*b430*/  MOV R159, R187 ;  /* 0x000000bb009f7202 */ /* 0x000fe20000000f00 */
[----:B------:R2:W3:Y:S01]  /*b440*/  MUFU.EX2 R139, R189 ;  /* 0x000000bd008b7308 */ /* 0x0004e20000000800 */
[----:B------:R-:W4:Y:S01]  /*b450*/  LDSM.16.MT88.4 R184, [R228+0x1900] ;  /* 0x00190000e4b8783b */ /* 0x000f220000004200 */
[C---:B------:R-:W-:Y:S04]  /*b460*/  HMMA.16816.F32.BF16 R120, R148.reuse, R160, R120 ;  /* 0x000000a09478723c */ /* 0x040fe80000041878 */
[----:B------:R-:W-:Y:S01]  /*b470*/  FADD.FTZ R132, R231, R132 ;  /* 0x00000084e7847221 */ /* 0x000fe20000010000 */
[----:B------:R-:W-:Y:S02]  /*b480*/  F2FP.BF16.PACK_AB R190, R158, R176 ;  /* 0x000000b09ebe723e */ /* 0x000fe400000010ff */
[----:B------:R-:W-:Y:S01]  /*b490*/  LDSM.16.MT88.4 R220, [R228+0x3900] ;  /* 0x00390000e4dc783b */ /* 0x000fe20000004200 */
[-C--:B------:R-:W-:Y:S04]  /*b4a0*/  HMMA.16816.F32.BF16 R124, R148, R162.reuse, R124 ;  /* 0x000000a2947c723c */ /* 0x080fe8000004187c */
[----:B------:R-:W-:Y:S03]  /*b4b0*/  FADD.FTZ R132, R241, R132 ;  /* 0x00000084f1847221 */ /* 0x000fe60000010000 */
[----:B------:R4:W5:Y:S01]  /*b4c0*/  LDL.LU R231, [R1+0x50] ;  /* 0x0000500001e77983 */ /* 0x0009620000300800 */
[----:B------:R-:W-:Y:S03]  /*b4d0*/  HMMA.16816.F32.BF16 R128, R140, R162, R128 ;  /* 0x000000a28c80723c */ /* 0x000fe60000041880 */
[----:B------:R4:W5:Y:S01]  /*b4e0*/  LDL.LU R241, [R1+0x4c] ;  /* 0x00004c0001f17983 */ /* 0x0009620000300800 */
[----:B------:R-:W-:Y:S01]  /*b4f0*/  FADD.FTZ R132, R178, R132 ;  /* 0x00000084b2847221 */ /* 0x000fe20000010000 */
[----:B------:R-:W-:Y:S02]  /*b500*/  MOV R178, R205 ;  /* 0x000000cd00b27202 */ /* 0x000fe40000000f00 */
[----:B--2---:R-:W-:Y:S01]  /*b510*/  F2FP.BF16.PACK_AB R189, R175, R200 ;  /* 0x000000c8afbd723e */ /* 0x004fe200000010ff */
[----:B------:R2:W5:Y:S01]  /*b520*/  LDL.LU R242, [R1+0x48] ;  /* 0x0000480001f27983 */ /* 0x0005620000300800 */
[----:B---3--:R-:W-:Y:S03]  /*b530*/  F2FP.BF16.PACK_AB R211, R138, R139 ;  /* 0x0000008b8ad3723e */ /* 0x008fe600000010ff */
[----:B------:R2:W5:Y:S02]  /*b540*/  LDL.LU R243, [R1+0x44] ;  /* 0x0000440001f37983 */ /* 0x0005640000300800 */
[-C--:B-1----:R-:W-:Y:S02]  /*b550*/  HMMA.16816.F32.BF16 R144, R188, R152.reuse, R4 ;  /* 0x00000098bc90723c */ /* 0x082fe40000041804 */
[----:B------:R2:W5:Y:S04]  /*b560*/  LDL.LU R235, [R1+0x40] ;  /* 0x0000400001eb7983 */ /* 0x0005680000300800 */
[----:B------:R-:W1:Y:S02]  /*b570*/  LDSM.16.MT88.4 R204, [R227+0x1900] ;  /* 0x00190000e3cc783b */ /* 0x000e640000004200 */
[C---:B------:R-:W-:Y:S06]  /*b580*/  HMMA.16816.F32.BF16 R140, R208.reuse, R152, R8 ;  /* 0x00000098d08c723c */ /* 0x040fec0000041808 */
[----:B------:R-:W3:Y:S01]  /*b590*/  LDSM.16.MT88.4 R4, [R227+0x3900] ;  /* 0x00390000e304783b */ /* 0x000ee20000004200 */
[----:B------:R-:W-:Y:S01]  /*b5a0*/  MOV R8, R158 ;  /* 0x0000009e00087202 */ /* 0x000fe20000000f00 */
[-C--:B------:R-:W-:Y:S04]  /*b5b0*/  HMMA.16816.F32.BF16 R148, R208, R154.reuse, R12 ;  /* 0x0000009ad094723c */ /* 0x080fe8000004180c */
[----:B------:R-:W-:Y:S02]  /*b5c0*/  MOV R11, R157 ;  /* 0x0000009d000b7202 */ /* 0x000fe40000000f00 */
[----:B------:R-:W-:Y:S02]  /*b5d0*/  MOV R9, R159 ;  /* 0x0000009f00097202 */ /* 0x000fe40000000f00 */
[C---:B------:R-:W-:Y:S04]  /*b5e0*/  HMMA.16816.F32.BF16 R152, R188.reuse, R154, R16 ;  /* 0x0000009abc98723c */ /* 0x040fe80000041810 */
[----:B------:R-:W-:Y:S02]  /*b5f0*/  MOV R10, R156 ;  /* 0x0000009c000a7202 */ /* 0x000fe40000000f00 */
[----:B------:R-:W-:Y:S02]  /*b600*/  MOV R15, R167 ;  /* 0x000000a7000f7202 */ /* 0x000fe40000000f00 */
        /* <DEDUP_REMOVED lines=12> */
[-C--:B----4-:R-:W-:Y:S04]  /*b6d0*/  HMMA.16816.F32.BF16 R172, R188, R184.reuse, R36 ;  /* 0x000000b8bcac723c */ /* 0x090fe80000041824 */
[----:B------:R-:W-:Y:S02]  /*b6e0*/  MOV R29, R13 ;  /* 0x0000000d001d7202 */ /* 0x000fe40000000f00 */
[----:B------:R-:W-:Y:S02]  /*b6f0*/  MOV R13, R176 ;  /* 0x000000b0000d7202 */ /* 0x000fe40000000f00 */
[----:B------:R-:W-:Y:S04]  /*b700*/  MOV R33, R177 ;  /* 0x000000b100217202 */ /* 0x000fe80000000f00 */
[----:B------:R-:W-:Y:S02]  /*b710*/  MOV R39, R179 ;  /* 0x000000b300277202 */ /* 0x000fe40000000f00 */
[----:B------:R-:W-:Y:S02]  /*b720*/  MOV R12, R178 ;  /* 0x000000b2000c7202 */ /* 0x000fe40000000f00 */
[C---:B------:R-:W-:Y:S04]  /*b730*/  HMMA.16816.F32.BF16 R176, R208.reuse, R184, R40 ;  /* 0x000000b8d0b0723c */ /* 0x040fe80000041828 */
[----:B------:R-:W-:Y:S01]  /*b740*/  MOV R20, R183 ;  /* 0x000000b700147202 */ /* 0x000fe20000000f00 */
[----:B------:R-:W-:Y:S01]  /*b750*/  FADD.FTZ R0, R39, R0 ;  /* 0x0000000027007221 */ /* 0x000fe20000010000 */
[----:B------:R-:W-:Y:S01]  /*b760*/  MOV R21, R182 ;  /* 0x000000b600157202 */ /* 0x000fe20000000f00 */
[----:B------:R-:W-:Y:S01]  /*b770*/  FADD.FTZ R12, R12, R134 ;  /* 0x000000860c0c7221 */ /* 0x000fe20000010000 */
[----:B------:R-:W-:Y:S04]  /*b780*/  MOV R38, R180 ;  /* 0x000000b400267202 */ /* 0x000fe80000000f00 */
[----:B------:R-:W-:Y:S01]  /*b790*/  MOV R37, R181 ;  /* 0x000000b500257202 */ /* 0x000fe20000000f00 */
[----:B------:R-:W-:Y:S01]  /*b7a0*/  FADD.FTZ R3, R38, R3 ;  /* 0x0000000326037221 */ /* 0x000fe20000010000 */
[-C--:B------:R-:W-:Y:S03]  /*b7b0*/  HMMA.16816.F32.BF16 R180, R208, R186.reuse, R44 ;  /* 0x000000bad0b4723c */ /* 0x080fe6000004182c */
[----:B------:R-:W-:Y:S02]  /*b7c0*/  MOV R15, R8 ;  /* 0x00000008000f7202 */ /* 0x000fe40000000f00 */
[----:B------:R-:W-:Y:S02]  /*b7d0*/  MOV R30, R14 ;  /* 0x0000000e001e7202 */ /* 0x000fe40000000f00 */
[----:B------:R-:W-:Y:S01]  /*b7e0*/  MOV R14, R11 ;  /* 0x0000000b000e7202 */ /* 0x000fe20000000f00 */
[C---:B------:R-:W-:Y:S04]  /*b7f0*/  HMMA.16816.F32.BF16 R184, R188.reuse, R186, R48 ;  /* 0x000000babcb8723c */ /* 0x040fe80000041830 */
[----:B------:R-:W-:Y:S02]  /*b800*/  MOV R25, R195 ;  /* 0x000000c300197202 */ /* 0x000fe40000000f00 */
[----:B------:R-:W-:Y:S02]  /*b810*/  MOV R26, R194 ;  /* 0x000000c2001a7202 */ /* 0x000fe40000000f00 */
[----:B------:R-:W-:Y:S04]  /*b820*/  MOV R27, R193 ;  /* 0x000000c1001b7202 */ /* 0x000fe80000000f00 */
[----:B------:R-:W-:Y:S02]  /*b830*/  MOV R32, R192 ;  /* 0x000000c000207202 */ /* 0x000fe40000000f00 */
[-C--:B-1----:R-:W-:Y:S03]  /*b840*/  HMMA.16816.F32.BF16 R192, R188, R204.reuse, R52 ;  /* 0x000000ccbcc0723c */ /* 0x082fe60000041834 */
[----:B------:R-:W-:Y:S01]  /*b850*/  MOV R31, R197 ;  /* 0x000000c5001f7202 */ /* 0x000fe20000000f00 */
[----:B------:R-:W-:Y:S01]  /*b860*/  FADD.FTZ R12, R32, R12 ;  /* 0x0000000c200c7221 */ /* 0x000fe20000010000 */
[----:B------:R-:W-:Y:S02]  /*b870*/  MOV R24, R196 ;  /* 0x000000c400187202 */ /* 0x000fe40000000f00 */
[----:B------:R-:W-:Y:S02]  /*b880*/  MOV R11, R199 ;  /* 0x000000c7000b7202 */ /* 0x000fe40000000f00 */
[----:B------:R-:W-:Y:S02]  /*b890*/  MOV R8, R198 ;  /* 0x000000c600087202 */ /* 0x000fe40000000f00 */
[C---:B------:R-:W-:Y:S04]  /*b8a0*/  HMMA.16816.F32.BF16 R196, R208.reuse, R204, R56 ;  /* 0x000000ccd0c4723c */ /* 0x040fe80000041838 */
[----:B------:R-:W-:Y:S01]  /*b8b0*/  MOV R23, R200 ;  /* 0x000000c800177202 */ /* 0x000fe20000000f00 */
[----:B------:R-:W-:Y:S01]  /*b8c0*/  FADD.FTZ R8, R8, R132 ;  /* 0x0000008408087221 */ /* 0x000fe20000010000 */
[----:B------:R-:W-:Y:S02]  /*b8d0*/  MOV R35, R9 ;  /* 0x0000000900237202 */ /* 0x000fe40000000f00 */
[----:B------:R-:W-:Y:S01]  /*b8e0*/  MOV R34, R10 ;  /* 0x0000000a00227202 */ /* 0x000fe20000000f00 */
[----:B------:R-:W-:Y:S03]  /*b8f0*/  FADD.FTZ R8, R37, R8 ;  /* 0x0000000825087221 */ /* 0x000fe60000010000 */
[----:B------:R-:W-:Y:S01]  /*b900*/  MOV R9, R203 ;  /* 0x000000cb00097202 */ /* 0x000fe20000000f00 */
[----:B------:R-:W-:Y:S01]  /*b910*/  FADD.FTZ R11, R11, R8 ;  /* 0x000000080b0b7221 */ /* 0x000fe20000010000 */
[----:B------:R-:W-:Y:S01]  /*b920*/  MOV R10, R202 ;  /* 0x000000ca000a7202 */ /* 0x000fe20000000f00 */
[----:B------:R-:W-:Y:S01]  /*b930*/  FADD.FTZ R8, R33, R12 ;  /* 0x0000000c21087221 */ /* 0x000fe20000010000 */
[-C--:B------:R-:W-:Y:S03]  /*b940*/  HMMA.16816.F32.BF16 R200, R208, R206.reuse, R60 ;  /* 0x000000ced0c8723c */ /* 0x080fe6000004183c */
[----:B------:R-:W-:Y:S01]  /*b950*/  FADD.FTZ R10, R10, R3 ;  /* 0x000000030a0a7221 */ /* 0x000fe20000010000 */
[----:B------:R-:W-:Y:S01]  /*b960*/  MOV R132, R136 ;  /* 0x0000008800847202 */ /* 0x000fe20000000f00 */
[----:B------:R-:W-:Y:S02]  /*b970*/  FADD.FTZ R3, R34, R11 ;  /* 0x0000000b22037221 */ /* 0x000fe40000010000 */
[----:B------:R-:W-:Y:S01]  /*b980*/  FADD.FTZ R9, R9, R0 ;  /* 0x0000000009097221 */ /* 0x000fe20000010000 */
[C---:B------:R-:W-:Y:S04]  /*b990*/  HMMA.16816.F32.BF16 R204, R188.reuse, R206, R64 ;  /* 0x000000cebccc723c */ /* 0x040fe80000041840 */
[----:B------:R-:W-:Y:S02]  /*b9a0*/  FADD.FTZ R0, R35, R10 ;  /* 0x0000000a23007221 */ /* 0x000fe40000010000 */
[----:B------:R-:W-:Y:S02]  /*b9b0*/  FADD.FTZ R11, R28, R9 ;  /* 0x000000091c0b7221 */ /* 0x000fe40000010000 */
[-C--:B------:R-:W-:Y:S04]  /*b9c0*/  HMMA.16816.F32.BF16 R68, R188, R212.reuse, R68 ;  /* 0x000000d4bc44723c */ /* 0x080fe80000041844 */
[----:B------:R-:W-:Y:S02]  /*b9d0*/  FADD.FTZ R9, R29, R3 ;  /* 0x000000031d097221 */ /* 0x000fe40000010000 */
[----:B------:R-:W-:Y:S02]  /*b9e0*/  FADD.FTZ R10, R248, R8 ;  /* 0x00000008f80a7221 */ /* 0x000fe40000010000 */
[C---:B------:R-:W-:Y:S04]  /*b9f0*/  HMMA.16816.F32.BF16 R72, R208.reuse, R212, R72 ;  /* 0x000000d4d048723c */ /* 0x040fe80000041848 */
[----:B------:R-:W-:Y:S02]  /*ba00*/  FADD.FTZ R3, R249, R10 ;  /* 0x0000000af9037221 */ /* 0x000fe40000010000 */
[----:B------:R-:W-:Y:S02]  /*ba10*/  FADD.FTZ R8, R30, R0 ;  /* 0x000000001e087221 */ /* 0x000fe40000010000 */
[-C--:B------:R-:W-:Y:S04]  /*ba20*/  HMMA.16816.F32.BF16 R76, R208, R214.reuse, R76 ;  /* 0x000000d6d04c723c */ /* 0x080fe8000004184c */
[----:B------:R-:W-:Y:S02]  /*ba30*/  FADD.FTZ R0, R24, R9 ;  /* 0x0000000918007221 */ /* 0x000fe40000010000 */
[----:B------:R-:W-:Y:S02]  /*ba40*/  FADD.FTZ R10, R25, R8 ;  /* 0x00000008190a7221 */ /* 0x000fe40000010000 */
[C---:B------:R-:W-:Y:S04]  /*ba50*/  HMMA.16816.F32.BF16 R80, R188.reuse, R214, R80 ;  /* 0x000000d6bc50723c */ /* 0x040fe80000041850 */
[----:B------:R-:W-:Y:S04]  /*ba60*/  FADD.FTZ R9, R27, R0 ;  /* 0x000000001b097221 */ /* 0x000fe80000010000 */
[-C--:B------:R-:W-:Y:S04]  /*ba70*/  HMMA.16816.F32.BF16 R84, R188, R216.reuse, R84 ;  /* 0x000000d8bc54723c */ /* 0x080fe80000041854 */
[----:B------:R-:W-:Y:S04]  /*ba80*/  FADD.FTZ R9, R22, R9 ;  /* 0x0000000916097221 */ /* 0x000fe80000010000 */
[C---:B------:R-:W-:Y:S08]  /*ba90*/  HMMA.16816.F32.BF16 R88, R208.reuse, R216, R88 ;  /* 0x000000d8d058723c */ /* 0x040ff00000041858 */
[-C--:B------:R-:W-:Y:S08]  /*baa0*/  HMMA.16816.F32.BF16 R92, R208, R218.reuse, R92 ;  /* 0x000000dad05c723c */ /* 0x080ff0000004185c */
[C---:B------:R-:W-:Y:S08]  /*bab0*/  HMMA.16816.F32.BF16 R96, R188.reuse, R218, R96 ;  /* 0x000000dabc60723c */ /* 0x040ff00000041860 */
[-C--:B------:R-:W-:Y:S08]  /*bac0*/  HMMA.16816.F32.BF16 R100, R188, R220.reuse, R100 ;  /* 0x000000dcbc64723c */ /* 0x080ff00000041864 */
[C---:B------:R-:W-:Y:S08]  /*bad0*/  HMMA.16816.F32.BF16 R104, R208.reuse, R220, R104 ;  /* 0x000000dcd068723c */ /* 0x040ff00000041868 */
[-C--:B------:R-:W-:Y:S08]  /*bae0*/  HMMA.16816.F32.BF16 R108, R208, R222.reuse, R108 ;  /* 0x000000ded06c723c */ /* 0x080ff0000004186c */
[C---:B------:R-:W-:Y:S08]  /*baf0*/  HMMA.16816.F32.BF16 R112, R188.reuse, R222, R112 ;  /* 0x000000debc70723c */ /* 0x040ff00000041870 */
[-C--:B---3--:R-:W-:Y:S08]  /*bb00*/  HMMA.16816.F32.BF16 R116, R188, R4.reuse, R116 ;  /* 0x00000004bc74723c */ /* 0x088ff00000041874 */
[C---:B------:R-:W-:Y:S07]  /*bb10*/  HMMA.16816.F32.BF16 R120, R208.reuse, R4, R120 ;  /* 0x00000004d078723c */ /* 0x040fee0000041878 */
[----:B------:R-:W-:Y:S01]  /*bb20*/  FADD.FTZ R4, R31, R11 ;  /* 0x0000000b1f047221 */ /* 0x000fe20000010000 */
[-C--:B------:R-:W-:Y:S04]  /*bb30*/  HMMA.16816.F32.BF16 R124, R208, R6.reuse, R124 ;  /* 0x00000006d07c723c */ /* 0x080fe8000004187c */
        /* <DEDUP_REMOVED lines=16> */
[----:B------:R-:W-:Y:S01]  /*bc40*/  FADD.FTZ R4, R14, R0 ;  /* 0x000000000e047221 */ /* 0x000fe20000010000 */
[----:B------:R-:W-:Y:S01]  /*bc50*/  STL [R1], R5 ;  /* 0x0000000501007387 */ /* 0x000fe20000100800 */
[----:B------:R-:W-:Y:S02]  /*bc60*/  FADD.FTZ R3, R251, R3 ;  /* 0x00000003fb037221 */ /* 0x000fe40000010000 */
[----:B------:R-:W-:Y:S02]  /*bc70*/  FADD.FTZ R4, R133, R4 ;  /* 0x0000000485047221 */ /* 0x000fe40000010000 */
[----:B------:R-:W-:Y:S01]  /*bc80*/  FADD.FTZ R0, R139, R7 ;  /* 0x000000078b007221 */ /* 0x000fe20000010000 */
[----:B------:R-:W-:Y:S02]  /*bc90*/  MOV R139, R2 ;  /* 0x00000002008b7202 */ /* 0x000fe40000000f00 */
[----:B------:R-:W-:Y:S01]  /*bca0*/  STL [R1+0x4], R4 ;  /* 0x0000040401007387 */ /* 0x000fe20000100800 */
[----:B------:R-:W-:Y:S01]  /*bcb0*/  FADD.FTZ R0, R138, R0 ;  /* 0x000000008a007221 */ /* 0x000fe20000010000 */
[----:B------:R-:W-:Y:S02]  /*bcc0*/  MOV R138, R135 ;  /* 0x00000087008a7202 */ /* 0x000fe40000000f00 */
[----:B------:R1:W-:Y:S04]  /*bcd0*/  STL [R1+0xc], R3 ;  /* 0x00000c0301007387 */ /* 0x0003e80000100800 */
[----:B------:R2:W-:Y:S01]  /*bce0*/  STL [R1+0x8], R0 ;  /* 0x0000080001007387 */ /* 0x0005e20000100800 */
[----:B-1----:R-:W-:Y:S01]  /*bcf0*/  MOV R3, R137 ;  /* 0x0000008900037202 */ /* 0x002fe20000000f00 */
[----:B------:R-:W-:-:S05]  /*bd00*/  @P1 BRA `(.L_x_112) ;  /* 0xffffb45000001947 */ /* 0x000fca000383ffff */
.L_x_111:
[----:B-12---:R-:W2:Y:S04]  /*bd10*/  LDL.LU R0, [R1] ;  /* 0x0000000001007983 */ /* 0x006ea80000300800 */
[----:B------:R-:W3:Y:S04]  /*bd20*/  LDL.LU R4, [R1+0x4] ;  /* 0x0000040001047983 */ /* 0x000ee80000300800 */
[----:B------:R-:W4:Y:S04]  /*bd30*/  LDL.LU R8, [R1+0xc] ;  /* 0x00000c0001087983 */ /* 0x000f280000300800 */
[----:B------:R-:W4:Y:S01]  /*bd40*/  LDL.LU R5, [R1+0x8] ;  /* 0x0000080001057983 */ /* 0x000f220000300800 */
[----:B------:R-:W-:-:S02]  /*bd50*/  MOV R18, 0xff800000 ;  /* 0xff80000000127802 */ /* 0x000fc40000000f00 */
[----:B------:R-:W-:Y:S02]  /*bd60*/  MOV R19, 0xff800000 ;  /* 0xff80000000137802 */ /* 0x000fe40000000f00 */
[----:B------:R-:W-:Y:S02]  /*bd70*/  MOV R20, 0xff800000 ;  /* 0xff80000000147802 */ /* 0x000fe40000000f00 */
[----:B------:R-:W-:Y:S02]  /*bd80*/  MOV R21, 0xff800000 ;  /* 0xff80000000157802 */ /* 0x000fe40000000f00 */
[----:B------:R-:W-:Y:S01]  /*bd90*/  PLOP3.LUT P4, PT, PT, PT, PT, 0x8, 0x0 ;  /* 0x000000000000781c */ /* 0x000fe20003f8e170 */
[----:B--2---:R-:W1:Y:S04]  /*bda0*/  SHFL.BFLY PT, R11, R0, 0x2, 0x1f ;  /* 0x0c401f00000b7f89 */ /* 0x004e6800000e0000 */
[----:B---3--:R-:W2:Y:S04]  /*bdb0*/  SHFL.BFLY PT, R9, R4, 0x2, 0x1f ;  /* 0x0c401f0004097f89 */ /* 0x008ea800000e0000 */
[----:B----4-:R-:W3:Y:S04]  /*bdc0*/  SHFL.BFLY PT, R7, R8, 0x2, 0x1f ;  /* 0x0c401f0008077f89 */ /* 0x010ee800000e0000 */
[----:B------:R-:W4:Y:S01]  /*bdd0*/  SHFL.BFLY PT, R6, R5, 0x2, 0x1f ;  /* 0x0c401f0005067f89 */ /* 0x000f2200000e0000 */
[----:B-1----:R-:W-:-:S02]  /*bde0*/  FADD.FTZ R11, R11, R0 ;  /* 0x000000000b0b7221 */ /* 0x002fc40000010000 */
[----:B--2---:R-:W-:-:S03]  /*bdf0*/  FADD.FTZ R9, R9, R4 ;  /* 0x0000000409097221 */ /* 0x004fc60000010000 */
[----:B------:R-:W1:Y:S01]  /*be00*/  SHFL.BFLY PT, R0, R11, 0x1, 0x1f ;  /* 0x0c201f000b007f89 */ /* 0x000e6200000e0000 */
[----:B---3--:R-:W-:-:S03]  /*be10*/  FADD.FTZ R7, R7, R8 ;  /* 0x0000000807077221 */ /* 0x008fc60000010000 */
[----:B------:R-:W2:Y:S01]  /*be20*/  SHFL.BFLY PT, R4, R9, 0x1, 0x1f ;  /* 0x0c201f0009047f89 */ /* 0x000ea200000e0000 */
[----:B----4-:R-:W-:-:S03]  /*be30*/  FADD.FTZ R6, R6, R5 ;  /* 0x0000000506067221 */ /* 0x010fc60000010000 */
[----:B------:R-:W3:Y:S04]  /*be40*/  SHFL.BFLY PT, R3, R7, 0x1, 0x1f ;  /* 0x0c201f0007037f89 */ /* 0x000ee800000e0000 */
[----:B------:R-:W4:Y:S01]  /*be50*/  SHFL.BFLY PT, R5, R6, 0x1, 0x1f ;  /* 0x0c201f0006057f89 */ /* 0x000f2200000e0000 */
[----:B-1----:R-:W-:Y:S01]  /*be60*/  FADD.FTZ R11, R11, R0 ;  /* 0x000000000b0b7221 */ /* 0x002fe20000010000 */
[----:B------:R-:W-:Y:S01]  /*be70*/  MOV R0, RZ ;  /* 0x000000ff00007202 */ /* 0x000fe20000000f00 */
[----:B--2---:R-:W-:-:S03]  /*be80*/  FADD.FTZ R9, R9, R4 ;  /* 0x0000000409097221 */ /* 0x004fc60000010000 */
[----:B------:R-:W-:Y:S02]  /*be90*/  FSETP.NE.FTZ.AND P3, PT, R11, RZ, PT ;  /* 0x000000ff0b00720b */ /* 0x000fe40003f75000 */
[----:B------:R-:W-:Y:S01]  /*bea0*/  MOV R4, RZ ;  /* 0x000000ff00047202 */ /* 0x000fe20000000f00 */
[----:B---3--:R-:W-:Y:S01]  /*beb0*/  FADD.FTZ R7, R7, R3 ;  /* 0x0000000307077221 */ /* 0x008fe20000010000 */
[----:B------:R-:W-:Y:S02]  /*bec0*/  FSETP.NE.FTZ.AND P2, PT, R9, RZ, PT ;  /* 0x000000ff0900720b */ /* 0x000fe40003f55000 */
[----:B------:R-:W-:Y:S01]  /*bed0*/  MOV R3, RZ ;  /* 0x000000ff00037202 */ /* 0x000fe20000000f00 */
[----:B----4-:R-:W-:Y:S01]  /*bee0*/  FADD.FTZ R6, R5, R6 ;  /* 0x0000000605067221 */ /* 0x010fe20000010000 */
[----:B------:R-:W-:-:S04]  /*bef0*/  FSETP.NE.FTZ.AND P1, PT, R7, RZ, PT ;  /* 0x000000ff0700720b */ /* 0x000fc80003f35000 */
[----:B------:R-:W-:Y:S01]  /*bf00*/  FSETP.NE.FTZ.AND P0, PT, R6, RZ, PT ;  /* 0x000000ff0600720b */ /* 0x000fe20003f15000 */
[----:B------:R-:W1:Y:S08]  /*bf10*/  @P3 MUFU.RCP R0, R11 ;  /* 0x0000000b00003308 */ /* 0x000e700000001000 */
[----:B------:R-:W2:Y:S04]  /*bf20*/  @P1 MUFU.RCP R3, R7 ;  /* 0x0000000700031308 */ /* 0x000ea80000001000 */
[----:B------:R-:W-:Y:S01]  /*bf30*/  @P0 MOV R8, 0x3f317218 ;  /* 0x3f31721800080802 */ /* 0x000fe20000000f00 */
[----:B-1----:R-:W-:-:S03]  /*bf40*/  FMUL.FTZ R144, R0, R144 ;  /* 0x0000009000907220 */ /* 0x002fc60000410000 */
[----:B------:R-:W1:Y:S01]  /*bf50*/  @P2 MUFU.RCP R4, R9 ;  /* 0x0000000900042308 */ /* 0x000e620000001000 */
[C---:B------:R-:W-:Y:S02]  /*bf60*/  FMUL.FTZ R145, R0.reuse, R145 ;  /* 0x0000009100917220 */ /* 0x040fe40000410000 */
[C---:B------:R-:W-:Y:S02]  /*bf70*/  FMUL.FTZ R152, R0.reuse, R152 ;  /* 0x0000009800987220 */ /* 0x040fe40000410000 */
[C---:B------:R-:W-:Y:S02]  /*bf80*/  FMUL.FTZ R153, R0.reuse, R153 ;  /* 0x0000009900997220 */ /* 0x040fe40000410000 */
[C---:B------:R-:W-:Y:S01]  /*bf90*/  FMUL.FTZ R156, R0.reuse, R156 ;  /* 0x0000009c009c7220 */ /* 0x040fe20000410000 */
[----:B------:R-:W-:Y:S01]  /*bfa0*/  @P3 MUFU.LG2 R11, R11 ;  /* 0x0000000b000b3308 */ /* 0x000fe20000000c00 */
[C---:B------:R-:W-:Y:S02]  /*bfb0*/  FMUL.FTZ R157, R0.reuse, R157 ;  /* 0x0000009d009d7220 */ /* 0x040fe40000410000 */
[----:B------:R-:W-:-:S02]  /*bfc0*/  FMUL.FTZ R168, R0, R168 ;  /* 0x000000a800a87220 */ /* 0x000fc40000410000 */
[C---:B------:R-:W-:Y:S02]  /*bfd0*/  FMUL.FTZ R169, R0.reuse, R169 ;  /* 0x000000a900a97220 */ /* 0x040fe40000410000 */
[C---:B------:R-:W-:Y:S01]  /*bfe0*/  FMUL.FTZ R172, R0.reuse, R172 ;  /* 0x000000ac00ac7220 */ /* 0x040fe20000410000 */
[----:B------:R-:W-:Y:S01]  /*bff0*/  @P2 MUFU.LG2 R9, R9 ;  /* 0x0000000900092308 */ /* 0x000fe20000000c00 */
[C---:B------:R-:W-:Y:S02]  /*c000*/  FMUL.FTZ R173, R0.reuse, R173 ;  /* 0x000000ad00ad7220 */ /* 0x040fe40000410000 */
[C---:B------:R-:W-:Y:S02]  /*c010*/  FMUL.FTZ R184, R0.reuse, R184 ;  /* 0x000000b800b87220 */ /* 0x040fe40000410000 */
[C---:B------:R-:W-:Y:S02]  /*c020*/  FMUL.FTZ R185, R0.reuse, R185 ;  /* 0x000000b900b97220 */ /* 0x040fe40000410000 */
[C---:B------:R-:W-:Y:S01]  /*c030*/  FMUL.FTZ R192, R0.reuse, R192 ;  /* 0x000000c000c07220 */ /* 0x040fe20000410000 */
[----:B------:R-:W-:Y:S01]  /*c040*/  @P1 MUFU.LG2 R7, R7 ;  /* 0x0000000700071308 */ /* 0x000fe20000000c00 */
        /* <DEDUP_REMOVED lines=18> */
[----:B------:R-:W-:Y:S01]  /*c170*/  FMUL.FTZ R129, R0, R129 ;  /* 0x0000008100817220 */ /* 0x000fe20000410000 */
[----:B------:R-:W-:Y:S01]  /*c180*/  MOV R0, RZ ;  /* 0x000000ff00007202 */ /* 0x000fe20000000f00 */
[----:B--2---:R-:W-:-:S02]  /*c190*/  FMUL.FTZ R140, R3, R140 ;  /* 0x0000008c038c7220 */ /* 0x004fc40000410000 */
[C---:B------:R-:W-:Y:S02]  /*c1a0*/  FMUL.FTZ R141, R3.reuse, R141 ;  /* 0x0000008d038d7220 */ /* 0x040fe40000410000 */
[C---:B------:R-:W-:Y:S01]  /*c1b0*/  FMUL.FTZ R148, R3.reuse, R148 ;  /* 0x0000009403947220 */ /* 0x040fe20000410000 */
[----:B------:R-:W2:Y:S01]  /*c1c0*/  @P0 MUFU.RCP R0, R6 ;  /* 0x0000000600000308 */ /* 0x000ea20000001000 */
[C---:B------:R-:W-:Y:S02]  /*c1d0*/  FMUL.FTZ R149, R3.reuse, R149 ;  /* 0x0000009503957220 */ /* 0x040fe40000410000 */
[C---:B------:R-:W-:Y:S02]  /*c1e0*/  FMUL.FTZ R160, R3.reuse, R160 ;  /* 0x000000a003a07220 */ /* 0x040fe40000410000 */
[C---:B------:R-:W-:Y:S02]  /*c1f0*/  FMUL.FTZ R161, R3.reuse, R161 ;  /* 0x000000a103a17220 */ /* 0x040fe40000410000 */
[C---:B------:R-:W-:Y:S01]  /*c200*/  FMUL.FTZ R164, R3.reuse, R164 ;  /* 0x000000a403a47220 */ /* 0x040fe20000410000 */
[----:B------:R-:W3:Y:S01]  /*c210*/  @P0 MUFU.LG2 R6, R6 ;  /* 0x0000000600060308 */ /* 0x000ee20000000c00 */
        /* <DEDUP_REMOVED lines=25> */
[----:B------:R-:W-:Y:S01]  /*c3b0*/  @P2 MOV R3, 0x3f317218 ;  /* 0x3f31721800032802 */ /* 0x000fe20000000f00 */
[----:B-1----:R-:W-:-:S02]  /*c3c0*/  FMUL.FTZ R146, R4, R146 ;  /* 0x0000009204927220 */ /* 0x002fc40000410000 */
        /* <DEDUP_REMOVED lines=30> */
[----:B------:R-:W-:Y:S01]  /*c5b0*/  FMUL.FTZ R131, R4, R131 ;  /* 0x0000008304837220 */ /* 0x000fe20000410000 */
[----:B------:R-:W-:Y:S01]  /*c5c0*/  @P3 MOV R4, 0x3f317218 ;  /* 0x3f31721800043802 */ /* 0x000fe20000000f00 */
[C---:B--2---:R-:W-:Y:S02]  /*c5d0*/  FMUL.FTZ R142, R0.reuse, R142 ;  /* 0x0000008e008e7220 */ /* 0x044fe40000410000 */
        /* <DEDUP_REMOVED lines=30> */
[----:B------:R-:W-:Y:S01]  /*c7c0*/  FMUL.FTZ R127, R0, R127 ;  /* 0x0000007f007f7220 */ /* 0x000fe20000410000 */
[----:B------:R-:W-:Y:S01]  /*c7d0*/  @P1 MOV R0, 0x3f317218 ;  /* 0x3f31721800001802 */ /* 0x000fe20000000f00 */
[----:B------:R-:W-:Y:S02]  /*c7e0*/  @P2 FMUL.FTZ R5, R3, c[0x0][0x2d0] ;  /* 0x0000b40003052a20 */ /* 0x000fe40000410000 */
[----:B------:R-:W-:Y:S02]  /*c7f0*/  @P3 FMUL.FTZ R10, R4, c[0x0][0x2d0] ;  /* 0x0000b400040a3a20 */ /* 0x000fe40000410000 */
[----:B------:R-:W-:-:S02]  /*c800*/  @P1 FMUL.FTZ R3, R0, c[0x0][0x2d0] ;  /* 0x0000b40000031a20 */ /* 0x000fc40000410000 */
[----:B------:R-:W-:Y:S02]  /*c810*/  @P3 FMUL.FTZ R11, R11, 0.69314718246459960938 ;  /* 0x3f3172180b0b3820 */ /* 0x000fe40000410000 */
[----:B------:R-:W-:Y:S02]  /*c820*/  @P2 FMUL.FTZ R9, R9, 0.69314718246459960938 ;  /* 0x3f31721809092820 */ /* 0x000fe40000410000 */
[----:B------:R-:W-:Y:S02]  /*c830*/  @P1 FMUL.FTZ R7, R7, 0.69314718246459960938 ;  /* 0x3f31721807071820 */ /* 0x000fe40000410000 */
[----:B---3--:R-:W-:Y:S02]  /*c840*/  @P0 FMUL.FTZ R4, R6, 0.69314718246459960938 ;  /* 0x3f31721806040820 */ /* 0x008fe40000410000 */
[----:B------:R-:W-:Y:S02]  /*c850*/  @P0 FMUL.FTZ R0, R8, c[0x0][0x2d0] ;  /* 0x0000b40008000a20 */ /* 0x000fe40000410000 */
[----:B------:R-:W-:-:S02]  /*c860*/  @P3 FFMA.FTZ R18, R10, R137, R11 ;  /* 0x000000890a123223 */ /* 0x000fc4000001000b */
[----:B------:R-:W-:Y:S02]  /*c870*/  @P2 FFMA.FTZ R19, R5, R136, R9 ;  /* 0x0000008805132223 */ /* 0x000fe40000010009 */
[----:B-----5:R-:W-:Y:S02]  /*c880*/  @P1 FFMA.FTZ R20, R3, R135, R7 ;  /* 0x0000008703141223 */ /* 0x020fe40000010007 */
[----:B------:R-:W-:Y:S02]  /*c890*/  @P0 FFMA.FTZ R21, R0, R2, R4 ;  /* 0x0000000200150223 */ /* 0x000fe40000010004 */
.L_x_95:
[----:B------:R-:W-:Y:S05]  /*c8a0*/  @P4 BRA `(.L_x_113) ;  /* 0x0000209000004947 */ /* 0x000fea0003800000 */
[----:B------:R-:W1:Y:S01]  /*c8b0*/  S2R R16, SR_TID.X ;  /* 0x0000000000107919 */ /* 0x000e620000002100 */
[----:B------:R-:W-:Y:S01]  /*c8c0*/  ULDC.64 UR4, c[0x0][0x4d0] ;  /* 0x0001340000047ab9 */ /* 0x000fe20000000a00 */
[----:B------:R-:W-:Y:S01]  /*c8d0*/  IMAD R4, RZ, RZ, -UR11 ;  /* 0x8000000bff047e24 */ /* 0x000fe2000f8e02ff */
[----:B------:R-:W-:Y:S01]  /*c8e0*/  UIMAD.WIDE.U32 UR8, UR11, UR4, URZ ;  /* 0x000000040b0872a5 */ /* 0x000fe2000f8e003f */
[----:B------:R-:W2:Y:S01]  /*c8f0*/  S2R R11, SR_CTAID.Y ;  /* 0x00000000000b7919 */ /* 0x000ea20000002600 */
[----:B------:R-:W-:Y:S01]  /*c900*/  USHF.R.S32.HI UR6, URZ, 0x1f, UR11 ;  /* 0x0000001f3f067899 */ /* 0x000fe2000801140b */
[----:B------:R-:W-:Y:S01]  /*c910*/  MOV R24, c[0x0][0x4e8] ;  /* 0x00013a0000187a02 */ /* 0x000fe20000000f00 */
[----:B------:R-:W-:Y:S01]  /*c920*/  BSSY B0, `(.L_x_114) ;  /* 0x00000db000007945 */ /* 0x000fe20003800000 */
[----:B------:R-:W3:Y:S01]  /*c930*/  S2R R9, SR_CTAID.Z ;  /* 0x0000000000097919 */ /* 0x000ee20000002700 */
[----:B------:R-:W-:Y:S01]  /*c940*/  IMAD.U32 R3, RZ, RZ, UR9 ;  /* 0x00000009ff037e24 */ /* 0x000fe2000f8e00ff */
[----:B------:R-:W-:Y:S01]  /*c950*/  UIMAD UR7, UR6, UR4, URZ ;  /* 0x00000004060772a4 */ /* 0x000fe2000f8e023f */
[----:B------:R-:W-:Y:S01]  /*c960*/  IMAD.U32 R2, RZ, RZ, UR8 ;  /* 0x00000008ff027e24 */ /* 0x000fe2000f8e00ff */
[----:B------:R-:W4:Y:S04]  /*c970*/  S2R R15, SR_CTAID.X ;  /* 0x00000000000f7919 */ /* 0x000f280000002500 */
[----:B------:R-:W-:Y:S01]  /*c980*/  BAR.SYNC.DEFER_BLOCKING 0x1, 0x80 ;  /* 0x0042000000007b1d */ /* 0x000fe20000010000 */
[----:B------:R-:W-:Y:S01]  /*c990*/  UIMAD UR5, UR11, UR5, UR7 ;  /* 0x000000050b0572a4 */ /* 0x000fe2000f8e0207 */
[C---:B------:R-:W-:Y:S01]  /*c9a0*/  ISETP.NE.AND P0, PT, R24.reuse, 0x1, PT ;  /* 0x000000011800780c */ /* 0x040fe20003f05270 */
[----:B------:R-:W-:-:S02]  /*c9b0*/  IMAD R24, R24, c[0x0][0x388], RZ ;  /* 0x0000e20018187a24 */ /* 0x000fc400078e02ff */
[----:B------:R-:W-:Y:S01]  /*c9c0*/  UIADD3 UR5, UR9, UR5, URZ ;  /* 0x0000000509057290 */ /* 0x000fe2000fffe03f */
[----:B-1----:R-:W-:-:S05]  /*c9d0*/  SHF.R.S32.HI R6, RZ, 0x1f, R16 ;  /* 0x0000001fff067819 */ /* 0x002fca0000011410 */
[----:B------:R-:W-:Y:S01]  /*c9e0*/  IMAD.U32 R5, RZ, RZ, UR5 ;  /* 0x00000005ff057e24 */ /* 0x000fe2000f8e00ff */
[-C--:B------:R-:W-:Y:S01]  /*c9f0*/  LEA.HI R0, R6, R16.reuse, RZ, 0x2 ;  /* 0x0000001006007211 */ /* 0x080fe200078f10ff */
[----:B--2---:R-:W-:Y:S01]  /*ca00*/  IMAD R12, R4, c[0x0][0x550], R11 ;  /* 0x00015400040c7a24 */ /* 0x004fe200078e020b */
[-C--:B------:R-:W-:Y:S01]  /*ca10*/  LEA.HI R6, R6, R16.reuse, RZ, 0x5 ;  /* 0x0000001006067211 */ /* 0x080fe200078f28ff */
[----:B------:R-:W-:Y:S01]  /*ca20*/  IMAD.MOV.U32 R4, RZ, RZ, R2 ;  /* 0x000000ffff047224 */ /* 0x000fe200078e0002 */
[----:B------:R-:W-:Y:S01]  /*ca30*/  LOP3.LUT R0, R0, 0xfffffffc, RZ, 0xc0, !PT ;  /* 0xfffffffc00007812 */ /* 0x000fe200078ec0ff */
[----:B------:R-:W-:Y:S01]  /*ca40*/  ULDC.64 UR4, c[0x0][0x438] ;  /* 0x00010e0000047ab9 */ /* 0x000fe20000000a00 */
[----:B------:R-:W-:Y:S01]  /*ca50*/  LOP3.LUT R7, R6, 0xffffffe0, RZ, 0xc0, !PT ;  /* 0xffffffe006077812 */ /* 0x000fe200078ec0ff */
[----:B------:R-:W-:Y:S01]  /*ca60*/  UIMAD UR6, UR6, UR4, URZ ;  /* 0x00000004060672a4 */ /* 0x000fe2000f8e023f */
[----:B------:R-:W-:Y:S01]  /*ca70*/  IADD3 R0, -R0, R16, RZ ;  /* 0x0000001000007210 */ /* 0x000fe20007ffe1ff */
[----:B------:R-:W-:Y:S01]  /*ca80*/  UIMAD.WIDE.U32 UR8, UR11, UR4, URZ ;  /* 0x000000040b0872a5 */ /* 0x000fe2000f8e003f */
[--C-:B------:R-:W-:Y:S01]  /*ca90*/  SHF.R.S32.HI R8, RZ, 0x5, R6.reuse ;  /* 0x00000005ff087819 */ /* 0x100fe20000011406 */
[----:B------:R-:W-:Y:S01]  /*caa0*/  IMAD.IADD R16, R16, 0x1, -R7 ;  /* 0x0000000110107824 */ /* 0x000fe200078e0a07 */
[----:B------:R-:W-:Y:S01]  /*cab0*/  LEA.HI R3, R0, R0, RZ, 0x1 ;  /* 0x0000000000037211 */ /* 0x000fe200078f08ff */
[----:B------:R-:W-:Y:S01]  /*cac0*/  UIMAD UR4, UR11, UR5, UR6 ;  /* 0x000000050b0472a4 */ /* 0x000fe2000f8e0206 */
[----:B------:R-:W-:Y:S01]  /*cad0*/  SHF.R.S32.HI R2, RZ, 0x1f, R6 ;  /* 0x0000001fff027819 */ /* 0x000fe20000011406 */
[----:B---3--:R-:W-:Y:S01]  /*cae0*/  IMAD.WIDE.U32 R4, R9, c[0x0][0x4d8], R4 ;  /* 0x0001360009047a25 */ /* 0x008fe200078e0004 */
[----:B------:R-:W-:Y:S01]  /*caf0*/  LOP3.LUT R7, R3, 0x1ffffffe, RZ, 0xc0, !PT ;  /* 0x1ffffffe03077812 */ /* 0x000fe200078ec0ff */
[----:B------:R-:W-:Y:S01]  /*cb00*/  UIADD3 UR4, UR9, UR4, URZ ;  /* 0x0000000409047290 */ /* 0x000fe2000fffe03f */
[----:B------:R-:W-:-:S02]  /*cb10*/  LEA.HI R2, R2, R8, RZ, 0x2 ;  /* 0x0000000802027211 */ /* 0x000fc400078f10ff */
[----:B------:R-:W-:Y:S01]  /*cb20*/  IADD3 R7, R0, -R7, RZ ;  /* 0x8000000700077210 */ /* 0x000fe20007ffe0ff */
[----:B------:R-:W-:Y:S01]  /*cb30*/  IMAD.SHL.U32 R0, R3, 0x20, RZ ;  /* 0x0000002003007824 */ /* 0x000fe200078e00ff */
[----:B------:R-:W-:Y:S02]  /*cb40*/  SHF.R.S32.HI R3, RZ, 0x1f, R16 ;  /* 0x0000001fff037819 */ /* 0x000fe40000011410 */
[----:B------:R-:W-:Y:S02]  /*cb50*/  LOP3.LUT R2, R2, 0xffffffc, RZ, 0xc0, !PT ;  /* 0x0ffffffc02027812 */ /* 0x000fe400078ec0ff */
[----:B------:R-:W-:Y:S01]  /*cb60*/  LEA.HI R17, R3, R16, RZ, 0x2 ;  /* 0x0000001003117211 */ /* 0x000fe200078f10ff */
[----:B------:R-:W-:Y:S01]  /*cb70*/  IMAD.U32 R3, RZ, RZ, UR9 ;  /* 0x00000009ff037e24 */ /* 0x000fe2000f8e00ff */
[----:B------:R-:W-:Y:S01]  /*cb80*/  LOP3.LUT R0, R0, 0xffffffc0, RZ, 0xc0, !PT ;  /* 0xffffffc000007812 */ /* 0x000fe200078ec0ff */
[----:B------:R-:W-:Y:S01]  /*cb90*/  IMAD.IADD R8, R8, 0x1, -R2 ;  /* 0x0000000108087824 */ /* 0x000fe200078e0a02 */
[----:B------:R-:W-:Y:S01]  /*cba0*/  SHF.R.S32.HI R6, RZ, 0x2, R17 ;  /* 0x00000002ff067819 */ /* 0x000fe20000011411 */
[----:B------:R-:W-:Y:S01]  /*cbb0*/  IMAD.U32 R2, RZ, RZ, UR8 ;  /* 0x00000008ff027e24 */ /* 0x000fe2000f8e00ff */
[----:B------:R-:W-:Y:S01]  /*cbc0*/  SHF.R.S32.HI R10, RZ, 0x1f, R9 ;  /* 0x0000001fff0a7819 */ /* 0x000fe20000011409 */
[----:B------:R-:W-:Y:S01]  /*cbd0*/  IMAD R7, R7, 0x8, R0 ;  /* 0x0000000807077824 */ /* 0x000fe200078e0200 */
[----:B------:R-:W-:Y:S01]  /*cbe0*/  MOV R3, UR4 ;  /* 0x0000000400037c02 */ /* 0x000fe20008000f00 */
[----:B------:R-:W-:Y:S01]  /*cbf0*/  IMAD R14, R8, 0x10, R6 ;  /* 0x00000010080e7824 */ /* 0x000fe200078e0206 */
[----:B------:R-:W-:Y:S01]  /*cc00*/  LOP3.LUT P1, RZ, R16, 0x3, RZ, 0xc0, !PT ;  /* 0x0000000310ff7812 */ /* 0x000fe2000782c0ff */
[----:B------:R-:W-:-:S02]  /*cc10*/  IMAD R0, R10, c[0x0][0x4d8], RZ ;  /* 0x000136000a007a24 */ /* 0x000fc400078e02ff */
[----:B------:R-:W-:Y:S01]  /*cc20*/  IMAD R6, R10, c[0x0][0x440], RZ ;  /* 0x000110000a067a24 */ /* 0x000fe200078e02ff */
[----:B------:R-:W-:Y:S01]  /*cc30*/  IADD3 R8, R14, R7, RZ ;  /* 0x000000070e087210 */ /* 0x000fe20007ffe0ff */
[C---:B------:R-:W-:Y:S02]  /*cc40*/  IMAD R0, R9.reuse, c[0x0][0x4dc], R0 ;  /* 0x0001370009007a24 */ /* 0x040fe400078e0200 */
[----:B------:R-:W-:Y:S02]  /*cc50*/  IMAD R6, R9, c[0x0][0x444], R6 ;  /* 0x0001110009067a24 */ /* 0x000fe400078e0206 */
[----:B----4-:R-:W-:Y:S02]  /*cc60*/  IMAD R8, R15, 0x80, R8 ;  /* 0x000000800f087824 */ /* 0x010fe400078e0208 */
[----:B------:R-:W-:-:S04]  /*cc70*/  IMAD.WIDE.U32 R2, R9, c[0x0][0x440], R2 ;  /* 0x0001100009027a25 */ /* 0x000fc800078e0002 */
[----:B------:R-:W-:-:S04]  /*cc80*/  @P0 IMAD.HI.U32 R11, R8, c[0x0][0x4ec], RZ ;  /* 0x00013b00080b0a27 */ /* 0x000fc800078e00ff */
[----:B------:R-:W-:Y:S01]  /*cc90*/  IMAD.IADD R5, R5, 0x1, R0 ;  /* 0x0000000105057824 */ /* 0x000fe200078e0200 */
[----:B------:R-:W-:Y:S01]  /*cca0*/  SHF.R.S32.HI R0, RZ, 0x1f, R12 ;  /* 0x0000001fff007819 */ /* 0x000fe2000001140c */
[----:B------:R-:W-:Y:S01]  /*ccb0*/  IMAD.IADD R3, R3, 0x1, R6 ;  /* 0x0000000103037824 */ /* 0x000fe200078e0206 */
[----:B------:R-:W-:Y:S01]  /*ccc0*/  MOV R6, R8 ;  /* 0x0000000800067202 */ /* 0x000fe20000000f00 */
[----:B------:R-:W-:Y:S01]  /*ccd0*/  @P0 IMAD.HI.U32 R10, R8, c[0x0][0x4ec], RZ ;  /* 0x00013b00080a0a27 */ /* 0x000fe200078e00ff */
[----:B------:R-:W-:-:S03]  /*cce0*/  @P0 SHF.R.U32.HI R6, RZ, c[0x0][0x4f0], R11 ;  /* 0x00013c00ff060a19 */ /* 0x000fc6000001160b */
[----:B------:R-:W-:Y:S01]  /*ccf0*/  IMAD.MOV.U32 R7, RZ, RZ, R8 ;  /* 0x000000ffff077224 */ /* 0x000fe200078e0008 */
[----:B------:R-:W-:Y:S01]  /*cd00*/  @P0 SHF.R.U32.HI R7, RZ, c[0x0][0x4f0], R10 ;  /* 0x00013c00ff070a19 */ /* 0x000fe2000001160a */
[C---:B------:R-:W-:Y:S02]  /*cd10*/  IMAD R9, R0.reuse, c[0x0][0x448], RZ ;  /* 0x0001120000097a24 */ /* 0x040fe400078e02ff */
[----:B------:R-:W-:Y:S02]  /*cd20*/  IMAD R0, R0, c[0x0][0x4e0], RZ ;  /* 0x0001380000007a24 */ /* 0x000fe400078e02ff */
[----:B------:R-:W-:Y:S02]  /*cd30*/  IMAD.MOV R10, RZ, RZ, -R6 ;  /* 0x000000ffff0a7224 */ /* 0x000fe400078e0a06 */
[C---:B------:R-:W-:Y:S01]  /*cd40*/  IMAD R11, R12.reuse, c[0x0][0x44c], R9 ;  /* 0x000113000c0b7a24 */ /* 0x040fe200078e0209 */
[----:B------:R-:W-:Y:S01]  /*cd50*/  SHF.R.S32.HI R9, RZ, 0x1f, R7 ;  /* 0x0000001fff097819 */ /* 0x000fe20000011407 */
[----:B------:R-:W-:-:S02]  /*cd60*/  IMAD R13, R12, c[0x0][0x4e4], R0 ;  /* 0x000139000c0d7a24 */ /* 0x000fc400078e0200 */
[----:B------:R-:W-:-:S04]  /*cd70*/  IMAD.WIDE.U32 R4, R12, c[0x0][0x4e0], R4 ;  /* 0x000138000c047a25 */ /* 0x000fc800078e0004 */
[----:B------:R-:W-:Y:S01]  /*cd80*/  IMAD R0, R10, c[0x0][0x4e8], R8 ;  /* 0x00013a000a007a24 */ /* 0x000fe200078e0208 */
[----:B------:R-:W-:Y:S01]  /*cd90*/  SHF.R.S32.HI R10, RZ, 0x1f, R6 ;  /* 0x0000001fff0a7819 */ /* 0x000fe20000011406 */
[----:B------:R-:W-:Y:S01]  /*cda0*/  IMAD R9, R9, c[0x0][0x430], RZ ;  /* 0x00010c0009097a24 */ /* 0x000fe200078e02ff */
[----:B------:R-:W-:Y:S01]  /*cdb0*/  IADD3 R4, P0, R6, R4, RZ ;  /* 0x0000000406047210 */ /* 0x000fe20007f1e0ff */
[----:B------:R-:W-:Y:S01]  /*cdc0*/  IMAD.WIDE.U32 R2, R12, c[0x0][0x448], R2 ;  /* 0x000112000c027a25 */ /* 0x000fe200078e0002 */
[----:B------:R-:W-:Y:S02]  /*cdd0*/  SHF.R.S32.HI R6, RZ, 0x1f, R0 ;  /* 0x0000001fff067819 */ /* 0x000fe40000011400 */
[----:B------:R-:W-:Y:S01]  /*cde0*/  IADD3.X R5, R10, R5, R13, P0, !PT ;  /* 0x000000050a057210 */ /* 0x000fe200007fe40d */
[----:B------:R-:W-:Y:S01]  /*cdf0*/  IMAD R10, R7, c[0x0][0x434], R9 ;  /* 0x00010d00070a7a24 */ /* 0x000fe200078e0209 */
[----:B------:R-:W-:Y:S01]  /*ce00*/  IADD3 R3, R3, R11, RZ ;  /* 0x0000000b03037210 */ /* 0x000fe20007ffe0ff */
[----:B------:R-:W-:-:S02]  /*ce10*/  IMAD R9, R6, c[0x0][0x4c8], RZ ;  /* 0x0001320006097a24 */ /* 0x000fc400078e02ff */
[----:B------:R-:W-:Y:S02]  /*ce20*/  IMAD.MOV R6, RZ, RZ, -R7 ;  /* 0x000000ffff067224 */ /* 0x000fe400078e0a07 */
[----:B------:R-:W-:-:S04]  /*ce30*/  IMAD.WIDE.U32 R4, R0, c[0x0][0x4c8], R4 ;  /* 0x0001320000047a25 */ /* 0x000fc800078e0004 */
[----:B------:R-:W-:Y:S02]  /*ce40*/  IMAD R0, R0, c[0x0][0x4cc], R9 ;  /* 0x0001330000007a24 */ /* 0x000fe400078e0209 */
[----:B------:R-:W-:Y:S01]  /*ce50*/  IMAD R13, R6, c[0x0][0x4e8], R8 ;  /* 0x00013a00060d7a24 */ /* 0x000fe200078e0208 */
[C---:B------:R-:W-:Y:S01]  /*ce60*/  LEA R6, P0, R4.reuse, c[0x0][0x4a8], 0x2 ;  /* 0x00012a0004067a11 */ /* 0x040fe200078010ff */
[----:B------:R-:W-:Y:S01]  /*ce70*/  IMAD.WIDE.U32 R2, R7, c[0x0][0x430], R2 ;  /* 0x00010c0007027a25 */ /* 0x000fe200078e0002 */
[----:B------:R-:W-:Y:S02]  /*ce80*/  IADD3 R0, R5, R0, RZ ;  /* 0x0000000005007210 */ /* 0x000fe40007ffe0ff */
[----:B------:R-:W-:Y:S01]  /*ce90*/  SHF.R.S32.HI R7, RZ, 0x1f, R13 ;  /* 0x0000001fff077819 */ /* 0x000fe2000001140d */
[----:B------:R-:W-:Y:S01]  /*cea0*/  IMAD.IADD R3, R3, 0x1, R10 ;  /* 0x0000000103037824 */ /* 0x000fe200078e020a */
[----:B------:R-:W-:Y:S01]  /*ceb0*/  LEA.HI.X R0, R4, c[0x0][0x4ac], R0, 0x2, P0 ;  /* 0x00012b0004007a11 */ /* 0x000fe200000f1400 */
[----:B------:R-:W-:Y:S01]  /*cec0*/  IMAD R12, R15, 0x80, R14 ;  /* 0x000000800f0c7824 */ /* 0x000fe200078e020e */
[----:B------:R-:W-:Y:S01]  /*ced0*/  SHFL.IDX PT, R4, R6, RZ, 0x1c1f ;  /* 0x001c1fff06047589 */ /* 0x000fe200000e0000 */
[----:B------:R-:W-:-:S02]  /*cee0*/  IMAD R7, R7, c[0x0][0x428], RZ ;  /* 0x00010a0007077a24 */ /* 0x000fc400078e02ff */
[C---:B------:R-:W-:Y:S01]  /*cef0*/  IMAD.WIDE.U32 R2, R13.reuse, c[0x0][0x428], R2 ;  /* 0x00010a000d027a25 */ /* 0x040fe200078e0002 */
[----:B------:R-:W1:Y:S01]  /*cf00*/  SHFL.IDX PT, R5, R0, RZ, 0x1c1f ;  /* 0x001c1fff00057589 */ /* 0x000e6200000e0000 */
[C---:B------:R-:W-:Y:S02]  /*cf10*/  IADD3 R14, R12.reuse, 0x40, RZ ;  /* 0x000000400c0e7810 */ /* 0x040fe40007ffe0ff */
[----:B------:R-:W-:Y:S01]  /*cf20*/  IMAD R15, R13, c[0x0][0x42c], R7 ;  /* 0x00010b000d0f7a24 */ /* 0x000fe200078e0207 */
[----:B------:R-:W-:Y:S01]  /*cf30*/  SHFL.IDX PT, R10, R6, 0x1, 0x1c1f ;  /* 0x003c1f00060a7f89 */ /* 0x000fe200000e0000 */
[C---:B------:R-:W-:Y:S02]  /*cf40*/  IADD3 R13, R12.reuse, 0x48, RZ ;  /* 0x000000480c0d7810 */ /* 0x040fe40007ffe0ff */
[-C--:B------:R-:W-:Y:S01]  /*cf50*/  ISETP.GE.OR P4, PT, R12, R24.reuse, P1 ;  /* 0x000000180c00720c */ /* 0x080fe20000f86670 */
[----:B------:R-:W2:Y:S01]  /*cf60*/  SHFL.IDX PT, R11, R0, 0x1, 0x1c1f ;  /* 0x003c1f00000b7f89 */ /* 0x000ea200000e0000 */
[-C--:B------:R-:W-:Y:S01]  /*cf70*/  ISETP.GE.OR P2, PT, R14, R24.reuse, P1 ;  /* 0x000000180e00720c */ /* 0x080fe20000f46670 */
[----:B------:R-:W-:Y:S01]  /*cf80*/  IMAD.IADD R3, R3, 0x1, R15 ;  /* 0x0000000103037824 */ /* 0x000fe200078e020f */
[----:B------:R-:W-:Y:S01]  /*cf90*/  LEA R23, P0, R2, c[0x0][0x400], 0x2 ;  /* 0x0001000002177a11 */ /* 0x000fe200078010ff */
[----:B------:R-:W-:Y:S01]  /*cfa0*/  SHFL.IDX PT, R8, R6, 0x2, 0x1c1f ;  /* 0x005c1f0006087f89 */ /* 0x000fe200000e0000 */
[----:B------:R-:W-:-:S02]  /*cfb0*/  ISETP.GE.AND P5, PT, R14, R24, PT ;  /* 0x000000180e00720c */ /* 0x000fc40003fa6270 */
[----:B------:R-:W-:Y:S01]  /*cfc0*/  LEA.HI.X R22, R2, c[0x0][0x404], R3, 0x2, P0 ;  /* 0x0001010002167a11 */ /* 0x000fe200000f1403 */
[----:B------:R-:W3:Y:S01]  /*cfd0*/  SHFL.IDX PT, R9, R0, 0x2, 0x1c1f ;  /* 0x005c1f0000097f89 */ /* 0x000ee200000e0000 */
[----:B------:R-:W-:-:S03]  /*cfe0*/  ISETP.GE.AND P6, PT, R13, R24, PT ;  /* 0x000000180d00720c */ /* 0x000fc60003fc6270 */
[----:B------:R-:W-:Y:S04]  /*cff0*/  SHFL.IDX PT, R6, R6, 0x3, 0x1c1f ;  /* 0x007c1f0006067f89 */ /* 0x000fe800000e0000 */
[----:B------:R4:W5:Y:S04]  /*d000*/  SHFL.IDX PT, R7, R0, 0x3, 0x1c1f ;  /* 0x007c1f0000077f89 */ /* 0x00096800000e0000 */
[----:B-1----:R1:W-:Y:S04]  /*d010*/  @!P4 ST.E [R4.64], R18 ;  /* 0x000000120400c985 */ /* 0x0023e8000c101912 */
[----:B------:R1:W1:Y:S04]  /*d020*/  SHFL.IDX PT, R2, R23, RZ, 0x1c1f ;  /* 0x001c1fff17027589 */ /* 0x00026800000e0000 */
[----:B------:R1:W1:Y:S01]  /*d030*/  SHFL.IDX PT, R3, R22, RZ, 0x1c1f ;  /* 0x001c1fff16037589 */ /* 0x00026200000e0000 */
[----:B----4-:R-:W-:-:S04]  /*d040*/  IADD3 R0, R12, 0x8, RZ ;  /* 0x000000080c007810 */ /* 0x010fc80007ffe0ff */
[CC--:B------:R-:W-:Y:S02]  /*d050*/  ISETP.GE.OR P3, PT, R0.reuse, R24.reuse, P1 ;  /* 0x000000180000720c */ /* 0x0c0fe40000f66670 */
[-C--:B------:R-:W-:Y:S02]  /*d060*/  ISETP.GE.OR P1, PT, R13, R24.reuse, P1 ;  /* 0x000000180d00720c */ /* 0x080fe40000f26670 */
[----:B------:R-:W-:Y:S02]  /*d070*/  ISETP.GE.AND P0, PT, R0, R24, PT ;  /* 0x000000180000720c */ /* 0x000fe40003f06270 */
[----:B------:R-:W-:-:S04]  /*d080*/  LOP3.LUT R0, R17, 0x7ffffffc, RZ, 0xc0, !PT ;  /* 0x7ffffffc11007812 */ /* 0x000fc800078ec0ff */
[----:B------:R-:W-:-:S03]  /*d090*/  IADD3 R0, R16, -R0, RZ ;  /* 0x8000000010007210 */ /* 0x000fc60007ffe0ff */
[----:B--2---:R2:W-:Y:S02]  /*d0a0*/  @!P3 ST.E [R10.64], R19 ;  /* 0x000000130a00b985 */ /* 0x0045e4000c101912 */
[----:B------:R-:W-:Y:S02]  /*d0b0*/  IMAD.SHL.U32 R0, R0, 0x2, RZ ;  /* 0x0000000200007824 */ /* 0x000fe400078e00ff */
[----:B---3--:R2:W-:Y:S04]  /*d0c0*/  @!P2 ST.E [R8.64], R20 ;  /* 0x000000140800a985 */ /* 0x0085e8000c101912 */
[----:B-----5:R2:W-:Y:S01]  /*d0d0*/  @!P1 ST.E [R6.64], R21 ;  /* 0x0000001506009985 */ /* 0x0205e2000c101912 */
[----:B------:R-:W-:-:S13]  /*d0e0*/  ISETP.GE.AND P1, PT, R12, R24, PT ;  /* 0x000000180c00720c */ /* 0x000fda0003f26270 */
[----:B------:R-:W-:Y:S05]  /*d0f0*/  @P1 BRA `(.L_x_115) ;  /* 0x000005d000001947 */ /* 0x000fea0003800000 */
[C---:B-1----:R-:W-:Y:S02]  /*d100*/  IADD3 R4, R0.reuse, 0x8, RZ ;  /* 0x0000000800047810 */ /* 0x042fe40007ffe0ff */
[----:B------:R-:W-:Y:S02]  /*d110*/  IADD3 R5, R0, 0x10, RZ ;  /* 0x0000001000057810 */ /* 0x000fe40007ffe0ff */
[----:B------:R-:W-:Y:S02]  /*d120*/  ISETP.GE.AND P3, PT, R4, c[0x0][0x3c8], PT ;  /* 0x0000f20004007a0c */ /* 0x000fe40003f66270 */
[----:B------:R-:W-:Y:S02]  /*d130*/  ISETP.GE.AND P2, PT, R5, c[0x0][0x3c8], PT ;  /* 0x0000f20005007a0c */ /* 0x000fe40003f46270 */
[C---:B------:R-:W-:Y:S02]  /*d140*/  ISETP.GE.AND P4, PT, R0.reuse, c[0x0][0x3c8], PT ;  /* 0x0000f20000007a0c */ /* 0x040fe40003f86270 */
[----:B--2---:R-:W-:-:S02]  /*d150*/  IADD3 R8, R0, 0x18, RZ ;  /* 0x0000001800087810 */ /* 0x004fc40007ffe0ff */
[----:B------:R-:W-:Y:S02]  /*d160*/  IADD3 R10, R0, 0x38, RZ ;  /* 0x00000038000a7810 */ /* 0x000fe40007ffe0ff */
[----:B------:R-:W-:-:S03]  /*d170*/  ISETP.GE.AND P1, PT, R8, c[0x0][0x3c8], PT ;  /* 0x0000f20008007a0c */ /* 0x000fc60003f26270 */
[----:B------:R-:W-:Y:S02]  /*d180*/  @!P3 LEA.HI R4, R4, R4, RZ, 0x1 ;  /* 0x000000040404b211 */ /* 0x000fe400078f08ff */
[----:B------:R-:W-:Y:S02]  /*d190*/  @!P2 LEA.HI R9, R5, R5, RZ, 0x1 ;  /* 0x000000050509a211 */ /* 0x000fe400078f08ff */
[----:B------:R-:W-:Y:S01]  /*d1a0*/  @!P3 LOP3.LUT R4, R4, 0xfffffffe, RZ, 0xc0, !PT ;  /* 0xfffffffe0404b812 */ /* 0x000fe200078ec0ff */
[----:B------:R-:W-:Y:S01]  /*d1b0*/  @!P4 IMAD.WIDE R6, R0, 0x4, R2 ;  /* 0x000000040006c825 */ /* 0x000fe200078e0202 */
[----:B------:R-:W-:-:S03]  /*d1c0*/  @!P2 LOP3.LUT R9, R9, 0xfffffffe, RZ, 0xc0, !PT ;  /* 0xfffffffe0909a812 */ /* 0x000fc600078ec0ff */
[----:B------:R-:W-:Y:S01]  /*d1d0*/  @!P3 IMAD.WIDE R4, R4, 0x4, R2 ;  /* 0x000000040404b825 */ /* 0x000fe200078e0202 */
[----:B------:R1:W-:Y:S01]  /*d1e0*/  @!P4 ST.E.64 [R6.64], R144 ;  /* 0x000000900600c985 */ /* 0x0003e2000c101b12 */
[----:B------:R-:W-:-:S03]  /*d1f0*/  @!P1 LEA.HI R8, R8, R8, RZ, 0x1 ;  /* 0x0000000808089211 */ /* 0x000fc600078f08ff */
[----:B------:R2:W-:Y:S01]  /*d200*/  @!P3 ST.E.64 [R4.64], R152 ;  /* 0x000000980400b985 */ /* 0x0005e2000c101b12 */
[----:B------:R-:W-:Y:S02]  /*d210*/  @!P1 LOP3.LUT R8, R8, 0xfffffffe, RZ, 0xc0, !PT ;  /* 0xfffffffe08089812 */ /* 0x000fe400078ec0ff */
[C---:B-1----:R-:W-:Y:S02]  /*d220*/  IADD3 R7, R0.reuse, 0x20, RZ ;  /* 0x0000002000077810 */ /* 0x042fe40007ffe0ff */
[C---:B------:R-:W-:Y:S01]  /*d230*/  IADD3 R6, R0.reuse, 0x28, RZ ;  /* 0x0000002800067810 */ /* 0x040fe20007ffe0ff */
[----:B--2---:R-:W-:Y:S01]  /*d240*/  @!P2 IMAD.WIDE R4, R9, 0x4, R2 ;  /* 0x000000040904a825 */ /* 0x004fe200078e0202 */
[----:B------:R-:W-:Y:S02]  /*d250*/  IADD3 R9, R0, 0x30, RZ ;  /* 0x0000003000097810 */ /* 0x000fe40007ffe0ff */
[----:B------:R-:W-:Y:S02]  /*d260*/  ISETP.GE.AND P4, PT, R7, c[0x0][0x3c8], PT ;  /* 0x0000f20007007a0c */ /* 0x000fe40003f86270 */
[----:B------:R1:W-:Y:S01]  /*d270*/  @!P2 ST.E.64 [R4.64], R156 ;  /* 0x0000009c0400a985 */ /* 0x0003e2000c101b12 */
[----:B------:R-:W-:-:S02]  /*d280*/  ISETP.GE.AND P3, PT, R6, c[0x0][0x3c8], PT ;  /* 0x0000f20006007a0c */ /* 0x000fc40003f66270 */
[----:B------:R-:W-:Y:S01]  /*d290*/  ISETP.GE.AND P2, PT, R9, c[0x0][0x3c8], PT ;  /* 0x0000f20009007a0c */ /* 0x000fe20003f46270 */
[----:B-1----:R-:W-:-:S07]  /*d2a0*/  @!P1 IMAD.WIDE R4, R8, 0x4, R2 ;  /* 0x0000000408049825 */ /* 0x002fce00078e0202 */
[----:B------:R-:W-:Y:S01]  /*d2b0*/  @!P4 LEA.HI R8, R7, R7, RZ, 0x1 ;  /* 0x000000070708c211 */ /* 0x000fe200078f08ff */
[----:B------:R1:W-:Y:S01]  /*d2c0*/  @!P1 ST.E.64 [R4.64], R168 ;  /* 0x000000a804009985 */ /* 0x0003e2000c101b12 */
[----:B------:R-:W-:Y:S02]  /*d2d0*/  ISETP.GE.AND P1, PT, R10, c[0x0][0x3c8], PT ;  /* 0x0000f2000a007a0c */ /* 0x000fe40003f26270 */
[----:B------:R-:W-:-:S11]  /*d2e0*/  @!P4 LOP3.LUT R8, R8, 0xfffffffe, RZ, 0xc0, !PT ;  /* 0xfffffffe0808c812 */ /* 0x000fd600078ec0ff */
[----:B------:R-:W-:Y:S02]  /*d2f0*/  @!P1 LEA.HI R10, R10, R10, RZ, 0x1 ;  /* 0x0000000a0a0a9211 */ /* 0x000fe400078f08ff */
[----:B-1----:R-:W-:Y:S02]  /*d300*/  @!P3 LEA.HI R5, R6, R6, RZ, 0x1 ;  /* 0x000000060605b211 */ /* 0x002fe400078f08ff */
[----:B------:R-:W-:Y:S01]  /*d310*/  @!P2 LEA.HI R4, R9, R9, RZ, 0x1 ;  /* 0x000000090904a211 */ /* 0x000fe200078f08ff */
[--C-:B------:R-:W-:Y:S01]  /*d320*/  @!P4 IMAD.WIDE R8, R8, 0x4, R2.reuse ;  /* 0x000000040808c825 */ /* 0x100fe200078e0202 */
[----:B------:R-:W-:Y:S02]  /*d330*/  @!P3 LOP3.LUT R5, R5, 0xfffffffe, RZ, 0xc0, !PT ;  /* 0xfffffffe0505b812 */ /* 0x000fe400078ec0ff */
[----:B------:R-:W-:Y:S02]  /*d340*/  @!P2 LOP3.LUT R4, R4, 0xfffffffe, RZ, 0xc0, !PT ;  /* 0xfffffffe0404a812 */ /* 0x000fe400078ec0ff */
[----:B------:R1:W-:Y:S01]  /*d350*/  @!P4 ST.E.64 [R8.64], R172 ;  /* 0x000000ac0800c985 */ /* 0x0003e2000c101b12 */
[----:B------:R-:W-:-:S04]  /*d360*/  @!P3 IMAD.WIDE R6, R5, 0x4, R2 ;  /* 0x000000040506b825 */ /* 0x000fc800078e0202 */
[----:B------:R-:W-:Y:S01]  /*d370*/  @!P2 IMAD.WIDE R4, R4, 0x4, R2 ;  /* 0x000000040404a825 */ /* 0x000fe200078e0202 */
[----:B------:R2:W-:Y:S04]  /*d380*/  @!P3 ST.E.64 [R6.64], R184 ;  /* 0x000000b80600b985 */ /* 0x0005e8000c101b12 */
[----:B------:R3:W-:Y:S01]  /*d390*/  @!P2 ST.E.64 [R4.64], R192 ;  /* 0x000000c00400a985 */ /* 0x0007e2000c101b12 */
[----:B-1----:R-:W-:Y:S02]  /*d3a0*/  @!P1 LOP3.LUT R8, R10, 0xfffffffe, RZ, 0xc0, !PT ;  /* 0xfffffffe0a089812 */ /* 0x002fe400078ec0ff */
[----:B------:R-:W-:-:S03]  /*d3b0*/  IADD3 R9, R0, 0x40, RZ ;  /* 0x0000004000097810 */ /* 0x000fc60007ffe0ff */
[----:B--2---:R-:W-:Y:S01]  /*d3c0*/  @!P1 IMAD.WIDE R6, R8, 0x4, R2 ;  /* 0x0000000408069825 */ /* 0x004fe200078e0202 */
[----:B------:R-:W-:Y:S02]  /*d3d0*/  ISETP.GE.AND P4, PT, R9, c[0x0][0x3c8], PT ;  /* 0x0000f20009007a0c */ /* 0x000fe40003f86270 */
[C---:B------:R-:W-:Y:S02]  /*d3e0*/  IADD3 R8, R0.reuse, 0x58, RZ ;  /* 0x0000005800087810 */ /* 0x040fe40007ffe0ff */
[C---:B---3--:R-:W-:Y:S01]  /*d3f0*/  IADD3 R5, R0.reuse, 0x48, RZ ;  /* 0x0000004800057810 */ /* 0x048fe20007ffe0ff */
[----:B------:R1:W-:Y:S01]  /*d400*/  @!P1 ST.E.64 [R6.64], R204 ;  /* 0x000000cc06009985 */ /* 0x0003e2000c101b12 */
[----:B------:R-:W-:Y:S02]  /*d410*/  IADD3 R4, R0, 0x50, RZ ;  /* 0x0000005000047810 */ /* 0x000fe40007ffe0ff */
[----:B------:R-:W-:Y:S02]  /*d420*/  ISETP.GE.AND P3, PT, R5, c[0x0][0x3c8], PT ;  /* 0x0000f20005007a0c */ /* 0x000fe40003f66270 */
[----:B------:R-:W-:-:S02]  /*d430*/  ISETP.GE.AND P2, PT, R4, c[0x0][0x3c8], PT ;  /* 0x0000f20004007a0c */ /* 0x000fc40003f46270 */
[----:B------:R-:W-:Y:S02]  /*d440*/  ISETP.GE.AND P1, PT, R8, c[0x0][0x3c8], PT ;  /* 0x0000f20008007a0c */ /* 0x000fe40003f26270 */
[----:B------:R-:W-:-:S09]  /*d450*/  @!P4 LEA.HI R9, R9, R9, RZ, 0x1 ;  /* 0x000000090909c211 */ /* 0x000fd200078f08ff */
[----:B------:R-:W-:Y:S02]  /*d460*/  @!P2 LEA.HI R4, R4, R4, RZ, 0x1 ;  /* 0x000000040404a211 */ /* 0x000fe400078f08ff */
[----:B------:R-:W-:-:S04]  /*d470*/  @!P1 LEA.HI R8, R8, R8, RZ, 0x1 ;  /* 0x0000000808089211 */ /* 0x000fc800078f08ff */
[----:B------:R-:W-:Y:S02]  /*d480*/  @!P1 LOP3.LUT R10, R8, 0xfffffffe, RZ, 0xc0, !PT ;  /* 0xfffffffe080a9812 */ /* 0x000fe400078ec0ff */
[----:B-1----:R-:W-:Y:S02]  /*d490*/  @!P3 LEA.HI R6, R5, R5, RZ, 0x1 ;  /* 0x000000050506b211 */ /* 0x002fe400078f08ff */
[----:B------:R-:W-:Y:S02]  /*d4a0*/  @!P4 LOP3.LUT R5, R9, 0xfffffffe, RZ, 0xc0, !PT ;  /* 0xfffffffe0905c812 */ /* 0x000fe400078ec0ff */
[----:B------:R-:W-:Y:S02]  /*d4b0*/  @!P3 LOP3.LUT R9, R6, 0xfffffffe, RZ, 0xc0, !PT ;  /* 0xfffffffe0609b812 */ /* 0x000fe400078ec0ff */
[----:B------:R-:W-:Y:S01]  /*d4c0*/  @!P2 LOP3.LUT R6, R4, 0xfffffffe, RZ, 0xc0, !PT ;  /* 0xfffffffe0406a812 */ /* 0x000fe200078ec0ff */
[----:B------:R-:W-:-:S04]  /*d4d0*/  @!P4 IMAD.WIDE R4, R5, 0x4, R2 ;  /* 0x000000040504c825 */ /* 0x000fc800078e0202 */
[--C-:B------:R-:W-:Y:S01]  /*d4e0*/  @!P3 IMAD.WIDE R8, R9, 0x4, R2.reuse ;  /* 0x000000040908b825 */ /* 0x100fe200078e0202 */
[----:B------:R1:W-:Y:S03]  /*d4f0*/  @!P4 ST.E.64 [R4.64], R68 ;  /* 0x000000440400c985 */ /* 0x0003e6000c101b12 */
[--C-:B------:R-:W-:Y:S01]  /*d500*/  @!P2 IMAD.WIDE R6, R6, 0x4, R2.reuse ;  /* 0x000000040606a825 */ /* 0x100fe200078e0202 */
[----:B------:R2:W-:Y:S04]  /*d510*/  @!P3 ST.E.64 [R8.64], R80 ;  /* 0x000000500800b985 */ /* 0x0005e8000c101b12 */
[----:B------:R3:W-:Y:S01]  /*d520*/  @!P2 ST.E.64 [R6.64], R84 ;  /* 0x000000540600a985 */ /* 0x0007e2000c101b12 */
[----:B-1----:R-:W-:Y:S01]  /*d530*/  @!P1 IMAD.WIDE R4, R10, 0x4, R2 ;  /* 0x000000040a049825 */ /* 0x002fe200078e0202 */
[----:B--2---:R-:W-:-:S04]  /*d540*/  IADD3 R8, R0, 0x60, RZ ;  /* 0x0000006000087810 */ /* 0x004fc80007ffe0ff */
[----:B------:R1:W-:Y:S01]  /*d550*/  @!P1 ST.E.64 [R4.64], R96 ;  /* 0x0000006004009985 */ /* 0x0003e2000c101b12 */
[----:B---3--:R-:W-:Y:S02]  /*d560*/  IADD3 R6, R0, 0x68, RZ ;  /* 0x0000006800067810 */ /* 0x008fe40007ffe0ff */
[----:B------:R-:W-:Y:S02]  /*d570*/  ISETP.GE.AND P4, PT, R8, c[0x0][0x3c8], PT ;  /* 0x0000f20008007a0c */ /* 0x000fe40003f86270 */
[----:B------:R-:W-:-:S11]  /*d580*/  ISETP.GE.AND P3, PT, R6, c[0x0][0x3c8], PT ;  /* 0x0000f20006007a0c */ /* 0x000fd60003f66270 */
[----:B------:R-:W-:Y:S02]  /*d590*/  @!P4 LEA.HI R8, R8, R8, RZ, 0x1 ;  /* 0x000000080808c211 */ /* 0x000fe400078f08ff */
[----:B------:R-:W-:-:S04]  /*d5a0*/  @!P3 LEA.HI R7, R6, R6, RZ, 0x1 ;  /* 0x000000060607b211 */ /* 0x000fc800078f08ff */
[----:B------:R-:W-:Y:S02]  /*d5b0*/  @!P3 LOP3.LUT R7, R7, 0xfffffffe, RZ, 0xc0, !PT ;  /* 0xfffffffe0707b812 */ /* 0x000fe400078ec0ff */
[C---:B-1----:R-:W-:Y:S02]  /*d5c0*/  IADD3 R5, R0.reuse, 0x70, RZ ;  /* 0x0000007000057810 */ /* 0x042fe40007ffe0ff */
[----:B------:R-:W-:Y:S02]  /*d5d0*/  IADD3 R4, R0, 0x78, RZ ;  /* 0x0000007800047810 */ /* 0x000fe40007ffe0ff */
[----:B------:R-:W-:Y:S02]  /*d5e0*/  ISETP.GE.AND P2, PT, R5, c[0x0][0x3c8], PT ;  /* 0x0000f20005007a0c */ /* 0x000fe40003f46270 */
[----:B------:R-:W-:-:S11]  /*d5f0*/  ISETP.GE.AND P1, PT, R4, c[0x0][0x3c8], PT ;  /* 0x0000f20004007a0c */ /* 0x000fd60003f26270 */
[----:B------:R-:W-:Y:S02]  /*d600*/  @!P2 LEA.HI R6, R5, R5, RZ, 0x1 ;  /* 0x000000050506a211 */ /* 0x000fe400078f08ff */
[----:B------:R-:W-:Y:S02]  /*d610*/  @!P1 LEA.HI R4, R4, R4, RZ, 0x1 ;  /* 0x0000000404049211 */ /* 0x000fe400078f08ff */
[----:B------:R-:W-:Y:S02]  /*d620*/  @!P4 LOP3.LUT R5, R8, 0xfffffffe, RZ, 0xc0, !PT ;  /* 0xfffffffe0805c812 */ /* 0x000fe400078ec0ff */
[----:B------:R-:W-:Y:S01]  /*d630*/  @!P2 LOP3.LUT R10, R6, 0xfffffffe, RZ, 0xc0, !PT ;  /* 0xfffffffe060aa812 */ /* 0x000fe200078ec0ff */
[----:B------:R-:W-:Y:S01]  /*d640*/  @!P3 IMAD.WIDE R6, R7, 0x4, R2 ;  /* 0x000000040706b825 */ /* 0x000fe200078e0202 */
[----:B------:R-:W-:-:S03]  /*d650*/  @!P1 LOP3.LUT R11, R4, 0xfffffffe, RZ, 0xc0, !PT ;  /* 0xfffffffe040b9812 */ /* 0x000fc600078ec0ff */
[----:B------:R-:W-:-:S04]  /*d660*/  @!P4 IMAD.WIDE R8, R5, 0x4, R2 ;  /* 0x000000040508c825 */ /* 0x000fc800078e0202 */
[--C-:B------:R-:W-:Y:S01]  /*d670*/  @!P2 IMAD.WIDE R4, R10, 0x4, R2.reuse ;  /* 0x000000040a04a825 */ /* 0x100fe200078e0202 */
[----:B------:R1:W-:Y:S03]  /*d680*/  @!P4 ST.E.64 [R8.64], R100 ;  /* 0x000000640800c985 */ /* 0x0003e6000c101b12 */
[----:B------:R-:W-:Y:S01]  /*d690*/  @!P1 IMAD.WIDE R2, R11, 0x4, R2 ;  /* 0x000000040b029825 */ /* 0x000fe200078e0202 */
[----:B------:R1:W-:Y:S04]  /*d6a0*/  @!P3 ST.E.64 [R6.64], R112 ;  /* 0x000000700600b985 */ /* 0x0003e8000c101b12 */
[----:B------:R1:W-:Y:S04]  /*d6b0*/  @!P2 ST.E.64 [R4.64], R116 ;  /* 0x000000740400a985 */ /* 0x0003e8000c101b12 */
[----:B------:R1:W-:Y:S02]  /*d6c0*/  @!P1 ST.E.64 [R2.64], R128 ;  /* 0x0000008002009985 */ /* 0x0003e4000c101b12 */
.L_x_115:
[----:B-1----:R-:W-:Y:S05]  /*d6d0*/  BSYNC B0 ;  /* 0x0000000000007941 */ /* 0x002fea0003800000 */
.L_x_114:
[----:B------:R1:W3:Y:S01]  /*d6e0*/  SHFL.IDX PT, R3, R22, 0x1, 0x1c1f ;  /* 0x003c1f0016037f89 */ /* 0x0002e200000e0000 */
[----:B------:R-:W-:Y:S03]  /*d6f0*/  BSSY B0, `(.L_x_116) ;  /* 0x0000060000007945 */ /* 0x000fe60003800000 */
[----:B------:R1:W4:Y:S01]  /*d700*/  SHFL.IDX PT, R2, R23, 0x1, 0x1c1f ;  /* 0x003c1f0017027f89 */ /* 0x00032200000e0000 */
[----:B------:R-:W-:Y:S05]  /*d710*/  @P0 BRA `(.L_x_117) ;  /* 0x000005d000000947 */ /* 0x000fea0003800000 */
[C---:B--2---:R-:W-:Y:S02]  /*d720*/  IADD3 R6, R0.reuse, 0x8, RZ ;  /* 0x0000000800067810 */ /* 0x044fe40007ffe0ff */
[----:B------:R-:W-:-:S02]  /*d730*/  IADD3 R5, R0, 0x10, RZ ;  /* 0x0000001000057810 */ /* 0x000fc40007ffe0ff */
[C---:B------:R-:W-:Y:S02]  /*d740*/  ISETP.GE.AND P0, PT, R0.reuse, c[0x0][0x3c8], PT ;  /* 0x0000f20000007a0c */ /* 0x040fe40003f06270 */
[----:B------:R-:W-:Y:S02]  /*d750*/  IADD3 R4, R0, 0x18, RZ ;  /* 0x0000001800047810 */ /* 0x000fe40007ffe0ff */
[----:B------:R-:W-:Y:S02]  /*d760*/  ISETP.GE.AND P4, PT, R6, c[0x0][0x3c8], PT ;  /* 0x0000f20006007a0c */ /* 0x000fe40003f86270 */
[----:B------:R-:W-:Y:S02]  /*d770*/  ISETP.GE.AND P3, PT, R5, c[0x0][0x3c8], PT ;  /* 0x0000f20005007a0c */ /* 0x000fe40003f66270 */
[----:B------:R-:W-:Y:S02]  /*d780*/  ISETP.GE.AND P2, PT, R4, c[0x0][0x3c8], PT ;  /* 0x0000f20004007a0c */ /* 0x000fe40003f46270 */
[----:B------:R-:W-:-:S02]  /*d790*/  IADD3 R10, R0, 0x20, RZ ;  /* 0x00000020000a7810 */ /* 0x000fc40007ffe0ff */
[C---:B------:R-:W-:Y:S01]  /*d7a0*/  IADD3 R11, R0.reuse, 0x28, RZ ;  /* 0x00000028000b7810 */ /* 0x040fe20007ffe0ff */
[----:B---34-:R-:W-:Y:S01]  /*d7b0*/  @!P0 IMAD.WIDE R8, R0, 0x4, R2 ;  /* 0x0000000400088825 */ /* 0x018fe200078e0202 */
[----:B------:R-:W-:Y:S02]  /*d7c0*/  ISETP.GE.AND P1, PT, R10, c[0x0][0x3c8], PT ;  /* 0x0000f2000a007a0c */ /* 0x000fe40003f26270 */
[----:B------:R-:W-:Y:S02]  /*d7d0*/  IADD3 R12, R0, 0x50, RZ ;  /* 0x00000050000c7810 */ /* 0x000fe40007ffe0ff */
[----:B------:R-:W-:Y:S01]  /*d7e0*/  @!P4 LEA.HI R7, R6, R6, RZ, 0x1 ;  /* 0x000000060607c211 */ /* 0x000fe200078f08ff */
[----:B------:R2:W-:Y:S01]  /*d7f0*/  @!P0 ST.E.64 [R8.64], R146 ;  /* 0x0000009208008985 */ /* 0x0005e2000c101b12 */
[----:B------:R-:W-:Y:S02]  /*d800*/  @!P3 LEA.HI R6, R5, R5, RZ, 0x1 ;  /* 0x000000050506b211 */ /* 0x000fe400078f08ff */
[----:B------:R-:W-:-:S02]  /*d810*/  @!P2 LEA.HI R4, R4, R4, RZ, 0x1 ;  /* 0x000000040404a211 */ /* 0x000fc400078f08ff */
[----:B------:R-:W-:Y:S02]  /*d820*/  @!P4 LOP3.LUT R5, R7, 0xfffffffe, RZ, 0xc0, !PT ;  /* 0xfffffffe0705c812 */ /* 0x000fe400078ec0ff */
[----:B------:R-:W-:Y:S02]  /*d830*/  @!P3 LOP3.LUT R6, R6, 0xfffffffe, RZ, 0xc0, !PT ;  /* 0xfffffffe0606b812 */ /* 0x000fe400078ec0ff */
[----:B------:R-:W-:Y:S02]  /*d840*/  ISETP.GE.AND P0, PT, R11, c[0x0][0x3c8], PT ;  /* 0x0000f2000b007a0c */ /* 0x000fe40003f06270 */
[----:B------:R-:W-:Y:S01]  /*d850*/  @!P2 LOP3.LUT R4, R4, 0xfffffffe, RZ, 0xc0, !PT ;  /* 0xfffffffe0404a812 */ /* 0x000fe200078ec0ff */
[----:B------:R-:W-:-:S04]  /*d860*/  @!P3 IMAD.WIDE R6, R6, 0x4, R2 ;  /* 0x000000040606b825 */ /* 0x000fc800078e0202 */
[----:B--2---:R-:W-:-:S04]  /*d870*/  @!P4 IMAD.WIDE R8, R5, 0x4, R2 ;  /* 0x000000040508c825 */ /* 0x004fc800078e0202 */
[----:B------:R-:W-:Y:S01]  /*d880*/  @!P2 IMAD.WIDE R4, R4, 0x4, R2 ;  /* 0x000000040404a825 */ /* 0x000fe200078e0202 */
[----:B------:R2:W-:Y:S04]  /*d890*/  @!P4 ST.E.64 [R8.64], R154 ;  /* 0x0000009a0800c985 */ /* 0x0005e8000c101b12 */
[----:B------:R3:W-:Y:S04]  /*d8a0*/  @!P3 ST.E.64 [R6.64], R158 ;  /* 0x0000009e0600b985 */ /* 0x0007e8000c101b12 */
[----:B------:R4:W-:Y:S01]  /*d8b0*/  @!P2 ST.E.64 [R4.64], R170 ;  /* 0x000000aa0400a985 */ /* 0x0009e2000c101b12 */
[----:B--2---:R-:W-:-:S02]  /*d8c0*/  IADD3 R8, R0, 0x30, RZ ;  /* 0x0000003000087810 */ /* 0x004fc40007ffe0ff */
[----:B------:R-:W-:Y:S02]  /*d8d0*/  IADD3 R9, R0, 0x40, RZ ;  /* 0x0000004000097810 */ /* 0x000fe40007ffe0ff */
[----:B---3--:R-:W-:Y:S02]  /*d8e0*/  @!P1 LEA.HI R6, R10, R10, RZ, 0x1 ;  /* 0x0000000a0a069211 */ /* 0x008fe400078f08ff */
[----:B------:R-:W-:Y:S02]  /*d8f0*/  IADD3 R10, R0, 0x38, RZ ;  /* 0x00000038000a7810 */ /* 0x000fe40007ffe0ff */
[----:B----4-:R-:W-:Y:S02]  /*d900*/  @!P0 LEA.HI R4, R11, R11, RZ, 0x1 ;  /* 0x0000000b0b048211 */ /* 0x010fe400078f08ff */
[----:B------:R-:W-:Y:S02]  /*d910*/  @!P1 LOP3.LUT R6, R6, 0xfffffffe, RZ, 0xc0, !PT ;  /* 0xfffffffe06069812 */ /* 0x000fe400078ec0ff */
[----:B------:R-:W-:-:S02]  /*d920*/  @!P0 LOP3.LUT R4, R4, 0xfffffffe, RZ, 0xc0, !PT ;  /* 0xfffffffe04048812 */ /* 0x000fc400078ec0ff */
[----:B------:R-:W-:Y:S01]  /*d930*/  IADD3 R11, R0, 0x48, RZ ;  /* 0x00000048000b7810 */ /* 0x000fe20007ffe0ff */
[--C-:B------:R-:W-:Y:S01]  /*d940*/  @!P1 IMAD.WIDE R6, R6, 0x4, R2.reuse ;  /* 0x0000000406069825 */ /* 0x100fe200078e0202 */
[----:B------:R-:W-:Y:S02]  /*d950*/  ISETP.GE.AND P4, PT, R8, c[0x0][0x3c8], PT ;  /* 0x0000f20008007a0c */ /* 0x000fe40003f86270 */
[----:B------:R-:W-:Y:S01]  /*d960*/  ISETP.GE.AND P3, PT, R10, c[0x0][0x3c8], PT ;  /* 0x0000f2000a007a0c */ /* 0x000fe20003f66270 */
[----:B------:R-:W-:Y:S01]  /*d970*/  @!P0 IMAD.WIDE R4, R4, 0x4, R2 ;  /* 0x0000000404048825 */ /* 0x000fe200078e0202 */
[----:B------:R-:W-:Y:S01]  /*d980*/  ISETP.GE.AND P2, PT, R9, c[0x0][0x3c8], PT ;  /* 0x0000f20009007a0c */ /* 0x000fe20003f46270 */
[----:B------:R2:W-:Y:S01]  /*d990*/  @!P1 ST.E.64 [R6.64], R174 ;  /* 0x000000ae06009985 */ /* 0x0005e2000c101b12 */
[----:B------:R-:W-:-:S03]  /*d9a0*/  ISETP.GE.AND P1, PT, R11, c[0x0][0x3c8], PT ;  /* 0x0000f2000b007a0c */ /* 0x000fc60003f26270 */
[----:B------:R3:W-:Y:S01]  /*d9b0*/  @!P0 ST.E.64 [R4.64], R186 ;  /* 0x000000ba04008985 */ /* 0x0007e2000c101b12 */
[----:B------:R-:W-:-:S13]  /*d9c0*/  ISETP.GE.AND P0, PT, R12, c[0x0][0x3c8], PT ;  /* 0x0000f2000c007a0c */ /* 0x000fda0003f06270 */
[----:B------:R-:W-:-:S04]  /*d9d0*/  @!P0 LEA.HI R12, R12, R12, RZ, 0x1 ;  /* 0x0000000c0c0c8211 */ /* 0x000fc800078f08ff */
[----:B------:R-:W-:Y:S02]  /*d9e0*/  @!P0 LOP3.LUT R12, R12, 0xfffffffe, RZ, 0xc0, !PT ;  /* 0xfffffffe0c0c8812 */ /* 0x000fe400078ec0ff */
[----:B--2---:R-:W-:Y:S02]  /*d9f0*/  @!P3 LEA.HI R6, R10, R10, RZ, 0x1 ;  /* 0x0000000a0a06b211 */ /* 0x004fe400078f08ff */
[----:B------:R-:W-:Y:S02]  /*da00*/  @!P1 LEA.HI R7, R11, R11, RZ, 0x1 ;  /* 0x0000000b0b079211 */ /* 0x000fe400078f08ff */
[----:B---3--:R-:W-:Y:S02]  /*da10*/  @!P4 LEA.HI R4, R8, R8, RZ, 0x1 ;  /* 0x000000080804c211 */ /* 0x008fe400078f08ff */
[----:B------:R-:W-:Y:S02]  /*da20*/  @!P2 LEA.HI R5, R9, R9, RZ, 0x1 ;  /* 0x000000090905a211 */ /* 0x000fe400078f08ff */
[----:B------:R-:W-:-:S02]  /*da30*/  @!P4 LOP3.LUT R4, R4, 0xfffffffe, RZ, 0xc0, !PT ;  /* 0xfffffffe0404c812 */ /* 0x000fc400078ec0ff */
[----:B------:R-:W-:Y:S02]  /*da40*/  @!P3 LOP3.LUT R6, R6, 0xfffffffe, RZ, 0xc0, !PT ;  /* 0xfffffffe0606b812 */ /* 0x000fe400078ec0ff */
[----:B------:R-:W-:Y:S01]  /*da50*/  @!P2 LOP3.LUT R10, R5, 0xfffffffe, RZ, 0xc0, !PT ;  /* 0xfffffffe050aa812 */ /* 0x000fe200078ec0ff */
[----:B------:R-:W-:Y:S01]  /*da60*/  @!P4 IMAD.WIDE R4, R4, 0x4, R2 ;  /* 0x000000040404c825 */ /* 0x000fe200078e0202 */
[----:B------:R-:W-:-:S03]  /*da70*/  @!P1 LOP3.LUT R7, R7, 0xfffffffe, RZ, 0xc0, !PT ;  /* 0xfffffffe07079812 */ /* 0x000fc600078ec0ff */
[--C-:B------:R-:W-:Y:S01]  /*da80*/  @!P3 IMAD.WIDE R8, R6, 0x4, R2.reuse ;  /* 0x000000040608b825 */ /* 0x100fe200078e0202 */
[----:B------:R2:W-:Y:S03]  /*da90*/  @!P4 ST.E.64 [R4.64], R194 ;  /* 0x000000c20400c985 */ /* 0x0005e6000c101b12 */
[--C-:B------:R-:W-:Y:S01]  /*daa0*/  @!P2 IMAD.WIDE R10, R10, 0x4, R2.reuse ;  /* 0x000000040a0aa825 */ /* 0x100fe200078e0202 */
[----:B------:R3:W-:Y:S03]  /*dab0*/  @!P3 ST.E.64 [R8.64], R206 ;  /* 0x000000ce0800b985 */ /* 0x0007e6000c101b12 */
[--C-:B------:R-:W-:Y:S01]  /*dac0*/  @!P1 IMAD.WIDE R6, R7, 0x4, R2.reuse ;  /* 0x0000000407069825 */ /* 0x100fe200078e0202 */
[----:B------:R-:W-:Y:S04]  /*dad0*/  @!P2 ST.E.64 [R10.64], R70 ;  /* 0x000000460a00a985 */ /* 0x000fe8000c101b12 */
[----:B------:R4:W-:Y:S01]  /*dae0*/  @!P1 ST.E.64 [R6.64], R82 ;  /* 0x0000005206009985 */ /* 0x0009e2000c101b12 */
[----:B--2---:R-:W-:Y:S01]  /*daf0*/  @!P0 IMAD.WIDE R4, R12, 0x4, R2 ;  /* 0x000000040c048825 */ /* 0x004fe200078e0202 */
[----:B---3--:R-:W-:-:S04]  /*db00*/  IADD3 R8, R0, 0x58, RZ ;  /* 0x0000005800087810 */ /* 0x008fc80007ffe0ff */
[----:B------:R2:W-:Y:S01]  /*db10*/  @!P0 ST.E.64 [R4.64], R86 ;  /* 0x0000005604008985 */ /* 0x0005e2000c101b12 */
[----:B------:R-:W-:Y:S02]  /*db20*/  ISETP.GE.AND P4, PT, R8, c[0x0][0x3c8], PT ;  /* 0x0000f20008007a0c */ /* 0x000fe40003f86270 */
[C---:B----4-:R-:W-:Y:S02]  /*db30*/  IADD3 R7, R0.reuse, 0x60, RZ ;  /* 0x0000006000077810 */ /* 0x050fe40007ffe0ff */
[----:B------:R-:W-:Y:S02]  /*db40*/  IADD3 R6, R0, 0x68, RZ ;  /* 0x0000006800067810 */ /* 0x000fe40007ffe0ff */
[----:B------:R-:W-:Y:S02]  /*db50*/  ISETP.GE.AND P3, PT, R7, c[0x0][0x3c8], PT ;  /* 0x0000f20007007a0c */ /* 0x000fe40003f66270 */
[----:B------:R-:W-:-:S05]  /*db60*/  ISETP.GE.AND P2, PT, R6, c[0x0][0x3c8], PT ;  /* 0x0000f20006007a0c */ /* 0x000fca0003f46270 */
[----:B------:R-:W-:-:S06]  /*db70*/  @!P4 LEA.HI R9, R8, R8, RZ, 0x1 ;  /* 0x000000080809c211 */ /* 0x000fcc00078f08ff */
[----:B------:R-:W-:Y:S02]  /*db80*/  @!P3 LEA.HI R8, R7, R7, RZ, 0x1 ;  /* 0x000000070708b211 */ /* 0x000fe400078f08ff */
[----:B------:R-:W-:Y:S02]  /*db90*/  @!P2 LEA.HI R7, R6, R6, RZ, 0x1 ;  /* 0x000000060607a211 */ /* 0x000fe400078f08ff */
[----:B------:R-:W-:Y:S02]  /*dba0*/  @!P3 LOP3.LUT R8, R8, 0xfffffffe, RZ, 0xc0, !PT ;  /* 0xfffffffe0808b812 */ /* 0x000fe400078ec0ff */
[C---:B--2---:R-:W-:Y:S02]  /*dbb0*/  IADD3 R5, R0.reuse, 0x70, RZ ;  /* 0x0000007000057810 */ /* 0x044fe40007ffe0ff */
[----:B------:R-:W-:Y:S02]  /*dbc0*/  IADD3 R4, R0, 0x78, RZ ;  /* 0x0000007800047810 */ /* 0x000fe40007ffe0ff */
[----:B------:R-:W-:-:S02]  /*dbd0*/  ISETP.GE.AND P1, PT, R5, c[0x0][0x3c8], PT ;  /* 0x0000f20005007a0c */ /* 0x000fc40003f26270 */
[----:B------:R-:W-:Y:S02]  /*dbe0*/  ISETP.GE.AND P0, PT, R4, c[0x0][0x3c8], PT ;  /* 0x0000f20004007a0c */ /* 0x000fe40003f06270 */
[----:B------:R-:W-:-:S09]  /*dbf0*/  @!P2 LOP3.LUT R7, R7, 0xfffffffe, RZ, 0xc0, !PT ;  /* 0xfffffffe0707a812 */ /* 0x000fd200078ec0ff */
[----:B------:R-:W-:Y:S02]  /*dc00*/  @!P1 LEA.HI R6, R5, R5, RZ, 0x1 ;  /* 0x0000000505069211 */ /* 0x000fe400078f08ff */
[----:B------:R-:W-:Y:S02]  /*dc10*/  @!P0 LEA.HI R4, R4, R4, RZ, 0x1 ;  /* 0x0000000404048211 */ /* 0x000fe400078f08ff */
[----:B------:R-:W-:Y:S01]  /*dc20*/  @!P4 LOP3.LUT R5, R9, 0xfffffffe, RZ, 0xc0, !PT ;  /* 0xfffffffe0905c812 */ /* 0x000fe200078ec0ff */
[--C-:B------:R-:W-:Y:S01]  /*dc30*/  @!P3 IMAD.WIDE R8, R8, 0x4, R2.reuse ;  /* 0x000000040808b825 */ /* 0x100fe200078e0202 */
[----:B------:R-:W-:Y:S02]  /*dc40*/  @!P1 LOP3.LUT R12, R6, 0xfffffffe, RZ, 0xc0, !PT ;  /* 0xfffffffe060c9812 */ /* 0x000fe400078ec0ff */
[----:B------:R-:W-:Y:S01]  /*dc50*/  @!P0 LOP3.LUT R13, R4, 0xfffffffe, RZ, 0xc0, !PT ;  /* 0xfffffffe040d8812 */ /* 0x000fe200078ec0ff */
        /* <DEDUP_REMOVED lines=9> */
.L_x_117:
[----:B------:R-:W-:Y:S05]  /*dcf0*/  BSYNC B0 ;  /* 0x0000000000007941 */ /* 0x000fea0003800000 */
.L_x_116:
[----:B--23--:R2:W3:Y:S01]  /*dd00*/  SHFL.IDX PT, R3, R22, 0x2, 0x1c1f ;  /* 0x005c1f0016037f89 */ /* 0x00c4e200000e0000 */
[----:B------:R-:W-:Y:S03]  /*dd10*/  BSSY B0, `(.L_x_118) ;  /* 0x0000060000007945 */ /* 0x000fe60003800000 */
[----:B----4-:R2:W4:Y:S01]  /*dd20*/  SHFL.IDX PT, R2, R23, 0x2, 0x1c1f ;  /* 0x005c1f0017027f89 */ /* 0x01052200000e0000 */
[----:B------:R-:W-:Y:S05]  /*dd30*/  @P5 BRA `(.L_x_119) ;  /* 0x000005d000005947 */ /* 0x000fea0003800000 */
[C---:B------:R-:W-:Y:S02]  /*dd40*/  IADD3 R5, R0.reuse, 0x8, RZ ;  /* 0x0000000800057810 */ /* 0x040fe40007ffe0ff */
[----:B------:R-:W-:-:S02]  /*dd50*/  IADD3 R4, R0, 0x10, RZ ;  /* 0x0000001000047810 */ /* 0x000fc40007ffe0ff */
[----:B------:R-:W-:Y:S02]  /*dd60*/  ISETP.GE.AND P2, PT, R5, c[0x0][0x3c8], PT ;  /* 0x0000f20005007a0c */ /* 0x000fe40003f46270 */
[----:B------:R-:W-:Y:S02]  /*dd70*/  ISETP.GE.AND P1, PT, R4, c[0x0][0x3c8], PT ;  /* 0x0000f20004007a0c */ /* 0x000fe40003f26270 */
[C---:B------:R-:W-:Y:S02]  /*dd80*/  ISETP.GE.AND P3, PT, R0.reuse, c[0x0][0x3c8], PT ;  /* 0x0000f20000007a0c */ /* 0x040fe40003f66270 */
[C---:B------:R-:W-:Y:S02]  /*dd90*/  IADD3 R10, R0.reuse, 0x18, RZ ;  /* 0x00000018000a7810 */ /* 0x040fe40007ffe0ff */
[----:B------:R-:W-:Y:S02]  /*dda0*/  IADD3 R11, R0, 0x20, RZ ;  /* 0x00000020000b7810 */ /* 0x000fe40007ffe0ff */
[----:B------:R-:W-:-:S02]  /*ddb0*/  ISETP.GE.AND P0, PT, R10, c[0x0][0x3c8], PT ;  /* 0x0000f2000a007a0c */ /* 0x000fc40003f06270 */
[----:B------:R-:W-:Y:S02]  /*ddc0*/  ISETP.GE.AND P5, PT, R11, c[0x0][0x3c8], PT ;  /* 0x0000f2000b007a0c */ /* 0x000fe40003fa6270 */
[----:B------:R-:W-:Y:S02]  /*ddd0*/  @!P2 LEA.HI R5, R5, R5, RZ, 0x1 ;  /* 0x000000050505a211 */ /* 0x000fe400078f08ff */
[----:B------:R-:W-:Y:S01]  /*dde0*/  @!P1 LEA.HI R4, R4, R4, RZ, 0x1 ;  /* 0x0000000404049211 */ /* 0x000fe200078f08ff */
[--C-:B---34-:R-:W-:Y:S01]  /*ddf0*/  @!P3 IMAD.WIDE R6, R0, 0x4, R2.reuse ;  /* 0x000000040006b825 */ /* 0x118fe200078e0202 */
[----:B------:R-:W-:Y:S02]  /*de00*/  @!P2 LOP3.LUT R5, R5, 0xfffffffe, RZ, 0xc0, !PT ;  /* 0xfffffffe0505a812 */ /* 0x000fe400078ec0ff */
[----:B------:R-:W-:Y:S02]  /*de10*/  @!P1 LOP3.LUT R8, R4, 0xfffffffe, RZ, 0xc0, !PT ;  /* 0xfffffffe04089812 */ /* 0x000fe400078ec0ff */
[----:B------:R3:W-:Y:S01]  /*de20*/  @!P3 ST.E.64 [R6.64], R140 ;  /* 0x0000008c0600b985 */ /* 0x0007e2000c101b12 */
[----:B------:R-:W-:Y:S01]  /*de30*/  @!P2 IMAD.WIDE R4, R5, 0x4, R2 ;  /* 0x000000040504a825 */ /* 0x000fe200078e0202 */
[----:B------:R-:W-:-:S03]  /*de40*/  IADD3 R12, R0, 0x48, RZ ;  /* 0x00000048000c7810 */ /* 0x000fc60007ffe0ff */
[----:B------:R-:W-:Y:S01]  /*de50*/  @!P1 IMAD.WIDE R8, R8, 0x4, R2 ;  /* 0x0000000408089825 */ /* 0x000fe200078e0202 */
[----:B------:R4:W-:Y:S04]  /*de60*/  @!P2 ST.E.64 [R4.64], R148 ;  /* 0x000000940400a985 */ /* 0x0009e8000c101b12 */
[----:B------:R5:W-:Y:S01]  /*de70*/  @!P1 ST.E.64 [R8.64], R160 ;  /* 0x000000a008009985 */ /* 0x000be2000c101b12 */
[----:B---3--:R-:W-:Y:S02]  /*de80*/  IADD3 R7, R0, 0x28, RZ ;  /* 0x0000002800077810 */ /* 0x008fe40007ffe0ff */
[----:B------:R-:W-:Y:S02]  /*de90*/  @!P5 LEA.HI R6, R11, R11, RZ, 0x1 ;  /* 0x0000000b0b06d211 */ /* 0x000fe400078f08ff */
[----:B------:R-:W-:-:S02]  /*dea0*/  ISETP.GE.AND P4, PT, R7, c[0x0][0x3c8], PT ;  /* 0x0000f20007007a0c */ /* 0x000fc40003f86270 */
[----:B----4-:R-:W-:Y:S02]  /*deb0*/  @!P0 LEA.HI R4, R10, R10, RZ, 0x1 ;  /* 0x0000000a0a048211 */ /* 0x010fe400078f08ff */
[----:B------:R-:W-:Y:S02]  /*dec0*/  IADD3 R10, R0, 0x40, RZ ;  /* 0x00000040000a7810 */ /* 0x000fe40007ffe0ff */
[----:B------:R-:W-:Y:S02]  /*ded0*/  @!P0 LOP3.LUT R4, R4, 0xfffffffe, RZ, 0xc0, !PT ;  /* 0xfffffffe04048812 */ /* 0x000fe400078ec0ff */
[C---:B-----5:R-:W-:Y:S02]  /*dee0*/  IADD3 R8, R0.reuse, 0x30, RZ ;  /* 0x0000003000087810 */ /* 0x060fe40007ffe0ff */
[----:B------:R-:W-:Y:S01]  /*def0*/  IADD3 R9, R0, 0x38, RZ ;  /* 0x0000003800097810 */ /* 0x000fe20007ffe0ff */
[----:B------:R-:W-:Y:S01]  /*df00*/  @!P0 IMAD.WIDE R4, R4, 0x4, R2 ;  /* 0x0000000404048825 */ /* 0x000fe200078e0202 */
[----:B------:R-:W-:-:S02]  /*df10*/  ISETP.GE.AND P3, PT, R8, c[0x0][0x3c8], PT ;  /* 0x0000f20008007a0c */ /* 0x000fc40003f66270 */
[----:B------:R-:W-:Y:S02]  /*df20*/  ISETP.GE.AND P2, PT, R9, c[0x0][0x3c8], PT ;  /* 0x0000f20009007a0c */ /* 0x000fe40003f46270 */
[----:B------:R-:W-:Y:S01]  /*df30*/  @!P5 LOP3.LUT R6, R6, 0xfffffffe, RZ, 0xc0, !PT ;  /* 0xfffffffe0606d812 */ /* 0x000fe200078ec0ff */
[----:B------:R3:W-:Y:S01]  /*df40*/  @!P0 ST.E.64 [R4.64], R164 ;  /* 0x000000a404008985 */ /* 0x0007e2000c101b12 */
[----:B------:R-:W-:Y:S02]  /*df50*/  ISETP.GE.AND P1, PT, R10, c[0x0][0x3c8], PT ;  /* 0x0000f2000a007a0c */ /* 0x000fe40003f26270 */
[----:B------:R-:W-:-:S13]  /*df60*/  ISETP.GE.AND P0, PT, R12, c[0x0][0x3c8], PT ;  /* 0x0000f2000c007a0c */ /* 0x000fda0003f06270 */
[----:B------:R-:W-:-:S04]  /*df70*/  @!P0 LEA.HI R12, R12, R12, RZ, 0x1 ;  /* 0x0000000c0c0c8211 */ /* 0x000fc800078f08ff */
[----:B------:R-:W-:Y:S01]  /*df80*/  @!P0 LOP3.LUT R12, R12, 0xfffffffe, RZ, 0xc0, !PT ;  /* 0xfffffffe0c0c8812 */ /* 0x000fe200078ec0ff */
[----:B---3--:R-:W-:Y:S01]  /*df90*/  @!P5 IMAD.WIDE R4, R6, 0x4, R2 ;  /* 0x000000040604d825 */ /* 0x008fe200078e0202 */
[----:B------:R-:W-:Y:S02]  /*dfa0*/  @!P4 LEA.HI R6, R7, R7, RZ, 0x1 ;  /* 0x000000070706c211 */ /* 0x000fe400078f08ff */
[----:B------:R-:W-:Y:S02]  /*dfb0*/  @!P1 LEA.HI R7, R10, R10, RZ, 0x1 ;  /* 0x0000000a0a079211 */ /* 0x000fe400078f08ff */
[----:B------:R3:W-:Y:S01]  /*dfc0*/  @!P5 ST.E.64 [R4.64], R176 ;  /* 0x000000b00400d985 */ /* 0x0007e2000c101b12 */
[----:B------:R-:W-:Y:S02]  /*dfd0*/  @!P4 LOP3.LUT R6, R6, 0xfffffffe, RZ, 0xc0, !PT ;  /* 0xfffffffe0606c812 */ /* 0x000fe400078ec0ff */
[----:B------:R-:W-:Y:S02]  /*dfe0*/  @!P1 LOP3.LUT R7, R7, 0xfffffffe, RZ, 0xc0, !PT ;  /* 0xfffffffe07079812 */ /* 0x000fe400078ec0ff */
[----:B---3--:R-:W-:-:S02]  /*dff0*/  @!P3 LEA.HI R5, R8, R8, RZ, 0x1 ;  /* 0x000000080805b211 */ /* 0x008fc400078f08ff */
[----:B------:R-:W-:Y:S02]  /*e000*/  @!P2 LEA.HI R4, R9, R9, RZ, 0x1 ;  /* 0x000000090904a211 */ /* 0x000fe400078f08ff */
[----:B------:R-:W-:Y:S02]  /*e010*/  @!P3 LOP3.LUT R8, R5, 0xfffffffe, RZ, 0xc0, !PT ;  /* 0xfffffffe0508b812 */ /* 0x000fe400078ec0ff */
[----:B------:R-:W-:Y:S01]  /*e020*/  @!P2 LOP3.LUT R10, R4, 0xfffffffe, RZ, 0xc0, !PT ;  /* 0xfffffffe040aa812 */ /* 0x000fe200078ec0ff */
[----:B------:R-:W-:-:S04]  /*e030*/  @!P4 IMAD.WIDE R4, R6, 0x4, R2 ;  /* 0x000000040604c825 */ /* 0x000fc800078e0202 */
[--C-:B------:R-:W-:Y:S01]  /*e040*/  @!P3 IMAD.WIDE R8, R8, 0x4, R2.reuse ;  /* 0x000000040808b825 */ /* 0x100fe200078e0202 */
[----:B------:R3:W-:Y:S03]  /*e050*/  @!P4 ST.E.64 [R4.64], R180 ;  /* 0x000000b40400c985 */ /* 0x0007e6000c101b12 */
[--C-:B------:R-:W-:Y:S01]  /*e060*/  @!P2 IMAD.WIDE R10, R10, 0x4, R2.reuse ;  /* 0x000000040a0aa825 */ /* 0x100fe200078e0202 */
[----:B------:R4:W-:Y:S03]  /*e070*/  @!P3 ST.E.64 [R8.64], R196 ;  /* 0x000000c40800b985 */ /* 0x0009e6000c101b12 */
[--C-:B------:R-:W-:Y:S01]  /*e080*/  @!P1 IMAD.WIDE R6, R7, 0x4, R2.reuse ;  /* 0x0000000407069825 */ /* 0x100fe200078e0202 */
[----:B------:R-:W-:Y:S04]  /*e090*/  @!P2 ST.E.64 [R10.64], R200 ;  /* 0x000000c80a00a985 */ /* 0x000fe8000c101b12 */
[----:B------:R5:W-:Y:S01]  /*e0a0*/  @!P1 ST.E.64 [R6.64], R72 ;  /* 0x0000004806009985 */ /* 0x000be2000c101b12 */
[----:B---3--:R-:W-:Y:S01]  /*e0b0*/  @!P0 IMAD.WIDE R4, R12, 0x4, R2 ;  /* 0x000000040c048825 */ /* 0x008fe200078e0202 */
[----:B----4-:R-:W-:-:S04]  /*e0c0*/  IADD3 R9, R0, 0x50, RZ ;  /* 0x0000005000097810 */ /* 0x010fc80007ffe0ff */
[----:B------:R3:W-:Y:S01]  /*e0d0*/  @!P0 ST.E.64 [R4.64], R76 ;  /* 0x0000004c04008985 */ /* 0x0007e2000c101b12 */
[----:B------:R-:W-:Y:S02]  /*e0e0*/  IADD3 R8, R0, 0x58, RZ ;  /* 0x0000005800087810 */ /* 0x000fe40007ffe0ff */
[----:B------:R-:W-:Y:S02]  /*e0f0*/  ISETP.GE.AND P5, PT, R9, c[0x0][0x3c8], PT ;  /* 0x0000f20009007a0c */ /* 0x000fe40003fa6270 */
[----:B------:R-:W-:Y:S02]  /*e100*/  ISETP.GE.AND P4, PT, R8, c[0x0][0x3c8], PT ;  /* 0x0000f20008007a0c */ /* 0x000fe40003f86270 */
[C---:B-----5:R-:W-:Y:S02]  /*e110*/  IADD3 R7, R0.reuse, 0x60, RZ ;  /* 0x0000006000077810 */ /* 0x060fe40007ffe0ff */
[----:B------:R-:W-:Y:S02]  /*e120*/  IADD3 R6, R0, 0x68, RZ ;  /* 0x0000006800067810 */ /* 0x000fe40007ffe0ff */
[----:B------:R-:W-:-:S02]  /*e130*/  ISETP.GE.AND P3, PT, R7, c[0x0][0x3c8], PT ;  /* 0x0000f20007007a0c */ /* 0x000fc40003f66270 */
[----:B------:R-:W-:-:S03]  /*e140*/  ISETP.GE.AND P2, PT, R6, c[0x0][0x3c8], PT ;  /* 0x0000f20006007a0c */ /* 0x000fc60003f46270 */
[----:B------:R-:W-:Y:S02]  /*e150*/  @!P5 LEA.HI R9, R9, R9, RZ, 0x1 ;  /* 0x000000090909d211 */ /* 0x000fe400078f08ff */
[----:B------:R-:W-:-:S04]  /*e160*/  @!P4 LEA.HI R10, R8, R8, RZ, 0x1 ;  /* 0x00000008080ac211 */ /* 0x000fc800078f08ff */
[----:B------:R-:W-:Y:S02]  /*e170*/  @!P4 LOP3.LUT R10, R10, 0xfffffffe, RZ, 0xc0, !PT ;  /* 0xfffffffe0a0ac812 */ /* 0x000fe400078ec0ff */
[----:B------:R-:W-:Y:S02]  /*e180*/  @!P3 LEA.HI R8, R7, R7, RZ, 0x1 ;  /* 0x000000070708b211 */ /* 0x000fe400078f08ff */
[----:B------:R-:W-:Y:S01]  /*e190*/  @!P2 LEA.HI R7, R6, R6, RZ, 0x1 ;  /* 0x000000060607a211 */ /* 0x000fe200078f08ff */
[----:B------:R-:W-:Y:S01]  /*e1a0*/  @!P4 IMAD.WIDE R10, R10, 0x4, R2 ;  /* 0x000000040a0ac825 */ /* 0x000fe200078e0202 */
[----:B------:R-:W-:Y:S02]  /*e1b0*/  @!P3 LOP3.LUT R8, R8, 0xfffffffe, RZ, 0xc0, !PT ;  /* 0xfffffffe0808b812 */ /* 0x000fe400078ec0ff */
[C---:B---3--:R-:W-:Y:S02]  /*e1c0*/  IADD3 R5, R0.reuse, 0x70, RZ ;  /* 0x0000007000057810 */ /* 0x048fe40007ffe0ff */
[----:B------:R-:W-:-:S02]  /*e1d0*/  IADD3 R4, R0, 0x78, RZ ;  /* 0x0000007800047810 */ /* 0x000fc40007ffe0ff */
[----:B------:R-:W-:Y:S02]  /*e1e0*/  ISETP.GE.AND P1, PT, R5, c[0x0][0x3c8], PT ;  /* 0x0000f20005007a0c */ /* 0x000fe40003f26270 */
[----:B------:R-:W-:Y:S02]  /*e1f0*/  ISETP.GE.AND P0, PT, R4, c[0x0][0x3c8], PT ;  /* 0x0000f20004007a0c */ /* 0x000fe40003f06270 */
[----:B------:R-:W-:-:S09]  /*e200*/  @!P2 LOP3.LUT R7, R7, 0xfffffffe, RZ, 0xc0, !PT ;  /* 0xfffffffe0707a812 */ /* 0x000fd200078ec0ff */
[----:B------:R-:W-:Y:S02]  /*e210*/  @!P1 LEA.HI R6, R5, R5, RZ, 0x1 ;  /* 0x0000000505069211 */ /* 0x000fe400078f08ff */
[----:B------:R-:W-:Y:S01]  /*e220*/  @!P5 LOP3.LUT R5, R9, 0xfffffffe, RZ, 0xc0, !PT ;  /* 0xfffffffe0905d812 */ /* 0x000fe200078ec0ff */
[--C-:B------:R-:W-:Y:S01]  /*e230*/  @!P3 IMAD.WIDE R8, R8, 0x4, R2.reuse ;  /* 0x000000040808b825 */ /* 0x100fe200078e0202 */
[----:B------:R-:W-:Y:S02]  /*e240*/  @!P0 LEA.HI R4, R4, R4, RZ, 0x1 ;  /* 0x0000000404048211 */ /* 0x000fe400078f08ff */
[----:B------:R-:W-:Y:S01]  /*e250*/  @!P1 LOP3.LUT R14, R6, 0xfffffffe, RZ, 0xc0, !PT ;  /* 0xfffffffe060e9812 */ /* 0x000fe200078ec0ff */
[----:B------:R-:W-:Y:S01]  /*e260*/  @!P5 IMAD.WIDE R12, R5, 0x4, R2 ;  /* 0x00000004050cd825 */ /* 0x000fe200078e0202 */
[----:B------:R-:W-:-:S03]  /*e270*/  @!P0 LOP3.LUT R15, R4, 0xfffffffe, RZ, 0xc0, !PT ;  /* 0xfffffffe040f8812 */ /* 0x000fc600078ec0ff */
[--C-:B------:R-:W-:Y:S01]  /*e280*/  @!P2 IMAD.WIDE R6, R7, 0x4, R2.reuse ;  /* 0x000000040706a825 */ /* 0x100fe200078e0202 */
[----:B------:R3:W-:Y:S03]  /*e290*/  @!P5 ST.E.64 [R12.64], R88 ;  /* 0x000000580c00d985 */ /* 0x0007e6000c101b12 */
[--C-:B------:R-:W-:Y:S01]  /*e2a0*/  @!P1 IMAD.WIDE R4, R14, 0x4, R2.reuse ;  /* 0x000000040e049825 */ /* 0x100fe200078e0202 */
[----:B------:R3:W-:Y:S03]  /*e2b0*/  @!P4 ST.E.64 [R10.64], R92 ;  /* 0x0000005c0a00c985 */ /* 0x0007e6000c101b12 */
[----:B------:R-:W-:Y:S01]  /*e2c0*/  @!P0 IMAD.WIDE R2, R15, 0x4, R2 ;  /* 0x000000040f028825 */ /* 0x000fe200078e0202 */
[----:B------:R3:W-:Y:S04]  /*e2d0*/  @!P3 ST.E.64 [R8.64], R104 ;  /* 0x000000680800b985 */ /* 0x0007e8000c101b12 */
[----:B------:R3:W-:Y:S04]  /*e2e0*/  @!P2 ST.E.64 [R6.64], R108 ;  /* 0x0000006c0600a985 */ /* 0x0007e8000c101b12 */
[----:B------:R3:W-:Y:S04]  /*e2f0*/  @!P1 ST.E.64 [R4.64], R120 ;  /* 0x0000007804009985 */ /* 0x0007e8000c101b12 */
[----:B------:R3:W-:Y:S02]  /*e300*/  @!P0 ST.E.64 [R2.64], R124 ;  /* 0x0000007c02008985 */ /* 0x0007e4000c101b12 */
.L_x_119:
[----:B------:R-:W-:Y:S05]  /*e310*/  BSYNC B0 ;  /* 0x0000000000007941 */ /* 0x000fea0003800000 */
.L_x_118:
[----:B---3--:R3:W1:Y:S04]  /*e320*/  SHFL.IDX PT, R3, R22, 0x3, 0x1c1f ;  /* 0x007c1f0016037f89 */ /* 0x00866800000e0000 */
[----:B----4-:R3:W4:Y:S01]  /*e330*/  SHFL.IDX PT, R2, R23, 0x3, 0x1c1f ;  /* 0x007c1f0017027f89 */ /* 0x01072200000e0000 */
[----:B------:R-:W-:Y:S05]  /*e340*/  @P6 EXIT ;  /* 0x000000000000694d */ /* 0x000fea0003800000 */
[C---:B------:R-:W-:Y:S02]  /*e350*/  ISETP.GE.AND P0, PT, R0.reuse, c[0x0][0x3c8], PT ;  /* 0x0000f20000007a0c */ /* 0x040fe40003f06270 */
[----:B------:R-:W-:-:S02]  /*e360*/  IADD3 R5, R0, 0x8, RZ ;  /* 0x0000000800057810 */ /* 0x000fc40007ffe0ff */
[----:B------:R-:W-:Y:S02]  /*e370*/  IADD3 R4, R0, 0x10, RZ ;  /* 0x0000001000047810 */ /* 0x000fe40007ffe0ff */
[----:B------:R-:W-:Y:S02]  /*e380*/  ISETP.GE.AND P6, PT, R5, c[0x0][0x3c8], PT ;  /* 0x0000f20005007a0c */ /* 0x000fe40003fc6270 */
[----:B------:R-:W-:Y:S02]  /*e390*/  ISETP.GE.AND P5, PT, R4, c[0x0][0x3c8], PT ;  /* 0x0000f20004007a0c */ /* 0x000fe40003fa6270 */
[C---:B------:R-:W-:Y:S02]  /*e3a0*/  IADD3 R8, R0.reuse, 0x18, RZ ;  /* 0x0000001800087810 */ /* 0x040fe40007ffe0ff */
[C---:B------:R-:W-:Y:S01]  /*e3b0*/  IADD3 R9, R0.reuse, 0x20, RZ ;  /* 0x0000002000097810 */ /* 0x040fe20007ffe0ff */
[C---:B-1--4-:R-:W-:Y:S01]  /*e3c0*/  @!P0 IMAD.WIDE R6, R0.reuse, 0x4, R2 ;  /* 0x0000000400068825 */ /* 0x052fe200078e0202 */
[----:B------:R-:W-:-:S02]  /*e3d0*/  IADD3 R10, R0, 0x28, RZ ;  /* 0x00000028000a7810 */ /* 0x000fc40007ffe0ff */
[C---:B------:R-:W-:Y:S02]  /*e3e0*/  IADD3 R11, R0.reuse, 0x30, RZ ;  /* 0x00000030000b7810 */ /* 0x040fe40007ffe0ff */
[----:B------:R1:W-:Y:S01]  /*e3f0*/  @!P0 ST.E.64 [R6.64], R142 ;  /* 0x0000008e06008985 */ /* 0x0003e2000c101b12 */
[----:B------:R-:W-:Y:S02]  /*e400*/  IADD3 R12, R0, 0x38, RZ ;  /* 0x00000038000c7810 */ /* 0x000fe40007ffe0ff */
[----:B------:R-:W-:Y:S02]  /*e410*/  @!P5 LEA.HI R4, R4, R4, RZ, 0x1 ;  /* 0x000000040404d211 */ /* 0x000fe400078f08ff */
[----:B------:R-:W-:Y:S02]  /*e420*/  ISETP.GE.AND P4, PT, R8, c[0x0][0x3c8], PT ;  /* 0x0000f20008007a0c */ /* 0x000fe40003f86270 */
[----:B------:R-:W-:Y:S02]  /*e430*/  ISETP.GE.AND P3, PT, R9, c[0x0][0x3c8], PT ;  /* 0x0000f20009007a0c */ /* 0x000fe40003f66270 */
[----:B------:R-:W-:-:S02]  /*e440*/  @!P5 LOP3.LUT R4, R4, 0xfffffffe, RZ, 0xc0, !PT ;  /* 0xfffffffe0404d812 */ /* 0x000fc400078ec0ff */
[----:B------:R-:W-:Y:S02]  /*e450*/  ISETP.GE.AND P2, PT, R10, c[0x0][0x3c8], PT ;  /* 0x0000f2000a007a0c */ /* 0x000fe40003f46270 */
[----:B------:R-:W-:Y:S02]  /*e460*/  ISETP.GE.AND P1, PT, R11, c[0x0][0x3c8], PT ;  /* 0x0000f2000b007a0c */ /* 0x000fe40003f26270 */
[----:B------:R-:W-:Y:S02]  /*e470*/  ISETP.GE.AND P0, PT, R12, c[0x0][0x3c8], PT ;  /* 0x0000f2000c007a0c */ /* 0x000fe40003f06270 */
[C---:B------:R-:W-:Y:S02]  /*e480*/  IADD3 R14, R0.reuse, 0x40, RZ ;  /* 0x00000040000e7810 */ /* 0x040fe40007ffe0ff */
[----:B------:R-:W-:Y:S02]  /*e490*/  IADD3 R15, R0, 0x48, RZ ;  /* 0x00000048000f7810 */ /* 0x000fe40007ffe0ff */
[----:B-1----:R-:W-:Y:S01]  /*e4a0*/  @!P6 LEA.HI R6, R5, R5, RZ, 0x1 ;  /* 0x000000050506e211 */ /* 0x002fe200078f08ff */
[----:B------:R-:W-:-:S03]  /*e4b0*/  @!P5 IMAD.WIDE R4, R4, 0x4, R2 ;  /* 0x000000040404d825 */ /* 0x000fc600078e0202 */
[----:B------:R-:W-:-:S05]  /*e4c0*/  @!P6 LOP3.LUT R6, R6, 0xfffffffe, RZ, 0xc0, !PT ;  /* 0xfffffffe0606e812 */ /* 0x000fca00078ec0ff */
[----:B------:R-:W-:-:S05]  /*e4d0*/  @!P6 IMAD.WIDE R6, R6, 0x4, R2 ;  /* 0x000000040606e825 */ /* 0x000fca00078e0202 */
[----:B------:R1:W-:Y:S01]  /*e4e0*/  @!P6 ST.E.64 [R6.64], R150 ;  /* 0x000000960600e985 */ /* 0x0003e2000c101b12 */
[----:B------:R-:W-:-:S03]  /*e4f0*/  ISETP.GE.AND P6, PT, R14, c[0x0][0x3c8], PT ;  /* 0x0000f2000e007a0c */ /* 0x000fc60003fc6270 */
[----:B------:R4:W-:Y:S01]  /*e500*/  @!P5 ST.E.64 [R4.64], R162 ;  /* 0x000000a20400d985 */ /* 0x0009e2000c101b12 */
[----:B------:R-:W-:Y:S02]  /*e510*/  ISETP.GE.AND P5, PT, R15, c[0x0][0x3c8], PT ;  /* 0x0000f2000f007a0c */ /* 0x000fe40003fa6270 */
[----:B-1----:R-:W-:Y:S02]  /*e520*/  @!P2 LEA.HI R7, R10, R10, RZ, 0x1 ;  /* 0x0000000a0a07a211 */ /* 0x002fe400078f08ff */
[----:B------:R-:W-:Y:S02]  /*e530*/  @!P1 LEA.HI R6, R11, R11, RZ, 0x1 ;  /* 0x0000000b0b069211 */ /* 0x000fe400078f08ff */
[----:B----4-:R-:W-:Y:S02]  /*e540*/  @!P4 LEA.HI R4, R8, R8, RZ, 0x1 ;  /* 0x000000080804c211 */ /* 0x010fe400078f08ff */
[----:B------:R-:W-:Y:S02]  /*e550*/  @!P3 LEA.HI R8, R9, R9, RZ, 0x1 ;  /* 0x000000090908b211 */ /* 0x000fe400078f08ff */
[----:B------:R-:W-:-:S02]  /*e560*/  @!P0 LEA.HI R5, R12, R12, RZ, 0x1 ;  /* 0x0000000c0c058211 */ /* 0x000fc400078f08ff */
[----:B------:R-:W-:Y:S02]  /*e570*/  @!P4 LOP3.LUT R4, R4, 0xfffffffe, RZ, 0xc0, !PT ;  /* 0xfffffffe0404c812 */ /* 0x000fe400078ec0ff */
[----:B------:R-:W-:Y:S02]  /*e580*/  @!P3 LOP3.LUT R8, R8, 0xfffffffe, RZ, 0xc0, !PT ;  /* 0xfffffffe0808b812 */ /* 0x000fe400078ec0ff */
[----:B------:R-:W-:Y:S01]  /*e590*/  @!P2 LOP3.LUT R7, R7, 0xfffffffe, RZ, 0xc0, !PT ;  /* 0xfffffffe0707a812 */ /* 0x000fe200078ec0ff */
[--C-:B------:R-:W-:Y:S01]  /*e5a0*/  @!P4 IMAD.WIDE R12, R4, 0x4, R2.reuse ;  /* 0x00000004040cc825 */ /* 0x100fe200078e0202 */
[----:B------:R-:W-:Y:S02]  /*e5b0*/  @!P1 LOP3.LUT R6, R6, 0xfffffffe, RZ, 0xc0, !PT ;  /* 0xfffffffe06069812 */ /* 0x000fe400078ec0ff */
[----:B------:R-:W-:Y:S01]  /*e5c0*/  @!P0 LOP3.LUT R5, R5, 0xfffffffe, RZ, 0xc0, !PT ;  /* 0xfffffffe05058812 */ /* 0x000fe200078ec0ff */
[--C-:B------:R-:W-:Y:S01]  /*e5d0*/  @!P3 IMAD.WIDE R10, R8, 0x4, R2.reuse ;  /* 0x00000004080ab825 */ /* 0x100fe200078e0202 */
[----:B------:R1:W-:Y:S03]  /*e5e0*/  @!P4 ST.E.64 [R12.64], R166 ;  /* 0x000000a60c00c985 */ /* 0x0003e6000c101b12 */
[--C-:B------:R-:W-:Y:S01]  /*e5f0*/  @!P2 IMAD.WIDE R8, R7, 0x4, R2.reuse ;  /* 0x000000040708a825 */ /* 0x100fe200078e0202 */
[----:B------:R4:W-:Y:S03]  /*e600*/  @!P3 ST.E.64 [R10.64], R178 ;  /* 0x000000b20a00b985 */ /* 0x0009e6000c101b12 */
[--C-:B------:R-:W-:Y:S01]  /*e610*/  @!P1 IMAD.WIDE R6, R6, 0x4, R2.reuse ;  /* 0x0000000406069825 */ /* 0x100fe200078e0202 */
[----:B------:R5:W-:Y:S03]  /*e620*/  @!P2 ST.E.64 [R8.64], R182 ;  /* 0x000000b60800a985 */ /* 0x000be6000c101b12 */
[----:B------:R-:W-:Y:S01]  /*e630*/  @!P0 IMAD.WIDE R4, R5, 0x4, R2 ;  /* 0x0000000405048825 */ /* 0x000fe200078e0202 */
[----:B------:R-:W-:Y:S04]  /*e640*/  @!P1 ST.E.64 [R6.64], R198 ;  /* 0x000000c606009985 */ /* 0x000fe8000c101b12 */
[----:B------:R2:W-:Y:S01]  /*e650*/  @!P0 ST.E.64 [R4.64], R202 ;  /* 0x000000ca04008985 */ /* 0x0005e2000c101b12 */
[----:B-1----:R-:W-:-:S02]  /*e660*/  IADD3 R12, R0, 0x70, RZ ;  /* 0x00000070000c7810 */ /* 0x002fc40007ffe0ff */
[C---:B----4-:R-:W-:Y:S02]  /*e670*/  IADD3 R10, R0.reuse, 0x60, RZ ;  /* 0x00000060000a7810 */ /* 0x050fe40007ffe0ff */
[C---:B------:R-:W-:Y:S02]  /*e680*/  IADD3 R11, R0.reuse, 0x68, RZ ;  /* 0x00000068000b7810 */ /* 0x040fe40007ffe0ff */
[C---:B-----5:R-:W-:Y:S02]  /*e690*/  IADD3 R8, R0.reuse, 0x50, RZ ;  /* 0x0000005000087810 */ /* 0x060fe40007ffe0ff */
[----:B------:R-:W-:Y:S02]  /*e6a0*/  IADD3 R9, R0, 0x58, RZ ;  /* 0x0000005800097810 */ /* 0x000fe40007ffe0ff */
[----:B------:R-:W-:Y:S02]  /*e6b0*/  ISETP.GE.AND P4, PT, R8, c[0x0][0x3c8], PT ;  /* 0x0000f20008007a0c */ /* 0x000fe40003f86270 */
[----:B------:R-:W-:-:S02]  /*e6c0*/  ISETP.GE.AND P3, PT, R9, c[0x0][0x3c8], PT ;  /* 0x0000f20009007a0c */ /* 0x000fc40003f66270 */
[----:B--2---:R-:W-:Y:S02]  /*e6d0*/  @!P6 LEA.HI R4, R14, R14, RZ, 0x1 ;  /* 0x0000000e0e04e211 */ /* 0x004fe400078f08ff */
[----:B------:R-:W-:Y:S02]  /*e6e0*/  @!P5 LEA.HI R5, R15, R15, RZ, 0x1 ;  /* 0x0000000f0f05d211 */ /* 0x000fe400078f08ff */
[----:B------:R-:W-:Y:S02]  /*e6f0*/  @!P6 LOP3.LUT R4, R4, 0xfffffffe, RZ, 0xc0, !PT ;  /* 0xfffffffe0404e812 */ /* 0x000fe400078ec0ff */
[----:B------:R-:W-:Y:S02]  /*e700*/  ISETP.GE.AND P2, PT, R10, c[0x0][0x3c8], PT ;  /* 0x0000f2000a007a0c */ /* 0x000fe40003f46270 */
[----:B------:R-:W-:Y:S01]  /*e710*/  @!P5 LOP3.LUT R5, R5, 0xfffffffe, RZ, 0xc0, !PT ;  /* 0xfffffffe0505d812 */ /* 0x000fe200078ec0ff */
[----:B------:R-:W-:Y:S01]  /*e720*/  @!P6 IMAD.WIDE R6, R4, 0x4, R2 ;  /* 0x000000040406e825 */ /* 0x000fe200078e0202 */
[----:B------:R-:W-:-:S02]  /*e730*/  ISETP.GE.AND P1, PT, R11, c[0x0][0x3c8], PT ;  /* 0x0000f2000b007a0c */ /* 0x000fc40003f26270 */
[----:B------:R-:W-:Y:S01]  /*e740*/  ISETP.GE.AND P0, PT, R12, c[0x0][0x3c8], PT ;  /* 0x0000f2000c007a0c */ /* 0x000fe20003f06270 */
[----:B------:R-:W-:Y:S01]  /*e750*/  @!P5 IMAD.WIDE R4, R5, 0x4, R2 ;  /* 0x000000040504d825 */ /* 0x000fe200078e0202 */
[----:B------:R1:W-:Y:S01]  /*e760*/  @!P6 ST.E.64 [R6.64], R74 ;  /* 0x0000004a0600e985 */ /* 0x0003e2000c101b12 */
[----:B------:R-:W-:-:S03]  /*e770*/  IADD3 R0, R0, 0x78, RZ ;  /* 0x0000007800007810 */ /* 0x000fc60007ffe0ff */
[----:B------:R2:W-:Y:S01]  /*e780*/  @!P5 ST.E.64 [R4.64], R78 ;  /* 0x0000004e0400d985 */ /* 0x0005e2000c101b12 */
[----:B-1----:R-:W-:-:S04]  /*e790*/  @!P2 LEA.HI R7, R10, R10, RZ, 0x1 ;  /* 0x0000000a0a07a211 */ /* 0x002fc800078f08ff */
[----:B------:R-:W-:Y:S02]  /*e7a0*/  @!P1 LEA.HI R6, R11, R11, RZ, 0x1 ;  /* 0x0000000b0b069211 */ /* 0x000fe400078f08ff */
[----:B--2---:R-:W-:Y:S02]  /*e7b0*/  @!P4 LEA.HI R4, R8, R8, RZ, 0x1 ;  /* 0x000000080804c211 */ /* 0x004fe400078f08ff */
[----:B------:R-:W-:Y:S02]  /*e7c0*/  @!P3 LEA.HI R8, R9, R9, RZ, 0x1 ;  /* 0x000000090908b211 */ /* 0x000fe400078f08ff */
[----:B------:R-:W-:Y:S02]  /*e7d0*/  @!P0 LEA.HI R5, R12, R12, RZ, 0x1 ;  /* 0x0000000c0c058211 */ /* 0x000fe400078f08ff */
[----:B------:R-:W-:Y:S02]  /*e7e0*/  @!P4 LOP3.LUT R4, R4, 0xfffffffe, RZ, 0xc0, !PT ;  /* 0xfffffffe0404c812 */ /* 0x000fe400078ec0ff */
[----:B------:R-:W-:-:S02]  /*e7f0*/  @!P3 LOP3.LUT R8, R8, 0xfffffffe, RZ, 0xc0, !PT ;  /* 0xfffffffe0808b812 */ /* 0x000fc400078ec0ff */
        /* <DEDUP_REMOVED lines=11> */
[----:B------:R1:W-:Y:S04]  /*e8b0*/  @!P1 ST.E.64 [R6.64], R110 ;  /* 0x0000006e06009985 */ /* 0x0003e8000c101b12 */
[----:B------:R1:W-:Y:S01]  /*e8c0*/  @!P0 ST.E.64 [R4.64], R122 ;  /* 0x0000007a04008985 */ /* 0x0003e2000c101b12 */
[----:B------:R-:W-:-:S13]  /*e8d0*/  ISETP.GE.AND P0, PT, R0, c[0x0][0x3c8], PT ;  /* 0x0000f20000007a0c */ /* 0x000fda0003f06270 */
[----:B------:R-:W-:Y:S05]  /*e8e0*/  @P0 EXIT ;  /* 0x000000000000094d */ /* 0x000fea0003800000 */
[----:B------:R-:W-:-:S04]  /*e8f0*/  LEA.HI R0, R0, R0, RZ, 0x1 ;  /* 0x0000000000007211 */ /* 0x000fc800078f08ff */
[----:B------:R-:W-:-:S05]  /*e900*/  LOP3.LUT R0, R0, 0xfffffffe, RZ, 0xc0, !PT ;  /* 0xfffffffe00007812 */ /* 0x000fca00078ec0ff */
[----:B------:R-:W-:-:S05]  /*e910*/  IMAD.WIDE R2, R0, 0x4, R2 ;  /* 0x0000000400027825 */ /* 0x000fca00078e0202 */
[----:B------:R-:W-:Y:S01]  /*e920*/  ST.E.64 [R2.64], R126 ;  /* 0x0000007e02007985 */ /* 0x000fe2000c101b12 */
[----:B------:R-:W-:Y:S05]  /*e930*/  EXIT ;  /* 0x000000000000794d */ /* 0x000fea0003800000 */
.L_x_113:
        /* <DEDUP_REMOVED lines=26> */
[----:B------:R-:W-:-:S04]  /*eae0*/  IMAD.WIDE.U32 R2, R7, c[0x0][0x4d8], R2 ;  /* 0x0001360007027a25 */ /* 0x000fc800078e0002 */
[----:B------:R-:W-:Y:S02]  /*eaf0*/  IMAD R6, R6, c[0x0][0x4d8], RZ ;  /* 0x0001360006067a24 */ /* 0x000fe400078e02ff */
[----:B--2---:R-:W-:Y:S02]  /*eb00*/  IMAD R4, R4, c[0x0][0x550], R9 ;  /* 0x0001540004047a24 */ /* 0x004fe400078e0209 */
[----:B------:R-:W-:Y:S01]  /*eb10*/  IMAD R5, R7, c[0x0][0x4dc], R6 ;  /* 0x0001370007057a24 */ /* 0x000fe200078e0206 */
[----:B------:R-:W-:Y:S02]  /*eb20*/  IADD3 R7, -R0, RZ, RZ ;  /* 0x000000ff00077210 */ /* 0x000fe40007ffe1ff */
[----:B------:R-:W-:Y:S01]  /*eb30*/  SHF.R.S32.HI R6, RZ, 0x1f, R4 ;  /* 0x0000001fff067819 */ /* 0x000fe20000011404 */
[----:B------:R-:W-:Y:S02]  /*eb40*/  IMAD.IADD R3, R5, 0x1, R3 ;  /* 0x0000000105037824 */ /* 0x000fe400078e0203 */
[----:B------:R-:W-:Y:S01]  /*eb50*/  IMAD R5, R7, c[0x0][0x4e8], R8 ;  /* 0x00013a0007057a24 */ /* 0x000fe200078e0208 */
[----:B------:R-:W-:Y:S01]  /*eb60*/  SHF.R.S32.HI R7, RZ, 0x1f, R0 ;  /* 0x0000001fff077819 */ /* 0x000fe20000011400 */
[----:B------:R-:W-:-:S02]  /*eb70*/  IMAD R6, R6, c[0x0][0x4e0], RZ ;  /* 0x0001380006067a24 */ /* 0x000fc400078e02ff */
        /* <DEDUP_REMOVED lines=14> */
.L_x_120:
        /* <DEDUP_REMOVED lines=10> */
.L_x_2677:


//--------------------- .text._ZN7cutlass13device_kernelIN5flash19enable_sm80_to_sm89INS1_16FlashAttnFwdSm80INS1_25CollectiveMainloopFwdSm80ILi8ELi1ELb1EN4cute5tupleIJNS5_1CILi128EEENS7_ILi112EEES8_EEELi128ENS_10bfloat16_tEfNS_4arch4Sm80ELb0ELb0ELb1ELb1ELb0ELb0ELb1ELb1EEENS1_21CollectiveEpilogueFwdINS6_IJS8_S8_S9_EEENS6_IJNS7_ILi1EEESH_SH_EEESB_SD_Li256ELb1ELb1ELb1ELb0EEENS1_36VarlenDynamicPersistentTileSchedulerILi128ELi112ELi256ELi256ELb1ELb1ELb0ELb0ELb1ELb1EEEEEEEEEvNT_6ParamsE --------------------------
	.section	.text._ZN7cutlass13device_kernelIN5flash19enable_sm80_to_sm89INS1_16FlashAttnFwdSm80INS1_25CollectiveMainloopFwdSm80ILi8ELi1ELb1EN4cute5tupleIJNS5_1CILi128EEENS7_ILi112EEES8_EEELi128ENS_10bfloat16_tEfNS_4arch4Sm80ELb0ELb0ELb1ELb1ELb0ELb0ELb1ELb1EEENS1_21CollectiveEpilogueFwdINS6_IJS8_S8_S9_EEENS6_IJNS7_ILi1EEESH_SH_EEESB_SD_Li256ELb1ELb1ELb1ELb0EEENS1_36VarlenDynamicPersistentTileSchedulerILi128ELi112ELi256ELi256ELb1ELb1ELb0ELb0ELb1ELb1EEEEEEEEEvNT_6ParamsE,"ax",@progbits
	.sectioninfo	@"SHI_REGISTERS=255"
	.align	128
.text._ZN7cutlass13device_kernelIN5flash19enable_sm80_to_sm89INS1_16FlashAttnFwdSm80INS1_25CollectiveMainloopFwdSm80ILi8ELi1ELb1EN4cute5tupleIJNS5_1CILi128EEENS7_ILi112EEES8_EEELi128ENS_10bfloat16_tEfNS_4arch4Sm80ELb0ELb0ELb1ELb1ELb0ELb0ELb1ELb1EEENS1_21CollectiveEpilogueFwdINS6_IJS8_S8_S9_EEENS6_IJNS7_ILi1EEESH_SH_EEESB_SD_Li256ELb1ELb1ELb1ELb0EEENS1_36VarlenDynamicPersistentTileSchedulerILi128ELi112ELi256ELi256ELb1ELb1ELb0ELb0ELb1ELb1EEEEEEEEEvNT_6ParamsE:
        .type           _ZN7cutlass13device_kernelIN5flash19enable_sm80_to_sm89INS1_16FlashAttnFwdSm80INS1_25CollectiveMainloopFwdSm80ILi8ELi1ELb1EN4cute5tupleIJNS5_1CILi128EEENS7_ILi112EEES8_EEELi128ENS_10bfloat16_tEfNS_4arch4Sm80ELb0ELb0ELb1ELb1ELb0ELb0ELb1ELb1EEENS1_21CollectiveEpilogueFwdINS6_IJS8_S8_S9_EEENS6_IJNS7_ILi1EEESH_SH_EEESB_SD_Li256ELb1ELb1ELb1ELb0EEENS1_36VarlenDynamicPersistentTileSchedulerILi128ELi112ELi256ELi256ELb1ELb1ELb0ELb0ELb1ELb1EEEEEEEEEvNT_6ParamsE,@function
        .size           _ZN7cutlass13device_kernelIN5flash19enable_sm80_to_sm89INS1_16FlashAttnFwdSm80INS1_25CollectiveMainloopFwdSm80ILi8ELi1ELb1EN4cute5tupleIJNS5_1CILi128EEENS7_ILi112EEES8_EEELi128ENS_10bfloat16_tEfNS_4arch4Sm80ELb0ELb0ELb1ELb1ELb0ELb0ELb1ELb1EEENS1_21CollectiveEpilogueFwdINS6_IJS8_S8_S9_EEENS6_IJNS7_ILi1EEESH_SH_EEESB_SD_Li256ELb1ELb1ELb1ELb0EEENS1_36VarlenDynamicPersistentTileSchedulerILi128ELi112ELi256ELi256ELb1ELb1ELb0ELb0ELb1ELb1EEEEEEEEEvNT_6ParamsE,(.L_x_2678 - _ZN7cutlass13device_kernelIN5flash19enable_sm80_to_sm89INS1_16FlashAttnFwdSm80INS1_25CollectiveMainloopFwdSm80ILi8ELi1ELb1EN4cute5tupleIJNS5_1CILi128EEENS7_ILi112EEES8_EEELi128ENS_10bfloat16_tEfNS_4arch4Sm80ELb0ELb0ELb1ELb1ELb0ELb0ELb1ELb1EEENS1_21CollectiveEpilogueFwdINS6_IJS8_S8_S9_EEENS6_IJNS7_ILi1EEESH_SH_EEESB_SD_Li256ELb1ELb1ELb1ELb0EEENS1_36VarlenDynamicPersistentTileSchedulerILi128ELi112ELi256ELi256ELb1ELb1ELb0ELb0ELb1ELb1EEEEEEEEEvNT_6ParamsE)
        .other          _ZN7cutlass13device_kernelIN5flash19enable_sm80_to_sm89INS1_16FlashAttnFwdSm80INS1_25CollectiveMainloopFwdSm80ILi8ELi1ELb1EN4cute5tupleIJNS5_1CILi128EEENS7_ILi112EEES8_EEELi128ENS_10bfloat16_tEfNS_4arch4Sm80ELb0ELb0ELb1ELb1ELb0ELb0ELb1ELb1EEENS1_21CollectiveEpilogueFwdINS6_IJS8_S8_S9_EEENS6_IJNS7_ILi1EEESH_SH_EEESB_SD_Li256ELb1ELb1ELb1ELb0EEENS1_36VarlenDynamicPersistentTileSchedulerILi128ELi112ELi256ELi256ELb1ELb1ELb0ELb0ELb1ELb1EEEEEEEEEvNT_6ParamsE,@"STO_CUDA_ENTRY STV_DEFAULT"
_ZN7cutlass13device_kernelIN5flash19enable_sm80_to_sm89INS1_16FlashAttnFwdSm80INS1_25CollectiveMainloopFwdSm80ILi8ELi1ELb1EN4cute5tupleIJNS5_1CILi128EEENS7_ILi112EEES8_EEELi128ENS_10bfloat16_tEfNS_4arch4Sm80ELb0ELb0ELb1ELb1ELb0ELb0ELb1ELb1EEENS1_21CollectiveEpilogueFwdINS6_IJS8_S8_S9_EEENS6_IJNS7_ILi1EEESH_SH_EEESB_SD_Li256ELb1ELb1ELb1ELb0EEENS1_36VarlenDynamicPersistentTileSchedulerILi128ELi112ELi256ELi256ELb1ELb1ELb0ELb0ELb1ELb1EEEEEEEEEvNT_6ParamsE:
[----:B------:R-:W-:-:S03]  /*0000*/  MOV R1, c[0x0][0x28] ;  /* 0x00000a0000017a02 */ /* 0x000fc60000000f00 */
[----:B------:R-:W1:Y:S01]  /*0010*/  S2R R2, SR_TID.X ;  /* 0x0000000000027919 */ /* 0x000e620000002100 */
[----:B------:R-:W-:Y:S01]  /*0020*/  IADD3 R1, R1, -0x88, RZ ;  /* 0xffffff7801017810 */ /* 0x000fe20007ffe0ff */
[----:B------:R-:W-:Y:S01]  /*0030*/  ULDC.64 UR6, c[0x0][0x118] ;  /* 0x0000460000067ab9 */ /* 0x000fe20000000a00 */
[----:B-1----:R-:W-:-:S05]  /*0040*/  SHF.R.U32.HI R0, RZ, 0x5, R2 ;  /* 0x00000005ff007819 */ /* 0x002fca0000011602 */
[----:B------:R-:W1:Y:S02]  /*0050*/  SHFL.IDX PT, R3, R0, RZ, 0x1f ;  /* 0x00001fff00037589 */ /* 0x000e6400000e0000 */
[----:B-1----:R-:W-:Y:S02]  /*0060*/  ISETP.NE.AND P0, PT, R3, RZ, PT ;  /* 0x000000ff0300720c */ /* 0x002fe40003f05270 */
[----:B------:R-:W-:Y:S11]  /*0070*/  STL [R1+0x78], R3 ;  /* 0x0000780301007387 */ /* 0x000ff60000100800 */
[----:B------:R-:W-:Y:S06]  /*0080*/  @P0 BAR.SYNC.DEFER_BLOCKING 0x5, 0x100 ;  /* 0x0144000000000b1d */ /* 0x000fec0000010000 */
[----:B------:R-:W1:Y:S04]  /*0090*/  @P0 LDS.128 R4, [0xf100] ;  /* 0x00f10000ff040984 */ /* 0x000e680000000c00 */
[----:B-1----:R1:W-:Y:S04]  /*00a0*/  @P0 STL.64 [R1+0x28], R4 ;  /* 0x0000280401000387 */ /* 0x0023e80000100a00 */
[----:B------:R1:W-:Y:S04]  /*00b0*/  @P0 STL.64 [R1+0x30], R6 ;  /* 0x0000300601000387 */ /* 0x0003e80000100a00 */
[----:B------:R-:W-:Y:S06]  /*00c0*/  @P0 BAR.ARV 0x4, 0x100 ;  /* 0x0104000000000b1d */ /* 0x000fec0000002000 */
[----:B------:R-:W-:Y:S05]  /*00d0*/  @P0 BRA `(.L_x_121) ;  /* 0x00000b1000000947 */ /* 0x000fea0003800000 */
[----:B------:R-:W-:Y:S01]  /*00e0*/  LOP3.LUT R14, R2, 0x1f, RZ, 0xc0, !PT ;  /* 0x0000001f020e7812 */ /* 0x000fe200078ec0ff */
[----:B------:R-:W-:Y:S01]  /*00f0*/  CS2R R8, SRZ ;  /* 0x0000000000087805 */ /* 0x000fe2000001ff00 */
[----:B-1----:R-:W-:-:S02]  /*0100*/  IMAD.MOV.U32 R7, RZ, RZ, RZ ;  /* 0x000000ffff077224 */ /* 0x002fc400078e00ff */
[----:B------:R-:W-:-:S04]  /*0110*/  ISETP.NE.AND P6, PT, R14, 0x1f, PT ;  /* 0x0000001f0e00780c */ /* 0x000fc80003fc5270 */
[----:B------:R-:W-:-:S13]  /*0120*/  ISETP.GE.OR P0, PT, R14, c[0x0][0x53c], !P6 ;  /* 0x00014f000e007a0c */ /* 0x000fda0007706670 */
[----:B------:R-:W-:Y:S02]  /*0130*/  @!P0 IMAD.MOV.U32 R4, RZ, RZ, 0x4 ;  /* 0x00000004ff048424 */ /* 0x000fe400078e00ff */
[----:B------:R-:W-:Y:S02]  /*0140*/  @!P0 IMAD.MOV.U32 R2, RZ, RZ, 0x4 ;  /* 0x00000004ff028424 */ /* 0x000fe400078e00ff */
[----:B------:R-:W-:-:S04]  /*0150*/  @!P0 IMAD.WIDE.U32 R4, R14, R4, c[0x0][0x580] ;  /* 0x000160000e048625 */ /* 0x000fc800078e0004 */
[C---:B------:R-:W-:Y:S01]  /*0160*/  @!P0 IMAD.WIDE.U32 R2, R14.reuse, R2, c[0x0][0x578] ;  /* 0x00015e000e028625 */ /* 0x040fe200078e0002 */
[----:B------:R-:W2:Y:S04]  /*0170*/  @!P0 LDG.E R8, [R4.64] ;  /* 0x0000000604088981 */ /* 0x000ea8000c1e1900 */
[----:B------:R-:W2:Y:S01]  /*0180*/  @!P0 LDG.E R7, [R2.64] ;  /* 0x0000000602078981 */ /* 0x000ea2000c1e1900 */
[C---:B------:R-:W-:Y:S01]  /*0190*/  ISETP.NE.AND P5, PT, R14.reuse, RZ, PT ;  /* 0x000000ff0e00720c */ /* 0x040fe20003fa5270 */
[----:B------:R-:W1:Y:S01]  /*01a0*/  S2UR UR4, SR_CTAID.X ;  /* 0x00000000000479c3 */ /* 0x000e620000002500 */
[C---:B------:R-:W-:Y:S02]  /*01b0*/  ISETP.GE.U32.AND P4, PT, R14.reuse, 0x2, PT ;  /* 0x000000020e00780c */ /* 0x040fe40003f86070 */
[----:B------:R-:W-:-:S02]  /*01c0*/  ISETP.GE.U32.AND P3, PT, R14, 0x4, PT ;  /* 0x000000040e00780c */ /* 0x000fc40003f66070 */
[C---:B------:R-:W-:Y:S02]  /*01d0*/  ISETP.GE.U32.AND P2, PT, R14.reuse, 0x8, PT ;  /* 0x000000080e00780c */ /* 0x040fe40003f46070 */
[----:B------:R-:W-:Y:S01]  /*01e0*/  ISETP.GE.U32.AND P1, PT, R14, 0x10, PT ;  /* 0x000000100e00780c */ /* 0x000fe20003f26070 */
[----:B--2---:R-:W-:-:S05]  /*01f0*/  IMAD R4, R8, R7, RZ ;  /* 0x0000000708047224 */ /* 0x004fca00078e02ff */
[----:B------:R-:W2:Y:S02]  /*0200*/  SHFL.UP PT, R0, R4, 0x1, RZ ;  /* 0x0420000004007989 */ /* 0x000ea400000e00ff */
[----:B--2---:R-:W-:-:S05]  /*0210*/  SEL R0, R0, RZ, P5 ;  /* 0x000000ff00007207 */ /* 0x004fca0002800000 */
[----:B------:R-:W-:-:S05]  /*0220*/  IMAD.IADD R4, R4, 0x1, R0 ;  /* 0x0000000104047824 */ /* 0x000fca00078e0200 */
        /* <DEDUP_REMOVED lines=12> */
[----:B------:R-:W2:Y:S02]  /*02f0*/  SHFL.IDX PT, R6, R4, 0x1f, 0x1f ;  /* 0x03e01f0004067f89 */ /* 0x000ea400000e0000 */
[----:B--2---:R-:W-:-:S04]  /*0300*/  IMAD R6, R6, c[0x0][0x538], RZ ;  /* 0x00014e0006067a24 */ /* 0x004fc800078e02ff */
[----:B------:R-:W-:Y:S01]  /*0310*/  IMAD.MOV.U32 R0, RZ, RZ, R6 ;  /* 0x000000ffff007224 */ /* 0x000fe200078e0006 */
[----:B-1----:R-:W-:-:S13]  /*0320*/  ISETP.GT.AND P0, PT, R6, UR4, PT ;  /* 0x0000000406007c0c */ /* 0x002fda000bf04270 */
[----:B------:R-:W-:Y:S05]  /*0330*/  @P0 BRA `(.L_x_122) ;  /* 0x0000027000000947 */ /* 0x000fea0003800000 */
[----:B------:R-:W-:Y:S02]  /*0340*/  MOV R6, R0 ;  /* 0x0000000000067202 */ /* 0x000fe40000000f00 */
[----:B------:R-:W-:-:S04]  /*0350*/  MOV R9, RZ ;  /* 0x000000ff00097202 */ /* 0x000fc80000000f00 */
.L_x_126:
[----:B------:R-:W-:-:S04]  /*0360*/  IADD3 R0, R9, 0x1f, RZ ;  /* 0x0000001f09007810 */ /* 0x000fc80007ffe0ff */
[----:B------:R-:W-:-:S13]  /*0370*/  ISETP.GE.AND P0, PT, R0, c[0x0][0x53c], PT ;  /* 0x00014f0000007a0c */ /* 0x000fda0003f06270 */
[----:B------:R-:W-:Y:S05]  /*0380*/  @P0 BRA `(.L_x_123) ;  /* 0x0000078000000947 */ /* 0x000fea0003800000 */
[----:B------:R-:W-:Y:S01]  /*0390*/  MOV R9, R0 ;  /* 0x0000000000097202 */ /* 0x000fe20000000f00 */
[----:B------:R-:W-:Y:S01]  /*03a0*/  IMAD.MOV.U32 R7, RZ, RZ, RZ ;  /* 0x000000ffff077224 */ /* 0x000fe200078e00ff */
[----:B------:R-:W-:Y:S02]  /*03b0*/  MOV R8, RZ ;  /* 0x000000ff00087202 */ /* 0x000fe40000000f00 */
[----:B------:R-:W-:-:S04]  /*03c0*/  IADD3 R0, R14, R9, RZ ;  /* 0x000000090e007210 */ /* 0x000fc80007ffe0ff */
[----:B------:R-:W-:-:S13]  /*03d0*/  ISETP.GE.OR P0, PT, R0, c[0x0][0x53c], !P6 ;  /* 0x00014f0000007a0c */ /* 0x000fda0007706670 */
[----:B------:R-:W-:Y:S01]  /*03e0*/  @!P0 MOV R2, 0x4 ;  /* 0x0000000400028802 */ /* 0x000fe20000000f00 */
[----:B------:R-:W-:-:S04]  /*03f0*/  @!P0 IMAD.MOV.U32 R3, RZ, RZ, 0x4 ;  /* 0x00000004ff038424 */ /* 0x000fc800078e00ff */
[----:B------:R-:W-:-:S04]  /*0400*/  @!P0 IMAD.WIDE R4, R0, R2, c[0x0][0x580] ;  /* 0x0001600000048625 */ /* 0x000fc800078e0202 */
[----:B------:R-:W-:Y:S01]  /*0410*/  @!P0 IMAD.WIDE R2, R0, R3, c[0x0][0x578] ;  /* 0x00015e0000028625 */ /* 0x000fe200078e0203 */
[----:B------:R-:W2:Y:S04]  /*0420*/  @!P0 LDG.E R8, [R4.64] ;  /* 0x0000000604088981 */ /* 0x000ea8000c1e1900 */
[----:B------:R-:W2:Y:S02]  /*0430*/  @!P0 LDG.E R7, [R2.64] ;  /* 0x0000000602078981 */ /* 0x000ea4000c1e1900 */
[----:B--2---:R-:W-:Y:S01]  /*0440*/  IMAD R5, R8, R7, RZ ;  /* 0x0000000708057224 */ /* 0x004fe200078e02ff */
[----:B------:R-:W-:Y:S05]  /*0450*/  BRA.DIV ~URZ, `(.L_x_124) ;  /* 0x0000d8b27f007947 */ /* 0x000fea000b800000 */
[----:B------:R1:W2:Y:S02]  /*0460*/  SHFL.UP PT, R0, R5, 0x1, RZ ;  /* 0x0420000005007989 */ /* 0x0002a400000e00ff */
.L_x_204:
[----:B--2---:R-:W-:-:S04]  /*0470*/  SEL R0, R0, RZ, P5 ;  /* 0x000000ff00007207 */ /* 0x004fc80002800000 */
[----:B-1----:R-:W-:Y:S01]  /*0480*/  IADD3 R5, R5, R0, RZ ;  /* 0x0000000005057210 */ /* 0x002fe20007ffe0ff */
[----:B------:R-:W-:Y:S05]  /*0490*/  BRA.DIV ~URZ, `(.L_x_125) ;  /* 0x0000d8d27f007947 */ /* 0x000fea000b800000 */
[----:B------:R-:W1:Y:S02]  /*04a0*/  SHFL.UP PT, R0, R5, 0x2, RZ ;  /* 0x0440000005007989 */ /* 0x000e6400000e00ff */
[----:B-1----:R-:W-:-:S05]  /*04b0*/  SEL R0, R0, RZ, P4 ;  /* 0x000000ff00007207 */ /* 0x002fca0002000000 */
[----:B------:R-:W-:-:S05]  /*04c0*/  IMAD.IADD R0, R5, 0x1, R0 ;  /* 0x0000000105007824 */ /* 0x000fca00078e0200 */
        /* <DEDUP_REMOVED lines=9> */
[----:B------:R1:W2:Y:S02]  /*0560*/  SHFL.IDX PT, R0, R4, 0x1f, 0x1f ;  /* 0x03e01f0004007f89 */ /* 0x0002a400000e0000 */
.L_x_205:
[----:B--2---:R-:W-:-:S05]  /*0570*/  IMAD R0, R0, c[0x0][0x538], RZ ;  /* 0x00014e0000007a24 */ /* 0x004fca00078e02ff */
[----:B------:R-:W-:-:S04]  /*0580*/  IADD3 R6, R0, R6, RZ ;  /* 0x0000000600067210 */ /* 0x000fc80007ffe0ff */
[----:B------:R-:W-:-:S13]  /*0590*/  ISETP.GT.AND P0, PT, R6, UR4, PT ;  /* 0x0000000406007c0c */ /* 0x000fda000bf04270 */
[----:B-1----:R-:W-:Y:S05]  /*05a0*/  @!P0 BRA `(.L_x_126) ;  /* 0xfffffdb000008947 */ /* 0x002fea000383ffff */
.L_x_122:
[----:B------:R-:W-:-:S05]  /*05b0*/  IADD3 R12, -R0, R6, RZ ;  /* 0x00000006000c7210 */ /* 0x000fca0007ffe1ff */
[----:B------:R-:W-:-:S05]  /*05c0*/  IMAD R0, R4, c[0x0][0x538], R12 ;  /* 0x00014e0004007a24 */ /* 0x000fca00078e020c */
[----:B------:R-:W-:Y:S01]  /*05d0*/  ISETP.GT.AND P0, PT, R0, UR4, PT ;  /* 0x0000000400007c0c */ /* 0x000fe2000bf04270 */
[----:B------:R-:W-:-:S12]  /*05e0*/  BRA.DIV ~URZ, `(.L_x_127) ;  /* 0x0000d9327f007947 */ /* 0x000fd8000b800000 */
[----:B------:R-:W-:-:S04]  /*05f0*/  VOTE.ANY R6, PT, !P0 ;  /* 0x0000000000067806 */ /* 0x000fc800040e0100 */
.L_x_206:
[----:B------:R1:W2:Y:S01]  /*0600*/  POPC R13, R6 ;  /* 0x00000006000d7309 */ /* 0x0002a20000000000 */
[----:B------:R-:W-:Y:S05]  /*0610*/  BRA.DIV ~URZ, `(.L_x_128) ;  /* 0x0000d9527f007947 */ /* 0x000fea000b800000 */
[----:B--2---:R-:W2:Y:S04]  /*0620*/  SHFL.IDX PT, R11, R8, R13, 0x1f ;  /* 0x00001f0d080b7589 */ /* 0x004ea800000e0000 */
[----:B------:R3:W4:Y:S02]  /*0630*/  SHFL.IDX PT, R10, R7, R13, 0x1f ;  /* 0x00001f0d070a7589 */ /* 0x00072400000e0000 */
[----:B---3--:R-:W-:Y:S02]  /*0640*/  MOV R7, RZ ;  /* 0x000000ff00077202 */ /* 0x008fe40000000f00 */
.L_x_207:
[----:B--2-4-:R-:W-:Y:S01]  /*0650*/  ISETP.NE.AND P0, PT, R6, RZ, PT ;  /* 0x000000ff0600720c */ /* 0x014fe20003f05270 */
[----:B------:R-:W-:-:S12]  /*0660*/  BSSY B0, `(.L_x_129) ;  /* 0x0000005000007945 */ /* 0x000fd80003800000 */
[----:B------:R-:W-:Y:S05]  /*0670*/  @!P0 BRA `(.L_x_130) ;  /* 0x0000003000008947 */ /* 0x000fea0003800000 */
[----:B------:R-:W-:Y:S01]  /*0680*/  IADD3 R3, R13, -0x1, RZ ;  /* 0xffffffff0d037810 */ /* 0x000fe20007ffe0ff */
[----:B------:R-:W-:Y:S05]  /*0690*/  BRA.DIV ~URZ, `(.L_x_131) ;  /* 0x0000d9b27f007947 */ /* 0x000fea000b800000 */
[----:B------:R2:W3:Y:S02]  /*06a0*/  SHFL.IDX PT, R7, R4, R3, 0x1f ;  /* 0x00001f0304077589 */ /* 0x0004e400000e0000 */
.L_x_130:
[----:B------:R-:W-:Y:S05]  /*06b0*/  BSYNC B0 ;  /* 0x0000000000007941 */ /* 0x000fea0003800000 */
.L_x_129:
[----:B------:R-:W-:Y:S01]  /*06c0*/  IABS R0, R11 ;  /* 0x0000000b00007213 */ /* 0x000fe20000000000 */
[----:B--23--:R-:W-:-:S04]  /*06d0*/  IMAD R4, R7, c[0x0][0x538], R12 ;  /* 0x00014e0007047a24 */ /* 0x00cfc800078e020c */
[----:B------:R-:W-:Y:S01]  /*06e0*/  IMAD.MOV.U32 R5, RZ, RZ, R0 ;  /* 0x000000ffff057224 */ /* 0x000fe200078e0000 */
[----:B------:R-:W-:Y:S01]  /*06f0*/  IABS R0, R10 ;  /* 0x0000000a00007213 */ /* 0x000fe20000000000 */
[----:B------:R2:W-:Y:S01]  /*0700*/  STL [R1+0x28], R4 ;  /* 0x0000280401007387 */ /* 0x0005e20000100800 */
[----:B------:R-:W-:Y:S01]  /*0710*/  IADD3 R12, -R4, UR4, RZ ;  /* 0x00000004040c7c10 */ /* 0x000fe2000fffe1ff */
[----:B------:R-:W3:Y:S02]  /*0720*/  I2F.RP R2, R5 ;  /* 0x0000000500027306 */ /* 0x000ee40000209400 */
[----:B------:R-:W-:Y:S01]  /*0730*/  IMAD.MOV.U32 R7, RZ, RZ, R0 ;  /* 0x000000ffff077224 */ /* 0x000fe200078e0000 */
[----:B-1----:R-:W-:Y:S02]  /*0740*/  IABS R6, R12 ;  /* 0x0000000c00067213 */ /* 0x002fe40000000000 */
[----:B------:R-:W-:-:S03]  /*0750*/  IABS R0, R11 ;  /* 0x0000000b00007213 */ /* 0x000fc60000000000 */
[----:B------:R-:W-:Y:S01]  /*0760*/  I2F.RP R8, R7 ;  /* 0x0000000700087306 */ /* 0x000fe20000209400 */
[----:B------:R-:W-:-:S07]  /*0770*/  IADD3 R0, RZ, -R0, RZ ;  /* 0x80000000ff007210 */ /* 0x000fce0007ffe0ff */
[----:B---3--:R-:W1:Y:S02]  /*0780*/  MUFU.RCP R2, R2 ;  /* 0x0000000200027308 */ /* 0x008e640000001000 */
[----:B-1----:R-:W-:-:S06]  /*0790*/  IADD3 R2, R2, 0xffffffe, RZ ;  /* 0x0ffffffe02027810 */ /* 0x002fcc0007ffe0ff */
[----:B------:R-:W1:Y:S02]  /*07a0*/  F2I.FTZ.U32.TRUNC.NTZ R3, R2 ;  /* 0x0000000200037305 */ /* 0x000e64000021f000 */
[----:B-1----:R-:W-:-:S04]  /*07b0*/  IMAD.MOV R2, RZ, RZ, -R3 ;  /* 0x000000ffff027224 */ /* 0x002fc800078e0a03 */
[----:B--2---:R-:W-:Y:S02]  /*07c0*/  IMAD R4, R2, R5, RZ ;  /* 0x0000000502047224 */ /* 0x004fe400078e02ff */
[----:B------:R-:W-:-:S04]  /*07d0*/  IMAD.MOV.U32 R2, RZ, RZ, RZ ;  /* 0x000000ffff027224 */ /* 0x000fc800078e00ff */
[----:B------:R-:W-:-:S04]  /*07e0*/  IMAD.HI.U32 R2, R3, R4, R2 ;  /* 0x0000000403027227 */ /* 0x000fc800078e0002 */
[----:B------:R-:W-:-:S04]  /*07f0*/  IMAD.MOV.U32 R3, RZ, RZ, R6 ;  /* 0x000000ffff037224 */ /* 0x000fc800078e0006 */
[----:B------:R-:W-:-:S04]  /*0800*/  IMAD.HI.U32 R2, R2, R3, RZ ;  /* 0x0000000302027227 */ /* 0x000fc800078e00ff */
[----:B------:R-:W-:Y:S02]  /*0810*/  IMAD R0, R2, R0, R3 ;  /* 0x0000000002007224 */ /* 0x000fe400078e0203 */
[----:B------:R-:W1:Y:S03]  /*0820*/  MUFU.RCP R3, R8 ;  /* 0x0000000800037308 */ /* 0x000e660000001000 */
[----:B------:R-:W-:Y:S02]  /*0830*/  ISETP.GT.U32.AND P1, PT, R5, R0, PT ;  /* 0x000000000500720c */ /* 0x000fe40003f24070 */
[----:B-1----:R-:W-:-:S11]  /*0840*/  IADD3 R3, R3, 0xffffffe, RZ ;  /* 0x0ffffffe03037810 */ /* 0x002fd60007ffe0ff */
[----:B------:R-:W-:Y:S01]  /*0850*/  @!P1 IMAD.IADD R0, R0, 0x1, -R5 ;  /* 0x0000000100009824 */ /* 0x000fe200078e0a05 */
[----:B------:R-:W-:Y:S02]  /*0860*/  @!P1 IADD3 R2, R2, 0x1, RZ ;  /* 0x0000000102029810 */ /* 0x000fe40007ffe0ff */
[----:B------:R-:W-:Y:S01]  /*0870*/  ISETP.NE.AND P1, PT, R11, RZ, PT ;  /* 0x000000ff0b00720c */ /* 0x000fe20003f25270 */
[----:B------:R-:W1:Y:S01]  /*0880*/  F2I.FTZ.U32.TRUNC.NTZ R3, R3 ;  /* 0x0000000300037305 */ /* 0x000e62000021f000 */
[----:B------:R-:W-:Y:S02]  /*0890*/  ISETP.GE.U32.AND P2, PT, R0, R5, PT ;  /* 0x000000050000720c */ /* 0x000fe40003f46070 */
[----:B------:R-:W-:-:S04]  /*08a0*/  LOP3.LUT R0, R12, R11, RZ, 0x3c, !PT ;  /* 0x0000000b0c007212 */ /* 0x000fc800078e3cff */
[----:B------:R-:W-:-:S07]  /*08b0*/  ISETP.GE.AND P0, PT, R0, RZ, PT ;  /* 0x000000ff0000720c */ /* 0x000fce0003f06270 */
[----:B------:R-:W-:Y:S02]  /*08c0*/  @P2 IADD3 R2, R2, 0x1, RZ ;  /* 0x0000000102022810 */ /* 0x000fe40007ffe0ff */
[----:B-1----:R-:W-:-:S03]  /*08d0*/  IADD3 R0, RZ, -R3, RZ ;  /* 0x80000003ff007210 */ /* 0x002fc60007ffe0ff */
[----:B------:R-:W-:Y:S02]  /*08e0*/  IMAD.MOV.U32 R4, RZ, RZ, R2 ;  /* 0x000000ffff047224 */ /* 0x000fe400078e0002 */
[----:B------:R-:W-:Y:S01]  /*08f0*/  IMAD.MOV.U32 R2, RZ, RZ, R0 ;  /* 0x000000ffff027224 */ /* 0x000fe200078e0000 */
[----:B------:R-:W-:Y:S01]  /*0900*/  IABS R0, R10 ;  /* 0x0000000a00007213 */ /* 0x000fe20000000000 */
[----:B------:R-:W-:Y:S01]  /*0910*/  @!P0 IMAD.MOV R4, RZ, RZ, -R4 ;  /* 0x000000ffff048224 */ /* 0x000fe200078e0a04 */
[----:B------:R-:W-:Y:S01]  /*0920*/  @!P1 LOP3.LUT R4, RZ, R11, RZ, 0x33, !PT ;  /* 0x0000000bff049212 */ /* 0x000fe200078e33ff */
[----:B------:R-:W-:Y:S01]  /*0930*/  IMAD R5, R2, R7, RZ ;  /* 0x0000000702057224 */ /* 0x000fe200078e02ff */
[----:B------:R-:W-:Y:S01]  /*0940*/  MOV R2, RZ ;  /* 0x000000ff00027202 */ /* 0x000fe20000000f00 */
[----:B------:R-:W-:Y:S01]  /*0950*/  IMAD.MOV R6, RZ, RZ, -R0 ;  /* 0x000000ffff067224 */ /* 0x000fe200078e0a00 */
[----:B------:R-:W-:-:S03]  /*0960*/  IABS R8, R4 ;  /* 0x0000000400087213 */ /* 0x000fc60000000000 */
[----:B------:R-:W-:-:S04]  /*0970*/  IMAD.HI.U32 R0, R3, R5, R2 ;  /* 0x0000000503007227 */ /* 0x000fc800078e0002 */
[----:B------:R-:W-:Y:S02]  /*0980*/  IMAD.MOV.U32 R2, RZ, RZ, R8 ;  /* 0x000000ffff027224 */ /* 0x000fe400078e0008 */
[----:B------:R-:W-:Y:S02]  /*0990*/  IMAD.MOV.U32 R3, RZ, RZ, R6 ;  /* 0x000000ffff037224 */ /* 0x000fe400078e0006 */
[----:B------:R-:W-:-:S04]  /*09a0*/  IMAD.HI.U32 R0, R0, R2, RZ ;  /* 0x0000000200007227 */ /* 0x000fc800078e00ff */
[----:B------:R-:W-:Y:S02]  /*09b0*/  IMAD R2, R0, R3, R2 ;  /* 0x0000000300027224 */ /* 0x000fe400078e0202 */
[----:B------:R-:W-:-:S03]  /*09c0*/  IMAD R3, R4, R11, RZ ;  /* 0x0000000b04037224 */ /* 0x000fc600078e02ff */
[----:B------:R-:W-:Y:S02]  /*09d0*/  ISETP.GT.U32.AND P1, PT, R7, R2, PT ;  /* 0x000000020700720c */ /* 0x000fe40003f24070 */
[----:B------:R-:W-:-:S11]  /*09e0*/  IADD3 R3, R12, -R3, RZ ;  /* 0x800000030c037210 */ /* 0x000fd60007ffe0ff */
[----:B------:R-:W-:Y:S01]  /*09f0*/  @!P1 IMAD.IADD R2, R2, 0x1, -R7 ;  /* 0x0000000102029824 */ /* 0x000fe200078e0a07 */
[----:B------:R-:W-:Y:S02]  /*0a00*/  @!P1 IADD3 R0, R0, 0x1, RZ ;  /* 0x0000000100009810 */ /* 0x000fe40007ffe0ff */
[----:B------:R-:W-:Y:S02]  /*0a10*/  ISETP.NE.AND P1, PT, R10, RZ, PT ;  /* 0x000000ff0a00720c */ /* 0x000fe40003f25270 */
[----:B------:R-:W-:Y:S02]  /*0a20*/  ISETP.GE.U32.AND P2, PT, R2, R7, PT ;  /* 0x000000070200720c */ /* 0x000fe40003f46070 */
[----:B------:R-:W-:-:S04]  /*0a30*/  LOP3.LUT R2, R4, R10, RZ, 0x3c, !PT ;  /* 0x0000000a04027212 */ /* 0x000fc800078e3cff */
[----:B------:R-:W-:-:S07]  /*0a40*/  ISETP.GE.AND P0, PT, R2, RZ, PT ;  /* 0x000000ff0200720c */ /* 0x000fce0003f06270 */
[----:B------:R-:W-:-:S06]  /*0a50*/  @P2 IADD3 R0, R0, 0x1, RZ ;  /* 0x0000000100002810 */ /* 0x000fcc0007ffe0ff */
[----:B------:R-:W-:Y:S02]  /*0a60*/  @!P0 IADD3 R0, -R0, RZ, RZ ;  /* 0x000000ff00008210 */ /* 0x000fe40007ffe1ff */
[----:B------:R-:W-:-:S05]  /*0a70*/  @!P1 LOP3.LUT R0, RZ, R10, RZ, 0x33, !PT ;  /* 0x0000000aff009212 */ /* 0x000fca00078e33ff */
[--C-:B------:R-:W-:Y:S02]  /*0a80*/  IMAD.MOV R2, RZ, RZ, -R0.reuse ;  /* 0x000000ffff027224 */ /* 0x100fe400078e0a00 */
[C---:B------:R-:W-:Y:S02]  /*0a90*/  IMAD R0, R10.reuse, 0x1000000, R0 ;  /* 0x010000000a007824 */ /* 0x040fe400078e0200 */
[----:B------:R-:W-:Y:S02]  /*0aa0*/  IMAD R2, R10, R2, R4 ;  /* 0x000000020a027224 */ /* 0x000fe400078e0204 */
[----:B------:R-:W-:Y:S02]  /*0ab0*/  IMAD.IADD R4, R13, 0x1, R9 ;  /* 0x000000010d047824 */ /* 0x000fe400078e0209 */
[----:B------:R-:W-:-:S03]  /*0ac0*/  IMAD R0, R2, 0x10000, R0 ;  /* 0x0001000002007824 */ /* 0x000fc600078e0200 */
[----:B------:R1:W-:Y:S04]  /*0ad0*/  STL [R1+0x34], R4 ;  /* 0x0000340401007387 */ /* 0x0003e80000100800 */
[----:B------:R1:W-:Y:S04]  /*0ae0*/  STL [R1+0x30], R0 ;  /* 0x0000300001007387 */ /* 0x0003e80000100800 */
[----:B------:R1:W-:Y:S01]  /*0af0*/  STL [R1+0x2c], R3 ;  /* 0x00002c0301007387 */ /* 0x0003e20000100800 */
[----:B------:R-:W-:Y:S05]  /*0b00*/  BRA `(.L_x_132) ;  /* 0x0000006000007947 */ /* 0x000fea0003800000 */
.L_x_123:
[----:B------:R-:W-:Y:S01]  /*0b10*/  MOV R0, UR4 ;  /* 0x0000000400007c02 */ /* 0x000fe20008000f00 */
[----:B------:R-:W-:Y:S04]  /*0b20*/  STL [R1+0x2c], RZ ;  /* 0x00002cff01007387 */ /* 0x000fe80000100800 */
[----:B------:R-:W-:Y:S04]  /*0b30*/  STL [R1+0x30], RZ ;  /* 0x000030ff01007387 */ /* 0x000fe80000100800 */
[----:B------:R1:W-:Y:S02]  /*0b40*/  STL [R1+0x28], R0 ;  /* 0x0000280001007387 */ /* 0x0003e40000100800 */
[----:B-1----:R-:W-:-:S05]  /*0b50*/  MOV R0, c[0x0][0x53c] ;  /* 0x00014f0000007a02 */ /* 0x002fca0000000f00 */
[----:B------:R1:W-:Y:S02]  /*0b60*/  STL [R1+0x34], R0 ;  /* 0x0000340001007387 */ /* 0x0003e40000100800 */
.L_x_132:
[----:B-1----:R-:W2:Y:S04]  /*0b70*/  LDL R4, [R1+0x28] ;  /* 0x0000280001047983 */ /* 0x002ea80000100800 */
[----:B------:R-:W2:Y:S04]  /*0b80*/  LDL R5, [R1+0x2c] ;  /* 0x00002c0001057983 */ /* 0x000ea80000100800 */
[----:B------:R-:W2:Y:S04]  /*0b90*/  LDL R6, [R1+0x30] ;  /* 0x0000300001067983 */ /* 0x000ea80000100800 */
[----:B------:R-:W2:Y:S01]  /*0ba0*/  LDL R7, [R1+0x34] ;  /* 0x0000340001077983 */ /* 0x000ea20000100800 */
[----:B------:R-:W-:Y:S01]  /*0bb0*/  ISETP.NE.AND P0, PT, R14, RZ, PT ;  /* 0x000000ff0e00720c */ /* 0x000fe20003f05270 */
[----:B------:R-:W-:-:S12]  /*0bc0*/  WARPSYNC 0xffffffff ;  /* 0xffffffff00007948 */ /* 0x000fd80003800000 */
[----:B--2---:R1:W-:Y:S04]  /*0bd0*/  @!P0 STS.128 [0xf100], R4 ;  /* 0x00f10004ff008388 */ /* 0x0043e80000000c00 */
[----:B------:R-:W-:Y:S06]  /*0be0*/  BAR.ARV 0x5, 0x100 ;  /* 0x0144000000007b1d */ /* 0x000fec0000002000 */
.L_x_121:
[----:B------:R-:W2:Y:S02]  /*0bf0*/  LDL R0, [R1+0x34] ;  /* 0x0000340001007983 */ /* 0x000ea40000100800 */
[----:B--2---:R-:W-:-:S13]  /*0c00*/  ISETP.GE.AND P0, PT, R0, c[0x0][0x53c], PT ;  /* 0x00014f0000007a0c */ /* 0x004fda0003f06270 */
[----:B------:R-:W-:Y:S05]  /*0c10*/  @P0 EXIT ;  /* 0x000000000000094d */ /* 0x000fea0003800000 */
[----:B------:R-:W2:Y:S02]  /*0c20*/  S2R R15, SR_TID.X ;  /* 0x00000000000f7919 */ /* 0x000ea40000002100 */
[----:B-12---:R-:W-:-:S04]  /*0c30*/  SHF.R.S32.HI R7, RZ, 0x1f, R15 ;  /* 0x0000001fff077819 */ /* 0x006fc8000001140f */
[CC--:B------:R-:W-:Y:S02]  /*0c40*/  LEA.HI R2, R7.reuse, R15.reuse, RZ, 0x4 ;  /* 0x0000000f07027211 */ /* 0x0c0fe400078f20ff */
[----:B------:R-:W-:Y:S02]  /*0c50*/  LEA.HI R14, R7, R15, RZ, 0x2 ;  /* 0x0000000f070e7211 */ /* 0x000fe400078f10ff */
[----:B------:R-:W-:Y:S02]  /*0c60*/  SHF.R.S32.HI R3, RZ, 0x4, R2 ;  /* 0x00000004ff037819 */ /* 0x000fe40000011402 */
[--C-:B------:R-:W-:Y:S02]  /*0c70*/  SHF.R.S32.HI R8, RZ, 0x2, R14.reuse ;  /* 0x00000002ff087819 */ /* 0x100fe4000001140e */
[----:B------:R-:W-:Y:S02]  /*0c80*/  LEA.HI R0, R2, R3, RZ, 0x1 ;  /* 0x0000000302007211 */ /* 0x000fe400078f08ff */
[----:B------:R-:W-:-:S02]  /*0c90*/  SHF.R.S32.HI R4, RZ, 0x1f, R14 ;  /* 0x0000001fff047819 */ /* 0x000fc4000001140e */
[----:B------:R-:W-:Y:S02]  /*0ca0*/  LOP3.LUT R0, R0, 0xfffffffe, RZ, 0xc0, !PT ;  /* 0xfffffffe00007812 */ /* 0x000fe400078ec0ff */
[----:B------:R-:W-:Y:S02]  /*0cb0*/  LEA.HI R10, R7, R15, RZ, 0x3 ;  /* 0x0000000f070a7211 */ /* 0x000fe400078f18ff */
[----:B------:R-:W-:Y:S01]  /*0cc0*/  LOP3.LUT R2, R2, 0xfffffff0, RZ, 0xc0, !PT ;  /* 0xfffffff002027812 */ /* 0x000fe200078ec0ff */
[----:B------:R-:W-:Y:S01]  /*0cd0*/  IMAD.IADD R12, R3, 0x1, -R0 ;  /* 0x00000001030c7824 */ /* 0x000fe200078e0a00 */
[----:B------:R-:W-:Y:S02]  /*0ce0*/  LEA.HI R0, R4, R8, RZ, 0x3 ;  /* 0x0000000804007211 */ /* 0x000fe400078f18ff */
[----:B------:R-:W-:Y:S01]  /*0cf0*/  SHF.R.S32.HI R5, RZ, 0x3, R10 ;  /* 0x00000003ff057819 */ /* 0x000fe2000001140a */
[----:B------:R-:W-:Y:S01]  /*0d00*/  IMAD.IADD R3, R15, 0x1, -R2 ;  /* 0x000000010f037824 */ /* 0x000fe200078e0a02 */
[----:B------:R-:W-:-:S02]  /*0d10*/  LOP3.LUT R4, R10, 0xfffffff8, RZ, 0xc0, !PT ;  /* 0xfffffff80a047812 */ /* 0x000fc400078ec0ff */
[----:B------:R-:W-:Y:S01]  /*0d20*/  LOP3.LUT R0, R0, 0xfffffff8, RZ, 0xc0, !PT ;  /* 0xfffffff800007812 */ /* 0x000fe200078ec0ff */
[----:B------:R-:W-:Y:S01]  /*0d30*/  IMAD.SHL.U32 R2, R5, 0x40, RZ ;  /* 0x0000004005027824 */ /* 0x000fe200078e00ff */
[----:B------:R-:W-:Y:S01]  /*0d40*/  LEA.HI R9, R7, R15, RZ, 0x5 ;  /* 0x0000000f07097211 */ /* 0x000fe200078f28ff */
[----:B------:R-:W-:Y:S01]  /*0d50*/  IMAD.IADD R5, R15, 0x1, -R4 ;  /* 0x000000010f057824 */ /* 0x000fe200078e0a04 */
[----:B------:R-:W-:Y:S01]  /*0d60*/  SHF.R.S32.HI R4, RZ, 0x1f, R3 ;  /* 0x0000001fff047819 */ /* 0x000fe20000011403 */
[----:B------:R-:W-:Y:S01]  /*0d70*/  IMAD.IADD R8, R8, 0x1, -R0 ;  /* 0x0000000108087824 */ /* 0x000fe200078e0a00 */
[----:B------:R-:W-:Y:S01]  /*0d80*/  LOP3.LUT R0, R2, 0x1c0, RZ, 0xc0, !PT ;  /* 0x000001c002007812 */ /* 0x000fe200078ec0ff */
[C---:B------:R-:W-:Y:S01]  /*0d90*/  IMAD.SHL.U32 R18, R5.reuse, 0x8, RZ ;  /* 0x0000000805127824 */ /* 0x040fe200078e00ff */
[----:B------:R-:W-:Y:S01]  /*0da0*/  LEA.HI R13, R4, R3, RZ, 0x3 ;  /* 0x00000003040d7211 */ /* 0x000fe200078f18ff */
[----:B------:R-:W-:Y:S01]  /*0db0*/  IMAD.SHL.U32 R4, R5, 0x40, RZ ;  /* 0x0000004005047824 */ /* 0x000fe200078e00ff */
[----:B------:R-:W-:-:S02]  /*0dc0*/  SHF.R.U32.HI R6, RZ, 0x3, R0 ;  /* 0x00000003ff067819 */ /* 0x000fc40000011600 */
[----:B------:R-:W-:Y:S01]  /*0dd0*/  LOP3.LUT R5, R0, 0x38, R18, 0xf8, !PT ;  /* 0x0000003800057812 */ /* 0x000fe200078ef812 */
[----:B------:R-:W-:Y:S01]  /*0de0*/  STL [R1+0x8], R18 ;  /* 0x0000081201007387 */ /* 0x000fe20000100800 */
[----:B------:R-:W-:Y:S02]  /*0df0*/  LOP3.LUT R2, R13, 0xfffffff8, RZ, 0xc0, !PT ;  /* 0xfffffff80d027812 */ /* 0x000fe400078ec0ff */
[----:B------:R-:W-:Y:S02]  /*0e00*/  LOP3.LUT R11, R5, R6, RZ, 0x3c, !PT ;  /* 0x00000006050b7212 */ /* 0x000fe400078e3cff */
[----:B------:R-:W-:Y:S01]  /*0e10*/  LOP3.LUT R0, R4, 0x1c0, RZ, 0xc0, !PT ;  /* 0x000001c004007812 */ /* 0x000fe200078ec0ff */
[----:B------:R-:W-:Y:S01]  /*0e20*/  IMAD.IADD R6, R3, 0x1, -R2 ;  /* 0x0000000103067824 */ /* 0x000fe200078e0a02 */
[----:B------:R-:W-:Y:S02]  /*0e30*/  LOP3.LUT R3, R9, 0xffffffe0, RZ, 0xc0, !PT ;  /* 0xffffffe009037812 */ /* 0x000fe400078ec0ff */
[----:B------:R-:W-:-:S02]  /*0e40*/  LOP3.LUT R4, R0, 0x8, R10, 0xf8, !PT ;  /* 0x0000000800047812 */ /* 0x000fc400078ef80a */
[----:B------:R-:W-:Y:S01]  /*0e50*/  SHF.R.U32.HI R2, RZ, 0x3, R0 ;  /* 0x00000003ff027819 */ /* 0x000fe20000011600 */
[----:B------:R-:W-:Y:S01]  /*0e60*/  IMAD.IADD R17, R15, 0x1, -R3 ;  /* 0x000000010f117824 */ /* 0x000fe200078e0a03 */
[--C-:B------:R-:W-:Y:S02]  /*0e70*/  SHF.R.S32.HI R204, RZ, 0x5, R9.reuse ;  /* 0x00000005ffcc7819 */ /* 0x100fe40000011409 */
[----:B------:R-:W-:Y:S02]  /*0e80*/  SHF.R.S32.HI R0, RZ, 0x1f, R9 ;  /* 0x0000001fff007819 */ /* 0x000fe40000011409 */
[----:B------:R-:W-:Y:S02]  /*0e90*/  LOP3.LUT R10, R4, R2, RZ, 0x3c, !PT ;  /* 0x00000002040a7212 */ /* 0x000fe400078e3cff */
[----:B------:R-:W-:Y:S02]  /*0ea0*/  LEA.HI R0, R0, R204, RZ, 0x3 ;  /* 0x000000cc00007211 */ /* 0x000fe400078f18ff */
[----:B------:R-:W-:-:S02]  /*0eb0*/  SHF.R.S32.HI R9, RZ, 0x1f, R17 ;  /* 0x0000001fff097819 */ /* 0x000fc40000011411 */
[----:B------:R-:W-:Y:S01]  /*0ec0*/  LOP3.LUT R2, R14, 0xfffffffc, RZ, 0xc0, !PT ;  /* 0xfffffffc0e027812 */ /* 0x000fe200078ec0ff */
[----:B------:R-:W-:Y:S01]  /*0ed0*/  IMAD.MOV.U32 R14, RZ, RZ, 0x20 ;  /* 0x00000020ff0e7424 */ /* 0x000fe200078e00ff */
[----:B------:R-:W-:Y:S02]  /*0ee0*/  LOP3.LUT R0, R0, 0xffffff8, RZ, 0xc0, !PT ;  /* 0x0ffffff800007812 */ /* 0x000fe400078ec0ff */
[----:B------:R-:W-:Y:S01]  /*0ef0*/  LEA.HI R9, R9, R17, RZ, 0x2 ;  /* 0x0000001109097211 */ /* 0x000fe200078f10ff */
[----:B------:R-:W-:Y:S01]  /*0f00*/  IMAD.IADD R5, R15, 0x1, -R2 ;  /* 0x000000010f057824 */ /* 0x000fe200078e0a02 */
[----:B------:R-:W-:Y:S01]  /*0f10*/  LOP3.LUT R4, R8, 0x1, RZ, 0xc0, !PT ;  /* 0x0000000108047812 */ /* 0x000fe200078ec0ff */
[----:B------:R-:W-:Y:S01]  /*0f20*/  IMAD.IADD R3, R204, 0x1, -R0 ;  /* 0x00000001cc037824 */ /* 0x000fe200078e0a00 */
[----:B------:R-:W-:Y:S02]  /*0f30*/  SHF.R.S32.HI R2, RZ, 0x2, R9 ;  /* 0x00000002ff027819 */ /* 0x000fe40000011409 */
[----:B------:R-:W-:-:S02]  /*0f40*/  LEA.HI R0, R5, R5, RZ, 0x1 ;  /* 0x0000000505007211 */ /* 0x000fc400078f08ff */
[----:B------:R-:W-:Y:S01]  /*0f50*/  LEA.HI R7, R7, R15, RZ, 0x6 ;  /* 0x0000000f07077211 */ /* 0x000fe200078f30ff */
[----:B------:R-:W-:Y:S01]  /*0f60*/  IMAD R16, R3, 0x10, R2 ;  /* 0x0000001003107824 */ /* 0x000fe200078e0202 */
[----:B------:R-:W-:Y:S01]  /*0f70*/  ISETP.NE.U32.AND P0, PT, R4, 0x1, PT ;  /* 0x000000010400780c */ /* 0x000fe20003f05070 */
[----:B------:R-:W-:Y:S01]  /*0f80*/  IMAD.SHL.U32 R2, R6, 0x40, RZ ;  /* 0x0000004006027824 */ /* 0x000fe200078e00ff */
[----:B------:R-:W-:Y:S01]  /*0f90*/  LOP3.LUT R3, R0, 0x1ffffffe, RZ, 0xc0, !PT ;  /* 0x1ffffffe00037812 */ /* 0x000fe200078ec0ff */
[C---:B------:R-:W-:Y:S01]  /*0fa0*/  IMAD.SHL.U32 R4, R8.reuse, 0x40, RZ ;  /* 0x0000004008047824 */ /* 0x040fe200078e00ff */
[----:B------:R-:W-:Y:S01]  /*0fb0*/  R2P PR, R8, 0x6 ;  /* 0x0000000608007804 */ /* 0x000fe20000000000 */
[----:B------:R-:W-:Y:S01]  /*0fc0*/  IMAD.SHL.U32 R7, R7, 0x8, RZ ;  /* 0x0000000807077824 */ /* 0x000fe200078e00ff */
[C---:B------:R-:W-:Y:S01]  /*0fd0*/  LOP3.LUT P4, RZ, R6.reuse, 0x2, RZ, 0xc0, !PT ;  /* 0x0000000206ff7812 */ /* 0x040fe2000788c0ff */
[----:B------:R-:W-:Y:S01]  /*0fe0*/  IMAD.IADD R8, R5, 0x1, -R3 ;  /* 0x0000000105087824 */ /* 0x000fe200078e0a03 */
[----:B------:R-:W-:Y:S01]  /*0ff0*/  LOP3.LUT P3, RZ, R6, 0x4, RZ, 0xc0, !PT ;  /* 0x0000000406ff7812 */ /* 0x000fe2000786c0ff */
[----:B------:R-:W-:Y:S01]  /*1000*/  IMAD.SHL.U32 R6, R12, 0x8, RZ ;  /* 0x000000080c067824 */ /* 0x000fe200078e00ff */
[----:B------:R-:W-:Y:S01]  /*1010*/  LOP3.LUT R2, R2, 0x1c0, RZ, 0xc0, !PT ;  /* 0x000001c002027812 */ /* 0x000fe200078ec0ff */
[----:B------:R-:W-:Y:S01]  /*1020*/  IMAD.MOV.U32 R15, RZ, RZ, 0x10 ;  /* 0x00000010ff0f7424 */ /* 0x000fe200078e00ff */
[----:B------:R-:W-:Y:S01]  /*1030*/  LOP3.LUT R3, R4, 0x1c0, RZ, 0xc0, !PT ;  /* 0x000001c004037812 */ /* 0x000fe200078ec0ff */
[----:B------:R-:W-:Y:S01]  /*1040*/  IMAD R0, R12, 0x200, R10 ;  /* 0x000002000c007824 */ /* 0x000fe200078e020a */
[----:B------:R-:W-:Y:S01]  /*1050*/  LOP3.LUT R11, R11, 0x7ffffe00, R7, 0xf8, !PT ;  /* 0x7ffffe000b0b7812 */ /* 0x000fe200078ef807 */
[----:B------:R-:W-:Y:S01]  /*1060*/  IMAD R7, R204, 0x200, R5 ;  /* 0x00000200cc077824 */ /* 0x000fe200078e0205 */
[----:B------:R-:W-:Y:S01]  /*1070*/  LOP3.LUT R6, R2, 0x8, R6, 0xf8, !PT ;  /* 0x0000000802067812 */ /* 0x000fe200078ef806 */
[----:B------:R-:W-:Y:S01]  /*1080*/  STL [R1+0x7c], R16 ;  /* 0x00007c1001007387 */ /* 0x000fe20000100800 */
[----:B------:R-:W-:Y:S01]  /*1090*/  SHF.R.U32.HI R5, RZ, 0x3, R2 ;  /* 0x00000003ff057819 */ /* 0x000fe20000011602 */
[----:B------:R-:W-:Y:S01]  /*10a0*/  IMAD.SHL.U32 R208, R11, 0x2, RZ ;  /* 0x000000020bd07824 */ /* 0x000fe200078e00ff */
[----:B------:R-:W-:-:S02]  /*10b0*/  LEA.HI R2, R3, R3, RZ, 0x1d ;  /* 0x0000000303027211 */ /* 0x000fc400078fe8ff */
[----:B------:R-:W-:Y:S02]  /*10c0*/  SEL R4, R15, 0xfffffff0, !P4 ;  /* 0xfffffff00f047807 */ /* 0x000fe40006000000 */
[----:B------:R-:W-:Y:S01]  /*10d0*/  SEL R3, R14, 0xffffffe0, !P3 ;  /* 0xffffffe00e037807 */ /* 0x000fe20005800000 */
[----:B------:R-:W-:Y:S01]  /*10e0*/  IMAD.U32 R7, R7, 0x2, R2 ;  /* 0x0000000207077824 */ /* 0x000fe200078e0002 */
[----:B------:R-:W-:Y:S01]  /*10f0*/  LOP3.LUT R5, R6, R5, RZ, 0x3c, !PT ;  /* 0x0000000506057212 */ /* 0x000fe200078e3cff */
[----:B------:R-:W-:Y:S01]  /*1100*/  IMAD.SHL.U32 R6, R13, 0x40, RZ ;  /* 0x000000400d067824 */ /* 0x000fe200078e00ff */
[----:B------:R-:W-:Y:S01]  /*1110*/  LOP3.LUT R2, R9, 0x7ffffffc, RZ, 0xc0, !PT ;  /* 0x7ffffffc09027812 */ /* 0x000fe200078ec0ff */
[----:B------:R-:W-:Y:S01]  /*1120*/  IMAD.IADD R4, R4, 0x1, R3 ;  /* 0x0000000104047824 */ /* 0x000fe200078e0203 */
[----:B------:R-:W-:Y:S01]  /*1130*/  LEA R12, R7, 0x80, 0x1 ;  /* 0x00000080070c7811 */ /* 0x000fe200078e08ff */
[----:B------:R-:W-:Y:S01]  /*1140*/  IMAD.MOV.U32 R9, RZ, RZ, 0x40 ;  /* 0x00000040ff097424 */ /* 0x000fe200078e00ff */
[----:B------:R-:W-:Y:S01]  /*1150*/  LOP3.LUT R3, R5, 0x7ffffe00, R6, 0xf8, !PT ;  /* 0x7ffffe0005037812 */ /* 0x000fe200078ef806 */
[----:B------:R-:W-:Y:S01]  /*1160*/  IMAD.IADD R2, R17, 0x1, -R2 ;  /* 0x0000000111027824 */ /* 0x000fe200078e0a02 */
[----:B------:R-:W-:-:S02]  /*1170*/  IADD3 R5, R18, 0x40, RZ ;  /* 0x0000004012057810 */ /* 0x000fc40007ffe0ff */
[----:B------:R-:W-:Y:S01]  /*1180*/  SEL R6, R14, 0xffffffe0, !P1 ;  /* 0xffffffe00e067807 */ /* 0x000fe20004800000 */
[----:B------:R-:W-:Y:S01]  /*1190*/  IMAD.SHL.U32 R7, R2, 0x2, RZ ;  /* 0x0000000202077824 */ /* 0x000fe200078e00ff */
[----:B------:R-:W-:Y:S01]  /*11a0*/  LEA R198, R3, 0x100, 0x1 ;  /* 0x0000010003c67811 */ /* 0x000fe200078e08ff */
[----:B------:R1:W-:Y:S01]  /*11b0*/  STL [R1+0x10], R5 ;  /* 0x0000100501007387 */ /* 0x0003e20000100800 */
[----:B------:R-:W-:Y:S01]  /*11c0*/  IMAD R2, R8, 0x8, R16 ;  /* 0x0000000808027824 */ /* 0x000fe200078e0210 */
[----:B------:R-:W-:Y:S01]  /*11d0*/  LEA R196, R0, 0x8100, 0x1 ;  /* 0x0000810000c47811 */ /* 0x000fe200078e08ff */
[----:B------:R-:W-:Y:S01]  /*11e0*/  IMAD.IADD R10, R12, 0x1, R6 ;  /* 0x000000010c0a7824 */ /* 0x000fe200078e0206 */
[----:B------:R2:W-:Y:S01]  /*11f0*/  STL [R1+0x48], R7 ;  /* 0x0000480701007387 */ /* 0x0005e20000100800 */
[----:B------:R-:W-:Y:S01]  /*1200*/  SEL R0, R9, 0xffffffc0, !P3 ;  /* 0xffffffc009007807 */ /* 0x000fe20005800000 */
[--C-:B------:R-:W-:Y:S02]  /*1210*/  IMAD R204, R204, 0x800, R198.reuse ;  /* 0x00000800cccc7824 */ /* 0x100fe400078e02c6 */
[----:B------:R-:W-:Y:S01]  /*1220*/  STL [R1+0x58], R12 ;  /* 0x0000580c01007387 */ /* 0x000fe20000100800 */
[----:B------:R-:W-:-:S02]  /*1230*/  IMAD R203, R4, 0x2, R198 ;  /* 0x0000000204cb7824 */ /* 0x000fc400078e02c6 */
[----:B------:R-:W-:Y:S01]  /*1240*/  IMAD.IADD R199, R198, 0x1, R0 ;  /* 0x00000001c6c77824 */ /* 0x000fe200078e0200 */
[----:B------:R3:W-:Y:S01]  /*1250*/  STL [R1+0x80], R2 ;  /* 0x0000800201007387 */ /* 0x0007e20000100800 */
[----:B------:R-:W-:-:S03]  /*1260*/  IMAD.IADD R207, R0, 0x1, R204 ;  /* 0x0000000100cf7824 */ /* 0x000fc600078e02cc */
[----:B------:R-:W-:Y:S01]  /*1270*/  STL [R1+0x64], R10 ;  /* 0x0000640a01007387 */ /* 0x000fe20000100800 */
[----:B-1----:R-:W-:Y:S02]  /*1280*/  SEL R5, R9, 0xffffffc0, !P2 ;  /* 0xffffffc009057807 */ /* 0x002fe40005000000 */
[----:B--2---:R-:W-:-:S03]  /*1290*/  IADD3 R7, R12, -0x10, RZ ;  /* 0xfffffff00c077810 */ /* 0x004fc60007ffe0ff */
[C---:B------:R-:W-:Y:S01]  /*12a0*/  IMAD.IADD R8, R12.reuse, 0x1, R5 ;  /* 0x000000010c087824 */ /* 0x040fe200078e0205 */
[----:B------:R-:W-:-:S04]  /*12b0*/  @P0 IADD3 R7, R12, 0x10, RZ ;  /* 0x000000100c070810 */ /* 0x000fc80007ffe0ff */
[----:B------:R1:W-:Y:S01]  /*12c0*/  STL [R1+0x74], R8 ;  /* 0x0000740801007387 */ /* 0x0003e20000100800 */
[--C-:B------:R-:W-:Y:S01]  /*12d0*/  IMAD.IADD R3, R6, 0x1, R7.reuse ;  /* 0x0000000106037824 */ /* 0x100fe200078e0207 */
[----:B---3--:R-:W-:Y:S01]  /*12e0*/  SEL R2, R14, 0xffffffe0, !P4 ;  /* 0xffffffe00e027807 */ /* 0x008fe20006000000 */
[----:B------:R-:W-:Y:S01]  /*12f0*/  IMAD.IADD R6, R5, 0x1, R7 ;  /* 0x0000000105067824 */ /* 0x000fe200078e0207 */
[----:B------:R2:W-:Y:S02]  /*1300*/  STL [R1+0x5c], R7 ;  /* 0x00005c0701007387 */ /* 0x0005e40000100800 */
[--C-:B------:R-:W-:Y:S01]  /*1310*/  IADD3 R201, R0, R198, R2.reuse ;  /* 0x000000c600c97210 */ /* 0x100fe20007ffe002 */
[----:B------:R-:W-:Y:S02]  /*1320*/  IMAD.IADD R200, R198, 0x1, R2 ;  /* 0x00000001c6c87824 */ /* 0x000fe400078e0202 */
[----:B------:R-:W-:Y:S02]  /*1330*/  IMAD.IADD R205, R2, 0x1, R204 ;  /* 0x0000000102cd7824 */ /* 0x000fe400078e02cc */
[----:B------:R-:W-:-:S02]  /*1340*/  IMAD.IADD R2, R3, 0x1, R5 ;  /* 0x0000000103027824 */ /* 0x000fc400078e0205 */
[----:B------:R-:W-:Y:S02]  /*1350*/  IMAD.IADD R206, R0, 0x1, R205 ;  /* 0x0000000100ce7824 */ /* 0x000fe400078e02cd */
[----:B-1----:R-:W-:-:S05]  /*1360*/  IMAD.IADD R8, R10, 0x1, R5 ;  /* 0x000000010a087824 */ /* 0x002fca00078e0205 */
[----:B------:R2:W-:Y:S04]  /*1370*/  STL [R1+0x70], R8 ;  /* 0x0000700801007387 */ /* 0x0005e80000100800 */
[----:B------:R2:W-:Y:S04]  /*1380*/  STL [R1+0x6c], R6 ;  /* 0x00006c0601007387 */ /* 0x0005e80000100800 */
[----:B------:R2:W-:Y:S04]  /*1390*/  STL [R1+0x60], R3 ;  /* 0x0000600301007387 */ /* 0x0005e80000100800 */
[----:B------:R2:W-:Y:S02]  /*13a0*/  STL [R1+0x68], R2 ;  /* 0x0000680201007387 */ /* 0x0005e40000100800 */
.L_x_203:
[----:B------:R-:W3:Y:S01]  /*13b0*/  LDL R0, [R1+0x34] ;  /* 0x0000340001007983 */ /* 0x000ee20000100800 */
[----:B------:R-:W-:Y:S01]  /*13c0*/  IMAD.MOV.U32 R14, RZ, RZ, 0x4 ;  /* 0x00000004ff0e7424 */ /* 0x000fe200078e00ff */
[----:B------:R-:W-:-:S02]  /*13d0*/  ISETP.NE.U32.AND P1, PT, RZ, c[0x0][0x370], PT ;  /* 0x0000dc00ff007a0c */ /* 0x000fc40003f25070 */
[----:B------:R-:W4:Y:S02]  /*13e0*/  LDL R10, [R1+0x30] ;  /* 0x00003000010a7983 */ /* 0x000f240000100800 */
[----:B------:R-:W-:Y:S01]  /*13f0*/  ISETP.NE.AND.EX P1, PT, RZ, c[0x0][0x374], PT, P1 ;  /* 0x0000dd00ff007a0c */ /* 0x000fe20003f25310 */
[----:B--23--:R-:W-:-:S05]  /*1400*/  IMAD.WIDE R2, R0, R14, c[0x0][0x588] ;  /* 0x0001620000027625 */ /* 0x00cfca00078e020e */
[----:B------:R-:W2:Y:S01]  /*1410*/  LDG.E R16, [R2.64] ;  /* 0x0000000602107981 */ /* 0x000ea2000c1e1900 */
[----:B------:R-:W-:Y:S01]  /*1420*/  ISETP.NE.U32.AND P4, PT, RZ, c[0x0][0x360], PT ;  /* 0x0000d800ff007a0c */ /* 0x000fe20003f85070 */
[----:B------:R-:W-:Y:S01]  /*1430*/  CS2R R8, SRZ ;  /* 0x0000000000087805 */ /* 0x000fe2000001ff00 */
[----:B------:R-:W-:Y:S02]  /*1440*/  ISETP.NE.U32.AND P6, PT, RZ, c[0x0][0x350], PT ;  /* 0x0000d400ff007a0c */ /* 0x000fe40003fc5070 */
[----:B------:R-:W-:Y:S02]  /*1450*/  ISETP.NE.AND.EX P4, PT, RZ, c[0x0][0x364], PT, P4 ;  /* 0x0000d900ff007a0c */ /* 0x000fe40003f85340 */
[----:B------:R-:W-:Y:S01]  /*1460*/  ISETP.NE.AND.EX P6, PT, RZ, c[0x0][0x354], PT, P6 ;  /* 0x0000d500ff007a0c */ /* 0x000fe20003fc5360 */
[----:B------:R-:W-:Y:S01]  /*1470*/  IMAD.MOV.U32 R11, RZ, RZ, RZ ;  /* 0x000000ffff0b7224 */ /* 0x000fe200078e00ff */
[----:B--2---:R-:W-:Y:S01]  /*1480*/  SHF.R.S32.HI R12, RZ, 0x1f, R16 ;  /* 0x0000001fff0c7819 */ /* 0x004fe20000011410 */
[----:B------:R1:W-:Y:S01]  /*1490*/  STL [R1+0x20], R16 ;  /* 0x0000201001007387 */ /* 0x0003e20000100800 */
[----:B------:R-:W-:-:S04]  /*14a0*/  @P1 LEA R2, P0, R16, c[0x0][0x370], 0x2 ;  /* 0x0000dc0010021a11 */ /* 0x000fc800078010ff */
[C-C-:B------:R-:W-:Y:S02]  /*14b0*/  @P1 LEA.HI.X R3, R16.reuse, c[0x0][0x374], R12.reuse, 0x2, P0 ;  /* 0x0000dd0010031a11 */ /* 0x140fe400000f140c */
[----:B------:R-:W-:Y:S02]  /*14c0*/  ISETP.NE.U32.AND P0, PT, RZ, c[0x0][0x348], PT ;  /* 0x0000d200ff007a0c */ /* 0x000fe40003f05070 */
[C---:B------:R-:W-:Y:S01]  /*14d0*/  LEA R4, P3, R16.reuse, c[0x0][0x348], 0x2 ;  /* 0x0000d20010047a11 */ /* 0x040fe200078610ff */
[----:B------:R2:W5:Y:S01]  /*14e0*/  @P1 LDG.E R8, [R2.64] ;  /* 0x0000000602081981 */ /* 0x000562000c1e1900 */
[----:B------:R-:W-:Y:S02]  /*14f0*/  ISETP.NE.AND.EX P0, PT, RZ, c[0x0][0x34c], PT, P0 ;  /* 0x0000d300ff007a0c */ /* 0x000fe40003f05300 */
[C---:B------:R-:W-:Y:S02]  /*1500*/  @P4 LEA R6, P1, R16.reuse, c[0x0][0x360], 0x2 ;  /* 0x0000d80010064a11 */ /* 0x040fe400078210ff */
[----:B------:R-:W-:-:S02]  /*1510*/  LEA.HI.X R5, R16, c[0x0][0x34c], R12, 0x2, P3 ;  /* 0x0000d30010057a11 */ /* 0x000fc400018f140c */
[----:B------:R-:W-:-:S05]  /*1520*/  @P4 LEA.HI.X R7, R16, c[0x0][0x364], R12, 0x2, P1 ;  /* 0x0000d90010074a11 */ /* 0x000fca00008f140c */
[----:B------:R1:W5:Y:S04]  /*1530*/  @P4 LDG.E R15, [R6.64] ;  /* 0x00000006060f4981 */ /* 0x000368000c1e1900 */
[----:B------:R1:W5:Y:S01]  /*1540*/  @P0 LDG.E R11, [R4.64] ;  /* 0x00000006040b0981 */ /* 0x000362000c1e1900 */
[----:B--2---:R-:W-:-:S04]  /*1550*/  LEA R2, P2, R16, c[0x0][0x350], 0x2 ;  /* 0x0000d40010027a11 */ /* 0x004fc800078410ff */
[----:B------:R-:W-:-:S05]  /*1560*/  LEA.HI.X R3, R16, c[0x0][0x354], R12, 0x2, P2 ;  /* 0x0000d50010037a11 */ /* 0x000fca00010f140c */
[----:B------:R1:W5:Y:S01]  /*1570*/  @P6 LDG.E R9, [R2.64] ;  /* 0x0000000602096981 */ /* 0x000362000c1e1900 */
[----:B----4-:R-:W-:-:S05]  /*1580*/  LOP3.LUT R29, R10, 0xffff, RZ, 0xc0, !PT ;  /* 0x0000ffff0a1d7812 */ /* 0x010fca00078ec0ff */
[----:B------:R1:W-:Y:S01]  /*1590*/  STL [R1+0x4c], R29 ;  /* 0x00004c1d01007387 */ /* 0x0003e20000100800 */
[----:B------:R-:W-:Y:S01]  /*15a0*/  YIELD ;  /* 0x0000000000007946 */ /* 0x000fe20003800000 */
[----:B------:R-:W-:Y:S05]  /*15b0*/  @P4 BRA `(.L_x_133) ;  /* 0x0000005000004947 */ /* 0x000fea0003800000 */
[----:B-----5:R-:W-:Y:S01]  /*15c0*/  MOV R15, c[0x0][0x168] ;  /* 0x00005a00000f7a02 */ /* 0x020fe20000000f00 */
[----:B------:R-:W-:Y:S05]  /*15d0*/  @!P0 BRA `(.L_x_133) ;  /* 0x0000003000008947 */ /* 0x000fea0003800000 */
[----:B-1----:R-:W2:Y:S04]  /*15e0*/  LDG.E R6, [R4.64] ;  /* 0x0000000604067981 */ /* 0x002ea8000c1e1900 */
[----:B------:R-:W2:Y:S02]  /*15f0*/  LDG.E R0, [R4.64+0x4] ;  /* 0x0000040604007981 */ /* 0x000ea4000c1e1900 */
[----:B--2---:R-:W-:Y:S02]  /*1600*/  IADD3 R15, -R6, R0, RZ ;  /* 0x00000000060f7210 */ /* 0x004fe40007ffe1ff */
.L_x_133:
[----:B------:R-:W-:-:S04]  /*1610*/  ISETP.NE.U32.AND P1, PT, RZ, c[0x0][0x368], PT ;  /* 0x0000da00ff007a0c */ /* 0x000fc80003f25070 */
[----:B------:R-:W-:-:S13]  /*1620*/  ISETP.NE.AND.EX P1, PT, RZ, c[0x0][0x36c], PT, P1 ;  /* 0x0000db00ff007a0c */ /* 0x000fda0003f25310 */
[----:B------:R-:W-:Y:S05]  /*1630*/  @!P1 BRA `(.L_x_134) ;  /* 0x0000004000009947 */ /* 0x000fea0003800000 */
[----:B-1----:R-:W-:-:S04]  /*1640*/  LEA R2, P1, R16, c[0x0][0x368], 0x2 ;  /* 0x0000da0010027a11 */ /* 0x002fc800078210ff */
[----:B------:R-:W-:-:S05]  /*1650*/  LEA.HI.X R3, R16, c[0x0][0x36c], R12, 0x2, P1 ;  /* 0x0000db0010037a11 */ /* 0x000fca00008f140c */
[----:B------:R1:W5:Y:S01]  /*1660*/  LDG.E R0, [R2.64] ;  /* 0x0000000602007981 */ /* 0x000362000c1e1900 */
[----:B------:R-:W-:Y:S05]  /*1670*/  BRA `(.L_x_135) ;  /* 0x0000005000007947 */ /* 0x000fea0003800000 */
.L_x_134:
[----:B------:R-:W-:Y:S01]  /*1680*/  MOV R0, c[0x0][0x1d0] ;  /* 0x0000740000007a02 */ /* 0x000fe20000000f00 */
[----:B------:R-:W-:Y:S05]  /*1690*/  @!P6 BRA `(.L_x_135) ;  /* 0x000000300000e947 */ /* 0x000fea0003800000 */
[----:B-1----:R-:W2:Y:S04]  /*16a0*/  LDG.E R4, [R2.64] ;  /* 0x0000000602047981 */ /* 0x002ea8000c1e1900 */
[----:B------:R-:W2:Y:S02]  /*16b0*/  LDG.E R0, [R2.64+0x4] ;  /* 0x0000040602007981 */ /* 0x000ea4000c1e1900 */
[----:B--2---:R-:W-:-:S05]  /*16c0*/  IADD3 R0, -R4, R0, RZ ;  /* 0x0000000004007210 */ /* 0x004fca0007ffe1ff */
.L_x_135:
[--C-:B-----5:R-:W-:Y:S01]  /*16d0*/  IMAD.IADD R26, R0, 0x1, -R8.reuse ;  /* 0x00000001001a7824 */ /* 0x120fe200078e0a08 */
[----:B------:R-:W-:Y:S01]  /*16e0*/  LOP3.LUT R0, R10, 0xff000000, RZ, 0xc0, !PT ;  /* 0xff0000000a007812 */ /* 0x000fe200078ec0ff */
[----:B-1----:R-:W-:Y:S01]  /*16f0*/  IMAD.MOV.U32 R2, RZ, RZ, RZ ;  /* 0x000000ffff027224 */ /* 0x002fe200078e00ff */
[----:B------:R-:W-:Y:S01]  /*1700*/  BSSY B0, `(.L_x_136) ;  /* 0x000002e000007945 */ /* 0x000fe20003800000 */
[----:B------:R-:W-:Y:S01]  /*1710*/  IMAD.IADD R13, R9, 0x1, R8 ;  /* 0x00000001090d7824 */ /* 0x000fe200078e0208 */
[----:B------:R-:W-:-:S02]  /*1720*/  IADD3 R3, R26, 0x6f, RZ ;  /* 0x0000006f1a037810 */ /* 0x000fc40007ffe0ff */
[----:B------:R-:W-:Y:S02]  /*1730*/  SHF.R.U32.HI R4, RZ, 0x8, R0 ;  /* 0x00000008ff047819 */ /* 0x000fe40000011600 */
[----:B------:R-:W-:Y:S01]  /*1740*/  ISETP.GE.AND P1, PT, R26, 0x1, PT ;  /* 0x000000011a00780c */ /* 0x000fe20003f26270 */
[----:B------:R-:W-:Y:S01]  /*1750*/  IMAD.HI R2, R3, -0x6db6db6d, R2 ;  /* 0x9249249303027827 */ /* 0x000fe200078e0202 */
[----:B------:R-:W-:-:S04]  /*1760*/  LOP3.LUT R3, R10, 0xff0000, RZ, 0xc0, !PT ;  /* 0x00ff00000a037812 */ /* 0x000fc800078ec0ff */
[----:B------:R-:W-:Y:S02]  /*1770*/  LEA.HI R3, R3, R4, RZ, 0x10 ;  /* 0x0000000403037211 */ /* 0x000fe400078f80ff */
[----:B------:R-:W-:Y:S02]  /*1780*/  SHF.R.U32.HI R0, RZ, 0x1f, R2 ;  /* 0x0000001fff007819 */ /* 0x000fe40000011602 */
[----:B------:R-:W-:Y:S02]  /*1790*/  LOP3.LUT R17, R3, 0xff, RZ, 0xc0, !PT ;  /* 0x000000ff03117812 */ /* 0x000fe400078ec0ff */
[----:B------:R-:W-:Y:S02]  /*17a0*/  SHF.R.U32.HI R5, RZ, 0x10, R3 ;  /* 0x00000010ff057819 */ /* 0x000fe40000011603 */
[----:B------:R-:W-:Y:S01]  /*17b0*/  LEA.HI.SX32 R10, R2, R0, 0x1a ;  /* 0x00000000020a7211 */ /* 0x000fe200078fd2ff */
[----:B------:R1:W-:Y:S01]  /*17c0*/  STL [R1+0x54], R17 ;  /* 0x0000541101007387 */ /* 0x0003e20000100800 */
[----:B------:R-:W-:-:S03]  /*17d0*/  IMAD.MOV.U32 R2, RZ, RZ, RZ ;  /* 0x000000ffff027224 */ /* 0x000fc600078e00ff */
[----:B------:R1:W-:Y:S01]  /*17e0*/  STL [R1+0x50], R5 ;  /* 0x0000500501007387 */ /* 0x0003e20000100800 */
[----:B------:R-:W-:Y:S05]  /*17f0*/  @!P1 BRA `(.L_x_137) ;  /* 0x000001e000009947 */ /* 0x000fea0003800000 */
[----:B------:R-:W-:Y:S01]  /*1800*/  ISETP.NE.AND P1, PT, R5, RZ, PT ;  /* 0x000000ff0500720c */ /* 0x000fe20003f25270 */
[----:B------:R-:W-:-:S03]  /*1810*/  IMAD.MOV.U32 R4, RZ, RZ, RZ ;  /* 0x000000ffff047224 */ /* 0x000fc600078e00ff */
[----:B------:R-:W-:-:S04]  /*1820*/  SEL R0, R5, c[0x0][0x338], P1 ;  /* 0x0000ce0005007a07 */ /* 0x000fc80000800000 */
[----:B------:R-:W-:Y:S02]  /*1830*/  IABS R3, R0 ;  /* 0x0000000000037213 */ /* 0x000fe40000000000 */
[----:B------:R-:W-:Y:S02]  /*1840*/  IADD3 R6, R10, -0x1, R0 ;  /* 0xffffffff0a067810 */ /* 0x000fe40007ffe000 */
[----:B------:R-:W2:Y:S02]  /*1850*/  I2F.RP R2, R3 ;  /* 0x0000000300027306 */ /* 0x000ea40000209400 */
[----:B------:R-:W-:-:S06]  /*1860*/  IABS R9, R6 ;  /* 0x0000000600097213 */ /* 0x000fcc0000000000 */
[----:B--2---:R-:W2:Y:S02]  /*1870*/  MUFU.RCP R2, R2 ;  /* 0x0000000200027308 */ /* 0x004ea40000001000 */
[----:B--2---:R-:W-:-:S06]  /*1880*/  IADD3 R2, R2, 0xffffffe, RZ ;  /* 0x0ffffffe02027810 */ /* 0x004fcc0007ffe0ff */
[----:B-1----:R-:W1:Y:S02]  /*1890*/  F2I.FTZ.U32.TRUNC.NTZ R5, R2 ;  /* 0x0000000200057305 */ /* 0x002e64000021f000 */
[----:B-1----:R-:W-:-:S04]  /*18a0*/  IMAD.MOV R2, RZ, RZ, -R5 ;  /* 0x000000ffff027224 */ /* 0x002fc800078e0a05 */
        /* <DEDUP_REMOVED lines=13> */
[----:B------:R-:W-:Y:S02]  /*1980*/  ISETP.GE.U32.AND P3, PT, R4, R3, PT ;  /* 0x000000030400720c */ /* 0x000fe40003f66070 */
[----:B------:R-:W-:-:S04]  /*1990*/  LOP3.LUT R3, R6, R0, RZ, 0x3c, !PT ;  /* 0x0000000006037212 */ /* 0x000fc800078e3cff */
[----:B------:R-:W-:-:S07]  /*19a0*/  ISETP.GE.AND P1, PT, R3, RZ, PT ;  /* 0x000000ff0300720c */ /* 0x000fce0003f26270 */
[----:B------:R-:W-:-:S06]  /*19b0*/  @P3 IADD3 R2, R2, 0x1, RZ ;  /* 0x0000000102023810 */ /* 0x000fcc0007ffe0ff */
[----:B------:R-:W-:Y:S01]  /*19c0*/  @!P1 IMAD.MOV R2, RZ, RZ, -R2 ;  /* 0x000000ffff029224 */ /* 0x000fe200078e0a02 */
[----:B------:R-:W-:Y:S02]  /*19d0*/  @!P2 LOP3.LUT R2, RZ, R0, RZ, 0x33, !PT ;  /* 0x00000000ff02a212 */ /* 0x000fe400078e33ff */
.L_x_137:
[----:B------:R-:W-:Y:S05]  /*19e0*/  BSYNC B0 ;  /* 0x0000000000007941 */ /* 0x000fea0003800000 */
.L_x_136:
        /* <DEDUP_REMOVED lines=40> */
[----:B--2---:R-:W2:Y:S04]  /*1c70*/  LDL.64 R18, [R1+0x8] ;  /* 0x0000080001127983 */ /* 0x004ea80000100a00 */
[----:B------:R3:W2:Y:S04]  /*1c80*/  LDL.64 R30, [R1+0x8] ;  /* 0x00000800011e7983 */ /* 0x0006a80000100a00 */
[----:B------:R-:W4:Y:S01]  /*1c90*/  LDL R8, [R1+0x2c] ;  /* 0x00002c0001087983 */ /* 0x000f220000100800 */
[----:B------:R-:W-:-:S04]  /*1ca0*/  ISETP.NE.U32.AND P1, PT, RZ, c[0x0][0x340], PT ;  /* 0x0000d000ff007a0c */ /* 0x000fc80003f25070 */
[----:B------:R-:W-:-:S13]  /*1cb0*/  ISETP.NE.AND.EX P1, PT, RZ, c[0x0][0x344], PT, P1 ;  /* 0x0000d100ff007a0c */ /* 0x000fda0003f25310 */
[----:B------:R-:W-:-:S05]  /*1cc0*/  @P1 IMAD.WIDE R2, R16, R14, c[0x0][0x340] ;  /* 0x0000d00010021625 */ /* 0x000fca00078e020e */
[----:B------:R5:W3:Y:S01]  /*1cd0*/  @P1 LDG.E R14, [R2.64] ;  /* 0x00000006020e1981 */ /* 0x000ae2000c1e1900 */
[----:B------:R-:W-:Y:S02]  /*1ce0*/  SHF.R.S32.HI R0, RZ, 0x1f, R11 ;  /* 0x0000001fff007819 */ /* 0x000fe4000001140b */
[----:B------:R-:W-:Y:S01]  /*1cf0*/  MOV R4, c[0x0][0x2c4] ;  /* 0x0000b10000047a02 */ /* 0x000fe20000000f00 */
[----:B-1----:R-:W1:Y:S02]  /*1d00*/  S2R R5, SR_TID.X ;  /* 0x0000000000057919 */ /* 0x002e640000002100 */
[----:B------:R-:W-:Y:S01]  /*1d10*/  IMAD R0, R0, c[0x0][0x178], RZ ;  /* 0x00005e0000007a24 */ /* 0x000fe200078e02ff */
[----:B------:R-:W-:Y:S02]  /*1d20*/  ISETP.NE.AND P2, PT, R4, 0x1, PT ;  /* 0x000000010400780c */ /* 0x000fe40003f45270 */
[--C-:B-1----:R-:W-:Y:S02]  /*1d30*/  SHF.R.S32.HI R251, RZ, 0x1f, R5.reuse ;  /* 0x0000001ffffb7819 */ /* 0x102fe40000011405 */
[----:B------:R-:W-:-:S02]  /*1d40*/  SHF.R.S32.HI R146, RZ, 0x1f, R5 ;  /* 0x0000001fff927819 */ /* 0x000fc40000011405 */
[-C--:B------:R-:W-:Y:S02]  /*1d50*/  LEA.HI R251, R251, R5.reuse, RZ, 0x3 ;  /* 0x00000005fbfb7211 */ /* 0x080fe400078f18ff */
[----:B------:R-:W-:Y:S02]  /*1d60*/  LEA.HI R146, R146, R5, RZ, 0x3 ;  /* 0x0000000592927211 */ /* 0x000fe400078f18ff */
[----:B------:R-:W-:Y:S02]  /*1d70*/  LOP3.LUT R251, R251, 0xfffffff8, RZ, 0xc0, !PT ;  /* 0xfffffff8fbfb7812 */ /* 0x000fe400078ec0ff */
[----:B------:R-:W-:-:S03]  /*1d80*/  SHF.R.S32.HI R146, RZ, 0x3, R146 ;  /* 0x00000003ff927819 */ /* 0x000fc60000011492 */
[----:B------:R-:W-:Y:S02]  /*1d90*/  IMAD.IADD R251, R5, 0x1, -R251 ;  /* 0x0000000105fb7824 */ /* 0x000fe400078e0afb */
[----:B--2---:R-:W-:-:S05]  /*1da0*/  IMAD.MOV.U32 R30, RZ, RZ, R18 ;  /* 0x000000ffff1e7224 */ /* 0x004fca00078e0012 */
[----:B------:R-:W-:-:S05]  /*1db0*/  SHF.R.S32.HI R31, RZ, 0x1f, R30 ;  /* 0x0000001fff1f7819 */ /* 0x000fca000001141e */
[----:B------:R-:W-:Y:S04]  /*1dc0*/  STL [R1+0xc], R31 ;  /* 0x00000c1f01007387 */ /* 0x000fe80000100800 */
[----:B------:R-:W2:Y:S01]  /*1dd0*/  LDL R252, [R1+0x10] ;  /* 0x0000100001fc7983 */ /* 0x000ea20000100800 */
[----:B------:R-:W-:Y:S01]  /*1de0*/  LEA R5, R251, R146, 0x5 ;  /* 0x00000092fb057211 */ /* 0x000fe200078e28ff */
[C---:B------:R-:W-:Y:S02]  /*1df0*/  IMAD R0, R11.reuse, c[0x0][0x17c], R0 ;  /* 0x00005f000b007a24 */ /* 0x040fe400078e0200 */
[----:B-----5:R-:W-:Y:S01]  /*1e00*/  IMAD.WIDE.U32 R2, R11, c[0x0][0x178], RZ ;  /* 0x00005e000b027a25 */ /* 0x020fe200078e00ff */
[----:B----4-:R-:W-:-:S03]  /*1e10*/  LEA R5, R8, R5, 0x7 ;  /* 0x0000000508057211 */ /* 0x010fc600078e38ff */
[----:B------:R-:W-:Y:S01]  /*1e20*/  IMAD.IADD R3, R3, 0x1, R0 ;  /* 0x0000000103037824 */ /* 0x000fe200078e0200 */
[----:B------:R-:W-:Y:S01]  /*1e30*/  SEL R6, R12, RZ, !P0 ;  /* 0x000000ff0c067207 */ /* 0x000fe20004000000 */
[----:B------:R-:W-:Y:S01]  /*1e40*/  @P2 IMAD.HI.U32 R7, R5, c[0x0][0x2c8], RZ ;  /* 0x0000b20005072a27 */ /* 0x000fe200078e00ff */
[----:B------:R-:W-:-:S03]  /*1e50*/  SEL R4, R16, RZ, !P0 ;  /* 0x000000ff10047207 */ /* 0x000fc60004000000 */
[----:B------:R-:W-:-:S04]  /*1e60*/  IMAD.WIDE.U32 R2, R29, c[0x0][0x1b8], R2 ;  /* 0x00006e001d027a25 */ /* 0x000fc800078e0002 */
[----:B------:R-:W-:Y:S01]  /*1e70*/  IMAD.MOV.U32 R0, RZ, RZ, R5 ;  /* 0x000000ffff007224 */ /* 0x000fe200078e0005 */
[----:B------:R-:W-:Y:S01]  /*1e80*/  @P2 SHF.R.U32.HI R0, RZ, c[0x0][0x2cc], R7 ;  /* 0x0000b300ff002a19 */ /* 0x000fe20000011607 */
[----:B------:R-:W-:Y:S02]  /*1e90*/  IMAD R3, R29, c[0x0][0x1bc], R3 ;  /* 0x00006f001d037a24 */ /* 0x000fe400078e0203 */
[----:B------:R-:W-:Y:S02]  /*1ea0*/  IMAD R6, R6, c[0x0][0x1c0], RZ ;  /* 0x0000700006067a24 */ /* 0x000fe400078e02ff */
[----:B------:R-:W-:-:S04]  /*1eb0*/  IMAD.WIDE.U32 R2, R4, c[0x0][0x1c0], R2 ;  /* 0x0000700004027a25 */ /* 0x000fc800078e0002 */
[----:B------:R-:W-:Y:S01]  /*1ec0*/  IMAD R7, R4, c[0x0][0x1c4], R6 ;  /* 0x0000710004077a24 */ /* 0x000fe200078e0206 */
[----:B------:R-:W-:Y:S02]  /*1ed0*/  SHF.R.S32.HI R6, RZ, 0x1f, R0 ;  /* 0x0000001fff067819 */ /* 0x000fe40000011400 */
[----:B------:R-:W-:Y:S01]  /*1ee0*/  IADD3 R4, -R0, RZ, RZ ;  /* 0x000000ff00047210 */ /* 0x000fe20007ffe1ff */
[----:B------:R-:W-:Y:S02]  /*1ef0*/  IMAD.IADD R3, R3, 0x1, R7 ;  /* 0x0000000103037824 */ /* 0x000fe400078e0207 */
[----:B------:R-:W-:Y:S02]  /*1f00*/  IMAD R6, R6, c[0x0][0x1b0], RZ ;  /* 0x00006c0006067a24 */ /* 0x000fe400078e02ff */
[----:B------:R-:W-:Y:S02]  /*1f10*/  IMAD R4, R4, c[0x0][0x2c4], R5 ;  /* 0x0000b10004047a24 */ /* 0x000fe400078e0205 */
[----:B------:R-:W-:-:S02]  /*1f20*/  IMAD R5, R0, c[0x0][0x1b4], R6 ;  /* 0x00006d0000057a24 */ /* 0x000fc400078e0206 */
[----:B------:R-:W-:Y:S01]  /*1f30*/  IMAD.WIDE.U32 R2, R0, c[0x0][0x1b0], R2 ;  /* 0x00006c0000027a25 */ /* 0x000fe200078e0002 */
[----:B------:R-:W-:Y:S02]  /*1f40*/  SHF.R.S32.HI R0, RZ, 0x1f, R4 ;  /* 0x0000001fff007819 */ /* 0x000fe40000011404 */
[----:B------:R-:W-:Y:S02]  /*1f50*/  SHF.R.S32.HI R6, RZ, 0x1f, R13 ;  /* 0x0000001fff067819 */ /* 0x000fe4000001140d */
[----:B------:R-:W-:Y:S01]  /*1f60*/  IADD3 R22, P0, R146, R13, RZ ;  /* 0x0000000d92167210 */ /* 0x000fe20007f1e0ff */
[----:B------:R-:W-:Y:S01]  /*1f70*/  IMAD R0, R0, c[0x0][0x1a8], RZ ;  /* 0x00006a0000007a24 */ /* 0x000fe200078e02ff */
[----:B------:R-:W-:Y:S02]  /*1f80*/  IADD3 R3, R3, R5, RZ ;  /* 0x0000000503037210 */ /* 0x000fe40007ffe0ff */
[----:B------:R-:W-:Y:S01]  /*1f90*/  LEA.HI.X.SX32 R27, R146, R6, 0x1, P0 ;  /* 0x00000006921b7211 */ /* 0x000fe200000f0eff */
[----:B------:R-:W-:-:S02]  /*1fa0*/  IMAD R0, R4, c[0x0][0x1ac], R0 ;  /* 0x00006b0004007a24 */ /* 0x000fc400078e0200 */
[----:B------:R-:W-:-:S04]  /*1fb0*/  IMAD.WIDE.U32 R2, R4, c[0x0][0x1a8], R2 ;  /* 0x00006a0004027a25 */ /* 0x000fc800078e0002 */
[----:B------:R-:W-:Y:S01]  /*1fc0*/  IMAD R4, R27, c[0x0][0x1e0], RZ ;  /* 0x000078001b047a24 */ /* 0x000fe200078e02ff */
[----:B------:R-:W-:Y:S01]  /*1fd0*/  LEA R8, R8, R146, 0x7 ;  /* 0x0000009208087211 */ /* 0x000fe200078e38ff */
[----:B------:R-:W-:Y:S01]  /*1fe0*/  IMAD.WIDE.U32 R6, R22, c[0x0][0x1e0], R30 ;  /* 0x0000780016067a25 */ /* 0x000fe200078e001e */
[----:B------:R-:W-:-:S03]  /*1ff0*/  LEA R5, P0, R2, c[0x0][0x160], 0x1 ;  /* 0x0000580002057a11 */ /* 0x000fc600078008ff */
[----:B------:R-:W-:Y:S02]  /*2000*/  IMAD R9, R22, c[0x0][0x1e4], R4 ;  /* 0x0000790016097a24 */ /* 0x000fe400078e0204 */
[----:B------:R-:W-:Y:S01]  /*2010*/  IMAD.IADD R0, R3, 0x1, R0 ;  /* 0x0000000103007824 */ /* 0x000fe200078e0200 */
[----:B------:R-:W-:Y:S01]  /*2020*/  IADD3 R10, R8, 0x20, RZ ;  /* 0x00000020080a7810 */ /* 0x000fe20007ffe0ff */
[----:B------:R-:W-:Y:S01]  /*2030*/  IMAD R4, R15, c[0x0][0x2c4], RZ ;  /* 0x0000b1000f047a24 */ /* 0x000fe200078e02ff */
[----:B------:R-:W-:Y:S01]  /*2040*/  IADD3 R3, R7, R9, RZ ;  /* 0x0000000907037210 */ /* 0x000fe20007ffe0ff */
[----:B------:R-:W-:Y:S01]  /*2050*/  WARPSYNC 0xffffffff ;  /* 0xffffffff00007948 */ /* 0x000fe20003800000 */
[----:B------:R-:W-:Y:S01]  /*2060*/  LEA.HI.X R0, R2, c[0x0][0x164], R0, 0x1, P0 ;  /* 0x0000590002007a11 */ /* 0x000fe200000f0c00 */
[----:B------:R-:W1:Y:S01]  /*2070*/  SHFL.IDX PT, R9, R5, RZ, 0x181f ;  /* 0x00181fff05097589 */ /* 0x000e6200000e0000 */
[----:B------:R-:W-:-:S03]  /*2080*/  ISETP.GE.AND P3, PT, R10, R4, PT ;  /* 0x000000040a00720c */ /* 0x000fc60003f66270 */
[----:B------:R-:W4:Y:S01]  /*2090*/  SHFL.IDX PT, R11, R0, RZ, 0x181f ;  /* 0x00181fff000b7589 */ /* 0x000f2200000e0000 */
[----:B------:R-:W-:-:S03]  /*20a0*/  IMAD.MOV.U32 R2, RZ, RZ, R6 ;  /* 0x000000ffff027224 */ /* 0x000fc600078e0006 */
[----:B------:R-:W5:Y:S01]  /*20b0*/  SHFL.IDX PT, R10, R5, 0x1, 0x181f ;  /* 0x00381f00050a7f89 */ /* 0x000f6200000e0000 */
[C---:B------:R-:W-:Y:S02]  /*20c0*/  ISETP.GE.AND P4, PT, R8.reuse, R4, PT ;  /* 0x000000040800720c */ /* 0x040fe40003f86270 */
[C---:B------:R-:W-:Y:S01]  /*20d0*/  IADD3 R7, R8.reuse, 0x40, RZ ;  /* 0x0000004008077810 */ /* 0x040fe20007ffe0ff */
[----:B------:R-:W4:Y:S01]  /*20e0*/  SHFL.IDX PT, R13, R0, 0x1, 0x181f ;  /* 0x00381f00000d7f89 */ /* 0x000f2200000e0000 */
[----:B------:R-:W-:-:S03]  /*20f0*/  IADD3 R6, R8, 0x60, RZ ;  /* 0x0000006008067810 */ /* 0x000fc60007ffe0ff */
[----:B------:R-:W5:Y:S04]  /*2100*/  SHFL.IDX PT, R8, R5, 0x2, 0x181f ;  /* 0x00581f0005087f89 */ /* 0x000f6800000e0000 */
[----:B------:R-:W2:Y:S01]  /*2110*/  SHFL.IDX PT, R19, R0, 0x2, 0x181f ;  /* 0x00581f0000137f89 */ /* 0x000ea200000e0000 */
[-C--:B------:R-:W-:Y:S02]  /*2120*/  ISETP.GE.AND P0, PT, R7, R4.reuse, PT ;  /* 0x000000040700720c */ /* 0x080fe40003f06270 */
[----:B---3--:R-:W-:Y:S01]  /*2130*/  @P1 SHF.R.S32.HI R7, RZ, 0x1f, R14 ;  /* 0x0000001fff071819 */ /* 0x008fe2000001140e */
[----:B------:R3:W2:Y:S01]  /*2140*/  SHFL.IDX PT, R18, R5, 0x3, 0x181f ;  /* 0x00781f0005127f89 */ /* 0x0006a200000e0000 */
[----:B------:R-:W-:Y:S01]  /*2150*/  @!P1 IMAD.MOV.U32 R14, RZ, RZ, R16 ;  /* 0x000000ffff0e9224 */ /* 0x000fe200078e0010 */
[----:B------:R-:W-:-:S02]  /*2160*/  ISETP.GE.AND P5, PT, R6, R4, PT ;  /* 0x000000040600720c */ /* 0x000fc40003fa6270 */
[----:B------:R-:W-:Y:S01]  /*2170*/  @!P1 MOV R7, R12 ;  /* 0x0000000c00079202 */ /* 0x000fe20000000f00 */
[----:B------:R-:W2:Y:S01]  /*2180*/  SHFL.IDX PT, R0, R0, 0x3, 0x181f ;  /* 0x00781f0000007f89 */ /* 0x000ea200000e0000 */
[----:B-1----:R-:W-:Y:S02]  /*2190*/  @!P4 LEA R6, P2, R30, R9, 0x1 ;  /* 0x000000091e06c211 */ /* 0x002fe400078408ff */
[----:B------:R-:W-:Y:S01]  /*21a0*/  SEL R24, R14, RZ, !P6 ;  /* 0x000000ff0e187207 */ /* 0x000fe20007000000 */
[----:B------:R-:W-:Y:S01]  /*21b0*/  BAR.SYNC.DEFER_BLOCKING 0x0 ;  /* 0x0000000000007b1d */ /* 0x000fe20000010000 */
[----:B------:R-:W-:Y:S02]  /*21c0*/  SEL R23, R7, RZ, !P6 ;  /* 0x000000ff07177207 */ /* 0x000fe40007000000 */
[C---:B----4-:R-:W-:Y:S02]  /*21d0*/  @!P4 LEA.HI.X R7, R30.reuse, R11, R31, 0x1, P2 ;  /* 0x0000000b1e07c211 */ /* 0x050fe400010f0c1f */
[----:B-----5:R-:W-:-:S04]  /*21e0*/  @!P3 LEA R16, P2, R30, R10, 0x1 ;  /* 0x0000000a1e10b211 */ /* 0x020fc800078408ff */
[C---:B------:R-:W-:Y:S02]  /*21f0*/  @!P3 LEA.HI.X R17, R30.reuse, R13, R31, 0x1, P2 ;  /* 0x0000000d1e11b211 */ /* 0x040fe400010f0c1f */
[----:B------:R-:W-:Y:S01]  /*2200*/  @!P0 LEA R12, P2, R30, R8, 0x1 ;  /* 0x000000081e0c8211 */ /* 0x000fe200078408ff */
[----:B------:R-:W-:Y:S01]  /*2210*/  IMAD.WIDE.U32 R2, R29, c[0x0][0x1e8], R2 ;  /* 0x00007a001d027a25 */ /* 0x000fe200078e0002 */
[----:B------:R-:W-:-:S03]  /*2220*/  MOV R25, 0x70 ;  /* 0x0000007000197802 */ /* 0x000fc60000000f00 */
[----:B------:R-:W-:Y:S02]  /*2230*/  IMAD R3, R29, c[0x0][0x1ec], R3 ;  /* 0x00007b001d037a24 */ /* 0x000fe400078e0203 */
[----:B------:R-:W-:Y:S01]  /*2240*/  IMAD R25, R250, -0x70, R25 ;  /* 0xffffff90fa197824 */ /* 0x000fe200078e0219 */
[----:B------:R-:W-:Y:S01]  /*2250*/  ISETP.GE.AND P1, PT, R30, c[0x0][0x198], PT ;  /* 0x000066001e007a0c */ /* 0x000fe20003f26270 */
[----:B------:R-:W-:Y:S01]  /*2260*/  IMAD.WIDE.U32 R232, R24, c[0x0][0x1f0], R2 ;  /* 0x00007c0018e87a25 */ /* 0x000fe200078e0002 */
[----:B------:R-:W-:Y:S02]  /*2270*/  IADD3 R145, R250, -0x1, RZ ;  /* 0xfffffffffa917810 */ /* 0x000fe40007ffe0ff */
[----:B------:R-:W-:Y:S02]  /*2280*/  IADD3 R144, R26, R25, RZ ;  /* 0x000000191a907210 */ /* 0x000fe40007ffe0ff */
[----:B------:R-:W-:Y:S01]  /*2290*/  SHF.R.S32.HI R28, RZ, 0x1f, R145 ;  /* 0x0000001fff1c7819 */ /* 0x000fe20000011491 */
[----:B------:R-:W-:-:S04]  /*22a0*/  IMAD.WIDE.U32 R2, R145, c[0x0][0x1e0], RZ ;  /* 0x0000780091027a25 */ /* 0x000fc800078e00ff */
[----:B------:R-:W-:Y:S02]  /*22b0*/  IMAD R21, R28, c[0x0][0x1e0], RZ ;  /* 0x000078001c157a24 */ /* 0x000fe400078e02ff */
[----:B------:R-:W-:Y:S01]  /*22c0*/  @!PT LDS RZ, [RZ] ;  /* 0x00000000fffff984 */ /* 0x000fe20000000800 */
[----:B------:R-:W-:Y:S01]  /*22d0*/  @!PT LDS RZ, [RZ] ;  /* 0x00000000fffff984 */ /* 0x000fe20000000800 */
[----:B------:R-:W-:Y:S01]  /*22e0*/  @!PT LDS RZ, [RZ] ;  /* 0x00000000fffff984 */ /* 0x000fe20000000800 */
[----:B------:R1:W-:Y:S02]  /*22f0*/  @!P4 LDGSTS.E.BYPASS.LTC128B.128 [R208+0x100], [R6.64], !P1 ;  /* 0x0010000006d0cfae */ /* 0x0003e4000c901d46 */
[----:B------:R-:W-:Y:S01]  /*2300*/  IMAD R21, R145, c[0x0][0x1e4], R21 ;  /* 0x0000790091157a24 */ /* 0x000fe200078e0215 */
[----:B------:R-:W-:Y:S02]  /*2310*/  MOV R230, R232 ;  /* 0x000000e800e67202 */ /* 0x000fe40000000f00 */
[----:B------:R-:W-:Y:S02]  /*2320*/  MOV R64, 0x40 ;  /* 0x0000004000407802 */ /* 0x000fe40000000f00 */
[----:B--2---:R-:W-:Y:S02]  /*2330*/  SHF.R.S32.HI R20, RZ, 0x1f, R252 ;  /* 0x0000001fff147819 */ /* 0x004fe400000114fc */
[----:B------:R-:W-:-:S04]  /*2340*/  @!P4 LEA R4, P6, R252, R9, 0x1 ;  /* 0x00000009fc04c211 */ /* 0x000fc800078c08ff */
[C---:B---3--:R-:W-:Y:S02]  /*2350*/  @!P4 LEA.HI.X R5, R252.reuse, R11, R20, 0x1, P6 ;  /* 0x0000000bfc05c211 */ /* 0x048fe400030f0c14 */
[----:B------:R-:W-:-:S04]  /*2360*/  @!P3 LEA R14, P6, R252, R10, 0x1 ;  /* 0x0000000afc0eb211 */ /* 0x000fc800078c08ff */
[----:B------:R-:W-:Y:S02]  /*2370*/  @!P3 LEA.HI.X R15, R252, R13, R20, 0x1, P6 ;  /* 0x0000000dfc0fb211 */ /* 0x000fe400030f0c14 */
[----:B------:R-:W-:Y:S02]  /*2380*/  @!P0 LEA.HI.X R13, R30, R19, R31, 0x1, P2 ;  /* 0x000000131e0d8211 */ /* 0x000fe400010f0c1f */
[----:B------:R-:W-:Y:S01]  /*2390*/  @!P0 LEA R10, P2, R252, R8, 0x1 ;  /* 0x00000008fc0a8211 */ /* 0x000fe200078408ff */
[----:B------:R-:W-:-:S03]  /*23a0*/  IMAD R9, R23, c[0x0][0x1f0], RZ ;  /* 0x00007c0017097a24 */ /* 0x000fc600078e02ff */
[----:B------:R-:W-:Y:S02]  /*23b0*/  @!P0 LEA.HI.X R11, R252, R19, R20, 0x1, P2 ;  /* 0x00000013fc0b8211 */ /* 0x000fe400010f0c14 */
[----:B------:R-:W-:Y:S01]  /*23c0*/  @!P5 LEA R8, P2, R30, R18, 0x1 ;  /* 0x000000121e08d211 */ /* 0x000fe200078408ff */
[----:B------:R-:W-:Y:S01]  /*23d0*/  IMAD R19, R24, c[0x0][0x1f4], R9 ;  /* 0x00007d0018137a24 */ /* 0x000fe200078e0209 */
[----:B------:R-:W-:Y:S02]  /*23e0*/  ISETP.GE.AND P6, PT, R252, c[0x0][0x198], PT ;  /* 0x00006600fc007a0c */ /* 0x000fe40003fc6270 */
[----:B------:R-:W-:Y:S02]  /*23f0*/  @!P5 LEA.HI.X R9, R30, R0, R31, 0x1, P2 ;  /* 0x000000001e09d211 */ /* 0x000fe400010f0c1f */
[----:B------:R-:W-:Y:S01]  /*2400*/  @!P5 LEA R18, P2, R252, R18, 0x1 ;  /* 0x00000012fc12d211 */ /* 0x000fe200078408ff */
[----:B------:R-:W-:-:S03]  /*2410*/  IMAD.IADD R231, R233, 0x1, R19 ;  /* 0x00000001e9e77824 */ /* 0x000fc600078e0213 */
[----:B------:R-:W-:Y:S02]  /*2420*/  @!P5 LEA.HI.X R19, R252, R0, R20, 0x1, P2 ;  /* 0x00000000fc13d211 */ /* 0x000fe400010f0c14 */
[----:B------:R-:W-:-:S03]  /*2430*/  IMNMX R0, R144, 0x70, PT ;  /* 0x0000007090007817 */ /* 0x000fc60003800200 */
[----:B------:R2:W-:Y:S02]  /*2440*/  @!P4 LDGSTS.E.BYPASS.LTC128B.128 [R208+0x4100], [R4.64], !P6 ;  /* 0x0410000004d0cfae */ /* 0x0005e4000f101d46 */
[----:B------:R-:W-:Y:S02]  /*2450*/  IMAD.IADD R0, R0, 0x1, -R146 ;  /* 0x0000000100007824 */ /* 0x000fe400078e0a92 */
[----:B------:R-:W-:Y:S01]  /*2460*/  IMAD.IADD R20, R3, 0x1, R21 ;  /* 0x0000000103147824 */ /* 0x000fe200078e0215 */
[----:B------:R3:W-:Y:S02]  /*2470*/  @!P3 LDGSTS.E.BYPASS.LTC128B.128 [R208+0x1100], [R16.64], !P1 ;  /* 0x0110000010d0bfae */ /* 0x0007e4000c901d46 */
[C---:B------:R-:W-:Y:S02]  /*2480*/  ISETP.GE.AND P4, PT, R0.reuse, 0x1, PT ;  /* 0x000000010000780c */ /* 0x040fe40003f86270 */
[----:B------:R4:W-:Y:S01]  /*2490*/  @!P3 LDGSTS.E.BYPASS.LTC128B.128 [R208+0x5100], [R14.64], !P6 ;  /* 0x051000000ed0bfae */ /* 0x0009e2000f101d46 */
[----:B------:R-:W-:Y:S01]  /*24a0*/  ISETP.GE.AND P3, PT, R0, 0x21, PT ;  /* 0x000000210000780c */ /* 0x000fe20003f66270 */
[----:B------:R-:W-:-:S02]  /*24b0*/  IMAD.WIDE.U32 R2, R2, 0x70, R230 ;  /* 0x0000007002027825 */ /* 0x000fc400078e00e6 */
[----:B------:R5:W-:Y:S04]  /*24c0*/  @!P0 LDGSTS.E.BYPASS.LTC128B.128 [R208+0x2100], [R12.64], !P1 ;  /* 0x021000000cd08fae */ /* 0x000be8000c901d46 */
[----:B------:R3:W-:Y:S04]  /*24d0*/  @!P0 LDGSTS.E.BYPASS.LTC128B.128 [R208+0x6100], [R10.64], !P6 ;  /* 0x061000000ad08fae */ /* 0x0007e8000f101d46 */
[----:B------:R4:W-:Y:S01]  /*24e0*/  @!P5 LDGSTS.E.BYPASS.LTC128B.128 [R208+0x3100], [R8.64], !P1 ;  /* 0x0310000008d0dfae */ /* 0x0009e2000c901d46 */
[----:B--2---:R-:W-:Y:S01]  /*24f0*/  MOV R5, 0x20 ;  /* 0x0000002000057802 */ /* 0x004fe20000000f00 */
[----:B------:R-:W-:Y:S01]  /*2500*/  IMAD R4, R20, 0x70, RZ ;  /* 0x0000007014047824 */ /* 0x000fe200078e02ff */
[----:B------:R-:W-:Y:S01]  /*2510*/  ISETP.GE.AND P2, PT, R0, 0x41, PT ;  /* 0x000000410000780c */ /* 0x000fe20003f46270 */
[----:B------:R2:W-:Y:S02]  /*2520*/  @!P5 LDGSTS.E.BYPASS.LTC128B.128 [R208+0x7100], [R18.64], !P6 ;  /* 0x0710000012d0dfae */ /* 0x0005e4000f101d46 */
[----:B------:R-:W-:-:S02]  /*2530*/  IMAD.IADD R3, R3, 0x1, R4 ;  /* 0x0000000103037824 */ /* 0x000fc400078e0204 */
[----:B-1----:R-:W-:Y:S01]  /*2540*/  IMAD.WIDE.U32 R6, R5, c[0x0][0x1e0], RZ ;  /* 0x0000780005067a25 */ /* 0x002fe200078e00ff */
[----:B---3--:R-:W-:-:S03]  /*2550*/  @P4 LEA R10, P1, R2, c[0x0][0x1c8], 0x1 ;  /* 0x00007200020a4a11 */ /* 0x008fc600078208ff */
[----:B------:R-:W-:Y:S01]  /*2560*/  IMAD R5, R5, c[0x0][0x1e4], RZ ;  /* 0x0000790005057a24 */ /* 0x000fe200078e02ff */
[----:B------:R-:W-:Y:S01]  /*2570*/  ISETP.GE.AND P6, PT, R30, c[0x0][0x1d4], PT ;  /* 0x000075001e007a0c */ /* 0x000fe20003fc6270 */
[----:B------:R-:W0:Y:S01]  /*2580*/  LDGDEPBAR ;  /* 0x00000000000079af */ /* 0x000e220000000000 */
[----:B------:R-:W-:Y:S02]  /*2590*/  @P4 LEA.HI.X R11, R2, c[0x0][0x1cc], R3, 0x1, P1 ;  /* 0x00007300020b4a11 */ /* 0x000fe400008f0c03 */
[----:B------:R-:W-:Y:S02]  /*25a0*/  ISETP.GE.AND P1, PT, R0, 0x61, PT ;  /* 0x000000610000780c */ /* 0x000fe40003f26270 */
[----:B------:R-:W-:-:S04]  /*25b0*/  @P3 IADD3 R4, P0, R2, R6, RZ ;  /* 0x0000000602043210 */ /* 0x000fc80007f1e0ff */
[----:B------:R-:W-:Y:S01]  /*25c0*/  @P3 IADD3.X R0, R3, R7, R5, P0, !PT ;  /* 0x0000000703003210 */ /* 0x000fe200007fe405 */
[----:B------:R-:W-:Y:S01]  /*25d0*/  IMAD.WIDE.U32 R6, R64, c[0x0][0x1e0], RZ ;  /* 0x0000780040067a25 */ /* 0x000fe200078e00ff */
[----:B----4-:R-:W-:Y:S01]  /*25e0*/  @P3 LEA R8, P0, R4, c[0x0][0x1c8], 0x1 ;  /* 0x0000720004083a11 */ /* 0x010fe200078008ff */
[----:B------:R1:W-:Y:S02]  /*25f0*/  @P4 LDGSTS.E.BYPASS.LTC128B.128 [R208+0x8100], [R10.64], !P6 ;  /* 0x081000000ad04fae */ /* 0x0003e4000f101d46 */
[----:B------:R-:W-:Y:S01]  /*2600*/  IMAD R5, R64, c[0x0][0x1e4], RZ ;  /* 0x0000790040057a24 */ /* 0x000fe200078e02ff */
[----:B------:R-:W-:Y:S01]  /*2610*/  @P3 LEA.HI.X R9, R4, c[0x0][0x1cc], R0, 0x1, P0 ;  /* 0x0000730004093a11 */ /* 0x000fe200000f0c00 */
[----:B------:R-:W-:Y:S01]  /*2620*/  @P1 IMAD.MOV.U32 R0, RZ, RZ, 0x60 ;  /* 0x00000060ff001424 */ /* 0x000fe200078e00ff */
[----:B------:R-:W-:Y:S02]  /*2630*/  @P2 IADD3 R4, P0, R2, R6, RZ ;  /* 0x0000000602042210 */ /* 0x000fe40007f1e0ff */
[----:B------:R-:W-:-:S02]  /*2640*/  ISETP.GE.AND P5, PT, R252, c[0x0][0x1d4], PT ;  /* 0x00007500fc007a0c */ /* 0x000fc40003fa6270 */
[----:B------:R-:W-:Y:S01]  /*2650*/  @P2 IADD3.X R5, R3, R7, R5, P0, !PT ;  /* 0x0000000703052210 */ /* 0x000fe200007fe405 */
[----:B------:R-:W-:Y:S01]  /*2660*/  @P1 IMAD.WIDE.U32 R2, R0, c[0x0][0x1e0], R2 ;  /* 0x0000780000021a25 */ /* 0x000fe200078e0002 */
[----:B------:R-:W-:-:S03]  /*2670*/  @P2 LEA R6, P0, R4, c[0x0][0x1c8], 0x1 ;  /* 0x0000720004062a11 */ /* 0x000fc600078008ff */
[----:B------:R-:W-:Y:S01]  /*2680*/  @P1 IMAD R0, R0, c[0x0][0x1e4], RZ ;  /* 0x0000790000001a24 */ /* 0x000fe200078e02ff */
[----:B------:R-:W-:Y:S01]  /*2690*/  @P2 LEA.HI.X R7, R4, c[0x0][0x1cc], R5, 0x1, P0 ;  /* 0x0000730004072a11 */ /* 0x000fe200000f0c05 */
[----:B------:R-:W-:Y:S01]  /*26a0*/  IMAD R5, R27, c[0x0][0x208], RZ ;  /* 0x000082001b057a24 */ /* 0x000fe200078e02ff */
[----:B------:R-:W-:Y:S02]  /*26b0*/  @P1 LEA R4, P0, R2, c[0x0][0x1c8], 0x1 ;  /* 0x0000720002041a11 */ /* 0x000fe400078008ff */
[----:B------:R-:W-:Y:S01]  /*26c0*/  @P1 IADD3 R0, R3, R0, RZ ;  /* 0x0000000003001210 */ /* 0x000fe20007ffe0ff */
[----:B------:R-:W-:Y:S01]  /*26d0*/  IMAD R3, R22, c[0x0][0x20c], R5 ;  /* 0x0000830016037a24 */ /* 0x000fe200078e0205 */
[----:B------:R1:W-:Y:S02]  /*26e0*/  @P4 LDGSTS.E.BYPASS.LTC128B.128 [R208+0xb900], [R10.64+0x80], !P5 ;  /* 0x0b9000800ad04fae */ /* 0x0003e4000e901d46 */
[----:B------:R-:W-:Y:S02]  /*26f0*/  @P1 LEA.HI.X R5, R2, c[0x0][0x1cc], R0, 0x1, P0 ;  /* 0x0000730002051a11 */ /* 0x000fe400000f0c00 */
[----:B------:R3:W-:Y:S04]  /*2700*/  @P3 LDGSTS.E.BYPASS.LTC128B.128 [R208+0x9100], [R8.64], !P6 ;  /* 0x0910000008d03fae */ /* 0x0007e8000f101d46 */
[----:B------:R3:W-:Y:S04]  /*2710*/  @P3 LDGSTS.E.BYPASS.LTC128B.128 [R208+0xc900], [R8.64+0x80], !P5 ;  /* 0x0c90008008d03fae */ /* 0x0007e8000e901d46 */
[----:B------:R4:W-:Y:S04]  /*2720*/  @P2 LDGSTS.E.BYPASS.LTC128B.128 [R208+0xa100], [R6.64], !P6 ;  /* 0x0a10000006d02fae */ /* 0x0009e8000f101d46 */
[----:B------:R4:W-:Y:S04]  /*2730*/  @P2 LDGSTS.E.BYPASS.LTC128B.128 [R208+0xd900], [R6.64+0x80], !P5 ;  /* 0x0d90008006d02fae */ /* 0x0009e8000e901d46 */
[----:B------:R1:W-:Y:S04]  /*2740*/  @P1 LDGSTS.E.BYPASS.LTC128B.128 [R208+0xb100], [R4.64], !P6 ;  /* 0x0b10000004d01fae */ /* 0x0003e8000f101d46 */
[----:B------:R1:W-:Y:S04]  /*2750*/  @P1 LDGSTS.E.BYPASS.LTC128B.128 [R208+0xe900], [R4.64+0x80], !P5 ;  /* 0x0e90008004d01fae */ /* 0x0003e8000e901d46 */
[----:B------:R-:W0:Y:S01]  /*2760*/  LDGDEPBAR ;  /* 0x00000000000079af */ /* 0x000e220000000000 */
[----:B------:R-:W-:-:S04]  /*2770*/  DEPBAR.LE SB0, 0x1 ;  /* 0x000080400000791a */ /* 0x000fc80000000000 */
[----:B------:R-:W-:Y:S01]  /*2780*/  BAR.SYNC.DEFER_BLOCKING 0x0 ;  /* 0x0000000000007b1d */ /* 0x000fe20000010000 */
[----:B-----5:R-:W-:-:S04]  /*2790*/  IMAD.WIDE.U32 R12, R22, c[0x0][0x208], R30 ;  /* 0x00008200160c7a25 */ /* 0x020fc800078e001e */
[----:B------:R-:W-:Y:S01]  /*27a0*/  IMAD.MOV.U32 R2, RZ, RZ, R12 ;  /* 0x000000ffff027224 */ /* 0x000fe200078e000c */
[----:B------:R-:W-:Y:S01]  /*27b0*/  IADD3 R3, R13, R3, RZ ;  /* 0x000000030d037210 */ /* 0x000fe20007ffe0ff */
        /* <DEDUP_REMOVED lines=8> */
[----:B------:R-:W-:Y:S01]  /*2840*/  BAR.SYNC.DEFER_BLOCKING 0x0 ;  /* 0x0000000000007b1d */ /* 0x000fe20000010000 */
[----:B------:R-:W-:-:S04]  /*2850*/  IMAD.WIDE.U32 R2, R29, c[0x0][0x210], R2 ;  /* 0x000084001d027a25 */ /* 0x000fc800078e0002 */
[----:B------:R-:W-:Y:S01]  /*2860*/  IMAD R0, R28, c[0x0][0x208], RZ ;  /* 0x000082001c007a24 */ /* 0x000fe200078e02ff */
[----:B------:R-:W5:Y:S01]  /*2870*/  S2R R14, SR_TID.X ;  /* 0x00000000000e7919 */ /* 0x000f620000002100 */
[----:B------:R-:W-:Y:S02]  /*2880*/  IMAD R3, R29, c[0x0][0x214], R3 ;  /* 0x000085001d037a24 */ /* 0x000fe400078e0203 */
[----:B-1----:R-:W-:Y:S02]  /*2890*/  IMAD R5, R23, c[0x0][0x218], RZ ;  /* 0x0000860017057a24 */ /* 0x002fe400078e02ff */
[----:B----4-:R-:W-:-:S04]  /*28a0*/  IMAD.WIDE.U32 R6, R145, c[0x0][0x208], RZ ;  /* 0x0000820091067a25 */ /* 0x010fc800078e00ff */
[----:B------:R-:W-:Y:S02]  /*28b0*/  IMAD R4, R145, c[0x0][0x20c], R0 ;  /* 0x0000830091047a24 */ /* 0x000fe400078e0200 */
[C---:B------:R-:W-:Y:S02]  /*28c0*/  IMAD R0, R24.reuse, c[0x0][0x21c], R5 ;  /* 0x0000870018007a24 */ /* 0x040fe400078e0205 */
[----:B------:R-:W-:Y:S01]  /*28d0*/  IMAD.WIDE.U32 R10, R24, c[0x0][0x218], R2 ;  /* 0x00008600180a7a25 */ /* 0x000fe200078e0002 */
[----:B------:R-:W-:-:S04]  /*28e0*/  DEPBAR.LE SB0, 0x0 ;  /* 0x000080000000791a */ /* 0x000fc80000000000 */
[----:B------:R-:W-:Y:S01]  /*28f0*/  BAR.SYNC.DEFER_BLOCKING 0x0 ;  /* 0x0000000000007b1d */ /* 0x000fe20000010000 */
[----:B------:R-:W-:Y:S01]  /*2900*/  IADD3 R2, R7, R4, RZ ;  /* 0x0000000407027210 */ /* 0x000fe20007ffe0ff */
[----:B---3--:R-:W-:Y:S01]  /*2910*/  IMAD.MOV.U32 R8, RZ, RZ, R10 ;  /* 0x000000ffff087224 */ /* 0x008fe200078e000a */
[----:B------:R-:W-:-:S03]  /*2920*/  IADD3 R9, R11, R0, RZ ;  /* 0x000000000b097210 */ /* 0x000fc60007ffe0ff */
[----:B------:R-:W-:Y:S02]  /*2930*/  IMAD R0, R2, 0x70, RZ ;  /* 0x0000007002007824 */ /* 0x000fe400078e02ff */
[----:B------:R-:W-:Y:S01]  /*2940*/  IMAD.WIDE.U32 R2, R6, 0x70, R8 ;  /* 0x0000007006027825 */ /* 0x000fe200078e0008 */
[----:B------:R-:W-:Y:S01]  /*2950*/  MOV R15, c[0x0][0x208] ;  /* 0x00008200000f7a02 */ /* 0x000fe20000000f00 */
[----:B------:R1:W-:Y:S03]  /*2960*/  STL.64 [R1+0x40], R10 ;  /* 0x0000400a01007387 */ /* 0x0003e60000100a00 */
[----:B------:R-:W-:Y:S02]  /*2970*/  IADD3 R0, R3, R0, RZ ;  /* 0x0000000003007210 */ /* 0x000fe40007ffe0ff */
[----:B------:R-:W-:Y:S02]  /*2980*/  LEA R4, P0, R2, c[0x0][0x1f8], 0x1 ;  /* 0x00007e0002047a11 */ /* 0x000fe400078008ff */
[----:B------:R-:W-:Y:S01]  /*2990*/  SHF.L.U32 R12, R15, 0x6, RZ ;  /* 0x000000060f0c7819 */ /* 0x000fe200000006ff */
[----:B------:R3:W-:Y:S01]  /*29a0*/  STL.64 [R1+0x38], R8 ;  /* 0x0000380801007387 */ /* 0x0007e20000100a00 */
[----:B-----5:R-:W-:-:S02]  /*29b0*/  ISETP.GT.AND P3, PT, R14, 0x7f, PT ;  /* 0x0000007f0e00780c */ /* 0x020fc40003f64270 */
[----:B------:R-:W-:Y:S01]  /*29c0*/  LEA.HI.X R5, R2, c[0x0][0x1fc], R0, 0x1, P0 ;  /* 0x00007f0002057a11 */ /* 0x000fe200000f0c00 */
[----:B------:R-:W4:Y:S01]  /*29d0*/  LDSM.16.M88.4 R20, [R196] ;  /* 0x00000000c414783b */ /* 0x000f220000000200 */
[----:B------:R-:W-:Y:S02]  /*29e0*/  SEL R0, RZ, 0x1, P6 ;  /* 0x00000001ff007807 */ /* 0x000fe40003000000 */
[----:B------:R-:W-:Y:S01]  /*29f0*/  SEL R3, RZ, 0x2, P5 ;  /* 0x00000002ff037807 */ /* 0x000fe20002800000 */
[----:B------:R-:W-:Y:S01]  /*2a00*/  LDSM.16.M88.4 R28, [R196+0x800] ;  /* 0x00080000c41c783b */ /* 0x000fe20000000200 */
[----:B------:R-:W-:Y:S02]  /*2a10*/  LOP3.LUT P4, RZ, R251, 0x2, RZ, 0xc0, !PT ;  /* 0x00000002fbff7812 */ /* 0x000fe4000788c0ff */
[----:B------:R-:W-:Y:S01]  /*2a20*/  IADD3 R202, R196, 0x20, RZ ;  /* 0x00000020c4ca7810 */ /* 0x000fe20007ffe0ff */
[----:B------:R-:W-:Y:S04]  /*2a30*/  LDSM.16.M88.4 R36, [R196+0x1000] ;  /* 0x00100000c424783b */ /* 0x000fe80000000200 */
[----:B------:R-:W-:Y:S01]  /*2a40*/  LDSM.16.M88.4 R40, [R196+0x1800] ;  /* 0x00180000c428783b */ /* 0x000fe20000000200 */
[----:B-1----:R-:W-:-:S03]  /*2a50*/  IMAD.MOV.U32 R11, RZ, RZ, 0x6 ;  /* 0x00000006ff0b7424 */ /* 0x002fc600078e00ff */
[----:B------:R-:W-:Y:S02]  /*2a60*/  LDSM.16.M88.4 R48, [R196+0x2000] ;  /* 0x00200000c430783b */ /* 0x000fe40000000200 */
[----:B------:R-:W-:Y:S02]  /*2a70*/  SHF.L.U64.HI R11, R15, R11, c[0x0][0x20c] ;  /* 0x000083000f0b7619 */ /* 0x000fe4000001020b */
[----:B------:R-:W-:Y:S01]  /*2a80*/  LDSM.16.M88.4 R60, [R196+0x2800] ;  /* 0x00280000c43c783b */ /* 0x000fe20000000200 */
[----:B---3--:R-:W-:-:S03]  /*2a90*/  IADD3 R8, P0, R12, R4, RZ ;  /* 0x000000040c087210 */ /* 0x008fc60007f1e0ff */
[----:B------:R-:W-:Y:S01]  /*2aa0*/  LDSM.16.M88.4 R68, [R196+0x3000] ;  /* 0x00300000c444783b */ /* 0x000fe20000000200 */
[----:B------:R-:W-:Y:S02]  /*2ab0*/  IADD3.X R9, R11, R5, RZ, P0, !PT ;  /* 0x000000050b097210 */ /* 0x000fe400007fe4ff */
[----:B------:R-:W-:Y:S02]  /*2ac0*/  IADD3 R6, P0, R8, R12, RZ ;  /* 0x0000000c08067210 */ /* 0x000fe40007f1e0ff */
[----:B------:R-:W-:Y:S02]  /*2ad0*/  IADD3 R12, P2, P1, R12, 0x80, R4 ;  /* 0x000000800c0c7810 */ /* 0x000fe4000795e004 */
[----:B------:R-:W-:Y:S01]  /*2ae0*/  IADD3 R3, R0, R3, RZ ;  /* 0x0000000300037210 */ /* 0x000fe20007ffe0ff */
[----:B------:R-:W-:Y:S01]  /*2af0*/  IMAD.X R7, R9, 0x1, R11, P0 ;  /* 0x0000000109077824 */ /* 0x000fe200000e060b */
[----:B------:R-:W-:Y:S02]  /*2b00*/  @!P3 MOV R14, c[0x0][0x20c] ;  /* 0x00008300000eba02 */ /* 0x000fe40000000f00 */
[----:B------:R-:W-:-:S02]  /*2b10*/  @!P3 LEA R10, P0, R15, R6, 0x6 ;  /* 0x000000060f0ab211 */ /* 0x000fc400078030ff */
[----:B------:R-:W-:Y:S02]  /*2b20*/  IADD3.X R13, R11, RZ, R5, P2, P1 ;  /* 0x000000ff0b0d7210 */ /* 0x000fe400017e2405 */
[----:B------:R-:W-:Y:S02]  /*2b30*/  IADD3 R2, R25, R26, -R146 ;  /* 0x0000001a19027210 */ /* 0x000fe40007ffe892 */
[----:B------:R-:W-:Y:S02]  /*2b40*/  LOP3.LUT P2, RZ, R3, 0x1, RZ, 0xc0, !PT ;  /* 0x0000000103ff7812 */ /* 0x000fe4000784c0ff */
[----:B------:R-:W-:Y:S02]  /*2b50*/  @!P3 LEA.HI.X R11, R15, R7, R14, 0x6, P0 ;  /* 0x000000070f0bb211 */ /* 0x000fe400000f340e */
[----:B------:R-:W-:Y:S01]  /*2b60*/  ISETP.LT.OR P0, PT, R2, 0x1, !P2 ;  /* 0x000000010200780c */ /* 0x000fe20005701670 */
[----:B------:R-:W-:Y:S01]  /*2b70*/  IMAD.MOV.U32 R0, RZ, RZ, R202 ;  /* 0x000000ffff007224 */ /* 0x000fe200078e00ca */
[----:B------:R-:W-:-:S02]  /*2b80*/  @P4 IADD3 R0, R196, -0x20, RZ ;  /* 0xffffffe0c4004810 */ /* 0x000fc40007ffe0ff */
[----:B------:R-:W-:-:S03]  /*2b90*/  LOP3.LUT P1, RZ, R3, 0x2, RZ, 0xc0, !PT ;  /* 0x0000000203ff7812 */ /* 0x000fc6000782c0ff */
[----:B------:R-:W1:Y:S04]  /*2ba0*/  LDSM.16.M88.4 R32, [R0] ;  /* 0x000000000020783b */ /* 0x000e680000000200 */
[----:B------:R-:W3:Y:S04]  /*2bb0*/  LDSM.16.M88.4 R44, [R0+0x800] ;  /* 0x00080000002c783b */ /* 0x000ee80000000200 */
[----:B------:R-:W5:Y:S04]  /*2bc0*/  LDSM.16.M88.4 R56, [R0+0x1000] ;  /* 0x001000000038783b */ /* 0x000f680000000200 */
[----:B------:R-:W-:Y:S04]  /*2bd0*/  LDSM.16.M88.4 R52, [R0+0x1800] ;  /* 0x001800000034783b */ /* 0x000fe80000000200 */
[----:B------:R-:W1:Y:S04]  /*2be0*/  LDSM.16.M88.4 R76, [R0+0x2000] ;  /* 0x00200000004c783b */ /* 0x000e680000000200 */
[----:B------:R-:W-:Y:S04]  /*2bf0*/  LDSM.16.M88.4 R112, [R0+0x2800] ;  /* 0x002800000070783b */ /* 0x000fe80000000200 */
[----:B------:R1:W-:Y:S04]  /*2c00*/  LDSM.16.M88.4 R108, [R0+0x3000] ;  /* 0x00300000006c783b */ /* 0x0003e80000000200 */
[----:B------:R-:W-:Y:S01]  /*2c10*/  @!PT LDS RZ, [RZ] ;  /* 0x00000000fffff984 */ /* 0x000fe20000000800 */
[----:B------:R-:W-:Y:S01]  /*2c20*/  @!PT LDS RZ, [RZ] ;  /* 0x00000000fffff984 */ /* 0x000fe20000000800 */
[----:B------:R-:W-:Y:S01]  /*2c30*/  @!PT LDS RZ, [RZ] ;  /* 0x00000000fffff984 */ /* 0x000fe20000000800 */
[----:B------:R1:W-:Y:S01]  /*2c40*/  LDGSTS.E.BYPASS.LTC128B.128 [R208+0x100], [R4.64], !P0 ;  /* 0x0010000004d07fae */ /* 0x0003e2000c101d46 */
[C---:B------:R-:W-:Y:S01]  /*2c50*/  ISETP.LT.OR P0, PT, R2.reuse, 0x1, !P1 ;  /* 0x000000010200780c */ /* 0x040fe20004f01670 */
[C---:B----4-:R-:W-:Y:S08]  /*2c60*/  HMMA.16816.F32.BF16 R24, R128.reuse, R20, RZ ;  /* 0x000000148018723c */ /* 0x050ff000000418ff */
[----:B------:R-:W-:Y:S04]  /*2c70*/  HMMA.16816.F32.BF16 R20, R128, R22, RZ ;  /* 0x000000168014723c */ /* 0x000fe800000418ff */
[----:B------:R4:W-:Y:S01]  /*2c80*/  LDGSTS.E.BYPASS.LTC128B.128 [R208+0x3900], [R4.64+0x80], !P0 ;  /* 0x0390008004d07fae */ /* 0x0009e2000c101d46 */
[----:B------:R-:W-:-:S02]  /*2c90*/  ISETP.LT.OR P0, PT, R2, 0x21, !P2 ;  /* 0x000000210200780c */ /* 0x000fc40005701670 */
[----:B------:R-:W-:-:S11]  /*2ca0*/  ISETP.LT.OR P2, PT, R2, 0x41, !P2 ;  /* 0x000000410200780c */ /* 0x000fd60005741670 */
[----:B------:R2:W-:Y:S01]  /*2cb0*/  LDGSTS.E.BYPASS.LTC128B.128 [R208+0x1100], [R8.64], !P0 ;  /* 0x0110000008d07fae */ /* 0x0005e2000c101d46 */
[C---:B------:R-:W-:Y:S01]  /*2cc0*/  ISETP.LT.OR P0, PT, R2.reuse, 0x21, !P1 ;  /* 0x000000210200780c */ /* 0x040fe20004f01670 */
[C---:B-1----:R-:W-:Y:S08]  /*2cd0*/  HMMA.16816.F32.BF16 R72, R132.reuse, R32, R24 ;  /* 0x000000208448723c */ /* 0x042ff00000041818 */
[----:B------:R-:W-:Y:S04]  /*2ce0*/  HMMA.16816.F32.BF16 R84, R132, R34, R20 ;  /* 0x000000228454723c */ /* 0x000fe80000041814 */
[----:B------:R1:W-:Y:S04]  /*2cf0*/  LDGSTS.E.BYPASS.LTC128B.128 [R208+0x4900], [R12.64], !P0 ;  /* 0x049000000cd07fae */ /* 0x0003e8000c101d46 */
[----:B------:R-:W-:Y:S01]  /*2d00*/  HMMA.16816.F32.BF16 R32, R128, R30, RZ ;  /* 0x0000001e8020723c */ /* 0x000fe200000418ff */
[----:B------:R-:W-:Y:S01]  /*2d10*/  LOP3.LUT P0, RZ, R251, 0x4, RZ, 0xc0, !PT ;  /* 0x00000004fbff7812 */ /* 0x000fe2000780c0ff */
[----:B------:R4:W-:Y:S01]  /*2d20*/  LDGSTS.E.BYPASS.LTC128B.128 [R208+0x2100], [R6.64], !P2 ;  /* 0x0210000006d07fae */ /* 0x0009e2000d101d46 */
[----:B------:R-:W-:-:S02]  /*2d30*/  ISETP.LT.OR P1, PT, R2, 0x41, !P1 ;  /* 0x000000410200780c */ /* 0x000fc40004f21670 */
[----:B------:R-:W-:Y:S02]  /*2d40*/  SEL R0, R64, 0xffffffc0, !P0 ;  /* 0xffffffc040007807 */ /* 0x000fe40004000000 */
[C---:B------:R-:W-:Y:S02]  /*2d50*/  @!P3 ISETP.LT.OR P2, PT, R2.reuse, 0x61, P6 ;  /* 0x000000610200b80c */ /* 0x040fe40003741670 */
[----:B------:R-:W-:Y:S02]  /*2d60*/  @!P3 ISETP.LT.OR P0, PT, R2, 0x61, P5 ;  /* 0x000000610200b80c */ /* 0x000fe40002f01670 */
[C---:B------:R-:W-:Y:S01]  /*2d70*/  IADD3 R2, R196.reuse, R0, RZ ;  /* 0x00000000c4027210 */ /* 0x040fe20007ffe0ff */
[C---:B--2---:R-:W-:Y:S04]  /*2d80*/  HMMA.16816.F32.BF16 R16, R128.reuse, R28, RZ ;  /* 0x0000001c8010723c */ /* 0x044fe800000418ff */
[----:B------:R4:W-:Y:S04]  /*2d90*/  LDGSTS.E.BYPASS.LTC128B.128 [R208+0x5900], [R6.64+0x80], !P1 ;  /* 0x0590008006d07fae */ /* 0x0009e8000c901d46 */
[----:B------:R2:W-:Y:S01]  /*2da0*/  @!P3 LDGSTS.E.BYPASS.LTC128B.128 [R208+0x3100], [R10.64], !P2 ;  /* 0x031000000ad0bfae */ /* 0x0005e2000d101d46 */
[----:B------:R-:W-:Y:S03]  /*2db0*/  HMMA.16816.F32.BF16 R28, R128, R36, RZ ;  /* 0x00000024801c723c */ /* 0x000fe600000418ff */
[----:B------:R2:W-:Y:S01]  /*2dc0*/  @!P3 LDGSTS.E.BYPASS.LTC128B.128 [R208+0x6900], [R10.64+0x80], !P0 ;  /* 0x069000800ad0bfae */ /* 0x0005e2000c101d46 */
[----:B------:R-:W-:-:S03]  /*2dd0*/  @P4 IADD3 R202, R196, -0x20, RZ ;  /* 0xffffffe0c4ca4810 */ /* 0x000fc60007ffe0ff */
[----:B------:R-:W0:Y:S01]  /*2de0*/  LDGDEPBAR ;  /* 0x00000000000079af */ /* 0x000e220000000000 */
[----:B---3--:R-:W-:Y:S03]  /*2df0*/  HMMA.16816.F32.BF16 R104, R132, R46, R32 ;  /* 0x0000002e8468723c */ /* 0x008fe60000041820 */
[----:B------:R-:W3:Y:S05]  /*2e00*/  LDSM.16.M88.4 R32, [R2] ;  /* 0x000000000220783b */ /* 0x000eea0000000200 */
[----:B-1----:R-:W-:Y:S01]  /*2e10*/  HMMA.16816.F32.BF16 R12, R128, R48, RZ ;  /* 0x00000030800c723c */ /* 0x002fe200000418ff */
[----:B------:R-:W-:-:S07]  /*2e20*/  IADD3 R197, R0, R202, RZ ;  /* 0x000000ca00c57210 */ /* 0x000fce0007ffe0ff */
[----:B------:R-:W-:Y:S01]  /*2e30*/  HMMA.16816.F32.BF16 R24, R128, R38, RZ ;  /* 0x000000268018723c */ /* 0x000fe200000418ff */
[----:B------:R-:W-:Y:S07]  /*2e40*/  LDSM.16.M88.4 R36, [R197+0x800] ;  /* 0x00080000c524783b */ /* 0x000fee0000000200 */
[----:B------:R-:W-:Y:S01]  /*2e50*/  HMMA.16816.F32.BF16 R100, R132, R44, R16 ;  /* 0x0000002c8464723c */ /* 0x000fe20000041810 */
[----:B------:R-:W-:Y:S07]  /*2e60*/  LDSM.16.M88.4 R44, [R2+0x800] ;  /* 0x00080000022c783b */ /* 0x000fee0000000200 */
[C---:B------:R-:W-:Y:S08]  /*2e70*/  HMMA.16816.F32.BF16 R20, R128.reuse, R40, RZ ;  /* 0x000000288014723c */ /* 0x040ff000000418ff */
[----:B------:R-:W-:Y:S01]  /*2e80*/  HMMA.16816.F32.BF16 R16, R128, R42, RZ ;  /* 0x0000002a8010723c */ /* 0x000fe200000418ff */
[----:B------:R-:W-:Y:S07]  /*2e90*/  LDSM.16.M88.4 R40, [R2+0x1000] ;  /* 0x001000000228783b */ /* 0x000fee0000000200 */
[----:B-----5:R-:W-:Y:S01]  /*2ea0*/  HMMA.16816.F32.BF16 R92, R132, R56, R28 ;  /* 0x00000038845c723c */ /* 0x020fe2000004181c */
[----:B------:R-:W1:Y:S07]  /*2eb0*/  LDSM.16.M88.4 R28, [R197] ;  /* 0x00000000c51c783b */ /* 0x000e6e0000000200 */
[----:B----4-:R-:W-:Y:S08]  /*2ec0*/  HMMA.16816.F32.BF16 R4, R128, R70, RZ ;  /* 0x000000468004723c */ /* 0x010ff000000418ff */
[C---:B------:R-:W-:Y:S08]  /*2ed0*/  HMMA.16816.F32.BF16 R88, R132.reuse, R76, R12 ;  /* 0x0000004c8458723c */ /* 0x040ff0000004180c */
[----:B------:R-:W-:Y:S01]  /*2ee0*/  HMMA.16816.F32.BF16 R80, R132, R58, R24 ;  /* 0x0000003a8450723c */ /* 0x000fe20000041818 */
[----:B------:R-:W-:Y:S07]  /*2ef0*/  LDSM.16.M88.4 R56, [R2+0x1800] ;  /* 0x001800000238783b */ /* 0x000fee0000000200 */
[----:B------:R-:W-:Y:S08]  /*2f00*/  HMMA.16816.F32.BF16 R12, R128, R62, RZ ;  /* 0x0000003e800c723c */ /* 0x000ff000000418ff */
[----:B---3--:R-:W-:Y:S08]  /*2f10*/  HMMA.16816.F32.BF16 R24, R164, R32, R72 ;  /* 0x00000020a418723c */ /* 0x008ff00000041848 */
[C---:B------:R-:W-:Y:S08]  /*2f20*/  HMMA.16816.F32.BF16 R64, R132.reuse, R52, R20 ;  /* 0x000000348440723c */ /* 0x040ff00000041814 */
[----:B------:R-:W-:Y:S01]  /*2f30*/  HMMA.16816.F32.BF16 R96, R132, R54, R16 ;  /* 0x000000368460723c */ /* 0x000fe20000041810 */
[----:B------:R-:W3:Y:S07]  /*2f40*/  LDSM.16.M88.4 R52, [R196+0x3800] ;  /* 0x00380000c434783b */ /* 0x000eee0000000200 */
[C---:B------:R-:W-:Y:S08]  /*2f50*/  HMMA.16816.F32.BF16 R20, R128.reuse, R50, RZ ;  /* 0x000000328014723c */ /* 0x040ff000000418ff */
[----:B------:R-:W-:Y:S08]  /*2f60*/  HMMA.16816.F32.BF16 R16, R128, R60, RZ ;  /* 0x0000003c8010723c */ /* 0x000ff000000418ff */
[----:B------:R-:W-:Y:S08]  /*2f70*/  HMMA.16816.F32.BF16 R124, R132, R110, R4 ;  /* 0x0000006e847c723c */ /* 0x000ff00000041804 */
[----:B------:R-:W-:Y:S01]  /*2f80*/  HMMA.16816.F32.BF16 R4, R164, R34, R84 ;  /* 0x00000022a404723c */ /* 0x000fe20000041854 */
[----:B------:R-:W-:Y:S04]  /*2f90*/  LDSM.16.M88.4 R84, [R196+0x4000] ;  /* 0x00400000c454783b */ /* 0x000fe80000000200 */
[----:B------:R-:W-:Y:S03]  /*2fa0*/  LDSM.16.M88.4 R32, [R197+0x2800] ;  /* 0x00280000c520783b */ /* 0x000fe60000000200 */
[----:B------:R-:W-:Y:S08]  /*2fb0*/  HMMA.16816.F32.BF16 R136, R132, R114, R12 ;  /* 0x000000728488723c */ /* 0x000ff0000004180c */
[----:B-1----:R-:W-:Y:S08]  /*2fc0*/  HMMA.16816.F32.BF16 R12, R172, R28, R24 ;  /* 0x0000001cac0c723c */ /* 0x002ff00000041818 */
[----:B--2---:R-:W-:Y:S01]  /*2fd0*/  HMMA.16816.F32.BF16 R8, R128, R68, RZ ;  /* 0x000000448008723c */ /* 0x004fe200000418ff */
[----:B------:R-:W-:Y:S07]  /*2fe0*/  LDSM.16.M88.4 R68, [R197+0x1000] ;  /* 0x00100000c544783b */ /* 0x000fee0000000200 */
[C---:B------:R-:W-:Y:S01]  /*2ff0*/  HMMA.16816.F32.BF16 R60, R132.reuse, R78, R20 ;  /* 0x0000004e843c723c */ /* 0x040fe20000041814 */
[----:B------:R-:W1:Y:S04]  /*3000*/  LDSM.16.M88.4 R76, [R202+0x3800] ;  /* 0x00380000ca4c783b */ /* 0x000e680000000200 */
[----:B------:R-:W2:Y:S03]  /*3010*/  LDSM.16.M88.4 R20, [R2+0x2800] ;  /* 0x002800000214783b */ /* 0x000ea60000000200 */
[----:B------:R-:W-:Y:S08]  /*3020*/  HMMA.16816.F32.BF16 R48, R132, R112, R16 ;  /* 0x000000708430723c */ /* 0x000ff00000041810 */
[C---:B------:R-:W-:Y:S01]  /*3030*/  HMMA.16816.F32.BF16 R16, R164.reuse, R44, R100 ;  /* 0x0000002ca410723c */ /* 0x040fe20000041864 */
[----:B------:R-:W-:Y:S07]  /*3040*/  LDSM.16.M88.4 R100, [R197+0x3800] ;  /* 0x00380000c564783b */ /* 0x000fee0000000200 */
[C---:B------:R-:W-:Y:S08]  /*3050*/  HMMA.16816.F32.BF16 R92, R164.reuse, R40, R92 ;  /* 0x00000028a45c723c */ /* 0x040ff0000004185c */
[----:B------:R-:W-:Y:S01]  /*3060*/  HMMA.16816.F32.BF16 R116, R164, R42, R80 ;  /* 0x0000002aa474723c */ /* 0x000fe20000041850 */
[----:B------:R-:W4:Y:S04]  /*3070*/  LDSM.16.M88.4 R40, [R2+0x3000] ;  /* 0x003000000228783b */ /* 0x000f280000000200 */
[----:B------:R-:W-:Y:S03]  /*3080*/  LDSM.16.M88.4 R80, [R202+0x4000] ;  /* 0x00400000ca50783b */ /* 0x000fe60000000200 */
[----:B------:R-:W-:Y:S08]  /*3090*/  HMMA.16816.F32.BF16 R4, R172, R30, R4 ;  /* 0x0000001eac04723c */ /* 0x000ff00000041804 */
[----:B---3--:R-:W-:Y:S08]  /*30a0*/  HMMA.16816.F32.BF16 R12, R180, R52, R12 ;  /* 0x00000034b40c723c */ /* 0x008ff0000004180c */
[----:B------:R-:W-:Y:S01]  /*30b0*/  HMMA.16816.F32.BF16 R140, R132, R108, R8 ;  /* 0x0000006c848c723c */ /* 0x000fe20000041808 */
[----:B------:R-:W3:Y:S07]  /*30c0*/  LDSM.16.M88.4 R8, [R2+0x2000] ;  /* 0x002000000208783b */ /* 0x000eee0000000200 */
[C---:B------:R-:W-:Y:S01]  /*30d0*/  HMMA.16816.F32.BF16 R112, R164.reuse, R58, R96 ;  /* 0x0000003aa470723c */ /* 0x040fe20000041860 */
[----:B------:R-:W5:Y:S07]  /*30e0*/  LDSM.16.M88.4 R96, [R2+0x3800] ;  /* 0x003800000260783b */ /* 0x000f6e0000000200 */
[----:B------:R-:W-:Y:S01]  /*30f0*/  HMMA.16816.F32.BF16 R104, R164, R46, R104 ;  /* 0x0000002ea468723c */ /* 0x000fe20000041868 */
[----:B------:R-:W-:Y:S07]  /*3100*/  LDSM.16.M88.4 R44, [R197+0x2000] ;  /* 0x00200000c52c783b */ /* 0x000fee0000000200 */
[----:B------:R-:W-:Y:S08]  /*3110*/  HMMA.16816.F32.BF16 R16, R172, R36, R16 ;  /* 0x00000024ac10723c */ /* 0x000ff00000041810 */
[----:B------:R-:W-:Y:S01]  /*3120*/  HMMA.16816.F32.BF16 R120, R164, R56, R64 ;  /* 0x00000038a478723c */ /* 0x000fe20000041840 */
[----:B------:R-:W3:Y:S07]  /*3130*/  LDSM.16.M88.4 R56, [R197+0x3000] ;  /* 0x00300000c538783b */ /* 0x000eee0000000200 */
[----:B------:R-:W-:Y:S08]  /*3140*/  HMMA.16816.F32.BF16 R4, R180, R54, R4 ;  /* 0x00000036b404723c */ /* 0x000ff00000041804 */
[----:B-1----:R-:W-:Y:S08]  /*3150*/  HMMA.16816.F32.BF16 R12, R184, R76, R12 ;  /* 0x0000004cb80c723c */ /* 0x002ff0000004180c */
[C---:B--2---:R-:W-:Y:S01]  /*3160*/  HMMA.16816.F32.BF16 R72, R164.reuse, R20, R48 ;  /* 0x00000014a448723c */ /* 0x044fe20000041830 */
[----:B------:R-:W1:Y:S07]  /*3170*/  LDSM.16.M88.4 R48, [R197+0x1800] ;  /* 0x00180000c530783b */ /* 0x000e6e0000000200 */
[C---:B------:R-:W-:Y:S08]  /*3180*/  HMMA.16816.F32.BF16 R28, R164.reuse, R22, R136 ;  /* 0x00000016a41c723c */ /* 0x040ff00000041888 */
[----:B----4-:R-:W-:Y:S08]  /*3190*/  HMMA.16816.F32.BF16 R24, R164, R40, R140 ;  /* 0x00000028a418723c */ /* 0x010ff0000004188c */
[----:B------:R-:W-:Y:S01]  /*31a0*/  HMMA.16816.F32.BF16 R20, R172, R38, R104 ;  /* 0x00000026ac14723c */ /* 0x000fe20000041868 */
[----:B------:R-:W2:Y:S07]  /*31b0*/  LDSM.16.M88.4 R36, [R196+0x4800] ;  /* 0x00480000c424783b */ /* 0x000eae0000000200 */
[----:B------:R-:W-:Y:S08]  /*31c0*/  HMMA.16816.F32.BF16 R16, R180, R84, R16 ;  /* 0x00000054b410723c */ /* 0x000ff00000041810 */
[C---:B---3--:R-:W-:Y:S08]  /*31d0*/  HMMA.16816.F32.BF16 R108, R164.reuse, R8, R88 ;  /* 0x00000008a46c723c */ /* 0x048ff00000041858 */
[----:B------:R-:W-:Y:S08]  /*31e0*/  HMMA.16816.F32.BF16 R88, R164, R10, R60 ;  /* 0x0000000aa458723c */ /* 0x000ff0000004183c */
[----:B------:R-:W-:Y:S01]  /*31f0*/  HMMA.16816.F32.BF16 R8, R184, R78, R4 ;  /* 0x0000004eb808723c */ /* 0x000fe20000041804 */
[----:B------:R-:W-:Y:S07]  /*3200*/  LDSM.16.M88.4 R76, [R196+0x5000] ;  /* 0x00500000c44c783b */ /* 0x000fee0000000200 */
[----:B------:R-:W-:Y:S08]  /*3210*/  HMMA.16816.F32.BF16 R60, R164, R42, R124 ;  /* 0x0000002aa43c723c */ /* 0x000ff0000004187c */
[C---:B------:R-:W-:Y:S08]  /*3220*/  HMMA.16816.F32.BF16 R64, R172.reuse, R68, R92 ;  /* 0x00000044ac40723c */ /* 0x040ff0000004185c */
[----:B------:R-:W-:Y:S01]  /*3230*/  HMMA.16816.F32.BF16 R40, R172, R70, R116 ;  /* 0x00000046ac28723c */ /* 0x000fe20000041874 */
[----:B------:R-:W3:Y:S07]  /*3240*/  LDSM.16.M88.4 R68, [R2+0x4000] ;  /* 0x004000000244783b */ /* 0x000eee0000000200 */
[----:B-----5:R-:W-:Y:S08]  /*3250*/  HMMA.16816.F32.BF16 R4, R188, R96, R12 ;  /* 0x00000060bc04723c */ /* 0x020ff0000004180c */
[----:B------:R-:W-:Y:S08]  /*3260*/  HMMA.16816.F32.BF16 R104, R172, R56, R24 ;  /* 0x00000038ac68723c */ /* 0x000ff00000041818 */
[----:B------:R-:W-:Y:S08]  /*3270*/  HMMA.16816.F32.BF16 R24, R180, R86, R20 ;  /* 0x00000056b418723c */ /* 0x000ff00000041814 */
[----:B------:R-:W-:Y:S08]  /*3280*/  HMMA.16816.F32.BF16 R20, R184, R80, R16 ;  /* 0x00000050b814723c */ /* 0x000ff00000041810 */
[C---:B-1----:R-:W-:Y:S08]  /*3290*/  HMMA.16816.F32.BF16 R52, R172.reuse, R48, R120 ;  /* 0x00000030ac34723c */ /* 0x042ff00000041878 */
[C---:B------:R-:W-:Y:S08]  /*32a0*/  HMMA.16816.F32.BF16 R48, R172.reuse, R50, R112 ;  /* 0x00000032ac30723c */ /* 0x040ff00000041870 */
[C---:B------:R-:W-:Y:S08]  /*32b0*/  HMMA.16816.F32.BF16 R72, R172.reuse, R32, R72 ;  /* 0x00000020ac48723c */ /* 0x040ff00000041848 */
[----:B------:R-:W-:Y:S01]  /*32c0*/  HMMA.16816.F32.BF16 R92, R172, R34, R28 ;  /* 0x00000022ac5c723c */ /* 0x000fe2000004181c */
[----:B------:R-:W1:Y:S04]  /*32d0*/  LDSM.16.M88.4 R32, [R202+0x4800] ;  /* 0x00480000ca20783b */ /* 0x000e680000000200 */
[----:B------:R-:W-:Y:S03]  /*32e0*/  LDSM.16.M88.4 R28, [R202+0x5000] ;  /* 0x00500000ca1c783b */ /* 0x000fe60000000200 */
[----:B------:R-:W-:Y:S08]  /*32f0*/  HMMA.16816.F32.BF16 R16, R188, R98, R8 ;  /* 0x00000062bc10723c */ /* 0x000ff00000041808 */
[----:B------:R-:W-:Y:S01]  /*3300*/  HMMA.16816.F32.BF16 R84, R172, R58, R60 ;  /* 0x0000003aac54723c */ /* 0x000fe2000004183c */
[----:B------:R-:W4:Y:S07]  /*3310*/  LDSM.16.M88.4 R56, [R197+0x4000] ;  /* 0x00400000c538783b */ /* 0x000f2e0000000200 */
[----:B------:R-:W-:Y:S08]  /*3320*/  HMMA.16816.F32.BF16 R4, R192, R100, R4 ;  /* 0x00000064c004723c */ /* 0x000ff00000041804 */
[----:B--2---:R-:W-:Y:S08]  /*3330*/  HMMA.16816.F32.BF16 R12, R180, R36, R64 ;  /* 0x00000024b40c723c */ /* 0x004ff00000041840 */
[----:B---3--:R-:W-:Y:S08]  /*3340*/  HMMA.16816.F32.BF16 R8, R188, R68, R20 ;  /* 0x00000044bc08723c */ /* 0x008ff00000041814 */
[----:B------:R-:W-:Y:S01]  /*3350*/  HMMA.16816.F32.BF16 R24, R184, R82, R24 ;  /* 0x00000052b818723c */ /* 0x000fe20000041818 */
[----:B------:R-:W-:-:S07]  /*3360*/  FMUL.FTZ R0, R4, c[0x0][0x320] ;  /* 0x0000c80004007a20 */ /* 0x000fce0000410000 */
[C---:B------:R-:W-:Y:S01]  /*3370*/  HMMA.16816.F32.BF16 R60, R180.reuse, R76, R52 ;  /* 0x0000004cb43c723c */ /* 0x040fe20000041834 */
[----:B------:R2:W3:Y:S01]  /*3380*/  MUFU.TANH R113, R0 ;  /* 0x0000000000717308 */ /* 0x0004e20000002400 */
[----:B------:R-:W-:Y:S06]  /*3390*/  LDSM.16.M88.4 R52, [R196+0x6000] ;  /* 0x00600000c434783b */ /* 0x000fec0000000200 */
[----:B------:R-:W-:Y:S01]  /*33a0*/  HMMA.16816.F32.BF16 R76, R180, R78, R48 ;  /* 0x0000004eb44c723c */ /* 0x000fe20000041830 */
[----:B------:R-:W5:Y:S07]  /*33b0*/  LDSM.16.M88.4 R48, [R2+0x4800] ;  /* 0x004800000230783b */ /* 0x000f6e0000000200 */
[----:B------:R-:W-:Y:S01]  /*33c0*/  HMMA.16816.F32.BF16 R16, R192, R102, R16 ;  /* 0x00000066c010723c */ /* 0x000fe20000041810 */
[----:B--2---:R-:W-:-:S04]  /*33d0*/  FMUL.FTZ R0, R5, c[0x0][0x320] ;  /* 0x0000c80005007a20 */ /* 0x004fc80000410000 */
[----:B------:R2:W1:Y:S03]  /*33e0*/  MUFU.TANH R112, R0 ;  /* 0x0000000000707308 */ /* 0x0004660000002400 */
[C---:B------:R-:W-:Y:S08]  /*33f0*/  HMMA.16816.F32.BF16 R108, R172.reuse, R44, R108 ;  /* 0x0000002cac6c723c */ /* 0x040ff0000004186c */
[----:B------:R-:W-:Y:S01]  /*3400*/  HMMA.16816.F32.BF16 R88, R172, R46, R88 ;  /* 0x0000002eac58723c */ /* 0x000fe20000041858 */
[----:B--2---:R-:W-:-:S07]  /*3410*/  FMUL.FTZ R0, R6, c[0x0][0x320] ;  /* 0x0000c80006007a20 */ /* 0x004fce0000410000 */
[----:B------:R-:W-:Y:S01]  /*3420*/  HMMA.16816.F32.BF16 R44, R180, R38, R40 ;  /* 0x00000026b42c723c */ /* 0x000fe20000041828 */
[----:B------:R-:W2:Y:S01]  /*3430*/  LDSM.16.M88.4 R40, [R196+0x5800] ;  /* 0x00580000c428783b */ /* 0x000ea20000000200 */
[----:B------:R3:W2:Y:S03]  /*3440*/  MUFU.TANH R103, R0 ;  /* 0x0000000000677308 */ /* 0x0006a60000002400 */
[----:B------:R-:W2:Y:S03]  /*3450*/  LDSM.16.M88.4 R36, [R197+0x4800] ;  /* 0x00480000c524783b */ /* 0x000ea60000000200 */
[----:B-1----:R-:W-:Y:S01]  /*3460*/  HMMA.16816.F32.BF16 R12, R184, R32, R12 ;  /* 0x00000020b80c723c */ /* 0x002fe2000004180c */
[----:B---3--:R-:W-:-:S07]  /*3470*/  FMUL.FTZ R0, R7, c[0x0][0x320] ;  /* 0x0000c80007007a20 */ /* 0x008fce0000410000 */
[----:B----4-:R-:W-:Y:S01]  /*3480*/  HMMA.16816.F32.BF16 R4, R192, R56, R8 ;  /* 0x00000038c004723c */ /* 0x010fe20000041808 */
[----:B------:R1:W3:Y:S07]  /*3490*/  MUFU.TANH R102, R0 ;  /* 0x0000000000667308 */ /* 0x0002ee0000002400 */
[----:B------:R-:W-:Y:S01]  /*34a0*/  HMMA.16816.F32.BF16 R8, R188, R70, R24 ;  /* 0x00000046bc08723c */ /* 0x000fe20000041818 */
[----:B-1----:R-:W-:-:S04]  /*34b0*/  FMUL.FTZ R0, R16, c[0x0][0x320] ;  /* 0x0000c80010007a20 */ /* 0x002fc80000410000 */
[----:B------:R1:W4:Y:S03]  /*34c0*/  MUFU.TANH R101, R0 ;  /* 0x0000000000657308 */ /* 0x0003260000002400 */
[----:B------:R-:W-:Y:S01]  /*34d0*/  HMMA.16816.F32.BF16 R20, R184, R34, R44 ;  /* 0x00000022b814723c */ /* 0x000fe2000004182c */
[----:B------:R-:W2:Y:S04]  /*34e0*/  LDSM.16.M88.4 R32, [R2+0x5000] ;  /* 0x005000000220783b */ /* 0x000ea80000000200 */
[----:B------:R-:W-:Y:S01]  /*34f0*/  LDSM.16.M88.4 R44, [R2+0x5800] ;  /* 0x00580000022c783b */ /* 0x000fe20000000200 */
[----:B-1----:R-:W-:-:S04]  /*3500*/  FMUL.FTZ R0, R17, c[0x0][0x320] ;  /* 0x0000c80011007a20 */ /* 0x002fc80000410000 */
[----:B------:R1:W1:Y:S02]  /*3510*/  MUFU.TANH R100, R0 ;  /* 0x0000000000647308 */ /* 0x0002640000002400 */
[----:B-1----:R-:W-:-:S06]  /*3520*/  FMUL.FTZ R0, R18, c[0x0][0x320] ;  /* 0x0000c80012007a20 */ /* 0x002fcc0000410000 */
[----:B------:R1:W1:Y:S02]  /*3530*/  MUFU.TANH R99, R0 ;  /* 0x0000000000637308 */ /* 0x0002640000002400 */
[----:B-1----:R-:W-:Y:S02]  /*3540*/  FMUL.FTZ R0, R19, c[0x0][0x320] ;  /* 0x0000c80013007a20 */ /* 0x002fe40000410000 */
[----:B-----5:R-:W-:Y:S04]  /*3550*/  HMMA.16816.F32.BF16 R16, R188, R48, R12 ;  /* 0x00000030bc10723c */ /* 0x020fe8000004180c */
[----:B------:R1:W1:Y:S04]  /*3560*/  MUFU.TANH R98, R0 ;  /* 0x0000000000627308 */ /* 0x0002680000002400 */
[----:B------:R-:W-:Y:S01]  /*3570*/  HMMA.16816.F32.BF16 R12, R192, R58, R8 ;  /* 0x0000003ac00c723c */ /* 0x000fe20000041808 */
[----:B------:R-:W-:Y:S01]  /*3580*/  LDSM.16.M88.4 R56, [R196+0x6800] ;  /* 0x00680000c438783b */ /* 0x000fe20000000200 */
[----:B-1----:R-:W-:-:S04]  /*3590*/  FMUL.FTZ R0, R4, c[0x0][0x320] ;  /* 0x0000c80004007a20 */ /* 0x002fc80000410000 */
[----:B------:R1:W1:Y:S02]  /*35a0*/  MUFU.TANH R97, R0 ;  /* 0x0000000000617308 */ /* 0x0002640000002400 */
[----:B--2---:R-:W-:Y:S01]  /*35b0*/  HMMA.16816.F32.BF16 R64, R180, R42, R88 ;  /* 0x0000002ab440723c */ /* 0x004fe20000041858 */
[----:B-1----:R-:W-:-:S05]  /*35c0*/  FMUL.FTZ R0, R5, c[0x0][0x320] ;  /* 0x0000c80005007a20 */ /* 0x002fca0000410000 */
[----:B------:R1:W2:Y:S02]  /*35d0*/  MUFU.TANH R96, R0 ;  /* 0x0000000000607308 */ /* 0x0002a40000002400 */
[----:B------:R-:W-:Y:S01]  /*35e0*/  HMMA.16816.F32.BF16 R68, R180, R40, R108 ;  /* 0x00000028b444723c */ /* 0x000fe2000004186c */
[----:B------:R-:W5:Y:S07]  /*35f0*/  LDSM.16.M88.4 R40, [R202+0x5800] ;  /* 0x00580000ca28783b */ /* 0x000f6e0000000200 */
[----:B------:R-:W-:Y:S01]  /*3600*/  HMMA.16816.F32.BF16 R8, R184, R28, R60 ;  /* 0x0000001cb808723c */ /* 0x000fe2000004183c */
[----:B-1----:R-:W-:-:S04]  /*3610*/  FMUL.FTZ R0, R6, c[0x0][0x320] ;  /* 0x0000c80006007a20 */ /* 0x002fc80000410000 */
[----:B------:R1:W1:Y:S03]  /*3620*/  MUFU.TANH R88, R0 ;  /* 0x0000000000587308 */ /* 0x0002660000002400 */
[----:B------:R-:W-:Y:S01]  /*3630*/  HMMA.16816.F32.BF16 R24, R192, R36, R16 ;  /* 0x00000024c018723c */ /* 0x000fe20000041810 */
[----:B-1----:R-:W-:-:S07]  /*3640*/  FMUL.FTZ R0, R7, c[0x0][0x320] ;  /* 0x0000c80007007a20 */ /* 0x002fce0000410000 */
[----:B------:R-:W-:Y:S01]  /*3650*/  HMMA.16816.F32.BF16 R4, R188, R50, R20 ;  /* 0x00000032bc04723c */ /* 0x000fe20000041814 */
[----:B------:R-:W1:Y:S01]  /*3660*/  LDSM.16.M88.4 R48, [R197+0x5000] ;  /* 0x00500000c530783b */ /* 0x000e620000000200 */
[----:B------:R2:W1:Y:S06]  /*3670*/  MUFU.TANH R83, R0 ;  /* 0x0000000000537308 */ /* 0x00046c0000002400 */
[----:B------:R-:W-:Y:S01]  /*3680*/  HMMA.16816.F32.BF16 R20, R184, R30, R76 ;  /* 0x0000001eb814723c */ /* 0x000fe2000004184c */
[----:B------:R-:W1:Y:S01]  /*3690*/  LDSM.16.M88.4 R28, [R202+0x6000] ;  /* 0x00600000ca1c783b */ /* 0x000e620000000200 */
[----:B--2---:R-:W-:-:S04]  /*36a0*/  FMUL.FTZ R0, R12, c[0x0][0x320] ;  /* 0x0000c8000c007a20 */ /* 0x004fc80000410000 */
[----:B------:R2:W1:Y:S02]  /*36b0*/  MUFU.TANH R82, R0 ;  /* 0x0000000000527308 */ /* 0x0004640000002400 */
[----:B------:R-:W-:Y:S01]  /*36c0*/  HMMA.16816.F32.BF16 R16, R188, R32, R8 ;  /* 0x00000020bc10723c */ /* 0x000fe20000041808 */
[----:B--2---:R-:W-:-:S05]  /*36d0*/  FMUL.FTZ R0, R13, c[0x0][0x320] ;  /* 0x0000c8000d007a20 */ /* 0x004fca0000410000 */
[----:B------:R2:W1:Y:S02]  /*36e0*/  MUFU.TANH R81, R0 ;  /* 0x0000000000517308 */ /* 0x0004640000002400 */
        /* <DEDUP_REMOVED lines=8> */
[----:B--2---:R-:W-:-:S05]  /*3770*/  FMUL.FTZ R0, R24, c[0x0][0x320] ;  /* 0x0000c80018007a20 */ /* 0x004fca0000410000 */
[----:B------:R2:W1:Y:S02]  /*3780*/  MUFU.TANH R75, R0 ;  /* 0x00000000004b7308 */ /* 0x0004640000002400 */
[----:B-----5:R-:W-:Y:S01]  /*3790*/  HMMA.16816.F32.BF16 R12, R184, R40, R68 ;  /* 0x00000028b80c723c */ /* 0x020fe20000041844 */
[----:B--2---:R-:W-:-:S05]  /*37a0*/  FMUL.FTZ R0, R25, c[0x0][0x320] ;  /* 0x0000c80019007a20 */ /* 0x004fca0000410000 */
[----:B------:R2:W1:Y:S02]  /*37b0*/  MUFU.TANH R74, R0 ;  /* 0x00000000004a7308 */ /* 0x0004640000002400 */
[----:B--2---:R-:W-:-:S06]  /*37c0*/  FMUL.FTZ R0, R26, c[0x0][0x320] ;  /* 0x0000c8001a007a20 */ /* 0x004fcc0000410000 */
[----:B------:R2:W1:Y:S01]  /*37d0*/  MUFU.TANH R70, R0 ;  /* 0x0000000000467308 */ /* 0x0004620000002400 */
[----:B------:R-:W-:Y:S01]  /*37e0*/  HMMA.16816.F32.BF16 R20, R184, R42, R64 ;  /* 0x0000002ab814723c */ /* 0x000fe20000041840 */
[----:B------:R-:W-:Y:S01]  /*37f0*/  LDSM.16.M88.4 R40, [R197+0x6000] ;  /* 0x00600000c528783b */ /* 0x000fe20000000200 */
[----:B--2---:R-:W-:-:S06]  /*3800*/  FMUL.FTZ R0, R27, c[0x0][0x320] ;  /* 0x0000c8001b007a20 */ /* 0x004fcc0000410000 */
[----:B-1----:R-:W-:Y:S01]  /*3810*/  HMMA.16816.F32.BF16 R24, R192, R48, R16 ;  /* 0x00000030c018723c */ /* 0x002fe20000041810 */
[----:B------:R1:W2:Y:S02]  /*3820*/  MUFU.TANH R73, R0 ;  /* 0x0000000000497308 */ /* 0x0002a40000002400 */
[----:B-1----:R-:W-:-:S06]  /*3830*/  FMUL.FTZ R0, R4, c[0x0][0x320] ;  /* 0x0000c80004007a20 */ /* 0x002fcc0000410000 */
[----:B------:R1:W1:Y:S01]  /*3840*/  MUFU.TANH R71, R0 ;  /* 0x0000000000477308 */ /* 0x0002620000002400 */
[----:B------:R-:W-:Y:S01]  /*3850*/  HMMA.16816.F32.BF16 R16, R188, R44, R12 ;  /* 0x0000002cbc10723c */ /* 0x000fe2000004180c */
[----:B-1----:R-:W-:-:S06]  /*3860*/  FMUL.FTZ R0, R5, c[0x0][0x320] ;  /* 0x0000c80005007a20 */ /* 0x002fcc0000410000 */
[----:B------:R1:W1:Y:S02]  /*3870*/  MUFU.TANH R72, R0 ;  /* 0x0000000000487308 */ /* 0x0002640000002400 */
[----:B-1----:R-:W-:-:S06]  /*3880*/  FMUL.FTZ R0, R6, c[0x0][0x320] ;  /* 0x0000c80006007a20 */ /* 0x002fcc0000410000 */
[----:B------:R1:W1:Y:S01]  /*3890*/  MUFU.TANH R69, R0 ;  /* 0x0000000000457308 */ /* 0x0002620000002400 */
[----:B------:R-:W-:Y:S01]  /*38a0*/  HMMA.16816.F32.BF16 R32, R180, R54, R92 ;  /* 0x00000036b420723c */ /* 0x000fe2000004185c */
[----:B-1----:R-:W-:-:S07]  /*38b0*/  FMUL.FTZ R0, R7, c[0x0][0x320] ;  /* 0x0000c80007007a20 */ /* 0x002fce0000410000 */
[----:B------:R-:W-:Y:S01]  /*38c0*/  HMMA.16816.F32.BF16 R4, R192, R50, R8 ;  /* 0x00000032c004723c */ /* 0x000fe20000041808 */
[----:B------:R-:W1:Y:S01]  /*38d0*/  LDSM.16.M88.4 R48, [R2+0x6000] ;  /* 0x006000000230783b */ /* 0x000e620000000200 */
[----:B------:R5:W1:Y:S06]  /*38e0*/  MUFU.TANH R67, R0 ;  /* 0x0000000000437308 */ /* 0x000a6c0000002400 */
[----:B------:R-:W-:Y:S01]  /*38f0*/  HMMA.16816.F32.BF16 R8, R188, R46, R20 ;  /* 0x0000002ebc08723c */ /* 0x000fe20000041814 */
[----:B------:R-:W1:Y:S01]  /*3900*/  LDSM.16.M88.4 R44, [R202+0x6800] ;  /* 0x00680000ca2c783b */ /* 0x000e620000000200 */
[----:B-----5:R-:W-:-:S04]  /*3910*/  FMUL.FTZ R0, R24, c[0x0][0x320] ;  /* 0x0000c80018007a20 */ /* 0x020fc80000410000 */
[----:B------:R5:W1:Y:S02]  /*3920*/  MUFU.TANH R66, R0 ;  /* 0x0000000000427308 */ /* 0x000a640000002400 */
[----:B------:R-:W-:Y:S01]  /*3930*/  HMMA.16816.F32.BF16 R12, R184, R28, R60 ;  /* 0x0000001cb80c723c */ /* 0x000fe2000004183c */
[----:B-----5:R-:W-:-:S05]  /*3940*/  FMUL.FTZ R0, R25, c[0x0][0x320] ;  /* 0x0000c80019007a20 */ /* 0x020fca0000410000 */
        /* <DEDUP_REMOVED lines=8> */
[----:B------:R-:W2:Y:S04]  /*39d0*/  LDSM.16.M88.4 R32, [R2+0x6800] ;  /* 0x006800000220783b */ /* 0x000ea80000000200 */
[----:B------:R-:W2:Y:S01]  /*39e0*/  LDSM.16.M88.4 R28, [R197+0x6800] ;  /* 0x00680000c51c783b */ /* 0x000ea20000000200 */
[----:B------:R-:W-:Y:S01]  /*39f0*/  ISETP.GT.AND P0, PT, R145, R161, PT ;  /* 0x000000a19100720c */ /* 0x000fe20003f04270 */
[----:B------:R-:W-:-:S04]  /*3a00*/  DEPBAR.LE SB0, 0x0 ;  /* 0x000080000000791a */ /* 0x000fc80000000000 */
[----:B-----5:R-:W-:-:S04]  /*3a10*/  FMUL.FTZ R0, R4, c[0x0][0x320] ;  /* 0x0000c80004007a20 */ /* 0x020fc80000410000 */
[----:B------:R5:W2:Y:S01]  /*3a20*/  MUFU.TANH R63, R0 ;  /* 0x00000000003f7308 */ /* 0x000aa20000002400 */
[----:B-1----:R-:W-:Y:S01]  /*3a30*/  HMMA.16816.F32.BF16 R16, R188, R48, R12 ;  /* 0x00000030bc10723c */ /* 0x002fe2000004180c */
[----:B-----5:R-:W-:-:S06]  /*3a40*/  FMUL.FTZ R0, R5, c[0x0][0x320] ;  /* 0x0000c80005007a20 */ /* 0x020fcc0000410000 */
[----:B------:R1:W1:Y:S01]  /*3a50*/  MUFU.TANH R62, R0 ;  /* 0x00000000003e7308 */ /* 0x0002620000002400 */
[----:B------:R-:W-:Y:S01]  /*3a60*/  HMMA.16816.F32.BF16 R8, R192, R38, R8 ;  /* 0x00000026c008723c */ /* 0x000fe20000041808 */
[----:B-1----:R-:W-:-:S06]  /*3a70*/  FMUL.FTZ R0, R6, c[0x0][0x320] ;  /* 0x0000c80006007a20 */ /* 0x002fcc0000410000 */
        /* <DEDUP_REMOVED lines=15> */
[----:B------:R1:W1:Y:S02]  /*3b70*/  MUFU.TANH R50, R0 ;  /* 0x0000000000327308 */ /* 0x0002640000002400 */
[----:B-1----:R-:W-:-:S06]  /*3b80*/  FMUL.FTZ R0, R8, c[0x0][0x320] ;  /* 0x0000c80008007a20 */ /* 0x002fcc0000410000 */
[----:B------:R1:W1:Y:S01]  /*3b90*/  MUFU.TANH R49, R0 ;  /* 0x0000000000317308 */ /* 0x0002620000002400 */
[----:B--2---:R-:W-:Y:S01]  /*3ba0*/  HMMA.16816.F32.BF16 R12, R188, R32, R12 ;  /* 0x00000020bc0c723c */ /* 0x004fe2000004180c */
[----:B-1----:R-:W-:-:S06]  /*3bb0*/  FMUL.FTZ R0, R9, c[0x0][0x320] ;  /* 0x0000c80009007a20 */ /* 0x002fcc0000410000 */
[----:B------:R1:W2:Y:S01]  /*3bc0*/  MUFU.TANH R48, R0 ;  /* 0x0000000000307308 */ /* 0x0002a20000002400 */
[----:B------:R-:W-:Y:S01]  /*3bd0*/  HMMA.16816.F32.BF16 R16, R192, R42, R24 ;  /* 0x0000002ac010723c */ /* 0x000fe20000041818 */
[----:B-1----:R-:W-:-:S06]  /*3be0*/  FMUL.FTZ R0, R10, c[0x0][0x320] ;  /* 0x0000c8000a007a20 */ /* 0x002fcc0000410000 */
[----:B------:R1:W1:Y:S02]  /*3bf0*/  MUFU.TANH R45, R0 ;  /* 0x00000000002d7308 */ /* 0x0002640000002400 */
        /* <DEDUP_REMOVED lines=9> */
[----:B------:R1:W1:Y:S02]  /*3c90*/  MUFU.TANH R41, R0 ;  /* 0x0000000000297308 */ /* 0x0002640000002400 */
[----:B-1----:R-:W-:-:S06]  /*3ca0*/  FMUL.FTZ R0, R23, c[0x0][0x320] ;  /* 0x0000c80017007a20 */ /* 0x002fcc0000410000 */
[----:B------:R1:W1:Y:S02]  /*3cb0*/  MUFU.TANH R32, R0 ;  /* 0x0000000000207308 */ /* 0x0002640000002400 */
        /* <DEDUP_REMOVED lines=23> */
[----:B------:R-:W-:Y:S01]  /*3e30*/  BSSY B0, `(.L_x_139) ;  /* 0x000003a000007945 */ /* 0x000fe20003800000 */
[----:B-1----:R-:W-:-:S06]  /*3e40*/  FMUL.FTZ R0, R7, c[0x0][0x320] ;  /* 0x0000c80007007a20 */ /* 0x002fcc0000410000 */
[----:B------:R1:W1:Y:S01]  /*3e50*/  MUFU.TANH R14, R0 ;  /* 0x00000000000e7308 */ /* 0x0002620000002400 */
[----:B------:R-:W-:Y:S06]  /*3e60*/  BAR.SYNC.DEFER_BLOCKING 0x0 ;  /* 0x0000000000007b1d */ /* 0x000fec0000010000 */
[----:B------:R-:W-:Y:S05]  /*3e70*/  @!P0 BRA `(.L_x_140) ;  /* 0x0000035000008947 */ /* 0x000fea0003800000 */
[----:B--234-:R-:W-:Y:S02]  /*3e80*/  IADD3 R2, R250, -0x2, RZ ;  /* 0xfffffffefa027810 */ /* 0x01cfe40007ffe0ff */
[----:B-1----:R-:W-:Y:S02]  /*3e90*/  IADD3 R0, -R146, 0x70, RZ ;  /* 0x0000007092007810 */ /* 0x002fe40007ffe1ff */
[----:B------:R-:W-:Y:S01]  /*3ea0*/  SHF.R.S32.HI R3, RZ, 0x1f, R2 ;  /* 0x0000001fff037819 */ /* 0x000fe20000011402 */
[----:B------:R-:W-:Y:S01]  /*3eb0*/  IMAD.WIDE.U32 R4, R2, c[0x0][0x1e0], RZ ;  /* 0x0000780002047a25 */ /* 0x000fe200078e00ff */
[----:B------:R-:W-:-:S02]  /*3ec0*/  ISETP.GE.AND P3, PT, R0, 0x21, PT ;  /* 0x000000210000780c */ /* 0x000fc40003f66270 */
[C---:B------:R-:W-:Y:S01]  /*3ed0*/  ISETP.GE.AND P4, PT, R0.reuse, 0x1, PT ;  /* 0x000000010000780c */ /* 0x040fe20003f86270 */
[----:B------:R-:W-:Y:S01]  /*3ee0*/  IMAD R3, R3, c[0x0][0x1e0], RZ ;  /* 0x0000780003037a24 */ /* 0x000fe200078e02ff */
[----:B------:R-:W-:-:S03]  /*3ef0*/  ISETP.GE.AND P2, PT, R0, 0x41, PT ;  /* 0x000000410000780c */ /* 0x000fc60003f46270 */
[----:B------:R-:W-:-:S04]  /*3f00*/  IMAD R2, R2, c[0x0][0x1e4], R3 ;  /* 0x0000790002027a24 */ /* 0x000fc800078e0203 */
[----:B------:R-:W-:Y:S02]  /*3f10*/  IMAD.IADD R5, R5, 0x1, R2 ;  /* 0x0000000105057824 */ /* 0x000fe400078e0202 */
[----:B------:R-:W-:-:S04]  /*3f20*/  IMAD.WIDE.U32 R2, R4, 0x70, RZ ;  /* 0x0000007004027825 */ /* 0x000fc800078e00ff */
[----:B------:R-:W-:Y:S01]  /*3f30*/  IMAD R5, R5, 0x70, RZ ;  /* 0x0000007005057824 */ /* 0x000fe200078e02ff */
[-C--:B------:R-:W-:Y:S01]  /*3f40*/  @P4 IADD3 R4, P1, R232, R2.reuse, RZ ;  /* 0x00000002e8044210 */ /* 0x080fe20007f3e0ff */
[----:B------:R-:W-:Y:S02]  /*3f50*/  @P3 IMAD.MOV.U32 R7, RZ, RZ, c[0x0][0x1e0] ;  /* 0x00007800ff073624 */ /* 0x000fe400078e00ff */
[----:B------:R-:W-:Y:S02]  /*3f60*/  IMAD.IADD R3, R3, 0x1, R5 ;  /* 0x0000000103037824 */ /* 0x000fe400078e0205 */
[----:B------:R-:W-:Y:S01]  /*3f70*/  @P3 IMAD.MOV.U32 R9, RZ, RZ, c[0x0][0x1e4] ;  /* 0x00007900ff093624 */ /* 0x000fe200078e00ff */
[----:B------:R-:W-:Y:S01]  /*3f80*/  @P3 LEA R6, P0, R7, R2, 0x5 ;  /* 0x0000000207063211 */ /* 0x000fe200078028ff */
[----:B------:R-:W-:Y:S01]  /*3f90*/  @P4 IMAD.X R5, R3, 0x1, R231, P1 ;  /* 0x0000000103054824 */ /* 0x000fe200008e06e7 */
[----:B------:R-:W-:Y:S02]  /*3fa0*/  @P4 LEA R8, P1, R4, c[0x0][0x1c8], 0x1 ;  /* 0x0000720004084a11 */ /* 0x000fe400078208ff */
[----:B------:R-:W-:-:S02]  /*3fb0*/  @P3 LEA.HI.X R7, R7, R3, R9, 0x5, P0 ;  /* 0x0000000307073211 */ /* 0x000fc400000f2c09 */
[----:B------:R-:W-:Y:S01]  /*3fc0*/  @P4 LEA.HI.X R9, R4, c[0x0][0x1cc], R5, 0x1, P1 ;  /* 0x0000730004094a11 */ /* 0x000fe200008f0c05 */
[----:B------:R-:W-:Y:S01]  /*3fd0*/  @P2 IMAD.MOV.U32 R5, RZ, RZ, c[0x0][0x1e0] ;  /* 0x00007800ff052624 */ /* 0x000fe200078e00ff */
[----:B------:R-:W-:Y:S02]  /*3fe0*/  @P3 IADD3 R4, P0, R6, R232, RZ ;  /* 0x000000e806043210 */ /* 0x000fe40007f1e0ff */
[----:B------:R-:W-:Y:S01]  /*3ff0*/  ISETP.GE.AND P1, PT, R0, 0x61, PT ;  /* 0x000000610000780c */ /* 0x000fe20003f26270 */
[----:B------:R-:W-:Y:S01]  /*4000*/  @!PT LDS RZ, [RZ] ;  /* 0x00000000fffff984 */ /* 0x000fe20000000800 */
[----:B------:R-:W-:Y:S01]  /*4010*/  @!PT LDS RZ, [RZ] ;  /* 0x00000000fffff984 */ /* 0x000fe20000000800 */
[----:B------:R-:W-:Y:S01]  /*4020*/  @!PT LDS RZ, [RZ] ;  /* 0x00000000fffff984 */ /* 0x000fe20000000800 */
[----:B------:R1:W-:Y:S02]  /*4030*/  @P4 LDGSTS.E.BYPASS.LTC128B.128 [R208+0x8100], [R8.64], !P6 ;  /* 0x0810000008d04fae */ /* 0x0003e4000f101d46 */
[----:B------:R-:W-:Y:S01]  /*4040*/  @P3 IMAD.X R0, R7, 0x1, R231, P0 ;  /* 0x0000000107003824 */ /* 0x000fe200000e06e7 */
[C---:B------:R-:W-:Y:S01]  /*4050*/  @P3 LEA R6, P0, R4.reuse, c[0x0][0x1c8], 0x1 ;  /* 0x0000720004063a11 */ /* 0x040fe200078008ff */
[----:B------:R1:W-:Y:S03]  /*4060*/  @P4 LDGSTS.E.BYPASS.LTC128B.128 [R208+0xb900], [R8.64+0x80], !P5 ;  /* 0x0b90008008d04fae */ /* 0x0003e6000e901d46 */
[----:B------:R-:W-:Y:S01]  /*4070*/  @P3 LEA.HI.X R7, R4, c[0x0][0x1cc], R0, 0x1, P0 ;  /* 0x0000730004073a11 */ /* 0x000fe200000f0c00 */
[----:B------:R-:W-:Y:S01]  /*4080*/  @P2 IMAD.MOV.U32 R4, RZ, RZ, c[0x0][0x1e4] ;  /* 0x00007900ff042624 */ /* 0x000fe200078e00ff */
[----:B------:R-:W-:-:S03]  /*4090*/  @P2 LEA R0, P0, R5, R2, 0x6 ;  /* 0x0000000205002211 */ /* 0x000fc600078030ff */
[----:B------:R-:W-:Y:S01]  /*40a0*/  @P1 IMAD.MOV.U32 R11, RZ, RZ, c[0x0][0x1e0] ;  /* 0x00007800ff0b1624 */ /* 0x000fe200078e00ff */
[----:B------:R-:W-:Y:S01]  /*40b0*/  @P2 LEA.HI.X R4, R5, R3, R4, 0x6, P0 ;  /* 0x0000000305042211 */ /* 0x000fe200000f3404 */
[----:B------:R-:W-:Y:S01]  /*40c0*/  @P1 IMAD.MOV.U32 R10, RZ, RZ, c[0x0][0x1e4] ;  /* 0x00007900ff0a1624 */ /* 0x000fe200078e00ff */
[----:B------:R-:W-:Y:S01]  /*40d0*/  @P2 IADD3 R0, P0, R0, R232, RZ ;  /* 0x000000e800002210 */ /* 0x000fe20007f1e0ff */
[----:B------:R-:W-:Y:S01]  /*40e0*/  @P1 IMAD.WIDE.U32 R2, R11, 0x60, R2 ;  /* 0x000000600b021825 */ /* 0x000fe200078e0002 */
[----:B------:R1:W-:Y:S03]  /*40f0*/  @P3 LDGSTS.E.BYPASS.LTC128B.128 [R208+0x9100], [R6.64], !P6 ;  /* 0x0910000006d03fae */ /* 0x0003e6000f101d46 */
[----:B------:R-:W-:Y:S01]  /*4100*/  @P2 IMAD.X R5, R4, 0x1, R231, P0 ;  /* 0x0000000104052824 */ /* 0x000fe200000e06e7 */
[----:B------:R-:W-:Y:S01]  /*4110*/  @P2 LEA R4, P0, R0, c[0x0][0x1c8], 0x1 ;  /* 0x0000720000042a11 */ /* 0x000fe200078008ff */
[----:B------:R-:W-:Y:S01]  /*4120*/  @P1 IMAD R10, R10, 0x60, RZ ;  /* 0x000000600a0a1824 */ /* 0x000fe200078e02ff */
[----:B------:R1:W-:Y:S02]  /*4130*/  @P3 LDGSTS.E.BYPASS.LTC128B.128 [R208+0xc900], [R6.64+0x80], !P5 ;  /* 0x0c90008006d03fae */ /* 0x0003e4000e901d46 */
[----:B------:R-:W-:-:S02]  /*4140*/  @P2 LEA.HI.X R5, R0, c[0x0][0x1cc], R5, 0x1, P0 ;  /* 0x0000730000052a11 */ /* 0x000fc400000f0c05 */
[----:B------:R-:W-:-:S03]  /*4150*/  @P1 IADD3 R0, P0, R232, R2, RZ ;  /* 0x00000002e8001210 */ /* 0x000fc60007f1e0ff */
[----:B------:R1:W-:Y:S01]  /*4160*/  @P2 LDGSTS.E.BYPASS.LTC128B.128 [R208+0xa100], [R4.64], !P6 ;  /* 0x0a10000004d02fae */ /* 0x0003e2000f101d46 */
[----:B------:R-:W-:Y:S02]  /*4170*/  @P1 IADD3.X R3, R231, R3, R10, P0, !PT ;  /* 0x00000003e7031210 */ /* 0x000fe400007fe40a */
[C---:B------:R-:W-:Y:S01]  /*4180*/  @P1 LEA R2, P0, R0.reuse, c[0x0][0x1c8], 0x1 ;  /* 0x0000720000021a11 */ /* 0x040fe200078008ff */
[----:B------:R1:W-:Y:S03]  /*4190*/  @P2 LDGSTS.E.BYPASS.LTC128B.128 [R208+0xd900], [R4.64+0x80], !P5 ;  /* 0x0d90008004d02fae */ /* 0x0003e6000e901d46 */
[----:B------:R-:W-:-:S05]  /*41a0*/  @P1 LEA.HI.X R3, R0, c[0x0][0x1cc], R3, 0x1, P0 ;  /* 0x0000730000031a11 */ /* 0x000fca00000f0c03 */
[----:B------:R1:W-:Y:S04]  /*41b0*/  @P1 LDGSTS.E.BYPASS.LTC128B.128 [R208+0xb100], [R2.64], !P6 ;  /* 0x0b10000002d01fae */ /* 0x0003e8000f101d46 */
[----:B------:R1:W-:Y:S02]  /*41c0*/  @P1 LDGSTS.E.BYPASS.LTC128B.128 [R208+0xe900], [R2.64+0x80], !P5 ;  /* 0x0e90008002d01fae */ /* 0x0003e4000e901d46 */
.L_x_140:
[----:B--234-:R-:W-:Y:S05]  /*41d0*/  BSYNC B0 ;  /* 0x0000000000007941 */ /* 0x01cfea0003800000 */
.L_x_139:
[----:B-1----:R-:W2:Y:S04]  /*41e0*/  LDL R0, [R1+0x48] ;  /* 0x0000480001007983 */ /* 0x002ea80000100800 */
[----:B------:R-:W0:Y:S01]  /*41f0*/  LDGDEPBAR ;  /* 0x00000000000079af */ /* 0x000e220000000000 */
[----:B--2---:R-:W-:-:S05]  /*4200*/  IMAD.IADD R0, R144, 0x1, -R0 ;  /* 0x0000000190007824 */ /* 0x004fca00078e0a00 */
[C---:B------:R-:W-:Y:S02]  /*4210*/  ISETP.GT.AND P6, PT, R0.reuse, RZ, PT ;  /* 0x000000ff0000720c */ /* 0x040fe40003fc4270 */
[C---:B------:R-:W-:Y:S02]  /*4220*/  ISETP.GT.AND P5, PT, R0.reuse, 0x1, PT ;  /* 0x000000010000780c */ /* 0x040fe40003fa4270 */
[----:B------:R-:W-:Y:S02]  /*4230*/  ISETP.GT.AND P4, PT, R0, 0x8, PT ;  /* 0x000000080000780c */ /* 0x000fe40003f84270 */
        /* <DEDUP_REMOVED lines=17> */
[----:B------:R-:W-:Y:S02]  /*4350*/  FSEL R26, R82, -INF , P0 ;  /* 0xff800000521a7808 */ /* 0x000fe40000000000 */
[----:B------:R-:W-:Y:S02]  /*4360*/  FMNMX.FTZ R2, R25, R2, !PT ;  /* 0x0000000219027209 */ /* 0x000fe40007810000 */
[----:B------:R-:W-:Y:S02]  /*4370*/  ISETP.GT.AND P5, PT, R0, 0x20, PT ;  /* 0x000000200000780c */ /* 0x000fe40003fa4270 */
[----:B------:R-:W-:-:S02]  /*4380*/  FSEL R16, R99, -INF , P4 ;  /* 0xff80000063107808 */ /* 0x000fc40002000000 */
[----:B------:R-:W-:Y:S02]  /*4390*/  FSEL R27, R81, -INF , P6 ;  /* 0xff800000511b7808 */ /* 0x000fe40003000000 */
[----:B------:R-:W-:Y:S02]  /*43a0*/  FMNMX.FTZ R3, R10, R11, !PT ;  /* 0x0000000b0a037209 */ /* 0x000fe40007810000 */
[----:B------:R-:W-:Y:S02]  /*43b0*/  FMNMX.FTZ R2, R26, R2, !PT ;  /* 0x000000021a027209 */ /* 0x000fe40007810000 */
[----:B------:R-:W-:Y:S02]  /*43c0*/  FSEL R93, R70, -INF , P5 ;  /* 0xff800000465d7808 */ /* 0x000fe40002800000 */
        /* <DEDUP_REMOVED lines=10> */
[----:B------:R-:W-:Y:S02]  /*4470*/  ISETP.GT.AND P2, PT, R0, 0x29, PT ;  /* 0x000000290000780c */ /* 0x000fe40003f44270 */
[----:B------:R-:W-:Y:S02]  /*4480*/  FSEL R37, R83, -INF , P1 ;  /* 0xff80000053257808 */ /* 0x000fe40000800000 */
[----:B------:R-:W-:Y:S02]  /*4490*/  FSEL R71, R71, -INF , P3 ;  /* 0xff80000047477808 */ /* 0x000fe40001800000 */
[----:B------:R-:W-:-:S02]  /*44a0*/  FMNMX.FTZ R3, R36, R3, !PT ;  /* 0x0000000324037209 */ /* 0x000fc40007810000 */
[----:B------:R-:W-:Y:S02]  /*44b0*/  FMNMX.FTZ R2, R88, R2, !PT ;  /* 0x0000000258027209 */ /* 0x000fe40007810000 */
[----:B------:R-:W-:Y:S02]  /*44c0*/  ISETP.GT.AND P1, PT, R0, 0x30, PT ;  /* 0x000000300000780c */ /* 0x000fe40003f24270 */
[----:B------:R-:W-:Y:S02]  /*44d0*/  FSEL R38, R80, -INF , P0 ;  /* 0xff80000050267808 */ /* 0x000fe40000000000 */
[----:B------:R-:W-:Y:S02]  /*44e0*/  FSEL R92, R72, -INF , P2 ;  /* 0xff800000485c7808 */ /* 0x000fe40001000000 */
[----:B------:R-:W-:Y:S02]  /*44f0*/  FMNMX.FTZ R3, R37, R3, !PT ;  /* 0x0000000325037209 */ /* 0x000fe40007810000 */
[----:B------:R-:W-:-:S02]  /*4500*/  FMNMX.FTZ R2, R71, R2, !PT ;  /* 0x0000000247027209 */ /* 0x000fc40007810000 */
[----:B------:R-:W-:Y:S02]  /*4510*/  ISETP.GT.AND P0, PT, R0, 0x31, PT ;  /* 0x000000310000780c */ /* 0x000fe40003f04270 */
[----:B------:R-:W-:Y:S02]  /*4520*/  FSEL R39, R76, -INF , P6 ;  /* 0xff8000004c277808 */ /* 0x000fe40003000000 */
[----:B------:R-:W-:Y:S02]  /*4530*/  FSEL R145, R66, -INF , P1 ;  /* 0xff80000042917808 */ /* 0x000fe40000800000 */
[----:B------:R-:W-:Y:S02]  /*4540*/  FMNMX.FTZ R3, R38, R3, !PT ;  /* 0x0000000326037209 */ /* 0x000fe40007810000 */
[----:B------:R-:W-:Y:S02]  /*4550*/  FMNMX.FTZ R2, R92, R2, !PT ;  /* 0x000000025c027209 */ /* 0x000fe40007810000 */
[----:B------:R-:W-:-:S02]  /*4560*/  ISETP.GT.AND P6, PT, R0, 0x38, PT ;  /* 0x000000380000780c */ /* 0x000fc40003fc4270 */
[----:B------:R-:W-:Y:S02]  /*4570*/  FSEL R146, R68, -INF , P0 ;  /* 0xff80000044927808 */ /* 0x000fe40000000000 */
[----:B------:R-:W-:Y:S02]  /*4580*/  FMNMX.FTZ R3, R39, R3, !PT ;  /* 0x0000000327037209 */ /* 0x000fe40007810000 */
[----:B------:R-:W-:Y:S02]  /*4590*/  FMNMX.FTZ R2, R145, R2, !PT ;  /* 0x0000000291027209 */ /* 0x000fe40007810000 */
[----:B------:R-:W-:Y:S02]  /*45a0*/  ISETP.GT.AND P5, PT, R0, 0x39, PT ;  /* 0x000000390000780c */ /* 0x000fe40003fa4270 */
[----:B------:R-:W-:Y:S02]  /*45b0*/  FSEL R94, R73, -INF , P4 ;  /* 0xff800000495e7808 */ /* 0x000fe40002000000 */
        /* <DEDUP_REMOVED lines=20> */
[----:B------:R-:W-:Y:S02]  /*4700*/  FSEL R155, R49, -INF , P2 ;  /* 0xff800000319b7808 */ /* 0x000fe40001000000 */
[----:B------:R-:W-:Y:S02]  /*4710*/  FMNMX.FTZ R3, R149, R3, !PT ;  /* 0x0000000395037209 */ /* 0x000fe40007810000 */
[----:B------:R-:W-:Y:S02]  /*4720*/  FMNMX.FTZ R2, R154, R2, !PT ;  /* 0x000000029a027209 */ /* 0x000fe40007810000 */
[----:B------:R-:W-:Y:S02]  /*4730*/  ISETP.GT.AND P0, PT, R0, 0x50, PT ;  /* 0x000000500000780c */ /* 0x000fe40003f04270 */
[----:B------:R-:W-:-:S02]  /*4740*/  FSEL R150, R61, -INF , P6 ;  /* 0xff8000003d967808 */ /* 0x000fc40003000000 */
        /* <DEDUP_REMOVED lines=28> */
[----:B------:R-:W-:Y:S02]  /*4910*/  FSEL R209, R41, -INF , P0 ;  /* 0xff80000029d17808 */ /* 0x000fe40000000000 */
[----:B------:R-:W-:-:S02]  /*4920*/  ISETP.GT.AND P1, PT, R0, 0x68, PT ;  /* 0x000000680000780c */ /* 0x000fc40003f24270 */
[----:B------:R-:W-:Y:S02]  /*4930*/  ISETP.GT.AND P0, PT, R0, 0x69, PT ;  /* 0x000000690000780c */ /* 0x000fe40003f04270 */
[----:B------:R-:W-:Y:S02]  /*4940*/  FSEL R222, R15, -INF , P2 ;  /* 0xff8000000fde7808 */ /* 0x000fe40001000000 */
[----:B------:R-:W-:Y:S02]  /*4950*/  FMNMX.FTZ R3, R160, R3, !PT ;  /* 0x00000003a0037209 */ /* 0x000fe40007810000 */
[----:B------:R-:W-:Y:S02]  /*4960*/  FMNMX.FTZ R0, R221, R2, !PT ;  /* 0x00000002dd007209 */ /* 0x000fe40007810000 */
[----:B------:R-:W-:Y:S02]  /*4970*/  FSEL R210, R32, -INF , P6 ;  /* 0xff80000020d27808 */ /* 0x000fe40003000000 */
[----:B------:R-:W-:Y:S01]  /*4980*/  FSEL R223, R13, -INF , P1 ;  /* 0xff8000000ddf7808 */ /* 0x000fe20000800000 */
[----:B------:R-:W-:Y:S01]  /*4990*/  LDSM.16.MT88.4 R32, [R200+0x3800] ;  /* 0x00380000c820783b */ /* 0x000fe20000004200 */
[----:B------:R-:W-:-:S02]  /*49a0*/  FMNMX.FTZ R2, R209, R3, !PT ;  /* 0x00000003d1027209 */ /* 0x000fc40007810000 */
[----:B------:R-:W-:Y:S02]  /*49b0*/  FMNMX.FTZ R0, R222, R0, !PT ;  /* 0x00000000de007209 */ /* 0x000fe40007810000 */
[----:B------:R-:W-:Y:S02]  /*49c0*/  FSEL R212, R29, -INF , P5 ;  /* 0xff8000001dd47808 */ /* 0x000fe40002800000 */
[----:B------:R-:W-:Y:S02]  /*49d0*/  FSEL R224, R12, -INF , P0 ;  /* 0xff8000000ce07808 */ /* 0x000fe40000000000 */
[----:B------:R-:W-:Y:S02]  /*49e0*/  FMNMX.FTZ R2, R210, R2, !PT ;  /* 0x00000002d2027209 */ /* 0x000fe40007810000 */
[----:B------:R-:W-:Y:S02]  /*49f0*/  FMNMX.FTZ R0, R223, R0, !PT ;  /* 0x00000000df007209 */ /* 0x000fe40007810000 */
[----:B------:R-:W-:-:S02]  /*4a00*/  FSEL R211, R28, -INF , P4 ;  /* 0xff8000001cd37808 */ /* 0x000fc40002000000 */
[----:B------:R-:W-:Y:S01]  /*4a10*/  FMNMX.FTZ R2, R212, R2, !PT ;  /* 0x00000002d4027209 */ /* 0x000fe20007810000 */
[----:B------:R-:W-:Y:S01]  /*4a20*/  LDSM.16.MT88.4 R28, [R198+0x3800] ;  /* 0x00380000c61c783b */ /* 0x000fe20000004200 */
[----:B------:R-:W-:Y:S02]  /*4a30*/  FMNMX.FTZ R0, R224, R0, !PT ;  /* 0x00000000e0007209 */ /* 0x000fe40007810000 */
[----:B------:R-:W-:Y:S02]  /*4a40*/  FSEL R225, R21, -INF , P3 ;  /* 0xff80000015e17808 */ /* 0x000fe40001800000 */
[----:B------:R-:W-:Y:S01]  /*4a50*/  FMNMX.FTZ R2, R211, R2, !PT ;  /* 0x00000002d3027209 */ /* 0x000fe20007810000 */
[----:B------:R-:W1:Y:S01]  /*4a60*/  SHFL.BFLY PT, R4, R0, 0x2, 0x1f ;  /* 0x0c401f0000047f89 */ /* 0x000e6200000e0000 */
[----:B------:R-:W-:Y:S02]  /*4a70*/  FSEL R227, R20, -INF , P2 ;  /* 0xff80000014e37808 */ /* 0x000fe40001000000 */
[----:B------:R-:W-:Y:S01]  /*4a80*/  FMNMX.FTZ R2, R225, R2, !PT ;  /* 0x00000002e1027209 */ /* 0x000fe20007810000 */
[----:B------:R-:W-:Y:S01]  /*4a90*/  LDSM.16.MT88.4 R20, [R203] ;  /* 0x00000000cb14783b */ /* 0x000fe20000004200 */
[----:B------:R-:W-:-:S02]  /*4aa0*/  FSEL R226, R19, -INF , P1 ;  /* 0xff80000013e27808 */ /* 0x000fc40000800000 */
        /* <DEDUP_REMOVED lines=19> */
[----:B------:R2:W-:Y:S01]  /*4be0*/  MUFU.EX2 R246, R3 ;  /* 0x0000000300f67308 */ /* 0x0005e20000000800 */
[----:B-1----:R-:W-:-:S07]  /*4bf0*/  FFMA.FTZ R0, R7, c[0x0][0x2d0], -R2 ;  /* 0x0000b40007007a23 */ /* 0x002fce0000010802 */
[----:B------:R1:W3:Y:S01]  /*4c00*/  MUFU.EX2 R247, R0 ;  /* 0x0000000000f77308 */ /* 0x0002e20000000800 */
[----:B--2---:R-:W-:-:S07]  /*4c10*/  FFMA.FTZ R3, R9, c[0x0][0x2d0], -R2 ;  /* 0x0000b40009037a23 */ /* 0x004fce0000010802 */
[----:B------:R-:W2:Y:S01]  /*4c20*/  MUFU.EX2 R249, R3 ;  /* 0x0000000300f97308 */ /* 0x000ea20000000800 */
[----:B-1----:R-:W-:Y:S01]  /*4c30*/  FMUL.FTZ R0, R68, c[0x0][0x2d0] ;  /* 0x0000b40044007a20 */ /* 0x002fe20000410000 */
[----:B---3--:R-:W-:-:S04]  /*4c40*/  F2FP.BF16.PACK_AB R4, R247, R248 ;  /* 0x000000f8f704723e */ /* 0x008fc800000010ff */
[----:B------:R-:W-:Y:S02]  /*4c50*/  FSEL R0, R0, RZ, P0 ;  /* 0x000000ff00007208 */ /* 0x000fe40000000000 */
[----:B--2---:R-:W-:-:S03]  /*4c60*/  F2FP.BF16.PACK_AB R6, R249, R246 ;  /* 0x000000f6f906723e */ /* 0x004fc600000010ff */
[----:B------:R-:W-:-:S04]  /*4c70*/  FFMA.FTZ R3, R10, c[0x0][0x2d0], -R0 ;  /* 0x0000b4000a037a23 */ /* 0x000fc80000010800 */
        /* <DEDUP_REMOVED lines=9> */
[----:B------:R3:W4:Y:S02]  /*4d10*/  MUFU.EX2 R245, R3 ;  /* 0x0000000300f57308 */ /* 0x0007240000000800 */
[----:B---3--:R-:W-:Y:S01]  /*4d20*/  FFMA.FTZ R3, R24, c[0x0][0x2d0], -R2 ;  /* 0x0000b40018037a23 */ /* 0x008fe20000010802 */
[----:B----4-:R-:W-:-:S05]  /*4d30*/  F2FP.BF16.PACK_AB R7, R245, R243 ;  /* 0x000000f3f507723e */ /* 0x010fca00000010ff */
[----:B------:R3:W-:Y:S02]  /*4d40*/  MUFU.EX2 R239, R3 ;  /* 0x0000000300ef7308 */ /* 0x0007e40000000800 */
[C---:B------:R-:W-:Y:S08]  /*4d50*/  HMMA.16816.F32.BF16 R80, R4.reuse, R12, RZ ;  /* 0x0000000c0450723c */ /* 0x040ff000000418ff */
[----:B------:R-:W-:Y:S01]  /*4d60*/  HMMA.16816.F32.BF16 R76, R4, R14, RZ ;  /* 0x0000000e044c723c */ /* 0x000fe200000418ff */
[----:B------:R-:W4:Y:S01]  /*4d70*/  LDSM.16.MT88.4 R12, [R199+0x3800] ;  /* 0x00380000c70c783b */ /* 0x000f220000004200 */
[----:B---3--:R-:W-:-:S04]  /*4d80*/  FFMA.FTZ R3, R25, c[0x0][0x2d0], -R2 ;  /* 0x0000b40019037a23 */ /* 0x008fc80000010802 */
[----:B------:R3:W5:Y:S02]  /*4d90*/  MUFU.EX2 R241, R3 ;  /* 0x0000000300f17308 */ /* 0x0007640000000800 */
[C---:B-1----:R-:W-:Y:S08]  /*4da0*/  HMMA.16816.F32.BF16 R72, R4.reuse, R8, RZ ;  /* 0x000000080448723c */ /* 0x042ff000000418ff */
[----:B------:R-:W-:Y:S01]  /*4db0*/  HMMA.16816.F32.BF16 R64, R4, R10, RZ ;  /* 0x0000000a0440723c */ /* 0x000fe200000418ff */
[----:B------:R-:W1:Y:S01]  /*4dc0*/  LDSM.16.MT88.4 R8, [R201+0x3800] ;  /* 0x00380000c908783b */ /* 0x000e620000004200 */
[----:B---3--:R-:W-:-:S06]  /*4dd0*/  FFMA.FTZ R3, R26, c[0x0][0x2d0], -R2 ;  /* 0x0000b4001a037a23 */ /* 0x008fcc0000010802 */
[C---:B--2---:R-:W-:Y:S01]  /*4de0*/  HMMA.16816.F32.BF16 R60, R4.reuse, R16, RZ ;  /* 0x00000010043c723c */ /* 0x044fe200000418ff */
[----:B------:R2:W-:Y:S07]  /*4df0*/  MUFU.EX2 R238, R3 ;  /* 0x0000000300ee7308 */ /* 0x0005ee0000000800 */
[C---:B------:R-:W-:Y:S01]  /*4e00*/  HMMA.16816.F32.BF16 R56, R4.reuse, R18, RZ ;  /* 0x000000120438723c */ /* 0x040fe200000418ff */
[----:B------:R-:W3:Y:S07]  /*4e10*/  LDSM.16.MT88.4 R16, [R200+0x800] ;  /* 0x00080000c810783b */ /* 0x000eee0000004200 */
[----:B------:R-:W-:Y:S01]  /*4e20*/  HMMA.16816.F32.BF16 R44, R4, R20, RZ ;  /* 0x00000014042c723c */ /* 0x000fe200000418ff */
[----:B--2---:R-:W-:-:S02]  /*4e30*/  FFMA.FTZ R3, R27, c[0x0][0x2d0], -R2 ;  /* 0x0000b4001b037a23 */ /* 0x004fc40000010802 */
[----:B------:R-:W-:Y:S02]  /*4e40*/  LDSM.16.MT88.4 R24, [R199+0x800] ;  /* 0x00080000c718783b */ /* 0x000fe40000004200 */
[----:B------:R2:W1:Y:S03]  /*4e50*/  MUFU.EX2 R244, R3 ;  /* 0x0000000300f47308 */ /* 0x0004660000000800 */
[C---:B------:R-:W-:Y:S01]  /*4e60*/  HMMA.16816.F32.BF16 R52, R4.reuse, R22, RZ ;  /* 0x000000160434723c */ /* 0x040fe200000418ff */
[----:B------:R-:W3:Y:S07]  /*4e70*/  LDSM.16.MT88.4 R20, [R198+0x800] ;  /* 0x00080000c614783b */ /* 0x000eee0000004200 */
[----:B------:R-:W-:Y:S01]  /*4e80*/  HMMA.16816.F32.BF16 R40, R4, R28, RZ ;  /* 0x0000001c0428723c */ /* 0x000fe200000418ff */
[----:B--2---:R-:W-:-:S07]  /*4e90*/  FFMA.FTZ R3, R36, c[0x0][0x2d0], -R0 ;  /* 0x0000b40024037a23 */ /* 0x004fce0000010800 */
[C---:B------:R-:W-:Y:S01]  /*4ea0*/  HMMA.16816.F32.BF16 R48, R4.reuse, R30, RZ ;  /* 0x0000001e0430723c */ /* 0x040fe200000418ff */
[----:B------:R-:W2:Y:S01]  /*4eb0*/  LDSM.16.MT88.4 R28, [R201+0x800] ;  /* 0x00080000c91c783b */ /* 0x000ea20000004200 */
[----:B------:R1:W-:Y:S06]  /*4ec0*/  MUFU.EX2 R236, R3 ;  /* 0x0000000300ec7308 */ /* 0x0003ec0000000800 */
[C---:B----4-:R-:W-:Y:S08]  /*4ed0*/  HMMA.16816.F32.BF16 R84, R4.reuse, R12, RZ ;  /* 0x0000000c0454723c */ /* 0x050ff000000418ff */
[----:B------:R-:W-:Y:S01]  /*4ee0*/  HMMA.16816.F32.BF16 R100, R4, R14, RZ ;  /* 0x0000000e0464723c */ /* 0x000fe200000418ff */
[----:B------:R-:W-:Y:S01]  /*4ef0*/  LDSM.16.MT88.4 R12, [R200+0x4000] ;  /* 0x00400000c80c783b */ /* 0x000fe20000004200 */
[----:B-1----:R-:W-:-:S04]  /*4f00*/  FFMA.FTZ R3, R37, c[0x0][0x2d0], -R0 ;  /* 0x0000b40025037a23 */ /* 0x002fc80000010800 */
[----:B------:R1:W4:Y:S02]  /*4f10*/  MUFU.EX2 R234, R3 ;  /* 0x0000000300ea7308 */ /* 0x0003240000000800 */
[C---:B------:R-:W-:Y:S08]  /*4f20*/  HMMA.16816.F32.BF16 R124, R4.reuse, R8, RZ ;  /* 0x00000008047c723c */ /* 0x040ff000000418ff */
[----:B------:R-:W-:Y:S01]  /*4f30*/  HMMA.16816.F32.BF16 R112, R4, R10, RZ ;  /* 0x0000000a0470723c */ /* 0x000fe200000418ff */
[----:B------:R-:W-:Y:S01]  /*4f40*/  LDSM.16.MT88.4 R8, [R198+0x4000] ;  /* 0x00400000c608783b */ /* 0x000fe20000004200 */
[----:B-1----:R-:W-:-:S04]  /*4f50*/  FFMA.FTZ R3, R38, c[0x0][0x2d0], -R0 ;  /* 0x0000b40026037a23 */ /* 0x002fc80000010800 */
[----:B------:R1:W-:Y:S02]  /*4f60*/  MUFU.EX2 R235, R3 ;  /* 0x0000000300eb7308 */ /* 0x0003e40000000800 */
[----:B-1----:R-:W-:Y:S02]  /*4f70*/  FFMA.FTZ R3, R39, c[0x0][0x2d0], -R0 ;  /* 0x0000b40027037a23 */ /* 0x002fe40000010800 */
[C---:B------:R-:W-:Y:S04]  /*4f80*/  HMMA.16816.F32.BF16 R36, R4.reuse, R32, RZ ;  /* 0x000000200424723c */ /* 0x040fe800000418ff */
[----:B------:R1:W1:Y:S04]  /*4f90*/  MUFU.EX2 R237, R3 ;  /* 0x0000000300ed7308 */ /* 0x0002680000000800 */
[----:B------:R-:W-:Y:S07]  /*4fa0*/  HMMA.16816.F32.BF16 R32, R4, R34, RZ ;  /* 0x000000220420723c */ /* 0x000fee00000418ff */
[----:B-----5:R-:W-:-:S02]  /*4fb0*/  F2FP.BF16.PACK_AB R4, R241, R239 ;  /* 0x000000eff104723e */ /* 0x020fc400000010ff */
[----:B------:R-:W-:Y:S01]  /*4fc0*/  F2FP.BF16.PACK_AB R6, R244, R238 ;  /* 0x000000eef406723e */ /* 0x000fe200000010ff */
[--C-:B-1----:R-:W-:Y:S01]  /*4fd0*/  FFMA.FTZ R3, R70, c[0x0][0x2d0], -R2.reuse ;  /* 0x0000b40046037a23 */ /* 0x102fe20000010802 */
[----:B----4-:R-:W-:Y:S01]  /*4fe0*/  F2FP.BF16.PACK_AB R5, R234, R236 ;  /* 0x000000ecea05723e */ /* 0x010fe200000010ff */
[----:B------:R-:W-:Y:S01]  /*4ff0*/  IMAD.MOV.U32 R70, RZ, RZ, R161 ;  /* 0x000000ffff467224 */ /* 0x000fe200078e00a1 */
[----:B------:R-:W-:Y:S01]  /*5000*/  F2FP.BF16.PACK_AB R7, R237, R235 ;  /* 0x000000ebed07723e */ /* 0x000fe200000010ff */
[----:B------:R1:W-:Y:S06]  /*5010*/  MUFU.EX2 R219, R3 ;  /* 0x0000000300db7308 */ /* 0x0003ec0000000800 */
[C---:B---3--:R-:W-:Y:S08]  /*5020*/  HMMA.16816.F32.BF16 R120, R4.reuse, R16, R72 ;  /* 0x000000100478723c */ /* 0x048ff00000041848 */
[----:B------:R-:W-:Y:S01]  /*5030*/  HMMA.16816.F32.BF16 R108, R4, R18, R64 ;  /* 0x00000012046c723c */ /* 0x000fe20000041840 */
[----:B------:R-:W3:Y:S01]  /*5040*/  LDSM.16.MT88.4 R16, [R199+0x4000] ;  /* 0x00400000c710783b */ /* 0x000ee20000004200 */
[----:B-1----:R-:W-:-:S04]  /*5050*/  FFMA.FTZ R3, R88, c[0x0][0x2d0], -R2 ;  /* 0x0000b40058037a23 */ /* 0x002fc80000010802 */
[----:B------:R1:W4:Y:S02]  /*5060*/  MUFU.EX2 R220, R3 ;  /* 0x0000000300dc7308 */ /* 0x0003240000000800 */
[C---:B------:R-:W-:Y:S08]  /*5070*/  HMMA.16816.F32.BF16 R140, R4.reuse, R20, R80 ;  /* 0x00000014048c723c */ /* 0x040ff00000041850 */
[----:B------:R-:W-:Y:S01]  /*5080*/  HMMA.16816.F32.BF16 R136, R4, R22, R76 ;  /* 0x000000160488723c */ /* 0x000fe2000004184c */
[----:B------:R-:W5:Y:S01]  /*5090*/  LDSM.16.MT88.4 R20, [R201+0x4000] ;  /* 0x00400000c914783b */ /* 0x000f620000004200 */
[----:B-1----:R-:W-:-:S06]  /*50a0*/  FFMA.FTZ R3, R71, c[0x0][0x2d0], -R2 ;  /* 0x0000b40047037a23 */ /* 0x002fcc0000010802 */
[C---:B------:R-:W-:Y:S01]  /*50b0*/  HMMA.16816.F32.BF16 R116, R4.reuse, R24, R60 ;  /* 0x000000180474723c */ /* 0x040fe2000004183c */
[----:B------:R1:W-:Y:S07]  /*50c0*/  MUFU.EX2 R217, R3 ;  /* 0x0000000300d97308 */ /* 0x0003ee0000000800 */
[C---:B------:R-:W-:Y:S01]  /*50d0*/  HMMA.16816.F32.BF16 R104, R4.reuse, R26, R56 ;  /* 0x0000001a0468723c */ /* 0x040fe20000041838 */
[----:B------:R-:W4:Y:S07]  /*50e0*/  LDSM.16.MT88.4 R24, [R200+0x1000] ;  /* 0x00100000c818783b */ /* 0x000f2e0000004200 */
[----:B--2---:R-:W-:Y:S01]  /*50f0*/  HMMA.16816.F32.BF16 R96, R4, R28, R44 ;  /* 0x0000001c0460723c */ /* 0x004fe2000004182c */
[----:B-1----:R-:W-:-:S04]  /*5100*/  FFMA.FTZ R3, R92, c[0x0][0x2d0], -R2 ;  /* 0x0000b4005c037a23 */ /* 0x002fc80000010802 */
[----:B------:R1:W2:Y:S03]  /*5110*/  MUFU.EX2 R218, R3 ;  /* 0x0000000300da7308 */ /* 0x0002a60000000800 */
[C---:B---3--:R-:W-:Y:S08]  /*5120*/  HMMA.16816.F32.BF16 R72, R4.reuse, R16, R84 ;  /* 0x000000100448723c */ /* 0x048ff00000041854 */
[----:B------:R-:W-:Y:S01]  /*5130*/  HMMA.16816.F32.BF16 R64, R4, R18, R100 ;  /* 0x000000120440723c */ /* 0x000fe20000041864 */
[----:B------:R-:W3:Y:S01]  /*5140*/  LDSM.16.MT88.4 R16, [R201+0x1000] ;  /* 0x00100000c910783b */ /* 0x000ee20000004200 */
[----:B-1----:R-:W-:-:S06]  /*5150*/  FFMA.FTZ R3, R93, c[0x0][0x2d0], -R0 ;  /* 0x0000b4005d037a23 */ /* 0x002fcc0000010800 */
[C---:B------:R-:W-:Y:S01]  /*5160*/  HMMA.16816.F32.BF16 R88, R4.reuse, R30, R52 ;  /* 0x0000001e0458723c */ /* 0x040fe20000041834 */
[----:B------:R-:W1:Y:S01]  /*5170*/  LDSM.16.MT88.4 R28, [R198+0x1000] ;  /* 0x00100000c61c783b */ /* 0x000e620000004200 */
[----:B------:R2:W-:Y:S06]  /*5180*/  MUFU.EX2 R216, R3 ;  /* 0x0000000300d87308 */ /* 0x0005ec0000000800 */
[C---:B------:R-:W-:Y:S08]  /*5190*/  HMMA.16816.F32.BF16 R36, R4.reuse, R12, R36 ;  /* 0x0000000c0424723c */ /* 0x040ff00000041824 */
[----:B------:R-:W-:Y:S01]  /*51a0*/  HMMA.16816.F32.BF16 R44, R4, R14, R32 ;  /* 0x0000000e042c723c */ /* 0x000fe20000041820 */
[----:B------:R-:W1:Y:S01]  /*51b0*/  LDSM.16.MT88.4 R12, [R199+0x1000] ;  /* 0x00100000c70c783b */ /* 0x000e620000004200 */
[----:B--2---:R-:W-:-:S04]  /*51c0*/  FFMA.FTZ R3, R94, c[0x0][0x2d0], -R0 ;  /* 0x0000b4005e037a23 */ /* 0x004fc80000010800 */
[----:B------:R2:W1:Y:S02]  /*51d0*/  MUFU.EX2 R215, R3 ;  /* 0x0000000300d77308 */ /* 0x0004640000000800 */
[C---:B------:R-:W-:Y:S08]  /*51e0*/  HMMA.16816.F32.BF16 R80, R4.reuse, R8, R40 ;  /* 0x000000080450723c */ /* 0x040ff00000041828 */
[----:B------:R-:W-:Y:S01]  /*51f0*/  HMMA.16816.F32.BF16 R76, R4, R10, R48 ;  /* 0x0000000a044c723c */ /* 0x000fe20000041830 */
[----:B------:R-:W3:Y:S01]  /*5200*/  LDSM.16.MT88.4 R8, [R198+0x4800] ;  /* 0x00480000c608783b */ /* 0x000ee20000004200 */
[----:B--2---:R-:W-:-:S06]  /*5210*/  FFMA.FTZ R3, R95, c[0x0][0x2d0], -R0 ;  /* 0x0000b4005f037a23 */ /* 0x004fcc0000010800 */
[C---:B-----5:R-:W-:Y:S01]  /*5220*/  HMMA.16816.F32.BF16 R56, R4.reuse, R20, R124 ;  /* 0x000000140438723c */ /* 0x060fe2000004187c */
[----:B------:R2:W-:Y:S07]  /*5230*/  MUFU.EX2 R214, R3 ;  /* 0x0000000300d67308 */ /* 0x0005ee0000000800 */
[----:B------:R-:W-:Y:S01]  /*5240*/  HMMA.16816.F32.BF16 R40, R4, R22, R112 ;  /* 0x000000160428723c */ /* 0x000fe20000041870 */
[----:B------:R-:W5:Y:S06]  /*5250*/  LDSM.16.MT88.4 R20, [R200+0x4800] ;  /* 0x00480000c814783b */ /* 0x000f6c0000004200 */
[----:B----4-:R-:W-:-:S02]  /*5260*/  F2FP.BF16.PACK_AB R4, R220, R219 ;  /* 0x000000dbdc04723e */ /* 0x010fc400000010ff */
[----:B------:R-:W-:Y:S01]  /*5270*/  F2FP.BF16.PACK_AB R6, R218, R217 ;  /* 0x000000d9da06723e */ /* 0x000fe200000010ff */
[----:B--2---:R-:W-:Y:S01]  /*5280*/  FFMA.FTZ R3, R144, c[0x0][0x2d0], -R0 ;  /* 0x0000b40090037a23 */ /* 0x004fe20000010800 */
[----:B-1----:R-:W-:-:S03]  /*5290*/  F2FP.BF16.PACK_AB R5, R215, R216 ;  /* 0x000000d8d705723e */ /* 0x002fc600000010ff */
[----:B------:R1:W2:Y:S02]  /*52a0*/  MUFU.EX2 R213, R3 ;  /* 0x0000000300d57308 */ /* 0x0002a40000000800 */
[----:B-1----:R-:W-:Y:S01]  /*52b0*/  FFMA.FTZ R3, R145, c[0x0][0x2d0], -R2 ;  /* 0x0000b40091037a23 */ /* 0x002fe20000010802 */
[----:B--2---:R-:W-:-:S05]  /*52c0*/  F2FP.BF16.PACK_AB R7, R213, R214 ;  /* 0x000000d6d507723e */ /* 0x004fca00000010ff */
[----:B------:R1:W-:Y:S02]  /*52d0*/  MUFU.EX2 R171, R3 ;  /* 0x0000000300ab7308 */ /* 0x0003e40000000800 */
[C---:B------:R-:W-:Y:S08]  /*52e0*/  HMMA.16816.F32.BF16 R48, R4.reuse, R24, R120 ;  /* 0x000000180430723c */ /* 0x040ff00000041878 */
[----:B------:R-:W-:Y:S01]  /*52f0*/  HMMA.16816.F32.BF16 R32, R4, R26, R108 ;  /* 0x0000001a0420723c */ /* 0x000fe2000004186c */
[----:B------:R-:W2:Y:S01]  /*5300*/  LDSM.16.MT88.4 R24, [R199+0x4800] ;  /* 0x00480000c718783b */ /* 0x000ea20000004200 */
[----:B-1----:R-:W-:-:S04]  /*5310*/  FFMA.FTZ R3, R146, c[0x0][0x2d0], -R2 ;  /* 0x0000b40092037a23 */ /* 0x002fc80000010802 */
[----:B------:R1:W4:Y:S02]  /*5320*/  MUFU.EX2 R170, R3 ;  /* 0x0000000300aa7308 */ /* 0x0003240000000800 */
[C---:B---3--:R-:W-:Y:S08]  /*5330*/  HMMA.16816.F32.BF16 R100, R4.reuse, R16, R96 ;  /* 0x000000100464723c */ /* 0x048ff00000041860 */
[----:B------:R-:W-:Y:S01]  /*5340*/  HMMA.16816.F32.BF16 R92, R4, R18, R88 ;  /* 0x00000012045c723c */ /* 0x000fe20000041858 */
[----:B------:R-:W3:Y:S01]  /*5350*/  LDSM.16.MT88.4 R16, [R201+0x4800] ;  /* 0x00480000c910783b */ /* 0x000ee20000004200 */
[----:B-1----:R-:W-:-:S06]  /*5360*/  FFMA.FTZ R3, R147, c[0x0][0x2d0], -R2 ;  /* 0x0000b40093037a23 */ /* 0x002fcc0000010802 */
[C---:B------:R-:W-:Y:S01]  /*5370*/  HMMA.16816.F32.BF16 R52, R4.reuse, R28, R140 ;  /* 0x0000001c0434723c */ /* 0x040fe2000004188c */
[----:B------:R1:W-:Y:S07]  /*5380*/  MUFU.EX2 R169, R3 ;  /* 0x0000000300a97308 */ /* 0x0003ee0000000800 */
[C---:B------:R-:W-:Y:S08]  /*5390*/  HMMA.16816.F32.BF16 R60, R4.reuse, R30, R136 ;  /* 0x0000001e043c723c */ /* 0x040ff00000041888 */
[----:B------:R-:W-:Y:S01]  /*53a0*/  HMMA.16816.F32.BF16 R28, R4, R12, R116 ;  /* 0x0000000c041c723c */ /* 0x000fe20000041874 */
[----:B-1----:R-:W-:-:S04]  /*53b0*/  FFMA.FTZ R3, R148, c[0x0][0x2d0], -R2 ;  /* 0x0000b40094037a23 */ /* 0x002fc80000010802 */
[----:B------:R1:W1:Y:S03]  /*53c0*/  MUFU.EX2 R168, R3 ;  /* 0x0000000300a87308 */ /* 0x0002660000000800 */
[C---:B------:R-:W-:Y:S01]  /*53d0*/  HMMA.16816.F32.BF16 R108, R4.reuse, R14, R104 ;  /* 0x0000000e046c723c */ /* 0x040fe20000041868 */
[----:B------:R-:W3:Y:S07]  /*53e0*/  LDSM.16.MT88.4 R12, [R198+0x1800] ;  /* 0x00180000c60c783b */ /* 0x000eee0000004200 */
[----:B------:R-:W-:Y:S01]  /*53f0*/  HMMA.16816.F32.BF16 R112, R4, R8, R80 ;  /* 0x000000080470723c */ /* 0x000fe20000041850 */
[----:B-1----:R-:W-:-:S07]  /*5400*/  FFMA.FTZ R3, R149, c[0x0][0x2d0], -R0 ;  /* 0x0000b40095037a23 */ /* 0x002fce0000010800 */
[C---:B------:R-:W-:Y:S01]  /*5410*/  HMMA.16816.F32.BF16 R104, R4.reuse, R10, R76 ;  /* 0x0000000a0468723c */ /* 0x040fe2000004184c */
[----:B------:R-:W1:Y:S01]  /*5420*/  LDSM.16.MT88.4 R8, [R200+0x1800] ;  /* 0x00180000c808783b */ /* 0x000e620000004200 */
[----:B------:R2:W-:Y:S06]  /*5430*/  MUFU.EX2 R163, R3 ;  /* 0x0000000300a37308 */ /* 0x0005ec0000000800 */
[C---:B-----5:R-:W-:Y:S08]  /*5440*/  HMMA.16816.F32.BF16 R36, R4.reuse, R20, R36 ;  /* 0x000000140424723c */ /* 0x060ff00000041824 */
[----:B------:R-:W-:Y:S01]  /*5450*/  HMMA.16816.F32.BF16 R116, R4, R22, R44 ;  /* 0x000000160474723c */ /* 0x000fe2000004182c */
[----:B------:R-:W5:Y:S01]  /*5460*/  LDSM.16.MT88.4 R20, [R199+0x1800] ;  /* 0x00180000c714783b */ /* 0x000f620000004200 */
[----:B--2---:R-:W-:-:S04]  /*5470*/  FFMA.FTZ R3, R151, c[0x0][0x2d0], -R0 ;  /* 0x0000b40097037a23 */ /* 0x004fc80000010800 */
[----:B------:R2:W1:Y:S02]  /*5480*/  MUFU.EX2 R162, R3 ;  /* 0x0000000300a27308 */ /* 0x0004640000000800 */
[C---:B------:R-:W-:Y:S08]  /*5490*/  HMMA.16816.F32.BF16 R124, R4.reuse, R24, R72 ;  /* 0x00000018047c723c */ /* 0x040ff00000041848 */
[----:B------:R-:W-:Y:S01]  /*54a0*/  HMMA.16816.F32.BF16 R120, R4, R26, R64 ;  /* 0x0000001a0478723c */ /* 0x000fe20000041840 */
[----:B------:R-:W5:Y:S01]  /*54b0*/  LDSM.16.MT88.4 R24, [R201+0x1800] ;  /* 0x00180000c918783b */ /* 0x000f620000004200 */
[----:B--2---:R-:W-:-:S06]  /*54c0*/  FFMA.FTZ R3, R150, c[0x0][0x2d0], -R0 ;  /* 0x0000b40096037a23 */ /* 0x004fcc0000010800 */
[C---:B---3--:R-:W-:Y:S01]  /*54d0*/  HMMA.16816.F32.BF16 R96, R4.reuse, R16, R56 ;  /* 0x000000100460723c */ /* 0x048fe20000041838 */
[----:B------:R2:W-:Y:S07]  /*54e0*/  MUFU.EX2 R161, R3 ;  /* 0x0000000300a17308 */ /* 0x0005ee0000000800 */
[----:B------:R-:W-:Y:S01]  /*54f0*/  HMMA.16816.F32.BF16 R88, R4, R18, R40 ;  /* 0x000000120458723c */ /* 0x000fe20000041828 */
[----:B------:R-:W3:Y:S06]  /*5500*/  LDSM.16.MT88.4 R16, [R198+0x5000] ;  /* 0x00500000c610783b */ /* 0x000eec0000004200 */
[----:B----4-:R-:W-:-:S02]  /*5510*/  F2FP.BF16.PACK_AB R4, R170, R171 ;  /* 0x000000abaa04723e */ /* 0x010fc400000010ff */
[----:B------:R-:W-:Y:S01]  /*5520*/  F2FP.BF16.PACK_AB R6, R168, R169 ;  /* 0x000000a9a806723e */ /* 0x000fe200000010ff */
[----:B--2---:R-:W-:Y:S01]  /*5530*/  FFMA.FTZ R3, R152, c[0x0][0x2d0], -R0 ;  /* 0x0000b40098037a23 */ /* 0x004fe20000010800 */
[----:B-1----:R-:W-:Y:S01]  /*5540*/  F2FP.BF16.PACK_AB R5, R162, R163 ;  /* 0x000000a3a205723e */ /* 0x002fe200000010ff */
[----:B------:R-:W-:Y:S02]  /*5550*/  IMAD.MOV.U32 R152, RZ, RZ, R70 ;  /* 0x000000ffff987224 */ /* 0x000fe400078e0046 */
[----:B------:R-:W1:Y:S02]  /*5560*/  MUFU.EX2 R151, R3 ;  /* 0x0000000300977308 */ /* 0x000e640000000800 */
[----:B-1----:R-:W-:Y:S01]  /*5570*/  F2FP.BF16.PACK_AB R7, R151, R161 ;  /* 0x000000a19707723e */ /* 0x002fe200000010ff */
[----:B------:R-:W-:-:S05]  /*5580*/  FFMA.FTZ R3, R153, c[0x0][0x2d0], -R2 ;  /* 0x0000b40099037a23 */ /* 0x000fca0000010802 */
[----:B------:R1:W-:Y:S01]  /*5590*/  MUFU.EX2 R150, R3 ;  /* 0x0000000300967308 */ /* 0x0003e20000000800 */
[C---:B------:R-:W-:Y:S08]  /*55a0*/  HMMA.16816.F32.BF16 R84, R4.reuse, R12, R52 ;  /* 0x0000000c0454723c */ /* 0x040ff00000041834 */
[----:B------:R-:W-:Y:S01]  /*55b0*/  HMMA.16816.F32.BF16 R80, R4, R14, R60 ;  /* 0x0000000e0450723c */ /* 0x000fe2000004183c */
[----:B------:R-:W2:Y:S01]  /*55c0*/  LDSM.16.MT88.4 R12, [R200+0x5000] ;  /* 0x00500000c80c783b */ /* 0x000ea20000004200 */
[----:B-1----:R-:W-:-:S06]  /*55d0*/  FFMA.FTZ R3, R154, c[0x0][0x2d0], -R2 ;  /* 0x0000b4009a037a23 */ /* 0x002fcc0000010802 */
[C---:B------:R-:W-:Y:S01]  /*55e0*/  HMMA.16816.F32.BF16 R76, R4.reuse, R8, R48 ;  /* 0x00000008044c723c */ /* 0x040fe20000041830 */
[----:B------:R1:W4:Y:S07]  /*55f0*/  MUFU.EX2 R149, R3 ;  /* 0x0000000300957308 */ /* 0x00032e0000000800 */
[C---:B------:R-:W-:Y:S01]  /*5600*/  HMMA.16816.F32.BF16 R72, R4.reuse, R10, R32 ;  /* 0x0000000a0448723c */ /* 0x040fe20000041820 */
[----:B------:R-:W2:Y:S04]  /*5610*/  LDSM.16.MT88.4 R8, [R199+0x5000] ;  /* 0x00500000c708783b */ /* 0x000ea80000004200 */
[----:B------:R-:W-:Y:S03]  /*5620*/  LDSM.16.MT88.4 R32, [R198+0x2000] ;  /* 0x00200000c620783b */ /* 0x000fe60000004200 */
[----:B-----5:R-:W-:Y:S01]  /*5630*/  HMMA.16816.F32.BF16 R64, R4, R20, R28 ;  /* 0x000000140440723c */ /* 0x020fe2000004181c */
[----:B------:R-:W5:Y:S01]  /*5640*/  LDSM.16.MT88.4 R28, [R201+0x5000] ;  /* 0x00500000c91c783b */ /* 0x000f620000004200 */
[----:B-1----:R-:W-:-:S04]  /*5650*/  FFMA.FTZ R3, R155, c[0x0][0x2d0], -R2 ;  /* 0x0000b4009b037a23 */ /* 0x002fc80000010802 */
[----:B------:R1:W-:Y:S02]  /*5660*/  MUFU.EX2 R148, R3 ;  /* 0x0000000300947308 */ /* 0x0003e40000000800 */
[C---:B------:R-:W-:Y:S08]  /*5670*/  HMMA.16816.F32.BF16 R52, R4.reuse, R24, R100 ;  /* 0x000000180434723c */ /* 0x040ff00000041864 */
[----:B------:R-:W-:Y:S01]  /*5680*/  HMMA.16816.F32.BF16 R56, R4, R26, R92 ;  /* 0x0000001a0438723c */ /* 0x000fe2000004185c */
[----:B------:R-:W4:Y:S01]  /*5690*/  LDSM.16.MT88.4 R24, [R200+0x2000] ;  /* 0x00200000c818783b */ /* 0x000f220000004200 */
[----:B-1----:R-:W-:-:S06]  /*56a0*/  FFMA.FTZ R3, R156, c[0x0][0x2d0], -R2 ;  /* 0x0000b4009c037a23 */ /* 0x002fcc0000010802 */
[C---:B---3--:R-:W-:Y:S01]  /*56b0*/  HMMA.16816.F32.BF16 R48, R4.reuse, R16, R112 ;  /* 0x000000100430723c */ /* 0x048fe20000041870 */
[----:B------:R1:W3:Y:S07]  /*56c0*/  MUFU.EX2 R147, R3 ;  /* 0x0000000300937308 */ /* 0x0002ee0000000800 */
[C---:B------:R-:W-:Y:S01]  /*56d0*/  HMMA.16816.F32.BF16 R40, R4.reuse, R18, R104 ;  /* 0x000000120428723c */ /* 0x040fe20000041868 */
[----:B------:R-:W3:Y:S07]  /*56e0*/  LDSM.16.MT88.4 R16, [R199+0x2000] ;  /* 0x00200000c710783b */ /* 0x000eee0000004200 */
[----:B------:R-:W-:Y:S01]  /*56f0*/  HMMA.16816.F32.BF16 R60, R4, R22, R108 ;  /* 0x00000016043c723c */ /* 0x000fe2000004186c */
[----:B------:R-:W3:Y:S01]  /*5700*/  LDSM.16.MT88.4 R20, [R201+0x2000] ;  /* 0x00200000c914783b */ /* 0x000ee20000004200 */
[----:B-1----:R-:W-:-:S04]  /*5710*/  FFMA.FTZ R3, R157, c[0x0][0x2d0], -R0 ;  /* 0x0000b4009d037a23 */ /* 0x002fc80000010800 */
[----:B------:R1:W-:Y:S02]  /*5720*/  MUFU.EX2 R146, R3 ;  /* 0x0000000300927308 */ /* 0x0003e40000000800 */
[C---:B--2---:R-:W-:Y:S08]  /*5730*/  HMMA.16816.F32.BF16 R44, R4.reuse, R12, R36 ;  /* 0x0000000c042c723c */ /* 0x044ff00000041824 */
[----:B------:R-:W-:Y:S01]  /*5740*/  HMMA.16816.F32.BF16 R36, R4, R14, R116 ;  /* 0x0000000e0424723c */ /* 0x000fe20000041874 */
[----:B------:R-:W2:Y:S01]  /*5750*/  LDSM.16.MT88.4 R12, [R198+0x5800] ;  /* 0x00580000c60c783b */ /* 0x000ea20000004200 */
[----:B-1----:R-:W-:-:S06]  /*5760*/  FFMA.FTZ R3, R159, c[0x0][0x2d0], -R0 ;  /* 0x0000b4009f037a23 */ /* 0x002fcc0000010800 */
[C---:B------:R-:W-:Y:S01]  /*5770*/  HMMA.16816.F32.BF16 R100, R4.reuse, R8, R124 ;  /* 0x000000080464723c */ /* 0x040fe2000004187c */
[----:B------:R-:W-:Y:S01]  /*5780*/  LDSM.16.MT88.4 R124, [R199+0x6800] ;  /* 0x00680000c77c783b */ /* 0x000fe20000004200 */
[----:B------:R1:W1:Y:S06]  /*5790*/  MUFU.EX2 R145, R3 ;  /* 0x0000000300917308 */ /* 0x00026c0000000800 */
[C---:B------:R-:W-:Y:S01]  /*57a0*/  HMMA.16816.F32.BF16 R108, R4.reuse, R10, R120 ;  /* 0x0000000a046c723c */ /* 0x040fe20000041878 */
[----:B------:R-:W2:Y:S07]  /*57b0*/  LDSM.16.MT88.4 R8, [R200+0x5800] ;  /* 0x00580000c808783b */ /* 0x000eae0000004200 */
[----:B-----5:R-:W-:Y:S01]  /*57c0*/  HMMA.16816.F32.BF16 R116, R4, R28, R96 ;  /* 0x0000001c0474723c */ /* 0x020fe20000041860 */
[----:B-1----:R-:W-:-:S04]  /*57d0*/  FFMA.FTZ R3, R158, c[0x0][0x2d0], -R0 ;  /* 0x0000b4009e037a23 */ /* 0x002fc80000010800 */
[----:B------:R1:W-:Y:S03]  /*57e0*/  MUFU.EX2 R144, R3 ;  /* 0x0000000300907308 */ /* 0x0003e60000000800 */
[----:B------:R-:W-:Y:S01]  /*57f0*/  HMMA.16816.F32.BF16 R92, R4, R30, R88 ;  /* 0x0000001e045c723c */ /* 0x000fe20000041858 */
[----:B------:R-:W-:Y:S06]  /*5800*/  LDSM.16.MT88.4 R28, [R199+0x5800] ;  /* 0x00580000c71c783b */ /* 0x000fec0000004200 */
[----:B----4-:R-:W-:-:S02]  /*5810*/  F2FP.BF16.PACK_AB R4, R149, R150 ;  /* 0x000000969504723e */ /* 0x010fc400000010ff */
[----:B---3--:R-:W-:Y:S02]  /*5820*/  F2FP.BF16.PACK_AB R6, R147, R148 ;  /* 0x000000949306723e */ /* 0x008fe400000010ff */
[----:B------:R-:W-:Y:S01]  /*5830*/  F2FP.BF16.PACK_AB R5, R145, R146 ;  /* 0x000000929105723e */ /* 0x000fe200000010ff */
[----:B-1----:R-:W-:-:S04]  /*5840*/  FFMA.FTZ R3, R160, c[0x0][0x2d0], -R0 ;  /* 0x0000b400a0037a23 */ /* 0x002fc80000010800 */
[----:B------:R1:W3:Y:S02]  /*5850*/  MUFU.EX2 R143, R3 ;  /* 0x00000003008f7308 */ /* 0x0002e40000000800 */
[----:B-1----:R-:W-:Y:S01]  /*5860*/  FFMA.FTZ R3, R176, c[0x0][0x2d0], -R2 ;  /* 0x0000b400b0037a23 */ /* 0x002fe20000010802 */
[----:B---3--:R-:W-:-:S05]  /*5870*/  F2FP.BF16.PACK_AB R7, R143, R144 ;  /* 0x000000908f07723e */ /* 0x008fca00000010ff */
[----:B------:R1:W-:Y:S02]  /*5880*/  MUFU.EX2 R142, R3 ;  /* 0x00000003008e7308 */ /* 0x0003e40000000800 */
[C---:B------:R-:W-:Y:S08]  /*5890*/  HMMA.16816.F32.BF16 R104, R4.reuse, R34, R80 ;  /* 0x000000220468723c */ /* 0x040ff00000041850 */
[----:B------:R-:W-:Y:S01]  /*58a0*/  HMMA.16816.F32.BF16 R80, R4, R24, R76 ;  /* 0x000000180450723c */ /* 0x000fe2000004184c */
[----:B-1----:R-:W-:-:S07]  /*58b0*/  FFMA.FTZ R3, R177, c[0x0][0x2d0], -R2 ;  /* 0x0000b400b1037a23 */ /* 0x002fce0000010802 */
[C---:B------:R-:W-:Y:S01]  /*58c0*/  HMMA.16816.F32.BF16 R96, R4.reuse, R16, R64 ;  /* 0x000000100460723c */ /* 0x040fe20000041840 */
[----:B------:R1:W3:Y:S07]  /*58d0*/  MUFU.EX2 R141, R3 ;  /* 0x00000003008d7308 */ /* 0x0002ee0000000800 */
[C---:B------:R-:W-:Y:S08]  /*58e0*/  HMMA.16816.F32.BF16 R76, R4.reuse, R20, R52 ;  /* 0x00000014044c723c */ /* 0x040ff00000041834 */
[C---:B------:R-:W-:Y:S01]  /*58f0*/  HMMA.16816.F32.BF16 R64, R4.reuse, R22, R56 ;  /* 0x000000160440723c */ /* 0x040fe20000041838 */
[--C-:B-1----:R-:W-:Y:S01]  /*5900*/  FFMA.FTZ R3, R178, c[0x0][0x2d0], -R2.reuse ;  /* 0x0000b400b2037a23 */ /* 0x102fe20000010802 */
[----:B------:R-:W1:Y:S03]  /*5910*/  LDSM.16.MT88.4 R20, [R201+0x5800] ;  /* 0x00580000c914783b */ /* 0x000e660000004200 */
[----:B------:R4:W-:Y:S03]  /*5920*/  MUFU.EX2 R140, R3 ;  /* 0x00000003008c7308 */ /* 0x0009e60000000800 */
[C---:B------:R-:W-:Y:S08]  /*5930*/  HMMA.16816.F32.BF16 R112, R4.reuse, R32, R84 ;  /* 0x000000200470723c */ /* 0x040ff00000041854 */
[----:B------:R-:W-:Y:S01]  /*5940*/  HMMA.16816.F32.BF16 R84, R4, R18, R60 ;  /* 0x000000120454723c */ /* 0x000fe2000004183c */
[----:B------:R-:W-:Y:S01]  /*5950*/  LDSM.16.MT88.4 R16, [R198+0x2800] ;  /* 0x00280000c610783b */ /* 0x000fe20000004200 */
[----:B----4-:R-:W-:-:S06]  /*5960*/  FFMA.FTZ R3, R179, c[0x0][0x2d0], -R2 ;  /* 0x0000b400b3037a23 */ /* 0x010fcc0000010802 */
[C---:B--2---:R-:W-:Y:S01]  /*5970*/  HMMA.16816.F32.BF16 R60, R4.reuse, R12, R48 ;  /* 0x0000000c043c723c */ /* 0x044fe20000041830 */
[----:B------:R2:W4:Y:S07]  /*5980*/  MUFU.EX2 R139, R3 ;  /* 0x00000003008b7308 */ /* 0x00052e0000000800 */
[C---:B------:R-:W-:Y:S01]  /*5990*/  HMMA.16816.F32.BF16 R52, R4.reuse, R14, R40 ;  /* 0x0000000e0434723c */ /* 0x040fe20000041828 */
[----:B------:R-:W5:Y:S07]  /*59a0*/  LDSM.16.MT88.4 R12, [R200+0x2800] ;  /* 0x00280000c80c783b */ /* 0x000f6e0000004200 */
[----:B------:R-:W-:Y:S01]  /*59b0*/  HMMA.16816.F32.BF16 R88, R4, R26, R72 ;  /* 0x0000001a0458723c */ /* 0x000fe20000041848 */
[----:B--2---:R-:W-:Y:S01]  /*59c0*/  FFMA.FTZ R3, R209, c[0x0][0x2d0], -R0 ;  /* 0x0000b400d1037a23 */ /* 0x004fe20000010800 */
[----:B------:R-:W2:Y:S01]  /*59d0*/  LDSM.16.MT88.4 R24, [R201+0x2800] ;  /* 0x00280000c918783b */ /* 0x000ea20000004200 */
[----:B------:R-:W-:-:S02]  /*59e0*/  IADD3 R209, R250, -0x2, RZ ;  /* 0xfffffffefad17810 */ /* 0x000fc40007ffe0ff */
[----:B------:R3:W-:Y:S02]  /*59f0*/  MUFU.EX2 R138, R3 ;  /* 0x00000003008a7308 */ /* 0x0007e40000000800 */
[----:B------:R-:W-:Y:S01]  /*5a00*/  ISETP.GE.AND P0, PT, R209, R152, PT ;  /* 0x00000098d100720c */ /* 0x000fe20003f06270 */
[C---:B------:R-:W-:Y:S08]  /*5a10*/  HMMA.16816.F32.BF16 R48, R4.reuse, R8, R44 ;  /* 0x000000080430723c */ /* 0x040ff0000004182c */
[----:B-1----:R-:W-:Y:S01]  /*5a20*/  HMMA.16816.F32.BF16 R44, R4, R20, R116 ;  /* 0x00000014042c723c */ /* 0x002fe20000041874 */
[----:B------:R-:W-:Y:S01]  /*5a30*/  LDSM.16.MT88.4 R116, [R200+0x6800] ;  /* 0x00680000c874783b */ /* 0x000fe20000004200 */
[----:B---3--:R-:W-:-:S06]  /*5a40*/  FFMA.FTZ R3, R210, c[0x0][0x2d0], -R0 ;  /* 0x0000b400d2037a23 */ /* 0x008fcc0000010800 */
[C---:B------:R-:W-:Y:S01]  /*5a50*/  HMMA.16816.F32.BF16 R40, R4.reuse, R22, R92 ;  /* 0x000000160428723c */ /* 0x040fe2000004185c */
[----:B------:R1:W3:Y:S01]  /*5a60*/  MUFU.EX2 R137, R3 ;  /* 0x0000000300897308 */ /* 0x0002e20000000800 */
[----:B------:R-:W2:Y:S04]  /*5a70*/  LDSM.16.MT88.4 R20, [R200+0x6000] ;  /* 0x00600000c814783b */ /* 0x000ea80000004200 */
[----:B------:R-:W-:Y:S02]  /*5a80*/  LDSM.16.MT88.4 R92, [R199+0x3000] ;  /* 0x00300000c75c783b */ /* 0x000fe40000004200 */
[C---:B------:R-:W-:Y:S02]  /*5a90*/  HMMA.16816.F32.BF16 R36, R4.reuse, R10, R36 ;  /* 0x0000000a0424723c */ /* 0x040fe40000041824 */
[----:B------:R-:W-:Y:S06]  /*5aa0*/  LDSM.16.MT88.4 R8, [R199+0x2800] ;  /* 0x00280000c708783b */ /* 0x000fec0000004200 */
[C---:B------:R-:W-:Y:S01]  /*5ab0*/  HMMA.16816.F32.BF16 R32, R4.reuse, R28, R100 ;  /* 0x0000001c0420723c */ /* 0x040fe20000041864 */
[----:B-1----:R-:W-:Y:S01]  /*5ac0*/  FFMA.FTZ R3, R212, c[0x0][0x2d0], -R0 ;  /* 0x0000b400d4037a23 */ /* 0x002fe20000010800 */
[----:B------:R-:W-:Y:S03]  /*5ad0*/  LDSM.16.MT88.4 R100, [R201+0x3000] ;  /* 0x00300000c964783b */ /* 0x000fe60000004200 */
[----:B------:R1:W-:Y:S03]  /*5ae0*/  MUFU.EX2 R136, R3 ;  /* 0x0000000300887308 */ /* 0x0003e60000000800 */
[----:B------:R-:W-:Y:S01]  /*5af0*/  HMMA.16816.F32.BF16 R56, R4, R30, R108 ;  /* 0x0000001e0438723c */ /* 0x000fe2000004186c */
[----:B------:R-:W-:Y:S04]  /*5b00*/  LDSM.16.MT88.4 R28, [R198+0x6000] ;  /* 0x00600000c61c783b */ /* 0x000fe80000004200 */
[----:B------:R-:W-:Y:S02]  /*5b10*/  LDSM.16.MT88.4 R108, [R198+0x6800] ;  /* 0x00680000c66c783b */ /* 0x000fe40000004200 */
[----:B------:R-:W-:-:S02]  /*5b20*/  F2FP.BF16.PACK_AB R4, R141, R142 ;  /* 0x0000008e8d04723e */ /* 0x000fc400000010ff */
[----:B----4-:R-:W-:Y:S02]  /*5b30*/  F2FP.BF16.PACK_AB R6, R139, R140 ;  /* 0x0000008c8b06723e */ /* 0x010fe400000010ff */
[----:B---3--:R-:W-:Y:S01]  /*5b40*/  F2FP.BF16.PACK_AB R5, R137, R138 ;  /* 0x0000008a8905723e */ /* 0x008fe200000010ff */
[----:B-1----:R-:W-:-:S04]  /*5b50*/  FFMA.FTZ R3, R211, c[0x0][0x2d0], -R0 ;  /* 0x0000b400d3037a23 */ /* 0x002fc80000010800 */
[----:B------:R-:W1:Y:S02]  /*5b60*/  MUFU.EX2 R71, R3 ;  /* 0x0000000300477308 */ /* 0x000e640000000800 */
[----:B-1----:R-:W-:Y:S01]  /*5b70*/  F2FP.BF16.PACK_AB R7, R71, R136 ;  /* 0x000000884707723e */ /* 0x002fe200000010ff */
[----:B------:R-:W-:-:S05]  /*5b80*/  FFMA.FTZ R3, R221, c[0x0][0x2d0], -R2 ;  /* 0x0000b400dd037a23 */ /* 0x000fca0000010802 */
[----:B------:R1:W-:Y:S01]  /*5b90*/  MUFU.EX2 R70, R3 ;  /* 0x0000000300467308 */ /* 0x0003e20000000800 */
[C---:B-----5:R-:W-:Y:S08]  /*5ba0*/  HMMA.16816.F32.BF16 R80, R4.reuse, R12, R80 ;  /* 0x0000000c0450723c */ /* 0x060ff00000041850 */
[----:B------:R-:W-:Y:S01]  /*5bb0*/  HMMA.16816.F32.BF16 R88, R4, R14, R88 ;  /* 0x0000000e0458723c */ /* 0x000fe20000041858 */
[----:B------:R-:W3:Y:S01]  /*5bc0*/  LDSM.16.MT88.4 R12, [R199+0x6000] ;  /* 0x00600000c70c783b */ /* 0x000ee20000004200 */
[----:B-1----:R-:W-:-:S06]  /*5bd0*/  FFMA.FTZ R3, R222, c[0x0][0x2d0], -R2 ;  /* 0x0000b400de037a23 */ /* 0x002fcc0000010802 */
[C---:B--2---:R-:W-:Y:S01]  /*5be0*/  HMMA.16816.F32.BF16 R120, R4.reuse, R26, R64 ;  /* 0x0000001a0478723c */ /* 0x044fe20000041840 */
[----:B------:R1:W2:Y:S07]  /*5bf0*/  MUFU.EX2 R26, R3 ;  /* 0x00000003001a7308 */ /* 0x0002ae0000000800 */
[C---:B------:R-:W-:Y:S08]  /*5c00*/  HMMA.16816.F32.BF16 R72, R4.reuse, R16, R112 ;  /* 0x000000100448723c */ /* 0x040ff00000041870 */
[----:B------:R-:W-:Y:S01]  /*5c10*/  HMMA.16816.F32.BF16 R112, R4, R24, R76 ;  /* 0x000000180470723c */ /* 0x000fe2000004184c */
[----:B------:R-:W-:Y:S01]  /*5c20*/  LDSM.16.MT88.4 R76, [R198+0x3000] ;  /* 0x00300000c64c783b */ /* 0x000fe20000004200 */
[--C-:B-1----:R-:W-:Y:S01]  /*5c30*/  FFMA.FTZ R3, R223, c[0x0][0x2d0], -R2.reuse ;  /* 0x0000b400df037a23 */ /* 0x102fe20000010802 */
[----:B--2---:R-:W-:Y:S01]  /*5c40*/  F2FP.BF16.PACK_AB R64, R26, R70 ;  /* 0x000000461a40723e */ /* 0x004fe200000010ff */
[----:B------:R-:W-:-:S02]  /*5c50*/  FFMA.FTZ R2, R224, c[0x0][0x2d0], -R2 ;  /* 0x0000b400e0027a23 */ /* 0x000fc40000010802 */
[----:B------:R-:W-:Y:S02]  /*5c60*/  MUFU.EX2 R25, R3 ;  /* 0x0000000300197308 */ /* 0x000fe40000000800 */
[C---:B------:R-:W-:Y:S06]  /*5c70*/  HMMA.16816.F32.BF16 R48, R4.reuse, R20, R48 ;  /* 0x000000140430723c */ /* 0x040fec0000041830 */
[----:B------:R1:W2:Y:S02]  /*5c80*/  MUFU.EX2 R24, R2 ;  /* 0x0000000200187308 */ /* 0x0002a40000000800 */
[C---:B------:R-:W-:Y:S08]  /*5c90*/  HMMA.16816.F32.BF16 R16, R4.reuse, R18, R104 ;  /* 0x000000120410723c */ /* 0x040ff00000041868 */
[----:B---3--:R-:W-:Y:S01]  /*5ca0*/  HMMA.16816.F32.BF16 R32, R4, R12, R32 ;  /* 0x0000000c0420723c */ /* 0x008fe20000041820 */
[----:B-1----:R-:W-:Y:S01]  /*5cb0*/  FFMA.FTZ R2, R225, c[0x0][0x2d0], -R0 ;  /* 0x0000b400e1027a23 */ /* 0x002fe20000010800 */
[----:B--2---:R-:W-:-:S06]  /*5cc0*/  F2FP.BF16.PACK_AB R66, R24, R25 ;  /* 0x000000191842723e */ /* 0x004fcc00000010ff */
[C---:B------:R-:W-:Y:S01]  /*5cd0*/  HMMA.16816.F32.BF16 R96, R4.reuse, R8, R96 ;  /* 0x000000080460723c */ /* 0x040fe20000041860 */
[----:B------:R1:W-:Y:S07]  /*5ce0*/  MUFU.EX2 R21, R2 ;  /* 0x0000000200157308 */ /* 0x0003ee0000000800 */
[C---:B------:R-:W-:Y:S01]  /*5cf0*/  HMMA.16816.F32.BF16 R104, R4.reuse, R10, R84 ;  /* 0x0000000a0468723c */ /* 0x040fe20000041854 */
[----:B------:R-:W2:Y:S04]  /*5d00*/  LDSM.16.MT88.4 R8, [R201+0x6000] ;  /* 0x00600000c908783b */ /* 0x000ea80000004200 */
[----:B------:R-:W3:Y:S03]  /*5d10*/  LDSM.16.MT88.4 R84, [R200+0x3000] ;  /* 0x00300000c854783b */ /* 0x000ee60000004200 */
[----:B------:R-:W-:Y:S01]  /*5d20*/  HMMA.16816.F32.BF16 R60, R4, R28, R60 ;  /* 0x0000001c043c723c */ /* 0x000fe2000004183c */
[----:B-1----:R-:W-:-:S04]  /*5d30*/  FFMA.FTZ R2, R227, c[0x0][0x2d0], -R0 ;  /* 0x0000b400e3027a23 */ /* 0x002fc80000010800 */
[----:B------:R1:W4:Y:S03]  /*5d40*/  MUFU.EX2 R20, R2 ;  /* 0x0000000200147308 */ /* 0x0003260000000800 */
[C---:B------:R-:W-:Y:S08]  /*5d50*/  HMMA.16816.F32.BF16 R52, R4.reuse, R30, R52 ;  /* 0x0000001e0434723c */ /* 0x040ff00000041834 */
[----:B------:R-:W-:Y:S01]  /*5d60*/  HMMA.16816.F32.BF16 R36, R4, R22, R36 ;  /* 0x000000160424723c */ /* 0x000fe20000041824 */
[--C-:B-1----:R-:W-:Y:S01]  /*5d70*/  FFMA.FTZ R2, R226, c[0x0][0x2d0], -R0.reuse ;  /* 0x0000b400e2027a23 */ /* 0x102fe20000010800 */
[----:B----4-:R-:W-:Y:S01]  /*5d80*/  F2FP.BF16.PACK_AB R65, R20, R21 ;  /* 0x000000151441723e */ /* 0x010fe200000010ff */
[----:B------:R-:W-:-:S05]  /*5d90*/  FFMA.FTZ R0, R228, c[0x0][0x2d0], -R0 ;  /* 0x0000b400e4007a23 */ /* 0x000fca0000010800 */
[C---:B------:R-:W-:Y:S01]  /*5da0*/  HMMA.16816.F32.BF16 R56, R4.reuse, R14, R56 ;  /* 0x0000000e0438723c */ /* 0x040fe20000041838 */
[----:B------:R1:W-:Y:S07]  /*5db0*/  MUFU.EX2 R13, R2 ;  /* 0x00000002000d7308 */ /* 0x0003ee0000000800 */
[C---:B--2---:R-:W-:Y:S01]  /*5dc0*/  HMMA.16816.F32.BF16 R44, R4.reuse, R8, R44 ;  /* 0x00000008042c723c */ /* 0x044fe2000004182c */
[----:B------:R2:W4:Y:S07]  /*5dd0*/  MUFU.EX2 R12, R0 ;  /* 0x00000000000c7308 */ /* 0x00052e0000000800 */
[----:B------:R-:W-:Y:S01]  /*5de0*/  HMMA.16816.F32.BF16 R40, R4, R10, R40 ;  /* 0x0000000a0428723c */ /* 0x000fe20000041828 */
[----:B-1----:R-:W-:Y:S01]  /*5df0*/  FADD.FTZ R2, R242, R240 ;  /* 0x000000f0f2027221 */ /* 0x002fe20000010000 */
[----:B------:R-:W1:Y:S03]  /*5e00*/  LDSM.16.MT88.4 R4, [R201+0x6800] ;  /* 0x00680000c904783b */ /* 0x000e660000004200 */
[----:B------:R-:W-:-:S02]  /*5e10*/  FADD.FTZ R2, R243, R2 ;  /* 0x00000002f3027221 */ /* 0x000fc40000010000 */
[----:B--2---:R-:W-:Y:S01]  /*5e20*/  FADD.FTZ R0, R248, R247 ;  /* 0x000000f7f8007221 */ /* 0x004fe20000010000 */
[----:B----4-:R-:W-:Y:S01]  /*5e30*/  F2FP.BF16.PACK_AB R67, R12, R13 ;  /* 0x0000000d0c43723e */ /* 0x010fe200000010ff */
[----:B------:R-:W-:Y:S02]  /*5e40*/  FADD.FTZ R2, R245, R2 ;  /* 0x00000002f5027221 */ /* 0x000fe40000010000 */
[----:B------:R-:W-:Y:S02]  /*5e50*/  FADD.FTZ R0, R246, R0 ;  /* 0x00000000f6007221 */ /* 0x000fe40000010000 */
[----:B------:R-:W-:Y:S02]  /*5e60*/  FADD.FTZ R2, R236, R2 ;  /* 0x00000002ec027221 */ /* 0x000fe40000010000 */
[----:B------:R-:W-:Y:S01]  /*5e70*/  FADD.FTZ R0, R249, R0 ;  /* 0x00000000f9007221 */ /* 0x000fe20000010000 */
[----:B---3--:R-:W-:Y:S01]  /*5e80*/  HMMA.16816.F32.BF16 R80, R64, R84, R80 ;  /* 0x000000544050723c */ /* 0x008fe20000041850 */
[----:B------:R-:W-:-:S02]  /*5e90*/  FADD.FTZ R2, R234, R2 ;  /* 0x00000002ea027221 */ /* 0x000fc40000010000 */
[----:B------:R-:W-:Y:S02]  /*5ea0*/  FADD.FTZ R0, R239, R0 ;  /* 0x00000000ef007221 */ /* 0x000fe40000010000 */
[----:B------:R-:W-:Y:S02]  /*5eb0*/  FADD.FTZ R2, R235, R2 ;  /* 0x00000002eb027221 */ /* 0x000fe40000010000 */
[----:B------:R-:W-:Y:S01]  /*5ec0*/  FADD.FTZ R0, R241, R0 ;  /* 0x00000000f1007221 */ /* 0x000fe20000010000 */
[----:B------:R-:W-:Y:S01]  /*5ed0*/  HMMA.16816.F32.BF16 R84, R64, R86, R88 ;  /* 0x000000564054723c */ /* 0x000fe20000041858 */
        /* <DEDUP_REMOVED lines=9> */
[----:B------:R-:W-:Y:S03]  /*5f70*/  HMMA.16816.F32.BF16 R96, R64, R100, R112 ;  /* 0x000000644060723c */ /* 0x000fe60000041870 */
[----:B------:R-:W-:-:S04]  /*5f80*/  FADD.FTZ R0, R217, R0 ;  /* 0x00000000d9007221 */ /* 0x000fc80000010000 */
        /* <DEDUP_REMOVED lines=42> */
[----:B------:R-:W-:-:S05]  /*6230*/  FADD.FTZ R0, R12, R0 ;  /* 0x000000000c007221 */ /* 0x000fca0000010000 */
[----:B------:R2:W-:Y:S02]  /*6240*/  STL [R1+0x4], R0 ;  /* 0x0000040001007387 */ /* 0x0005e40000100800 */
[C---:B------:R-:W-:Y:S02]  /*6250*/  HMMA.16816.F32.BF16 R124, R64.reuse, R126, R56 ;  /* 0x0000007e407c723c */ /* 0x040fe40000041838 */
[----:B------:R2:W-:Y:S06]  /*6260*/  STL [R1], R2 ;  /* 0x0000000201007387 */ /* 0x0005ec0000100800 */
[C---:B-1----:R-:W-:Y:S08]  /*6270*/  HMMA.16816.F32.BF16 R60, R64.reuse, R4, R44 ;  /* 0x00000004403c723c */ /* 0x042ff0000004182c */
[----:B------:R-:W-:Y:S01]  /*6280*/  HMMA.16816.F32.BF16 R64, R64, R6, R40 ;  /* 0x000000064040723c */ /* 0x000fe20000041828 */
[----:B------:R-:W-:Y:S07]  /*6290*/  @!UPT UIADD3 URZ, URZ, URZ, URZ ;  /* 0x0000003f3f3ff290 */ /* 0x000fee000fffe03f */
[----:B------:R-:W-:Y:S11]  /*62a0*/  @!P0 BRA `(.L_x_141) ;  /* 0x00003ae000008947 */ /* 0x000ff60003800000 */
[----:B------:R-:W3:Y:S04]  /*62b0*/  LDL.64 R154, [R1+0x38] ;  /* 0x00003800019a7983 */ /* 0x000ee80000100a00 */
[----:B------:R-:W4:Y:S04]  /*62c0*/  LDL.64 R152, [R1+0x40] ;  /* 0x0000400001987983 */ /* 0x000f280000100a00 */
[----:B------:R-:W5:Y:S01]  /*62d0*/  LDL.64 R156, [R1+0x8] ;  /* 0x00000800019c7983 */ /* 0x000f620000100a00 */
[----:B--2---:R-:W-:Y:S01]  /*62e0*/  IMAD.MOV.U32 R0, RZ, RZ, c[0x0][0x208] ;  /* 0x00008200ff007624 */ /* 0x004fe200078e00ff */
[----:B------:R-:W-:Y:S01]  /*62f0*/  LOP3.LUT P1, RZ, R251, 0x2, RZ, 0xc0, !PT ;  /* 0x00000002fbff7812 */ /* 0x000fe2000782c0ff */
[----:B------:R-:W-:Y:S01]  /*6300*/  IMAD.MOV.U32 R236, RZ, RZ, c[0x0][0x20c] ;  /* 0x00008300ffec7624 */ /* 0x000fe200078e00ff */
[----:B------:R-:W1:Y:S01]  /*6310*/  S2R R159, SR_TID.X ;  /* 0x00000000009f7919 */ /* 0x000e620000002100 */
[----:B------:R-:W-:-:S02]  /*6320*/  LOP3.LUT R229, R229, 0xfffffffd, RZ, 0xc0, !PT ;  /* 0xfffffffde5e57812 */ /* 0x000fc400078ec0ff */
[----:B------:R-:W-:Y:S02]  /*6330*/  ISETP.GE.AND P6, PT, R252, c[0x0][0x1d4], PT ;  /* 0x00007500fc007a0c */ /* 0x000fe40003fc6270 */
[C-C-:B------:R-:W-:Y:S02]  /*6340*/  SHF.L.U64.HI R2, R0.reuse, 0x6, R236.reuse ;  /* 0x0000000600027819 */ /* 0x140fe400000102ec */
[C---:B------:R-:W-:Y:S01]  /*6350*/  SHF.L.U64.HI R237, R0.reuse, 0x5, R236 ;  /* 0x0000000500ed7819 */ /* 0x040fe200000102ec */
[----:B------:R-:W-:Y:S01]  /*6360*/  IMAD.SHL.U32 R236, R0, 0x20, RZ ;  /* 0x0000002000ec7824 */ /* 0x000fe200078e00ff */
[----:B------:R-:W-:Y:S02]  /*6370*/  LOP3.LUT P4, RZ, R251, 0x4, RZ, 0xc0, !PT ;  /* 0x00000004fbff7812 */ /* 0x000fe4000788c0ff */
[----:B------:R-:W-:-:S04]  /*6380*/  @P1 LOP3.LUT R229, R229, 0x2, RZ, 0xfc, !PT ;  /* 0x00000002e5e51812 */ /* 0x000fc800078efcff */
[----:B------:R-:W-:Y:S02]  /*6390*/  LOP3.LUT R229, R229, 0xfffffffe, RZ, 0xc0, !PT ;  /* 0xfffffffee5e57812 */ /* 0x000fe400078ec0ff */
[----:B-1----:R-:W-:-:S13]  /*63a0*/  ISETP.GT.AND P0, PT, R159, 0x7f, PT ;  /* 0x0000007f9f00780c */ /* 0x002fda0003f04270 */
[----:B------:R-:W-:Y:S01]  /*63b0*/  @P0 LOP3.LUT R229, R229, 0x1, RZ, 0xfc, !PT ;  /* 0x00000001e5e50812 */ /* 0x000fe200078efcff */
[----:B---3--:R-:W-:Y:S02]  /*63c0*/  IMAD.MOV.U32 R3, RZ, RZ, R155 ;  /* 0x000000ffff037224 */ /* 0x008fe400078e009b */
[----:B----4-:R-:W-:Y:S01]  /*63d0*/  IMAD.MOV.U32 R2, RZ, RZ, R152 ;  /* 0x000000ffff027224 */ /* 0x010fe200078e0098 */
[----:B-----5:R-:W-:-:S04]  /*63e0*/  ISETP.GE.AND P5, PT, R156, c[0x0][0x1d4], PT ;  /* 0x000075009c007a0c */ /* 0x020fc80003fa6270 */
[----:B------:R1:W-:Y:S04]  /*63f0*/  STL.64 [R1+0x18], R2 ;  /* 0x0000180201007387 */ /* 0x0003e80000100a00 */
.L_x_144:
[----:B-1----:R-:W2:Y:S01]  /*6400*/  LDL.64 R2, [R1+0x18] ;  /* 0x0000180001027983 */ /* 0x002ea20000100a00 */
[----:B------:R-:W-:Y:S04]  /*6410*/  DEPBAR.LE SB0, 0x0 ;  /* 0x000080000000791a */ /* 0x000fe80000000000 */
[----:B------:R-:W-:Y:S01]  /*6420*/  WARPSYNC 0xffffffff ;  /* 0xffffffff00007948 */ /* 0x000fe20003800000 */
[----:B------:R-:W3:Y:S01]  /*6430*/  LDL.64 R54, [R1+0x40] ;  /* 0x0000400001367983 */ /* 0x000ee20000100a00 */
[----:B------:R-:W-:Y:S01]  /*6440*/  SHF.R.S32.HI R0, RZ, 0x1f, R209 ;  /* 0x0000001fff007819 */ /* 0x000fe200000114d1 */
[----:B------:R-:W-:Y:S01]  /*6450*/  IMAD.WIDE.U32 R36, R209, c[0x0][0x208], RZ ;  /* 0x00008200d1247a25 */ /* 0x000fe200078e00ff */
[----:B------:R-:W-:Y:S01]  /*6460*/  MOV R169, c[0x0][0x20c] ;  /* 0x0000830000a97a02 */ /* 0x000fe20000000f00 */
[----:B------:R-:W-:Y:S01]  /*6470*/  BSSY B0, `(.L_x_142) ;  /* 0x000018e000007945 */ /* 0x000fe20003800000 */
[----:B------:R-:W-:Y:S01]  /*6480*/  MOV R168, c[0x0][0x208] ;  /* 0x0000820000a87a02 */ /* 0x000fe20000000f00 */
[----:B------:R-:W4:Y:S01]  /*6490*/  LDL.64 R46, [R1+0x38] ;  /* 0x00003800012e7983 */ /* 0x000f220000100a00 */
[----:B------:R-:W-:Y:S01]  /*64a0*/  IMAD R0, R0, c[0x0][0x208], RZ ;  /* 0x0000820000007a24 */ /* 0x000fe200078e02ff */
[----:B------:R-:W-:Y:S01]  /*64b0*/  LOP3.LUT R229, R229, 0xfffffffb, RZ, 0xc0, !PT ;  /* 0xfffffffbe5e57812 */ /* 0x000fe200078ec0ff */
[----:B------:R-:W-:Y:S01]  /*64c0*/  IMAD.WIDE.U32 R38, R36, 0x70, R236 ;  /* 0x0000007024267825 */ /* 0x000fe200078e00ec */
[----:B------:R-:W-:Y:S02]  /*64d0*/  SHF.L.U64.HI R168, R168, 0x6, R169 ;  /* 0x00000006a8a87819 */ /* 0x000fe400000102a9 */
[----:B------:R-:W-:Y:S01]  /*64e0*/  BAR.SYNC.DEFER_BLOCKING 0x0 ;  /* 0x0000000000007b1d */ /* 0x000fe20000010000 */
[----:B------:R-:W-:Y:S05]  /*64f0*/  IMAD R0, R209, c[0x0][0x20c], R0 ;  /* 0x00008300d1007a24 */ /* 0x000fea00078e0200 */
[----:B------:R-:W-:Y:S05]  /*6500*/  IADD3 R0, R37, R0, RZ ;  /* 0x0000000025007210 */ /* 0x000fea0007ffe0ff */
[----:B------:R-:W-:Y:S01]  /*6510*/  IMAD R37, R0, 0x70, RZ ;  /* 0x0000007000257824 */ /* 0x000fe200078e02ff */
[----:B------:R-:W1:Y:S08]  /*6520*/  LDSM.16.M88.4 R8, [R196] ;  /* 0x00000000c408783b */ /* 0x000e700000000200 */
[----:B------:R-:W5:Y:S08]  /*6530*/  S2R R45, SR_TID.X ;  /* 0x00000000002d7919 */ /* 0x000f700000002100 */
[----:B------:R-:W5:Y:S08]  /*6540*/  LDSM.16.M88.4 R16, [R196+0x800] ;  /* 0x00080000c410783b */ /* 0x000f700000000200 */
[----:B------:R-:W5:Y:S08]  /*6550*/  LDSM.16.M88.4 R24, [R196+0x1000] ;  /* 0x00100000c418783b */ /* 0x000f700000000200 */
[----:B------:R-:W4:Y:S04]  /*6560*/  LDL R234, [R1+0x30] ;  /* 0x0000300001ea7983 */ /* 0x000f280000100800 */
[----:B------:R-:W5:Y:S01]  /*6570*/  LDSM.16.M88.4 R32, [R196+0x1800] ;  /* 0x00180000c420783b */ /* 0x000f620000000200 */
[C---:B-1----:R-:W-:Y:S03]  /*6580*/  HMMA.16816.F32.BF16 R4, R128.reuse, R8, RZ ;  /* 0x000000088004723c */ /* 0x042fe600000418ff */
[----:B-----5:R-:W-:Y:S04]  /*6590*/  SHF.R.S32.HI R44, RZ, 0x1f, R45 ;  /* 0x0000001fff2c7819 */ /* 0x020fe8000001142d */
[----:B------:R-:W1:Y:S01]  /*65a0*/  LDSM.16.M88.4 R40, [R196+0x2000] ;  /* 0x00200000c428783b */ /* 0x000e620000000200 */
[----:B------:R-:W-:Y:S04]  /*65b0*/  ISETP.GT.AND P2, PT, R45, 0x7f, PT ;  /* 0x0000007f2d00780c */ /* 0x000fe80003f44270 */
[-C--:B------:R-:W-:Y:S01]  /*65c0*/  LEA.HI R44, R44, R45.reuse, RZ, 0x3 ;  /* 0x0000002d2c2c7211 */ /* 0x080fe200078f18ff */
[C---:B------:R-:W-:Y:S03]  /*65d0*/  HMMA.16816.F32.BF16 R8, R128.reuse, R10, RZ ;  /* 0x0000000a8008723c */ /* 0x040fe600000418ff */
[----:B------:R-:W-:Y:S01]  /*65e0*/  LOP3.LUT R44, R44, 0xfffffff8, RZ, 0xc0, !PT ;  /* 0xfffffff82c2c7812 */ /* 0x000fe200078ec0ff */
[----:B------:R-:W5:Y:S04]  /*65f0*/  LDSM.16.M88.4 R48, [R196+0x2800] ;  /* 0x00280000c430783b */ /* 0x000f680000000200 */
[C---:B------:R-:W-:Y:S01]  /*6600*/  HMMA.16816.F32.BF16 R12, R128.reuse, R16, RZ ;  /* 0x00000010800c723c */ /* 0x040fe200000418ff */
[----:B------:R-:W-:Y:S03]  /*6610*/  IADD3 R44, -R44, R45, RZ ;  /* 0x0000002d2c2c7210 */ /* 0x000fe60007ffe1ff */
[----:B------:R-:W-:Y:S01]  /*6620*/  MOV R45, c[0x0][0x208] ;  /* 0x00008200002d7a02 */ /* 0x000fe20000000f00 */
[----:B------:R-:W1:Y:S01]  /*6630*/  LDSM.16.M88.4 R56, [R196+0x3000] ;  /* 0x00300000c438783b */ /* 0x000e620000000200 */
[----:B------:R-:W-:Y:S02]  /*6640*/  LOP3.LUT P3, RZ, R44, 0x2, RZ, 0xc0, !PT ;  /* 0x000000022cff7812 */ /* 0x000fe4000786c0ff */
[C---:B------:R-:W-:Y:S01]  /*6650*/  HMMA.16816.F32.BF16 R16, R128.reuse, R18, RZ ;  /* 0x000000128010723c */ /* 0x040fe200000418ff */
[----:B------:R-:W-:Y:S07]  /*6660*/  SHF.L.U32 R45, R45, 0x6, RZ ;  /* 0x000000062d2d7819 */ /* 0x000fee00000006ff */
[C---:B------:R-:W-:Y:S08]  /*6670*/  HMMA.16816.F32.BF16 R20, R128.reuse, R24, RZ ;  /* 0x000000188014723c */ /* 0x040ff000000418ff */
[C---:B------:R-:W-:Y:S08]  /*6680*/  HMMA.16816.F32.BF16 R24, R128.reuse, R26, RZ ;  /* 0x0000001a8018723c */ /* 0x040ff000000418ff */
[C---:B------:R-:W-:Y:S08]  /*6690*/  HMMA.16816.F32.BF16 R28, R128.reuse, R32, RZ ;  /* 0x00000020801c723c */ /* 0x040ff000000418ff */
[C---:B------:R-:W-:Y:S01]  /*66a0*/  HMMA.16816.F32.BF16 R32, R128.reuse, R34, RZ ;  /* 0x000000228020723c */ /* 0x040fe200000418ff */
[----:B--2---:R-:W-:Y:S05]  /*66b0*/  IMAD.WIDE.U32 R2, R36, 0x70, R2 ;  /* 0x0000007024027825 */ /* 0x004fea00078e0002 */
[C---:B------:R-:W-:Y:S02]  /*66c0*/  LEA R52, P0, R2.reuse, c[0x0][0x1f8], 0x1 ;  /* 0x00007e0002347a11 */ /* 0x040fe400078008ff */
[----:B------:R-:W-:Y:S04]  /*66d0*/  IADD3 R0, R3, R37, RZ ;  /* 0x0000002503007210 */ /* 0x000fe80007ffe0ff */
[----:B------:R-:W-:Y:S02]  /*66e0*/  LEA.HI.X R53, R2, c[0x0][0x1fc], R0, 0x1, P0 ;  /* 0x00007f0002357a11 */ /* 0x000fe400000f0c00 */
[C---:B------:R-:W-:Y:S02]  /*66f0*/  IADD3 R0, R196.reuse, 0x20, RZ ;  /* 0x00000020c4007810 */ /* 0x040fe40007ffe0ff */
[----:B------:R-:W-:Y:S02]  /*6700*/  @P3 IADD3 R0, R196, -0x20, RZ ;  /* 0xffffffe0c4003810 */ /* 0x000fe40007ffe0ff */
[----:B------:R-:W-:Y:S02]  /*6710*/  @!P2 IADD3 R3, P1, P0, R236, R38, R236 ;  /* 0x00000026ec03a210 */ /* 0x000fe4000783e0ec */
[----:B------:R-:W-:Y:S01]  /*6720*/  IADD3 R2, R37, R39, RZ ;  /* 0x0000002725027210 */ /* 0x000fe20007ffe0ff */
[----:B------:R-:W2:Y:S01]  /*6730*/  LDSM.16.M88.4 R136, [R0] ;  /* 0x000000000088783b */ /* 0x000ea20000000200 */
[C---:B-1----:R-:W-:Y:S02]  /*6740*/  HMMA.16816.F32.BF16 R36, R128.reuse, R40, RZ ;  /* 0x000000288024723c */ /* 0x042fe400000418ff */
[----:B------:R-:W-:Y:S02]  /*6750*/  @!P2 IADD3.X R44, R237, R2, R237, P1, P0 ;  /* 0x00000002ed2ca210 */ /* 0x000fe40000fe04ed */
[----:B---3--:R-:W-:Y:S02]  /*6760*/  @!P2 IADD3 R3, P0, R3, R54, RZ ;  /* 0x000000360303a210 */ /* 0x008fe40007f1e0ff */
[----:B------:R-:W-:Y:S01]  /*6770*/  IADD3 R2, P1, R52, R45, RZ ;  /* 0x0000002d34027210 */ /* 0x000fe20007f3e0ff */
[----:B------:R-:W1:Y:S01]  /*6780*/  LDSM.16.M88.4 R140, [R0+0x800] ;  /* 0x00080000008c783b */ /* 0x000e620000000200 */
[C---:B------:R-:W-:Y:S01]  /*6790*/  HMMA.16816.F32.BF16 R40, R128.reuse, R42, RZ ;  /* 0x0000002a8028723c */ /* 0x040fe200000418ff */
[----:B----4-:R-:W-:Y:S03]  /*67a0*/  @!P2 IADD3.X R44, R44, R47, RZ, P0, !PT ;  /* 0x0000002f2c2ca210 */ /* 0x010fe600007fe4ff */
[C---:B------:R-:W-:Y:S03]  /*67b0*/  @!P2 LEA R70, P0, R3.reuse, c[0x0][0x1f8], 0x1 ;  /* 0x00007e000346aa11 */ /* 0x040fe600078008ff */
[----:B------:R-:W3:Y:S01]  /*67c0*/  LDSM.16.M88.4 R144, [R0+0x1000] ;  /* 0x001000000090783b */ /* 0x000ee20000000200 */
[----:B------:R-:W-:Y:S04]  /*67d0*/  @!P2 LEA.HI.X R71, R3, c[0x0][0x1fc], R44, 0x1, P0 ;  /* 0x00007f000347aa11 */ /* 0x000fe800000f0c2c */
[-C--:B------:R-:W-:Y:S02]  /*67e0*/  IADD3.X R3, R53, R168.reuse, RZ, P1, !PT ;  /* 0x000000a835037210 */ /* 0x080fe40000ffe4ff */
[----:B------:R-:W-:Y:S01]  /*67f0*/  IADD3 R54, P0, R2, R45, RZ ;  /* 0x0000002d02367210 */ /* 0x000fe20007f1e0ff */
[----:B------:R-:W4:Y:S01]  /*6800*/  LDSM.16.M88.4 R148, [R0+0x1800] ;  /* 0x001800000094783b */ /* 0x000f220000000200 */
[C---:B-----5:R-:W-:Y:S02]  /*6810*/  HMMA.16816.F32.BF16 R44, R128.reuse, R48, RZ ;  /* 0x00000030802c723c */ /* 0x060fe400000418ff */
[----:B------:R-:W-:Y:S05]  /*6820*/  IADD3.X R55, R3, R168, RZ, P0, !PT ;  /* 0x000000a803377210 */ /* 0x000fea00007fe4ff */
[----:B------:R-:W5:Y:S01]  /*6830*/  LDSM.16.M88.4 R152, [R0+0x2000] ;  /* 0x002000000098783b */ /* 0x000f620000000200 */
[C---:B------:R-:W-:Y:S07]  /*6840*/  HMMA.16816.F32.BF16 R48, R128.reuse, R50, RZ ;  /* 0x000000328030723c */ /* 0x040fee00000418ff */
[----:B------:R-:W1:Y:S08]  /*6850*/  LDSM.16.M88.4 R156, [R0+0x2800] ;  /* 0x00280000009c783b */ /* 0x000e700000000200 */
[----:B------:R2:W1:Y:S01]  /*6860*/  LDSM.16.M88.4 R160, [R0+0x3000] ;  /* 0x0030000000a0783b */ /* 0x0004620000000200 */
[----:B------:R-:W-:Y:S07]  /*6870*/  ISETP.GT.AND P0, PT, R209, R234, PT ;  /* 0x000000ead100720c */ /* 0x000fee0003f04270 */
[----:B------:R-:W-:Y:S01]  /*6880*/  @!PT LDS RZ, [RZ] ;  /* 0x00000000fffff984 */ /* 0x000fe20000000800 */
[----:B------:R-:W-:Y:S01]  /*6890*/  @!PT LDS RZ, [RZ] ;  /* 0x00000000fffff984 */ /* 0x000fe20000000800 */
[----:B------:R-:W-:Y:S01]  /*68a0*/  @!PT LDS RZ, [RZ] ;  /* 0x00000000fffff984 */ /* 0x000fe20000000800 */
[----:B------:R1:W-:Y:S08]  /*68b0*/  LDGSTS.E.BYPASS.LTC128B.128 [R208+0x100], [R52.64], !P5 ;  /* 0x0010000034d07fae */ /* 0x0003f0000e901d46 */
[----:B------:R1:W-:Y:S01]  /*68c0*/  LDGSTS.E.BYPASS.LTC128B.128 [R208+0x3900], [R52.64+0x80], !P6 ;  /* 0x0390008034d07fae */ /* 0x0003e2000f101d46 */
[----:B------:R-:W-:Y:S02]  /*68d0*/  @P0 LOP3.LUT R229, R229, 0x4, RZ, 0xfc, !PT ;  /* 0x00000004e5e50812 */ /* 0x000fe400078efcff */
[C---:B--2---:R-:W-:Y:S05]  /*68e0*/  IADD3 R0, R196.reuse, 0x40, RZ ;  /* 0x00000040c4007810 */ /* 0x044fea0007ffe0ff */
[----:B------:R2:W-:Y:S01]  /*68f0*/  LDGSTS.E.BYPASS.LTC128B.128 [R208+0x1100], [R2.64], !P5 ;  /* 0x0110000002d07fae */ /* 0x0005e2000e901d46 */
[----:B------:R-:W-:Y:S07]  /*6900*/  @P4 IADD3 R0, R196, -0x40, RZ ;  /* 0xffffffc0c4004810 */ /* 0x000fee0007ffe0ff */
[----:B------:R2:W-:Y:S08]  /*6910*/  LDGSTS.E.BYPASS.LTC128B.128 [R208+0x4900], [R2.64+0x80], !P6 ;  /* 0x0490008002d07fae */ /* 0x0005f0000f101d46 */
[----:B------:R1:W-:Y:S08]  /*6920*/  LDGSTS.E.BYPASS.LTC128B.128 [R208+0x2100], [R54.64], !P5 ;  /* 0x0210000036d07fae */ /* 0x0003f0000e901d46 */
[----:B------:R1:W-:Y:S08]  /*6930*/  LDGSTS.E.BYPASS.LTC128B.128 [R208+0x5900], [R54.64+0x80], !P6 ;  /* 0x0590008036d07fae */ /* 0x0003f0000f101d46 */
[----:B------:R2:W-:Y:S08]  /*6940*/  @!P2 LDGSTS.E.BYPASS.LTC128B.128 [R208+0x3100], [R70.64], !P5 ;  /* 0x0310000046d0afae */ /* 0x0005f0000e901d46 */
[----:B------:R2:W-:Y:S08]  /*6950*/  @!P2 LDGSTS.E.BYPASS.LTC128B.128 [R208+0x6900], [R70.64+0x80], !P6 ;  /* 0x0690008046d0afae */ /* 0x0005f0000f101d46 */
[----:B------:R-:W2:Y:S01]  /*6960*/  LDSM.16.M88.4 R168, [R0] ;  /* 0x0000000000a8783b */ /* 0x000ea20000000200 */
[C---:B-1----:R-:W-:Y:S07]  /*6970*/  HMMA.16816.F32.BF16 R52, R128.reuse, R56, RZ ;  /* 0x000000388034723c */ /* 0x042fee00000418ff */
[----:B------:R-:W0:Y:S01]  /*6980*/  LDGDEPBAR ;  /* 0x00000000000079af */ /* 0x000e220000000000 */
[----:B------:R-:W-:Y:S07]  /*6990*/  HMMA.16816.F32.BF16 R56, R128, R58, RZ ;  /* 0x0000003a8038723c */ /* 0x000fee00000418ff */
[----:B------:R-:W-:Y:S01]  /*69a0*/  LDSM.16.M88.4 R176, [R197+0x3000] ;  /* 0x00300000c5b0783b */ /* 0x000fe20000000200 */
[C---:B------:R-:W-:Y:S08]  /*69b0*/  HMMA.16816.F32.BF16 R4, R132.reuse, R136, R4 ;  /* 0x000000888404723c */ /* 0x040ff00000041804 */
[C---:B------:R-:W-:Y:S01]  /*69c0*/  HMMA.16816.F32.BF16 R8, R132.reuse, R138, R8 ;  /* 0x0000008a8408723c */ /* 0x040fe20000041808 */
[----:B------:R-:W1:Y:S07]  /*69d0*/  LDSM.16.M88.4 R136, [R0+0x800] ;  /* 0x000800000088783b */ /* 0x000e6e0000000200 */
        /* <DEDUP_REMOVED lines=8> */
[----:B------:R-:W4:Y:S07]  /*6a60*/  LDSM.16.M88.4 R148, [R0+0x2000] ;  /* 0x002000000094783b */ /* 0x000f2e0000000200 */
[C---:B-----5:R-:W-:Y:S08]  /*6a70*/  HMMA.16816.F32.BF16 R36, R132.reuse, R152, R36 ;  /* 0x000000988424723c */ /* 0x060ff00000041824 */
[C---:B------:R-:W-:Y:S01]  /*6a80*/  HMMA.16816.F32.BF16 R40, R132.reuse, R154, R40 ;  /* 0x0000009a8428723c */ /* 0x040fe20000041828 */
[----:B------:R-:W5:Y:S07]  /*6a90*/  LDSM.16.M88.4 R152, [R0+0x2800] ;  /* 0x002800000098783b */ /* 0x000f6e0000000200 */
[C---:B------:R-:W-:Y:S08]  /*6aa0*/  HMMA.16816.F32.BF16 R44, R132.reuse, R156, R44 ;  /* 0x0000009c842c723c */ /* 0x040ff0000004182c */
[C---:B------:R-:W-:Y:S01]  /*6ab0*/  HMMA.16816.F32.BF16 R48, R132.reuse, R158, R48 ;  /* 0x0000009e8430723c */ /* 0x040fe20000041830 */
[----:B------:R-:W-:Y:S07]  /*6ac0*/  LDSM.16.M88.4 R156, [R197] ;  /* 0x00000000c59c783b */ /* 0x000fee0000000200 */
[C---:B------:R-:W-:Y:S08]  /*6ad0*/  HMMA.16816.F32.BF16 R52, R132.reuse, R160, R52 ;  /* 0x000000a08434723c */ /* 0x040ff00000041834 */
[----:B------:R-:W-:Y:S01]  /*6ae0*/  HMMA.16816.F32.BF16 R56, R132, R162, R56 ;  /* 0x000000a28438723c */ /* 0x000fe20000041838 */
[----:B------:R-:W-:Y:S07]  /*6af0*/  LDSM.16.M88.4 R160, [R197+0x2000] ;  /* 0x00200000c5a0783b */ /* 0x000fee0000000200 */
[C---:B--2---:R-:W-:Y:S08]  /*6b00*/  HMMA.16816.F32.BF16 R4, R164.reuse, R168, R4 ;  /* 0x000000a8a404723c */ /* 0x044ff00000041804 */
[C---:B------:R-:W-:Y:S01]  /*6b10*/  HMMA.16816.F32.BF16 R8, R164.reuse, R170, R8 ;  /* 0x000000aaa408723c */ /* 0x040fe20000041808 */
[----:B------:R-:W-:Y:S07]  /*6b20*/  LDSM.16.M88.4 R168, [R197+0x2800] ;  /* 0x00280000c5a8783b */ /* 0x000fee0000000200 */
[C---:B-1----:R-:W-:Y:S08]  /*6b30*/  HMMA.16816.F32.BF16 R12, R164.reuse, R136, R12 ;  /* 0x00000088a40c723c */ /* 0x042ff0000004180c */
[C---:B------:R-:W-:Y:S01]  /*6b40*/  HMMA.16816.F32.BF16 R16, R164.reuse, R138, R16 ;  /* 0x0000008aa410723c */ /* 0x040fe20000041810 */
[----:B------:R-:W1:Y:S07]  /*6b50*/  LDSM.16.M88.4 R136, [R0+0x3000] ;  /* 0x003000000088783b */ /* 0x000e6e0000000200 */
[C---:B------:R-:W-:Y:S08]  /*6b60*/  HMMA.16816.F32.BF16 R20, R164.reuse, R140, R20 ;  /* 0x0000008ca414723c */ /* 0x040ff00000041814 */
[C---:B------:R-:W-:Y:S01]  /*6b70*/  HMMA.16816.F32.BF16 R24, R164.reuse, R142, R24 ;  /* 0x0000008ea418723c */ /* 0x040fe20000041818 */
[----:B------:R-:W2:Y:S07]  /*6b80*/  LDSM.16.M88.4 R140, [R197+0x800] ;  /* 0x00080000c58c783b */ /* 0x000eae0000000200 */
        /* <DEDUP_REMOVED lines=8> */
[----:B------:R-:W-:Y:S07]  /*6c10*/  LDSM.16.M88.4 R152, [R196+0x4000] ;  /* 0x00400000c498783b */ /* 0x000fee0000000200 */
[C---:B-1----:R-:W-:Y:S08]  /*6c20*/  HMMA.16816.F32.BF16 R52, R164.reuse, R136, R52 ;  /* 0x00000088a434723c */ /* 0x042ff00000041834 */
[----:B------:R-:W-:Y:S01]  /*6c30*/  HMMA.16816.F32.BF16 R56, R164, R138, R56 ;  /* 0x0000008aa438723c */ /* 0x000fe20000041838 */
[----:B------:R-:W1:Y:S07]  /*6c40*/  LDSM.16.M88.4 R136, [R196+0x3800] ;  /* 0x00380000c488783b */ /* 0x000e6e0000000200 */
[C---:B------:R-:W-:Y:S08]  /*6c50*/  HMMA.16816.F32.BF16 R4, R172.reuse, R156, R4 ;  /* 0x0000009cac04723c */ /* 0x040ff00000041804 */
[C---:B------:R-:W-:Y:S01]  /*6c60*/  HMMA.16816.F32.BF16 R8, R172.reuse, R158, R8 ;  /* 0x0000009eac08723c */ /* 0x040fe20000041808 */
[----:B------:R-:W-:Y:S07]  /*6c70*/  LDSM.16.M88.4 R156, [R202+0x3800] ;  /* 0x00380000ca9c783b */ /* 0x000fee0000000200 */
[C---:B--2---:R-:W-:Y:S08]  /*6c80*/  HMMA.16816.F32.BF16 R12, R172.reuse, R140, R12 ;  /* 0x0000008cac0c723c */ /* 0x044ff0000004180c */
        /* <DEDUP_REMOVED lines=8> */
[C---:B------:R-:W-:Y:S08]  /*6d10*/  HMMA.16816.F32.BF16 R36, R172.reuse, R160, R36 ;  /* 0x000000a0ac24723c */ /* 0x040ff00000041824 */
[C---:B------:R-:W-:Y:S01]  /*6d20*/  HMMA.16816.F32.BF16 R40, R172.reuse, R162, R40 ;  /* 0x000000a2ac28723c */ /* 0x040fe20000041828 */
[----:B------:R-:W-:Y:S07]  /*6d30*/  LDSM.16.M88.4 R160, [R202+0x4000] ;  /* 0x00400000caa0783b */ /* 0x000fee0000000200 */
[C---:B------:R-:W-:Y:S08]  /*6d40*/  HMMA.16816.F32.BF16 R44, R172.reuse, R168, R44 ;  /* 0x000000a8ac2c723c */ /* 0x040ff0000004182c */
[C---:B------:R-:W-:Y:S01]  /*6d50*/  HMMA.16816.F32.BF16 R48, R172.reuse, R170, R48 ;  /* 0x000000aaac30723c */ /* 0x040fe20000041830 */
[----:B------:R-:W-:Y:S07]  /*6d60*/  LDSM.16.M88.4 R168, [R202+0x4800] ;  /* 0x00480000caa8783b */ /* 0x000fee0000000200 */
[C---:B------:R-:W-:Y:S08]  /*6d70*/  HMMA.16816.F32.BF16 R52, R172.reuse, R176, R52 ;  /* 0x000000b0ac34723c */ /* 0x040ff00000041834 */
[----:B------:R-:W-:Y:S01]  /*6d80*/  HMMA.16816.F32.BF16 R56, R172, R178, R56 ;  /* 0x000000b2ac38723c */ /* 0x000fe20000041838 */
[----:B------:R-:W-:Y:S07]  /*6d90*/  LDSM.16.M88.4 R176, [R202+0x6000] ;  /* 0x00600000cab0783b */ /* 0x000fee0000000200 */
[C---:B-1----:R-:W-:Y:S08]  /*6da0*/  HMMA.16816.F32.BF16 R4, R180.reuse, R136, R4 ;  /* 0x00000088b404723c */ /* 0x042ff00000041804 */
[C---:B------:R-:W-:Y:S01]  /*6db0*/  HMMA.16816.F32.BF16 R8, R180.reuse, R138, R8 ;  /* 0x0000008ab408723c */ /* 0x040fe20000041808 */
[----:B------:R-:W1:Y:S07]  /*6dc0*/  LDSM.16.M88.4 R136, [R196+0x6000] ;  /* 0x00600000c488783b */ /* 0x000e6e0000000200 */
[C---:B------:R-:W-:Y:S08]  /*6dd0*/  HMMA.16816.F32.BF16 R12, R180.reuse, R152, R12 ;  /* 0x00000098b40c723c */ /* 0x040ff0000004180c */
[C---:B------:R-:W-:Y:S01]  /*6de0*/  HMMA.16816.F32.BF16 R16, R180.reuse, R154, R16 ;  /* 0x0000009ab410723c */ /* 0x040fe20000041810 */
[----:B------:R-:W5:Y:S07]  /*6df0*/  LDSM.16.M88.4 R152, [R196+0x6800] ;  /* 0x00680000c498783b */ /* 0x000f6e0000000200 */
        /* <DEDUP_REMOVED lines=8> */
[----:B------:R-:W-:Y:S07]  /*6e80*/  LDSM.16.M88.4 R148, [R0+0x3800] ;  /* 0x003800000094783b */ /* 0x000fee0000000200 */
[C---:B-1----:R-:W-:Y:S08]  /*6e90*/  HMMA.16816.F32.BF16 R44, R180.reuse, R136, R44 ;  /* 0x00000088b42c723c */ /* 0x042ff0000004182c */
[C---:B------:R-:W-:Y:S01]  /*6ea0*/  HMMA.16816.F32.BF16 R48, R180.reuse, R138, R48 ;  /* 0x0000008ab430723c */ /* 0x040fe20000041830 */
[----:B------:R-:W1:Y:S07]  /*6eb0*/  LDSM.16.M88.4 R136, [R202+0x6800] ;  /* 0x00680000ca88783b */ /* 0x000e6e0000000200 */
[C---:B-----5:R-:W-:Y:S08]  /*6ec0*/  HMMA.16816.F32.BF16 R52, R180.reuse, R152, R52 ;  /* 0x00000098b434723c */ /* 0x060ff00000041834 */
[----:B------:R-:W-:Y:S01]  /*6ed0*/  HMMA.16816.F32.BF16 R56, R180, R154, R56 ;  /* 0x0000009ab438723c */ /* 0x000fe20000041838 */
[----:B------:R-:W-:Y:S07]  /*6ee0*/  LDSM.16.M88.4 R152, [R0+0x5000] ;  /* 0x005000000098783b */ /* 0x000fee0000000200 */
[C---:B------:R-:W-:Y:S08]  /*6ef0*/  HMMA.16816.F32.BF16 R4, R184.reuse, R156, R4 ;  /* 0x0000009cb804723c */ /* 0x040ff00000041804 */
[C---:B------:R-:W-:Y:S01]  /*6f00*/  HMMA.16816.F32.BF16 R8, R184.reuse, R158, R8 ;  /* 0x0000009eb808723c */ /* 0x040fe20000041808 */
[----:B------:R-:W-:Y:S07]  /*6f10*/  LDSM.16.M88.4 R156, [R0+0x5800] ;  /* 0x00580000009c783b */ /* 0x000fee0000000200 */
[C---:B------:R-:W-:Y:S08]  /*6f20*/  HMMA.16816.F32.BF16 R12, R184.reuse, R160, R12 ;  /* 0x000000a0b80c723c */ /* 0x040ff0000004180c */
[C---:B------:R-:W-:Y:S01]  /*6f30*/  HMMA.16816.F32.BF16 R16, R184.reuse, R162, R16 ;  /* 0x000000a2b810723c */ /* 0x040fe20000041810 */
[----:B------:R-:W-:Y:S07]  /*6f40*/  LDSM.16.M88.4 R160, [R0+0x6000] ;  /* 0x0060000000a0783b */ /* 0x000fee0000000200 */
        /* <DEDUP_REMOVED lines=9> */
[C---:B------:R-:W-:Y:S08]  /*6fe0*/  HMMA.16816.F32.BF16 R44, R184.reuse, R176, R44 ;  /* 0x000000b0b82c723c */ /* 0x040ff0000004182c */
[C---:B------:R-:W-:Y:S01]  /*6ff0*/  HMMA.16816.F32.BF16 R48, R184.reuse, R178, R48 ;  /* 0x000000b2b830723c */ /* 0x040fe20000041830 */
[----:B------:R-:W4:Y:S07]  /*7000*/  LDSM.16.M88.4 R176, [R197+0x3800] ;  /* 0x00380000c5b0783b */ /* 0x000f2e0000000200 */
[C---:B-1----:R-:W-:Y:S08]  /*7010*/  HMMA.16816.F32.BF16 R52, R184.reuse, R136, R52 ;  /* 0x00000088b834723c */ /* 0x042ff00000041834 */
[----:B------:R-:W-:Y:S01]  /*7020*/  HMMA.16816.F32.BF16 R56, R184, R138, R56 ;  /* 0x0000008ab838723c */ /* 0x000fe20000041838 */
[----:B------:R-:W1:Y:S07]  /*7030*/  LDSM.16.M88.4 R136, [R197+0x4000] ;  /* 0x00400000c588783b */ /* 0x000e6e0000000200 */
[C---:B------:R-:W-:Y:S08]  /*7040*/  HMMA.16816.F32.BF16 R4, R188.reuse, R148, R4 ;  /* 0x00000094bc04723c */ /* 0x040ff00000041804 */
[C---:B------:R-:W-:Y:S08]  /*7050*/  HMMA.16816.F32.BF16 R8, R188.reuse, R150, R8 ;  /* 0x00000096bc08723c */ /* 0x040ff00000041808 */
[C---:B--2---:R-:W-:Y:S08]  /*7060*/  HMMA.16816.F32.BF16 R12, R188.reuse, R140, R12 ;  /* 0x0000008cbc0c723c */ /* 0x044ff0000004180c */
        /* <DEDUP_REMOVED lines=13> */
[C---:B-1----:R-:W-:Y:S08]  /*7140*/  HMMA.16816.F32.BF16 R12, R192.reuse, R136, R12 ;  /* 0x00000088c00c723c */ /* 0x042ff0000004180c */
[----:B------:R-:W-:Y:S01]  /*7150*/  FMUL.FTZ R0, R4, c[0x0][0x320] ;  /* 0x0000c80004007a20 */ /* 0x000fe20000410000 */
[C---:B------:R-:W-:Y:S03]  /*7160*/  HMMA.16816.F32.BF16 R16, R192.reuse, R138, R16 ;  /* 0x0000008ac010723c */ /* 0x040fe60000041810 */
[----:B------:R1:W2:Y:S04]  /*7170*/  MUFU.TANH R144, R0 ;  /* 0x0000000000907308 */ /* 0x0002a80000002400 */
[----:B------:R-:W-:Y:S02]  /*7180*/  FMUL.FTZ R10, R10, c[0x0][0x320] ;  /* 0x0000c8000a0a7a20 */ /* 0x000fe40000410000 */
[----:B------:R-:W-:Y:S04]  /*7190*/  FMUL.FTZ R3, R11, c[0x0][0x320] ;  /* 0x0000c8000b037a20 */ /* 0x000fe80000410000 */
[----:B------:R-:W3:Y:S02]  /*71a0*/  MUFU.TANH R137, R10 ;  /* 0x0000000a00897308 */ /* 0x000ee40000002400 */
[----:B------:R-:W-:Y:S08]  /*71b0*/  FMUL.FTZ R2, R12, c[0x0][0x320] ;  /* 0x0000c8000c027a20 */ /* 0x000ff00000410000 */
[----:B------:R4:W2:Y:S01]  /*71c0*/  MUFU.TANH R138, R2 ;  /* 0x00000002008a7308 */ /* 0x0008a20000002400 */
[----:B-1----:R-:W-:Y:S09]  /*71d0*/  FMUL.FTZ R0, R5, c[0x0][0x320] ;  /* 0x0000c80005007a20 */ /* 0x002ff20000410000 */
[----:B------:R1:W1:Y:S10]  /*71e0*/  MUFU.TANH R143, R0 ;  /* 0x00000000008f7308 */ /* 0x0002740000002400 */
[----:B------:R-:W2:Y:S01]  /*71f0*/  MUFU.TANH R142, R3 ;  /* 0x00000003008e7308 */ /* 0x000ea20000002400 */
[----:B----4-:R-:W-:Y:S09]  /*7200*/  FMUL.FTZ R2, R19, c[0x0][0x320] ;  /* 0x0000c80013027a20 */ /* 0x010ff20000410000 */
[----:B------:R-:W4:Y:S01]  /*7210*/  MUFU.TANH R152, R2 ;  /* 0x0000000200987308 */ /* 0x000f220000002400 */
[----:B-1----:R-:W-:Y:S09]  /*7220*/  FMUL.FTZ R0, R6, c[0x0][0x320] ;  /* 0x0000c80006007a20 */ /* 0x002ff20000410000 */
[----:B------:R1:W1:Y:S02]  /*7230*/  MUFU.TANH R140, R0 ;  /* 0x00000000008c7308 */ /* 0x0002640000002400 */
[----:B-1----:R-:W-:Y:S02]  /*7240*/  FMUL.FTZ R0, R7, c[0x0][0x320] ;  /* 0x0000c80007007a20 */ /* 0x002fe40000410000 */
[----:B------:R-:W1:Y:S06]  /*7250*/  LDSM.16.M88.4 R4, [R197+0x4800] ;  /* 0x00480000c504783b */ /* 0x000e6c0000000200 */
[----:B------:R5:W1:Y:S02]  /*7260*/  MUFU.TANH R145, R0 ;  /* 0x0000000000917308 */ /* 0x000a640000002400 */
[----:B-----5:R-:W-:Y:S08]  /*7270*/  FMUL.FTZ R0, R8, c[0x0][0x320] ;  /* 0x0000c80008007a20 */ /* 0x020ff00000410000 */
[----:B------:R5:W2:Y:S01]  /*7280*/  MUFU.TANH R141, R0 ;  /* 0x00000000008d7308 */ /* 0x000aa20000002400 */
[C---:B-1----:R-:W-:Y:S08]  /*7290*/  HMMA.16816.F32.BF16 R20, R192.reuse, R4, R20 ;  /* 0x00000004c014723c */ /* 0x042ff00000041814 */
[C---:B------:R-:W-:Y:S01]  /*72a0*/  HMMA.16816.F32.BF16 R24, R192.reuse, R6, R24 ;  /* 0x00000006c018723c */ /* 0x040fe20000041818 */
[----:B------:R-:W-:Y:S03]  /*72b0*/  LDSM.16.M88.4 R4, [R197+0x5800] ;  /* 0x00580000c504783b */ /* 0x000fe60000000200 */
[----:B-----5:R-:W-:Y:S05]  /*72c0*/  FMUL.FTZ R0, R9, c[0x0][0x320] ;  /* 0x0000c80009007a20 */ /* 0x020fea0000410000 */
[----:B------:R-:W1:Y:S01]  /*72d0*/  LDSM.16.M88.4 R8, [R197+0x5000] ;  /* 0x00500000c508783b */ /* 0x000e620000000200 */
[----:B------:R5:W1:Y:S11]  /*72e0*/  MUFU.TANH R136, R0 ;  /* 0x0000000000887308 */ /* 0x000a760000002400 */
[----:B------:R-:W-:Y:S03]  /*72f0*/  @!UPT UIADD3 URZ, URZ, URZ, URZ ;  /* 0x0000003f3f3ff290 */ /* 0x000fe6000fffe03f */
[----:B------:R-:W-:Y:S04]  /*7300*/  FMUL.FTZ R2, R27, c[0x0][0x320] ;  /* 0x0000c8001b027a20 */ /* 0x000fe80000410000 */
[----:B------:R-:W2:Y:S01]  /*7310*/  MUFU.TANH R160, R2 ;  /* 0x0000000200a07308 */ /* 0x000ea20000002400 */
[----:B-----5:R-:W-:Y:S09]  /*7320*/  FMUL.FTZ R0, R13, c[0x0][0x320] ;  /* 0x0000c8000d007a20 */ /* 0x020ff20000410000 */
[----:B------:R5:W2:Y:S01]  /*7330*/  MUFU.TANH R139, R0 ;  /* 0x00000000008b7308 */ /* 0x000aa20000002400 */
[C---:B-1----:R-:W-:Y:S08]  /*7340*/  HMMA.16816.F32.BF16 R28, R192.reuse, R8, R28 ;  /* 0x00000008c01c723c */ /* 0x042ff0000004181c */
[C---:B------:R-:W-:Y:S01]  /*7350*/  HMMA.16816.F32.BF16 R32, R192.reuse, R10, R32 ;  /* 0x0000000ac020723c */ /* 0x040fe20000041820 */
[----:B------:R-:W1:Y:S03]  /*7360*/  LDSM.16.M88.4 R8, [R197+0x6000] ;  /* 0x00600000c508783b */ /* 0x000e660000000200 */
[----:B-----5:R-:W-:Y:S04]  /*7370*/  FMUL.FTZ R0, R14, c[0x0][0x320] ;  /* 0x0000c8000e007a20 */ /* 0x020fe80000410000 */
[C---:B------:R-:W-:Y:S01]  /*7380*/  HMMA.16816.F32.BF16 R36, R192.reuse, R4, R36 ;  /* 0x00000004c024723c */ /* 0x040fe20000041824 */
[----:B------:R5:W1:Y:S07]  /*7390*/  MUFU.TANH R146, R0 ;  /* 0x0000000000927308 */ /* 0x000a6e0000002400 */
[C---:B------:R-:W-:Y:S01]  /*73a0*/  HMMA.16816.F32.BF16 R40, R192.reuse, R6, R40 ;  /* 0x00000006c028723c */ /* 0x040fe20000041828 */
[----:B------:R-:W2:Y:S01]  /*73b0*/  LDSM.16.M88.4 R4, [R197+0x6800] ;  /* 0x00680000c504783b */ /* 0x000ea20000000200 */
[----:B------:R-:W-:Y:S06]  /*73c0*/  DEPBAR.LE SB0, 0x0 ;  /* 0x000080000000791a */ /* 0x000fec0000000000 */
[----:B------:R-:W-:Y:S04]  /*73d0*/  FMUL.FTZ R2, R35, c[0x0][0x320] ;  /* 0x0000c80023027a20 */ /* 0x000fe80000410000 */
[----:B------:R3:W2:Y:S01]  /*73e0*/  MUFU.TANH R176, R2 ;  /* 0x0000000200b07308 */ /* 0x0006a20000002400 */
[----:B------:R-:W-:Y:S01]  /*73f0*/  BAR.SYNC.DEFER_BLOCKING 0x0 ;  /* 0x0000000000007b1d */ /* 0x000fe20000010000 */
[----:B-----5:R-:W-:Y:S08]  /*7400*/  FMUL.FTZ R0, R15, c[0x0][0x320] ;  /* 0x0000c8000f007a20 */ /* 0x020ff00000410000 */
[----:B------:R5:W4:Y:S01]  /*7410*/  MUFU.TANH R148, R0 ;  /* 0x0000000000947308 */ /* 0x000b220000002400 */
[C---:B-1----:R-:W-:Y:S08]  /*7420*/  HMMA.16816.F32.BF16 R44, R192.reuse, R8, R44 ;  /* 0x00000008c02c723c */ /* 0x042ff0000004182c */
[C---:B------:R-:W-:Y:S04]  /*7430*/  HMMA.16816.F32.BF16 R48, R192.reuse, R10, R48 ;  /* 0x0000000ac030723c */ /* 0x040fe80000041830 */
[----:B---3--:R-:W-:Y:S04]  /*7440*/  FMUL.FTZ R2, R43, c[0x0][0x320] ;  /* 0x0000c8002b027a20 */ /* 0x008fe80000410000 */
[----:B------:R-:W1:Y:S01]  /*7450*/  MUFU.TANH R214, R2 ;  /* 0x0000000200d67308 */ /* 0x000e620000002400 */
[C---:B--2---:R-:W-:Y:S03]  /*7460*/  HMMA.16816.F32.BF16 R52, R192.reuse, R4, R52 ;  /* 0x00000004c034723c */ /* 0x044fe60000041834 */
[----:B-----5:R-:W-:Y:S04]  /*7470*/  FMUL.FTZ R0, R16, c[0x0][0x320] ;  /* 0x0000c80010007a20 */ /* 0x020fe80000410000 */
[----:B------:R-:W-:Y:S01]  /*7480*/  MOV R4, R69 ;  /* 0x0000004500047202 */ /* 0x000fe20000000f00 */
[----:B------:R-:W-:Y:S01]  /*7490*/  HMMA.16816.F32.BF16 R56, R192, R6, R56 ;  /* 0x00000006c038723c */ /* 0x000fe20000041838 */
[----:B------:R2:W3:Y:S03]  /*74a0*/  MUFU.TANH R149, R0 ;  /* 0x0000000000957308 */ /* 0x0004e60000002400 */
[----:B--2---:R-:W-:Y:S07]  /*74b0*/  FMUL.FTZ R0, R17, c[0x0][0x320] ;  /* 0x0000c80011007a20 */ /* 0x004fee0000410000 */
[----:B------:R2:W1:Y:S02]  /*74c0*/  MUFU.TANH R150, R0 ;  /* 0x0000000000967308 */ /* 0x0004640000002400 */
[----:B--2---:R-:W-:Y:S08]  /*74d0*/  FMUL.FTZ R0, R18, c[0x0][0x320] ;  /* 0x0000c80012007a20 */ /* 0x004ff00000410000 */
        /* <DEDUP_REMOVED lines=74> */
[----:B------:R2:W1:Y:S01]  /*7980*/  MUFU.TANH R71, R0 ;  /* 0x0000000000477308 */ /* 0x0004620000002400 */
[----:B------:R-:W-:-:S05]  /*7990*/  @!P0 BRA `(.L_x_143) ;  /* 0x000003b000008947 */ /* 0x000fca0003800000 */
[----:B---34-:R-:W-:Y:S01]  /*79a0*/  IADD3 R2, R209, -0x1, RZ ;  /* 0xffffffffd1027810 */ /* 0x018fe20007ffe0ff */
[----:B------:R-:W3:Y:S01]  /*79b0*/  S2R R235, SR_TID.X ;  /* 0x0000000000eb7919 */ /* 0x000ee20000002100 */
[----:B------:R-:W-:Y:S02]  /*79c0*/  P2R R13, PR, RZ, 0x10 ;  /* 0x00000010ff0d7803 */ /* 0x000fe40000000000 */
[----:B------:R-:W-:Y:S01]  /*79d0*/  SHF.R.S32.HI R3, RZ, 0x1f, R2 ;  /* 0x0000001fff037819 */ /* 0x000fe20000011402 */
[C---:B------:R-:W-:Y:S04]  /*79e0*/  IMAD.WIDE.U32 R6, R2.reuse, c[0x0][0x1e0], RZ ;  /* 0x0000780002067a25 */ /* 0x040fe800078e00ff */
[----:B------:R-:W-:Y:S04]  /*79f0*/  IMAD R3, R3, c[0x0][0x1e0], RZ ;  /* 0x0000780003037a24 */ /* 0x000fe800078e02ff */
[----:B------:R-:W-:Y:S04]  /*7a00*/  IMAD R2, R2, c[0x0][0x1e4], R3 ;  /* 0x0000790002027a24 */ /* 0x000fe800078e0203 */
[----:B------:R-:W-:Y:S02]  /*7a10*/  IMAD.IADD R5, R7, 0x1, R2 ;  /* 0x0000000107057824 */ /* 0x000fe400078e0202 */
[----:B------:R-:W-:Y:S04]  /*7a20*/  IMAD.WIDE.U32 R2, R6, 0x70, RZ ;  /* 0x0000007006027825 */ /* 0x000fe800078e00ff */
[----:B------:R-:W-:Y:S01]  /*7a30*/  IMAD R5, R5, 0x70, RZ ;  /* 0x0000007005057824 */ /* 0x000fe200078e02ff */
[----:B---3--:R-:W-:Y:S03]  /*7a40*/  SHF.R.S32.HI R234, RZ, 0x1f, R235 ;  /* 0x0000001fffea7819 */ /* 0x008fe600000114eb */
[----:B------:R-:W-:Y:S01]  /*7a50*/  IMAD.IADD R3, R3, 0x1, R5 ;  /* 0x0000000103037824 */ /* 0x000fe200078e0205 */
[----:B------:R-:W-:Y:S04]  /*7a60*/  LEA.HI R234, R234, R235, RZ, 0x3 ;  /* 0x000000ebeaea7211 */ /* 0x000fe800078f18ff */
[----:B------:R-:W-:Y:S04]  /*7a70*/  SHF.R.S32.HI R234, RZ, 0x3, R234 ;  /* 0x00000003ffea7819 */ /* 0x000fe800000114ea */
[----:B--2---:R-:W-:Y:S04]  /*7a80*/  IADD3 R0, -R234, 0x70, RZ ;  /* 0x00000070ea007810 */ /* 0x004fe80007ffe1ff */
[C---:B------:R-:W-:Y:S02]  /*7a90*/  ISETP.GE.AND P2, PT, R0.reuse, 0x21, PT ;  /* 0x000000210000780c */ /* 0x040fe40003f46270 */
[C---:B------:R-:W-:Y:S02]  /*7aa0*/  ISETP.GE.AND P1, PT, R0.reuse, 0x41, PT ;  /* 0x000000410000780c */ /* 0x040fe40003f26270 */
[----:B------:R-:W-:Y:S09]  /*7ab0*/  ISETP.GE.AND P3, PT, R0, 0x1, PT ;  /* 0x000000010000780c */ /* 0x000ff20003f66270 */
[----:B------:R-:W-:Y:S02]  /*7ac0*/  @P2 IMAD.MOV.U32 R6, RZ, RZ, c[0x0][0x1e0] ;  /* 0x00007800ff062624 */ /* 0x000fe400078e00ff */
[----:B------:R-:W-:Y:S02]  /*7ad0*/  @P2 IMAD.MOV.U32 R7, RZ, RZ, c[0x0][0x1e4] ;  /* 0x00007900ff072624 */ /* 0x000fe400078e00ff */
[----:B------:R-:W-:Y:S01]  /*7ae0*/  @P1 IMAD.MOV.U32 R5, RZ, RZ, c[0x0][0x1e0] ;  /* 0x00007800ff051624 */ /* 0x000fe200078e00ff */
[CC--:B------:R-:W-:Y:S04]  /*7af0*/  @P2 LEA R8, P0, R6.reuse, R2.reuse, 0x5 ;  /* 0x0000000206082211 */ /* 0x0c0fe800078028ff */
[-C--:B------:R-:W-:Y:S01]  /*7b00*/  @P2 LEA.HI.X R9, R6, R3.reuse, R7, 0x5, P0 ;  /* 0x0000000306092211 */ /* 0x080fe200000f2c07 */
[----:B------:R-:W-:Y:S01]  /*7b10*/  @P1 IMAD.MOV.U32 R6, RZ, RZ, c[0x0][0x1e4] ;  /* 0x00007900ff061624 */ /* 0x000fe200078e00ff */
[CC--:B------:R-:W-:Y:S04]  /*7b20*/  @P1 LEA R10, P0, R5.reuse, R2.reuse, 0x6 ;  /* 0x00000002050a1211 */ /* 0x0c0fe800078030ff */
[----:B------:R-:W-:Y:S02]  /*7b30*/  @P1 LEA.HI.X R11, R5, R3, R6, 0x6, P0 ;  /* 0x00000003050b1211 */ /* 0x000fe400000f3406 */
[----:B------:R-:W-:Y:S05]  /*7b40*/  @P3 IADD3 R5, P0, R232, R2, RZ ;  /* 0x00000002e8053210 */ /* 0x000fea0007f1e0ff */
[----:B------:R-:W-:Y:S01]  /*7b50*/  @P3 IMAD.X R7, R3, 0x1, R231, P0 ;  /* 0x0000000103073824 */ /* 0x000fe200000e06e7 */
[C---:B------:R-:W-:Y:S04]  /*7b60*/  @P3 LEA R6, P0, R5.reuse, c[0x0][0x1c8], 0x1 ;  /* 0x0000720005063a11 */ /* 0x040fe800078008ff */
[----:B------:R-:W-:Y:S02]  /*7b70*/  @P3 LEA.HI.X R7, R5, c[0x0][0x1cc], R7, 0x1, P0 ;  /* 0x0000730005073a11 */ /* 0x000fe400000f0c07 */
[-C--:B------:R-:W-:Y:S03]  /*7b80*/  @P2 IADD3 R5, P0, R8, R232.reuse, RZ ;  /* 0x000000e808052210 */ /* 0x080fe60007f1e0ff */
[----:B------:R-:W-:Y:S01]  /*7b90*/  @!PT LDS RZ, [RZ] ;  /* 0x00000000fffff984 */ /* 0x000fe20000000800 */
[----:B------:R-:W-:Y:S01]  /*7ba0*/  @!PT LDS RZ, [RZ] ;  /* 0x00000000fffff984 */ /* 0x000fe20000000800 */
[----:B------:R-:W-:Y:S01]  /*7bb0*/  @!PT LDS RZ, [RZ] ;  /* 0x00000000fffff984 */ /* 0x000fe20000000800 */
[----:B------:R2:W-:Y:S02]  /*7bc0*/  @P3 LDGSTS.E.BYPASS.LTC128B.128 [R208+0x8100], [R6.64], !P5 ;  /* 0x0810000006d03fae */ /* 0x0005e4000e901d46 */
[--C-:B------:R-:W-:Y:S01]  /*7bd0*/  @P2 IMAD.X R8, R9, 0x1, R231.reuse, P0 ;  /* 0x0000000109082824 */ /* 0x100fe200000e06e7 */
[----:B------:R-:W-:Y:S01]  /*7be0*/  @P1 IADD3 R9, P0, R10, R232, RZ ;  /* 0x000000e80a091210 */ /* 0x000fe20007f1e0ff */
[----:B------:R2:W-:Y:S04]  /*7bf0*/  @P3 LDGSTS.E.BYPASS.LTC128B.128 [R208+0xb900], [R6.64+0x80], !P6 ;  /* 0x0b90008006d03fae */ /* 0x0005e8000f101d46 */
[----:B------:R-:W-:Y:S01]  /*7c00*/  @P1 IMAD.X R12, R11, 0x1, R231, P0 ;  /* 0x000000010b0c1824 */ /* 0x000fe200000e06e7 */
[C---:B------:R-:W-:Y:S04]  /*7c10*/  @P2 LEA R10, P0, R5.reuse, c[0x0][0x1c8], 0x1 ;  /* 0x00007200050a2a11 */ /* 0x040fe800078008ff */
[----:B------:R-:W-:Y:S02]  /*7c20*/  @P2 LEA.HI.X R11, R5, c[0x0][0x1cc], R8, 0x1, P0 ;  /* 0x00007300050b2a11 */ /* 0x000fe400000f0c08 */
[C---:B------:R-:W-:Y:S03]  /*7c30*/  @P1 LEA R8, P0, R9.reuse, c[0x0][0x1c8], 0x1 ;  /* 0x0000720009081a11 */ /* 0x040fe600078008ff */
[----:B------:R2:W-:Y:S01]  /*7c40*/  @P2 LDGSTS.E.BYPASS.LTC128B.128 [R208+0x9100], [R10.64], !P5 ;  /* 0x091000000ad02fae */ /* 0x0005e2000e901d46 */
[----:B------:R-:W-:Y:S02]  /*7c50*/  @P1 LEA.HI.X R9, R9, c[0x0][0x1cc], R12, 0x1, P0 ;  /* 0x0000730009091a11 */ /* 0x000fe400000f0c0c */
[----:B------:R-:W-:Y:S01]  /*7c60*/  ISETP.GE.AND P0, PT, R0, 0x61, PT ;  /* 0x000000610000780c */ /* 0x000fe20003f06270 */
[----:B------:R2:W-:Y:S04]  /*7c70*/  @P2 LDGSTS.E.BYPASS.LTC128B.128 [R208+0xc900], [R10.64+0x80], !P6 ;  /* 0x0c9000800ad02fae */ /* 0x0005e8000f101d46 */
[----:B------:R2:W-:Y:S04]  /*7c80*/  @P1 LDGSTS.E.BYPASS.LTC128B.128 [R208+0xa100], [R8.64], !P5 ;  /* 0x0a10000008d01fae */ /* 0x0005e8000e901d46 */
[----:B------:R2:W-:Y:S04]  /*7c90*/  @P1 LDGSTS.E.BYPASS.LTC128B.128 [R208+0xd900], [R8.64+0x80], !P6 ;  /* 0x0d90008008d01fae */ /* 0x0005e8000f101d46 */
[----:B------:R-:W-:Y:S02]  /*7ca0*/  @P0 IMAD.MOV.U32 R5, RZ, RZ, c[0x0][0x1e0] ;  /* 0x00007800ff050624 */ /* 0x000fe400078e00ff */
[----:B------:R-:W-:Y:S02]  /*7cb0*/  @P0 IMAD.MOV.U32 R0, RZ, RZ, c[0x0][0x1e4] ;  /* 0x00007900ff000624 */ /* 0x000fe400078e00ff */
[----:B------:R-:W-:Y:S04]  /*7cc0*/  @P0 IMAD.WIDE.U32 R2, R5, 0x60, R2 ;  /* 0x0000006005020825 */ /* 0x000fe800078e0002 */
[----:B------:R-:W-:Y:S01]  /*7cd0*/  @P0 IMAD R5, R0, 0x60, RZ ;  /* 0x0000006000050824 */ /* 0x000fe200078e02ff */
[----:B------:R-:W-:Y:S04]  /*7ce0*/  @P0 IADD3 R0, P4, R232, R2, RZ ;  /* 0x00000002e8000210 */ /* 0x000fe80007f9e0ff */
[C---:B------:R-:W-:Y:S02]  /*7cf0*/  @P0 LEA R2, P3, R0.reuse, c[0x0][0x1c8], 0x1 ;  /* 0x0000720000020a11 */ /* 0x040fe400078608ff */
[----:B------:R-:W-:Y:S02]  /*7d00*/  @P0 IADD3.X R3, R231, R5, R3, P4, !PT ;  /* 0x00000005e7030210 */ /* 0x000fe400027fe403 */
[----:B------:R-:W-:Y:S02]  /*7d10*/  ISETP.NE.AND P4, PT, R13, RZ, PT ;  /* 0x000000ff0d00720c */ /* 0x000fe40003f85270 */
[----:B------:R-:W-:Y:S05]  /*7d20*/  @P0 LEA.HI.X R3, R0, c[0x0][0x1cc], R3, 0x1, P3 ;  /* 0x0000730000030a11 */ /* 0x000fea00018f0c03 */
[----:B------:R2:W-:Y:S04]  /*7d30*/  @P0 LDGSTS.E.BYPASS.LTC128B.128 [R208+0xb100], [R2.64], !P5 ;  /* 0x0b10000002d00fae */ /* 0x0005e8000e901d46 */
[----:B------:R2:W-:Y:S02]  /*7d40*/  @P0 LDGSTS.E.BYPASS.LTC128B.128 [R208+0xe900], [R2.64+0x80], !P6 ;  /* 0x0e90008002d00fae */ /* 0x0005e4000f101d46 */
.L_x_143:
[----:B---34-:R-:W-:Y:S05]  /*7d50*/  BSYNC B0 ;  /* 0x0000000000007941 */ /* 0x018fea0003800000 */
.L_x_142:
[----:B--2---:R-:W-:Y:S01]  /*7d60*/  FMNMX.FTZ R0, R144, R69, !PT ;  /* 0x0000004590007209 */ /* 0x004fe20007810000 */
[----:B------:R-:W-:Y:S01]  /*7d70*/  LDSM.16.MT88.4 R12, [R198] ;  /* 0x00000000c60c783b */ /* 0x000fe20000004200 */
[----:B------:R-:W-:Y:S02]  /*7d80*/  FMNMX.FTZ R2, R140, R68, !PT ;  /* 0x000000448c027209 */ /* 0x000fe40007810000 */
[----:B------:R-:W-:Y:S02]  /*7d90*/  FMNMX.FTZ R0, R143, R0, !PT ;  /* 0x000000008f007209 */ /* 0x000fe40007810000 */
[----:B------:R-:W-:Y:S02]  /*7da0*/  FMNMX.FTZ R2, R145, R2, !PT ;  /* 0x0000000291027209 */ /* 0x000fe40007810000 */
[----:B------:R-:W-:Y:S01]  /*7db0*/  FMNMX.FTZ R0, R141, R0, !PT ;  /* 0x000000008d007209 */ /* 0x000fe20007810000 */
        /* <DEDUP_REMOVED lines=11> */
[----:B-1----:R-:W-:Y:S02]  /*7e70*/  FMNMX.FTZ R2, R151, R2, !PT ;  /* 0x0000000297027209 */ /* 0x002fe40007810000 */
[----:B------:R-:W-:Y:S02]  /*7e80*/  FMNMX.FTZ R0, R150, R0, !PT ;  /* 0x0000000096007209 */ /* 0x000fe40007810000 */
[----:B------:R-:W-:Y:S02]  /*7e90*/  FMNMX.FTZ R2, R152, R2, !PT ;  /* 0x0000000298027209 */ /* 0x000fe40007810000 */
[----:B------:R-:W-:Y:S01]  /*7ea0*/  FMNMX.FTZ R0, R153, R0, !PT ;  /* 0x0000000099007209 */ /* 0x000fe20007810000 */
[----:B------:R-:W-:Y:S01]  /*7eb0*/  LDSM.16.MT88.4 R44, [R198+0x3800] ;  /* 0x00380000c62c783b */ /* 0x000fe20000004200 */
[----:B------:R-:W-:Y:S02]  /*7ec0*/  FMNMX.FTZ R2, R155, R2, !PT ;  /* 0x000000029b027209 */ /* 0x000fe40007810000 */
        /* <DEDUP_REMOVED lines=8> */
[----:B------:R-:W0:Y:S01]  /*7f50*/  LDGDEPBAR ;  /* 0x00000000000079af */ /* 0x000e220000000000 */
[----:B------:R-:W-:Y:S02]  /*7f60*/  FMNMX.FTZ R2, R163, R2, !PT ;  /* 0x00000002a3027209 */ /* 0x000fe40007810000 */
        /* <DEDUP_REMOVED lines=25> */
[----:B------:R-:W-:Y:S02]  /*8100*/  LOP3.LUT P0, RZ, R229, 0x4, RZ, 0xc0, !PT ;  /* 0x00000004e5ff7812 */ /* 0x000fe4000780c0ff */
[----:B------:R-:W-:Y:S02]  /*8110*/  FMNMX.FTZ R3, R227, R0, !PT ;  /* 0x00000000e3037209 */ /* 0x000fe40007810000 */
[----:B------:R-:W-:Y:S02]  /*8120*/  FMNMX.FTZ R0, R226, R2, !PT ;  /* 0x00000002e2007209 */ /* 0x000fe40007810000 */
[----:B------:R-:W-:Y:S02]  /*8130*/  FMNMX.FTZ R3, R228, R3, !PT ;  /* 0x00000003e4037209 */ /* 0x000fe40007810000 */
[----:B------:R-:W-:Y:S02]  /*8140*/  FMNMX.FTZ R0, R70, R0, !PT ;  /* 0x0000000046007209 */ /* 0x000fe40007810000 */
[----:B------:R-:W-:Y:S01]  /*8150*/  IADD3 R209, R209, -0x1, RZ ;  /* 0xffffffffd1d17810 */ /* 0x000fe20007ffe0ff */
[----:B------:R-:W-:Y:S01]  /*8160*/  SHFL.BFLY PT, R5, R3, 0x2, 0x1f ;  /* 0x0c401f0003057f89 */ /* 0x000fe200000e0000 */
[----:B------:R-:W-:Y:S07]  /*8170*/  FMNMX.FTZ R0, R71, R0, !PT ;  /* 0x0000000047007209 */ /* 0x000fee0007810000 */
[----:B------:R-:W1:Y:S02]  /*8180*/  SHFL.BFLY PT, R2, R0, 0x2, 0x1f ;  /* 0x0c401f0000027f89 */ /* 0x000e6400000e0000 */
[----:B-1----:R-:W-:Y:S02]  /*8190*/  FMNMX.FTZ R0, R0, R2, !PT ;  /* 0x0000000200007209 */ /* 0x002fe40007810000 */
[----:B------:R-:W-:Y:S04]  /*81a0*/  FMNMX.FTZ R5, R3, R5, !PT ;  /* 0x0000000503057209 */ /* 0x000fe80007810000 */
[----:B------:R-:W1:Y:S08]  /*81b0*/  SHFL.BFLY PT, R3, R0, 0x1, 0x1f ;  /* 0x0c201f0000037f89 */ /* 0x000e7000000e0000 */
[----:B------:R-:W2:Y:S01]  /*81c0*/  SHFL.BFLY PT, R6, R5, 0x1, 0x1f ;  /* 0x0c201f0005067f89 */ /* 0x000ea200000e0000 */
[----:B-1----:R-:W-:Y:S02]  /*81d0*/  FMNMX.FTZ R3, R0, R3, !PT ;  /* 0x0000000300037209 */ /* 0x002fe40007810000 */
[----:B--2---:R-:W-:Y:S05]  /*81e0*/  FMNMX.FTZ R69, R5, R6, !PT ;  /* 0x0000000605457209 */ /* 0x004fea0007810000 */
[C---:B------:R-:W-:Y:S02]  /*81f0*/  FMUL.FTZ R147, R69.reuse, c[0x0][0x2d0] ;  /* 0x0000b40045937a20 */ /* 0x040fe40000410000 */
[----:B------:R-:W-:Y:S02]  /*8200*/  FADD.FTZ R2, -R69, R4 ;  /* 0x0000000445027221 */ /* 0x000fe40000010100 */
[--C-:B------:R-:W-:Y:S02]  /*8210*/  FFMA.FTZ R4, R144, c[0x0][0x2d0], -R147.reuse ;  /* 0x0000b40090047a23 */ /* 0x100fe40000010893 */
[----:B------:R-:W-:Y:S02]  /*8220*/  FMUL.FTZ R0, R2, c[0x0][0x2d0] ;  /* 0x0000b40002007a20 */ /* 0x000fe40000410000 */
[----:B------:R1:W-:Y:S01]  /*8230*/  MUFU.EX2 R144, R4 ;  /* 0x0000000400907308 */ /* 0x0003e20000000800 */
[--C-:B------:R-:W-:Y:S02]  /*8240*/  FFMA.FTZ R32, R138, c[0x0][0x2d0], -R147.reuse ;  /* 0x0000b4008a207a23 */ /* 0x100fe40000010893 */
[--C-:B------:R-:W-:Y:S07]  /*8250*/  FFMA.FTZ R48, R149, c[0x0][0x2d0], -R147.reuse ;  /* 0x0000b40095307a23 */ /* 0x100fee0000010893 */
[----:B------:R2:W3:Y:S10]  /*8260*/  MUFU.EX2 R2, R0 ;  /* 0x0000000000027308 */ /* 0x0004f40000000800 */
[----:B------:R-:W-:Y:S01]  /*8270*/  MUFU.EX2 R250, R32 ;  /* 0x0000002000fa7308 */ /* 0x000fe20000000800 */
[--C-:B-1----:R-:W-:Y:S09]  /*8280*/  FFMA.FTZ R4, R143, c[0x0][0x2d0], -R147.reuse ;  /* 0x0000b4008f047a23 */ /* 0x102ff20000010893 */
[----:B------:R1:W-:Y:S01]  /*8290*/  MUFU.EX2 R56, R4 ;  /* 0x0000000400387308 */ /* 0x0003e20000000800 */
[C---:B--2---:R-:W-:Y:S02]  /*82a0*/  FADD.FTZ R0, -R3.reuse, R68 ;  /* 0x0000004403007221 */ /* 0x044fe40000010100 */
[----:B------:R-:W-:Y:S02]  /*82b0*/  FMUL.FTZ R68, R3, c[0x0][0x2d0] ;  /* 0x0000b40003447a20 */ /* 0x000fe40000410000 */
[----:B------:R-:W-:Y:S02]  /*82c0*/  FMUL.FTZ R0, R0, c[0x0][0x2d0] ;  /* 0x0000b40000007a20 */ /* 0x000fe40000410000 */
[--C-:B------:R-:W-:Y:S03]  /*82d0*/  FFMA.FTZ R6, R140, c[0x0][0x2d0], -R68.reuse ;  /* 0x0000b4008c067a23 */ /* 0x100fe60000010844 */
[----:B------:R2:W-:Y:S01]  /*82e0*/  MUFU.EX2 R246, R48 ;  /* 0x0000003000f67308 */ /* 0x0005e20000000800 */
[--C-:B------:R-:W-:Y:S02]  /*82f0*/  FFMA.FTZ R8, R145, c[0x0][0x2d0], -R68.reuse ;  /* 0x0000b40091087a23 */ /* 0x100fe40000010844 */
[C---:B---3--:R-:W-:Y:S02]  /*8300*/  FMUL.FTZ R5, R2.reuse, R73 ;  /* 0x0000004902057220 */ /* 0x048fe40000410000 */
[C---:B------:R-:W-:Y:S02]  /*8310*/  FMUL.FTZ R9, R2.reuse, R77 ;  /* 0x0000004d02097220 */ /* 0x040fe40000410000 */
[C---:B------:R-:W-:Y:S02]  /*8320*/  FMUL.FTZ R16, R2.reuse, R84 ;  /* 0x0000005402107220 */ /* 0x040fe40000410000 */
[C---:B------:R-:W-:Y:S01]  /*8330*/  FMUL.FTZ R17, R2.reuse, R85 ;  /* 0x0000005502117220 */ /* 0x040fe20000410000 */
[----:B------:R-:W3:Y:S01]  /*8340*/  MUFU.EX2 R0, R0 ;  /* 0x0000000000007308 */ /* 0x000ee20000000800 */
[C---:B------:R-:W-:Y:S02]  /*8350*/  FMUL.FTZ R25, R2.reuse, R93 ;  /* 0x0000005d02197220 */ /* 0x040fe40000410000 */
[--C-:B-1----:R-:W-:Y:S02]  /*8360*/  FFMA.FTZ R4, R141, c[0x0][0x2d0], -R147.reuse ;  /* 0x0000b4008d047a23 */ /* 0x102fe40000010893 */
[C---:B------:R-:W-:Y:S02]  /*8370*/  FMUL.FTZ R24, R2.reuse, R92 ;  /* 0x0000005c02187220 */ /* 0x040fe40000410000 */
[C---:B------:R-:W-:Y:S02]  /*8380*/  FMUL.FTZ R33, R2.reuse, R101 ;  /* 0x0000006502217220 */ /* 0x040fe40000410000 */
[----:B------:R-:W-:Y:S01]  /*8390*/  FMUL.FTZ R32, R2, R100 ;  /* 0x0000006402207220 */ /* 0x000fe20000410000 */
[----:B------:R1:W-:Y:S01]  /*83a0*/  MUFU.EX2 R50, R4 ;  /* 0x0000000400327308 */ /* 0x0003e20000000800 */
[--C-:B------:R-:W-:Y:S02]  /*83b0*/  FFMA.FTZ R40, R146, c[0x0][0x2d0], -R68.reuse ;  /* 0x0000b40092287a23 */ /* 0x100fe40000010844 */
[C---:B------:R-:W-:Y:S02]  /*83c0*/  FMUL.FTZ R41, R2.reuse, R109 ;  /* 0x0000006d02297220 */ /* 0x040fe40000410000 */
[C---:B--2---:R-:W-:Y:S02]  /*83d0*/  FMUL.FTZ R48, R2.reuse, R116 ;  /* 0x0000007402307220 */ /* 0x044fe40000410000 */
[C---:B------:R-:W-:Y:S02]  /*83e0*/  FMUL.FTZ R57, R2.reuse, R125 ;  /* 0x0000007d02397220 */ /* 0x040fe40000410000 */
[C---:B------:R-:W-:Y:S01]  /*83f0*/  FMUL.FTZ R60, R2.reuse, R60 ;  /* 0x0000003c023c7220 */ /* 0x040fe20000410000 */
[----:B------:R2:W4:Y:S01]  /*8400*/  MUFU.EX2 R59, R6 ;  /* 0x00000006003b7308 */ /* 0x0005220000000800 */
[C---:B------:R-:W-:Y:S01]  /*8410*/  FMUL.FTZ R61, R2.reuse, R61 ;  /* 0x0000003d023d7220 */ /* 0x040fe20000410000 */
[----:B------:R-:W5:Y:S01]  /*8420*/  LDL.LU R125, [R1+0x4] ;  /* 0x00000400017d7983 */ /* 0x000f620000300800 */
[----:B------:R-:W-:Y:S02]  /*8430*/  FMUL.FTZ R64, R2, R64 ;  /* 0x0000004002407220 */ /* 0x000fe40000410000 */
[C---:B---3--:R-:W-:Y:S02]  /*8440*/  FMUL.FTZ R7, R0.reuse, R75 ;  /* 0x0000004b00077220 */ /* 0x048fe40000410000 */
[C---:B------:R-:W-:Y:S02]  /*8450*/  FMUL.FTZ R10, R0.reuse, R78 ;  /* 0x0000004e000a7220 */ /* 0x040fe40000410000 */
[C---:B------:R-:W-:Y:S01]  /*8460*/  FMUL.FTZ R11, R0.reuse, R79 ;  /* 0x0000004f000b7220 */ /* 0x040fe20000410000 */
[----:B------:R-:W3:Y:S01]  /*8470*/  MUFU.EX2 R51, R8 ;  /* 0x0000000800337308 */ /* 0x000ee20000000800 */
[C---:B------:R-:W-:Y:S02]  /*8480*/  FMUL.FTZ R18, R0.reuse, R86 ;  /* 0x0000005600127220 */ /* 0x040fe40000410000 */
[----:B------:R-:W-:Y:S02]  /*8490*/  FMUL.FTZ R19, R0, R87 ;  /* 0x0000005700137220 */ /* 0x000fe40000410000 */
[--C-:B-1----:R-:W-:Y:S01]  /*84a0*/  FFMA.FTZ R4, R136, c[0x0][0x2d0], -R147.reuse ;  /* 0x0000b40088047a23 */ /* 0x102fe20000010893 */
[----:B------:R-:W-:Y:S01]  /*84b0*/  LDSM.16.MT88.4 R84, [R198+0x800] ;  /* 0x00080000c654783b */ /* 0x000fe20000004200 */
[C---:B------:R-:W-:Y:S02]  /*84c0*/  FMUL.FTZ R26, R0.reuse, R94 ;  /* 0x0000005e001a7220 */ /* 0x040fe40000410000 */
[C---:B------:R-:W-:Y:S01]  /*84d0*/  FMUL.FTZ R27, R0.reuse, R95 ;  /* 0x0000005f001b7220 */ /* 0x040fe20000410000 */
[----:B------:R1:W1:Y:S01]  /*84e0*/  MUFU.EX2 R49, R4 ;  /* 0x0000000400317308 */ /* 0x0002620000000800 */
[C---:B------:R-:W-:Y:S02]  /*84f0*/  FMUL.FTZ R34, R0.reuse, R102 ;  /* 0x0000006600227220 */ /* 0x040fe40000410000 */
[C---:B------:R-:W-:Y:S02]  /*8500*/  FMUL.FTZ R35, R0.reuse, R103 ;  /* 0x0000006700237220 */ /* 0x040fe40000410000 */
[C---:B--2---:R-:W-:Y:S02]  /*8510*/  FMUL.FTZ R6, R0.reuse, R74 ;  /* 0x0000004a00067220 */ /* 0x044fe40000410000 */
[C---:B------:R-:W-:Y:S02]  /*8520*/  FMUL.FTZ R42, R0.reuse, R110 ;  /* 0x0000006e002a7220 */ /* 0x040fe40000410000 */
[C---:B------:R-:W-:Y:S01]  /*8530*/  FMUL.FTZ R43, R0.reuse, R111 ;  /* 0x0000006f002b7220 */ /* 0x040fe20000410000 */
[----:B------:R2:W-:Y:S01]  /*8540*/  MUFU.EX2 R248, R40 ;  /* 0x0000002800f87308 */ /* 0x0005e20000000800 */
[C---:B------:R-:W-:Y:S01]  /*8550*/  FMUL.FTZ R58, R0.reuse, R126 ;  /* 0x0000007e003a7220 */ /* 0x040fe20000410000 */
[-C--:B----4-:R-:W-:Y:S01]  /*8560*/  MOV R126, R59.reuse ;  /* 0x0000003b007e7202 */ /* 0x090fe20000000f00 */
[----:B------:R-:W-:Y:S01]  /*8570*/  FMUL.FTZ R62, R0, R62 ;  /* 0x0000003e003e7220 */ /* 0x000fe20000410000 */
[----:B---3--:R-:W-:Y:S01]  /*8580*/  F2FP.BF16.PACK_AB R73, R51, R59 ;  /* 0x0000003b3349723e */ /* 0x008fe200000010ff */
[----:B------:R-:W-:Y:S02]  /*8590*/  FMUL.FTZ R8, R2, R76 ;  /* 0x0000004c02087220 */ /* 0x000fe40000410000 */
[----:B------:R-:W3:Y:S01]  /*85a0*/  LDSM.16.MT88.4 R76, [R199+0x3800] ;  /* 0x00380000c74c783b */ /* 0x000ee20000004200 */
[C---:B------:R-:W-:Y:S02]  /*85b0*/  FMUL.FTZ R59, R0.reuse, R127 ;  /* 0x0000007f003b7220 */ /* 0x040fe40000410000 */
[----:B------:R-:W-:Y:S02]  /*85c0*/  FMUL.FTZ R63, R0, R63 ;  /* 0x0000003f003f7220 */ /* 0x000fe40000410000 */
[----:B------:R-:W-:Y:S02]  /*85d0*/  FMUL.FTZ R65, R2, R65 ;  /* 0x0000004102417220 */ /* 0x000fe40000410000 */
[--C-:B-1----:R-:W-:Y:S01]  /*85e0*/  FFMA.FTZ R4, R137, c[0x0][0x2d0], -R68.reuse ;  /* 0x0000b40089047a23 */ /* 0x102fe20000010844 */
[----:B------:R-:W-:Y:S01]  /*85f0*/  F2FP.BF16.PACK_AB R74, R49, R50 ;  /* 0x00000032314a723e */ /* 0x000fe200000010ff */
[----:B------:R-:W-:Y:S01]  /*8600*/  FMUL.FTZ R66, R0, R66 ;  /* 0x0000004200427220 */ /* 0x000fe20000410000 */
[----:B------:R-:W-:Y:S01]  /*8610*/  MOV R116, R49 ;  /* 0x0000003100747202 */ /* 0x000fe20000000f00 */
[----:B------:R1:W-:Y:S01]  /*8620*/  MUFU.EX2 R252, R4 ;  /* 0x0000000400fc7308 */ /* 0x0003e20000000800 */
[----:B------:R-:W-:Y:S01]  /*8630*/  FMUL.FTZ R49, R2, R117 ;  /* 0x0000007502317220 */ /* 0x000fe20000410000 */
[----:B------:R-:W-:Y:S01]  /*8640*/  MOV R117, R50 ;  /* 0x0000003200757202 */ /* 0x000fe20000000f00 */
[C---:B------:R-:W-:Y:S01]  /*8650*/  FMUL.FTZ R50, R0.reuse, R118 ;  /* 0x0000007600327220 */ /* 0x040fe20000410000 */
[----:B------:R-:W-:Y:S01]  /*8660*/  MOV R118, R51 ;  /* 0x0000003300767202 */ /* 0x000fe20000000f00 */
[----:B------:R-:W-:Y:S01]  /*8670*/  FMUL.FTZ R51, R0, R119 ;  /* 0x0000007700337220 */ /* 0x000fe20000410000 */
[----:B------:R-:W-:Y:S01]  /*8680*/  MOV R119, R56 ;  /* 0x0000003800777202 */ /* 0x000fe20000000f00 */
[----:B--2---:R-:W-:Y:S01]  /*8690*/  FMUL.FTZ R40, R2, R108 ;  /* 0x0000006c02287220 */ /* 0x004fe20000410000 */
[----:B------:R-:W2:Y:S01]  /*86a0*/  LDL.LU R127, [R1] ;  /* 0x00000000017f7983 */ /* 0x000ea20000300800 */
[----:B------:R-:W-:Y:S02]  /*86b0*/  FMUL.FTZ R67, R0, R67 ;  /* 0x0000004300437220 */ /* 0x000fe40000410000 */
[--C-:B------:R-:W-:Y:S01]  /*86c0*/  FFMA.FTZ R92, R159, c[0x0][0x2d0], -R147.reuse ;  /* 0x0000b4009f5c7a23 */ /* 0x100fe20000010893 */
[----:B------:R-:W-:Y:S01]  /*86d0*/  LDSM.16.MT88.4 R108, [R201+0x3000] ;  /* 0x00300000c96c783b */ /* 0x000fe20000004200 */
[--C-:B------:R-:W-:Y:S02]  /*86e0*/  FFMA.FTZ R100, R170, c[0x0][0x2d0], -R147.reuse ;  /* 0x0000b400aa647a23 */ /* 0x100fe40000010893 */
[----:B------:R4:W-:Y:S01]  /*86f0*/  MUFU.EX2 R239, R92 ;  /* 0x0000005c00ef7308 */ /* 0x0009e20000000800 */
[--C-:B------:R-:W-:Y:S02]  /*8700*/  FFMA.FTZ R70, R70, c[0x0][0x2d0], -R68.reuse ;  /* 0x0000b40046467a23 */ /* 0x100fe40000010844 */
[--C-:B-1----:R-:W-:Y:S07]  /*8710*/  FFMA.FTZ R4, R142, c[0x0][0x2d0], -R68.reuse ;  /* 0x0000b4008e047a23 */ /* 0x102fee0000010844 */
[----:B------:R-:W-:Y:S10]  /*8720*/  MUFU.EX2 R70, R70 ;  /* 0x0000004600467308 */ /* 0x000ff40000000800 */
[----:B------:R1:W1:Y:S01]  /*8730*/  MUFU.EX2 R251, R4 ;  /* 0x0000000400fb7308 */ /* 0x0002620000000800 */
[----:B----4-:R-:W-:Y:S01]  /*8740*/  LDSM.16.MT88.4 R92, [R200+0x4800] ;  /* 0x00480000c85c783b */ /* 0x010fe20000004200 */
[----:B-1----:R-:W-:Y:S01]  /*8750*/  FMUL.FTZ R4, R2, R72 ;  /* 0x0000004802047220 */ /* 0x002fe20000410000 */
[----:B------:R-:W-:Y:S01]  /*8760*/  F2FP.BF16.PACK_AB R72, R56, R144 ;  /* 0x000000903848723e */ /* 0x000fe200000010ff */
[--C-:B------:R-:W-:Y:S01]  /*8770*/  FFMA.FTZ R56, R151, c[0x0][0x2d0], -R68.reuse ;  /* 0x0000b40097387a23 */ /* 0x100fe20000010844 */
[----:B------:R-:W-:Y:S05]  /*8780*/  F2FP.BF16.PACK_AB R75, R251, R252 ;  /* 0x000000fcfb4b723e */ /* 0x000fea00000010ff */
[----:B------:R1:W-:Y:S02]  /*8790*/  MUFU.EX2 R244, R56 ;  /* 0x0000003800f47308 */ /* 0x0003e40000000800 */
[C---:B------:R-:W-:Y:S07]  /*87a0*/  HMMA.16816.F32.BF16 R4, R72.reuse, R12, R4 ;  /* 0x0000000c4804723c */ /* 0x040fee0000041804 */
[C---:B------:R-:W-:Y:S01]  /*87b0*/  FMUL.FTZ R12, R2.reuse, R80 ;  /* 0x00000050020c7220 */ /* 0x040fe20000410000 */
[C---:B------:R-:W-:Y:S04]  /*87c0*/  HMMA.16816.F32.BF16 R8, R72.reuse, R14, R8 ;  /* 0x0000000e4808723c */ /* 0x040fe80000041808 */
[----:B------:R-:W-:Y:S03]  /*87d0*/  FMUL.FTZ R13, R2, R81 ;  /* 0x00000051020d7220 */ /* 0x000fe60000410000 */
[C---:B------:R-:W-:Y:S02]  /*87e0*/  FMUL.FTZ R14, R0.reuse, R82 ;  /* 0x00000052000e7220 */ /* 0x040fe40000410000 */
[----:B------:R-:W-:Y:S02]  /*87f0*/  FMUL.FTZ R15, R0, R83 ;  /* 0x00000053000f7220 */ /* 0x000fe40000410000 */
[----:B------:R-:W4:Y:S01]  /*8800*/  LDSM.16.MT88.4 R80, [R201+0x3800] ;  /* 0x00380000c950783b */ /* 0x000f220000004200 */
[C---:B-1----:R-:W-:Y:S04]  /*8810*/  FMUL.FTZ R56, R2.reuse, R124 ;  /* 0x0000007c02387220 */ /* 0x042fe80000410000 */
[C---:B------:R-:W-:Y:S07]  /*8820*/  HMMA.16816.F32.BF16 R12, R72.reuse, R20, R12 ;  /* 0x00000014480c723c */ /* 0x040fee000004180c */
[C---:B------:R-:W-:Y:S01]  /*8830*/  FMUL.FTZ R20, R2.reuse, R88 ;  /* 0x0000005802147220 */ /* 0x040fe20000410000 */
[C---:B------:R-:W-:Y:S04]  /*8840*/  HMMA.16816.F32.BF16 R16, R72.reuse, R22, R16 ;  /* 0x000000164810723c */ /* 0x040fe80000041810 */
[----:B------:R-:W-:Y:S03]  /*8850*/  FMUL.FTZ R21, R2, R89 ;  /* 0x0000005902157220 */ /* 0x000fe60000410000 */
[C---:B------:R-:W-:Y:S02]  /*8860*/  FMUL.FTZ R22, R0.reuse, R90 ;  /* 0x0000005a00167220 */ /* 0x040fe40000410000 */
[----:B------:R-:W-:Y:S02]  /*8870*/  FMUL.FTZ R23, R0, R91 ;  /* 0x0000005b00177220 */ /* 0x000fe40000410000 */
[----:B------:R-:W1:Y:S05]  /*8880*/  LDSM.16.MT88.4 R88, [R200+0x800] ;  /* 0x00080000c858783b */ /* 0x000e6a0000004200 */
[C---:B------:R-:W-:Y:S07]  /*8890*/  HMMA.16816.F32.BF16 R20, R72.reuse, R28, R20 ;  /* 0x0000001c4814723c */ /* 0x040fee0000041814 */
[C---:B------:R-:W-:Y:S01]  /*88a0*/  FMUL.FTZ R28, R2.reuse, R96 ;  /* 0x00000060021c7220 */ /* 0x040fe20000410000 */
[C---:B------:R-:W-:Y:S04]  /*88b0*/  HMMA.16816.F32.BF16 R24, R72.reuse, R30, R24 ;  /* 0x0000001e4818723c */ /* 0x040fe80000041818 */
[----:B------:R-:W-:Y:S03]  /*88c0*/  FMUL.FTZ R29, R2, R97 ;  /* 0x00000061021d7220 */ /* 0x000fe60000410000 */
[C---:B------:R-:W-:Y:S02]  /*88d0*/  FMUL.FTZ R30, R0.reuse, R98 ;  /* 0x00000062001e7220 */ /* 0x040fe40000410000 */
[----:B------:R-:W-:Y:S02]  /*88e0*/  FMUL.FTZ R31, R0, R99 ;  /* 0x00000063001f7220 */ /* 0x000fe40000410000 */
[----:B------:R-:W-:Y:S05]  /*88f0*/  LDSM.16.MT88.4 R96, [R199+0x4800] ;  /* 0x00480000c760783b */ /* 0x000fea0000004200 */
[C---:B------:R-:W-:Y:S07]  /*8900*/  HMMA.16816.F32.BF16 R28, R72.reuse, R36, R28 ;  /* 0x00000024481c723c */ /* 0x040fee000004181c */
[--C-:B------:R-:W-:Y:S01]  /*8910*/  FFMA.FTZ R36, R139, c[0x0][0x2d0], -R147.reuse ;  /* 0x0000b4008b247a23 */ /* 0x100fe20000010893 */
[C---:B------:R-:W-:Y:S03]  /*8920*/  HMMA.16816.F32.BF16 R32, R72.reuse, R38, R32 ;  /* 0x000000264820723c */ /* 0x040fe60000041820 */
[----:B------:R1:W-:Y:S01]  /*8930*/  MUFU.EX2 R249, R36 ;  /* 0x0000002400f97308 */ /* 0x0003e20000000800 */
[----:B------:R-:W-:Y:S03]  /*8940*/  FMUL.FTZ R37, R2, R105 ;  /* 0x0000006902257220 */ /* 0x000fe60000410000 */
[C---:B------:R-:W-:Y:S02]  /*8950*/  FMUL.FTZ R38, R0.reuse, R106 ;  /* 0x0000006a00267220 */ /* 0x040fe40000410000 */
[----:B------:R-:W-:Y:S03]  /*8960*/  FMUL.FTZ R39, R0, R107 ;  /* 0x0000006b00277220 */ /* 0x000fe60000410000 */
[----:B-1----:R-:W-:Y:S02]  /*8970*/  FMUL.FTZ R36, R2, R104 ;  /* 0x0000006802247220 */ /* 0x002fe40000410000 */
[----:B------:R-:W-:Y:S05]  /*8980*/  LDSM.16.MT88.4 R104, [R199+0x3000] ;  /* 0x00300000c768783b */ /* 0x000fea0000004200 */
[C---:B------:R-:W-:Y:S07]  /*8990*/  HMMA.16816.F32.BF16 R36, R72.reuse, R44, R36 ;  /* 0x0000002c4824723c */ /* 0x040fee0000041824 */
[----:B------:R-:W-:Y:S01]  /*89a0*/  FFMA.FTZ R44, R148, c[0x0][0x2d0], -R68 ;  /* 0x0000b400942c7a23 */ /* 0x000fe20000010844 */
[C---:B------:R-:W-:Y:S03]  /*89b0*/  HMMA.16816.F32.BF16 R40, R72.reuse, R46, R40 ;  /* 0x0000002e4828723c */ /* 0x040fe60000041828 */
[----:B------:R1:W1:Y:S01]  /*89c0*/  MUFU.EX2 R247, R44 ;  /* 0x0000002c00f77308 */ /* 0x0002620000000800 */
[----:B------:R-:W-:Y:S03]  /*89d0*/  FMUL.FTZ R45, R2, R113 ;  /* 0x00000071022d7220 */ /* 0x000fe60000410000 */
[C---:B------:R-:W-:Y:S02]  /*89e0*/  FMUL.FTZ R46, R0.reuse, R114 ;  /* 0x00000072002e7220 */ /* 0x040fe40000410000 */
[----:B------:R-:W-:Y:S03]  /*89f0*/  FMUL.FTZ R47, R0, R115 ;  /* 0x00000073002f7220 */ /* 0x000fe60000410000 */
[----:B-1----:R-:W-:Y:S07]  /*8a00*/  FMUL.FTZ R44, R2, R112 ;  /* 0x00000070022c7220 */ /* 0x002fee0000410000 */
[C---:B------:R-:W-:Y:S07]  /*8a10*/  HMMA.16816.F32.BF16 R44, R72.reuse, R52, R44 ;  /* 0x00000034482c723c */ /* 0x040fee000004182c */
[--C-:B------:R-:W-:Y:S01]  /*8a20*/  FFMA.FTZ R52, R150, c[0x0][0x2d0], -R147.reuse ;  /* 0x0000b40096347a23 */ /* 0x100fe20000010893 */
[C---:B------:R-:W-:Y:S03]  /*8a30*/  HMMA.16816.F32.BF16 R48, R72.reuse, R54, R48 ;  /* 0x000000364830723c */ /* 0x040fe60000041830 */
[----:B------:R1:W-:Y:S01]  /*8a40*/  MUFU.EX2 R245, R52 ;  /* 0x0000003400f57308 */ /* 0x0003e20000000800 */
[----:B------:R-:W-:Y:S03]  /*8a50*/  FMUL.FTZ R53, R2, R121 ;  /* 0x0000007902357220 */ /* 0x000fe60000410000 */
[C---:B------:R-:W-:Y:S02]  /*8a60*/  FMUL.FTZ R54, R0.reuse, R122 ;  /* 0x0000007a00367220 */ /* 0x040fe40000410000 */
[C---:B------:R-:W-:Y:S03]  /*8a70*/  FMUL.FTZ R55, R0.reuse, R123 ;  /* 0x0000007b00377220 */ /* 0x040fe60000410000 */
[----:B-----5:R-:W-:Y:S04]  /*8a80*/  FFMA.FTZ R0, R0, R125, R126 ;  /* 0x0000007d00007223 */ /* 0x020fe8000001007e */
[----:B------:R-:W-:Y:S02]  /*8a90*/  FADD.FTZ R0, R118, R0 ;  /* 0x0000000076007221 */ /* 0x000fe40000010000 */
[----:B-1----:R-:W-:Y:S02]  /*8aa0*/  FMUL.FTZ R52, R2, R120 ;  /* 0x0000007802347220 */ /* 0x002fe40000410000 */
[----:B------:R-:W-:Y:S04]  /*8ab0*/  FADD.FTZ R0, R252, R0 ;  /* 0x00000000fc007221 */ /* 0x000fe80000010000 */
[----:B------:R-:W-:Y:S01]  /*8ac0*/  FADD.FTZ R0, R251, R0 ;  /* 0x00000000fb007221 */ /* 0x000fe20000010000 */
[C---:B---3--:R-:W-:Y:S03]  /*8ad0*/  HMMA.16816.F32.BF16 R52, R72.reuse, R76, R52 ;  /* 0x0000004c4834723c */ /* 0x048fe60000041834 */
[----:B------:R-:W-:Y:S04]  /*8ae0*/  FADD.FTZ R0, R248, R0 ;  /* 0x00000000f8007221 */ /* 0x000fe80000010000 */
[----:B------:R-:W-:Y:S01]  /*8af0*/  FFMA.FTZ R76, R152, c[0x0][0x2d0], -R68 ;  /* 0x0000b400984c7a23 */ /* 0x000fe20000010844 */
[C---:B------:R-:W-:Y:S03]  /*8b00*/  HMMA.16816.F32.BF16 R56, R72.reuse, R78, R56 ;  /* 0x0000004e4838723c */ /* 0x040fe60000041838 */
[----:B------:R1:W3:Y:S01]  /*8b10*/  MUFU.EX2 R124, R76 ;  /* 0x0000004c007c7308 */ /* 0x0002e20000000800 */
[----:B------:R-:W-:Y:S04]  /*8b20*/  FADD.FTZ R0, R247, R0 ;  /* 0x00000000f7007221 */ /* 0x000fe80000010000 */
[C---:B----4-:R-:W-:Y:S04]  /*8b30*/  HMMA.16816.F32.BF16 R60, R72.reuse, R80, R60 ;  /* 0x00000050483c723c */ /* 0x050fe8000004183c */
[----:B------:R-:W-:Y:S04]  /*8b40*/  FADD.FTZ R0, R244, R0 ;  /* 0x00000000f4007221 */ /* 0x000fe80000010000 */
[----:B------:R-:W-:Y:S01]  /*8b50*/  HMMA.16816.F32.BF16 R64, R72, R82, R64 ;  /* 0x000000524840723c */ /* 0x000fe20000041840 */
[----:B------:R-:W-:Y:S06]  /*8b60*/  LDSM.16.MT88.4 R80, [R201+0x800] ;  /* 0x00080000c950783b */ /* 0x000fec0000004200 */
[----:B------:R-:W-:Y:S02]  /*8b70*/  F2FP.BF16.PACK_AB R72, R249, R250 ;  /* 0x000000faf948723e */ /* 0x000fe400000010ff */
[----:B------:R-:W-:Y:S01]  /*8b80*/  F2FP.BF16.PACK_AB R73, R247, R248 ;  /* 0x000000f8f749723e */ /* 0x000fe200000010ff */
[----:B-1----:R-:W1:Y:S02]  /*8b90*/  LDSM.16.MT88.4 R76, [R199+0x800] ;  /* 0x00080000c74c783b */ /* 0x002e640000004200 */
[C---:B---3--:R-:W-:Y:S01]  /*8ba0*/  F2FP.BF16.PACK_AB R75, R124.reuse, R244 ;  /* 0x000000f47c4b723e */ /* 0x048fe200000010ff */
[----:B------:R-:W-:Y:S01]  /*8bb0*/  FADD.FTZ R0, R124, R0 ;  /* 0x000000007c007221 */ /* 0x000fe20000010000 */
[----:B------:R-:W-:Y:S07]  /*8bc0*/  F2FP.BF16.PACK_AB R74, R245, R246 ;  /* 0x000000f6f54a723e */ /* 0x000fee00000010ff */
[C---:B------:R-:W-:Y:S08]  /*8bd0*/  HMMA.16816.F32.BF16 R4, R72.reuse, R84, R4 ;  /* 0x000000544804723c */ /* 0x040ff00000041804 */
[C---:B------:R-:W-:Y:S01]  /*8be0*/  HMMA.16816.F32.BF16 R8, R72.reuse, R86, R8 ;  /* 0x000000564808723c */ /* 0x040fe20000041808 */
[----:B------:R-:W3:Y:S07]  /*8bf0*/  LDSM.16.MT88.4 R84, [R198+0x4000] ;  /* 0x00400000c654783b */ /* 0x000eee0000004200 */
[C---:B------:R-:W-:Y:S07]  /*8c00*/  HMMA.16816.F32.BF16 R12, R72.reuse, R88, R12 ;  /* 0x00000058480c723c */ /* 0x040fee000004180c */
[--C-:B------:R-:W-:Y:S01]  /*8c10*/  FFMA.FTZ R88, R153, c[0x0][0x2d0], -R147.reuse ;  /* 0x0000b40099587a23 */ /* 0x100fe20000010893 */
[C---:B------:R-:W-:Y:S03]  /*8c20*/  HMMA.16816.F32.BF16 R16, R72.reuse, R90, R16 ;  /* 0x0000005a4810723c */ /* 0x040fe60000041810 */
[----:B------:R4:W-:Y:S05]  /*8c30*/  MUFU.EX2 R243, R88 ;  /* 0x0000005800f37308 */ /* 0x0009ea0000000800 */
[C---:B-1----:R-:W-:Y:S07]  /*8c40*/  HMMA.16816.F32.BF16 R20, R72.reuse, R76, R20 ;  /* 0x0000004c4814723c */ /* 0x042fee0000041814 */
[--C-:B------:R-:W-:Y:S01]  /*8c50*/  FFMA.FTZ R76, R154, c[0x0][0x2d0], -R147.reuse ;  /* 0x0000b4009a4c7a23 */ /* 0x100fe20000010893 */
[C---:B------:R-:W-:Y:S03]  /*8c60*/  HMMA.16816.F32.BF16 R24, R72.reuse, R78, R24 ;  /* 0x0000004e4818723c */ /* 0x040fe60000041818 */
[----:B------:R1:W-:Y:S05]  /*8c70*/  MUFU.EX2 R242, R76 ;  /* 0x0000004c00f27308 */ /* 0x0003ea0000000800 */
[C---:B------:R-:W-:Y:S01]  /*8c80*/  HMMA.16816.F32.BF16 R28, R72.reuse, R80, R28 ;  /* 0x00000050481c723c */ /* 0x040fe2000004181c */
[----:B----4-:R-:W4:Y:S06]  /*8c90*/  LDSM.16.MT88.4 R88, [R200+0x4000] ;  /* 0x00400000c858783b */ /* 0x010f2c0000004200 */
[--C-:B------:R-:W-:Y:S01]  /*8ca0*/  FFMA.FTZ R80, R156, c[0x0][0x2d0], -R68.reuse ;  /* 0x0000b4009c507a23 */ /* 0x100fe20000010844 */
[C---:B------:R-:W-:Y:S03]  /*8cb0*/  HMMA.16816.F32.BF16 R32, R72.reuse, R82, R32 ;  /* 0x000000524820723c */ /* 0x040fe60000041820 */
[----:B------:R5:W-:Y:S05]  /*8cc0*/  MUFU.EX2 R240, R80 ;  /* 0x0000005000f07308 */ /* 0x000bea0000000800 */
[C---:B---3--:R-:W-:Y:S04]  /*8cd0*/  HMMA.16816.F32.BF16 R36, R72.reuse, R84, R36 ;  /* 0x000000544824723c */ /* 0x048fe80000041824 */
[--C-:B-1----:R-:W-:Y:S03]  /*8ce0*/  FFMA.FTZ R76, R155, c[0x0][0x2d0], -R68.reuse ;  /* 0x0000b4009b4c7a23 */ /* 0x102fe60000010844 */
[--C-:B------:R-:W-:Y:S01]  /*8cf0*/  FFMA.FTZ R84, R157, c[0x0][0x2d0], -R147.reuse ;  /* 0x0000b4009d547a23 */ /* 0x100fe20000010893 */
[C---:B------:R-:W-:Y:S01]  /*8d00*/  HMMA.16816.F32.BF16 R40, R72.reuse, R86, R40 ;  /* 0x000000564828723c */ /* 0x040fe20000041828 */
[----:B------:R1:W3:Y:S10]  /*8d10*/  MUFU.EX2 R241, R76 ;  /* 0x0000004c00f17308 */ /* 0x0002f40000000800 */
[----:B------:R2:W-:Y:S01]  /*8d20*/  MUFU.EX2 R238, R84 ;  /* 0x0000005400ee7308 */ /* 0x0005e20000000800 */
[----:B-----5:R-:W-:Y:S01]  /*8d30*/  LDSM.16.MT88.4 R80, [R201+0x4000] ;  /* 0x00400000c950783b */ /* 0x020fe20000004200 */
[C---:B----4-:R-:W-:Y:S07]  /*8d40*/  HMMA.16816.F32.BF16 R44, R72.reuse, R88, R44 ;  /* 0x00000058482c723c */ /* 0x050fee000004182c */
[----:B-1----:R-:W1:Y:S01]  /*8d50*/  LDSM.16.MT88.4 R76, [R199+0x4000] ;  /* 0x00400000c74c783b */ /* 0x002e620000004200 */
[----:B------:R-:W-:Y:S01]  /*8d60*/  FFMA.FTZ R88, R160, c[0x0][0x2d0], -R68 ;  /* 0x0000b400a0587a23 */ /* 0x000fe20000010844 */
[C---:B------:R-:W-:Y:S03]  /*8d70*/  HMMA.16816.F32.BF16 R48, R72.reuse, R90, R48 ;  /* 0x0000005a4830723c */ /* 0x040fe60000041830 */
[----:B------:R4:W-:Y:S01]  /*8d80*/  MUFU.EX2 R234, R88 ;  /* 0x0000005800ea7308 */ /* 0x0009e20000000800 */
[----:B---3--:R-:W-:Y:S02]  /*8d90*/  FADD.FTZ R0, R241, R0 ;  /* 0x00000000f1007221 */ /* 0x008fe40000010000 */
[----:B--2---:R-:W-:Y:S02]  /*8da0*/  FFMA.FTZ R84, R158, c[0x0][0x2d0], -R68 ;  /* 0x0000b4009e547a23 */ /* 0x004fe40000010844 */
[----:B------:R-:W-:Y:S05]  /*8db0*/  FADD.FTZ R0, R240, R0 ;  /* 0x00000000f0007221 */ /* 0x000fea0000010000 */
[----:B------:R2:W3:Y:S01]  /*8dc0*/  MUFU.EX2 R235, R84 ;  /* 0x0000005400eb7308 */ /* 0x0004e20000000800 */
[----:B----4-:R-:W-:Y:S08]  /*8dd0*/  LDSM.16.MT88.4 R88, [R200+0x1000] ;  /* 0x00100000c858783b */ /* 0x010ff00000004200 */
[----:B--2---:R-:W2:Y:S01]  /*8de0*/  LDSM.16.MT88.4 R84, [R198+0x1000] ;  /* 0x00100000c654783b */ /* 0x004ea20000004200 */
[C---:B-1----:R-:W-:Y:S03]  /*8df0*/  HMMA.16816.F32.BF16 R52, R72.reuse, R76, R52 ;  /* 0x0000004c4834723c */ /* 0x042fe60000041834 */
[----:B---3--:R-:W-:Y:S04]  /*8e00*/  FADD.FTZ R0, R235, R0 ;  /* 0x00000000eb007221 */ /* 0x008fe80000010000 */
[--C-:B------:R-:W-:Y:S01]  /*8e10*/  FFMA.FTZ R76, R161, c[0x0][0x2d0], -R147.reuse ;  /* 0x0000b400a14c7a23 */ /* 0x100fe20000010893 */
[C---:B------:R-:W-:Y:S01]  /*8e20*/  HMMA.16816.F32.BF16 R56, R72.reuse, R78, R56 ;  /* 0x0000004e4838723c */ /* 0x040fe20000041838 */
[----:B------:R1:W-:Y:S03]  /*8e30*/  MUFU.EX2 R161, R100 ;  /* 0x0000006400a17308 */ /* 0x0003e60000000800 */
[----:B------:R-:W-:Y:S04]  /*8e40*/  FADD.FTZ R0, R234, R0 ;  /* 0x00000000ea007221 */ /* 0x000fe80000010000 */
[C---:B------:R-:W-:Y:S03]  /*8e50*/  HMMA.16816.F32.BF16 R60, R72.reuse, R80, R60 ;  /* 0x00000050483c723c */ /* 0x040fe6000004183c */
[----:B------:R3:W-:Y:S04]  /*8e60*/  MUFU.EX2 R115, R76 ;  /* 0x0000004c00737308 */ /* 0x0007e80000000800 */
[----:B------:R-:W-:Y:S01]  /*8e70*/  FFMA.FTZ R80, R162, c[0x0][0x2d0], -R147 ;  /* 0x0000b400a2507a23 */ /* 0x000fe20000010893 */
[----:B------:R-:W-:Y:S05]  /*8e80*/  HMMA.16816.F32.BF16 R64, R72, R82, R64 ;  /* 0x000000524840723c */ /* 0x000fea0000041840 */
[----:B------:R4:W-:Y:S02]  /*8e90*/  MUFU.EX2 R114, R80 ;  /* 0x0000005000727308 */ /* 0x0009e40000000800 */
[----:B------:R-:W-:Y:S02]  /*8ea0*/  F2FP.BF16.PACK_AB R72, R242, R243 ;  /* 0x000000f3f248723e */ /* 0x000fe400000010ff */
[----:B------:R-:W-:Y:S01]  /*8eb0*/  F2FP.BF16.PACK_AB R73, R240, R241 ;  /* 0x000000f1f049723e */ /* 0x000fe200000010ff */
[----:B-1----:R-:W-:Y:S02]  /*8ec0*/  LDSM.16.MT88.4 R100, [R200+0x2000] ;  /* 0x00200000c864783b */ /* 0x002fe40000004200 */
[----:B------:R-:W-:Y:S02]  /*8ed0*/  F2FP.BF16.PACK_AB R74, R238, R239 ;  /* 0x000000efee4a723e */ /* 0x000fe400000010ff */
[----:B------:R-:W-:Y:S04]  /*8ee0*/  F2FP.BF16.PACK_AB R75, R234, R235 ;  /* 0x000000ebea4b723e */ /* 0x000fe800000010ff */
[----:B---3--:R-:W1:Y:S03]  /*8ef0*/  LDSM.16.MT88.4 R76, [R199+0x1000] ;  /* 0x00100000c74c783b */ /* 0x008e660000004200 */
[C---:B--2---:R-:W-:Y:S07]  /*8f00*/  HMMA.16816.F32.BF16 R4, R72.reuse, R84, R4 ;  /* 0x000000544804723c */ /* 0x044fee0000041804 */
[----:B------:R-:W-:Y:S01]  /*8f10*/  FFMA.FTZ R84, R163, c[0x0][0x2d0], -R68 ;  /* 0x0000b400a3547a23 */ /* 0x000fe20000010844 */
[C---:B------:R-:W-:Y:S01]  /*8f20*/  HMMA.16816.F32.BF16 R8, R72.reuse, R86, R8 ;  /* 0x000000564808723c */ /* 0x040fe20000041808 */
[----:B----4-:R-:W2:Y:S02]  /*8f30*/  LDSM.16.MT88.4 R80, [R201+0x1000] ;  /* 0x00100000c950783b */ /* 0x010ea40000004200 */
[----:B------:R3:W4:Y:S01]  /*8f40*/  MUFU.EX2 R113, R84 ;  /* 0x0000005400717308 */ /* 0x0007220000000800 */
[----:B------:R-:W-:Y:S04]  /*8f50*/  MOV R163, R144 ;  /* 0x0000009000a37202 */ /* 0x000fe80000000f00 */
[C---:B------:R-:W-:Y:S04]  /*8f60*/  HMMA.16816.F32.BF16 R12, R72.reuse, R88, R12 ;  /* 0x00000058480c723c */ /* 0x040fe8000004180c */
[----:B------:R-:W-:Y:S02]  /*8f70*/  FFMA.FTZ R2, R2, R127, R163 ;  /* 0x0000007f02027223 */ /* 0x000fe400000100a3 */
[----:B------:R-:W-:Y:S01]  /*8f80*/  LDSM.16.MT88.4 R124, [R199+0x6800] ;  /* 0x00680000c77c783b */ /* 0x000fe20000004200 */
[--C-:B------:R-:W-:Y:S01]  /*8f90*/  FFMA.FTZ R88, R169, c[0x0][0x2d0], -R147.reuse ;  /* 0x0000b400a9587a23 */ /* 0x100fe20000010893 */
[C---:B------:R-:W-:Y:S03]  /*8fa0*/  HMMA.16816.F32.BF16 R16, R72.reuse, R90, R16 ;  /* 0x0000005a4810723c */ /* 0x040fe60000041810 */
[----:B------:R5:W-:Y:S01]  /*8fb0*/  MUFU.EX2 R162, R88 ;  /* 0x0000005800a27308 */ /* 0x000be20000000800 */
[----:B------:R-:W-:Y:S04]  /*8fc0*/  FADD.FTZ R2, R119, R2 ;  /* 0x0000000277027221 */ /* 0x000fe80000010000 */
[----:B------:R-:W-:Y:S04]  /*8fd0*/  FADD.FTZ R2, R117, R2 ;  /* 0x0000000275027221 */ /* 0x000fe80000010000 */
[----:B---3--:R-:W-:Y:S01]  /*8fe0*/  FFMA.FTZ R84, R168, c[0x0][0x2d0], -R68 ;  /* 0x0000b400a8547a23 */ /* 0x008fe20000010844 */
[C---:B-1----:R-:W-:Y:S03]  /*8ff0*/  HMMA.16816.F32.BF16 R20, R72.reuse, R76, R20 ;  /* 0x0000004c4814723c */ /* 0x042fe60000041814 */
[----:B------:R1:W3:Y:S01]  /*9000*/  MUFU.EX2 R112, R84 ;  /* 0x0000005400707308 */ /* 0x0002e20000000800 */
[----:B------:R-:W-:Y:S02]  /*9010*/  FADD.FTZ R2, R116, R2 ;  /* 0x0000000274027221 */ /* 0x000fe40000010000 */
[----:B------:R-:W-:Y:S01]  /*9020*/  LDSM.16.MT88.4 R116, [R200+0x6800] ;  /* 0x00680000c874783b */ /* 0x000fe20000004200 */
[----:B----4-:R-:W-:Y:S01]  /*9030*/  FADD.FTZ R0, R113, R0 ;  /* 0x0000000071007221 */ /* 0x010fe20000010000 */
[C---:B------:R-:W-:Y:S04]  /*9040*/  HMMA.16816.F32.BF16 R24, R72.reuse, R78, R24 ;  /* 0x0000004e4818723c */ /* 0x040fe80000041818 */
[----:B------:R-:W-:Y:S02]  /*9050*/  FFMA.FTZ R76, R171, c[0x0][0x2d0], -R68 ;  /* 0x0000b400ab4c7a23 */ /* 0x000fe40000010844 */
[----:B-----5:R-:W-:Y:S01]  /*9060*/  LDSM.16.MT88.4 R88, [R201+0x4800] ;  /* 0x00480000c958783b */ /* 0x020fe20000004200 */
[----:B------:R-:W-:Y:S01]  /*9070*/  FADD.FTZ R2, R250, R2 ;  /* 0x00000002fa027221 */ /* 0x000fe20000010000 */
[C---:B--2---:R-:W-:Y:S01]  /*9080*/  HMMA.16816.F32.BF16 R28, R72.reuse, R80, R28 ;  /* 0x00000050481c723c */ /* 0x044fe2000004181c */
[----:B------:R2:W4:Y:S03]  /*9090*/  MUFU.EX2 R160, R76 ;  /* 0x0000004c00a07308 */ /* 0x0005260000000800 */
[----:B------:R-:W-:Y:S03]  /*90a0*/  FADD.FTZ R2, R249, R2 ;  /* 0x00000002f9027221 */ /* 0x000fe60000010000 */
[----:B------:R-:W-:Y:S01]  /*90b0*/  FFMA.FTZ R80, R176, c[0x0][0x2d0], -R68 ;  /* 0x0000b400b0507a23 */ /* 0x000fe20000010844 */
[C---:B------:R-:W-:Y:S01]  /*90c0*/  HMMA.16816.F32.BF16 R32, R72.reuse, R82, R32 ;  /* 0x000000524820723c */ /* 0x040fe20000041820 */
[----:B-1----:R-:W1:Y:S02]  /*90d0*/  LDSM.16.MT88.4 R84, [R198+0x4800] ;  /* 0x00480000c654783b */ /* 0x002e640000004200 */
[----:B------:R5:W5:Y:S01]  /*90e0*/  MUFU.EX2 R159, R80 ;  /* 0x00000050009f7308 */ /* 0x000b620000000800 */
[----:B---3--:R-:W-:Y:S02]  /*90f0*/  FADD.FTZ R0, R112, R0 ;  /* 0x0000000070007221 */ /* 0x008fe40000010000 */
[----:B------:R-:W-:Y:S06]  /*9100*/  FADD.FTZ R2, R246, R2 ;  /* 0x00000002f6027221 */ /* 0x000fec0000010000 */
[----:B------:R-:W-:Y:S04]  /*9110*/  FADD.FTZ R2, R245, R2 ;  /* 0x00000002f5027221 */ /* 0x000fe80000010000 */
[----:B------:R-:W-:Y:S01]  /*9120*/  FADD.FTZ R2, R243, R2 ;  /* 0x00000002f3027221 */ /* 0x000fe20000010000 */
[----:B--2---:R-:W2:Y:S01]  /*9130*/  LDSM.16.MT88.4 R76, [R198+0x1800] ;  /* 0x00180000c64c783b */ /* 0x004ea20000004200 */
[----:B----4-:R-:W-:Y:S02]  /*9140*/  FADD.FTZ R0, R160, R0 ;  /* 0x00000000a0007221 */ /* 0x010fe40000010000 */
[----:B------:R-:W-:Y:S04]  /*9150*/  FADD.FTZ R2, R242, R2 ;  /* 0x00000002f2027221 */ /* 0x000fe80000010000 */
[----:B------:R-:W-:Y:S01]  /*9160*/  FADD.FTZ R2, R239, R2 ;  /* 0x00000002ef027221 */ /* 0x000fe20000010000 */
[----:B-----5:R-:W3:Y:S01]  /*9170*/  LDSM.16.MT88.4 R80, [R200+0x1800] ;  /* 0x00180000c850783b */ /* 0x020ee20000004200 */
[----:B------:R-:W-:Y:S02]  /*9180*/  FADD.FTZ R0, R159, R0 ;  /* 0x000000009f007221 */ /* 0x000fe40000010000 */
[----:B------:R-:W-:Y:S04]  /*9190*/  FADD.FTZ R2, R238, R2 ;  /* 0x00000002ee027221 */ /* 0x000fe80000010000 */
[----:B------:R-:W-:Y:S04]  /*91a0*/  FADD.FTZ R2, R115, R2 ;  /* 0x0000000273027221 */ /* 0x000fe80000010000 */
[----:B------:R-:W-:Y:S01]  /*91b0*/  FADD.FTZ R2, R114, R2 ;  /* 0x0000000272027221 */ /* 0x000fe20000010000 */
[C---:B-1----:R-:W-:Y:S03]  /*91c0*/  HMMA.16816.F32.BF16 R36, R72.reuse, R84, R36 ;  /* 0x000000544824723c */ /* 0x042fe60000041824 */
[----:B------:R-:W-:Y:S04]  /*91d0*/  FADD.FTZ R2, R162, R2 ;  /* 0x00000002a2027221 */ /* 0x000fe80000010000 */
[----:B------:R-:W-:Y:S01]  /*91e0*/  FADD.FTZ R2, R161, R2 ;  /* 0x00000002a1027221 */ /* 0x000fe20000010000 */
[C---:B------:R-:W-:Y:S01]  /*91f0*/  HMMA.16816.F32.BF16 R40, R72.reuse, R86, R40 ;  /* 0x000000564828723c */ /* 0x040fe20000041828 */
[----:B------:R-:W1:Y:S07]  /*9200*/  LDSM.16.MT88.4 R84, [R199+0x1800] ;  /* 0x00180000c754783b */ /* 0x000e6e0000004200 */
[C---:B------:R-:W-:Y:S07]  /*9210*/  HMMA.16816.F32.BF16 R44, R72.reuse, R92, R44 ;  /* 0x0000005c482c723c */ /* 0x040fee000004182c */
[--C-:B------:R-:W-:Y:S01]  /*9220*/  FFMA.FTZ R92, R211, c[0x0][0x2d0], -R147.reuse ;  /* 0x0000b400d35c7a23 */ /* 0x100fe20000010893 */
[C---:B------:R-:W-:Y:S03]  /*9230*/  HMMA.16816.F32.BF16 R48, R72.reuse, R94, R48 ;  /* 0x0000005e4830723c */ /* 0x040fe60000041830 */
[----:B------:R4:W-:Y:S05]  /*9240*/  MUFU.EX2 R158, R92 ;  /* 0x0000005c009e7308 */ /* 0x0009ea0000000800 */
[C---:B------:R-:W-:Y:S08]  /*9250*/  HMMA.16816.F32.BF16 R52, R72.reuse, R96, R52 ;  /* 0x000000604834723c */ /* 0x040ff00000041834 */
[C---:B------:R-:W-:Y:S01]  /*9260*/  HMMA.16816.F32.BF16 R56, R72.reuse, R98, R56 ;  /* 0x000000624838723c */ /* 0x040fe20000041838 */
[----:B------:R-:W-:Y:S07]  /*9270*/  LDSM.16.MT88.4 R96, [R201+0x5000] ;  /* 0x00500000c960783b */ /* 0x000fee0000004200 */
[C---:B------:R-:W-:Y:S01]  /*9280*/  HMMA.16816.F32.BF16 R60, R72.reuse, R88, R60 ;  /* 0x00000058483c723c */ /* 0x040fe2000004183c */
[----:B----4-:R-:W-:Y:S06]  /*9290*/  LDSM.16.MT88.4 R92, [R199+0x5000] ;  /* 0x00500000c75c783b */ /* 0x010fec0000004200 */
[--C-:B------:R-:W-:Y:S01]  /*92a0*/  FFMA.FTZ R88, R177, c[0x0][0x2d0], -R147.reuse ;  /* 0x0000b400b1587a23 */ /* 0x100fe20000010893 */
[----:B------:R-:W-:Y:S03]  /*92b0*/  HMMA.16816.F32.BF16 R64, R72, R90, R64 ;  /* 0x0000005a4840723c */ /* 0x000fe60000041840 */
[----:B------:R4:W5:Y:S04]  /*92c0*/  MUFU.EX2 R123, R88 ;  /* 0x00000058007b7308 */ /* 0x0009680000000800 */
[----:B------:R-:W-:Y:S02]  /*92d0*/  F2FP.BF16.PACK_AB R72, R114, R115 ;  /* 0x000000737248723e */ /* 0x000fe400000010ff */
[----:B------:R-:W-:Y:S03]  /*92e0*/  F2FP.BF16.PACK_AB R73, R112, R113 ;  /* 0x000000717049723e */ /* 0x000fe600000010ff */
[----:B------:R-:W-:Y:S02]  /*92f0*/  F2FP.BF16.PACK_AB R74, R161, R162 ;  /* 0x000000a2a14a723e */ /* 0x000fe400000010ff */
[----:B------:R-:W-:Y:S07]  /*9300*/  F2FP.BF16.PACK_AB R75, R159, R160 ;  /* 0x000000a09f4b723e */ /* 0x000fee00000010ff */
[C---:B--2---:R-:W-:Y:S01]  /*9310*/  HMMA.16816.F32.BF16 R4, R72.reuse, R76, R4 ;  /* 0x0000004c4804723c */ /* 0x044fe20000041804 */
[----:B----4-:R-:W2:Y:S06]  /*9320*/  LDSM.16.MT88.4 R88, [R201+0x1800] ;  /* 0x00180000c958783b */ /* 0x010eac0000004200 */
[--C-:B------:R-:W-:Y:S01]  /*9330*/  FFMA.FTZ R76, R178, c[0x0][0x2d0], -R147.reuse ;  /* 0x0000b400b24c7a23 */ /* 0x100fe20000010893 */
[C---:B------:R-:W-:Y:S03]  /*9340*/  HMMA.16816.F32.BF16 R8, R72.reuse, R78, R8 ;  /* 0x0000004e4808723c */ /* 0x040fe60000041808 */
[----:B------:R4:W4:Y:S01]  /*9350*/  MUFU.EX2 R122, R76 ;  /* 0x0000004c007a7308 */ /* 0x0009220000000800 */
[----:B-----5:R-:W-:Y:S04]  /*9360*/  FADD.FTZ R2, R123, R2 ;  /* 0x000000027b027221 */ /* 0x020fe80000010000 */
[C---:B---3--:R-:W-:Y:S07]  /*9370*/  HMMA.16816.F32.BF16 R12, R72.reuse, R80, R12 ;  /* 0x00000050480c723c */ /* 0x048fee000004180c */
[--C-:B------:R-:W-:Y:S01]  /*9380*/  FFMA.FTZ R80, R210, c[0x0][0x2d0], -R68.reuse ;  /* 0x0000b400d2507a23 */ /* 0x100fe20000010844 */
[C---:B------:R-:W-:Y:S03]  /*9390*/  HMMA.16816.F32.BF16 R16, R72.reuse, R82, R16 ;  /* 0x000000524810723c */ /* 0x040fe60000041810 */
[----:B------:R3:W-:Y:S05]  /*93a0*/  MUFU.EX2 R120, R80 ;  /* 0x0000005000787308 */ /* 0x0007ea0000000800 */
[C---:B-1----:R-:W-:Y:S04]  /*93b0*/  HMMA.16816.F32.BF16 R20, R72.reuse, R84, R20 ;  /* 0x000000544814723c */ /* 0x042fe80000041814 */
[----:B----4-:R-:W-:Y:S02]  /*93c0*/  FFMA.FTZ R76, R179, c[0x0][0x2d0], -R68 ;  /* 0x0000b400b34c7a23 */ /* 0x010fe40000010844 */
[----:B------:R-:W-:Y:S02]  /*93d0*/  FADD.FTZ R2, R122, R2 ;  /* 0x000000027a027221 */ /* 0x000fe40000010000 */
[C---:B------:R-:W-:Y:S01]  /*93e0*/  HMMA.16816.F32.BF16 R24, R72.reuse, R86, R24 ;  /* 0x000000564818723c */ /* 0x040fe20000041818 */
[----:B------:R1:W4:Y:S03]  /*93f0*/  MUFU.EX2 R121, R76 ;  /* 0x0000004c00797308 */ /* 0x0003260000000800 */
[--C-:B------:R-:W-:Y:S02]  /*9400*/  FFMA.FTZ R84, R212, c[0x0][0x2d0], -R147.reuse ;  /* 0x0000b400d4547a23 */ /* 0x100fe40000010893 */
[----:B------:R-:W-:Y:S02]  /*9410*/  FADD.FTZ R2, R158, R2 ;  /* 0x000000029e027221 */ /* 0x000fe40000010000 */
[C---:B--2---:R-:W-:Y:S01]  /*9420*/  HMMA.16816.F32.BF16 R28, R72.reuse, R88, R28 ;  /* 0x00000058481c723c */ /* 0x044fe2000004181c */
[----:B---3--:R-:W-:Y:S02]  /*9430*/  LDSM.16.MT88.4 R80, [R200+0x5000] ;  /* 0x00500000c850783b */ /* 0x008fe40000004200 */
[----:B------:R2:W3:Y:S04]  /*9440*/  MUFU.EX2 R157, R84 ;  /* 0x00000054009d7308 */ /* 0x0004e80000000800 */
[----:B------:R-:W-:Y:S01]  /*9450*/  FFMA.FTZ R88, R214, c[0x0][0x2d0], -R68 ;  /* 0x0000b400d6587a23 */ /* 0x000fe20000010844 */
[C---:B------:R-:W-:Y:S05]  /*9460*/  HMMA.16816.F32.BF16 R32, R72.reuse, R90, R32 ;  /* 0x0000005a4820723c */ /* 0x040fea0000041820 */
[----:B------:R5:W-:Y:S01]  /*9470*/  MUFU.EX2 R155, R88 ;  /* 0x00000058009b7308 */ /* 0x000be20000000800 */
[----:B-1----:R-:W1:Y:S01]  /*9480*/  LDSM.16.MT88.4 R76, [R198+0x5000] ;  /* 0x00500000c64c783b */ /* 0x002e620000004200 */
[----:B----4-:R-:W-:Y:S05]  /*9490*/  FADD.FTZ R0, R121, R0 ;  /* 0x0000000079007221 */ /* 0x010fea0000010000 */
[----:B------:R-:W-:Y:S02]  /*94a0*/  FADD.FTZ R0, R120, R0 ;  /* 0x0000000078007221 */ /* 0x000fe40000010000 */
[----:B--2---:R-:W-:Y:S02]  /*94b0*/  FFMA.FTZ R84, R213, c[0x0][0x2d0], -R68 ;  /* 0x0000b400d5547a23 */ /* 0x004fe40000010844 */
[----:B---3--:R-:W-:Y:S02]  /*94c0*/  FADD.FTZ R2, R157, R2 ;  /* 0x000000029d027221 */ /* 0x008fe40000010000 */
[----:B------:R2:W3:Y:S01]  /*94d0*/  MUFU.EX2 R156, R84 ;  /* 0x00000054009c7308 */ /* 0x0004e20000000800 */
[----:B-----5:R-:W-:Y:S08]  /*94e0*/  LDSM.16.MT88.4 R88, [R199+0x2000] ;  /* 0x00200000c758783b */ /* 0x020ff00000004200 */
[----:B--2---:R-:W2:Y:S01]  /*94f0*/  LDSM.16.MT88.4 R84, [R198+0x2000] ;  /* 0x00200000c654783b */ /* 0x004ea20000004200 */
[C---:B-1----:R-:W-:Y:S03]  /*9500*/  HMMA.16816.F32.BF16 R36, R72.reuse, R76, R36 ;  /* 0x0000004c4824723c */ /* 0x042fe60000041824 */
[----:B---3--:R-:W-:Y:S04]  /*9510*/  FADD.FTZ R0, R156, R0 ;  /* 0x000000009c007221 */ /* 0x008fe80000010000 */
[----:B------:R-:W-:Y:S01]  /*9520*/  FADD.FTZ R0, R155, R0 ;  /* 0x000000009b007221 */ /* 0x000fe20000010000 */
[C---:B------:R-:W-:Y:S01]  /*9530*/  HMMA.16816.F32.BF16 R40, R72.reuse, R78, R40 ;  /* 0x0000004e4828723c */ /* 0x040fe20000041828 */
[----:B------:R-:W1:Y:S07]  /*9540*/  LDSM.16.MT88.4 R76, [R201+0x2000] ;  /* 0x00200000c94c783b */ /* 0x000e6e0000004200 */
[C---:B------:R-:W-:Y:S08]  /*9550*/  HMMA.16816.F32.BF16 R44, R72.reuse, R80, R44 ;  /* 0x00000050482c723c */ /* 0x040ff0000004182c */
[C---:B------:R-:W-:Y:S01]  /*9560*/  HMMA.16816.F32.BF16 R48, R72.reuse, R82, R48 ;  /* 0x000000524830723c */ /* 0x040fe20000041830 */
[----:B------:R-:W3:Y:S07]  /*9570*/  LDSM.16.MT88.4 R80, [R198+0x5800] ;  /* 0x00580000c650783b */ /* 0x000eee0000004200 */
[C---:B------:R-:W-:Y:S07]  /*9580*/  HMMA.16816.F32.BF16 R52, R72.reuse, R92, R52 ;  /* 0x0000005c4834723c */ /* 0x040fee0000041834 */
[--C-:B------:R-:W-:Y:S01]  /*9590*/  FFMA.FTZ R92, R219, c[0x0][0x2d0], -R147.reuse ;  /* 0x0000b400db5c7a23 */ /* 0x100fe20000010893 */
[C---:B------:R-:W-:Y:S03]  /*95a0*/  HMMA.16816.F32.BF16 R56, R72.reuse, R94, R56 ;  /* 0x0000005e4838723c */ /* 0x040fe60000041838 */
[----:B------:R4:W-:Y:S05]  /*95b0*/  MUFU.EX2 R150, R92 ;  /* 0x0000005c00967308 */ /* 0x0009ea0000000800 */
[C---:B------:R-:W-:Y:S08]  /*95c0*/  HMMA.16816.F32.BF16 R60, R72.reuse, R96, R60 ;  /* 0x00000060483c723c */ /* 0x040ff0000004183c */
[----:B------:R-:W-:Y:S01]  /*95d0*/  HMMA.16816.F32.BF16 R64, R72, R98, R64 ;  /* 0x000000624840723c */ /* 0x000fe20000041840 */
[----:B------:R-:W-:Y:S06]  /*95e0*/  LDSM.16.MT88.4 R96, [R199+0x6000] ;  /* 0x00600000c760783b */ /* 0x000fec0000004200 */
[----:B------:R-:W-:Y:S02]  /*95f0*/  F2FP.BF16.PACK_AB R72, R122, R123 ;  /* 0x0000007b7a48723e */ /* 0x000fe400000010ff */
[----:B------:R-:W-:Y:S01]  /*9600*/  F2FP.BF16.PACK_AB R73, R120, R121 ;  /* 0x000000797849723e */ /* 0x000fe200000010ff */
[----:B----4-:R-:W-:Y:S02]  /*9610*/  LDSM.16.MT88.4 R92, [R200+0x6000] ;  /* 0x00600000c85c783b */ /* 0x010fe40000004200 */
[----:B------:R-:W-:Y:S02]  /*9620*/  F2FP.BF16.PACK_AB R74, R157, R158 ;  /* 0x0000009e9d4a723e */ /* 0x000fe400000010ff */
[----:B------:R-:W-:Y:S07]  /*9630*/  F2FP.BF16.PACK_AB R75, R155, R156 ;  /* 0x0000009c9b4b723e */ /* 0x000fee00000010ff */
[C---:B--2---:R-:W-:Y:S07]  /*9640*/  HMMA.16816.F32.BF16 R4, R72.reuse, R84, R4 ;  /* 0x000000544804723c */ /* 0x044fee0000041804 */
[--C-:B------:R-:W-:Y:S01]  /*9650*/  FFMA.FTZ R84, R215, c[0x0][0x2d0], -R147.reuse ;  /* 0x0000b400d7547a23 */ /* 0x100fe20000010893 */
[C---:B------:R-:W-:Y:S03]  /*9660*/  HMMA.16816.F32.BF16 R8, R72.reuse, R86, R8 ;  /* 0x000000564808723c */ /* 0x040fe60000041808 */
[----:B------:R2:W4:Y:S05]  /*9670*/  MUFU.EX2 R154, R84 ;  /* 0x00000054009a7308 */ /* 0x00052a0000000800 */
[C---:B------:R-:W-:Y:S07]  /*9680*/  HMMA.16816.F32.BF16 R12, R72.reuse, R100, R12 ;  /* 0x00000064480c723c */ /* 0x040fee000004180c */
[--C-:B------:R-:W-:Y:S01]  /*9690*/  FFMA.FTZ R100, R228, c[0x0][0x2d0], -R147.reuse ;  /* 0x0000b400e4647a23 */ /* 0x100fe20000010893 */
[C---:B------:R-:W-:Y:S03]  /*96a0*/  HMMA.16816.F32.BF16 R16, R72.reuse, R102, R16 ;  /* 0x000000664810723c */ /* 0x040fe60000041810 */
[----:B------:R5:W-:Y:S05]  /*96b0*/  MUFU.EX2 R140, R100 ;  /* 0x00000064008c7308 */ /* 0x000bea0000000800 */
[C---:B------:R-:W-:Y:S01]  /*96c0*/  HMMA.16816.F32.BF16 R20, R72.reuse, R88, R20 ;  /* 0x000000584814723c */ /* 0x040fe20000041814 */
[----:B--2---:R-:W2:Y:S03]  /*96d0*/  LDSM.16.MT88.4 R84, [R200+0x5800] ;  /* 0x00580000c854783b */ /* 0x004ea60000004200 */
[----:B----4-:R-:W-:Y:S03]  /*96e0*/  FADD.FTZ R2, R154, R2 ;  /* 0x000000029a027221 */ /* 0x010fe60000010000 */
[--C-:B------:R-:W-:Y:S01]  /*96f0*/  FFMA.FTZ R88, R216, c[0x0][0x2d0], -R147.reuse ;  /* 0x0000b400d8587a23 */ /* 0x100fe20000010893 */
[C---:B------:R-:W-:Y:S03]  /*9700*/  HMMA.16816.F32.BF16 R24, R72.reuse, R90, R24 ;  /* 0x0000005a4818723c */ /* 0x040fe60000041818 */
[----:B------:R4:W4:Y:S05]  /*9710*/  MUFU.EX2 R153, R88 ;  /* 0x0000005800997308 */ /* 0x00092a0000000800 */
[C---:B-1----:R-:W-:Y:S01]  /*9720*/  HMMA.16816.F32.BF16 R28, R72.reuse, R76, R28 ;  /* 0x0000004c481c723c */ /* 0x042fe2000004181c */
[----:B-----5:R-:W-:Y:S06]  /*9730*/  LDSM.16.MT88.4 R100, [R200+0x3000] ;  /* 0x00300000c864783b */ /* 0x020fec0000004200 */
[--C-:B------:R-:W-:Y:S01]  /*9740*/  FFMA.FTZ R76, R218, c[0x0][0x2d0], -R68.reuse ;  /* 0x0000b400da4c7a23 */ /* 0x100fe20000010844 */
[C---:B------:R-:W-:Y:S03]  /*9750*/  HMMA.16816.F32.BF16 R32, R72.reuse, R78, R32 ;  /* 0x0000004e4820723c */ /* 0x040fe60000041820 */
[----:B------:R1:W-:Y:S05]  /*9760*/  MUFU.EX2 R151, R76 ;  /* 0x0000004c00977308 */ /* 0x0003ea0000000800 */
[C---:B---3--:R-:W-:Y:S04]  /*9770*/  HMMA.16816.F32.BF16 R36, R72.reuse, R80, R36 ;  /* 0x000000504824723c */ /* 0x048fe80000041824 */
[----:B----4-:R-:W-:Y:S02]  /*9780*/  FFMA.FTZ R88, R217, c[0x0][0x2d0], -R68 ;  /* 0x0000b400d9587a23 */ /* 0x010fe40000010844 */
[----:B------:R-:W-:Y:S02]  /*9790*/  FADD.FTZ R2, R153, R2 ;  /* 0x0000000299027221 */ /* 0x000fe40000010000 */
[C---:B------:R-:W-:Y:S01]  /*97a0*/  HMMA.16816.F32.BF16 R40, R72.reuse, R82, R40 ;  /* 0x000000524828723c */ /* 0x040fe20000041828 */
[----:B------:R3:W4:Y:S03]  /*97b0*/  MUFU.EX2 R152, R88 ;  /* 0x0000005800987308 */ /* 0x0007260000000800 */
[--C-:B------:R-:W-:Y:S02]  /*97c0*/  FFMA.FTZ R80, R220, c[0x0][0x2d0], -R147.reuse ;  /* 0x0000b400dc507a23 */ /* 0x100fe40000010893 */
[----:B------:R-:W-:Y:S02]  /*97d0*/  FADD.FTZ R2, R150, R2 ;  /* 0x0000000296027221 */ /* 0x000fe40000010000 */
[C---:B--2---:R-:W-:Y:S03]  /*97e0*/  HMMA.16816.F32.BF16 R44, R72.reuse, R84, R44 ;  /* 0x00000054482c723c */ /* 0x044fe6000004182c */
[----:B------:R2:W-:Y:S01]  /*97f0*/  MUFU.EX2 R149, R80 ;  /* 0x0000005000957308 */ /* 0x0005e20000000800 */
[----:B-1----:R-:W-:Y:S03]  /*9800*/  LDSM.16.MT88.4 R76, [R201+0x5800] ;  /* 0x00580000c94c783b */ /* 0x002fe60000004200 */
[----:B------:R-:W-:Y:S01]  /*9810*/  FFMA.FTZ R84, R222, c[0x0][0x2d0], -R68 ;  /* 0x0000b400de547a23 */ /* 0x000fe20000010844 */
[C---:B------:R-:W-:Y:S05]  /*9820*/  HMMA.16816.F32.BF16 R48, R72.reuse, R86, R48 ;  /* 0x000000564830723c */ /* 0x040fea0000041830 */
[----:B------:R1:W-:Y:S01]  /*9830*/  MUFU.EX2 R146, R84 ;  /* 0x0000005400927308 */ /* 0x0003e20000000800 */
[----:B---3--:R-:W3:Y:S01]  /*9840*/  LDSM.16.MT88.4 R88, [R199+0x5800] ;  /* 0x00580000c758783b */ /* 0x008ee20000004200 */
[----:B----4-:R-:W-:Y:S05]  /*9850*/  FADD.FTZ R0, R152, R0 ;  /* 0x0000000098007221 */ /* 0x010fea0000010000 */
[----:B------:R-:W-:Y:S02]  /*9860*/  FADD.FTZ R0, R151, R0 ;  /* 0x0000000097007221 */ /* 0x000fe40000010000 */
[----:B--2---:R-:W-:Y:S04]  /*9870*/  FFMA.FTZ R80, R221, c[0x0][0x2d0], -R68 ;  /* 0x0000b400dd507a23 */ /* 0x004fe80000010844 */
[----:B------:R2:W4:Y:S01]  /*9880*/  MUFU.EX2 R148, R80 ;  /* 0x0000005000947308 */ /* 0x0005220000000800 */
[----:B-1----:R-:W-:Y:S08]  /*9890*/  LDSM.16.MT88.4 R84, [R200+0x2800] ;  /* 0x00280000c854783b */ /* 0x002ff00000004200 */
[----:B--2---:R-:W1:Y:S01]  /*98a0*/  LDSM.16.MT88.4 R80, [R198+0x2800] ;  /* 0x00280000c650783b */ /* 0x004e620000004200 */
[----:B----4-:R-:W-:Y:S01]  /*98b0*/  FADD.FTZ R0, R148, R0 ;  /* 0x0000000094007221 */ /* 0x010fe20000010000 */
[C---:B---3--:R-:W-:Y:S08]  /*98c0*/  HMMA.16816.F32.BF16 R52, R72.reuse, R88, R52 ;  /* 0x000000584834723c */ /* 0x048ff00000041834 */
[C---:B------:R-:W-:Y:S01]  /*98d0*/  HMMA.16816.F32.BF16 R56, R72.reuse, R90, R56 ;  /* 0x0000005a4838723c */ /* 0x040fe20000041838 */
[----:B------:R-:W2:Y:S07]  /*98e0*/  LDSM.16.MT88.4 R88, [R199+0x2800] ;  /* 0x00280000c758783b */ /* 0x000eae0000004200 */
[C---:B------:R-:W-:Y:S07]  /*98f0*/  HMMA.16816.F32.BF16 R60, R72.reuse, R76, R60 ;  /* 0x0000004c483c723c */ /* 0x040fee000004183c */
[--C-:B------:R-:W-:Y:S01]  /*9900*/  FFMA.FTZ R76, R223, c[0x0][0x2d0], -R147.reuse ;  /* 0x0000b400df4c7a23 */ /* 0x100fe20000010893 */
[----:B------:R-:W-:Y:S03]  /*9910*/  HMMA.16816.F32.BF16 R64, R72, R78, R64 ;  /* 0x0000004e4840723c */ /* 0x000fe60000041840 */
[----:B------:R3:W-:Y:S04]  /*9920*/  MUFU.EX2 R145, R76 ;  /* 0x0000004c00917308 */ /* 0x0007e80000000800 */
[----:B------:R-:W-:Y:S02]  /*9930*/  F2FP.BF16.PACK_AB R72, R153, R154 ;  /* 0x0000009a9948723e */ /* 0x000fe400000010ff */
[----:B------:R-:W-:Y:S03]  /*9940*/  F2FP.BF16.PACK_AB R73, R151, R152 ;  /* 0x000000989749723e */ /* 0x000fe600000010ff */
[----:B------:R-:W-:Y:S02]  /*9950*/  F2FP.BF16.PACK_AB R74, R149, R150 ;  /* 0x00000096954a723e */ /* 0x000fe400000010ff */
[----:B------:R-:W-:Y:S07]  /*9960*/  F2FP.BF16.PACK_AB R75, R146, R148 ;  /* 0x00000094924b723e */ /* 0x000fee00000010ff */
[C---:B-1----:R-:W-:Y:S03]  /*9970*/  HMMA.16816.F32.BF16 R4, R72.reuse, R80, R4 ;  /* 0x000000504804723c */ /* 0x042fe60000041804 */
[--C-:B---3--:R-:W-:Y:S05]  /*9980*/  FFMA.FTZ R76, R224, c[0x0][0x2d0], -R147.reuse ;  /* 0x0000b400e04c7a23 */ /* 0x108fea0000010893 */
[C---:B------:R-:W-:Y:S01]  /*9990*/  HMMA.16816.F32.BF16 R8, R72.reuse, R82, R8 ;  /* 0x000000524808723c */ /* 0x040fe20000041808 */
[----:B------:R1:W3:Y:S03]  /*99a0*/  MUFU.EX2 R144, R76 ;  /* 0x0000004c00907308 */ /* 0x0002e60000000800 */
[--C-:B------:R-:W-:Y:S04]  /*99b0*/  FFMA.FTZ R80, R225, c[0x0][0x2d0], -R68.reuse ;  /* 0x0000b400e1507a23 */ /* 0x100fe80000010844 */
[C---:B------:R-:W-:Y:S03]  /*99c0*/  HMMA.16816.F32.BF16 R12, R72.reuse, R84, R12 ;  /* 0x00000054480c723c */ /* 0x040fe6000004180c */
[----:B------:R4:W-:Y:S04]  /*99d0*/  MUFU.EX2 R143, R80 ;  /* 0x00000050008f7308 */ /* 0x0009e80000000800 */
[----:B------:R-:W-:Y:S01]  /*99e0*/  FFMA.FTZ R84, R227, c[0x0][0x2d0], -R147 ;  /* 0x0000b400e3547a23 */ /* 0x000fe20000010893 */
[C---:B------:R-:W-:Y:S05]  /*99f0*/  HMMA.16816.F32.BF16 R16, R72.reuse, R86, R16 ;  /* 0x000000564810723c */ /* 0x040fea0000041810 */
[----:B------:R5:W5:Y:S03]  /*9a00*/  MUFU.EX2 R141, R84 ;  /* 0x00000054008d7308 */ /* 0x000b660000000800 */
[C---:B--2---:R-:W-:Y:S01]  /*9a10*/  HMMA.16816.F32.BF16 R20, R72.reuse, R88, R20 ;  /* 0x000000584814723c */ /* 0x044fe20000041814 */
[----:B-1----:R-:W1:Y:S03]  /*9a20*/  LDSM.16.MT88.4 R76, [R201+0x2800] ;  /* 0x00280000c94c783b */ /* 0x002e660000004200 */
[----:B---3--:R-:W-:Y:S04]  /*9a30*/  F2FP.BF16.PACK_AB R136, R144, R145 ;  /* 0x000000919088723e */ /* 0x008fe800000010ff */
[C---:B------:R-:W-:Y:S01]  /*9a40*/  HMMA.16816.F32.BF16 R24, R72.reuse, R90, R24 ;  /* 0x0000005a4818723c */ /* 0x040fe20000041818 */
[----:B------:R-:W-:Y:S03]  /*9a50*/  LDSM.16.MT88.4 R88, [R198+0x3000] ;  /* 0x00300000c658783b */ /* 0x000fe60000004200 */
[--C-:B----4-:R-:W-:Y:S02]  /*9a60*/  FFMA.FTZ R80, R226, c[0x0][0x2d0], -R68.reuse ;  /* 0x0000b400e2507a23 */ /* 0x110fe40000010844 */
[----:B------:R-:W-:Y:S02]  /*9a70*/  FFMA.FTZ R68, R71, c[0x0][0x2d0], -R68 ;  /* 0x0000b40047447a23 */ /* 0x000fe40000010844 */
[----:B------:R2:W3:Y:S01]  /*9a80*/  MUFU.EX2 R142, R80 ;  /* 0x00000050008e7308 */ /* 0x0004e20000000800 */
[----:B-----5:R-:W-:Y:S03]  /*9a90*/  LDSM.16.MT88.4 R84, [R201+0x6000] ;  /* 0x00600000c954783b */ /* 0x020fe60000004200 */
[----:B------:R-:W-:Y:S06]  /*9aa0*/  F2FP.BF16.PACK_AB R138, R140, R141 ;  /* 0x0000008d8c8a723e */ /* 0x000fec00000010ff */
[----:B------:R-:W4:Y:S01]  /*9ab0*/  MUFU.EX2 R68, R68 ;  /* 0x0000004400447308 */ /* 0x000f220000000800 */
[----:B--2---:R-:W2:Y:S01]  /*9ac0*/  LDSM.16.MT88.4 R80, [R198+0x6000] ;  /* 0x00600000c650783b */ /* 0x004ea20000004200 */
[----:B---3--:R-:W-:Y:S01]  /*9ad0*/  F2FP.BF16.PACK_AB R137, R142, R143 ;  /* 0x0000008f8e89723e */ /* 0x008fe200000010ff */
[C---:B-1----:R-:W-:Y:S08]  /*9ae0*/  HMMA.16816.F32.BF16 R28, R72.reuse, R76, R28 ;  /* 0x0000004c481c723c */ /* 0x042ff0000004181c */
[C---:B------:R-:W-:Y:S04]  /*9af0*/  HMMA.16816.F32.BF16 R32, R72.reuse, R78, R32 ;  /* 0x0000004e4820723c */ /* 0x040fe80000041820 */
[----:B----4-:R-:W-:Y:S04]  /*9b00*/  F2FP.BF16.PACK_AB R139, R68, R70 ;  /* 0x00000046448b723e */ /* 0x010fe800000010ff */
[C---:B--2---:R-:W-:Y:S08]  /*9b10*/  HMMA.16816.F32.BF16 R36, R72.reuse, R80, R36 ;  /* 0x000000504824723c */ /* 0x044ff00000041824 */
[C---:B------:R-:W-:Y:S08]  /*9b20*/  HMMA.16816.F32.BF16 R40, R72.reuse, R82, R40 ;  /* 0x000000524828723c */ /* 0x040ff00000041828 */
[C---:B------:R-:W-:Y:S08]  /*9b30*/  HMMA.16816.F32.BF16 R44, R72.reuse, R92, R44 ;  /* 0x0000005c482c723c */ /* 0x040ff0000004182c */
[C---:B------:R-:W-:Y:S08]  /*9b40*/  HMMA.16816.F32.BF16 R48, R72.reuse, R94, R48 ;  /* 0x0000005e4830723c */ /* 0x040ff00000041830 */
[C---:B------:R-:W-:Y:S08]  /*9b50*/  HMMA.16816.F32.BF16 R52, R72.reuse, R96, R52 ;  /* 0x000000604834723c */ /* 0x040ff00000041834 */
[C---:B------:R-:W-:Y:S08]  /*9b60*/  HMMA.16816.F32.BF16 R56, R72.reuse, R98, R56 ;  /* 0x000000624838723c */ /* 0x040ff00000041838 */
[C---:B------:R-:W-:Y:S08]  /*9b70*/  HMMA.16816.F32.BF16 R60, R72.reuse, R84, R60 ;  /* 0x00000054483c723c */ /* 0x040ff0000004183c */
[----:B------:R-:W-:Y:S08]  /*9b80*/  HMMA.16816.F32.BF16 R64, R72, R86, R64 ;  /* 0x000000564840723c */ /* 0x000ff00000041840 */
[C---:B------:R-:W-:Y:S01]  /*9b90*/  HMMA.16816.F32.BF16 R72, R136.reuse, R88, R4 ;  /* 0x000000588848723c */ /* 0x040fe20000041804 */
[----:B------:R-:W1:Y:S07]  /*9ba0*/  LDSM.16.MT88.4 R4, [R198+0x6800] ;  /* 0x00680000c604783b */ /* 0x000e6e0000004200 */
[C---:B------:R-:W-:Y:S08]  /*9bb0*/  HMMA.16816.F32.BF16 R76, R136.reuse, R90, R8 ;  /* 0x0000005a884c723c */ /* 0x040ff00000041808 */
[C---:B------:R-:W-:Y:S08]  /*9bc0*/  HMMA.16816.F32.BF16 R80, R136.reuse, R100, R12 ;  /* 0x000000648850723c */ /* 0x040ff0000004180c */
[C---:B------:R-:W-:Y:S08]  /*9bd0*/  HMMA.16816.F32.BF16 R84, R136.reuse, R102, R16 ;  /* 0x000000668854723c */ /* 0x040ff00000041810 */
[C---:B------:R-:W-:Y:S08]  /*9be0*/  HMMA.16816.F32.BF16 R88, R136.reuse, R104, R20 ;  /* 0x000000688858723c */ /* 0x040ff00000041814 */
[C---:B------:R-:W-:Y:S08]  /*9bf0*/  HMMA.16816.F32.BF16 R92, R136.reuse, R106, R24 ;  /* 0x0000006a885c723c */ /* 0x040ff00000041818 */
[C---:B------:R-:W-:Y:S08]  /*9c00*/  HMMA.16816.F32.BF16 R96, R136.reuse, R108, R28 ;  /* 0x0000006c8860723c */ /* 0x040ff0000004181c */
[C---:B------:R-:W-:Y:S08]  /*9c10*/  HMMA.16816.F32.BF16 R100, R136.reuse, R110, R32 ;  /* 0x0000006e8864723c */ /* 0x040ff00000041820 */
[C---:B-1----:R-:W-:Y:S08]  /*9c20*/  HMMA.16816.F32.BF16 R104, R136.reuse, R4, R36 ;  /* 0x000000048868723c */ /* 0x042ff00000041824 */
[C---:B------:R-:W-:Y:S01]  /*9c30*/  HMMA.16816.F32.BF16 R108, R136.reuse, R6, R40 ;  /* 0x00000006886c723c */ /* 0x040fe20000041828 */
[----:B------:R-:W1:Y:S07]  /*9c40*/  LDSM.16.MT88.4 R4, [R201+0x6800] ;  /* 0x00680000c904783b */ /* 0x000e6e0000004200 */
[C---:B------:R-:W-:Y:S08]  /*9c50*/  HMMA.16816.F32.BF16 R112, R136.reuse, R116, R44 ;  /* 0x000000748870723c */ /* 0x040ff0000004182c */
[C---:B------:R-:W-:Y:S08]  /*9c60*/  HMMA.16816.F32.BF16 R116, R136.reuse, R118, R48 ;  /* 0x000000768874723c */ /* 0x040ff00000041830 */
[C---:B------:R-:W-:Y:S08]  /*9c70*/  HMMA.16816.F32.BF16 R120, R136.reuse, R124, R52 ;  /* 0x0000007c8878723c */ /* 0x040ff00000041834 */
[C---:B------:R-:W-:Y:S08]  /*9c80*/  HMMA.16816.F32.BF16 R124, R136.reuse, R126, R56 ;  /* 0x0000007e887c723c */ /* 0x040ff00000041838 */
[C---:B-1----:R-:W-:Y:S07]  /*9c90*/  HMMA.16816.F32.BF16 R60, R136.reuse, R4, R60 ;  /* 0x00000004883c723c */ /* 0x042fee000004183c */
        /* <DEDUP_REMOVED lines=10> */
[----:B------:R-:W-:Y:S01]  /*9d40*/  FADD.FTZ R0, R68, R0 ;  /* 0x0000000044007221 */ /* 0x000fe20000010000 */
[----:B------:R-:W-:Y:S02]  /*9d50*/  MOV R68, R3 ;  /* 0x0000000300447202 */ /* 0x000fe40000000f00 */
[----:B------:R1:W-:Y:S04]  /*9d60*/  STL [R1], R2 ;  /* 0x0000000201007387 */ /* 0x0003e80000100800 */
[----:B------:R1:W-:Y:S01]  /*9d70*/  STL [R1+0x4], R0 ;  /* 0x0000040001007387 */ /* 0x0003e20000100800 */
[----:B------:R-:W-:-:S05]  /*9d80*/  @P0 BRA `(.L_x_144) ;  /* 0xffffc67000000947 */ /* 0x000fca000383ffff */
.L_x_141:
[----:B------:R-:W-:Y:S05]  /*9d90*/  BRA.DIV ~URZ, `(.L_x_145) ;  /* 0x000043127f007947 */ /* 0x000fea000b800000 */
[----:B-12---:R-:W2:Y:S04]  /*9da0*/  LDL.LU R2, [R1] ;  /* 0x0000000001027983 */ /* 0x006ea80000300800 */
[----:B------:R-:W3:Y:S04]  /*9db0*/  LDL.LU R5, [R1+0x4] ;  /* 0x0000040001057983 */ /* 0x000ee80000300800 */
[----:B--2---:R-:W1:Y:S04]  /*9dc0*/  SHFL.BFLY PT, R0, R2, 0x2, 0x1f ;  /* 0x0c401f0002007f89 */ /* 0x004e6800000e0000 */
[----:B---3--:R-:W2:Y:S01]  /*9dd0*/  SHFL.BFLY PT, R3, R5, 0x2, 0x1f ;  /* 0x0c401f0005037f89 */ /* 0x008ea200000e0000 */
[----:B-1----:R-:W-:-:S02]  /*9de0*/  FADD.FTZ R0, R0, R2 ;  /* 0x0000000200007221 */ /* 0x002fc40000010000 */
[----:B--2---:R-:W-:-:S03]  /*9df0*/  FADD.FTZ R3, R3, R5 ;  /* 0x0000000503037221 */ /* 0x004fc60000010000 */
[----:B------:R-:W1:Y:S04]  /*9e00*/  SHFL.BFLY PT, R2, R0, 0x1, 0x1f ;  /* 0x0c201f0000027f89 */ /* 0x000e6800000e0000 */
[----:B------:R2:W3:Y:S01]  /*9e10*/  SHFL.BFLY PT, R4, R3, 0x1, 0x1f ;  /* 0x0c201f0003047f89 */ /* 0x0004e200000e0000 */
[----:B-1----:R-:W-:-:S05]  /*9e20*/  FADD.FTZ R0, R0, R2 ;  /* 0x0000000200007221 */ /* 0x002fca0000010000 */
.L_x_208:
[----:B------:R-:W-:Y:S01]  /*9e30*/  FSETP.NE.FTZ.AND P1, PT, R0, RZ, PT ;  /* 0x000000ff0000720b */ /* 0x000fe20003f35000 */
[----:B--23--:R-:W-:Y:S01]  /*9e40*/  FADD.FTZ R3, R4, R3 ;  /* 0x0000000304037221 */ /* 0x00cfe20000010000 */
[----:B------:R-:W-:Y:S02]  /*9e50*/  MOV R2, RZ ;  /* 0x000000ff00027202 */ /* 0x000fe40000000f00 */
[----:B------:R-:W-:Y:S02]  /*9e60*/  MOV R21, 0xff800000 ;  /* 0xff80000000157802 */ /* 0x000fe40000000f00 */
[----:B------:R-:W-:-:S02]  /*9e70*/  FSETP.NE.FTZ.AND P0, PT, R3, RZ, PT ;  /* 0x000000ff0300720b */ /* 0x000fc40003f15000 */
        /* <DEDUP_REMOVED lines=80> */
.L_x_138:
[----:B--2---:R2:W5:Y:S04]  /*a380*/  LDL R6, [R1+0x28] ;  /* 0x0000280001067983 */ /* 0x0045680000100800 */
[----:B------:R-:W3:Y:S01]  /*a390*/  S2R R2, SR_TID.X ;  /* 0x0000000000027919 */ /* 0x000ee20000002100 */
[----:B------:R-:W-:Y:S01]  /*a3a0*/  BSSY B0, `(.L_x_146) ;  /* 0x0000011000007945 */ /* 0x000fe20003800000 */
[----:B---3--:R-:W-:-:S13]  /*a3b0*/  LOP3.LUT P0, RZ, R2, 0xff, RZ, 0xc0, !PT ;  /* 0x000000ff02ff7812 */ /* 0x008fda000780c0ff */
[----:B------:R-:W-:Y:S05]  /*a3c0*/  @P0 BRA `(.L_x_147) ;  /* 0x000000e000000947 */ /* 0x000fea0003800000 */
[----:B--2---:R-:W2:Y:S01]  /*a3d0*/  S2R R4, SR_LANEID ;  /* 0x0000000000047919 */ /* 0x004ea20000000000 */
[----:B------:R-:W-:Y:S01]  /*a3e0*/  VOTEU.ANY UR4, UPT, PT ;  /* 0x0000000000047886 */ /* 0x000fe200038e0100 */
[----:B-1----:R-:W-:Y:S01]  /*a3f0*/  IMAD.MOV.U32 R5, RZ, RZ, c[0x0][0x564] ;  /* 0x00015900ff057624 */ /* 0x002fe200078e00ff */
[----:B------:R-:W2:Y:S08]  /*a400*/  FLO.U32 R3, UR4 ;  /* 0x0000000400037d00 */ /* 0x000eb000080e0000 */
[----:B------:R-:W1:Y:S01]  /*a410*/  POPC R2, UR4 ;  /* 0x0000000400027d09 */ /* 0x000e620008000000 */
[----:B--2---:R-:W-:Y:S01]  /*a420*/  ISETP.EQ.U32.AND P0, PT, R3, R4, PT ;  /* 0x000000040300720c */ /* 0x004fe20003f02070 */
[----:B------:R-:W-:-:S12]  /*a430*/  IMAD.MOV.U32 R4, RZ, RZ, c[0x0][0x560] ;  /* 0x00015800ff047624 */ /* 0x000fd800078e00ff */
[----:B-1----:R1:W2:Y:S04]  /*a440*/  @P0 ATOMG.E.ADD.STRONG.GPU PT, R2, [R4.64], R2 ;  /* 0x00000002040209a8 */ /* 0x0022a800081ee1c6 */
[----:B-1----:R-:W1:Y:S04]  /*a450*/  S2R R4, SR_LTMASK ;  /* 0x0000000000047919 */ /* 0x002e680000003900 */
[----:B--2---:R1:W2:Y:S02]  /*a460*/  SHFL.IDX PT, R3, R2, R3, 0x1f ;  /* 0x00001f0302037589 */ /* 0x0042a400000e0000 */
[----:B-1----:R-:W-:-:S06]  /*a470*/  LOP3.LUT R2, R4, UR4, RZ, 0xc0, !PT ;  /* 0x0000000404027c12 */ /* 0x002fcc000f8ec0ff */
[----:B------:R-:W2:Y:S02]  /*a480*/  POPC R2, R2 ;  /* 0x0000000200027309 */ /* 0x000ea40000000000 */
[----:B--2--5:R-:W-:-:S05]  /*a490*/  IADD3 R6, R3, c[0x0][0xc], R2 ;  /* 0x0000030003067a10 */ /* 0x024fca0007ffe002 */
[----:B------:R1:W-:Y:S02]  /*a4a0*/  STL [R1+0x28], R6 ;  /* 0x0000280601007387 */ /* 0x0003e40000100800 */
.L_x_147:
[----:B--2---:R-:W-:Y:S05]  /*a4b0*/  BSYNC B0 ;  /* 0x0000000000007941 */ /* 0x004fea0003800000 */
.L_x_146:
[----:B-1----:R-:W2:Y:S04]  /*a4c0*/  LDL.64 R4, [R1+0x8] ;  /* 0x0000080001047983 */ /* 0x002ea80000100a00 */
[----:B------:R-:W3:Y:S04]  /*a4d0*/  LDL R2, [R1+0x10] ;  /* 0x0000100001027983 */ /* 0x000ee80000100800 */
[----:B------:R-:W4:Y:S01]  /*a4e0*/  LDL R8, [R1+0x20] ;  /* 0x0000200001087983 */ /* 0x000f220000100800 */
[----:B------:R-:W-:Y:S01]  /*a4f0*/  PRMT R0, R0, 0x9910, RZ ;  /* 0x0000991000007816 */ /* 0x000fe200000000ff */
[----:B------:R-:W-:Y:S01]  /*a500*/  BSSY B1, `(.L_x_148) ;  /* 0x00002b9000017945 */ /* 0x000fe20003800000 */
[----:B-----5:R-:W-:-:S02]  /*a510*/  IMAD.MOV.U32 R66, RZ, RZ, R6 ;  /* 0x000000ffff427224 */ /* 0x020fc400078e0006 */
[----:B------:R-:W-:Y:S02]  /*a520*/  ISETP.NE.AND P0, PT, R0, RZ, PT ;  /* 0x000000ff0000720c */ /* 0x000fe40003f05270 */
[----:B--2---:R-:W-:Y:S02]  /*a530*/  SHF.R.S32.HI R40, RZ, 0x1f, R4 ;  /* 0x0000001fff287819 */ /* 0x004fe40000011404 */
[----:B---3--:R-:W-:Y:S02]  /*a540*/  SHF.R.S32.HI R41, RZ, 0x1f, R2 ;  /* 0x0000001fff297819 */ /* 0x008fe40000011402 */
[----:B----4-:R-:W-:-:S07]  /*a550*/  SHF.R.S32.HI R7, RZ, 0x1f, R8 ;  /* 0x0000001fff077819 */ /* 0x010fce0000011408 */
[----:B------:R-:W-:Y:S05]  /*a560*/  @!P0 BRA `(.L_x_149) ;  /* 0x00001ee000008947 */ /* 0x000fea0003800000 */
[----:B------:R-:W2:Y:S04]  /*a570*/  LDL R14, [R1+0x58] ;  /* 0x00005800010e7983 */ /* 0x000ea80000100800 */
[----:B------:R-:W3:Y:S04]  /*a580*/  LDL R13, [R1+0x5c] ;  /* 0x00005c00010d7983 */ /* 0x000ee80000100800 */
[----:B------:R-:W4:Y:S04]  /*a590*/  LDL R9, [R1+0x64] ;  /* 0x0000640001097983 */ /* 0x000f280000100800 */
[----:B------:R-:W4:Y:S04]  /*a5a0*/  LDL R12, [R1+0x60] ;  /* 0x00006000010c7983 */ /* 0x000f280000100800 */
[----:B------:R-:W4:Y:S04]  /*a5b0*/  LDL R11, [R1+0x74] ;  /* 0x00007400010b7983 */ /* 0x000f280000100800 */
[----:B------:R-:W4:Y:S04]  /*a5c0*/  LDL R6, [R1+0x6c] ;  /* 0x00006c0001067983 */ /* 0x000f280000100800 */
[----:B------:R-:W4:Y:S04]  /*a5d0*/  LDL R5, [R1+0x70] ;  /* 0x0000700001057983 */ /* 0x000f280000100800 */
[----:B------:R-:W4:Y:S01]  /*a5e0*/  LDL R10, [R1+0x68] ;  /* 0x00006800010a7983 */ /* 0x000f220000100800 */
[----:B------:R-:W-:Y:S01]  /*a5f0*/  WARPSYNC 0xffffffff ;  /* 0xffffffff00007948 */ /* 0x000fe20003800000 */
[----:B------:R-:W-:-:S02]  /*a600*/  F2FP.BF16.PACK_AB R0, R129, R128 ;  /* 0x000000808100723e */ /* 0x000fc400000010ff */
[----:B------:R-:W-:Y:S01]  /*a610*/  BAR.SYNC.DEFER_BLOCKING 0x1, 0x100 ;  /* 0x0044000000007b1d */ /* 0x000fe20000010000 */
[----:B------:R-:W-:Y:S02]  /*a620*/  F2FP.BF16.PACK_AB R2, R101, R100 ;  /* 0x000000646502723e */ /* 0x000fe400000010ff */
[----:B------:R-:W-:Y:S02]  /*a630*/  F2FP.BF16.PACK_AB R3, R49, R48 ;  /* 0x000000303103723e */ /* 0x000fe400000010ff */
[----:B------:R-:W-:Y:S02]  /*a640*/  F2FP.BF16.PACK_AB R4, R71, R70 ;  /* 0x000000464704723e */ /* 0x000fe400000010ff */
[----:B------:R-:W-:-:S04]  /*a650*/  ISETP.NE.U32.AND P1, PT, RZ, c[0x0][0x500], PT ;  /* 0x00014000ff007a0c */ /* 0x000fc80003f25070 */
[----:B------:R-:W-:Y:S01]  /*a660*/  ISETP.NE.AND.EX P1, PT, RZ, c[0x0][0x504], PT, P1 ;  /* 0x00014100ff007a0c */ /* 0x000fe20003f25310 */
[----:B--2---:R1:W-:Y:S04]  /*a670*/  STS [R14], R0 ;  /* 0x000000000e007388 */ /* 0x0043e80000000800 */
[----:B------:R2:W-:Y:S04]  /*a680*/  STS [R14+0x400], R2 ;  /* 0x000400020e007388 */ /* 0x0005e80000000800 */
[----:B---3--:R3:W-:Y:S01]  /*a690*/  STS [R13], R3 ;  /* 0x000000030d007388 */ /* 0x0087e20000000800 */
[----:B-1----:R-:W-:-:S02]  /*a6a0*/  F2FP.BF16.PACK_AB R0, R79, R78 ;  /* 0x0000004e4f00723e */ /* 0x002fc400000010ff */
[----:B--2---:R-:W-:-:S03]  /*a6b0*/  F2FP.BF16.PACK_AB R2, R51, R50 ;  /* 0x000000323302723e */ /* 0x004fc600000010ff */
[----:B------:R1:W-:Y:S01]  /*a6c0*/  STS [R13+0x400], R0 ;  /* 0x000400000d007388 */ /* 0x0003e20000000800 */
[----:B---3--:R-:W-:-:S03]  /*a6d0*/  F2FP.BF16.PACK_AB R3, R65, R64 ;  /* 0x000000404103723e */ /* 0x008fc600000010ff */
[----:B----4-:R2:W-:Y:S04]  /*a6e0*/  STS [R9], R2 ;  /* 0x0000000209007388 */ /* 0x0105e80000000800 */
[----:B------:R3:W-:Y:S01]  /*a6f0*/  STS [R9+0x400], R3 ;  /* 0x0004000309007388 */ /* 0x0007e20000000800 */
[----:B-1----:R-:W-:Y:S02]  /*a700*/  F2FP.BF16.PACK_AB R0, R53, R52 ;  /* 0x000000343500723e */ /* 0x002fe400000010ff */
[----:B--2---:R-:W-:-:S03]  /*a710*/  F2FP.BF16.PACK_AB R2, R113, R112 ;  /* 0x000000707102723e */ /* 0x004fc600000010ff */
[----:B------:R1:W-:Y:S01]  /*a720*/  STS [R12], R0 ;  /* 0x000000000c007388 */ /* 0x0003e20000000800 */
[----:B---3--:R-:W-:-:S03]  /*a730*/  F2FP.BF16.PACK_AB R3, R55, R54 ;  /* 0x000000363703723e */ /* 0x008fc600000010ff */
[----:B------:R2:W-:Y:S04]  /*a740*/  STS [R12+0x400], R2 ;  /* 0x000400020c007388 */ /* 0x0005e80000000800 */
[----:B------:R3:W-:Y:S01]  /*a750*/  STS [R11], R3 ;  /* 0x000000030b007388 */ /* 0x0007e20000000800 */
[----:B-1----:R-:W-:Y:S02]  /*a760*/  F2FP.BF16.PACK_AB R0, R109, R108 ;  /* 0x0000006c6d00723e */ /* 0x002fe400000010ff */
[----:B--2---:R-:W-:-:S03]  /*a770*/  F2FP.BF16.PACK_AB R2, R57, R56 ;  /* 0x000000383902723e */ /* 0x004fc600000010ff */
[----:B------:R1:W-:Y:S01]  /*a780*/  STS [R11+0x400], R0 ;  /* 0x000400000b007388 */ /* 0x0003e20000000800 */
[----:B---3--:R-:W-:-:S03]  /*a790*/  F2FP.BF16.PACK_AB R3, R105, R104 ;  /* 0x000000686903723e */ /* 0x008fc600000010ff */
[----:B------:R2:W-:Y:S04]  /*a7a0*/  STS [R6], R2 ;  /* 0x0000000206007388 */ /* 0x0005e80000000800 */
        /* <DEDUP_REMOVED lines=11> */
[----:B------:R2:W-:Y:S04]  /*a860*/  STS [R14+0x4000], R3 ;  /* 0x004000030e007388 */ /* 0x0005e80000000800 */
[----:B------:R3:W-:Y:S04]  /*a870*/  STS [R14+0x4400], R4 ;  /* 0x004400040e007388 */ /* 0x0007e80000000800 */
[----:B------:R4:W-:Y:S01]  /*a880*/  STS [R13+0x4000], R2 ;  /* 0x004000020d007388 */ /* 0x0009e20000000800 */
[----:B-1----:R-:W-:Y:S02]  /*a890*/  F2FP.BF16.PACK_AB R0, R103, R102 ;  /* 0x000000666700723e */ /* 0x002fe400000010ff */
[----:B--2---:R-:W-:-:S03]  /*a8a0*/  F2FP.BF16.PACK_AB R3, R99, R98 ;  /* 0x000000626303723e */ /* 0x004fc600000010ff */
[----:B------:R1:W-:Y:S01]  /*a8b0*/  STS [R13+0x4400], R0 ;  /* 0x004400000d007388 */ /* 0x0003e20000000800 */
[----:B---3--:R-:W-:Y:S02]  /*a8c0*/  F2FP.BF16.PACK_AB R4, R77, R76 ;  /* 0x0000004c4d04723e */ /* 0x008fe400000010ff */
[----:B----4-:R-:W-:-:S03]  /*a8d0*/  F2FP.BF16.PACK_AB R2, R81, R80 ;  /* 0x000000505102723e */ /* 0x010fc600000010ff */
[----:B------:R-:W-:Y:S04]  /*a8e0*/  STS [R9+0x4000], R4 ;  /* 0x0040000409007388 */ /* 0x000fe80000000800 */
[----:B------:R2:W-:Y:S04]  /*a8f0*/  STS [R9+0x4400], R3 ;  /* 0x0044000309007388 */ /* 0x0005e80000000800 */
[----:B------:R3:W-:Y:S01]  /*a900*/  STS [R12+0x4000], R2 ;  /* 0x004000020c007388 */ /* 0x0007e20000000800 */
[----:B-1----:R-:W-:-:S05]  /*a910*/  F2FP.BF16.PACK_AB R0, R95, R94 ;  /* 0x0000005e5f00723e */ /* 0x002fca00000010ff */
[----:B------:R1:W-:Y:S01]  /*a920*/  STS [R12+0x4400], R0 ;  /* 0x004400000c007388 */ /* 0x0003e20000000800 */
[----:B--2---:R-:W-:Y:S01]  /*a930*/  F2FP.BF16.PACK_AB R3, R97, R96 ;  /* 0x000000606103723e */ /* 0x004fe200000010ff */
[----:B------:R-:W-:Y:S02]  /*a940*/  IMAD.MOV.U32 R4, RZ, RZ, 0x4 ;  /* 0x00000004ff047424 */ /* 0x000fe400078e00ff */
[----:B------:R-:W2:Y:S01]  /*a950*/  LDL.LU R9, [R1+0x50] ;  /* 0x0000500001097983 */ /* 0x000ea20000300800 */
[----:B------:R-:W-:Y:S01]  /*a960*/  ISETP.NE.U32.AND P2, PT, RZ, c[0x0][0x508], PT ;  /* 0x00014200ff007a0c */ /* 0x000fe20003f45070 */
[----:B------:R-:W-:Y:S01]  /*a970*/  IMAD.MOV.U32 R14, RZ, RZ, c[0x0][0x388] ;  /* 0x0000e200ff0e7624 */ /* 0x000fe200078e00ff */
[----:B---3--:R-:W-:Y:S01]  /*a980*/  F2FP.BF16.PACK_AB R2, R87, R86 ;  /* 0x000000565702723e */ /* 0x008fe200000010ff */
[----:B------:R3:W-:Y:S01]  /*a990*/  STS [R11+0x4000], R3 ;  /* 0x004000030b007388 */ /* 0x0007e20000000800 */
[----:B------:R-:W-:-:S03]  /*a9a0*/  ISETP.NE.AND.EX P2, PT, RZ, c[0x0][0x50c], PT, P2 ;  /* 0x00014300ff007a0c */ /* 0x000fc60003f45320 */
[----:B------:R4:W-:Y:S01]  /*a9b0*/  STS [R11+0x4400], R2 ;  /* 0x004400020b007388 */ /* 0x0009e20000000800 */
[----:B-1----:R-:W-:-:S05]  /*a9c0*/  F2FP.BF16.PACK_AB R0, R93, R92 ;  /* 0x0000005c5d00723e */ /* 0x002fca00000010ff */
[----:B------:R1:W-:Y:S01]  /*a9d0*/  STS [R6+0x4000], R0 ;  /* 0x0040000006007388 */ /* 0x0003e20000000800 */
[----:B---3--:R-:W-:Y:S02]  /*a9e0*/  F2FP.BF16.PACK_AB R3, R75, R74 ;  /* 0x0000004a4b03723e */ /* 0x008fe400000010ff */
[----:B----4-:R-:W-:-:S03]  /*a9f0*/  F2FP.BF16.PACK_AB R2, R85, R84 ;  /* 0x000000545502723e */ /* 0x010fc600000010ff */
[----:B------:R3:W-:Y:S04]  /*aa00*/  STS [R6+0x4400], R3 ;  /* 0x0044000306007388 */ /* 0x0007e80000000800 */
[----:B------:R4:W-:Y:S01]  /*aa10*/  STS [R5+0x4000], R2 ;  /* 0x0040000205007388 */ /* 0x0009e20000000800 */
[----:B-1----:R-:W-:-:S05]  /*aa20*/  F2FP.BF16.PACK_AB R0, R63, R62 ;  /* 0x0000003e3f00723e */ /* 0x002fca00000010ff */
[----:B------:R1:W-:Y:S01]  /*aa30*/  STS [R5+0x4400], R0 ;  /* 0x0044000005007388 */ /* 0x0003e20000000800 */
[----:B---3--:R-:W-:Y:S02]  /*aa40*/  F2FP.BF16.PACK_AB R3, R45, R44 ;  /* 0x0000002c2d03723e */ /* 0x008fe400000010ff */
[----:B------:R-:W-:Y:S02]  /*aa50*/  F2FP.BF16.PACK_AB R6, R47, R46 ;  /* 0x0000002e2f06723e */ /* 0x000fe400000010ff */
[----:B----4-:R-:W-:Y:S01]  /*aa60*/  @P2 LEA R2, P0, R8, c[0x0][0x508], 0x2 ;  /* 0x0001420008022a11 */ /* 0x010fe200078010ff */
[----:B------:R3:W-:Y:S04]  /*aa70*/  STS [R10+0x4000], R3 ;  /* 0x004000030a007388 */ /* 0x0007e80000000800 */
[----:B------:R4:W-:Y:S01]  /*aa80*/  STS [R10+0x4400], R6 ;  /* 0x004400060a007388 */ /* 0x0009e20000000800 */
[----:B-1----:R-:W-:-:S02]  /*aa90*/  IMAD.MOV.U32 R0, RZ, RZ, RZ ;  /* 0x000000ffff007224 */ /* 0x002fc400078e00ff */
[C---:B------:R-:W-:Y:S01]  /*aaa0*/  IMAD.WIDE R4, R8.reuse, R4, c[0x0][0x500] ;  /* 0x0001400008047625 */ /* 0x040fe200078e0204 */
[----:B------:R-:W-:Y:S01]  /*aab0*/  BAR.SYNC.DEFER_BLOCKING 0x1, 0x100 ;  /* 0x0044000000007b1d */ /* 0x000fe20000010000 */
[----:B---3--:R-:W-:-:S05]  /*aac0*/  @P2 LEA.HI.X R3, R8, c[0x0][0x50c], R7, 0x2, P0 ;  /* 0x0001430008032a11 */ /* 0x008fca00000f1407 */
[----:B------:R4:W5:Y:S04]  /*aad0*/  @P1 LDG.E R0, [R4.64] ;  /* 0x0000000604001981 */ /* 0x000968000c1e1900 */
[----:B------:R1:W5:Y:S01]  /*aae0*/  @P2 LDG.E R14, [R2.64] ;  /* 0x00000006020e2981 */ /* 0x000362000c1e1900 */
[----:B--2---:R-:W-:-:S04]  /*aaf0*/  ISETP.NE.AND P0, PT, R9, RZ, PT ;  /* 0x000000ff0900720c */ /* 0x004fc80003f05270 */
[----:B-1----:R-:W-:Y:S01]  /*ab00*/  SEL R3, R9, c[0x0][0x3d4], P0 ;  /* 0x0000f50009037a07 */ /* 0x002fe20000000000 */
[----:B------:R-:W-:Y:S05]  /*ab10*/  @P2 BRA `(.L_x_150) ;  /* 0x0000004000002947 */ /* 0x000fea0003800000 */
[----:B----4-:R-:W-:Y:S05]  /*ab20*/  @!P1 BRA `(.L_x_150) ;  /* 0x0000003000009947 */ /* 0x010fea0003800000 */
[----:B------:R1:W2:Y:S04]  /*ab30*/  LDG.E R2, [R4.64] ;  /* 0x0000000604027981 */ /* 0x0002a8000c1e1900 */
[----:B-1----:R-:W2:Y:S02]  /*ab40*/  LDG.E R4, [R4.64+0x4] ;  /* 0x0000040604047981 */ /* 0x002ea4000c1e1900 */
[----:B--2--5:R-:W-:Y:S02]  /*ab50*/  IADD3 R14, -R2, R4, RZ ;  /* 0x00000004020e7210 */ /* 0x024fe40007ffe1ff */
.L_x_150:
[----:B----4-:R-:W2:Y:S04]  /*ab60*/  LDL R6, [R1+0x80] ;  /* 0x0000800001067983 */ /* 0x010ea80000100800 */
[----:B------:R-:W2:Y:S04]  /*ab70*/  LDL R42, [R1+0x2c] ;  /* 0x00002c00012a7983 */ /* 0x000ea80000100800 */
[----:B------:R-:W3:Y:S04]  /*ab80*/  LDL R15, [R1+0x4c] ;  /* 0x00004c00010f7983 */ /* 0x000ee80000100800 */
[----:B------:R-:W4:Y:S04]  /*ab90*/  LDL R22, [R1+0x54] ;  /* 0x0000540001167983 */ /* 0x000f280000100800 */
[----:B------:R-:W4:Y:S01]  /*aba0*/  LDL R23, [R1+0x7c] ;  /* 0x00007c0001177983 */ /* 0x000f220000100800 */
[----:B------:R-:W-:Y:S01]  /*abb0*/  IMAD.MOV.U32 R9, RZ, RZ, 0x368 ;  /* 0x00000368ff097424 */ /* 0x000fe200078e00ff */
[----:B------:R-:W-:-:S04]  /*abc0*/  ISETP.GT.AND P3, PT, R3, 0x1, PT ;  /* 0x000000010300780c */ /* 0x000fc80003f64270 */
[----:B------:R-:W-:-:S04]  /*abd0*/  SEL R9, R9, 0x328, P3 ;  /* 0x0000032809097807 */ /* 0x000fc80001800000 */
[----:B------:R-:W1:Y:S08]  /*abe0*/  LDC.64 R4, c[0x0][R9+0x170] ;  /* 0x00005c0009047b82 */ /* 0x000e700000000a00 */
[----:B------:R2:W3:Y:S08]  /*abf0*/  LDC.64 R12, c[0x0][R9+0x168] ;  /* 0x00005a00090c7b82 */ /* 0x0004f00000000a00 */
[----:B------:R2:W2:Y:S08]  /*ac00*/  LDC.64 R16, c[0x0][R9+0x178] ;  /* 0x00005e0009107b82 */ /* 0x0004b00000000a00 */
[----:B------:R2:W2:Y:S01]  /*ac10*/  LDC.64 R18, c[0x0][R9+0x160] ;  /* 0x0000580009127b82 */ /* 0x0004a20000000a00 */
[----:B------:R-:W-:Y:S01]  /*ac20*/  ISETP.NE.U32.AND P0, PT, RZ, c[0x0][0x500], PT ;  /* 0x00014000ff007a0c */ /* 0x000fe20003f05070 */
[----:B------:R-:W-:-:S03]  /*ac30*/  IMAD.MOV.U32 R2, RZ, RZ, c[0x0][0x4e8] ;  /* 0x00013a00ff027624 */ /* 0x000fc600078e00ff */
[----:B------:R-:W-:Y:S02]  /*ac40*/  ISETP.NE.AND.EX P0, PT, RZ, c[0x0][0x504], PT, P0 ;  /* 0x00014100ff007a0c */ /* 0x000fe40003f05300 */
[----:B------:R-:W-:Y:S02]  /*ac50*/  ISETP.NE.AND P2, PT, R2, 0x1, PT ;  /* 0x000000010200780c */ /* 0x000fe40003f45270 */
[----:B------:R-:W-:Y:S02]  /*ac60*/  SEL R8, R8, RZ, !P0 ;  /* 0x000000ff08087207 */ /* 0x000fe40004000000 */
[----:B------:R-:W-:Y:S01]  /*ac70*/  SEL R3, R7, RZ, !P0 ;  /* 0x000000ff07037207 */ /* 0x000fe20004000000 */
[----:B------:R-:W2:Y:S02]  /*ac80*/  S2R R24, SR_TID.X ;  /* 0x0000000000187919 */ /* 0x000ea40000002100 */
[----:B-1----:R-:W-:-:S04]  /*ac90*/  IMAD R2, R5, R8, RZ ;  /* 0x0000000805027224 */ /* 0x002fc800078e02ff */
[C---:B------:R-:W-:Y:S02]  /*aca0*/  IMAD R11, R4.reuse, R3, R2 ;  /* 0x00000003040b7224 */ /* 0x040fe400078e0202 */
[----:B------:R-:W-:-:S04]  /*acb0*/  IMAD.WIDE.U32 R4, R4, R8, RZ ;  /* 0x0000000804047225 */ /* 0x000fc800078e00ff */
[----:B--2---:R-:W-:-:S04]  /*acc0*/  IMAD R9, R42, 0x80, R6 ;  /* 0x000000802a097824 */ /* 0x004fc800078e0206 */
[----:B------:R-:W-:-:S04]  /*acd0*/  @P2 IMAD.HI.U32 R3, R9, c[0x0][0x4ec], RZ ;  /* 0x00013b0009032a27 */ /* 0x000fc800078e00ff */
[----:B---3--:R-:W-:-:S04]  /*ace0*/  IMAD.WIDE.U32 R6, R12, R15, RZ ;  /* 0x0000000f0c067225 */ /* 0x008fc800078e00ff */
[----:B------:R-:W-:Y:S01]  /*acf0*/  IMAD.MOV.U32 R2, RZ, RZ, R9 ;  /* 0x000000ffff027224 */ /* 0x000fe200078e0009 */
[----:B------:R-:W-:Y:S01]  /*ad00*/  @P2 SHF.R.U32.HI R2, RZ, c[0x0][0x4f0], R3 ;  /* 0x00013c00ff022a19 */ /* 0x000fe20000011603 */
[----:B------:R-:W-:Y:S01]  /*ad10*/  IMAD R10, R13, R15, RZ ;  /* 0x0000000f0d0a7224 */ /* 0x000fe200078e02ff */
[----:B----4-:R-:W-:Y:S02]  /*ad20*/  SEL R3, R22, RZ, P3 ;  /* 0x000000ff16037207 */ /* 0x010fe40001800000 */
[----:B-----5:R-:W-:Y:S01]  /*ad30*/  IADD3 R13, P1, P0, R4, R6, R0 ;  /* 0x00000006040d7210 */ /* 0x020fe2000783e000 */
[----:B------:R-:W-:Y:S01]  /*ad40*/  IMAD.IADD R6, R7, 0x1, R10 ;  /* 0x0000000107067824 */ /* 0x000fe200078e020a */
[----:B------:R-:W-:Y:S01]  /*ad50*/  SHF.R.S32.HI R10, RZ, 0x1f, R0 ;  /* 0x0000001fff0a7819 */ /* 0x000fe20000011400 */
[----:B------:R-:W-:Y:S02]  /*ad60*/  IMAD.IADD R12, R5, 0x1, R11 ;  /* 0x00000001050c7824 */ /* 0x000fe400078e020b */
[----:B------:R-:W-:-:S02]  /*ad70*/  IMAD.MOV R7, RZ, RZ, -R2 ;  /* 0x000000ffff077224 */ /* 0x000fc400078e0a02 */
[-C--:B------:R-:W-:Y:S02]  /*ad80*/  IMAD R11, R17, R3.reuse, RZ ;  /* 0x00000003110b7224 */ /* 0x080fe400078e02ff */
[----:B------:R-:W-:Y:S01]  /*ad90*/  IMAD.WIDE.U32 R4, R16, R3, RZ ;  /* 0x0000000310047225 */ /* 0x000fe200078e00ff */
[----:B------:R-:W-:-:S03]  /*ada0*/  IADD3.X R12, R12, R6, R10, P1, P0 ;  /* 0x000000060c0c7210 */ /* 0x000fc60000fe040a */
[----:B------:R-:W-:Y:S01]  /*adb0*/  IMAD R3, R7, c[0x0][0x4e8], R9 ;  /* 0x00013a0007037a24 */ /* 0x000fe200078e0209 */
[----:B------:R-:W-:Y:S01]  /*adc0*/  IADD3 R4, P1, P0, R2, R13, R4 ;  /* 0x0000000d02047210 */ /* 0x000fe2000783e004 */
[----:B------:R-:W-:Y:S01]  /*add0*/  IMAD.IADD R11, R5, 0x1, R11 ;  /* 0x00000001050b7824 */ /* 0x000fe200078e020b */
[----:B------:R-:W-:Y:S01]  /*ade0*/  SHF.R.S32.HI R5, RZ, 0x1f, R2 ;  /* 0x0000001fff057819 */ /* 0x000fe20000011402 */
[----:B------:R-:W-:Y:S01]  /*adf0*/  IMAD R2, R19, R3, RZ ;  /* 0x0000000313027224 */ /* 0x000fe200078e02ff */
[----:B------:R-:W-:Y:S02]  /*ae00*/  SHF.R.S32.HI R6, RZ, 0x1f, R3 ;  /* 0x0000001fff067819 */ /* 0x000fe40000011403 */
[----:B------:R-:W-:Y:S01]  /*ae10*/  IADD3.X R5, R5, R12, R11, P1, P0 ;  /* 0x0000000c05057210 */ /* 0x000fe20000fe040b */
[----:B------:R-:W-:Y:S02]  /*ae20*/  IMAD.MOV.U32 R7, RZ, RZ, c[0x0][0x4a8] ;  /* 0x00012a00ff077624 */ /* 0x000fe400078e00ff */
[----:B------:R-:W-:-:S02]  /*ae30*/  IMAD R6, R18, R6, R2 ;  /* 0x0000000612067224 */ /* 0x000fc400078e0202 */
[----:B------:R-:W-:Y:S01]  /*ae40*/  IMAD.WIDE.U32 R2, R18, R3, R4 ;  /* 0x0000000312027225 */ /* 0x000fe200078e0004 */
[----:B------:R-:W-:-:S03]  /*ae50*/  SEL R4, R7, c[0x0][0x450], P3 ;  /* 0x0001140007047a07 */ /* 0x000fc60001800000 */
[----:B------:R-:W-:Y:S01]  /*ae60*/  IMAD.MOV.U32 R5, RZ, RZ, c[0x0][0x4ac] ;  /* 0x00012b00ff057624 */ /* 0x000fe200078e00ff */
[----:B------:R-:W-:Y:S01]  /*ae70*/  SHF.R.S32.HI R22, RZ, 0x1f, R24 ;  /* 0x0000001fff167819 */ /* 0x000fe20000011418 */
[----:B------:R-:W-:Y:S01]  /*ae80*/  IMAD.IADD R3, R3, 0x1, R6 ;  /* 0x0000000103037824 */ /* 0x000fe200078e0206 */
[----:B------:R-:W-:Y:S02]  /*ae90*/  LEA R4, P0, R2, R4, 0x2 ;  /* 0x0000000402047211 */ /* 0x000fe400078010ff */
[----:B------:R-:W-:Y:S02]  /*aea0*/  SEL R5, R5, c[0x0][0x454], P3 ;  /* 0x0001150005057a07 */ /* 0x000fe40001800000 */
[----:B------:R-:W-:Y:S02]  /*aeb0*/  LEA.HI R22, R22, R24, RZ, 0x5 ;  /* 0x0000001816167211 */ /* 0x000fe400078f28ff */
[----:B------:R-:W-:Y:S02]  /*aec0*/  LEA.HI.X R2, R2, R5, R3, 0x2, P0 ;  /* 0x0000000502027211 */ /* 0x000fe400000f1403 */
[----:B------:R-:W-:Y:S01]  /*aed0*/  LOP3.LUT R22, R22, 0xffffffe0, RZ, 0xc0, !PT ;  /* 0xffffffe016167812 */ /* 0x000fe200078ec0ff */
[----:B------:R-:W-:Y:S04]  /*aee0*/  SHFL.IDX PT, R6, R4, RZ, 0x1c1f ;  /* 0x001c1fff04067589 */ /* 0x000fe800000e0000 */
[----:B------:R-:W1:Y:S01]  /*aef0*/  SHFL.IDX PT, R7, R2, RZ, 0x1c1f ;  /* 0x001c1fff02077589 */ /* 0x000e6200000e0000 */
[----:B------:R-:W-:-:S03]  /*af00*/  IMAD.IADD R22, R24, 0x1, -R22 ;  /* 0x0000000118167824 */ /* 0x000fc600078e0a16 */
[----:B------:R-:W-:Y:S04]  /*af10*/  SHFL.IDX PT, R4, R4, 0x1, 0x1c1f ;  /* 0x003c1f0004047f89 */ /* 0x000fe800000e0000 */
[----:B------:R2:W3:Y:S01]  /*af20*/  SHFL.IDX PT, R5, R2, 0x1, 0x1c1f ;  /* 0x003c1f0002057f89 */ /* 0x0004e200000e0000 */
[----:B------:R-:W-:Y:S01]  /*af30*/  IMAD R11, R14, c[0x0][0x4e8], RZ ;  /* 0x00013a000e0b7a24 */ /* 0x000fe200078e02ff */
[----:B------:R-:W-:Y:S01]  /*af40*/  LOP3.LUT P0, RZ, R22, 0x3, RZ, 0xc0, !PT ;  /* 0x0000000316ff7812 */ /* 0x000fe2000780c0ff */
[----:B--2---:R-:W-:-:S05]  /*af50*/  IMAD R2, R42, 0x80, R23 ;  /* 0x000000802a027824 */ /* 0x004fca00078e0217 */
[C---:B------:R-:W-:Y:S02]  /*af60*/  IADD3 R3, R2.reuse, 0x8, RZ ;  /* 0x0000000802037810 */ /* 0x040fe40007ffe0ff */
[-C--:B------:R-:W-:Y:S02]  /*af70*/  ISETP.GE.OR P1, PT, R2, R11.reuse, P0 ;  /* 0x0000000b0200720c */ /* 0x080fe40000726670 */
[----:B------:R-:W-:-:S11]  /*af80*/  ISETP.GE.OR P0, PT, R3, R11, P0 ;  /* 0x0000000b0300720c */ /* 0x000fd60000706670 */
[----:B-1----:R1:W-:Y:S01]  /*af90*/  @!P1 ST.E [R6.64], R21 ;  /* 0x0000001506009985 */ /* 0x0023e2000c101906 */
[----:B------:R-:W-:-:S03]  /*afa0*/  ISETP.GE.AND P1, PT, R2, R11, PT ;  /* 0x0000000b0200720c */ /* 0x000fc60003f26270 */
[----:B---3--:R1:W-:Y:S01]  /*afb0*/  @!P0 ST.E [R4.64], R20 ;  /* 0x0000001404008985 */ /* 0x0083e2000c101906 */
[----:B------:R-:W-:Y:S01]  /*afc0*/  ISETP.GE.AND P0, PT, R3, R11, PT ;  /* 0x0000000b0300720c */ /* 0x000fe20003f06270 */
[----:B------:R-:W-:Y:S05]  /*afd0*/  @P3 BRA `(.L_x_151) ;  /* 0x0000078000003947 */ /* 0x000fea0003800000 */
[----:B------:R-:W2:Y:S01]  /*afe0*/  S2R R23, SR_TID.X ;  /* 0x0000000000177919 */ /* 0x000ea20000002100 */
[----:B------:R-:W-:Y:S01]  /*aff0*/  IMAD R10, R10, c[0x0][0x3a0], RZ ;  /* 0x0000e8000a0a7a24 */ /* 0x000fe200078e02ff */
[----:B-1----:R-:W-:Y:S01]  /*b000*/  SHF.R.S32.HI R5, RZ, 0x1f, R8 ;  /* 0x0000001fff057819 */ /* 0x002fe20000011408 */
[C---:B------:R-:W-:Y:S01]  /*b010*/  IMAD.WIDE.U32 R2, R0.reuse, c[0x0][0x3a0], RZ ;  /* 0x0000e80000027a25 */ /* 0x040fe200078e00ff */
[----:B------:R1:W3:Y:S03]  /*b020*/  LDS.128 R16, [R208+0x80] ;  /* 0x00008000d0107984 */ /* 0x0002e60000000c00 */
[----:B------:R-:W-:Y:S01]  /*b030*/  IMAD R0, R0, c[0x0][0x3a4], R10 ;  /* 0x0000e90000007a24 */ /* 0x000fe200078e020a */
[----:B------:R1:W4:Y:S01]  /*b040*/  LDS.128 R24, [R208+0x1080] ;  /* 0x00108000d0187984 */ /* 0x0003220000000c00 */
[----:B------:R-:W-:-:S02]  /*b050*/  IMAD R5, R5, c[0x0][0x3f0], RZ ;  /* 0x0000fc0005057a24 */ /* 0x000fc400078e02ff */
[----:B------:R-:W-:Y:S01]  /*b060*/  IMAD.IADD R3, R3, 0x1, R0 ;  /* 0x0000000103037824 */ /* 0x000fe200078e0200 */
[----:B------:R1:W1:Y:S01]  /*b070*/  LDS.128 R32, [R208+0x2080] ;  /* 0x00208000d0207984 */ /* 0x0002620000000c00 */
[C---:B------:R-:W-:Y:S02]  /*b080*/  IMAD R7, R8.reuse, c[0x0][0x3f4], R5 ;  /* 0x0000fd0008077a24 */ /* 0x040fe400078e0205 */
[C---:B------:R-:W-:Y:S01]  /*b090*/  IMAD.WIDE.U32 R2, R15.reuse, c[0x0][0x3e8], R2 ;  /* 0x0000fa000f027a25 */ /* 0x040fe200078e0002 */
[----:B------:R1:W1:Y:S03]  /*b0a0*/  LDS.128 R36, [R208+0x3080] ;  /* 0x00308000d0247984 */ /* 0x0002660000000c00 */
[----:B------:R-:W-:Y:S01]  /*b0b0*/  IMAD R3, R15, c[0x0][0x3ec], R3 ;  /* 0x0000fb000f037a24 */ /* 0x000fe200078e0203 */
[----:B------:R1:W1:Y:S03]  /*b0c0*/  LDS.128 R28, [R208+0x6080] ;  /* 0x00608000d01c7984 */ /* 0x0002660000000c00 */
[----:B------:R-:W-:Y:S01]  /*b0d0*/  IMAD.WIDE.U32 R2, R8, c[0x0][0x3f0], R2 ;  /* 0x0000fc0008027a25 */ /* 0x000fe200078e0002 */
[--C-:B--2---:R-:W-:Y:S01]  /*b0e0*/  SHF.R.S32.HI R22, RZ, 0x1f, R23.reuse ;  /* 0x0000001fff167819 */ /* 0x104fe20000011417 */
[----:B------:R2:W1:Y:S01]  /*b0f0*/  LDS.128 R12, [R208+0x4080] ;  /* 0x00408000d00c7984 */ /* 0x0004620000000c00 */
[----:B------:R-:W-:-:S02]  /*b100*/  SHF.R.S32.HI R43, RZ, 0x1f, R23 ;  /* 0x0000001fff2b7819 */ /* 0x000fc40000011417 */
[-C--:B------:R-:W-:Y:S01]  /*b110*/  LEA.HI R22, R22, R23.reuse, RZ, 0x3 ;  /* 0x0000001716167211 */ /* 0x080fe200078f18ff */
[----:B------:R2:W1:Y:S01]  /*b120*/  LDS.128 R44, [R208+0x7080] ;  /* 0x00708000d02c7984 */ /* 0x0004620000000c00 */
[-C--:B------:R-:W-:Y:S02]  /*b130*/  LEA.HI R43, R43, R23.reuse, RZ, 0x3 ;  /* 0x000000172b2b7211 */ /* 0x080fe400078f18ff */
[----:B------:R-:W-:Y:S02]  /*b140*/  LOP3.LUT R22, R22, 0xfffffff8, RZ, 0xc0, !PT ;  /* 0xfffffff816167812 */ /* 0x000fe400078ec0ff */
[----:B------:R-:W-:Y:S02]  /*b150*/  SHF.R.S32.HI R43, RZ, 0x3, R43 ;  /* 0x00000003ff2b7819 */ /* 0x000fe4000001142b */
[----:B------:R-:W-:Y:S02]  /*b160*/  IADD3 R22, -R22, R23, RZ ;  /* 0x0000001716167210 */ /* 0x000fe40007ffe1ff */
[----:B------:R-:W-:-:S02]  /*b170*/  IADD3 R3, R3, R7, RZ ;  /* 0x0000000703037210 */ /* 0x000fc40007ffe0ff */
[----:B------:R-:W-:Y:S02]  /*b180*/  LEA R4, R22, R43, 0x5 ;  /* 0x0000002b16047211 */ /* 0x000fe400078e28ff */
[----:B------:R2:W1:Y:S02]  /*b190*/  LDS.128 R20, [R208+0x5080] ;  /* 0x00508000d0147984 */ /* 0x0004640000000c00 */
[----:B------:R-:W-:-:S05]  /*b1a0*/  LEA R4, R42, R4, 0x7 ;  /* 0x000000042a047211 */ /* 0x000fca00078e38ff */
[----:B------:R-:W-:-:S04]  /*b1b0*/  @P2 IMAD.HI.U32 R6, R4, c[0x0][0x4ec], RZ ;  /* 0x00013b0004062a27 */ /* 0x000fc800078e00ff */
[----:B------:R-:W-:Y:S01]  /*b1c0*/  IMAD.MOV.U32 R0, RZ, RZ, R4 ;  /* 0x000000ffff007224 */ /* 0x000fe200078e0004 */
[----:B------:R-:W-:-:S04]  /*b1d0*/  @P2 SHF.R.U32.HI R0, RZ, c[0x0][0x4f0], R6 ;  /* 0x00013c00ff002a19 */ /* 0x000fc80000011606 */
[----:B------:R-:W-:Y:S01]  /*b1e0*/  SHF.R.S32.HI R6, RZ, 0x1f, R0 ;  /* 0x0000001fff067819 */ /* 0x000fe20000011400 */
[C---:B------:R-:W-:Y:S01]  /*b1f0*/  IMAD.WIDE.U32 R2, R0.reuse, c[0x0][0x3e0], R2 ;  /* 0x0000f80000027a25 */ /* 0x040fe200078e0002 */
[----:B------:R-:W-:-:S03]  /*b200*/  IADD3 R5, -R0, RZ, RZ ;  /* 0x000000ff00057210 */ /* 0x000fc60007ffe1ff */
[----:B------:R-:W-:Y:S02]  /*b210*/  IMAD R6, R6, c[0x0][0x3e0], RZ ;  /* 0x0000f80006067a24 */ /* 0x000fe400078e02ff */
[----:B------:R-:W-:Y:S02]  /*b220*/  IMAD R4, R5, c[0x0][0x4e8], R4 ;  /* 0x00013a0005047a24 */ /* 0x000fe400078e0204 */
[----:B------:R-:W-:Y:S01]  /*b230*/  IMAD R5, R0, c[0x0][0x3e4], R6 ;  /* 0x0000f90000057a24 */ /* 0x000fe200078e0206 */
[----:B------:R-:W-:Y:S02]  /*b240*/  LEA R6, R42, R43, 0x7 ;  /* 0x0000002b2a067211 */ /* 0x000fe400078e38ff */
[----:B------:R-:W-:Y:S01]  /*b250*/  SHF.R.S32.HI R0, RZ, 0x1f, R4 ;  /* 0x0000001fff007819 */ /* 0x000fe20000011404 */
[----:B------:R-:W-:-:S04]  /*b260*/  IMAD.IADD R3, R3, 0x1, R5 ;  /* 0x0000000103037824 */ /* 0x000fc800078e0205 */
[----:B------:R-:W-:Y:S02]  /*b270*/  IMAD R0, R0, c[0x0][0x3d8], RZ ;  /* 0x0000f60000007a24 */ /* 0x000fe400078e02ff */
[----:B------:R-:W-:-:S04]  /*b280*/  IMAD.WIDE.U32 R2, R4, c[0x0][0x3d8], R2 ;  /* 0x0000f60004027a25 */ /* 0x000fc800078e0002 */
[----:B------:R-:W-:Y:S01]  /*b290*/  IMAD R0, R4, c[0x0][0x3dc], R0 ;  /* 0x0000f70004007a24 */ /* 0x000fe200078e0200 */
[----:B------:R-:W-:-:S04]  /*b2a0*/  LEA R8, P0, R2, c[0x0][0x380], 0x1 ;  /* 0x0000e00002087a11 */ /* 0x000fc800078008ff */
[----:B------:R-:W-:-:S04]  /*b2b0*/  IADD3 R0, R3, R0, RZ ;  /* 0x0000000003007210 */ /* 0x000fc80007ffe0ff */
[----:B------:R-:W-:Y:S01]  /*b2c0*/  LEA.HI.X R7, R2, c[0x0][0x384], R0, 0x1, P0 ;  /* 0x0000e10002077a11 */ /* 0x000fe200000f0c00 */
[----:B------:R-:W-:Y:S05]  /*b2d0*/  BRA.DIV ~URZ, `(.L_x_152) ;  /* 0x00002f627f007947 */ /* 0x000fea000b800000 */
[----:B-1234-:R1:W2:Y:S02]  /*b2e0*/  SHFL.IDX PT, R9, R7, RZ, 0x181f ;  /* 0x00181fff07097589 */ /* 0x01e2a400000e0000 */
.L_x_209:
[----:B------:R-:W-:Y:S05]  /*b2f0*/  BRA.DIV ~URZ, `(.L_x_153) ;  /* 0x00002fb27f007947 */ /* 0x000fea000b800000 */
[----:B------:R3:W4:Y:S02]  /*b300*/  SHFL.IDX PT, R0, R8, RZ, 0x181f ;  /* 0x00181fff08007589 */ /* 0x00072400000e0000 */
.L_x_210:
[----:B------:R-:W-:Y:S01]  /*b310*/  ISETP.GE.AND P0, PT, R6, R11, PT ;  /* 0x0000000b0600720c */ /* 0x000fe20003f06270 */
[----:B------:R-:W-:-:S12]  /*b320*/  BSSY B0, `(.L_x_154) ;  /* 0x000000c000007945 */ /* 0x000fd80003800000 */
[----:B------:R-:W-:Y:S05]  /*b330*/  @P0 BRA `(.L_x_155) ;  /* 0x000000a000000947 */ /* 0x000fea0003800000 */
[----:B------:R-:W5:Y:S04]  /*b340*/  LDL.64 R42, [R1+0x8] ;  /* 0x00000800012a7983 */ /* 0x000f680000100a00 */
[----:B---3--:R-:W3:Y:S01]  /*b350*/  LDL R10, [R1+0x10] ;  /* 0x00001000010a7983 */ /* 0x008ee20000100800 */
[----:B-----5:R-:W-:Y:S02]  /*b360*/  ISETP.GE.AND P3, PT, R42, c[0x0][0x3c8], PT ;  /* 0x0000f2002a007a0c */ /* 0x020fe40003f66270 */
[----:B---3--:R-:W-:-:S11]  /*b370*/  ISETP.GE.AND P2, PT, R10, c[0x0][0x3c8], PT ;  /* 0x0000f2000a007a0c */ /* 0x008fd60003f46270 */
[-C--:B----4-:R-:W-:Y:S02]  /*b380*/  @!P3 LEA R4, P1, R42, R0.reuse, 0x1 ;  /* 0x000000002a04b211 */ /* 0x090fe400078208ff */
[----:B------:R-:W-:Y:S02]  /*b390*/  @!P2 LEA R2, P0, R10, R0, 0x1 ;  /* 0x000000000a02a211 */ /* 0x000fe400078008ff */
[-C--:B--2---:R-:W-:Y:S02]  /*b3a0*/  @!P3 LEA.HI.X R5, R42, R9.reuse, R40, 0x1, P1 ;  /* 0x000000092a05b211 */ /* 0x084fe400008f0c28 */
[----:B------:R-:W-:-:S03]  /*b3b0*/  @!P2 LEA.HI.X R3, R10, R9, R41, 0x1, P0 ;  /* 0x000000090a03a211 */ /* 0x000fc600000f0c29 */
[----:B------:R2:W-:Y:S04]  /*b3c0*/  @!P3 ST.E.128 [R4.64], R16 ;  /* 0x000000100400b985 */ /* 0x0005e8000c101d06 */
[----:B------:R2:W-:Y:S02]  /*b3d0*/  @!P2 ST.E.128 [R2.64], R12 ;  /* 0x0000000c0200a985 */ /* 0x0005e4000c101d06 */
.L_x_155:
[----:B------:R-:W-:Y:S05]  /*b3e0*/  BSYNC B0 ;  /* 0x0000000000007941 */ /* 0x000fea0003800000 */
.L_x_154:
[----:B------:R-:W-:Y:S05]  /*b3f0*/  BRA.DIV ~URZ, `(.L_x_156) ;  /* 0x00002f127f007947 */ /* 0x000fea000b800000 */
[----:B--2---:R2:W1:Y:S04]  /*b400*/  SHFL.IDX PT, R9, R7, 0x1, 0x181f ;  /* 0x00381f0007097f89 */ /* 0x00446800000e0000 */
[----:B----4-:R2:W4:Y:S02]  /*b410*/  SHFL.IDX PT, R0, R8, 0x1, 0x181f ;  /* 0x00381f0008007f89 */ /* 0x01052400000e0000 */
.L_x_211:
[----:B------:R-:W-:Y:S01]  /*b420*/  IADD3 R2, R6, 0x20, RZ ;  /* 0x0000002006027810 */ /* 0x000fe20007ffe0ff */
[----:B------:R-:W-:Y:S03]  /*b430*/  BSSY B0, `(.L_x_157) ;  /* 0x000000d000007945 */ /* 0x000fe60003800000 */
[----:B------:R-:W-:-:S13]  /*b440*/  ISETP.GE.AND P0, PT, R2, R11, PT ;  /* 0x0000000b0200720c */ /* 0x000fda0003f06270 */
[----:B------:R-:W-:Y:S05]  /*b450*/  @P0 BRA `(.L_x_158) ;  /* 0x000000a000000947 */ /* 0x000fea0003800000 */
[----:B------:R-:W5:Y:S04]  /*b460*/  LDL.64 R12, [R1+0x8] ;  /* 0x00000800010c7983 */ /* 0x000f680000100a00 */
[----:B--2---:R-:W2:Y:S01]  /*b470*/  LDL R10, [R1+0x10] ;  /* 0x00001000010a7983 */ /* 0x004ea20000100800 */
[----:B-----5:R-:W-:Y:S02]  /*b480*/  ISETP.GE.AND P1, PT, R12, c[0x0][0x3c8], PT ;  /* 0x0000f2000c007a0c */ /* 0x020fe40003f26270 */
[----:B--2---:R-:W-:-:S11]  /*b490*/  ISETP.GE.AND P0, PT, R10, c[0x0][0x3c8], PT ;  /* 0x0000f2000a007a0c */ /* 0x004fd60003f06270 */
[-C--:B----4-:R-:W-:Y:S02]  /*b4a0*/  @!P1 LEA R4, P3, R12, R0.reuse, 0x1 ;  /* 0x000000000c049211 */ /* 0x090fe400078608ff */
[----:B------:R-:W-:Y:S02]  /*b4b0*/  @!P0 LEA R2, P2, R10, R0, 0x1 ;  /* 0x000000000a028211 */ /* 0x000fe400078408ff */
[-C--:B-1----:R-:W-:Y:S02]  /*b4c0*/  @!P1 LEA.HI.X R5, R12, R9.reuse, R40, 0x1, P3 ;  /* 0x000000090c059211 */ /* 0x082fe400018f0c28 */
[----:B------:R-:W-:-:S03]  /*b4d0*/  @!P0 LEA.HI.X R3, R10, R9, R41, 0x1, P2 ;  /* 0x000000090a038211 */ /* 0x000fc600010f0c29 */
[----:B------:R1:W-:Y:S04]  /*b4e0*/  @!P1 ST.E.128 [R4.64], R24 ;  /* 0x0000001804009985 */ /* 0x0003e8000c101d06 */
[----:B------:R1:W-:Y:S02]  /*b4f0*/  @!P0 ST.E.128 [R2.64], R20 ;  /* 0x0000001402008985 */ /* 0x0003e4000c101d06 */
.L_x_158:
[----:B------:R-:W-:Y:S05]  /*b500*/  BSYNC B0 ;  /* 0x0000000000007941 */ /* 0x000fea0003800000 */
.L_x_157:
[----:B------:R-:W-:Y:S05]  /*b510*/  BRA.DIV ~URZ, `(.L_x_159) ;  /* 0x00002eb27f007947 */ /* 0x000fea000b800000 */
[----:B-1----:R1:W2:Y:S02]  /*b520*/  SHFL.IDX PT, R9, R7, 0x2, 0x181f ;  /* 0x00581f0007097f89 */ /* 0x0022a400000e0000 */
.L_x_212:
[----:B------:R-:W-:Y:S05]  /*b530*/  BRA.DIV ~URZ, `(.L_x_160) ;  /* 0x00002f027f007947 */ /* 0x000fea000b800000 */
[----:B----4-:R4:W1:Y:S02]  /*b540*/  SHFL.IDX PT, R0, R8, 0x2, 0x181f ;  /* 0x00581f0008007f89 */ /* 0x01086400000e0000 */
.L_x_213:
[----:B------:R-:W-:Y:S01]  /*b550*/  IADD3 R2, R6, 0x40, RZ ;  /* 0x0000004006027810 */ /* 0x000fe20007ffe0ff */
[----:B------:R-:W-:Y:S03]  /*b560*/  BSSY B0, `(.L_x_161) ;  /* 0x000000d000007945 */ /* 0x000fe60003800000 */
[----:B------:R-:W-:-:S13]  /*b570*/  ISETP.GE.AND P0, PT, R2, R11, PT ;  /* 0x0000000b0200720c */ /* 0x000fda0003f06270 */
[----:B------:R-:W-:Y:S05]  /*b580*/  @P0 BRA `(.L_x_162) ;  /* 0x000000a000000947 */ /* 0x000fea0003800000 */
[----:B------:R-:W5:Y:S04]  /*b590*/  LDL.64 R12, [R1+0x8] ;  /* 0x00000800010c7983 */ /* 0x000f680000100a00 */
[----:B---3--:R-:W3:Y:S01]  /*b5a0*/  LDL R10, [R1+0x10] ;  /* 0x00001000010a7983 */ /* 0x008ee20000100800 */
[----:B-----5:R-:W-:Y:S02]  /*b5b0*/  ISETP.GE.AND P1, PT, R12, c[0x0][0x3c8], PT ;  /* 0x0000f2000c007a0c */ /* 0x020fe40003f26270 */
[----:B---3--:R-:W-:-:S11]  /*b5c0*/  ISETP.GE.AND P0, PT, R10, c[0x0][0x3c8], PT ;  /* 0x0000f2000a007a0c */ /* 0x008fd60003f06270 */
[-C--:B-1----:R-:W-:Y:S02]  /*b5d0*/  @!P1 LEA R4, P3, R12, R0.reuse, 0x1 ;  /* 0x000000000c049211 */ /* 0x082fe400078608ff */
[----:B------:R-:W-:Y:S02]  /*b5e0*/  @!P0 LEA R2, P2, R10, R0, 0x1 ;  /* 0x000000000a028211 */ /* 0x000fe400078408ff */
[-C--:B--2---:R-:W-:Y:S02]  /*b5f0*/  @!P1 LEA.HI.X R5, R12, R9.reuse, R40, 0x1, P3 ;  /* 0x000000090c059211 */ /* 0x084fe400018f0c28 */
[----:B------:R-:W-:-:S03]  /*b600*/  @!P0 LEA.HI.X R3, R10, R9, R41, 0x1, P2 ;  /* 0x000000090a038211 */ /* 0x000fc600010f0c29 */
[----:B------:R1:W-:Y:S04]  /*b610*/  @!P1 ST.E.128 [R4.64], R32 ;  /* 0x0000002004009985 */ /* 0x0003e8000c101d06 */
[----:B------:R1:W-:Y:S02]  /*b620*/  @!P0 ST.E.128 [R2.64], R28 ;  /* 0x0000001c02008985 */ /* 0x0003e4000c101d06 */
.L_x_162:
[----:B------:R-:W-:Y:S05]  /*b630*/  BSYNC B0 ;  /* 0x0000000000007941 */ /* 0x000fea0003800000 */
.L_x_161:
[----:B------:R-:W-:Y:S05]  /*b640*/  BRA.DIV ~URZ, `(.L_x_163) ;  /* 0x00002e527f007947 */ /* 0x000fea000b800000 */
[----:B-12---:R-:W1:Y:S04]  /*b650*/  SHFL.IDX PT, R7, R7, 0x3, 0x181f ;  /* 0x00781f0007077f89 */ /* 0x006e6800000e0000 */
[----:B------:R2:W3:Y:S02]  /*b660*/  SHFL.IDX PT, R0, R8, 0x3, 0x181f ;  /* 0x00781f0008007f89 */ /* 0x0004e400000e0000 */
.L_x_214:
[----:B------:R-:W-:-:S04]  /*b670*/  IADD3 R2, R6, 0x60, RZ ;  /* 0x0000006006027810 */ /* 0x000fc80007ffe0ff */
[----:B------:R-:W-:-:S13]  /*b680*/  ISETP.GE.AND P0, PT, R2, R11, PT ;  /* 0x0000000b0200720c */ /* 0x000fda0003f06270 */
[----:B------:R-:W-:Y:S05]  /*b690*/  @P0 BRA `(.L_x_164) ;  /* 0x000019f000000947 */ /* 0x000fea0003800000 */
[----:B--234-:R-:W2:Y:S04]  /*b6a0*/  LDL.64 R8, [R1+0x8] ;  /* 0x0000080001087983 */ /* 0x01cea80000100a00 */
[----:B------:R-:W3:Y:S01]  /*b6b0*/  LDL R4, [R1+0x10] ;  /* 0x0000100001047983 */ /* 0x000ee20000100800 */
[----:B--2---:R-:W-:-:S13]  /*b6c0*/  ISETP.GE.AND P0, PT, R8, c[0x0][0x3c8], PT ;  /* 0x0000f20008007a0c */ /* 0x004fda0003f06270 */
[----:B------:R-:W-:-:S04]  /*b6d0*/  @!P0 LEA R2, P1, R8, R0, 0x1 ;  /* 0x0000000008028211 */ /* 0x000fc800078208ff */
[----:B-1----:R-:W-:-:S05]  /*b6e0*/  @!P0 LEA.HI.X R3, R8, R7, R40, 0x1, P1 ;  /* 0x0000000708038211 */ /* 0x002fca00008f0c28 */
[----:B------:R1:W-:Y:S01]  /*b6f0*/  @!P0 ST.E.128 [R2.64], R36 ;  /* 0x0000002402008985 */ /* 0x0003e2000c101d06 */
[----:B---3--:R-:W-:-:S13]  /*b700*/  ISETP.GE.AND P0, PT, R4, c[0x0][0x3c8], PT ;  /* 0x0000f20004007a0c */ /* 0x008fda0003f06270 */
[----:B------:R-:W-:Y:S05]  /*b710*/  @P0 BRA `(.L_x_164) ;  /* 0x0000197000000947 */ /* 0x000fea0003800000 */
[----:B-1----:R-:W-:-:S04]  /*b720*/  LEA R2, P0, R4, R0, 0x1 ;  /* 0x0000000004027211 */ /* 0x002fc800078008ff */
[----:B------:R-:W-:-:S05]  /*b730*/  LEA.HI.X R3, R4, R7, R41, 0x1, P0 ;  /* 0x0000000704037211 */ /* 0x000fca00000f0c29 */
[----:B------:R1:W-:Y:S01]  /*b740*/  ST.E.128 [R2.64], R44 ;  /* 0x0000002c02007985 */ /* 0x0003e2000c101d06 */
[----:B------:R-:W-:Y:S05]  /*b750*/  BRA `(.L_x_164) ;  /* 0x0000193000007947 */ /* 0x000fea0003800000 */
.L_x_151:
[----:B-1----:R-:W2:Y:S04]  /*b760*/  LDL.LU R4, [R1+0x4c] ;  /* 0x00004c0001047983 */ /* 0x002ea80000300800 */
[----:B------:R-:W3:Y:S01]  /*b770*/  LDL.LU R6, [R1+0x54] ;  /* 0x0000540001067983 */ /* 0x000ee20000300800 */
[----:B------:R-:W-:Y:S02]  /*b780*/  IMAD R10, R10, c[0x0][0x408], RZ ;  /* 0x000102000a0a7a24 */ /* 0x000fe400078e02ff */
[----:B------:R-:W-:-:S04]  /*b790*/  IMAD.WIDE.U32 R2, R0, c[0x0][0x408], RZ ;  /* 0x0001020000027a25 */ /* 0x000fc800078e00ff */
[----:B------:R-:W-:Y:S02]  /*b7a0*/  IMAD R0, R0, c[0x0][0x40c], R10 ;  /* 0x0001030000007a24 */ /* 0x000fe400078e020a */
[----:B------:R-:W-:-:S03]  /*b7b0*/  @P2 IMAD.HI.U32 R5, R9, c[0x0][0x4ec], RZ ;  /* 0x00013b0009052a27 */ /* 0x000fc600078e00ff */
[----:B------:R-:W-:Y:S02]  /*b7c0*/  IADD3 R3, R3, R0, RZ ;  /* 0x0000000003037210 */ /* 0x000fe40007ffe0ff */
[----:B------:R-:W-:-:S05]  /*b7d0*/  SHF.R.S32.HI R0, RZ, 0x1f, R8 ;  /* 0x0000001fff007819 */ /* 0x000fca0000011408 */
[----:B------:R-:W-:Y:S02]  /*b7e0*/  IMAD R0, R0, c[0x0][0x440], RZ ;  /* 0x0001100000007a24 */ /* 0x000fe400078e02ff */
[----:B--2---:R-:W-:-:S04]  /*b7f0*/  IMAD.WIDE.U32 R2, R4, c[0x0][0x438], R2 ;  /* 0x00010e0004027a25 */ /* 0x004fc800078e0002 */
[----:B------:R-:W-:Y:S02]  /*b800*/  IMAD R3, R4, c[0x0][0x43c], R3 ;  /* 0x00010f0004037a24 */ /* 0x000fe400078e0203 */
[C---:B------:R-:W-:Y:S01]  /*b810*/  IMAD R4, R8.reuse, c[0x0][0x444], R0 ;  /* 0x0001110008047a24 */ /* 0x040fe200078e0200 */
[----:B------:R-:W-:Y:S01]  /*b820*/  MOV R0, R9 ;  /* 0x0000000900007202 */ /* 0x000fe20000000f00 */
[----:B------:R-:W-:Y:S01]  /*b830*/  IMAD.WIDE.U32 R2, R8, c[0x0][0x440], R2 ;  /* 0x0001100008027a25 */ /* 0x000fe200078e0002 */
[----:B------:R-:W-:-:S04]  /*b840*/  @P2 SHF.R.U32.HI R0, RZ, c[0x0][0x4f0], R5 ;  /* 0x00013c00ff002a19 */ /* 0x000fc80000011605 */
[----:B------:R-:W-:Y:S02]  /*b850*/  IADD3 R3, R3, R4, RZ ;  /* 0x0000000403037210 */ /* 0x000fe40007ffe0ff */
[----:B------:R-:W-:Y:S02]  /*b860*/  SHF.R.S32.HI R5, RZ, 0x1f, R0 ;  /* 0x0000001fff057819 */ /* 0x000fe40000011400 */
[----:B------:R-:W-:Y:S01]  /*b870*/  IADD3 R4, -R0, RZ, RZ ;  /* 0x000000ff00047210 */ /* 0x000fe20007ffe1ff */
[----:B---3--:R-:W-:-:S04]  /*b880*/  IMAD.WIDE.U32 R2, R6, c[0x0][0x448], R2 ;  /* 0x0001120006027a25 */ /* 0x008fc800078e0002 */
[----:B------:R-:W-:Y:S02]  /*b890*/  IMAD R5, R5, c[0x0][0x430], RZ ;  /* 0x00010c0005057a24 */ /* 0x000fe400078e02ff */
[----:B------:R-:W-:Y:S02]  /*b8a0*/  IMAD R3, R6, c[0x0][0x44c], R3 ;  /* 0x0001130006037a24 */ /* 0x000fe400078e0203 */
[----:B------:R-:W-:Y:S02]  /*b8b0*/  IMAD R4, R4, c[0x0][0x4e8], R9 ;  /* 0x00013a0004047a24 */ /* 0x000fe400078e0209 */
[C---:B------:R-:W-:Y:S02]  /*b8c0*/  IMAD R5, R0.reuse, c[0x0][0x434], R5 ;  /* 0x00010d0000057a24 */ /* 0x040fe400078e0205 */
[----:B------:R-:W-:Y:S01]  /*b8d0*/  IMAD.WIDE.U32 R2, R0, c[0x0][0x430], R2 ;  /* 0x00010c0000027a25 */ /* 0x000fe200078e0002 */
[----:B------:R-:W-:-:S04]  /*b8e0*/  SHF.R.S32.HI R0, RZ, 0x1f, R4 ;  /* 0x0000001fff007819 */ /* 0x000fc80000011404 */
[----:B------:R-:W-:Y:S01]  /*b8f0*/  IADD3 R3, R3, R5, RZ ;  /* 0x0000000503037210 */ /* 0x000fe20007ffe0ff */
[----:B------:R-:W-:-:S04]  /*b900*/  IMAD R0, R0, c[0x0][0x428], RZ ;  /* 0x00010a0000007a24 */ /* 0x000fc800078e02ff */
[----:B------:R-:W-:-:S04]  /*b910*/  IMAD.WIDE.U32 R2, R4, c[0x0][0x428], R2 ;  /* 0x00010a0004027a25 */ /* 0x000fc800078e0002 */
[----:B------:R-:W-:Y:S01]  /*b920*/  IMAD R4, R4, c[0x0][0x42c], R0 ;  /* 0x00010b0004047a24 */ /* 0x000fe200078e0200 */
[----:B------:R-:W-:-:S04]  /*b930*/  LEA R28, P2, R2, c[0x0][0x400], 0x2 ;  /* 0x00010000021c7a11 */ /* 0x000fc800078410ff */
[----:B------:R-:W-:-:S04]  /*b940*/  IADD3 R4, R3, R4, RZ ;  /* 0x0000000403047210 */ /* 0x000fc80007ffe0ff */
[----:B------:R-:W-:Y:S01]  /*b950*/  LEA.HI.X R14, R2, c[0x0][0x404], R4, 0x2, P2 ;  /* 0x00010100020e7a11 */ /* 0x000fe200010f1404 */
[----:B------:R-:W-:Y:S05]  /*b960*/  BRA.DIV ~URZ, `(.L_x_165) ;  /* 0x00002bf27f007947 */ /* 0x000fea000b800000 */
[----:B------:R1:W2:Y:S02]  /*b970*/  SHFL.IDX PT, R4, R14, RZ, 0x1c1f ;  /* 0x001c1fff0e047589 */ /* 0x0002a400000e0000 */
.L_x_215:
[----:B------:R-:W-:Y:S05]  /*b980*/  BRA.DIV ~URZ, `(.L_x_166) ;  /* 0x00002c427f007947 */ /* 0x000fea000b800000 */
[----:B------:R3:W4:Y:S02]  /*b990*/  SHFL.IDX PT, R0, R28, RZ, 0x1c1f ;  /* 0x001c1fff1c007589 */ /* 0x00072400000e0000 */
.L_x_216:
[----:B------:R-:W5:Y:S01]  /*b9a0*/  LDL R5, [R1+0x48] ;  /* 0x0000480001057983 */ /* 0x000f620000100800 */
[----:B------:R-:W-:Y:S01]  /*b9b0*/  BSSY B0, `(.L_x_167) ;  /* 0x0000061000007945 */ /* 0x000fe20003800000 */
[C---:B-----5:R-:W-:Y:S02]  /*b9c0*/  IADD3 R15, R5.reuse, 0x18, RZ ;  /* 0x00000018050f7810 */ /* 0x060fe40007ffe0ff */
[C---:B------:R-:W-:Y:S02]  /*b9d0*/  IADD3 R17, R5.reuse, 0x20, RZ ;  /* 0x0000002005117810 */ /* 0x040fe40007ffe0ff */
[C---:B------:R-:W-:Y:S02]  /*b9e0*/  IADD3 R16, R5.reuse, 0x28, RZ ;  /* 0x0000002805107810 */ /* 0x040fe40007ffe0ff */
[C---:B------:R-:W-:Y:S02]  /*b9f0*/  IADD3 R18, R5.reuse, 0x30, RZ ;  /* 0x0000003005127810 */ /* 0x040fe40007ffe0ff */
[----:B------:R-:W-:-:S02]  /*ba00*/  IADD3 R19, R5, 0x38, RZ ;  /* 0x0000003805137810 */ /* 0x000fc40007ffe0ff */
[C---:B------:R-:W-:Y:S02]  /*ba10*/  IADD3 R20, R5.reuse, 0x40, RZ ;  /* 0x0000004005147810 */ /* 0x040fe40007ffe0ff */
[C---:B------:R-:W-:Y:S02]  /*ba20*/  IADD3 R21, R5.reuse, 0x48, RZ ;  /* 0x0000004805157810 */ /* 0x040fe40007ffe0ff */
[C---:B------:R-:W-:Y:S02]  /*ba30*/  IADD3 R23, R5.reuse, 0x50, RZ ;  /* 0x0000005005177810 */ /* 0x040fe40007ffe0ff */
[C---:B------:R-:W-:Y:S02]  /*ba40*/  IADD3 R22, R5.reuse, 0x58, RZ ;  /* 0x0000005805167810 */ /* 0x040fe40007ffe0ff */
[C---:B------:R-:W-:Y:S02]  /*ba50*/  IADD3 R24, R5.reuse, 0x60, RZ ;  /* 0x0000006005187810 */ /* 0x040fe40007ffe0ff */
[----:B------:R-:W-:-:S02]  /*ba60*/  IADD3 R25, R5, 0x68, RZ ;  /* 0x0000006805197810 */ /* 0x000fc40007ffe0ff */
[C---:B------:R-:W-:Y:S02]  /*ba70*/  IADD3 R26, R5.reuse, 0x70, RZ ;  /* 0x00000070051a7810 */ /* 0x040fe40007ffe0ff */
[C---:B------:R-:W-:Y:S02]  /*ba80*/  IADD3 R27, R5.reuse, 0x78, RZ ;  /* 0x00000078051b7810 */ /* 0x040fe40007ffe0ff */
        /* <DEDUP_REMOVED lines=16> */
[----:B------:R-:W-:Y:S01]  /*bb90*/  SHF.R.S32.HI R29, RZ, 0x1f, R13 ;  /* 0x0000001fff1d7819 */ /* 0x000fe2000001140d */
[----:B------:R-:W-:Y:S05]  /*bba0*/  @P1 BRA `(.L_x_168) ;  /* 0x0000041000001947 */ /* 0x000fea0003800000 */
[----:B------:R-:W-:Y:S02]  /*bbb0*/  ISETP.GE.AND P4, PT, R5, c[0x0][0x3c8], PT ;  /* 0x0000f20005007a0c */ /* 0x000fe40003f86270 */
[----:B------:R-:W-:Y:S02]  /*bbc0*/  ISETP.GE.AND P2, PT, R13, c[0x0][0x3c8], PT ;  /* 0x0000f2000d007a0c */ /* 0x000fe40003f46270 */
[----:B------:R-:W-:Y:S02]  /*bbd0*/  ISETP.GE.AND P5, PT, R12, c[0x0][0x3c8], PT ;  /* 0x0000f2000c007a0c */ /* 0x000fe40003fa6270 */
[----:B------:R-:W-:Y:S02]  /*bbe0*/  ISETP.GE.AND P1, PT, R15, c[0x0][0x3c8], PT ;  /* 0x0000f2000f007a0c */ /* 0x000fe40003f26270 */
[----:B------:R-:W-:-:S05]  /*bbf0*/  ISETP.GE.AND P6, PT, R17, c[0x0][0x3c8], PT ;  /* 0x0000f20011007a0c */ /* 0x000fca0003fc6270 */
[----:B----4-:R-:W-:Y:S02]  /*bc00*/  @!P4 IMAD.MOV.U32 R6, RZ, RZ, R0 ;  /* 0x000000ffff06c224 */ /* 0x010fe400078e0000 */
[----:B--2---:R-:W-:Y:S01]  /*bc10*/  @!P4 IMAD.MOV.U32 R7, RZ, RZ, R4 ;  /* 0x000000ffff07c224 */ /* 0x004fe200078e0004 */
[----:B------:R-:W-:-:S03]  /*bc20*/  @!P2 LEA R2, P3, R13, R0, 0x2 ;  /* 0x000000000d02a211 */ /* 0x000fc600078610ff */
[----:B------:R-:W-:Y:S01]  /*bc30*/  @!P4 IMAD.WIDE R6, R5, 0x4, R6 ;  /* 0x000000040506c825 */ /* 0x000fe200078e0206 */
[----:B------:R-:W-:-:S04]  /*bc40*/  @!P2 LEA.HI.X R3, R13, R4, R29, 0x2, P3 ;  /* 0x000000040d03a211 */ /* 0x000fc800018f141d */
[----:B------:R2:W-:Y:S04]  /*bc50*/  @!P4 ST.E.64 [R6.64], R128 ;  /* 0x000000800600c985 */ /* 0x0005e8000c101b06 */
[----:B------:R4:W-:Y:S01]  /*bc60*/  @!P2 ST.E.64 [R2.64], R48 ;  /* 0x000000300200a985 */ /* 0x0009e2000c101b06 */
[----:B------:R-:W-:Y:S02]  /*bc70*/  ISETP.GE.AND P2, PT, R16, c[0x0][0x3c8], PT ;  /* 0x0000f20010007a0c */ /* 0x000fe40003f46270 */
[CC--:B--2---:R-:W-:Y:S02]  /*bc80*/  @!P5 LEA R6, P4, R12.reuse, R0.reuse, 0x2 ;  /* 0x000000000c06d211 */ /* 0x0c4fe400078810ff */
[----:B----4-:R-:W-:Y:S02]  /*bc90*/  @!P1 LEA R2, P3, R15, R0, 0x2 ;  /* 0x000000000f029211 */ /* 0x010fe400078610ff */
[----:B------:R-:W-:-:S02]  /*bca0*/  @!P5 LEA.HI.X R7, R12, R4, R30, 0x2, P4 ;  /* 0x000000040c07d211 */ /* 0x000fc400020f141e */
[----:B------:R-:W-:-:S03]  /*bcb0*/  @!P1 LEA.HI.X R3, R15, R4, R31, 0x2, P3 ;  /* 0x000000040f039211 */ /* 0x000fc600018f141f */
[----:B------:R2:W-:Y:S01]  /*bcc0*/  @!P5 ST.E.64 [R6.64], R50 ;  /* 0x000000320600d985 */ /* 0x0005e2000c101b06 */
[----:B------:R-:W-:-:S03]  /*bcd0*/  ISETP.GE.AND P5, PT, R18, c[0x0][0x3c8], PT ;  /* 0x0000f20012007a0c */ /* 0x000fc60003fa6270 */
[----:B------:R4:W-:Y:S01]  /*bce0*/  @!P1 ST.E.64 [R2.64], R52 ;  /* 0x0000003402009985 */ /* 0x0009e2000c101b06 */
[----:B------:R-:W-:Y:S02]  /*bcf0*/  ISETP.GE.AND P1, PT, R19, c[0x0][0x3c8], PT ;  /* 0x0000f20013007a0c */ /* 0x000fe40003f26270 */
[CC--:B--2---:R-:W-:Y:S02]  /*bd00*/  @!P6 LEA R6, P4, R17.reuse, R0.reuse, 0x2 ;  /* 0x000000001106e211 */ /* 0x0c4fe400078810ff */
[C---:B----4-:R-:W-:Y:S02]  /*bd10*/  @!P2 LEA R2, P3, R16.reuse, R0, 0x2 ;  /* 0x000000001002a211 */ /* 0x050fe400078610ff */
[-C--:B------:R-:W-:Y:S02]  /*bd20*/  @!P6 LEA.HI.X R7, R17, R4.reuse, R33, 0x2, P4 ;  /* 0x000000041107e211 */ /* 0x080fe400020f1421 */
[----:B------:R-:W-:Y:S02]  /*bd30*/  @!P2 LEA.HI.X R3, R16, R4, R32, 0x2, P3 ;  /* 0x000000041003a211 */ /* 0x000fe400018f1420 */
[----:B------:R-:W-:Y:S01]  /*bd40*/  ISETP.GE.AND P4, PT, R21, c[0x0][0x3c8], PT ;  /* 0x0000f20015007a0c */ /* 0x000fe20003f86270 */
[----:B------:R2:W-:Y:S01]  /*bd50*/  @!P6 ST.E.64 [R6.64], R54 ;  /* 0x000000360600e985 */ /* 0x0005e2000c101b06 */
[----:B------:R-:W-:-:S03]  /*bd60*/  ISETP.GE.AND P6, PT, R20, c[0x0][0x3c8], PT ;  /* 0x0000f20014007a0c */ /* 0x000fc60003fc6270 */
[----:B------:R4:W-:Y:S01]  /*bd70*/  @!P2 ST.E.64 [R2.64], R56 ;  /* 0x000000380200a985 */ /* 0x0009e2000c101b06 */
[CC--:B--2---:R-:W-:Y:S02]  /*bd80*/  @!P5 LEA R6, P3, R18.reuse, R0.reuse, 0x2 ;  /* 0x000000001206d211 */ /* 0x0c4fe400078610ff */
[----:B----4-:R-:W-:Y:S02]  /*bd90*/  @!P1 LEA R2, P2, R19, R0, 0x2 ;  /* 0x0000000013029211 */ /* 0x010fe400078410ff */
[-C--:B------:R-:W-:Y:S02]  /*bda0*/  @!P5 LEA.HI.X R7, R18, R4.reuse, R34, 0x2, P3 ;  /* 0x000000041207d211 */ /* 0x080fe400018f1422 */
[----:B------:R-:W-:Y:S02]  /*bdb0*/  ISETP.GE.AND P3, PT, R23, c[0x0][0x3c8], PT ;  /* 0x0000f20017007a0c */ /* 0x000fe40003f66270 */
[----:B------:R-:W-:Y:S01]  /*bdc0*/  @!P1 LEA.HI.X R3, R19, R4, R35, 0x2, P2 ;  /* 0x0000000413039211 */ /* 0x000fe200010f1423 */
[----:B------:R2:W-:Y:S01]  /*bdd0*/  @!P5 ST.E.64 [R6.64], R58 ;  /* 0x0000003a0600d985 */ /* 0x0005e2000c101b06 */
[----:B------:R-:W-:-:S03]  /*bde0*/  @!P6 LEA R8, P2, R20, R0, 0x2 ;  /* 0x000000001408e211 */ /* 0x000fc600078410ff */
[----:B------:R4:W-:Y:S01]  /*bdf0*/  @!P1 ST.E.64 [R2.64], R70 ;  /* 0x0000004602009985 */ /* 0x0009e2000c101b06 */
[----:B------:R-:W-:Y:S02]  /*be00*/  ISETP.GE.AND P1, PT, R22, c[0x0][0x3c8], PT ;  /* 0x0000f20016007a0c */ /* 0x000fe40003f26270 */
[----:B------:R-:W-:-:S05]  /*be10*/  @!P6 LEA.HI.X R9, R20, R4, R36, 0x2, P2 ;  /* 0x000000041409e211 */ /* 0x000fca00010f1424 */
[----:B------:R-:W-:Y:S01]  /*be20*/  @!P6 ST.E.64 [R8.64], R88 ;  /* 0x000000580800e985 */ /* 0x000fe2000c101b06 */
[----:B------:R-:W-:Y:S02]  /*be30*/  ISETP.GE.AND P6, PT, R24, c[0x0][0x3c8], PT ;  /* 0x0000f20018007a0c */ /* 0x000fe40003fc6270 */
[-C--:B--2---:R-:W-:Y:S02]  /*be40*/  @!P3 LEA R6, P2, R23, R0.reuse, 0x2 ;  /* 0x000000001706b211 */ /* 0x084fe400078410ff */
[----:B----4-:R-:W-:Y:S02]  /*be50*/  @!P4 LEA R2, P5, R21, R0, 0x2 ;  /* 0x000000001502c211 */ /* 0x010fe400078a10ff */
[-C--:B------:R-:W-:Y:S02]  /*be60*/  @!P3 LEA.HI.X R7, R23, R4.reuse, R39, 0x2, P2 ;  /* 0x000000041707b211 */ /* 0x080fe400010f1427 */
[----:B------:R-:W-:Y:S02]  /*be70*/  @!P4 LEA.HI.X R3, R21, R4, R37, 0x2, P5 ;  /* 0x000000041503c211 */ /* 0x000fe400028f1425 */
[----:B------:R-:W-:-:S03]  /*be80*/  ISETP.GE.AND P5, PT, R25, c[0x0][0x3c8], PT ;  /* 0x0000f20019007a0c */ /* 0x000fc60003fa6270 */
[----:B------:R2:W-:Y:S01]  /*be90*/  @!P4 ST.E.64 [R2.64], R72 ;  /* 0x000000480200c985 */ /* 0x0005e2000c101b06 */
[----:B------:R-:W-:-:S03]  /*bea0*/  ISETP.GE.AND P4, PT, R26, c[0x0][0x3c8], PT ;  /* 0x0000f2001a007a0c */ /* 0x000fc60003f86270 */
[----:B------:R4:W-:Y:S01]  /*beb0*/  @!P3 ST.E.64 [R6.64], R76 ;  /* 0x0000004c0600b985 */ /* 0x0009e2000c101b06 */
[----:B------:R-:W-:Y:S02]  /*bec0*/  ISETP.GE.AND P3, PT, R27, c[0x0][0x3c8], PT ;  /* 0x0000f2001b007a0c */ /* 0x000fe40003f66270 */
[----:B--2---:R-:W-:-:S04]  /*bed0*/  @!P1 LEA R2, P2, R22, R0, 0x2 ;  /* 0x0000000016029211 */ /* 0x004fc800078410ff */
[----:B------:R-:W-:Y:S02]  /*bee0*/  @!P1 LEA.HI.X R3, R22, R4, R38, 0x2, P2 ;  /* 0x0000000416039211 */ /* 0x000fe400010f1426 */
[----:B------:R-:W-:-:S03]  /*bef0*/  @!P6 LEA R10, P2, R24, R0, 0x2 ;  /* 0x00000000180ae211 */ /* 0x000fc600078410ff */
[----:B------:R2:W-:Y:S01]  /*bf00*/  @!P1 ST.E.64 [R2.64], R80 ;  /* 0x0000005002009985 */ /* 0x0005e2000c101b06 */
[C---:B------:R-:W-:Y:S02]  /*bf10*/  @!P5 LEA R8, P1, R25.reuse, R0, 0x2 ;  /* 0x000000001908d211 */ /* 0x040fe400078210ff */
[----:B------:R-:W-:Y:S02]  /*bf20*/  @!P6 LEA.HI.X R11, R24, R4, R40, 0x2, P2 ;  /* 0x00000004180be211 */ /* 0x000fe400010f1428 */
[C---:B----4-:R-:W-:Y:S02]  /*bf30*/  @!P4 LEA R6, P2, R26.reuse, R0, 0x2 ;  /* 0x000000001a06c211 */ /* 0x050fe400078410ff */
[-C--:B------:R-:W-:Y:S01]  /*bf40*/  @!P5 LEA.HI.X R9, R25, R4.reuse, R41, 0x2, P1 ;  /* 0x000000041909d211 */ /* 0x080fe200008f1429 */
[----:B------:R4:W-:Y:S01]  /*bf50*/  @!P6 ST.E.64 [R10.64], R96 ;  /* 0x000000600a00e985 */ /* 0x0009e2000c101b06 */
[----:B------:R-:W-:-:S03]  /*bf60*/  @!P4 LEA.HI.X R7, R26, R4, R42, 0x2, P2 ;  /* 0x000000041a07c211 */ /* 0x000fc600010f142a */
[----:B------:R4:W-:Y:S04]  /*bf70*/  @!P5 ST.E.64 [R8.64], R92 ;  /* 0x0000005c0800d985 */ /* 0x0009e8000c101b06 */
[----:B------:R4:W-:Y:S01]  /*bf80*/  @!P4 ST.E.64 [R6.64], R84 ;  /* 0x000000540600c985 */ /* 0x0009e2000c101b06 */
[----:B--2---:R-:W-:-:S04]  /*bf90*/  @!P3 LEA R2, P1, R27, R0, 0x2 ;  /* 0x000000001b02b211 */ /* 0x004fc800078210ff */
[----:B------:R-:W-:-:S05]  /*bfa0*/  @!P3 LEA.HI.X R3, R27, R4, R43, 0x2, P1 ;  /* 0x000000041b03b211 */ /* 0x000fca00008f142b */
[----:B------:R4:W-:Y:S04]  /*bfb0*/  @!P3 ST.E.64 [R2.64], R44 ;  /* 0x0000002c0200b985 */ /* 0x0009e8000c101b06 */
.L_x_168:
[----:B------:R-:W-:Y:S05]  /*bfc0*/  BSYNC B0 ;  /* 0x0000000000007941 */ /* 0x000fea0003800000 */
.L_x_167:
[----:B------:R-:W-:Y:S05]  /*bfd0*/  BRA.DIV ~URZ, `(.L_x_169) ;  /* 0x000026527f007947 */ /* 0x000fea000b800000 */
[----:B--2---:R2:W1:Y:S04]  /*bfe0*/  SHFL.IDX PT, R4, R14, 0x1, 0x1c1f ;  /* 0x003c1f000e047f89 */ /* 0x00446800000e0000 */
[----:B----4-:R2:W4:Y:S02]  /*bff0*/  SHFL.IDX PT, R0, R28, 0x1, 0x1c1f ;  /* 0x003c1f001c007f89 */ /* 0x01052400000e0000 */
.L_x_217:
[----:B------:R-:W-:Y:S05]  /*c000*/  @P0 BRA `(.L_x_164) ;  /* 0x0000108000000947 */ /* 0x000fea0003800000 */
[----:B------:R-:W5:Y:S01]  /*c010*/  LDL R5, [R1+0x48] ;  /* 0x0000480001057983 */ /* 0x000f620000100800 */
[----:B------:R-:W-:Y:S02]  /*c020*/  ISETP.GE.AND P1, PT, R13, c[0x0][0x3c8], PT ;  /* 0x0000f2000d007a0c */ /* 0x000fe40003f26270 */
[----:B------:R-:W-:Y:S02]  /*c030*/  ISETP.GE.AND P0, PT, R12, c[0x0][0x3c8], PT ;  /* 0x0000f2000c007a0c */ /* 0x000fe40003f06270 */
[----:B------:R-:W-:Y:S02]  /*c040*/  ISETP.GE.AND P5, PT, R15, c[0x0][0x3c8], PT ;  /* 0x0000f2000f007a0c */ /* 0x000fe40003fa6270 */
[----:B------:R-:W-:-:S07]  /*c050*/  ISETP.GE.AND P4, PT, R17, c[0x0][0x3c8], PT ;  /* 0x0000f20011007a0c */ /* 0x000fce0003f86270 */
[CC--:B----4-:R-:W-:Y:S02]  /*c060*/  @!P1 LEA R6, P3, R13.reuse, R0.reuse, 0x2 ;  /* 0x000000000d069211 */ /* 0x0d0fe400078610ff */
[----:B------:R-:W-:Y:S02]  /*c070*/  @!P0 LEA R2, P6, R12, R0, 0x2 ;  /* 0x000000000c028211 */ /* 0x000fe400078c10ff */
[-C--:B-1----:R-:W-:Y:S02]  /*c080*/  @!P1 LEA.HI.X R7, R13, R4.reuse, R29, 0x2, P3 ;  /* 0x000000040d079211 */ /* 0x082fe400018f141d */
[----:B------:R-:W-:Y:S02]  /*c090*/  ISETP.GE.AND P3, PT, R16, c[0x0][0x3c8], PT ;  /* 0x0000f20010007a0c */ /* 0x000fe40003f66270 */
[----:B------:R-:W-:Y:S02]  /*c0a0*/  @!P0 LEA.HI.X R3, R12, R4, R30, 0x2, P6 ;  /* 0x000000040c038211 */ /* 0x000fe400030f141e */
[----:B--2---:R-:W-:-:S04]  /*c0b0*/  @!P5 LEA R14, P6, R15, R0, 0x2 ;  /* 0x000000000f0ed211 */ /* 0x004fc800078c10ff */
[----:B------:R-:W-:-:S05]  /*c0c0*/  @!P5 LEA.HI.X R15, R15, R4, R31, 0x2, P6 ;  /* 0x000000040f0fd211 */ /* 0x000fca00030f141f */
[----:B------:R-:W-:-:S04]  /*c0d0*/  @!P3 LEA R10, P6, R16, R0, 0x2 ;  /* 0x00000000100ab211 */ /* 0x000fc800078c10ff */
[----:B------:R-:W-:Y:S02]  /*c0e0*/  @!P3 LEA.HI.X R11, R16, R4, R32, 0x2, P6 ;  /* 0x00000004100bb211 */ /* 0x000fe400030f1420 */
[----:B-----5:R-:W-:-:S13]  /*c0f0*/  ISETP.GE.AND P2, PT, R5, c[0x0][0x3c8], PT ;  /* 0x0000f20005007a0c */ /* 0x020fda0003f46270 */
[----:B------:R-:W-:Y:S02]  /*c100*/  @!P2 IMAD.MOV.U32 R8, RZ, RZ, R0 ;  /* 0x000000ffff08a224 */ /* 0x000fe400078e0000 */
[----:B------:R-:W-:-:S04]  /*c110*/  @!P2 IMAD.MOV.U32 R9, RZ, RZ, R4 ;  /* 0x000000ffff09a224 */ /* 0x000fc800078e0004 */
[----:B------:R-:W-:-:S05]  /*c120*/  @!P2 IMAD.WIDE R8, R5, 0x4, R8 ;  /* 0x000000040508a825 */ /* 0x000fca00078e0208 */
[----:B------:R1:W-:Y:S01]  /*c130*/  @!P2 ST.E.64 [R8.64], R100 ;  /* 0x000000640800a985 */ /* 0x0003e2000c101b06 */
[----:B------:R-:W-:-:S03]  /*c140*/  ISETP.GE.AND P2, PT, R18, c[0x0][0x3c8], PT ;  /* 0x0000f20012007a0c */ /* 0x000fc60003f46270 */
[----:B------:R2:W-:Y:S01]  /*c150*/  @!P1 ST.E.64 [R6.64], R78 ;  /* 0x0000004e06009985 */ /* 0x0005e2000c101b06 */
[----:B------:R-:W-:-:S03]  /*c160*/  ISETP.GE.AND P1, PT, R19, c[0x0][0x3c8], PT ;  /* 0x0000f20013007a0c */ /* 0x000fc60003f26270 */
[----:B------:R4:W-:Y:S01]  /*c170*/  @!P0 ST.E.64 [R2.64], R64 ;  /* 0x0000004002008985 */ /* 0x0009e2000c101b06 */
[----:B------:R-:W-:-:S03]  /*c180*/  @!P4 LEA R12, P0, R17, R0, 0x2 ;  /* 0x00000000110cc211 */ /* 0x000fc600078010ff */
[----:B------:R5:W-:Y:S01]  /*c190*/  @!P5 ST.E.64 [R14.64], R112 ;  /* 0x000000700e00d985 */ /* 0x000be2000c101b06 */
[----:B------:R-:W-:Y:S02]  /*c1a0*/  @!P4 LEA.HI.X R13, R17, R4, R33, 0x2, P0 ;  /* 0x00000004110dc211 */ /* 0x000fe400000f1421 */
[----:B------:R-:W-:Y:S02]  /*c1b0*/  ISETP.GE.AND P0, PT, R20, c[0x0][0x3c8], PT ;  /* 0x0000f20014007a0c */ /* 0x000fe40003f06270 */
[----:B------:R-:W-:Y:S01]  /*c1c0*/  ISETP.GE.AND P5, PT, R21, c[0x0][0x3c8], PT ;  /* 0x0000f20015007a0c */ /* 0x000fe20003fa6270 */
[----:B------:R3:W-:Y:S01]  /*c1d0*/  @!P4 ST.E.64 [R12.64], R108 ;  /* 0x0000006c0c00c985 */ /* 0x0007e2000c101b06 */
        /* <DEDUP_REMOVED lines=8> */
[----:B----4-:R-:W-:Y:S02]  /*c260*/  @!P0 LEA R2, P6, R20, R0, 0x2 ;  /* 0x0000000014028211 */ /* 0x010fe400078c10ff */
[----:B------:R-:W-:Y:S01]  /*c270*/  ISETP.GE.AND P2, PT, R24, c[0x0][0x3c8], PT ;  /* 0x0000f20018007a0c */ /* 0x000fe20003f46270 */
[----:B------:R2:W-:Y:S01]  /*c280*/  @!P1 ST.E.64 [R6.64], R82 ;  /* 0x0000005206009985 */ /* 0x0005e2000c101b06 */
[----:B------:R-:W-:Y:S02]  /*c290*/  @!P0 LEA.HI.X R3, R20, R4, R36, 0x2, P6 ;  /* 0x0000000414038211 */ /* 0x000fe400030f1424 */
[-C--:B-----5:R-:W-:Y:S02]  /*c2a0*/  @!P5 LEA R14, P6, R21, R0.reuse, 0x2 ;  /* 0x00000000150ed211 */ /* 0x0a0fe400078c10ff */
[----:B------:R-:W-:Y:S01]  /*c2b0*/  ISETP.GE.AND P1, PT, R25, c[0x0][0x3c8], PT ;  /* 0x0000f20019007a0c */ /* 0x000fe20003f26270 */
[----:B------:R4:W-:Y:S01]  /*c2c0*/  @!P0 ST.E.64 [R2.64], R60 ;  /* 0x0000003c02008985 */ /* 0x0009e2000c101b06 */
[----:B---3--:R-:W-:-:S02]  /*c2d0*/  @!P4 LEA R12, P0, R23, R0, 0x2 ;  /* 0x00000000170cc211 */ /* 0x008fc400078010ff */
[----:B------:R-:W-:Y:S02]  /*c2e0*/  @!P5 LEA.HI.X R15, R21, R4, R37, 0x2, P6 ;  /* 0x00000004150fd211 */ /* 0x000fe400030f1425 */
[----:B------:R-:W-:Y:S02]  /*c2f0*/  @!P3 LEA R10, P6, R22, R0, 0x2 ;  /* 0x00000000160ab211 */ /* 0x000fe400078c10ff */
[-C--:B------:R-:W-:Y:S01]  /*c300*/  @!P4 LEA.HI.X R13, R23, R4.reuse, R39, 0x2, P0 ;  /* 0x00000004170dc211 */ /* 0x080fe200000f1427 */
[----:B------:R3:W-:Y:S01]  /*c310*/  @!P5 ST.E.64 [R14.64], R102 ;  /* 0x000000660e00d985 */ /* 0x0007e2000c101b06 */
[----:B------:R-:W-:Y:S02]  /*c320*/  ISETP.GE.AND P0, PT, R26, c[0x0][0x3c8], PT ;  /* 0x0000f2001a007a0c */ /* 0x000fe40003f06270 */
[----:B------:R-:W-:Y:S01]  /*c330*/  @!P3 LEA.HI.X R11, R22, R4, R38, 0x2, P6 ;  /* 0x00000004160bb211 */ /* 0x000fe200030f1426 */
[----:B------:R3:W-:Y:S04]  /*c340*/  @!P4 ST.E.64 [R12.64], R98 ;  /* 0x000000620c00c985 */ /* 0x0007e8000c101b06 */
[----:B------:R3:W-:Y:S01]  /*c350*/  @!P3 ST.E.64 [R10.64], R94 ;  /* 0x0000005e0a00b985 */ /* 0x0007e2000c101b06 */
[----:B-1----:R-:W-:-:S04]  /*c360*/  @!P2 LEA R8, P6, R24, R0, 0x2 ;  /* 0x000000001808a211 */ /* 0x002fc800078c10ff */
[----:B------:R-:W-:Y:S02]  /*c370*/  @!P2 LEA.HI.X R9, R24, R4, R40, 0x2, P6 ;  /* 0x000000041809a211 */ /* 0x000fe400030f1428 */
[----:B--2---:R-:W-:-:S03]  /*c380*/  @!P1 LEA R6, P6, R25, R0, 0x2 ;  /* 0x0000000019069211 */ /* 0x004fc600078c10ff */
[----:B------:R3:W-:Y:S01]  /*c390*/  @!P2 ST.E.64 [R8.64], R86 ;  /* 0x000000560800a985 */ /* 0x0007e2000c101b06 */
[----:B------:R-:W-:Y:S02]  /*c3a0*/  @!P1 LEA.HI.X R7, R25, R4, R41, 0x2, P6 ;  /* 0x0000000419079211 */ /* 0x000fe400030f1429 */
[----:B----4-:R-:W-:-:S03]  /*c3b0*/  @!P0 LEA R2, P6, R26, R0, 0x2 ;  /* 0x000000001a028211 */ /* 0x010fc600078c10ff */
[----:B------:R3:W-:Y:S01]  /*c3c0*/  @!P1 ST.E.64 [R6.64], R74 ;  /* 0x0000004a06009985 */ /* 0x0007e2000c101b06 */
[----:B------:R-:W-:-:S05]  /*c3d0*/  @!P0 LEA.HI.X R3, R26, R4, R42, 0x2, P6 ;  /* 0x000000041a038211 */ /* 0x000fca00030f142a */
[----:B------:R3:W-:Y:S01]  /*c3e0*/  @!P0 ST.E.64 [R2.64], R62 ;  /* 0x0000003e02008985 */ /* 0x0007e2000c101b06 */
[----:B------:R-:W-:-:S13]  /*c3f0*/  ISETP.GE.AND P0, PT, R27, c[0x0][0x3c8], PT ;  /* 0x0000f2001b007a0c */ /* 0x000fda0003f06270 */
[----:B------:R-:W-:Y:S05]  /*c400*/  @P0 BRA `(.L_x_164) ;  /* 0x00000c8000000947 */ /* 0x000fea0003800000 */
[----:B---3--:R-:W-:-:S04]  /*c410*/  LEA R2, P0, R27, R0, 0x2 ;  /* 0x000000001b027211 */ /* 0x008fc800078010ff */
[----:B------:R-:W-:-:S05]  /*c420*/  LEA.HI.X R3, R27, R4, R43, 0x2, P0 ;  /* 0x000000041b037211 */ /* 0x000fca00000f142b */
[----:B------:R1:W-:Y:S01]  /*c430*/  ST.E.64 [R2.64], R46 ;  /* 0x0000002e02007985 */ /* 0x0003e2000c101b06 */
[----:B------:R-:W-:Y:S05]  /*c440*/  BRA `(.L_x_164) ;  /* 0x00000c4000007947 */ /* 0x000fea0003800000 */
.L_x_149:
[----:B------:R-:W2:Y:S04]  /*c450*/  LDL.LU R0, [R1+0x50] ;  /* 0x0000500001007983 */ /* 0x000ea80000300800 */
[----:B------:R-:W3:Y:S01]  /*c460*/  LDL R6, [R1+0x20] ;  /* 0x0000200001067983 */ /* 0x000ee20000100800 */
[----:B------:R-:W-:Y:S01]  /*c470*/  ISETP.NE.U32.AND P1, PT, RZ, c[0x0][0x508], PT ;  /* 0x00014200ff007a0c */ /* 0x000fe20003f25070 */
[----:B------:R-:W-:Y:S01]  /*c480*/  IMAD.MOV.U32 R4, RZ, RZ, 0x4 ;  /* 0x00000004ff047424 */ /* 0x000fe200078e00ff */
[----:B------:R-:W-:Y:S01]  /*c490*/  ISETP.NE.U32.AND P2, PT, RZ, c[0x0][0x500], PT ;  /* 0x00014000ff007a0c */ /* 0x000fe20003f45070 */
[----:B------:R-:W-:Y:S01]  /*c4a0*/  IMAD.MOV.U32 R8, RZ, RZ, RZ ;  /* 0x000000ffff087224 */ /* 0x000fe200078e00ff */
[----:B------:R-:W-:Y:S01]  /*c4b0*/  ISETP.NE.AND.EX P1, PT, RZ, c[0x0][0x50c], PT, P1 ;  /* 0x00014300ff007a0c */ /* 0x000fe20003f25310 */
[----:B------:R-:W-:Y:S01]  /*c4c0*/  IMAD.MOV.U32 R19, RZ, RZ, c[0x0][0x388] ;  /* 0x0000e200ff137624 */ /* 0x000fe200078e00ff */
[----:B------:R-:W-:-:S11]  /*c4d0*/  ISETP.NE.AND.EX P2, PT, RZ, c[0x0][0x504], PT, P2 ;  /* 0x00014100ff007a0c */ /* 0x000fd60003f45320 */
[C---:B---3--:R-:W-:Y:S01]  /*c4e0*/  @P1 LEA R2, P0, R6.reuse, c[0x0][0x508], 0x2 ;  /* 0x0001420006021a11 */ /* 0x048fe200078010ff */
[----:B------:R-:W-:-:S03]  /*c4f0*/  IMAD.WIDE R4, R6, R4, c[0x0][0x500] ;  /* 0x0001400006047625 */ /* 0x000fc600078e0204 */
[----:B------:R-:W-:Y:S02]  /*c500*/  @P1 LEA.HI.X R3, R6, c[0x0][0x50c], R7, 0x2, P0 ;  /* 0x0001430006031a11 */ /* 0x000fe400000f1407 */
[----:B------:R1:W5:Y:S04]  /*c510*/  @P2 LDG.E R8, [R4.64] ;  /* 0x0000000604082981 */ /* 0x000368000c1e1900 */
[----:B------:R1:W5:Y:S01]  /*c520*/  @P1 LDG.E R19, [R2.64] ;  /* 0x0000000602131981 */ /* 0x000362000c1e1900 */
[----:B--2---:R-:W-:-:S04]  /*c530*/  ISETP.NE.AND P0, PT, R0, RZ, PT ;  /* 0x000000ff0000720c */ /* 0x004fc80003f05270 */
[----:B------:R-:W-:Y:S01]  /*c540*/  SEL R18, R0, c[0x0][0x3d4], P0 ;  /* 0x0000f50000127a07 */ /* 0x000fe20000000000 */
[----:B------:R-:W-:Y:S05]  /*c550*/  @P1 BRA `(.L_x_170) ;  /* 0x0000004000001947 */ /* 0x000fea0003800000 */
[----:B------:R-:W-:Y:S05]  /*c560*/  @!P2 BRA `(.L_x_170) ;  /* 0x000000300000a947 */ /* 0x000fea0003800000 */
[----:B------:R2:W3:Y:S04]  /*c570*/  LDG.E R0, [R4.64] ;  /* 0x0000000604007981 */ /* 0x0004e8000c1e1900 */
[----:B-12---:R-:W3:Y:S02]  /*c580*/  LDG.E R4, [R4.64+0x4] ;  /* 0x0000040604047981 */ /* 0x006ee4000c1e1900 */
[----:B---3-5:R-:W-:Y:S02]  /*c590*/  IADD3 R19, -R0, R4, RZ ;  /* 0x0000000400137210 */ /* 0x028fe40007ffe1ff */
.L_x_170:
[----:B-1----:R-:W1:Y:S01]  /*c5a0*/  S2R R3, SR_TID.X ;  /* 0x0000000000037919 */ /* 0x002e620000002100 */
[----:B------:R-:W-:Y:S01]  /*c5b0*/  BSSY B0, `(.L_x_171) ;  /* 0x0000038000007945 */ /* 0x000fe20003800000 */
[----:B------:R-:W-:Y:S02]  /*c5c0*/  SEL R14, R6, RZ, !P2 ;  /* 0x000000ff060e7207 */ /* 0x000fe40005000000 */
[----:B------:R-:W-:-:S02]  /*c5d0*/  SEL R20, R7, RZ, !P2 ;  /* 0x000000ff07147207 */ /* 0x000fc40005000000 */
[----:B-----5:R-:W-:Y:S02]  /*c5e0*/  SHF.R.S32.HI R17, RZ, 0x1f, R8 ;  /* 0x0000001fff117819 */ /* 0x020fe40000011408 */
[----:B-1----:R-:W-:-:S13]  /*c5f0*/  ISETP.GT.AND P0, PT, R3, 0x7f, PT ;  /* 0x0000007f0300780c */ /* 0x002fda0003f04270 */
[----:B------:R-:W-:Y:S05]  /*c600*/  @P0 BRA `(.L_x_172) ;  /* 0x0000032000000947 */ /* 0x000fea0003800000 */
[----:B------:R-:W2:Y:S01]  /*c610*/  LDL R2, [R1+0x2c] ;  /* 0x00002c0001027983 */ /* 0x000ea20000100800 */
[----:B------:R-:W-:Y:S01]  /*c620*/  IMAD R0, R19, c[0x0][0x4e8], RZ ;  /* 0x00013a0013007a24 */ /* 0x000fe200078e02ff */
[----:B--2---:R-:W-:-:S04]  /*c630*/  LEA R9, R2, R3, 0x7 ;  /* 0x0000000302097211 */ /* 0x004fc800078e38ff */
[----:B------:R-:W-:-:S13]  /*c640*/  ISETP.GE.AND P0, PT, R9, R0, PT ;  /* 0x000000000900720c */ /* 0x000fda0003f06270 */
[----:B------:R-:W-:Y:S05]  /*c650*/  @P0 BRA `(.L_x_172) ;  /* 0x000002d000000947 */ /* 0x000fea0003800000 */
[----:B------:R-:W2:Y:S04]  /*c660*/  LDL R2, [R1+0x4c] ;  /* 0x00004c0001027983 */ /* 0x000ea80000100800 */
[----:B------:R-:W3:Y:S01]  /*c670*/  LDL.LU R21, [R1+0x54] ;  /* 0x0000540001157983 */ /* 0x000ee20000300800 */
[----:B------:R-:W-:Y:S01]  /*c680*/  IMAD.MOV.U32 R0, RZ, RZ, 0x368 ;  /* 0x00000368ff007424 */ /* 0x000fe200078e00ff */
[----:B------:R-:W-:-:S04]  /*c690*/  ISETP.GT.AND P2, PT, R18, 0x1, PT ;  /* 0x000000011200780c */ /* 0x000fc80003f44270 */
[----:B------:R-:W-:-:S04]  /*c6a0*/  SEL R0, R0, 0x328, P2 ;  /* 0x0000032800007807 */ /* 0x000fc80001000000 */
[----:B------:R1:W4:Y:S08]  /*c6b0*/  LDC.64 R6, c[0x0][R0+0x170] ;  /* 0x00005c0000067b82 */ /* 0x0003300000000a00 */
[----:B------:R1:W2:Y:S08]  /*c6c0*/  LDC.64 R4, c[0x0][R0+0x168] ;  /* 0x00005a0000047b82 */ /* 0x0002b00000000a00 */
[----:B------:R1:W5:Y:S08]  /*c6d0*/  LDC.64 R12, c[0x0][R0+0x178] ;  /* 0x00005e00000c7b82 */ /* 0x0003700000000a00 */
[----:B------:R1:W2:Y:S02]  /*c6e0*/  LDC.64 R10, c[0x0][R0+0x160] ;  /* 0x00005800000a7b82 */ /* 0x0002a40000000a00 */
[----:B-1----:R-:W-:-:S02]  /*c6f0*/  IMAD.MOV.U32 R0, RZ, RZ, c[0x0][0x4e8] ;  /* 0x00013a00ff007624 */ /* 0x002fc400078e00ff */
[----:B----4-:R-:W-:-:S03]  /*c700*/  IMAD R7, R7, R14, RZ ;  /* 0x0000000e07077224 */ /* 0x010fc600078e02ff */
[----:B------:R-:W-:Y:S01]  /*c710*/  ISETP.NE.AND P0, PT, R0, 0x1, PT ;  /* 0x000000010000780c */ /* 0x000fe20003f05270 */
[----:B------:R-:W-:Y:S01]  /*c720*/  IMAD R7, R6, R20, R7 ;  /* 0x0000001406077224 */ /* 0x000fe200078e0207 */
[----:B------:R-:W-:-:S11]  /*c730*/  MOV R0, R9 ;  /* 0x0000000900007202 */ /* 0x000fd60000000f00 */
[----:B------:R-:W-:-:S05]  /*c740*/  @P0 IMAD.HI.U32 R16, R9, c[0x0][0x4ec], RZ ;  /* 0x00013b0009100a27 */ /* 0x000fca00078e00ff */
[----:B------:R-:W-:Y:S01]  /*c750*/  @P0 SHF.R.U32.HI R0, RZ, c[0x0][0x4f0], R16 ;  /* 0x00013c00ff000a19 */ /* 0x000fe20000011610 */
[-C--:B--2---:R-:W-:Y:S02]  /*c760*/  IMAD R15, R5, R2.reuse, RZ ;  /* 0x00000002050f7224 */ /* 0x084fe400078e02ff */
[----:B------:R-:W-:-:S04]  /*c770*/  IMAD.WIDE.U32 R4, R4, R2, RZ ;  /* 0x0000000204047225 */ /* 0x000fc800078e00ff */
[----:B------:R-:W-:Y:S01]  /*c780*/  IMAD.WIDE.U32 R2, R6, R14, RZ ;  /* 0x0000000e06027225 */ /* 0x000fe200078e00ff */
[----:B---3--:R-:W-:-:S03]  /*c790*/  SEL R6, R21, RZ, P2 ;  /* 0x000000ff15067207 */ /* 0x008fc60001000000 */
[----:B------:R-:W-:Y:S01]  /*c7a0*/  IMAD.IADD R15, R5, 0x1, R15 ;  /* 0x00000001050f7824 */ /* 0x000fe200078e020f */
[----:B------:R-:W-:Y:S01]  /*c7b0*/  IADD3 R16, P1, P0, R2, R4, R8 ;  /* 0x0000000402107210 */ /* 0x000fe2000783e008 */
[----:B------:R-:W-:Y:S01]  /*c7c0*/  IMAD.MOV R2, RZ, RZ, -R0 ;  /* 0x000000ffff027224 */ /* 0x000fe200078e0a00 */
[----:B------:R-:W-:Y:S01]  /*c7d0*/  IADD3 R3, R3, R7, RZ ;  /* 0x0000000703037210 */ /* 0x000fe20007ffe0ff */
[-C--:B-----5:R-:W-:Y:S02]  /*c7e0*/  IMAD R7, R13, R6.reuse, RZ ;  /* 0x000000060d077224 */ /* 0x0a0fe400078e02ff */
[----:B------:R-:W-:-:S04]  /*c7f0*/  IMAD.WIDE.U32 R4, R12, R6, RZ ;  /* 0x000000060c047225 */ /* 0x000fc800078e00ff */
[----:B------:R-:W-:Y:S01]  /*c800*/  IMAD R2, R2, c[0x0][0x4e8], R9 ;  /* 0x00013a0002027a24 */ /* 0x000fe200078e0209 */
[----:B------:R-:W-:Y:S02]  /*c810*/  IADD3.X R9, R3, R15, R17, P1, P0 ;  /* 0x0000000f03097210 */ /* 0x000fe40000fe0411 */
[----:B------:R-:W-:Y:S01]  /*c820*/  IADD3 R5, R5, R7, RZ ;  /* 0x0000000705057210 */ /* 0x000fe20007ffe0ff */
[----:B------:R-:W-:Y:S01]  /*c830*/  IMAD.MOV.U32 R7, RZ, RZ, c[0x0][0x4a8] ;  /* 0x00012a00ff077624 */ /* 0x000fe200078e00ff */
[----:B------:R-:W-:Y:S02]  /*c840*/  IADD3 R4, P1, P0, R0, R16, R4 ;  /* 0x0000001000047210 */ /* 0x000fe4000783e004 */
[----:B------:R-:W-:Y:S01]  /*c850*/  SHF.R.S32.HI R3, RZ, 0x1f, R0 ;  /* 0x0000001fff037819 */ /* 0x000fe20000011400 */
[----:B------:R-:W-:Y:S01]  /*c860*/  IMAD R0, R11, R2, RZ ;  /* 0x000000020b007224 */ /* 0x000fe200078e02ff */
[----:B------:R-:W-:Y:S02]  /*c870*/  SHF.R.S32.HI R6, RZ, 0x1f, R2 ;  /* 0x0000001fff067819 */ /* 0x000fe40000011402 */
[----:B------:R-:W-:-:S03]  /*c880*/  IADD3.X R5, R3, R9, R5, P1, P0 ;  /* 0x0000000903057210 */ /* 0x000fc60000fe0405 */
[C---:B------:R-:W-:Y:S02]  /*c890*/  IMAD R0, R10.reuse, R6, R0 ;  /* 0x000000060a007224 */ /* 0x040fe400078e0200 */
[----:B------:R-:W-:Y:S01]  /*c8a0*/  IMAD.WIDE.U32 R2, R10, R2, R4 ;  /* 0x000000020a027225 */ /* 0x000fe200078e0004 */
[----:B------:R-:W-:Y:S02]  /*c8b0*/  MOV R5, c[0x0][0x4ac] ;  /* 0x00012b0000057a02 */ /* 0x000fe40000000f00 */
[----:B------:R-:W-:Y:S01]  /*c8c0*/  SEL R4, R7, c[0x0][0x450], P2 ;  /* 0x0001140007047a07 */ /* 0x000fe20001000000 */
[----:B------:R-:W-:Y:S01]  /*c8d0*/  IMAD.IADD R0, R3, 0x1, R0 ;  /* 0x0000000103007824 */ /* 0x000fe200078e0200 */
[----:B------:R-:W-:Y:S02]  /*c8e0*/  SEL R5, R5, c[0x0][0x454], P2 ;  /* 0x0001150005057a07 */ /* 0x000fe40001000000 */
[----:B------:R-:W-:-:S04]  /*c8f0*/  LEA R4, P0, R2, R4, 0x2 ;  /* 0x0000000402047211 */ /* 0x000fc800078010ff */
[----:B------:R-:W-:Y:S02]  /*c900*/  LEA.HI.X R5, R2, R5, R0, 0x2, P0 ;  /* 0x0000000502057211 */ /* 0x000fe400000f1400 */
[----:B------:R-:W-:-:S05]  /*c910*/  MOV R0, 0xff800000 ;  /* 0xff80000000007802 */ /* 0x000fca0000000f00 */
[----:B------:R1:W-:Y:S02]  /*c920*/  STG.E [R4.64], R0 ;  /* 0x0000000004007986 */ /* 0x0003e4000c101906 */
.L_x_172:
[----:B------:R-:W-:Y:S05]  /*c930*/  BSYNC B0 ;  /* 0x0000000000007941 */ /* 0x000fea0003800000 */
.L_x_171:
[----:B------:R-:W-:-:S13]  /*c940*/  ISETP.GT.AND P0, PT, R18, 0x1, PT ;  /* 0x000000011200780c */ /* 0x000fda0003f04270 */
[----:B------:R-:W-:Y:S05]  /*c950*/  @P0 BRA `(.L_x_164) ;  /* 0x0000073000000947 */ /* 0x000fea0003800000 */
[----:B-1----:R-:W2:Y:S04]  /*c960*/  LDL.LU R0, [R1+0x2c] ;  /* 0x00002c0001007983 */ /* 0x002ea80000300800 */
[----:B------:R-:W3:Y:S01]  /*c970*/  LDL.LU R7, [R1+0x4c] ;  /* 0x00004c0001077983 */ /* 0x000ee20000300800 */
[----:B------:R-:W-:Y:S01]  /*c980*/  MOV R2, c[0x0][0x4e8] ;  /* 0x00013a0000027a02 */ /* 0x000fe20000000f00 */
[----:B------:R-:W-:Y:S02]  /*c990*/  IMAD R5, R20, c[0x0][0x3f0], RZ ;  /* 0x0000fc0014057a24 */ /* 0x000fe400078e02ff */
[----:B------:R-:W1:Y:S01]  /*c9a0*/  S2R R3, SR_TID.X ;  /* 0x0000000000037919 */ /* 0x000e620000002100 */
[----:B------:R-:W-:Y:S02]  /*c9b0*/  ISETP.NE.AND P0, PT, R2, 0x1, PT ;  /* 0x000000010200780c */ /* 0x000fe40003f05270 */
[----:B-1----:R-:W-:-:S02]  /*c9c0*/  SHF.R.S32.HI R4, RZ, 0x1f, R3 ;  /* 0x0000001fff047819 */ /* 0x002fc40000011403 */
[----:B------:R-:W-:Y:S02]  /*c9d0*/  SHF.R.S32.HI R11, RZ, 0x1f, R3 ;  /* 0x0000001fff0b7819 */ /* 0x000fe40000011403 */
[-C--:B------:R-:W-:Y:S02]  /*c9e0*/  LEA.HI R4, R4, R3.reuse, RZ, 0x3 ;  /* 0x0000000304047211 */ /* 0x080fe400078f18ff */
[----:B------:R-:W-:Y:S02]  /*c9f0*/  LEA.HI R11, R11, R3, RZ, 0x3 ;  /* 0x000000030b0b7211 */ /* 0x000fe400078f18ff */
[----:B------:R-:W-:Y:S02]  /*ca00*/  LOP3.LUT R4, R4, 0xfffffff8, RZ, 0xc0, !PT ;  /* 0xfffffff804047812 */ /* 0x000fe400078ec0ff */
[----:B------:R-:W-:-:S03]  /*ca10*/  SHF.R.S32.HI R11, RZ, 0x3, R11 ;  /* 0x00000003ff0b7819 */ /* 0x000fc6000001140b */
[----:B------:R-:W-:Y:S02]  /*ca20*/  IMAD.IADD R4, R3, 0x1, -R4 ;  /* 0x0000000103047824 */ /* 0x000fe400078e0a04 */
[----:B------:R-:W-:-:S03]  /*ca30*/  IMAD.WIDE.U32 R2, R8, c[0x0][0x3a0], RZ ;  /* 0x0000e80008027a25 */ /* 0x000fc600078e00ff */
[----:B------:R-:W-:Y:S02]  /*ca40*/  LEA R4, R4, R11, 0x5 ;  /* 0x0000000b04047211 */ /* 0x000fe400078e28ff */
[----:B--2---:R-:W-:Y:S01]  /*ca50*/  MOV R10, R0 ;  /* 0x00000000000a7202 */ /* 0x004fe20000000f00 */
[----:B------:R-:W-:-:S04]  /*ca60*/  IMAD R0, R17, c[0x0][0x3a0], RZ ;  /* 0x0000e80011007a24 */ /* 0x000fc800078e02ff */
[----:B------:R-:W-:Y:S02]  /*ca70*/  IMAD R8, R8, c[0x0][0x3a4], R0 ;  /* 0x0000e90008087a24 */ /* 0x000fe400078e0200 */
[----:B------:R-:W-:-:S03]  /*ca80*/  IMAD R4, R10, 0x80, R4 ;  /* 0x000000800a047824 */ /* 0x000fc600078e0204 */
[----:B------:R-:W-:Y:S01]  /*ca90*/  IADD3 R3, R3, R8, RZ ;  /* 0x0000000803037210 */ /* 0x000fe20007ffe0ff */
[----:B------:R-:W-:Y:S01]  /*caa0*/  @P0 IMAD.HI.U32 R6, R4, c[0x0][0x4ec], RZ ;  /* 0x00013b0004060a27 */ /* 0x000fe200078e00ff */
[----:B------:R-:W-:-:S03]  /*cab0*/  LEA R8, R10, R11, 0x7 ;  /* 0x0000000b0a087211 */ /* 0x000fc600078e38ff */
[----:B---3--:R-:W-:-:S04]  /*cac0*/  IMAD.WIDE.U32 R2, R7, c[0x0][0x3e8], R2 ;  /* 0x0000fa0007027a25 */ /* 0x008fc800078e0002 */
[----:B------:R-:W-:Y:S01]  /*cad0*/  IMAD.MOV.U32 R0, RZ, RZ, R4 ;  /* 0x000000ffff007224 */ /* 0x000fe200078e0004 */
[----:B------:R-:W-:Y:S01]  /*cae0*/  @P0 SHF.R.U32.HI R0, RZ, c[0x0][0x4f0], R6 ;  /* 0x00013c00ff000a19 */ /* 0x000fe20000011606 */
[----:B------:R-:W-:Y:S02]  /*caf0*/  IMAD R3, R7, c[0x0][0x3ec], R3 ;  /* 0x0000fb0007037a24 */ /* 0x000fe400078e0203 */
[C---:B------:R-:W-:Y:S01]  /*cb00*/  IMAD R7, R14.reuse, c[0x0][0x3f4], R5 ;  /* 0x0000fd000e077a24 */ /* 0x040fe200078e0205 */
[----:B------:R-:W-:Y:S01]  /*cb10*/  SHF.R.S32.HI R6, RZ, 0x1f, R0 ;  /* 0x0000001fff067819 */ /* 0x000fe20000011400 */
[----:B------:R-:W-:Y:S01]  /*cb20*/  IMAD.WIDE.U32 R2, R14, c[0x0][0x3f0], R2 ;  /* 0x0000fc000e027a25 */ /* 0x000fe200078e0002 */
[----:B------:R-:W-:-:S03]  /*cb30*/  IADD3 R5, -R0, RZ, RZ ;  /* 0x000000ff00057210 */ /* 0x000fc60007ffe1ff */
[----:B------:R-:W-:Y:S01]  /*cb40*/  IMAD R6, R6, c[0x0][0x3e0], RZ ;  /* 0x0000f80006067a24 */ /* 0x000fe200078e02ff */
[----:B------:R-:W-:Y:S01]  /*cb50*/  IADD3 R3, R3, R7, RZ ;  /* 0x0000000703037210 */ /* 0x000fe20007ffe0ff */
[----:B------:R-:W-:Y:S02]  /*cb60*/  IMAD R4, R5, c[0x0][0x4e8], R4 ;  /* 0x00013a0005047a24 */ /* 0x000fe400078e0204 */
[C---:B------:R-:W-:Y:S02]  /*cb70*/  IMAD R6, R0.reuse, c[0x0][0x3e4], R6 ;  /* 0x0000f90000067a24 */ /* 0x040fe400078e0206 */
[----:B------:R-:W-:Y:S01]  /*cb80*/  IMAD.WIDE.U32 R2, R0, c[0x0][0x3e0], R2 ;  /* 0x0000f80000027a25 */ /* 0x000fe200078e0002 */
[----:B------:R-:W-:-:S03]  /*cb90*/  SHF.R.S32.HI R0, RZ, 0x1f, R4 ;  /* 0x0000001fff007819 */ /* 0x000fc60000011404 */
[----:B------:R-:W-:Y:S02]  /*cba0*/  IMAD.IADD R3, R3, 0x1, R6 ;  /* 0x0000000103037824 */ /* 0x000fe400078e0206 */
[----:B------:R-:W-:Y:S02]  /*cbb0*/  IMAD R0, R0, c[0x0][0x3d8], RZ ;  /* 0x0000f60000007a24 */ /* 0x000fe400078e02ff */
[----:B------:R-:W-:-:S04]  /*cbc0*/  IMAD.WIDE.U32 R2, R4, c[0x0][0x3d8], R2 ;  /* 0x0000f60004027a25 */ /* 0x000fc800078e0002 */
[----:B------:R-:W-:Y:S01]  /*cbd0*/  IMAD R4, R4, c[0x0][0x3dc], R0 ;  /* 0x0000f70004047a24 */ /* 0x000fe200078e0200 */
[----:B------:R-:W-:-:S04]  /*cbe0*/  LEA R9, P0, R2, c[0x0][0x380], 0x1 ;  /* 0x0000e00002097a11 */ /* 0x000fc800078008ff */
[----:B------:R-:W-:-:S04]  /*cbf0*/  IADD3 R4, R3, R4, RZ ;  /* 0x0000000403047210 */ /* 0x000fc80007ffe0ff */
[----:B------:R-:W-:Y:S01]  /*cc00*/  LEA.HI.X R6, R2, c[0x0][0x384], R4, 0x1, P0 ;  /* 0x0000e10002067a11 */ /* 0x000fe200000f0c04 */
[----:B------:R-:W-:Y:S05]  /*cc10*/  BRA.DIV ~URZ, `(.L_x_173) ;  /* 0x00001ad27f007947 */ /* 0x000fea000b800000 */
[----:B------:R1:W2:Y:S02]  /*cc20*/  SHFL.IDX PT, R10, R6, RZ, 0x181f ;  /* 0x00181fff060a7589 */ /* 0x0002a400000e0000 */
.L_x_218:
[----:B------:R-:W-:Y:S05]  /*cc30*/  BRA.DIV ~URZ, `(.L_x_174) ;  /* 0x00001b227f007947 */ /* 0x000fea000b800000 */
[----:B------:R3:W4:Y:S02]  /*cc40*/  SHFL.IDX PT, R0, R9, RZ, 0x181f ;  /* 0x00181fff09007589 */ /* 0x00072400000e0000 */
.L_x_219:
[----:B------:R-:W-:Y:S01]  /*cc50*/  IMAD R7, R19, c[0x0][0x4e8], RZ ;  /* 0x00013a0013077a24 */ /* 0x000fe200078e02ff */
[----:B------:R-:W-:Y:S04]  /*cc60*/  BSSY B0, `(.L_x_175) ;  /* 0x000000d000007945 */ /* 0x000fe80003800000 */
[----:B------:R-:W-:-:S13]  /*cc70*/  ISETP.GE.AND P0, PT, R8, R7, PT ;  /* 0x000000070800720c */ /* 0x000fda0003f06270 */
[----:B------:R-:W-:Y:S05]  /*cc80*/  @P0 BRA `(.L_x_176) ;  /* 0x000000a000000947 */ /* 0x000fea0003800000 */
[----:B------:R-:W5:Y:S04]  /*cc90*/  LDL.64 R12, [R1+0x8] ;  /* 0x00000800010c7983 */ /* 0x000f680000100a00 */
[----:B---3--:R-:W3:Y:S01]  /*cca0*/  LDL R11, [R1+0x10] ;  /* 0x00001000010b7983 */ /* 0x008ee20000100800 */
[----:B-----5:R-:W-:Y:S02]  /*ccb0*/  ISETP.GE.AND P1, PT, R12, c[0x0][0x3c8], PT ;  /* 0x0000f2000c007a0c */ /* 0x020fe40003f26270 */
[----:B---3--:R-:W-:-:S11]  /*ccc0*/  ISETP.GE.AND P0, PT, R11, c[0x0][0x3c8], PT ;  /* 0x0000f2000b007a0c */ /* 0x008fd60003f06270 */
[CC--:B----4-:R-:W-:Y:S02]  /*ccd0*/  @!P1 LEA R4, P3, R12.reuse, R0.reuse, 0x1 ;  /* 0x000000000c049211 */ /* 0x0d0fe400078608ff */
[C---:B------:R-:W-:Y:S02]  /*cce0*/  @!P0 LEA R2, P2, R11.reuse, R0, 0x1 ;  /* 0x000000000b028211 */ /* 0x040fe400078408ff */
[-C--:B--2---:R-:W-:Y:S02]  /*ccf0*/  @!P1 LEA.HI.X R5, R12, R10.reuse, R40, 0x1, P3 ;  /* 0x0000000a0c059211 */ /* 0x084fe400018f0c28 */
[----:B------:R-:W-:-:S03]  /*cd00*/  @!P0 LEA.HI.X R3, R11, R10, R41, 0x1, P2 ;  /* 0x0000000a0b038211 */ /* 0x000fc600010f0c29 */
[----:B------:R2:W-:Y:S04]  /*cd10*/  @!P1 ST.E.128 [R4.64], RZ ;  /* 0x000000ff04009985 */ /* 0x0005e8000c101d06 */
[----:B------:R2:W-:Y:S02]  /*cd20*/  @!P0 ST.E.128 [R2.64], RZ ;  /* 0x000000ff02008985 */ /* 0x0005e4000c101d06 */
.L_x_176:
[----:B------:R-:W-:Y:S05]  /*cd30*/  BSYNC B0 ;  /* 0x0000000000007941 */ /* 0x000fea0003800000 */
.L_x_175:
[----:B------:R-:W-:Y:S05]  /*cd40*/  BRA.DIV ~URZ, `(.L_x_177) ;  /* 0x00001a727f007947 */ /* 0x000fea000b800000 */
[----:B--2---:R2:W1:Y:S04]  /*cd50*/  SHFL.IDX PT, R10, R6, 0x1, 0x181f ;  /* 0x00381f00060a7f89 */ /* 0x00446800000e0000 */
[----:B----4-:R2:W4:Y:S02]  /*cd60*/  SHFL.IDX PT, R0, R9, 0x1, 0x181f ;  /* 0x00381f0009007f89 */ /* 0x01052400000e0000 */
.L_x_220:
        /* <DEDUP_REMOVED lines=8> */
[CC--:B----4-:R-:W-:Y:S02]  /*cdf0*/  @!P1 LEA R4, P3, R12.reuse, R0.reuse, 0x1 ;  /* 0x000000000c049211 */ /* 0x0d0fe400078608ff */
[C---:B------:R-:W-:Y:S02]  /*ce00*/  @!P0 LEA R2, P2, R11.reuse, R0, 0x1 ;  /* 0x000000000b028211 */ /* 0x040fe400078408ff */
[-C--:B-1----:R-:W-:Y:S02]  /*ce10*/  @!P1 LEA.HI.X R5, R12, R10.reuse, R40, 0x1, P3 ;  /* 0x0000000a0c059211 */ /* 0x082fe400018f0c28 */
[----:B------:R-:W-:-:S03]  /*ce20*/  @!P0 LEA.HI.X R3, R11, R10, R41, 0x1, P2 ;  /* 0x0000000a0b038211 */ /* 0x000fc600010f0c29 */
[----:B------:R1:W-:Y:S04]  /*ce30*/  @!P1 ST.E.128 [R4.64], RZ ;  /* 0x000000ff04009985 */ /* 0x0003e8000c101d06 */
[----:B------:R1:W-:Y:S02]  /*ce40*/  @!P0 ST.E.128 [R2.64], RZ ;  /* 0x000000ff02008985 */ /* 0x0003e4000c101d06 */
.L_x_179:
[----:B------:R-:W-:Y:S05]  /*ce50*/  BSYNC B0 ;  /* 0x0000000000007941 */ /* 0x000fea0003800000 */
.L_x_178:
[----:B------:R-:W-:Y:S05]  /*ce60*/  BRA.DIV ~URZ, `(.L_x_180) ;  /* 0x00001a127f007947 */ /* 0x000fea000b800000 */
[----:B-1----:R1:W2:Y:S02]  /*ce70*/  SHFL.IDX PT, R10, R6, 0x2, 0x181f ;  /* 0x00581f00060a7f89 */ /* 0x0022a400000e0000 */
.L_x_221:
[----:B------:R-:W-:Y:S05]  /*ce80*/  BRA.DIV ~URZ, `(.L_x_181) ;  /* 0x00001a627f007947 */ /* 0x000fea000b800000 */
[----:B----4-:R4:W1:Y:S02]  /*ce90*/  SHFL.IDX PT, R0, R9, 0x2, 0x181f ;  /* 0x00581f0009007f89 */ /* 0x01086400000e0000 */
.L_x_222:
        /* <DEDUP_REMOVED lines=8> */
[CC--:B-1----:R-:W-:Y:S02]  /*cf20*/  @!P1 LEA R4, P3, R12.reuse, R0.reuse, 0x1 ;  /* 0x000000000c049211 */ /* 0x0c2fe400078608ff */
[C---:B------:R-:W-:Y:S02]  /*cf30*/  @!P0 LEA R2, P2, R11.reuse, R0, 0x1 ;  /* 0x000000000b028211 */ /* 0x040fe400078408ff */
[-C--:B--2---:R-:W-:Y:S02]  /*cf40*/  @!P1 LEA.HI.X R5, R12, R10.reuse, R40, 0x1, P3 ;  /* 0x0000000a0c059211 */ /* 0x084fe400018f0c28 */
[----:B------:R-:W-:-:S03]  /*cf50*/  @!P0 LEA.HI.X R3, R11, R10, R41, 0x1, P2 ;  /* 0x0000000a0b038211 */ /* 0x000fc600010f0c29 */
[----:B------:R1:W-:Y:S04]  /*cf60*/  @!P1 ST.E.128 [R4.64], RZ ;  /* 0x000000ff04009985 */ /* 0x0003e8000c101d06 */
[----:B------:R1:W-:Y:S02]  /*cf70*/  @!P0 ST.E.128 [R2.64], RZ ;  /* 0x000000ff02008985 */ /* 0x0003e4000c101d06 */
.L_x_183:
[----:B------:R-:W-:Y:S05]  /*cf80*/  BSYNC B0 ;  /* 0x0000000000007941 */ /* 0x000fea0003800000 */
.L_x_182:
[----:B------:R-:W-:Y:S05]  /*cf90*/  BRA.DIV ~URZ, `(.L_x_184) ;  /* 0x000019b27f007947 */ /* 0x000fea000b800000 */
[----:B-12---:R-:W1:Y:S04]  /*cfa0*/  SHFL.IDX PT, R6, R6, 0x3, 0x181f ;  /* 0x00781f0006067f89 */ /* 0x006e6800000e0000 */
[----:B------:R2:W3:Y:S02]  /*cfb0*/  SHFL.IDX PT, R0, R9, 0x3, 0x181f ;  /* 0x00781f0009007f89 */ /* 0x0004e400000e0000 */
.L_x_223:
[----:B------:R-:W-:-:S04]  /*cfc0*/  IADD3 R2, R8, 0x60, RZ ;  /* 0x0000006008027810 */ /* 0x000fc80007ffe0ff */
[----:B------:R-:W-:-:S13]  /*cfd0*/  ISETP.GE.AND P0, PT, R2, R7, PT ;  /* 0x000000070200720c */ /* 0x000fda0003f06270 */
[----:B------:R-:W-:Y:S05]  /*cfe0*/  @P0 BRA `(.L_x_164) ;  /* 0x000000a000000947 */ /* 0x000fea0003800000 */
[----:B------:R-:W5:Y:S04]  /*cff0*/  LDL.64 R10, [R1+0x8] ;  /* 0x00000800010a7983 */ /* 0x000f680000100a00 */
[----:B--234-:R-:W2:Y:S01]  /*d000*/  LDL R9, [R1+0x10] ;  /* 0x0000100001097983 */ /* 0x01cea20000100800 */
[----:B-----5:R-:W-:Y:S02]  /*d010*/  ISETP.GE.AND P1, PT, R10, c[0x0][0x3c8], PT ;  /* 0x0000f2000a007a0c */ /* 0x020fe40003f26270 */
[----:B--2---:R-:W-:-:S11]  /*d020*/  ISETP.GE.AND P0, PT, R9, c[0x0][0x3c8], PT ;  /* 0x0000f20009007a0c */ /* 0x004fd60003f06270 */
[CC--:B------:R-:W-:Y:S02]  /*d030*/  @!P1 LEA R4, P3, R10.reuse, R0.reuse, 0x1 ;  /* 0x000000000a049211 */ /* 0x0c0fe400078608ff */
[C---:B------:R-:W-:Y:S02]  /*d040*/  @!P0 LEA R2, P2, R9.reuse, R0, 0x1 ;  /* 0x0000000009028211 */ /* 0x040fe400078408ff */
[-C--:B-1----:R-:W-:Y:S02]  /*d050*/  @!P1 LEA.HI.X R5, R10, R6.reuse, R40, 0x1, P3 ;  /* 0x000000060a059211 */ /* 0x082fe400018f0c28 */
[----:B------:R-:W-:-:S03]  /*d060*/  @!P0 LEA.HI.X R3, R9, R6, R41, 0x1, P2 ;  /* 0x0000000609038211 */ /* 0x000fc600010f0c29 */
[----:B------:R1:W-:Y:S04]  /*d070*/  @!P1 ST.E.128 [R4.64], RZ ;  /* 0x000000ff04009985 */ /* 0x0003e8000c101d06 */
[----:B------:R1:W-:Y:S02]  /*d080*/  @!P0 ST.E.128 [R2.64], RZ ;  /* 0x000000ff02008985 */ /* 0x0003e4000c101d06 */
.L_x_164:
[----:B------:R-:W-:Y:S05]  /*d090*/  BSYNC B1 ;  /* 0x0000000000017941 */ /* 0x000fea0003800000 */
.L_x_148:
[----:B-1-34-:R-:W3:Y:S02]  /*d0a0*/  LDL R0, [R1+0x78] ;  /* 0x0000780001007983 */ /* 0x01aee40000100800 */
[----:B---3--:R-:W-:-:S13]  /*d0b0*/  ISETP.NE.AND P0, PT, R0, RZ, PT ;  /* 0x000000ff0000720c */ /* 0x008fda0003f05270 */
[----:B------:R-:W-:Y:S01]  /*d0c0*/  @P0 WARPSYNC 0xffffffff ;  /* 0xffffffff00000948 */ /* 0x000fe20003800000 */
[----:B------:R-:W-:Y:S06]  /*d0d0*/  @P0 BAR.SYNC.DEFER_BLOCKING 0x5, 0x100 ;  /* 0x0144000000000b1d */ /* 0x000fec0000010000 */
[----:B------:R-:W1:Y:S04]  /*d0e0*/  @P0 LDS.128 R4, [0xf100] ;  /* 0x00f10000ff040984 */ /* 0x000e680000000c00 */
[----:B-1----:R1:W-:Y:S04]  /*d0f0*/  @P0 STL.64 [R1+0x28], R4 ;  /* 0x0000280401000387 */ /* 0x0023e80000100a00 */
[----:B------:R1:W-:Y:S04]  /*d100*/  @P0 STL.64 [R1+0x30], R6 ;  /* 0x0000300601000387 */ /* 0x0003e80000100a00 */
[----:B------:R-:W-:Y:S06]  /*d110*/  @P0 BAR.ARV 0x4, 0x100 ;  /* 0x0104000000000b1d */ /* 0x000fec0000002000 */
[----:B------:R-:W-:Y:S05]  /*d120*/  @P0 BRA `(.L_x_185) ;  /* 0x00000b9000000947 */ /* 0x000fea0003800000 */
[----:B------:R-:W3:Y:S01]  /*d130*/  S2R R0, SR_TID.X ;  /* 0x0000000000007919 */ /* 0x000ee20000002100 */
[----:B-1----:R-:W-:Y:S01]  /*d140*/  IMAD.MOV.U32 R7, RZ, RZ, RZ ;  /* 0x000000ffff077224 */ /* 0x002fe200078e00ff */
[----:B---3--:R-:W-:-:S04]  /*d150*/  LOP3.LUT R13, R0, 0x1f, RZ, 0xc0, !PT ;  /* 0x0000001f000d7812 */ /* 0x008fc800078ec0ff */
[----:B------:R-:W-:Y:S01]  /*d160*/  ISETP.NE.AND P5, PT, R13, 0x1f, PT ;  /* 0x0000001f0d00780c */ /* 0x000fe20003fa5270 */
[----:B------:R-:W-:Y:S10]  /*d170*/  BRA.DIV ~URZ, `(.L_x_186) ;  /* 0x000018927f007947 */ /* 0x000ff4000b800000 */
[----:B--2---:R1:W2:Y:S02]  /*d180*/  SHFL.IDX PT, R9, R66, RZ, 0x1f ;  /* 0x00001fff42097589 */ /* 0x0042a400000e0000 */
.L_x_224:
[----:B------:R-:W-:Y:S05]  /*d190*/  BRA.DIV ~URZ, `(.L_x_187) ;  /* 0x000018e27f007947 */ /* 0x000fea000b800000 */
[----:B------:R3:W4:Y:S02]  /*d1a0*/  SHFL.IDX PT, R8, R66, 0x1, 0x1f ;  /* 0x00201f0042087f89 */ /* 0x00072400000e0000 */
.L_x_225:
[----:B------:R-:W5:Y:S01]  /*d1b0*/  LDL R0, [R1+0x34] ;  /* 0x0000340001007983 */ /* 0x000f620000100800 */
[----:B------:R-:W-:Y:S02]  /*d1c0*/  IMAD.MOV.U32 R6, RZ, RZ, RZ ;  /* 0x000000ffff067224 */ /* 0x000fe400078e00ff */
[----:B-----5:R-:W-:-:S05]  /*d1d0*/  IMAD.IADD R0, R0, 0x1, R13 ;  /* 0x0000000100007824 */ /* 0x020fca00078e020d */
[----:B------:R-:W-:-:S13]  /*d1e0*/  ISETP.GE.OR P0, PT, R0, c[0x0][0x53c], !P5 ;  /* 0x00014f0000007a0c */ /* 0x000fda0006f06670 */
[----:B------:R-:W-:Y:S01]  /*d1f0*/  @!P0 IMAD.MOV.U32 R2, RZ, RZ, 0x4 ;  /* 0x00000004ff028424 */ /* 0x000fe200078e00ff */
[----:B------:R-:W-:-:S03]  /*d200*/  @!P0 MOV R3, 0x4 ;  /* 0x0000000400038802 */ /* 0x000fc60000000f00 */
[----:B------:R-:W-:-:S04]  /*d210*/  @!P0 IMAD.WIDE R4, R0, R2, c[0x0][0x580] ;  /* 0x0001600000048625 */ /* 0x000fc800078e0202 */
[----:B------:R-:W-:Y:S01]  /*d220*/  @!P0 IMAD.WIDE R2, R0, R3, c[0x0][0x578] ;  /* 0x00015e0000028625 */ /* 0x000fe200078e0203 */
[----:B------:R-:W5:Y:S04]  /*d230*/  @!P0 LDG.E R6, [R4.64] ;  /* 0x0000000604068981 */ /* 0x000f68000c1e1900 */
[----:B------:R-:W5:Y:S01]  /*d240*/  @!P0 LDG.E R7, [R2.64] ;  /* 0x0000000602078981 */ /* 0x000f62000c1e1900 */
[C---:B------:R-:W-:Y:S02]  /*d250*/  ISETP.GE.U32.AND P4, PT, R13.reuse, 0x10, PT ;  /* 0x000000100d00780c */ /* 0x040fe40003f86070 */
[C---:B------:R-:W-:Y:S02]  /*d260*/  ISETP.GE.U32.AND P3, PT, R13.reuse, 0x8, PT ;  /* 0x000000080d00780c */ /* 0x040fe40003f66070 */
[----:B------:R-:W-:-:S02]  /*d270*/  ISETP.GE.U32.AND P2, PT, R13, 0x4, PT ;  /* 0x000000040d00780c */ /* 0x000fc40003f46070 */
[C---:B------:R-:W-:Y:S02]  /*d280*/  ISETP.GE.U32.AND P1, PT, R13.reuse, 0x2, PT ;  /* 0x000000020d00780c */ /* 0x040fe40003f26070 */
[----:B------:R-:W-:Y:S02]  /*d290*/  ISETP.NE.AND P0, PT, R13, RZ, PT ;  /* 0x000000ff0d00720c */ /* 0x000fe40003f05270 */
[----:B------:R-:W-:Y:S01]  /*d2a0*/  MOV R11, RZ ;  /* 0x000000ff000b7202 */ /* 0x000fe20000000f00 */
[----:B-----5:R-:W-:Y:S01]  /*d2b0*/  IMAD R0, R7, R6, RZ ;  /* 0x0000000607007224 */ /* 0x020fe200078e02ff */
[----:B------:R-:W-:Y:S07]  /*d2c0*/  BRA.DIV ~URZ, `(.L_x_188) ;  /* 0x000018227f007947 */ /* 0x000fee000b800000 */
[----:B------:R1:W3:Y:S02]  /*d2d0*/  SHFL.UP PT, R4, R0, 0x1, RZ ;  /* 0x0420000000047989 */ /* 0x0002e400000e00ff */
.L_x_226:
[----:B---3--:R-:W-:-:S04]  /*d2e0*/  SEL R4, R4, RZ, P0 ;  /* 0x000000ff04047207 */ /* 0x008fc80000000000 */
        /* <DEDUP_REMOVED lines=14> */
[----:B------:R1:W3:Y:S02]  /*d3d0*/  SHFL.IDX PT, R0, R4, 0x1f, 0x1f ;  /* 0x03e01f0004007f89 */ /* 0x0002e400000e0000 */
.L_x_227:
[----:B---3--:R-:W-:Y:S01]  /*d3e0*/  IMAD R0, R0, c[0x0][0x538], RZ ;  /* 0x00014e0000007a24 */ /* 0x008fe200078e02ff */
[----:B------:R-:W-:Y:S04]  /*d3f0*/  BSSY B1, `(.L_x_190) ;  /* 0x0000083000017945 */ /* 0x000fe80003800000 */
[----:B----4-:R-:W-:-:S04]  /*d400*/  IADD3 R8, R0, R8, RZ ;  /* 0x0000000800087210 */ /* 0x010fc80007ffe0ff */
[----:B--2---:R-:W-:-:S13]  /*d410*/  ISETP.GT.AND P6, PT, R8, R9, PT ;  /* 0x000000090800720c */ /* 0x004fda0003fc4270 */
[----:B------:R-:W-:Y:S05]  /*d420*/  @P6 BRA `(.L_x_191) ;  /* 0x0000025000006947 */ /* 0x000fea0003800000 */
.L_x_195:
[----:B------:R-:W2:Y:S02]  /*d430*/  LDL.LU R0, [R1+0x34] ;  /* 0x0000340001007983 */ /* 0x000ea40000300800 */
[----:B--2---:R-:W-:-:S04]  /*d440*/  IADD3 R0, R0, 0x1f, RZ ;  /* 0x0000001f00007810 */ /* 0x004fc80007ffe0ff */
[----:B------:R-:W-:-:S13]  /*d450*/  ISETP.GE.AND P6, PT, R0, c[0x0][0x53c], PT ;  /* 0x00014f0000007a0c */ /* 0x000fda0003fc6270 */
[----:B------:R-:W-:Y:S05]  /*d460*/  @P6 BRA `(.L_x_192) ;  /* 0x0000076000006947 */ /* 0x000fea0003800000 */
[----:B------:R2:W-:Y:S01]  /*d470*/  STL [R1+0x34], R0 ;  /* 0x0000340001007387 */ /* 0x0005e20000100800 */
[----:B------:R-:W-:Y:S01]  /*d480*/  CS2R R6, SRZ ;  /* 0x0000000000067805 */ /* 0x000fe2000001ff00 */
[----:B--2---:R-:W-:-:S04]  /*d490*/  IADD3 R0, R0, R13, RZ ;  /* 0x0000000d00007210 */ /* 0x004fc80007ffe0ff */
[----:B------:R-:W-:-:S13]  /*d4a0*/  ISETP.GE.OR P6, PT, R0, c[0x0][0x53c], !P5 ;  /* 0x00014f0000007a0c */ /* 0x000fda0006fc6670 */
[----:B------:R-:W-:Y:S02]  /*d4b0*/  @!P6 MOV R2, 0x4 ;  /* 0x000000040002e802 */ /* 0x000fe40000000f00 */
[----:B------:R-:W-:-:S03]  /*d4c0*/  @!P6 MOV R3, 0x4 ;  /* 0x000000040003e802 */ /* 0x000fc60000000f00 */
[----:B-1----:R-:W-:-:S04]  /*d4d0*/  @!P6 IMAD.WIDE R4, R0, R2, c[0x0][0x580] ;  /* 0x000160000004e625 */ /* 0x002fc800078e0202 */
[----:B------:R-:W-:Y:S01]  /*d4e0*/  @!P6 IMAD.WIDE R2, R0, R3, c[0x0][0x578] ;  /* 0x00015e000002e625 */ /* 0x000fe200078e0203 */
[----:B------:R-:W2:Y:S04]  /*d4f0*/  @!P6 LDG.E R6, [R4.64] ;  /* 0x000000060406e981 */ /* 0x000ea8000c1e1900 */
[----:B------:R-:W2:Y:S02]  /*d500*/  @!P6 LDG.E R7, [R2.64] ;  /* 0x000000060207e981 */ /* 0x000ea4000c1e1900 */
[----:B--2---:R-:W-:Y:S01]  /*d510*/  IMAD R0, R7, R6, RZ ;  /* 0x0000000607007224 */ /* 0x004fe200078e02ff */
[----:B------:R-:W-:Y:S05]  /*d520*/  BRA.DIV ~URZ, `(.L_x_193) ;  /* 0x000017a27f007947 */ /* 0x000fea000b800000 */
[----:B------:R1:W2:Y:S02]  /*d530*/  SHFL.UP PT, R2, R0, 0x1, RZ ;  /* 0x0420000000027989 */ /* 0x0002a400000e00ff */
.L_x_228:
        /* <DEDUP_REMOVED lines=16> */
.L_x_229:
[----:B--2---:R-:W-:-:S05]  /*d640*/  IMAD R0, R0, c[0x0][0x538], RZ ;  /* 0x00014e0000007a24 */ /* 0x004fca00078e02ff */
[----:B------:R-:W-:-:S04]  /*d650*/  IADD3 R8, R0, R8, RZ ;  /* 0x0000000800087210 */ /* 0x000fc80007ffe0ff */
[----:B------:R-:W-:-:S13]  /*d660*/  ISETP.GT.AND P6, PT, R8, R9, PT ;  /* 0x000000090800720c */ /* 0x000fda0003fc4270 */
[----:B-1----:R-:W-:Y:S05]  /*d670*/  @!P6 BRA `(.L_x_195) ;  /* 0xfffffdb00000e947 */ /* 0x002fea000383ffff */
.L_x_191:
[----:B------:R-:W-:-:S05]  /*d680*/  IADD3 R10, -R0, R8, RZ ;  /* 0x00000008000a7210 */ /* 0x000fca0007ffe1ff */
[----:B------:R-:W-:-:S05]  /*d690*/  IMAD R0, R4, c[0x0][0x538], R10 ;  /* 0x00014e0004007a24 */ /* 0x000fca00078e020a */
[----:B------:R-:W-:Y:S01]  /*d6a0*/  ISETP.GT.AND P0, PT, R0, R9, PT ;  /* 0x000000090000720c */ /* 0x000fe20003f04270 */
[----:B------:R-:W-:-:S12]  /*d6b0*/  BRA.DIV ~URZ, `(.L_x_196) ;  /* 0x000018027f007947 */ /* 0x000fd8000b800000 */
[----:B------:R-:W-:-:S04]  /*d6c0*/  VOTE.ANY R8, PT, !P0 ;  /* 0x0000000000087806 */ /* 0x000fc800040e0100 */
.L_x_230:
[----:B------:R2:W3:Y:S01]  /*d6d0*/  POPC R12, R8 ;  /* 0x00000008000c7309 */ /* 0x0004e20000000000 */
[----:B------:R-:W-:Y:S05]  /*d6e0*/  BRA.DIV ~URZ, `(.L_x_197) ;  /* 0x000018227f007947 */ /* 0x000fea000b800000 */
[----:B---3--:R3:W4:Y:S04]  /*d6f0*/  SHFL.IDX PT, R6, R6, R12, 0x1f ;  /* 0x00001f0c06067589 */ /* 0x00872800000e0000 */
[----:B------:R3:W1:Y:S02]  /*d700*/  SHFL.IDX PT, R7, R7, R12, 0x1f ;  /* 0x00001f0c07077589 */ /* 0x00066400000e0000 */
.L_x_231:
[----:B------:R-:W-:Y:S01]  /*d710*/  ISETP.NE.AND P0, PT, R8, RZ, PT ;  /* 0x000000ff0800720c */ /* 0x000fe20003f05270 */
[----:B------:R-:W-:-:S12]  /*d720*/  BSSY B0, `(.L_x_198) ;  /* 0x0000005000007945 */ /* 0x000fd80003800000 */
[----:B------:R-:W-:Y:S05]  /*d730*/  @!P0 BRA `(.L_x_199) ;  /* 0x0000003000008947 */ /* 0x000fea0003800000 */
[----:B------:R-:W-:Y:S01]  /*d740*/  IADD3 R3, R12, -0x1, RZ ;  /* 0xffffffff0c037810 */ /* 0x000fe20007ffe0ff */
[----:B------:R-:W-:Y:S05]  /*d750*/  BRA.DIV ~URZ, `(.L_x_200) ;  /* 0x000018827f007947 */ /* 0x000fea000b800000 */
[----:B------:R2:W3:Y:S02]  /*d760*/  SHFL.IDX PT, R11, R4, R3, 0x1f ;  /* 0x00001f03040b7589 */ /* 0x0004e400000e0000 */
.L_x_199:
[----:B------:R-:W-:Y:S05]  /*d770*/  BSYNC B0 ;  /* 0x0000000000007941 */ /* 0x000fea0003800000 */
.L_x_198:
[----:B---3--:R-:W-:Y:S01]  /*d780*/  IMAD R5, R11, c[0x0][0x538], R10 ;  /* 0x00014e000b057a24 */ /* 0x008fe200078e020a */
[----:B-12-4-:R-:W-:Y:S02]  /*d790*/  IABS R4, R6 ;  /* 0x0000000600047213 */ /* 0x016fe40000000000 */
[----:B------:R-:W-:Y:S01]  /*d7a0*/  IABS R0, R7 ;  /* 0x0000000700007213 */ /* 0x000fe20000000000 */
[----:B------:R-:W-:Y:S01]  /*d7b0*/  IMAD.IADD R10, R9, 0x1, -R5 ;  /* 0x00000001090a7824 */ /* 0x000fe200078e0a05 */
[----:B------:R1:W-:Y:S01]  /*d7c0*/  STL [R1+0x28], R5 ;  /* 0x0000280501007387 */ /* 0x0003e20000100800 */
[----:B------:R-:W2:Y:S03]  /*d7d0*/  I2F.RP R2, R4 ;  /* 0x0000000400027306 */ /* 0x000ea60000209400 */
[----:B------:R-:W3:Y:S05]  /*d7e0*/  LDL.LU R14, [R1+0x34] ;  /* 0x00003400010e7983 */ /* 0x000eea0000300800 */
[----:B--2---:R-:W2:Y:S02]  /*d7f0*/  MUFU.RCP R2, R2 ;  /* 0x0000000200027308 */ /* 0x004ea40000001000 */
[----:B--2---:R-:W-:-:S06]  /*d800*/  IADD3 R2, R2, 0xffffffe, RZ ;  /* 0x0ffffffe02027810 */ /* 0x004fcc0007ffe0ff */
[----:B------:R-:W2:Y:S01]  /*d810*/  F2I.FTZ.U32.TRUNC.NTZ R3, R2 ;  /* 0x0000000200037305 */ /* 0x000ea2000021f000 */
[----:B-1----:R-:W-:Y:S01]  /*d820*/  IMAD.MOV.U32 R5, RZ, RZ, R0 ;  /* 0x000000ffff057224 */ /* 0x002fe200078e0000 */
[----:B------:R-:W-:Y:S02]  /*d830*/  IABS R0, R6 ;  /* 0x0000000600007213 */ /* 0x000fe40000000000 */
[----:B------:R-:W-:-:S04]  /*d840*/  IABS R9, R10 ;  /* 0x0000000a00097213 */ /* 0x000fc80000000000 */
[----:B------:R-:W1:Y:S01]  /*d850*/  I2F.RP R11, R5 ;  /* 0x00000005000b7306 */ /* 0x000e620000209400 */
[----:B--2---:R-:W-:-:S04]  /*d860*/  IMAD.MOV R2, RZ, RZ, -R3 ;  /* 0x000000ffff027224 */ /* 0x004fc800078e0a03 */
[----:B------:R-:W-:Y:S01]  /*d870*/  IMAD R8, R2, R4, RZ ;  /* 0x0000000402087224 */ /* 0x000fe200078e02ff */
[----:B------:R-:W-:Y:S01]  /*d880*/  MOV R2, RZ ;  /* 0x000000ff00027202 */ /* 0x000fe20000000f00 */
[----:B------:R-:W-:-:S04]  /*d890*/  IMAD.MOV R0, RZ, RZ, -R0 ;  /* 0x000000ffff007224 */ /* 0x000fc800078e0a00 */
[----:B------:R-:W-:-:S04]  /*d8a0*/  IMAD.HI.U32 R8, R3, R8, R2 ;  /* 0x0000000803087227 */ /* 0x000fc800078e0002 */
[----:B------:R-:W-:Y:S02]  /*d8b0*/  IMAD.MOV.U32 R2, RZ, RZ, R9 ;  /* 0x000000ffff027224 */ /* 0x000fe400078e0009 */
[----:B------:R-:W-:Y:S02]  /*d8c0*/  IMAD.MOV.U32 R3, RZ, RZ, R0 ;  /* 0x000000ffff037224 */ /* 0x000fe400078e0000 */
[----:B------:R-:W-:-:S04]  /*d8d0*/  IMAD.HI.U32 R0, R8, R2, RZ ;  /* 0x0000000208007227 */ /* 0x000fc800078e00ff */
[----:B------:R-:W-:Y:S02]  /*d8e0*/  IMAD R2, R0, R3, R2 ;  /* 0x0000000300027224 */ /* 0x000fe400078e0202 */
[----:B-1----:R-:W1:Y:S03]  /*d8f0*/  MUFU.RCP R3, R11 ;  /* 0x0000000b00037308 */ /* 0x002e660000001000 */
[----:B------:R-:W-:Y:S02]  /*d900*/  ISETP.GT.U32.AND P1, PT, R4, R2, PT ;  /* 0x000000020400720c */ /* 0x000fe40003f24070 */
[----:B-1----:R-:W-:-:S11]  /*d910*/  IADD3 R3, R3, 0xffffffe, RZ ;  /* 0x0ffffffe03037810 */ /* 0x002fd60007ffe0ff */
[-C--:B------:R-:W-:Y:S01]  /*d920*/  @!P1 IADD3 R2, R2, -R4.reuse, RZ ;  /* 0x8000000402029210 */ /* 0x080fe20007ffe0ff */
[----:B------:R-:W1:Y:S03]  /*d930*/  F2I.FTZ.U32.TRUNC.NTZ R3, R3 ;  /* 0x0000000300037305 */ /* 0x000e66000021f000 */
[----:B------:R-:W-:Y:S02]  /*d940*/  ISETP.GE.U32.AND P2, PT, R2, R4, PT ;  /* 0x000000040200720c */ /* 0x000fe40003f46070 */
[----:B------:R-:W-:Y:S02]  /*d950*/  LOP3.LUT R2, R10, R6, RZ, 0x3c, !PT ;  /* 0x000000060a027212 */ /* 0x000fe400078e3cff */
[----:B------:R-:W-:Y:S02]  /*d960*/  @!P1 IADD3 R0, R0, 0x1, RZ ;  /* 0x0000000100009810 */ /* 0x000fe40007ffe0ff */
[----:B------:R-:W-:-:S02]  /*d970*/  ISETP.GE.AND P0, PT, R2, RZ, PT ;  /* 0x000000ff0200720c */ /* 0x000fc40003f06270 */
[----:B------:R-:W-:-:S05]  /*d980*/  ISETP.NE.AND P1, PT, R6, RZ, PT ;  /* 0x000000ff0600720c */ /* 0x000fca0003f25270 */
[----:B------:R-:W-:Y:S01]  /*d990*/  @P2 IADD3 R0, R0, 0x1, RZ ;  /* 0x0000000100002810 */ /* 0x000fe20007ffe0ff */
[----:B-1----:R-:W-:-:S04]  /*d9a0*/  IMAD.MOV R2, RZ, RZ, -R3 ;  /* 0x000000ffff027224 */ /* 0x002fc800078e0a03 */
[----:B------:R-:W-:Y:S01]  /*d9b0*/  IMAD.MOV.U32 R4, RZ, RZ, R2 ;  /* 0x000000ffff047224 */ /* 0x000fe200078e0002 */
[----:B------:R-:W-:Y:S01]  /*d9c0*/  IABS R2, R7 ;  /* 0x0000000700027213 */ /* 0x000fe20000000000 */
[----:B------:R-:W-:Y:S01]  /*d9d0*/  @!P0 IMAD.MOV R0, RZ, RZ, -R0 ;  /* 0x000000ffff008224 */ /* 0x000fe200078e0a00 */
[----:B------:R-:W-:Y:S01]  /*d9e0*/  @!P1 LOP3.LUT R0, RZ, R6, RZ, 0x33, !PT ;  /* 0x00000006ff009212 */ /* 0x000fe200078e33ff */
[----:B------:R-:W-:Y:S01]  /*d9f0*/  IMAD R4, R4, R5, RZ ;  /* 0x0000000504047224 */ /* 0x000fe200078e02ff */
[----:B------:R-:W-:Y:S01]  /*da00*/  IADD3 R8, RZ, -R2, RZ ;  /* 0x80000002ff087210 */ /* 0x000fe20007ffe0ff */
[----:B------:R-:W-:Y:S01]  /*da10*/  IMAD.MOV.U32 R2, RZ, RZ, RZ ;  /* 0x000000ffff027224 */ /* 0x000fe200078e00ff */
[----:B------:R-:W-:-:S03]  /*da20*/  IABS R9, R0 ;  /* 0x0000000000097213 */ /* 0x000fc60000000000 */
[----:B------:R-:W-:Y:S01]  /*da30*/  IMAD.HI.U32 R2, R3, R4, R2 ;  /* 0x0000000403027227 */ /* 0x000fe200078e0002 */
[----:B------:R-:W-:-:S03]  /*da40*/  MOV R4, R8 ;  /* 0x0000000800047202 */ /* 0x000fc60000000f00 */
[----:B------:R-:W-:-:S04]  /*da50*/  IMAD.MOV.U32 R3, RZ, RZ, R9 ;  /* 0x000000ffff037224 */ /* 0x000fc800078e0009 */
[----:B------:R-:W-:-:S04]  /*da60*/  IMAD.HI.U32 R2, R2, R3, RZ ;  /* 0x0000000302027227 */ /* 0x000fc800078e00ff */
[----:B------:R-:W-:-:S05]  /*da70*/  IMAD R3, R2, R4, R3 ;  /* 0x0000000402037224 */ /* 0x000fca00078e0203 */
[----:B------:R-:W-:-:S13]  /*da80*/  ISETP.GT.U32.AND P1, PT, R5, R3, PT ;  /* 0x000000030500720c */ /* 0x000fda0003f24070 */
[----:B------:R-:W-:-:S05]  /*da90*/  @!P1 IMAD.IADD R3, R3, 0x1, -R5 ;  /* 0x0000000103039824 */ /* 0x000fca00078e0a05 */
[----:B------:R-:W-:Y:S02]  /*daa0*/  ISETP.GE.U32.AND P2, PT, R3, R5, PT ;  /* 0x000000050300720c */ /* 0x000fe40003f46070 */
[----:B------:R-:W-:Y:S02]  /*dab0*/  LOP3.LUT R3, R0, R7, RZ, 0x3c, !PT ;  /* 0x0000000700037212 */ /* 0x000fe400078e3cff */
[----:B------:R-:W-:Y:S02]  /*dac0*/  @!P1 IADD3 R2, R2, 0x1, RZ ;  /* 0x0000000102029810 */ /* 0x000fe40007ffe0ff */
[----:B------:R-:W-:Y:S02]  /*dad0*/  ISETP.GE.AND P0, PT, R3, RZ, PT ;  /* 0x000000ff0300720c */ /* 0x000fe40003f06270 */
[----:B------:R-:W-:-:S05]  /*dae0*/  ISETP.NE.AND P1, PT, R7, RZ, PT ;  /* 0x000000ff0700720c */ /* 0x000fca0003f25270 */
[----:B------:R-:W-:-:S06]  /*daf0*/  @P2 IADD3 R2, R2, 0x1, RZ ;  /* 0x0000000102022810 */ /* 0x000fcc0007ffe0ff */
[----:B------:R-:W-:Y:S02]  /*db00*/  @!P0 IMAD.MOV R2, RZ, RZ, -R2 ;  /* 0x000000ffff028224 */ /* 0x000fe400078e0a02 */
[----:B------:R-:W-:-:S04]  /*db10*/  @!P1 LOP3.LUT R2, RZ, R7, RZ, 0x33, !PT ;  /* 0x00000007ff029212 */ /* 0x000fc800078e33ff */
[----:B------:R-:W-:Y:S01]  /*db20*/  IADD3 R3, -R2, RZ, RZ ;  /* 0x000000ff02037210 */ /* 0x000fe20007ffe1ff */
[----:B------:R-:W-:Y:S02]  /*db30*/  IMAD R6, R0, R6, RZ ;  /* 0x0000000600067224 */ /* 0x000fe400078e02ff */
[C---:B------:R-:W-:Y:S02]  /*db40*/  IMAD R2, R7.reuse, 0x1000000, R2 ;  /* 0x0100000007027824 */ /* 0x040fe400078e0202 */
[----:B------:R-:W-:Y:S01]  /*db50*/  IMAD R0, R7, R3, R0 ;  /* 0x0000000307007224 */ /* 0x000fe200078e0200 */
[----:B------:R-:W-:-:S03]  /*db60*/  IADD3 R3, R10, -R6, RZ ;  /* 0x800000060a037210 */ /* 0x000fc60007ffe0ff */
[----:B------:R-:W-:-:S05]  /*db70*/  IMAD R0, R0, 0x10000, R2 ;  /* 0x0001000000007824 */ /* 0x000fca00078e0202 */
[----:B------:R1:W-:Y:S01]  /*db80*/  STL [R1+0x30], R0 ;  /* 0x0000300001007387 */ /* 0x0003e20000100800 */
[----:B---3--:R-:W-:-:S05]  /*db90*/  IMAD.IADD R14, R12, 0x1, R14 ;  /* 0x000000010c0e7824 */ /* 0x008fca00078e020e */
[----:B------:R1:W-:Y:S04]  /*dba0*/  STL [R1+0x34], R14 ;  /* 0x0000340e01007387 */ /* 0x0003e80000100800 */
[----:B------:R1:W-:Y:S01]  /*dbb0*/  STL [R1+0x2c], R3 ;  /* 0x00002c0301007387 */ /* 0x0003e20000100800 */
[----:B------:R-:W-:Y:S05]  /*dbc0*/  BRA `(.L_x_201) ;  /* 0x0000005000007947 */ /* 0x000fea0003800000 */
.L_x_192:
[----:B------:R-:W-:Y:S01]  /*dbd0*/  MOV R0, c[0x0][0x53c] ;  /* 0x00014f0000007a02 */ /* 0x000fe20000000f00 */
[----:B------:R2:W-:Y:S04]  /*dbe0*/  STL [R1+0x28], R9 ;  /* 0x0000280901007387 */ /* 0x0005e80000100800 */
[----:B------:R2:W-:Y:S04]  /*dbf0*/  STL [R1+0x2c], RZ ;  /* 0x00002cff01007387 */ /* 0x0005e80000100800 */
[----:B------:R2:W-:Y:S04]  /*dc00*/  STL [R1+0x30], RZ ;  /* 0x000030ff01007387 */ /* 0x0005e80000100800 */
[----:B------:R2:W-:Y:S02]  /*dc10*/  STL [R1+0x34], R0 ;  /* 0x0000340001007387 */ /* 0x0005e40000100800 */
.L_x_201:
[----:B------:R-:W-:Y:S05]  /*dc20*/  BSYNC B1 ;  /* 0x0000000000017941 */ /* 0x000fea0003800000 */
.L_x_190:
[----:B-1----:R-:W3:Y:S04]  /*dc30*/  LDL R4, [R1+0x28] ;  /* 0x0000280001047983 */ /* 0x002ee80000100800 */
[----:B------:R-:W3:Y:S04]  /*dc40*/  LDL R5, [R1+0x2c] ;  /* 0x00002c0001057983 */ /* 0x000ee80000100800 */
[----:B------:R-:W3:Y:S04]  /*dc50*/  LDL R6, [R1+0x30] ;  /* 0x0000300001067983 */ /* 0x000ee80000100800 */
[----:B------:R-:W3:Y:S01]  /*dc60*/  LDL R7, [R1+0x34] ;  /* 0x0000340001077983 */ /* 0x000ee20000100800 */
[----:B------:R-:W-:Y:S03]  /*dc70*/  WARPSYNC 0xffffffff ;  /* 0xffffffff00007948 */ /* 0x000fe60003800000 */
[----:B------:R-:W-:Y:S01]  /*dc80*/  BAR.SYNC.DEFER_BLOCKING 0x4, 0x100 ;  /* 0x0104000000007b1d */ /* 0x000fe20000010000 */
[----:B------:R-:W-:-:S13]  /*dc90*/  ISETP.NE.AND P0, PT, R13, RZ, PT ;  /* 0x000000ff0d00720c */ /* 0x000fda0003f05270 */
[----:B---3--:R1:W-:Y:S04]  /*dca0*/  @!P0 STS.128 [0xf100], R4 ;  /* 0x00f10004ff008388 */ /* 0x0083e80000000c00 */
[----:B------:R-:W-:Y:S06]  /*dcb0*/  BAR.ARV 0x5, 0x100 ;  /* 0x0144000000007b1d */ /* 0x000fec0000002000 */
.L_x_185:
[----:B--2---:R-:W2:Y:S02]  /*dcc0*/  LDL R0, [R1+0x34] ;  /* 0x0000340001007983 */ /* 0x004ea40000100800 */
[----:B--2---:R-:W-:-:S13]  /*dcd0*/  ISETP.GE.AND P0, PT, R0, c[0x0][0x53c], PT ;  /* 0x00014f0000007a0c */ /* 0x004fda0003f06270 */
[----:B-1----:R-:W-:Y:S01]  /*dce0*/  @P0 CALL.REL.NOINC `(.L_x_202) ;  /* 0x0000001000000944 */ /* 0x002fe20003c00000 */
[----:B------:R-:W-:Y:S05]  /*dcf0*/  BRA `(.L_x_203) ;  /* 0xffff36b000007947 */ /* 0x000fea000383ffff */
.L_x_202:
[----:B------:R-:W-:Y:S05]  /*dd00*/  EXIT ;  /* 0x000000000000794d */ /* 0x000fea0003800000 */
.L_x_124:
[----:B------:R-:W-:Y:S01]  /*dd10*/  IMAD.MOV.U32 R0, RZ, RZ, R5 ;  /* 0x000000ffff007224 */ /* 0x000fe200078e0005 */
[----:B------:R-:W-:Y:S02]  /*dd20*/  MOV R2, 0x1 ;  /* 0x0000000100027802 */ /* 0x000fe40000000f00 */
[----:B------:R-:W-:Y:S02]  /*dd30*/  MOV R3, 0xdd50 ;  /* 0x0000dd5000037802 */ /* 0x000fe40000000f00 */
[----:B------:R-:W-:Y:S05]  /*dd40*/  CALL.REL.NOINC `($__internal_4_$__cuda_sm70_shflsync_up_p) ;  /* 0x0000138000007944 */ /* 0x000fea0003c00000 */
[----:B------:R-:W-:Y:S01]  /*dd50*/  MOV R0, R4 ;  /* 0x0000000400007202 */ /* 0x000fe20000000f00 */
[----:B------:R-:W-:Y:S05]  /*dd60*/  BRA `(.L_x_204) ;  /* 0xffff270000007947 */ /* 0x000fea000383ffff */
.L_x_125:
[----:B------:R-:W-:Y:S01]  /*dd70*/  IMAD.MOV.U32 R0, RZ, RZ, R5 ;  /* 0x000000ffff007224 */ /* 0x000fe200078e0005 */
[----:B------:R-:W-:Y:S02]  /*dd80*/  MOV R2, 0x2 ;  /* 0x0000000200027802 */ /* 0x000fe40000000f00 */
[----:B------:R-:W-:Y:S02]  /*dd90*/  MOV R3, 0xddb0 ;  /* 0x0000ddb000037802 */ /* 0x000fe40000000f00 */
[----:B------:R-:W-:Y:S05]  /*dda0*/  CALL.REL.NOINC `($__internal_4_$__cuda_sm70_shflsync_up_p) ;  /* 0x0000132000007944 */ /* 0x000fea0003c00000 */
[----:B------:R-:W-:Y:S01]  /*ddb0*/  SEL R0, R4, RZ, P4 ;  /* 0x000000ff04007207 */ /* 0x000fe20002000000 */
[----:B------:R-:W-:Y:S01]  /*ddc0*/  IMAD.MOV.U32 R2, RZ, RZ, 0x4 ;  /* 0x00000004ff027424 */ /* 0x000fe200078e00ff */
[----:B------:R-:W-:-:S03]  /*ddd0*/  MOV R3, 0xde00 ;  /* 0x0000de0000037802 */ /* 0x000fc60000000f00 */
[----:B------:R-:W-:Y:S02]  /*dde0*/  IMAD.IADD R0, R5, 0x1, R0 ;  /* 0x0000000105007824 */ /* 0x000fe400078e0200 */
        /* <DEDUP_REMOVED lines=14> */
[----:B------:R-:W-:Y:S01]  /*ded0*/  IMAD.IADD R4, R0, 0x1, R4 ;  /* 0x0000000100047824 */ /* 0x000fe200078e0204 */
[----:B------:R-:W-:-:S03]  /*dee0*/  MOV R0, 0x1f ;  /* 0x0000001f00007802 */ /* 0x000fc60000000f00 */
[----:B------:R-:W-:Y:S02]  /*def0*/  IMAD.MOV.U32 R5, RZ, RZ, R4 ;  /* 0x000000ffff057224 */ /* 0x000fe400078e0004 */
[----:B------:R-:W-:Y:S05]  /*df00*/  CALL.REL.NOINC `($__internal_3_$__cuda_sm70_shflsync_idx_p) ;  /* 0x0000117000007944 */ /* 0x000fea0003c00000 */
[----:B------:R-:W-:Y:S05]  /*df10*/  BRA `(.L_x_205) ;  /* 0xffff265000007947 */ /* 0x000fea000383ffff */
.L_x_127:
[----:B------:R-:W-:Y:S02]  /*df20*/  SEL R0, RZ, 0x1, P0 ;  /* 0x00000001ff007807 */ /* 0x000fe40000000000 */
[----:B------:R-:W-:Y:S02]  /*df30*/  MOV R2, 0xdf50 ;  /* 0x0000df5000027802 */ /* 0x000fe40000000f00 */
[----:B------:R-:W-:Y:S05]  /*df40*/  CALL.REL.NOINC `($__internal_5_$__cuda_sm70_votesync_ballot) ;  /* 0x000011f000007944 */ /* 0x000fea0003c00000 */
[----:B------:R-:W-:Y:S01]  /*df50*/  MOV R6, R0 ;  /* 0x0000000000067202 */ /* 0x000fe20000000f00 */
[----:B------:R-:W-:Y:S05]  /*df60*/  BRA `(.L_x_206) ;  /* 0xffff269000007947 */ /* 0x000fea000383ffff */
.L_x_128:
[----:B------:R-:W-:Y:S01]  /*df70*/  IMAD.MOV.U32 R5, RZ, RZ, R8 ;  /* 0x000000ffff057224 */ /* 0x000fe200078e0008 */
[----:B--2---:R-:W-:Y:S01]  /*df80*/  MOV R3, R13 ;  /* 0x0000000d00037202 */ /* 0x004fe20000000f00 */
[----:B------:R-:W-:Y:S01]  /*df90*/  IMAD.MOV.U32 R0, RZ, RZ, 0x1f ;  /* 0x0000001fff007424 */ /* 0x000fe200078e00ff */
[----:B------:R-:W-:Y:S02]  /*dfa0*/  MOV R2, 0xdfc0 ;  /* 0x0000dfc000027802 */ /* 0x000fe40000000f00 */
[----:B-1----:R-:W-:Y:S05]  /*dfb0*/  CALL.REL.NOINC `($__internal_3_$__cuda_sm70_shflsync_idx_p) ;  /* 0x000010c000007944 */ /* 0x002fea0003c00000 */
[----:B------:R-:W-:Y:S01]  /*dfc0*/  IMAD.MOV.U32 R11, RZ, RZ, R0 ;  /* 0x000000ffff0b7224 */ /* 0x000fe200078e0000 */
[----:B------:R-:W-:Y:S01]  /*dfd0*/  MOV R5, R7 ;  /* 0x0000000700057202 */ /* 0x000fe20000000f00 */
[----:B------:R-:W-:Y:S01]  /*dfe0*/  IMAD.MOV.U32 R7, RZ, RZ, RZ ;  /* 0x000000ffff077224 */ /* 0x000fe200078e00ff */
[----:B------:R-:W-:Y:S01]  /*dff0*/  MOV R3, R13 ;  /* 0x0000000d00037202 */ /* 0x000fe20000000f00 */
[----:B------:R-:W-:Y:S01]  /*e000*/  IMAD.MOV.U32 R0, RZ, RZ, 0x1f ;  /* 0x0000001fff007424 */ /* 0x000fe200078e00ff */
[----:B------:R-:W-:-:S02]  /*e010*/  MOV R2, 0xe030 ;  /* 0x0000e03000027802 */ /* 0x000fc40000000f00 */
[----:B------:R-:W-:Y:S05]  /*e020*/  CALL.REL.NOINC `($__internal_3_$__cuda_sm70_shflsync_idx_p) ;  /* 0x0000105000007944 */ /* 0x000fea0003c00000 */
[----:B------:R-:W-:Y:S01]  /*e030*/  MOV R10, R0 ;  /* 0x00000000000a7202 */ /* 0x000fe20000000f00 */
[----:B------:R-:W-:Y:S05]  /*e040*/  BRA `(.L_x_207) ;  /* 0xffff260000007947 */ /* 0x000fea000383ffff */
.L_x_131:
[----:B------:R-:W-:Y:S01]  /*e050*/  IMAD.MOV.U32 R5, RZ, RZ, R4 ;  /* 0x000000ffff057224 */ /* 0x000fe200078e0004 */
[----:B------:R-:W-:-:S02]  /*e060*/  MOV R0, 0x1f ;  /* 0x0000001f00007802 */ /* 0x000fc40000000f00 */
[----:B------:R-:W-:Y:S02]  /*e070*/  MOV R2, 0xe090 ;  /* 0x0000e09000027802 */ /* 0x000fe40000000f00 */
[----:B-1----:R-:W-:Y:S05]  /*e080*/  CALL.REL.NOINC `($__internal_3_$__cuda_sm70_shflsync_idx_p) ;  /* 0x00000ff000007944 */ /* 0x002fea0003c00000 */
[----:B------:R-:W-:Y:S01]  /*e090*/  MOV R7, R0 ;  /* 0x0000000000077202 */ /* 0x000fe20000000f00 */
[----:B------:R-:W-:Y:S05]  /*e0a0*/  BRA `(.L_x_130) ;  /* 0xffff260000007947 */ /* 0x000fea000383ffff */
.L_x_145:
[----:B-12---:R1:W5:Y:S01]  /*e0b0*/  LDL R2, [R1] ;  /* 0x0000000001027983 */ /* 0x0063620000100800 */
[----:B------:R-:W-:Y:S01]  /*e0c0*/  IMAD.MOV.U32 R5, RZ, RZ, 0x2 ;  /* 0x00000002ff057424 */ /* 0x000fe200078e00ff */
[----:B------:R-:W-:Y:S01]  /*e0d0*/  MOV R7, 0x1f ;  /* 0x0000001f00077802 */ /* 0x000fe20000000f00 */
[----:B------:R-:W-:Y:S01]  /*e0e0*/  IMAD.MOV.U32 R6, RZ, RZ, -0x1 ;  /* 0xffffffffff067424 */ /* 0x000fe200078e00ff */
[----:B------:R-:W-:Y:S02]  /*e0f0*/  MOV R4, 0xe110 ;  /* 0x0000e11000047802 */ /* 0x000fe40000000f00 */
[----:B-1---5:R-:W-:Y:S05]  /*e100*/  CALL.REL.NOINC `($__internal_2_$__cuda_sm70_shflsync_bfly_p) ;  /* 0x00000f3000007944 */ /* 0x022fea0003c00000 */
[----:B------:R-:W2:Y:S01]  /*e110*/  LDL.LU R0, [R1] ;  /* 0x0000000001007983 */ /* 0x000ea20000300800 */
[----:B------:R-:W-:Y:S02]  /*e120*/  MOV R5, 0x1 ;  /* 0x0000000100057802 */ /* 0x000fe40000000f00 */
[----:B------:R-:W-:Y:S01]  /*e130*/  MOV R4, 0xe170 ;  /* 0x0000e17000047802 */ /* 0x000fe20000000f00 */
[----:B--2---:R-:W-:-:S05]  /*e140*/  FADD.FTZ R3, R0, R2 ;  /* 0x0000000200037221 */ /* 0x004fca0000010000 */
[----:B------:R-:W-:Y:S02]  /*e150*/  MOV R2, R3 ;  /* 0x0000000300027202 */ /* 0x000fe40000000f00 */
[----:B------:R-:W-:Y:S05]  /*e160*/  CALL.REL.NOINC `($__internal_2_$__cuda_sm70_shflsync_bfly_p) ;  /* 0x00000ed000007944 */ /* 0x000fea0003c00000 */
[----:B------:R-:W-:Y:S02]  /*e170*/  FADD.FTZ R0, R3, R2 ;  /* 0x0000000203007221 */ /* 0x000fe40000010000 */
[----:B------:R1:W5:Y:S01]  /*e180*/  LDL R2, [R1+0x4] ;  /* 0x0000040001027983 */ /* 0x0003620000100800 */
[----:B------:R-:W-:Y:S02]  /*e190*/  MOV R5, 0x2 ;  /* 0x0000000200057802 */ /* 0x000fe40000000f00 */
[----:B------:R-:W-:Y:S02]  /*e1a0*/  MOV R4, 0xe1c0 ;  /* 0x0000e1c000047802 */ /* 0x000fe40000000f00 */
[----:B-1---5:R-:W-:Y:S05]  /*e1b0*/  CALL.REL.NOINC `($__internal_2_$__cuda_sm70_shflsync_bfly_p) ;  /* 0x00000e8000007944 */ /* 0x022fea0003c00000 */
[----:B------:R-:W2:Y:S01]  /*e1c0*/  LDL.LU R3, [R1+0x4] ;  /* 0x0000040001037983 */ /* 0x000ea20000300800 */
[----:B------:R-:W-:Y:S02]  /*e1d0*/  MOV R5, 0x1 ;  /* 0x0000000100057802 */ /* 0x000fe40000000f00 */
[----:B------:R-:W-:Y:S01]  /*e1e0*/  MOV R4, 0xe220 ;  /* 0x0000e22000047802 */ /* 0x000fe20000000f00 */
[----:B--2---:R-:W-:-:S05]  /*e1f0*/  FADD.FTZ R3, R3, R2 ;  /* 0x0000000203037221 */ /* 0x004fca0000010000 */
[----:B------:R-:W-:Y:S02]  /*e200*/  MOV R2, R3 ;  /* 0x0000000300027202 */ /* 0x000fe40000000f00 */
[----:B------:R-:W-:Y:S05]  /*e210*/  CALL.REL.NOINC `($__internal_2_$__cuda_sm70_shflsync_bfly_p) ;  /* 0x00000e2000007944 */ /* 0x000fea0003c00000 */
[----:B------:R-:W-:Y:S01]  /*e220*/  MOV R4, R2 ;  /* 0x0000000200047202 */ /* 0x000fe20000000f00 */
[----:B------:R-:W-:Y:S05]  /*e230*/  BRA `(.L_x_208) ;  /* 0xffffbbf000007947 */ /* 0x000fea000383ffff */
.L_x_152:
[----:B-1234-:R-:W-:Y:S01]  /*e240*/  IMAD.MOV.U32 R5, RZ, RZ, R7 ;  /* 0x000000ffff057224 */ /* 0x01efe200078e0007 */
[----:B------:R-:W-:Y:S01]  /*e250*/  MOV R3, RZ ;  /* 0x000000ff00037202 */ /* 0x000fe20000000f00 */
[----:B------:R-:W-:Y:S01]  /*e260*/  IMAD.MOV.U32 R0, RZ, RZ, 0x181f ;  /* 0x0000181fff007424 */ /* 0x000fe200078e00ff */
[----:B------:R-:W-:Y:S02]  /*e270*/  MOV R2, 0xe290 ;  /* 0x0000e29000027802 */ /* 0x000fe40000000f00 */
[----:B------:R-:W-:Y:S05]  /*e280*/  CALL.REL.NOINC `($__internal_3_$__cuda_sm70_shflsync_idx_p) ;  /* 0x00000df000007944 */ /* 0x000fea0003c00000 */
[----:B------:R-:W-:Y:S01]  /*e290*/  MOV R9, R0 ;  /* 0x0000000000097202 */ /* 0x000fe20000000f00 */
[----:B------:R-:W-:Y:S05]  /*e2a0*/  BRA `(.L_x_209) ;  /* 0xffffd04000007947 */ /* 0x000fea000383ffff */
.L_x_153:
[----:B------:R-:W-:Y:S01]  /*e2b0*/  IMAD.MOV.U32 R5, RZ, RZ, R8 ;  /* 0x000000ffff057224 */ /* 0x000fe200078e0008 */
[----:B------:R-:W-:Y:S01]  /*e2c0*/  MOV R3, RZ ;  /* 0x000000ff00037202 */ /* 0x000fe20000000f00 */
[----:B------:R-:W-:Y:S01]  /*e2d0*/  IMAD.MOV.U32 R0, RZ, RZ, 0x181f ;  /* 0x0000181fff007424 */ /* 0x000fe200078e00ff */
[----:B------:R-:W-:Y:S02]  /*e2e0*/  MOV R2, 0xe300 ;  /* 0x0000e30000027802 */ /* 0x000fe40000000f00 */
[----:B-12---:R-:W-:Y:S05]  /*e2f0*/  CALL.REL.NOINC `($__internal_3_$__cuda_sm70_shflsync_idx_p) ;  /* 0x00000d8000007944 */ /* 0x006fea0003c00000 */
[----:B------:R-:W-:Y:S05]  /*e300*/  BRA `(.L_x_210) ;  /* 0xffffd00000007947 */ /* 0x000fea000383ffff */
.L_x_156:
[----:B--2---:R-:W-:Y:S01]  /*e310*/  IMAD.MOV.U32 R5, RZ, RZ, R7 ;  /* 0x000000ffff057224 */ /* 0x004fe200078e0007 */
[----:B------:R-:W-:Y:S01]  /*e320*/  MOV R3, 0x1 ;  /* 0x0000000100037802 */ /* 0x000fe20000000f00 */
[----:B----4-:R-:W-:Y:S01]  /*e330*/  IMAD.MOV.U32 R0, RZ, RZ, 0x181f ;  /* 0x0000181fff007424 */ /* 0x010fe200078e00ff */
[----:B------:R-:W-:-:S02]  /*e340*/  MOV R2, 0xe360 ;  /* 0x0000e36000027802 */ /* 0x000fc40000000f00 */
[----:B-1-3--:R-:W-:Y:S05]  /*e350*/  CALL.REL.NOINC `($__internal_3_$__cuda_sm70_shflsync_idx_p) ;  /* 0x00000d2000007944 */ /* 0x00afea0003c00000 */
[----:B------:R-:W-:Y:S01]  /*e360*/  IMAD.MOV.U32 R9, RZ, RZ, R0 ;  /* 0x000000ffff097224 */ /* 0x000fe200078e0000 */
[----:B------:R-:W-:Y:S01]  /*e370*/  MOV R3, 0x1 ;  /* 0x0000000100037802 */ /* 0x000fe20000000f00 */
[----:B------:R-:W-:Y:S01]  /*e380*/  IMAD.MOV.U32 R5, RZ, RZ, R8 ;  /* 0x000000ffff057224 */ /* 0x000fe200078e0008 */
[----:B------:R-:W-:-:S02]  /*e390*/  MOV R0, 0x181f ;  /* 0x0000181f00007802 */ /* 0x000fc40000000f00 */
[----:B------:R-:W-:Y:S02]  /*e3a0*/  MOV R2, 0xe3c0 ;  /* 0x0000e3c000027802 */ /* 0x000fe40000000f00 */
[----:B------:R-:W-:Y:S05]  /*e3b0*/  CALL.REL.NOINC `($__internal_3_$__cuda_sm70_shflsync_idx_p) ;  /* 0x00000cc000007944 */ /* 0x000fea0003c00000 */
[----:B------:R-:W-:Y:S05]  /*e3c0*/  BRA `(.L_x_211) ;  /* 0xffffd05000007947 */ /* 0x000fea000383ffff */
.L_x_159:
[----:B-1----:R-:W-:Y:S01]  /*e3d0*/  IMAD.MOV.U32 R5, RZ, RZ, R7 ;  /* 0x000000ffff057224 */ /* 0x002fe200078e0007 */
[----:B------:R-:W-:Y:S01]  /*e3e0*/  MOV R3, 0x2 ;  /* 0x0000000200037802 */ /* 0x000fe20000000f00 */
[----:B----4-:R-:W-:Y:S01]  /*e3f0*/  IMAD.MOV.U32 R0, RZ, RZ, 0x181f ;  /* 0x0000181fff007424 */ /* 0x010fe200078e00ff */
[----:B------:R-:W-:Y:S02]  /*e400*/  MOV R2, 0xe420 ;  /* 0x0000e42000027802 */ /* 0x000fe40000000f00 */
[----:B--23--:R-:W-:Y:S05]  /*e410*/  CALL.REL.NOINC `($__internal_3_$__cuda_sm70_shflsync_idx_p) ;  /* 0x00000c6000007944 */ /* 0x00cfea0003c00000 */
[----:B------:R-:W-:Y:S01]  /*e420*/  MOV R9, R0 ;  /* 0x0000000000097202 */ /* 0x000fe20000000f00 */
[----:B------:R-:W-:Y:S05]  /*e430*/  BRA `(.L_x_212) ;  /* 0xffffd0f000007947 */ /* 0x000fea000383ffff */
.L_x_160:
[----:B------:R-:W-:Y:S01]  /*e440*/  IMAD.MOV.U32 R5, RZ, RZ, R8 ;  /* 0x000000ffff057224 */ /* 0x000fe200078e0008 */
[----:B------:R-:W-:Y:S01]  /*e450*/  MOV R3, 0x2 ;  /* 0x0000000200037802 */ /* 0x000fe20000000f00 */
[----:B----4-:R-:W-:Y:S01]  /*e460*/  IMAD.MOV.U32 R0, RZ, RZ, 0x181f ;  /* 0x0000181fff007424 */ /* 0x010fe200078e00ff */
[----:B------:R-:W-:Y:S02]  /*e470*/  MOV R2, 0xe490 ;  /* 0x0000e49000027802 */ /* 0x000fe40000000f00 */
[----:B-123--:R-:W-:Y:S05]  /*e480*/  CALL.REL.NOINC `($__internal_3_$__cuda_sm70_shflsync_idx_p) ;  /* 0x00000bf000007944 */ /* 0x00efea0003c00000 */
[----:B------:R-:W-:Y:S05]  /*e490*/  BRA `(.L_x_213) ;  /* 0xffffd0b000007947 */ /* 0x000fea000383ffff */
.L_x_163:
[----:B-1----:R-:W-:Y:S01]  /*e4a0*/  IMAD.MOV.U32 R5, RZ, RZ, R7 ;  /* 0x000000ffff057224 */ /* 0x002fe200078e0007 */
[----:B------:R-:W-:Y:S01]  /*e4b0*/  MOV R3, 0x3 ;  /* 0x0000000300037802 */ /* 0x000fe20000000f00 */
[----:B------:R-:W-:Y:S01]  /*e4c0*/  IMAD.MOV.U32 R0, RZ, RZ, 0x181f ;  /* 0x0000181fff007424 */ /* 0x000fe200078e00ff */
[----:B------:R-:W-:-:S02]  /*e4d0*/  MOV R2, 0xe4f0 ;  /* 0x0000e4f000027802 */ /* 0x000fc40000000f00 */
[----:B--234-:R-:W-:Y:S05]  /*e4e0*/  CALL.REL.NOINC `($__internal_3_$__cuda_sm70_shflsync_idx_p) ;  /* 0x00000b9000007944 */ /* 0x01cfea0003c00000 */
[----:B------:R-:W-:Y:S01]  /*e4f0*/  IMAD.MOV.U32 R7, RZ, RZ, R0 ;  /* 0x000000ffff077224 */ /* 0x000fe200078e0000 */
[----:B------:R-:W-:Y:S01]  /*e500*/  MOV R3, 0x3 ;  /* 0x0000000300037802 */ /* 0x000fe20000000f00 */
[----:B------:R-:W-:Y:S01]  /*e510*/  IMAD.MOV.U32 R5, RZ, RZ, R8 ;  /* 0x000000ffff057224 */ /* 0x000fe200078e0008 */
[----:B------:R-:W-:-:S02]  /*e520*/  MOV R0, 0x181f ;  /* 0x0000181f00007802 */ /* 0x000fc40000000f00 */
[----:B------:R-:W-:Y:S02]  /*e530*/  MOV R2, 0xe550 ;  /* 0x0000e55000027802 */ /* 0x000fe40000000f00 */
[----:B------:R-:W-:Y:S05]  /*e540*/  CALL.REL.NOINC `($__internal_3_$__cuda_sm70_shflsync_idx_p) ;  /* 0x00000b3000007944 */ /* 0x000fea0003c00000 */
[----:B------:R-:W-:Y:S05]  /*e550*/  BRA `(.L_x_214) ;  /* 0xffffd11000007947 */ /* 0x000fea000383ffff */
.L_x_165:
[----:B------:R-:W-:Y:S01]  /*e560*/  IMAD.MOV.U32 R5, RZ, RZ, R14 ;  /* 0x000000ffff057224 */ /* 0x000fe200078e000e */
[----:B------:R-:W-:Y:S01]  /*e570*/  MOV R3, RZ ;  /* 0x000000ff00037202 */ /* 0x000fe20000000f00 */
[----:B------:R-:W-:Y:S01]  /*e580*/  IMAD.MOV.U32 R0, RZ, RZ, 0x1c1f ;  /* 0x00001c1fff007424 */ /* 0x000fe200078e00ff */
[----:B------:R-:W-:Y:S02]  /*e590*/  MOV R2, 0xe5b0 ;  /* 0x0000e5b000027802 */ /* 0x000fe40000000f00 */
[----:B------:R-:W-:Y:S05]  /*e5a0*/  CALL.REL.NOINC `($__internal_3_$__cuda_sm70_shflsync_idx_p) ;  /* 0x00000ad000007944 */ /* 0x000fea0003c00000 */
[----:B------:R-:W-:Y:S01]  /*e5b0*/  MOV R4, R0 ;  /* 0x0000000000047202 */ /* 0x000fe20000000f00 */
[----:B------:R-:W-:Y:S05]  /*e5c0*/  BRA `(.L_x_215) ;  /* 0xffffd3b000007947 */ /* 0x000fea000383ffff */
.L_x_166:
[----:B------:R-:W-:Y:S01]  /*e5d0*/  IMAD.MOV.U32 R5, RZ, RZ, R28 ;  /* 0x000000ffff057224 */ /* 0x000fe200078e001c */
[----:B------:R-:W-:Y:S01]  /*e5e0*/  MOV R3, RZ ;  /* 0x000000ff00037202 */ /* 0x000fe20000000f00 */
[----:B------:R-:W-:Y:S01]  /*e5f0*/  IMAD.MOV.U32 R0, RZ, RZ, 0x1c1f ;  /* 0x00001c1fff007424 */ /* 0x000fe200078e00ff */
[----:B------:R-:W-:Y:S02]  /*e600*/  MOV R2, 0xe620 ;  /* 0x0000e62000027802 */ /* 0x000fe40000000f00 */
[----:B-12---:R-:W-:Y:S05]  /*e610*/  CALL.REL.NOINC `($__internal_3_$__cuda_sm70_shflsync_idx_p) ;  /* 0x00000a6000007944 */ /* 0x006fea0003c00000 */
[----:B------:R-:W-:Y:S05]  /*e620*/  BRA `(.L_x_216) ;  /* 0xffffd37000007947 */ /* 0x000fea000383ffff */
.L_x_169:
[----:B------:R-:W-:Y:S01]  /*e630*/  IMAD.MOV.U32 R5, RZ, RZ, R14 ;  /* 0x000000ffff057224 */ /* 0x000fe200078e000e */
[----:B----4-:R-:W-:Y:S01]  /*e640*/  MOV R3, 0x1 ;  /* 0x0000000100037802 */ /* 0x010fe20000000f00 */
[----:B------:R-:W-:Y:S01]  /*e650*/  IMAD.MOV.U32 R0, RZ, RZ, 0x1c1f ;  /* 0x00001c1fff007424 */ /* 0x000fe200078e00ff */
[----:B------:R-:W-:-:S02]  /*e660*/  MOV R2, 0xe680 ;  /* 0x0000e68000027802 */ /* 0x000fc40000000f00 */
[----:B-123--:R-:W-:Y:S05]  /*e670*/  CALL.REL.NOINC `($__internal_3_$__cuda_sm70_shflsync_idx_p) ;  /* 0x00000a0000007944 */ /* 0x00efea0003c00000 */
[----:B------:R-:W-:Y:S01]  /*e680*/  IMAD.MOV.U32 R4, RZ, RZ, R0 ;  /* 0x000000ffff047224 */ /* 0x000fe200078e0000 */
[----:B------:R-:W-:Y:S01]  /*e690*/  MOV R3, 0x1 ;  /* 0x0000000100037802 */ /* 0x000fe20000000f00 */
[----:B------:R-:W-:Y:S01]  /*e6a0*/  IMAD.MOV.U32 R5, RZ, RZ, R28 ;  /* 0x000000ffff057224 */ /* 0x000fe200078e001c */
[----:B------:R-:W-:-:S02]  /*e6b0*/  MOV R0, 0x1c1f ;  /* 0x00001c1f00007802 */ /* 0x000fc40000000f00 */
[----:B------:R-:W-:Y:S02]  /*e6c0*/  MOV R2, 0xe6e0 ;  /* 0x0000e6e000027802 */ /* 0x000fe40000000f00 */
[----:B------:R-:W-:Y:S05]  /*e6d0*/  CALL.REL.NOINC `($__internal_3_$__cuda_sm70_shflsync_idx_p) ;  /* 0x000009a000007944 */ /* 0x000fea0003c00000 */
[----:B------:R-:W-:Y:S05]  /*e6e0*/  BRA `(.L_x_217) ;  /* 0xffffd91000007947 */ /* 0x000fea000383ffff */
.L_x_173:
[----:B------:R-:W-:Y:S01]  /*e6f0*/  IMAD.MOV.U32 R5, RZ, RZ, R6 ;  /* 0x000000ffff057224 */ /* 0x000fe200078e0006 */
[----:B------:R-:W-:Y:S01]  /*e700*/  MOV R3, RZ ;  /* 0x000000ff00037202 */ /* 0x000fe20000000f00 */
[----:B------:R-:W-:Y:S01]  /*e710*/  IMAD.MOV.U32 R0, RZ, RZ, 0x181f ;  /* 0x0000181fff007424 */ /* 0x000fe200078e00ff */
[----:B------:R-:W-:Y:S02]  /*e720*/  MOV R2, 0xe740 ;  /* 0x0000e74000027802 */ /* 0x000fe40000000f00 */
[----:B------:R-:W-:Y:S05]  /*e730*/  CALL.REL.NOINC `($__internal_3_$__cuda_sm70_shflsync_idx_p) ;  /* 0x0000094000007944 */ /* 0x000fea0003c00000 */
[----:B------:R-:W-:Y:S01]  /*e740*/  MOV R10, R0 ;  /* 0x00000000000a7202 */ /* 0x000fe20000000f00 */
[----:B------:R-:W-:Y:S05]  /*e750*/  BRA `(.L_x_218) ;  /* 0xffffe4d000007947 */ /* 0x000fea000383ffff */
.L_x_174:
[----:B------:R-:W-:Y:S01]  /*e760*/  IMAD.MOV.U32 R5, RZ, RZ, R9 ;  /* 0x000000ffff057224 */ /* 0x000fe200078e0009 */
[----:B------:R-:W-:Y:S01]  /*e770*/  MOV R3, RZ ;  /* 0x000000ff00037202 */ /* 0x000fe20000000f00 */
[----:B------:R-:W-:Y:S01]  /*e780*/  IMAD.MOV.U32 R0, RZ, RZ, 0x181f ;  /* 0x0000181fff007424 */ /* 0x000fe200078e00ff */
[----:B------:R-:W-:Y:S02]  /*e790*/  MOV R2, 0xe7b0 ;  /* 0x0000e7b000027802 */ /* 0x000fe40000000f00 */
[----:B-12---:R-:W-:Y:S05]  /*e7a0*/  CALL.REL.NOINC `($__internal_3_$__cuda_sm70_shflsync_idx_p) ;  /* 0x000008d000007944 */ /* 0x006fea0003c00000 */
[----:B------:R-:W-:Y:S05]  /*e7b0*/  BRA `(.L_x_219) ;  /* 0xffffe49000007947 */ /* 0x000fea000383ffff */
.L_x_177:
        /* <DEDUP_REMOVED lines=12> */
.L_x_180:
[----:B-1----:R-:W-:Y:S01]  /*e880*/  IMAD.MOV.U32 R5, RZ, RZ, R6 ;  /* 0x000000ffff057224 */ /* 0x002fe200078e0006 */
[----:B------:R-:W-:Y:S01]  /*e890*/  MOV R3, 0x2 ;  /* 0x0000000200037802 */ /* 0x000fe20000000f00 */
[----:B----4-:R-:W-:Y:S01]  /*e8a0*/  IMAD.MOV.U32 R0, RZ, RZ, 0x181f ;  /* 0x0000181fff007424 */ /* 0x010fe200078e00ff */
[----:B------:R-:W-:Y:S02]  /*e8b0*/  MOV R2, 0xe8d0 ;  /* 0x0000e8d000027802 */ /* 0x000fe40000000f00 */
[----:B--23--:R-:W-:Y:S05]  /*e8c0*/  CALL.REL.NOINC `($__internal_3_$__cuda_sm70_shflsync_idx_p) ;  /* 0x000007b000007944 */ /* 0x00cfea0003c00000 */
[----:B------:R-:W-:Y:S01]  /*e8d0*/  MOV R10, R0 ;  /* 0x00000000000a7202 */ /* 0x000fe20000000f00 */
[----:B------:R-:W-:Y:S05]  /*e8e0*/  BRA `(.L_x_221) ;  /* 0xffffe59000007947 */ /* 0x000fea000383ffff */
.L_x_181:
[----:B------:R-:W-:Y:S01]  /*e8f0*/  IMAD.MOV.U32 R5, RZ, RZ, R9 ;  /* 0x000000ffff057224 */ /* 0x000fe200078e0009 */
[----:B------:R-:W-:Y:S01]  /*e900*/  MOV R3, 0x2 ;  /* 0x0000000200037802 */ /* 0x000fe20000000f00 */
[----:B----4-:R-:W-:Y:S01]  /*e910*/  IMAD.MOV.U32 R0, RZ, RZ, 0x181f ;  /* 0x0000181fff007424 */ /* 0x010fe200078e00ff */
[----:B------:R-:W-:Y:S02]  /*e920*/  MOV R2, 0xe940 ;  /* 0x0000e94000027802 */ /* 0x000fe40000000f00 */
[----:B-123--:R-:W-:Y:S05]  /*e930*/  CALL.REL.NOINC `($__internal_3_$__cuda_sm70_shflsync_idx_p) ;  /* 0x0000074000007944 */ /* 0x00efea0003c00000 */
[----:B------:R-:W-:Y:S05]  /*e940*/  BRA `(.L_x_222) ;  /* 0xffffe55000007947 */ /* 0x000fea000383ffff */
.L_x_184:
        /* <DEDUP_REMOVED lines=12> */
.L_x_186:
[----:B------:R-:W-:Y:S01]  /*ea10*/  IMAD.MOV.U32 R5, RZ, RZ, R66 ;  /* 0x000000ffff057224 */ /* 0x000fe200078e0042 */
[----:B------:R-:W-:Y:S01]  /*ea20*/  MOV R3, RZ ;  /* 0x000000ff00037202 */ /* 0x000fe20000000f00 */
[----:B------:R-:W-:Y:S01]  /*ea30*/  IMAD.MOV.U32 R0, RZ, RZ, 0x1f ;  /* 0x0000001fff007424 */ /* 0x000fe200078e00ff */
[----:B------:R-:W-:Y:S02]  /*ea40*/  MOV R2, 0xea60 ;  /* 0x0000ea6000027802 */ /* 0x000fe40000000f00 */
[----:B--2---:R-:W-:Y:S05]  /*ea50*/  CALL.REL.NOINC `($__internal_3_$__cuda_sm70_shflsync_idx_p) ;  /* 0x0000062000007944 */ /* 0x004fea0003c00000 */
[----:B------:R-:W-:Y:S01]  /*ea60*/  MOV R9, R0 ;  /* 0x0000000000097202 */ /* 0x000fe20000000f00 */
[----:B------:R-:W-:Y:S05]  /*ea70*/  BRA `(.L_x_224) ;  /* 0xffffe71000007947 */ /* 0x000fea000383ffff */
.L_x_187:
[----:B------:R-:W-:Y:S01]  /*ea80*/  IMAD.MOV.U32 R5, RZ, RZ, R66 ;  /* 0x000000ffff057224 */ /* 0x000fe200078e0042 */
[----:B------:R-:W-:Y:S01]  /*ea90*/  MOV R3, 0x1 ;  /* 0x0000000100037802 */ /* 0x000fe20000000f00 */
[----:B------:R-:W-:Y:S01]  /*eaa0*/  IMAD.MOV.U32 R0, RZ, RZ, 0x1f ;  /* 0x0000001fff007424 */ /* 0x000fe200078e00ff */
[----:B------:R-:W-:Y:S02]  /*eab0*/  MOV R2, 0xead0 ;  /* 0x0000ead000027802 */ /* 0x000fe40000000f00 */
[----:B-12---:R-:W-:Y:S05]  /*eac0*/  CALL.REL.NOINC `($__internal_3_$__cuda_sm70_shflsync_idx_p) ;  /* 0x000005b000007944 */ /* 0x006fea0003c00000 */
[----:B------:R-:W-:Y:S01]  /*ead0*/  MOV R8, R0 ;  /* 0x0000000000087202 */ /* 0x000fe20000000f00 */
[----:B------:R-:W-:Y:S05]  /*eae0*/  BRA `(.L_x_225) ;  /* 0xffffe6c000007947 */ /* 0x000fea000383ffff */
.L_x_188:
[----:B------:R-:W-:Y:S02]  /*eaf0*/  MOV R2, 0x1 ;  /* 0x0000000100027802 */ /* 0x000fe40000000f00 */
[----:B------:R-:W-:-:S02]  /*eb00*/  MOV R3, 0xeb20 ;  /* 0x0000eb2000037802 */ /* 0x000fc40000000f00 */
[----:B-1234-:R-:W-:Y:S05]  /*eb10*/  CALL.REL.NOINC `($__internal_4_$__cuda_sm70_shflsync_up_p) ;  /* 0x000005b000007944 */ /* 0x01efea0003c00000 */
[----:B------:R-:W-:Y:S05]  /*eb20*/  BRA `(.L_x_226) ;  /* 0xffffe7b000007947 */ /* 0x000fea000383ffff */
.L_x_189:
[----:B------:R-:W-:Y:S02]  /*eb30*/  MOV R2, 0x2 ;  /* 0x0000000200027802 */ /* 0x000fe40000000f00 */
[----:B------:R-:W-:-:S02]  /*eb40*/  MOV R3, 0xeb60 ;  /* 0x0000eb6000037802 */ /* 0x000fc40000000f00 */
[----:B--2-4-:R-:W-:Y:S05]  /*eb50*/  CALL.REL.NOINC `($__internal_4_$__cuda_sm70_shflsync_up_p) ;  /* 0x0000057000007944 */ /* 0x014fea0003c00000 */
        /* <DEDUP_REMOVED lines=23> */
.L_x_193:
[----:B------:R-:W-:Y:S02]  /*ecd0*/  MOV R2, 0x1 ;  /* 0x0000000100027802 */ /* 0x000fe40000000f00 */
[----:B------:R-:W-:Y:S02]  /*ece0*/  MOV R3, 0xed00 ;  /* 0x0000ed0000037802 */ /* 0x000fe40000000f00 */
[----:B------:R-:W-:Y:S05]  /*ecf0*/  CALL.REL.NOINC `($__internal_4_$__cuda_sm70_shflsync_up_p) ;  /* 0x000003d000007944 */ /* 0x000fea0003c00000 */
[----:B------:R-:W-:Y:S01]  /*ed00*/  MOV R2, R4 ;  /* 0x0000000400027202 */ /* 0x000fe20000000f00 */
[----:B------:R-:W-:Y:S05]  /*ed10*/  BRA `(.L_x_228) ;  /* 0xffffe82000007947 */ /* 0x000fea000383ffff */
.L_x_194:
        /* <DEDUP_REMOVED lines=26> */
.L_x_196:
[----:B------:R-:W-:Y:S02]  /*eec0*/  SEL R0, RZ, 0x1, P0 ;  /* 0x00000001ff007807 */ /* 0x000fe40000000000 */
[----:B------:R-:W-:Y:S02]  /*eed0*/  MOV R2, 0xeef0 ;  /* 0x0000eef000027802 */ /* 0x000fe40000000f00 */
[----:B-1----:R-:W-:Y:S05]  /*eee0*/  CALL.REL.NOINC `($__internal_5_$__cuda_sm70_votesync_ballot) ;  /* 0x0000025000007944 */ /* 0x002fea0003c00000 */
[----:B------:R-:W-:Y:S01]  /*eef0*/  MOV R8, R0 ;  /* 0x0000000000087202 */ /* 0x000fe20000000f00 */
[----:B------:R-:W-:Y:S05]  /*ef00*/  BRA `(.L_x_230) ;  /* 0xffffe7c000007947 */ /* 0x000fea000383ffff */
.L_x_197:
[----:B------:R-:W-:Y:S01]  /*ef10*/  IMAD.MOV.U32 R5, RZ, RZ, R6 ;  /* 0x000000ffff057224 */ /* 0x000fe200078e0006 */
[----:B---3--:R-:W-:Y:S01]  /*ef20*/  MOV R3, R12 ;  /* 0x0000000c00037202 */ /* 0x008fe20000000f00 */
[----:B------:R-:W-:Y:S01]  /*ef30*/  IMAD.MOV.U32 R0, RZ, RZ, 0x1f ;  /* 0x0000001fff007424 */ /* 0x000fe200078e00ff */
[----:B------:R-:W-:Y:S02]  /*ef40*/  MOV R2, 0xef60 ;  /* 0x0000ef6000027802 */ /* 0x000fe40000000f00 */
[----:B-12---:R-:W-:Y:S05]  /*ef50*/  CALL.REL.NOINC `($__internal_3_$__cuda_sm70_shflsync_idx_p) ;  /* 0x0000012000007944 */ /* 0x006fea0003c00000 */
[----:B------:R-:W-:Y:S01]  /*ef60*/  IMAD.MOV.U32 R6, RZ, RZ, R0 ;  /* 0x000000ffff067224 */ /* 0x000fe200078e0000 */
[----:B------:R-:W-:Y:S01]  /*ef70*/  MOV R3, R12 ;  /* 0x0000000c00037202 */ /* 0x000fe20000000f00 */
[----:B------:R-:W-:Y:S01]  /*ef80*/  IMAD.MOV.U32 R5, RZ, RZ, R7 ;  /* 0x000000ffff057224 */ /* 0x000fe200078e0007 */
[----:B------:R-:W-:Y:S02]  /*ef90*/  MOV R0, 0x1f ;  /* 0x0000001f00007802 */ /* 0x000fe40000000f00 */
[----:B------:R-:W-:-:S02]  /*efa0*/  MOV R2, 0xefc0 ;  /* 0x0000efc000027802 */ /* 0x000fc40000000f00 */
[----:B------:R-:W-:Y:S05]  /*efb0*/  CALL.REL.NOINC `($__internal_3_$__cuda_sm70_shflsync_idx_p) ;  /* 0x000000c000007944 */ /* 0x000fea0003c00000 */
[----:B------:R-:W-:Y:S01]  /*efc0*/  MOV R7, R0 ;  /* 0x0000000000077202 */ /* 0x000fe20000000f00 */
[----:B------:R-:W-:Y:S05]  /*efd0*/  BRA `(.L_x_231) ;  /* 0xffffe73000007947 */ /* 0x000fea000383ffff */
.L_x_200:
[----:B------:R-:W-:Y:S01]  /*efe0*/  IMAD.MOV.U32 R5, RZ, RZ, R4 ;  /* 0x000000ffff057224 */ /* 0x000fe200078e0004 */
[----:B------:R-:W-:-:S02]  /*eff0*/  MOV R0, 0x1f ;  /* 0x0000001f00007802 */ /* 0x000fc40000000f00 */
[----:B------:R-:W-:Y:S02]  /*f000*/  MOV R2, 0xf020 ;  /* 0x0000f02000027802 */ /* 0x000fe40000000f00 */
[----:B-1234-:R-:W-:Y:S05]  /*f010*/  CALL.REL.NOINC `($__internal_3_$__cuda_sm70_shflsync_idx_p) ;  /* 0x0000006000007944 */ /* 0x01efea0003c00000 */
[----:B------:R-:W-:Y:S01]  /*f020*/  MOV R11, R0 ;  /* 0x00000000000b7202 */ /* 0x000fe20000000f00 */
[----:B------:R-:W-:Y:S05]  /*f030*/  BRA `(.L_x_199) ;  /* 0xffffe73000007947 */ /* 0x000fea000383ffff */
        .weak           $__internal_2_$__cuda_sm70_shflsync_bfly_p
        .type           $__internal_2_$__cuda_sm70_shflsync_bfly_p,@function
        .size           $__internal_2_$__cuda_sm70_shflsync_bfly_p,($__internal_3_$__cuda_sm70_shflsync_idx_p - $__internal_2_$__cuda_sm70_shflsync_bfly_p)
$__internal_2_$__cuda_sm70_shflsync_bfly_p:
[----:B------:R-:W-:Y:S04]  /*f040*/  WARPSYNC R6 ;  /* 0x0000000600007348 */ /* 0x000fe80003800000 */
[----:B------:R1:W2:Y:S02]  /*f050*/  SHFL.BFLY PT, R2, R2, R5, R7 ;  /* 0x0c00000502027389 */ /* 0x0002a400000e0007 */
[----:B-1----:R-:W-:-:S04]  /*f060*/  MOV R5, 0x0 ;  /* 0x0000000000057802 */ /* 0x002fc80000000f00 */
[----:B--2---:R-:W-:Y:S05]  /*f070*/  RET.REL.NODEC R4 `(_ZN7cutlass13device_kernelIN5flash19enable_sm80_to_sm89INS1_16FlashAttnFwdSm80INS1_25CollectiveMainloopFwdSm80ILi8ELi1ELb1EN4cute5tupleIJNS5_1CILi128EEENS7_ILi112EEES8_EEELi128ENS_10bfloat16_tEfNS_4arch4Sm80ELb0ELb0ELb1ELb1ELb0ELb0ELb1ELb1EEENS1_21CollectiveEpilogueFwdINS6_IJS8_S8_S9_EEENS6_IJNS7_ILi1EEESH_SH_EEESB_SD_Li256ELb1ELb1ELb1ELb0EEENS1_36VarlenDynamicPersistentTileSchedulerILi128ELi112ELi256ELi256ELb1ELb1ELb0ELb0ELb1ELb1EEEEEEEEEvNT_6ParamsE) ;  /* 0xffff0f8004007950 */ /* 0x004fea0003c3ffff */
        .weak           $__internal_3_$__cuda_sm70_shflsync_idx_p
        .type           $__internal_3_$__cuda_sm70_shflsync_idx_p,@function
        .size           $__internal_3_$__cuda_sm70_shflsync_idx_p,($__internal_4_$__cuda_sm70_shflsync_up_p - $__internal_3_$__cuda_sm70_shflsync_idx_p)
$__internal_3_$__cuda_sm70_shflsync_idx_p:
[----:B------:R-:W-:-:S04]  /*f080*/  MOV R67, 0xffffffff ;  /* 0xffffffff00437802 */ /* 0x000fc80000000f00 */
[----:B------:R-:W-:Y:S04]  /*f090*/  WARPSYNC R67 ;  /* 0x0000004300007348 */ /* 0x000fe80003800000 */
[----:B------:R1:W2:Y:S02]  /*f0a0*/  SHFL.IDX PT, R0, R5, R3, R0 ;  /* 0x0000000305007389 */ /* 0x0002a400000e0000 */
[----:B-1----:R-:W-:-:S04]  /*f0b0*/  MOV R3, 0x0 ;  /* 0x0000000000037802 */ /* 0x002fc80000000f00 */
[----:B--2---:R-:W-:Y:S05]  /*f0c0*/  RET.REL.NODEC R2 `(_ZN7cutlass13device_kernelIN5flash19enable_sm80_to_sm89INS1_16FlashAttnFwdSm80INS1_25CollectiveMainloopFwdSm80ILi8ELi1ELb1EN4cute5tupleIJNS5_1CILi128EEENS7_ILi112EEES8_EEELi128ENS_10bfloat16_tEfNS_4arch4Sm80ELb0ELb0ELb1ELb1ELb0ELb0ELb1ELb1EEENS1_21CollectiveEpilogueFwdINS6_IJS8_S8_S9_EEENS6_IJNS7_ILi1EEESH_SH_EEESB_SD_Li256ELb1ELb1ELb1ELb0EEENS1_36VarlenDynamicPersistentTileSchedulerILi128ELi112ELi256ELi256ELb1ELb1ELb0ELb0ELb1ELb1EEEEEEEEEvNT_6ParamsE) ;  /* 0xffff0f3002007950 */ /* 0x004fea0003c3ffff */
        .weak           $__internal_4_$__cuda_sm70_shflsync_up_p
        .type           $__internal_4_$__cuda_sm70_shflsync_up_p,@function
        .size           $__internal_4_$__cuda_sm70_shflsync_up_p,($__internal_5_$__cuda_sm70_votesync_ballot - $__internal_4_$__cuda_sm70_shflsync_up_p)
$__internal_4_$__cuda_sm70_shflsync_up_p:
[----:B------:R-:W-:Y:S02]  /*f0d0*/  IMAD.MOV.U32 R4, RZ, RZ, RZ ;  /* 0x000000ffff047224 */ /* 0x000fe400078e00ff */
[----:B------:R-:W-:-:S04]  /*f0e0*/  IMAD.MOV.U32 R10, RZ, RZ, -0x1 ;  /* 0xffffffffff0a7424 */ /* 0x000fc800078e00ff */
[----:B------:R-:W-:Y:S04]  /*f0f0*/  WARPSYNC R10 ;  /* 0x0000000a00007348 */ /* 0x000fe80003800000 */
[----:B------:R1:W2:Y:S02]  /*f100*/  SHFL.UP PT, R4, R0, R2, R4 ;  /* 0x0400000200047389 */ /* 0x0002a400000e0004 */
[----:B-1----:R-:W-:Y:S02]  /*f110*/  MOV R2, R3 ;  /* 0x0000000300027202 */ /* 0x002fe40000000f00 */
[----:B------:R-:W-:-:S04]  /*f120*/  MOV R3, 0x0 ;  /* 0x0000000000037802 */ /* 0x000fc80000000f00 */
[----:B--2---:R-:W-:Y:S05]  /*f130*/  RET.REL.NODEC R2 `(_ZN7cutlass13device_kernelIN5flash19enable_sm80_to_sm89INS1_16FlashAttnFwdSm80INS1_25CollectiveMainloopFwdSm80ILi8ELi1ELb1EN4cute5tupleIJNS5_1CILi128EEENS7_ILi112EEES8_EEELi128ENS_10bfloat16_tEfNS_4arch4Sm80ELb0ELb0ELb1ELb1ELb0ELb0ELb1ELb1EEENS1_21CollectiveEpilogueFwdINS6_IJS8_S8_S9_EEENS6_IJNS7_ILi1EEESH_SH_EEESB_SD_Li256ELb1ELb1ELb1ELb0EEENS1_36VarlenDynamicPersistentTileSchedulerILi128ELi112ELi256ELi256ELb1ELb1ELb0ELb0ELb1ELb1EEEEEEEEEvNT_6ParamsE) ;  /* 0xffff0ec002007950 */ /* 0x004fea0003c3ffff */
        .weak           $__internal_5_$__cuda_sm70_votesync_ballot
        .type           $__internal_5_$__cuda_sm70_votesync_ballot,@function
        .size           $__internal_5_$__cuda_sm70_votesync_ballot,(.L_x_2678 - $__internal_5_$__cuda_sm70_votesync_ballot)
$__internal_5_$__cuda_sm70_votesync_ballot:
[----:B------:R-:W-:Y:S01]  /*f140*/  ISETP.NE.U32.AND P0, PT, R0, 0x1, PT ;  /* 0x000000010000780c */ /* 0x000fe20003f05070 */
[----:B------:R-:W-:-:S04]  /*f150*/  IMAD.MOV.U32 R3, RZ, RZ, -0x1 ;  /* 0xffffffffff037424 */ /* 0x000fc800078e00ff */
[----:B------:R-:W-:Y:S08]  /*f160*/  WARPSYNC R3 ;  /* 0x0000000300007348 */ /* 0x000ff00003800000 */
[----:B------:R-:W-:-:S04]  /*f170*/  VOTE.ANY R0, PT, !P0 ;  /* 0x0000000000007806 */ /* 0x000fc800040e0100 */
[----:B------:R-:W-:Y:S01]  /*f180*/  LOP3.LUT R0, R0, R3, RZ, 0xc0, !PT ;  /* 0x0000000300007212 */ /* 0x000fe200078ec0ff */
[----:B------:R-:W-:-:S04]  /*f190*/  IMAD.MOV.U32 R3, RZ, RZ, 0x0 ;  /* 0x00000000ff037424 */ /* 0x000fc800078e00ff */
[----:B------:R-:W-:Y:S05]  /*f1a0*/  RET.REL.NODEC R2 `(_ZN7cutlass13device_kernelIN5flash19enable_sm80_to_sm89INS1_16FlashAttnFwdSm80INS1_25CollectiveMainloopFwdSm80ILi8ELi1ELb1EN4cute5tupleIJNS5_1CILi128EEENS7_ILi112EEES8_EEELi128ENS_10bfloat16_tEfNS_4arch4Sm80ELb0ELb0ELb1ELb1ELb0ELb0ELb1ELb1EEENS1_21CollectiveEpilogueFwdINS6_IJS8_S8_S9_EEENS6_IJNS7_ILi1EEESH_SH_EEESB_SD_Li256ELb1ELb1ELb1ELb0EEENS1_36VarlenDynamicPersistentTileSchedulerILi128ELi112ELi256ELi256ELb1ELb1ELb0ELb0ELb1ELb1EEEEEEEEEvNT_6ParamsE) ;  /* 0xffff0e5002007950 */ /* 0x000fea0003c3ffff */
.L_x_232:
        /* <DEDUP_REMOVED lines=13> */
.L_x_2678:


//--------------------- .text._ZN7cutlass13device_kernelIN5flash19enable_sm80_to_sm89INS1_16FlashAttnFwdSm80INS1_25CollectiveMainloopFwdSm80ILi8ELi1ELb1EN4cute5tupleIJNS5_1CILi128EEENS7_ILi112EEES8_EEELi128ENS_10bfloat16_tEfNS_4arch4Sm80ELb0ELb0ELb1ELb1ELb0ELb1ELb1ELb1EEENS1_21CollectiveEpilogueFwdINS6_IJS8_S8_S9_EEENS6_IJNS7_ILi1EEESH_SH_EEESB_SD_Li256ELb1ELb1ELb1ELb0EEENS1_36VarlenDynamicPersistentTileSchedulerILi128ELi112ELi256ELi256ELb1ELb1ELb0ELb0ELb1ELb1EEEEEEEEEvNT_6ParamsE --------------------------
	.section	.text._ZN7cutlass13device_kernelIN5flash19enable_sm80_to_sm89INS1_16FlashAttnFwdSm80INS1_25CollectiveMainloopFwdSm80ILi8ELi1ELb1EN4cute5tupleIJNS5_1CILi128EEENS7_ILi112EEES8_EEELi128ENS_10bfloat16_tEfNS_4arch4Sm80ELb0ELb0ELb1ELb1ELb0ELb1ELb1ELb1EEENS1_21CollectiveEpilogueFwdINS6_IJS8_S8_S9_EEENS6_IJNS7_ILi1EEESH_SH_EEESB_SD_Li256ELb1ELb1ELb1ELb0EEENS1_36VarlenDynamicPersistentTileSchedulerILi128ELi112ELi256ELi256ELb1ELb1ELb0ELb0ELb1ELb1EEEEEEEEEvNT_6ParamsE,"ax",@progbits
	.sectioninfo	@"SHI_REGISTERS=255"
	.align	128
.text._ZN7cutlass13device_kernelIN5flash19enable_sm80_to_sm89INS1_16FlashAttnFwdSm80INS1_25CollectiveMainloopFwdSm80ILi8ELi1ELb1EN4cute5tupleIJNS5_1CILi128EEENS7_ILi112EEES8_EEELi128ENS_10bfloat16_tEfNS_4arch4Sm80ELb0ELb0ELb1ELb1ELb0ELb1ELb1ELb1EEENS1_21CollectiveEpilogueFwdINS6_IJS8_S8_S9_EEENS6_IJNS7_ILi1EEESH_SH_EEESB_SD_Li256ELb1ELb1ELb1ELb0EEENS1_36VarlenDynamicPersistentTileSchedulerILi128ELi112ELi256ELi256ELb1ELb1ELb0ELb0ELb1ELb1EEEEEEEEEvNT_6ParamsE:
        .type           _ZN7cutlass13device_kernelIN5flash19enable_sm80_to_sm89INS1_16FlashAttnFwdSm80INS1_25CollectiveMainloopFwdSm80ILi8ELi1ELb1EN4cute5tupleIJNS5_1CILi128EEENS7_ILi112EEES8_EEELi128ENS_10bfloat16_tEfNS_4arch4Sm80ELb0ELb0ELb1ELb1ELb0ELb1ELb1ELb1EEENS1_21CollectiveEpilogueFwdINS6_IJS8_S8_S9_EEENS6_IJNS7_ILi1EEESH_SH_EEESB_SD_Li256ELb1ELb1ELb1ELb0EEENS1_36VarlenDynamicPersistentTileSchedulerILi128ELi112ELi256ELi256ELb1ELb1ELb0ELb0ELb1ELb1EEEEEEEEEvNT_6ParamsE,@function
        .size           _ZN7cutlass13device_kernelIN5flash19enable_sm80_to_sm89INS1_16FlashAttnFwdSm80INS1_25CollectiveMainloopFwdSm80ILi8ELi1ELb1EN4cute5tupleIJNS5_1CILi128EEENS7_ILi112EEES8_EEELi128ENS_10bfloat16_tEfNS_4arch4Sm80ELb0ELb0ELb1ELb1ELb0ELb1ELb1ELb1EEENS1_21CollectiveEpilogueFwdINS6_IJS8_S8_S9_EEENS6_IJNS7_ILi1EEESH_SH_EEESB_SD_Li256ELb1ELb1ELb1ELb0EEENS1_36VarlenDynamicPersistentTileSchedulerILi128ELi112ELi256ELi256ELb1ELb1ELb0ELb0ELb1ELb1EEEEEEEEEvNT_6ParamsE,(.L_x_2683 - _ZN7cutlass13device_kernelIN5flash19enable_sm80_to_sm89INS1_16FlashAttnFwdSm80INS1_25CollectiveMainloopFwdSm80ILi8ELi1ELb1EN4cute5tupleIJNS5_1CILi128EEENS7_ILi112EEES8_EEELi128ENS_10bfloat16_tEfNS_4arch4Sm80ELb0ELb0ELb1ELb1ELb0ELb1ELb1ELb1EEENS1_21CollectiveEpilogueFwdINS6_IJS8_S8_S9_EEENS6_IJNS7_ILi1EEESH_SH_EEESB_SD_Li256ELb1ELb1ELb1ELb0EEENS1_36VarlenDynamicPersistentTileSchedulerILi128ELi112ELi256ELi256ELb1ELb1ELb0ELb0ELb1ELb1EEEEEEEEEvNT_6ParamsE)
        .other          _ZN7cutlass13device_kernelIN5flash19enable_sm80_to_sm89INS1_16FlashAttnFwdSm80INS1_25CollectiveMainloopFwdSm80ILi8ELi1ELb1EN4cute5tupleIJNS5_1CILi128EEENS7_ILi112EEES8_EEELi128ENS_10bfloat16_tEfNS_4arch4Sm80ELb0ELb0ELb1ELb1ELb0ELb1ELb1ELb1EEENS1_21CollectiveEpilogueFwdINS6_IJS8_S8_S9_EEENS6_IJNS7_ILi1EEESH_SH_EEESB_SD_Li256ELb1ELb1ELb1ELb0EEENS1_36VarlenDynamicPersistentTileSchedulerILi128ELi112ELi256ELi256ELb1ELb1ELb0ELb0ELb1ELb1EEEEEEEEEvNT_6ParamsE,@"STO_CUDA_ENTRY STV_DEFAULT"
_ZN7cutlass13device_kernelIN5flash19enable_sm80_to_sm89INS1_16FlashAttnFwdSm80INS1_25CollectiveMainloopFwdSm80ILi8ELi1ELb1EN4cute5tupleIJNS5_1CILi128EEENS7_ILi112EEES8_EEELi128ENS_10bfloat16_tEfNS_4arch4Sm80ELb0ELb0ELb1ELb1ELb0ELb1ELb1ELb1EEENS1_21CollectiveEpilogueFwdINS6_IJS8_S8_S9_EEENS6_IJNS7_ILi1EEESH_SH_EEESB_SD_Li256ELb1ELb1ELb1ELb0EEENS1_36VarlenDynamicPersistentTileSchedulerILi128ELi112ELi256ELi256ELb1ELb1ELb0ELb0ELb1ELb1EEEEEEEEEvNT_6ParamsE:
        /* <DEDUP_REMOVED lines=15> */
[----:B------:R-:W-:-:S02]  /*00f0*/  IMAD.MOV.U32 R8, RZ, RZ, RZ ;  /* 0x000000ffff087224 */ /* 0x000fc400078e00ff */
[----:B-1----:R-:W-:Y:S01]  /*0100*/  IMAD.MOV.U32 R7, RZ, RZ, RZ ;  /* 0x000000ffff077224 */ /* 0x002fe200078e00ff */
        /* <DEDUP_REMOVED lines=13> */
[----:B------:R-:W-:Y:S02]  /*01e0*/  ISETP.GE.U32.AND P1, PT, R15, 0x10, PT ;  /* 0x000000100f00780c */ /* 0x000fe40003f26070 */
[----:B------:R-:W-:Y:S01]  /*01f0*/  MOV R10, RZ ;  /* 0x000000ff000a7202 */ /* 0x000fe20000000f00 */
[----:B--2---:R-:W-:-:S05]  /*0200*/  IMAD R4, R8, R7, RZ ;  /* 0x0000000708047224 */ /* 0x004fca00078e02ff */
[----:B------:R-:W2:Y:S02]  /*0210*/  SHFL.UP PT, R0, R4, 0x1, RZ ;  /* 0x0420000004007989 */ /* 0x000ea400000e00ff */
[----:B--2---:R-:W-:-:S05]  /*0220*/  SEL R0, R0, RZ, P5 ;  /* 0x000000ff00007207 */ /* 0x004fca0002800000 */
[----:B------:R-:W-:-:S05]  /*0230*/  IMAD.IADD R4, R4, 0x1, R0 ;  /* 0x0000000104047824 */ /* 0x000fca00078e0200 */
[----:B------:R-:W2:Y:S02]  /*0240*/  SHFL.UP PT, R0, R4, 0x2, RZ ;  /* 0x0440000004007989 */ /* 0x000ea400000e00ff */
[----:B--2---:R-:W-:-:S04]  /*0250*/  SEL R0, R0, RZ, P4 ;  /* 0x000000ff00007207 */ /* 0x004fc80002000000 */
[----:B------:R-:W-:-:S05]  /*0260*/  IADD3 R4, R4, R0, RZ ;  /* 0x0000000004047210 */ /* 0x000fca0007ffe0ff */
        /* <DEDUP_REMOVED lines=16> */
.L_x_238:
        /* <DEDUP_REMOVED lines=17> */
.L_x_396:
        /* <DEDUP_REMOVED lines=16> */
.L_x_397:
[----:B--2---:R-:W-:-:S05]  /*0580*/  IMAD R0, R0, c[0x0][0x538], RZ ;  /* 0x00014e0000007a24 */ /* 0x004fca00078e02ff */
[----:B------:R-:W-:-:S04]  /*0590*/  IADD3 R6, R0, R6, RZ ;  /* 0x0000000600067210 */ /* 0x000fc80007ffe0ff */
[----:B------:R-:W-:-:S13]  /*05a0*/  ISETP.GT.AND P0, PT, R6, UR4, PT ;  /* 0x0000000406007c0c */ /* 0x000fda000bf04270 */
[----:B-1----:R-:W-:Y:S05]  /*05b0*/  @!P0 BRA `(.L_x_238) ;  /* 0xfffffdb000008947 */ /* 0x002fea000383ffff */
.L_x_234:
[----:B------:R-:W-:-:S05]  /*05c0*/  IADD3 R13, -R0, R6, RZ ;  /* 0x00000006000d7210 */ /* 0x000fca0007ffe1ff */
[----:B------:R-:W-:-:S05]  /*05d0*/  IMAD R0, R4, c[0x0][0x538], R13 ;  /* 0x00014e0004007a24 */ /* 0x000fca00078e020d */
[----:B------:R-:W-:Y:S01]  /*05e0*/  ISETP.GT.AND P0, PT, R0, UR4, PT ;  /* 0x0000000400007c0c */ /* 0x000fe2000bf04270 */
[----:B------:R-:W-:-:S12]  /*05f0*/  BRA.DIV ~URZ, `(.L_x_239) ;  /* 0x000183827f007947 */ /* 0x000fd8000b800000 */
[----:B------:R-:W-:-:S04]  /*0600*/  VOTE.ANY R5, PT, !P0 ;  /* 0x0000000000057806 */ /* 0x000fc800040e0100 */
.L_x_398:
[----:B------:R1:W2:Y:S01]  /*0610*/  POPC R14, R5 ;  /* 0x00000005000e7309 */ /* 0x0002a20000000000 */
[----:B------:R-:W-:Y:S05]  /*0620*/  BRA.DIV ~URZ, `(.L_x_240) ;  /* 0x000183a27f007947 */ /* 0x000fea000b800000 */
[----:B--2---:R2:W3:Y:S01]  /*0630*/  SHFL.IDX PT, R12, R8, R14, 0x1f ;  /* 0x00001f0e080c7589 */ /* 0x0044e200000e0000 */
[----:B------:R-:W-:-:S03]  /*0640*/  MOV R6, RZ ;  /* 0x000000ff00067202 */ /* 0x000fc60000000f00 */
[----:B------:R2:W4:Y:S04]  /*0650*/  SHFL.IDX PT, R11, R7, R14, 0x1f ;  /* 0x00001f0e070b7589 */ /* 0x00052800000e0000 */
.L_x_399:
[----:B------:R-:W-:Y:S01]  /*0660*/  ISETP.NE.AND P0, PT, R5, RZ, PT ;  /* 0x000000ff0500720c */ /* 0x000fe20003f05270 */
[----:B------:R-:W-:-:S12]  /*0670*/  BSSY B0, `(.L_x_241) ;  /* 0x0000005000007945 */ /* 0x000fd80003800000 */
[----:B------:R-:W-:Y:S05]  /*0680*/  @!P0 BRA `(.L_x_242) ;  /* 0x0000003000008947 */ /* 0x000fea0003800000 */
[----:B------:R-:W-:Y:S01]  /*0690*/  IADD3 R3, R14, -0x1, RZ ;  /* 0xffffffff0e037810 */ /* 0x000fe20007ffe0ff */
[----:B------:R-:W-:Y:S05]  /*06a0*/  BRA.DIV ~URZ, `(.L_x_243) ;  /* 0x000184027f007947 */ /* 0x000fea000b800000 */
[----:B------:R1:W2:Y:S02]  /*06b0*/  SHFL.IDX PT, R6, R4, R3, 0x1f ;  /* 0x00001f0304067589 */ /* 0x0002a400000e0000 */
.L_x_242:
[----:B------:R-:W-:Y:S05]  /*06c0*/  BSYNC B0 ;  /* 0x0000000000007941 */ /* 0x000fea0003800000 */
.L_x_241:
[----:B---3--:R-:W-:Y:S01]  /*06d0*/  IABS R0, R12 ;  /* 0x0000000c00007213 */ /* 0x008fe20000000000 */
[----:B-12---:R-:W-:-:S04]  /*06e0*/  IMAD R4, R6, c[0x0][0x538], R13 ;  /* 0x00014e0006047a24 */ /* 0x006fc800078e020d */
[----:B------:R-:W-:Y:S01]  /*06f0*/  IMAD.MOV.U32 R5, RZ, RZ, R0 ;  /* 0x000000ffff057224 */ /* 0x000fe200078e0000 */
[----:B----4-:R-:W-:Y:S01]  /*0700*/  IABS R0, R11 ;  /* 0x0000000b00007213 */ /* 0x010fe20000000000 */
[----:B------:R1:W-:Y:S01]  /*0710*/  STL [R1+0x38], R4 ;  /* 0x0000380401007387 */ /* 0x0003e20000100800 */
[----:B------:R-:W-:Y:S01]  /*0720*/  IADD3 R9, -R4, UR4, RZ ;  /* 0x0000000404097c10 */ /* 0x000fe2000fffe1ff */
[----:B------:R-:W2:Y:S02]  /*0730*/  I2F.RP R2, R5 ;  /* 0x0000000500027306 */ /* 0x000ea40000209400 */
[----:B------:R-:W-:Y:S01]  /*0740*/  IMAD.MOV.U32 R7, RZ, RZ, R0 ;  /* 0x000000ffff077224 */ /* 0x000fe200078e0000 */
[----:B------:R-:W-:Y:S02]  /*0750*/  IABS R6, R9 ;  /* 0x0000000900067213 */ /* 0x000fe40000000000 */
[----:B------:R-:W-:-:S03]  /*0760*/  IABS R0, R12 ;  /* 0x0000000c00007213 */ /* 0x000fc60000000000 */
[----:B------:R-:W-:Y:S01]  /*0770*/  I2F.RP R8, R7 ;  /* 0x0000000700087306 */ /* 0x000fe20000209400 */
[----:B------:R-:W-:-:S07]  /*0780*/  IADD3 R0, RZ, -R0, RZ ;  /* 0x80000000ff007210 */ /* 0x000fce0007ffe0ff */
[----:B--2---:R-:W2:Y:S02]  /*0790*/  MUFU.RCP R2, R2 ;  /* 0x0000000200027308 */ /* 0x004ea40000001000 */
[----:B--2---:R-:W-:-:S06]  /*07a0*/  IADD3 R2, R2, 0xffffffe, RZ ;  /* 0x0ffffffe02027810 */ /* 0x004fcc0007ffe0ff */
[----:B------:R-:W2:Y:S02]  /*07b0*/  F2I.FTZ.U32.TRUNC.NTZ R3, R2 ;  /* 0x0000000200037305 */ /* 0x000ea4000021f000 */
[----:B--2---:R-:W-:-:S04]  /*07c0*/  IMAD.MOV R2, RZ, RZ, -R3 ;  /* 0x000000ffff027224 */ /* 0x004fc800078e0a03 */
[----:B-1----:R-:W-:Y:S02]  /*07d0*/  IMAD R4, R2, R5, RZ ;  /* 0x0000000502047224 */ /* 0x002fe400078e02ff */
        /* <DEDUP_REMOVED lines=52> */
.L_x_235:
[----:B------:R-:W-:Y:S01]  /*0b20*/  MOV R0, UR4 ;  /* 0x0000000400007c02 */ /* 0x000fe20008000f00 */
[----:B------:R-:W-:Y:S04]  /*0b30*/  STL [R1+0x3c], RZ ;  /* 0x00003cff01007387 */ /* 0x000fe80000100800 */
[----:B------:R-:W-:Y:S04]  /*0b40*/  STL [R1+0x40], RZ ;  /* 0x000040ff01007387 */ /* 0x000fe80000100800 */
[----:B------:R1:W-:Y:S02]  /*0b50*/  STL [R1+0x38], R0 ;  /* 0x0000380001007387 */ /* 0x0003e40000100800 */
[----:B-1----:R-:W-:-:S05]  /*0b60*/  MOV R0, c[0x0][0x53c] ;  /* 0x00014f0000007a02 */ /* 0x002fca0000000f00 */
[----:B------:R1:W-:Y:S02]  /*0b70*/  STL [R1+0x44], R0 ;  /* 0x0000440001007387 */ /* 0x0003e40000100800 */
.L_x_244:
        /* <DEDUP_REMOVED lines=8> */
.L_x_233:
[----:B------:R-:W2:Y:S02]  /*0c00*/  LDL R0, [R1+0x44] ;  /* 0x0000440001007983 */ /* 0x000ea40000100800 */
[----:B--2---:R-:W-:-:S13]  /*0c10*/  ISETP.GE.AND P0, PT, R0, c[0x0][0x53c], PT ;  /* 0x00014f0000007a0c */ /* 0x004fda0003f06270 */
[----:B------:R-:W-:Y:S05]  /*0c20*/  @P0 EXIT ;  /* 0x000000000000094d */ /* 0x000fea0003800000 */
[----:B------:R-:W2:Y:S02]  /*0c30*/  S2R R15, SR_TID.X ;  /* 0x00000000000f7919 */ /* 0x000ea40000002100 */
[----:B--2---:R-:W-:-:S04]  /*0c40*/  SHF.R.S32.HI R13, RZ, 0x1f, R15 ;  /* 0x0000001fff0d7819 */ /* 0x004fc8000001140f */
[CC--:B------:R-:W-:Y:S02]  /*0c50*/  LEA.HI R3, R13.reuse, R15.reuse, RZ, 0x4 ;  /* 0x0000000f0d037211 */ /* 0x0c0fe400078f20ff */
[CC--:B------:R-:W-:Y:S02]  /*0c60*/  LEA.HI R14, R13.reuse, R15.reuse, RZ, 0x3 ;  /* 0x0000000f0d0e7211 */ /* 0x0c0fe400078f18ff */
[----:B-1----:R-:W-:Y:S02]  /*0c70*/  SHF.R.S32.HI R4, RZ, 0x4, R3 ;  /* 0x00000004ff047819 */ /* 0x002fe40000011403 */
[----:B------:R-:W-:Y:S02]  /*0c80*/  LEA.HI R8, R13, R15, RZ, 0x2 ;  /* 0x0000000f0d087211 */ /* 0x000fe400078f10ff */
[----:B------:R-:W-:Y:S02]  /*0c90*/  LEA.HI R0, R3, R4, RZ, 0x1 ;  /* 0x0000000403007211 */ /* 0x000fe400078f08ff */
[----:B------:R-:W-:-:S02]  /*0ca0*/  SHF.R.S32.HI R229, RZ, 0x3, R14 ;  /* 0x00000003ffe57819 */ /* 0x000fc4000001140e */
[----:B------:R-:W-:Y:S02]  /*0cb0*/  LOP3.LUT R0, R0, 0xfffffffe, RZ, 0xc0, !PT ;  /* 0xfffffffe00007812 */ /* 0x000fe400078ec0ff */
[----:B------:R-:W-:Y:S02]  /*0cc0*/  LOP3.LUT R5, R14, 0xfffffff8, RZ, 0xc0, !PT ;  /* 0xfffffff80e057812 */ /* 0x000fe400078ec0ff */
[----:B------:R-:W-:Y:S01]  /*0cd0*/  SHF.R.S32.HI R6, RZ, 0x2, R8 ;  /* 0x00000002ff067819 */ /* 0x000fe20000011408 */
[----:B------:R-:W-:Y:S01]  /*0ce0*/  IMAD.IADD R12, R4, 0x1, -R0 ;  /* 0x00000001040c7824 */ /* 0x000fe200078e0a00 */
[----:B------:R-:W-:Y:S01]  /*0cf0*/  SHF.R.S32.HI R2, RZ, 0x1f, R8 ;  /* 0x0000001fff027819 */ /* 0x000fe20000011408 */
[----:B------:R-:W-:Y:S01]  /*0d00*/  IMAD.SHL.U32 R4, R229, 0x40, RZ ;  /* 0x00000040e5047824 */ /* 0x000fe200078e00ff */
[----:B------:R-:W-:Y:S01]  /*0d10*/  LOP3.LUT R0, R3, 0xfffffff0, RZ, 0xc0, !PT ;  /* 0xfffffff003007812 */ /* 0x000fe200078ec0ff */
[----:B------:R-:W-:Y:S01]  /*0d20*/  IMAD.IADD R16, R15, 0x1, -R5 ;  /* 0x000000010f107824 */ /* 0x000fe200078e0a05 */
[----:B------:R-:W-:-:S02]  /*0d30*/  LEA.HI R2, R2, R6, RZ, 0x3 ;  /* 0x0000000602027211 */ /* 0x000fc400078f18ff */
[----:B------:R-:W-:Y:S01]  /*0d40*/  LOP3.LUT R3, R4, 0x1c0, RZ, 0xc0, !PT ;  /* 0x000001c004037812 */ /* 0x000fe200078ec0ff */
[----:B------:R-:W-:Y:S01]  /*0d50*/  IMAD.SHL.U32 R209, R16, 0x8, RZ ;  /* 0x0000000810d17824 */ /* 0x000fe200078e00ff */
[----:B------:R-:W-:Y:S01]  /*0d60*/  LOP3.LUT R2, R2, 0xfffffff8, RZ, 0xc0, !PT ;  /* 0xfffffff802027812 */ /* 0x000fe200078ec0ff */
[----:B------:R-:W-:Y:S01]  /*0d70*/  IMAD.IADD R0, R15, 0x1, -R0 ;  /* 0x000000010f007824 */ /* 0x000fe200078e0a00 */
[----:B------:R-:W-:Y:S02]  /*0d80*/  SHF.R.U32.HI R5, RZ, 0x3, R3 ;  /* 0x00000003ff057819 */ /* 0x000fe40000011603 */
[----:B------:R-:W-:Y:S01]  /*0d90*/  LOP3.LUT R3, R3, 0x38, R209, 0xf8, !PT ;  /* 0x0000003803037812 */ /* 0x000fe200078ef8d1 */
[----:B------:R-:W-:Y:S01]  /*0da0*/  IMAD.IADD R2, R6, 0x1, -R2 ;  /* 0x0000000106027824 */ /* 0x000fe200078e0a02 */
[----:B------:R-:W-:Y:S02]  /*0db0*/  LEA.HI R6, R13, R15, RZ, 0x5 ;  /* 0x0000000f0d067211 */ /* 0x000fe400078f28ff */
[----:B------:R-:W-:-:S02]  /*0dc0*/  LOP3.LUT R4, R8, 0xfffffffc, RZ, 0xc0, !PT ;  /* 0xfffffffc08047812 */ /* 0x000fc400078ec0ff */
[----:B------:R-:W-:Y:S02]  /*0dd0*/  SHF.R.S32.HI R7, RZ, 0x1f, R0 ;  /* 0x0000001fff077819 */ /* 0x000fe40000011400 */
[----:B------:R-:W-:Y:S02]  /*0de0*/  LOP3.LUT R9, R3, R5, RZ, 0x3c, !PT ;  /* 0x0000000503097212 */ /* 0x000fe400078e3cff */
[----:B------:R-:W-:Y:S01]  /*0df0*/  SHF.R.S32.HI R3, RZ, 0x5, R6 ;  /* 0x00000005ff037819 */ /* 0x000fe20000011406 */
[----:B------:R-:W-:Y:S01]  /*0e00*/  IMAD.IADD R6, R15, 0x1, -R4 ;  /* 0x000000010f067824 */ /* 0x000fe200078e0a04 */
[----:B------:R-:W-:Y:S01]  /*0e10*/  LEA.HI R10, R7, R0, RZ, 0x3 ;  /* 0x00000000070a7211 */ /* 0x000fe200078f18ff */
[C---:B------:R-:W-:Y:S01]  /*0e20*/  IMAD.SHL.U32 R4, R2.reuse, 0x40, RZ ;  /* 0x0000004002047824 */ /* 0x040fe200078e00ff */
[----:B------:R-:W-:Y:S01]  /*0e30*/  R2P PR, R2, 0x6 ;  /* 0x0000000602007804 */ /* 0x000fe20000000000 */
[----:B------:R-:W-:Y:S01]  /*0e40*/  IMAD.SHL.U32 R11, R3, 0x400, RZ ;  /* 0x00000400030b7824 */ /* 0x000fe200078e00ff */
[----:B------:R-:W-:-:S02]  /*0e50*/  LOP3.LUT R5, R10, 0xfffffff8, RZ, 0xc0, !PT ;  /* 0xfffffff80a057812 */ /* 0x000fc400078ec0ff */
[----:B------:R-:W-:Y:S02]  /*0e60*/  LOP3.LUT R4, R4, 0x1c0, RZ, 0xc0, !PT ;  /* 0x000001c004047812 */ /* 0x000fe400078ec0ff */
[----:B------:R-:W-:Y:S01]  /*0e70*/  LOP3.LUT R3, R2, 0x1, RZ, 0xc0, !PT ;  /* 0x0000000102037812 */ /* 0x000fe200078ec0ff */
[----:B------:R-:W-:Y:S01]  /*0e80*/  IMAD.IADD R7, R0, 0x1, -R5 ;  /* 0x0000000100077824 */ /* 0x000fe200078e0a05 */
[----:B------:R-:W-:Y:S01]  /*0e90*/  LEA.HI R0, R4, R4, RZ, 0x1d ;  /* 0x0000000404007211 */ /* 0x000fe200078fe8ff */
[----:B------:R-:W-:Y:S01]  /*0ea0*/  IMAD R2, R6, 0x2, R11 ;  /* 0x0000000206027824 */ /* 0x000fe200078e020b */
[----:B------:R-:W-:Y:S01]  /*0eb0*/  ISETP.NE.U32.AND P0, PT, R3, 0x1, PT ;  /* 0x000000010300780c */ /* 0x000fe20003f05070 */
[----:B------:R-:W-:Y:S01]  /*0ec0*/  IMAD.SHL.U32 R3, R16, 0x40, RZ ;  /* 0x0000004010037824 */ /* 0x000fe200078e00ff */
[----:B------:R-:W-:Y:S01]  /*0ed0*/  LEA.HI R4, R13, R15, RZ, 0x6 ;  /* 0x0000000f0d047211 */ /* 0x000fe200078f30ff */
[----:B------:R-:W-:Y:S01]  /*0ee0*/  IMAD.IADD R8, R2, 0x1, R0 ;  /* 0x0000000102087824 */ /* 0x000fe200078e0200 */
[C---:B------:R-:W-:Y:S01]  /*0ef0*/  LOP3.LUT P4, RZ, R7.reuse, 0x2, RZ, 0xc0, !PT ;  /* 0x0000000207ff7812 */ /* 0x040fe2000788c0ff */
[----:B------:R-:W-:Y:S01]  /*0f00*/  IMAD.SHL.U32 R0, R7, 0x40, RZ ;  /* 0x0000004007007824 */ /* 0x000fe200078e00ff */
[----:B------:R-:W-:Y:S01]  /*0f10*/  LOP3.LUT R2, R3, 0x1c0, RZ, 0xc0, !PT ;  /* 0x000001c003027812 */ /* 0x000fe200078ec0ff */
[----:B------:R-:W-:Y:S01]  /*0f20*/  IMAD.SHL.U32 R3, R4, 0x8, RZ ;  /* 0x0000000804037824 */ /* 0x000fe200078e00ff */
[----:B------:R-:W-:Y:S01]  /*0f30*/  LOP3.LUT P3, RZ, R7, 0x4, RZ, 0xc0, !PT ;  /* 0x0000000407ff7812 */ /* 0x000fe2000786c0ff */
[----:B------:R-:W-:Y:S01]  /*0f40*/  IMAD.SHL.U32 R4, R12, 0x8, RZ ;  /* 0x000000080c047824 */ /* 0x000fe200078e00ff */
[----:B------:R-:W-:Y:S01]  /*0f50*/  LOP3.LUT R0, R0, 0x1c0, RZ, 0xc0, !PT ;  /* 0x000001c000007812 */ /* 0x000fe200078ec0ff */
[----:B------:R-:W-:Y:S01]  /*0f60*/  IMAD.MOV.U32 R7, RZ, RZ, 0x40 ;  /* 0x00000040ff077424 */ /* 0x000fe200078e00ff */
[----:B------:R-:W-:-:S02]  /*0f70*/  LOP3.LUT R6, R2, 0x8, R14, 0xf8, !PT ;  /* 0x0000000802067812 */ /* 0x000fc400078ef80e */
[----:B------:R-:W-:Y:S02]  /*0f80*/  SHF.R.U32.HI R5, RZ, 0x3, R2 ;  /* 0x00000003ff057819 */ /* 0x000fe40000011602 */
[----:B------:R-:W-:Y:S02]  /*0f90*/  LOP3.LUT R2, R0, 0x8, R4, 0xf8, !PT ;  /* 0x0000000800027812 */ /* 0x000fe400078ef804 */
[----:B------:R-:W-:Y:S02]  /*0fa0*/  SHF.R.U32.HI R0, RZ, 0x3, R0 ;  /* 0x00000003ff007819 */ /* 0x000fe40000011600 */
[----:B------:R-:W-:Y:S01]  /*0fb0*/  LOP3.LUT R6, R6, R5, RZ, 0x3c, !PT ;  /* 0x0000000506067212 */ /* 0x000fe200078e3cff */
[----:B------:R-:W-:Y:S01]  /*0fc0*/  IMAD.SHL.U32 R5, R8, 0x2, RZ ;  /* 0x0000000208057824 */ /* 0x000fe200078e00ff */
[----:B------:R-:W-:Y:S01]  /*0fd0*/  LOP3.LUT R0, R2, R0, RZ, 0x3c, !PT ;  /* 0x0000000002007212 */ /* 0x000fe200078e3cff */
[----:B------:R-:W-:Y:S01]  /*0fe0*/  IMAD.SHL.U32 R2, R10, 0x40, RZ ;  /* 0x000000400a027824 */ /* 0x000fe200078e00ff */
[----:B------:R-:W-:Y:S01]  /*0ff0*/  LOP3.LUT R3, R3, 0xfffffe00, RZ, 0xc0, !PT ;  /* 0xfffffe0003037812 */ /* 0x000fe200078ec0ff */
[----:B------:R-:W-:Y:S01]  /*1000*/  IMAD.MOV.U32 R8, RZ, RZ, 0x20 ;  /* 0x00000020ff087424 */ /* 0x000fe200078e00ff */
[----:B------:R-:W-:-:S02]  /*1010*/  IADD3 R4, R5, 0x80, RZ ;  /* 0x0000008005047810 */ /* 0x000fc40007ffe0ff */
[----:B------:R-:W-:Y:S02]  /*1020*/  IADD3 R15, R5, 0x70, RZ ;  /* 0x00000070050f7810 */ /* 0x000fe40007ffe0ff */
[----:B------:R-:W-:Y:S01]  /*1030*/  LOP3.LUT R2, R0, 0xfffffe00, R2, 0xf8, !PT ;  /* 0xfffffe0000027812 */ /* 0x000fe200078ef802 */
[----:B------:R-:W-:Y:S01]  /*1040*/  IMAD.SHL.U32 R0, R16, 0x4, RZ ;  /* 0x0000000410007824 */ /* 0x000fe200078e00ff */
[----:B------:R-:W-:Y:S02]  /*1050*/  @P0 IADD3 R15, R4, 0x10, RZ ;  /* 0x00000010040f0810 */ /* 0x000fe40007ffe0ff */
[----:B------:R-:W-:Y:S02]  /*1060*/  IADD3 R4, R229, 0x20, RZ ;  /* 0x00000020e5047810 */ /* 0x000fe40007ffe0ff */
[----:B------:R-:W-:Y:S01]  /*1070*/  LOP3.LUT R9, R9, R3, RZ, 0xfc, !PT ;  /* 0x0000000309097212 */ /* 0x000fe200078efcff */
[----:B------:R-:W-:Y:S01]  /*1080*/  IMAD R3, R12, 0x200, R6 ;  /* 0x000002000c037824 */ /* 0x000fe200078e0206 */
[----:B------:R-:W-:Y:S01]  /*1090*/  IADD3 R4, R229, 0x60, RZ ;  /* 0x00000060e5047810 */ /* 0x000fe20007ffe0ff */
[----:B------:R-:W-:Y:S01]  /*10a0*/  STL [R1+0x4c], R15 ;  /* 0x00004c0f01007387 */ /* 0x000fe20000100800 */
[----:B------:R-:W-:Y:S01]  /*10b0*/  SEL R4, R7, 0xffffffc0, !P2 ;  /* 0xffffffc007047807 */ /* 0x000fe20005000000 */
[----:B------:R-:W-:Y:S01]  /*10c0*/  IMAD.SHL.U32 R210, R9, 0x2, RZ ;  /* 0x0000000209d27824 */ /* 0x000fe200078e00ff */
[----:B------:R-:W-:-:S02]  /*10d0*/  IADD3 R6, R229, 0x40, RZ ;  /* 0x00000040e5067810 */ /* 0x000fc40007ffe0ff */
[----:B------:R-:W-:Y:S02]  /*10e0*/  SEL R6, R8, 0xffffffe0, !P1 ;  /* 0xffffffe008067807 */ /* 0x000fe40004800000 */
[----:B------:R-:W-:Y:S02]  /*10f0*/  IADD3 R68, R0, 0x20, RZ ;  /* 0x0000002000447810 */ /* 0x000fe40007ffe0ff */
[----:B------:R-:W-:Y:S01]  /*1100*/  SEL R0, R7, 0xffffffc0, !P3 ;  /* 0xffffffc007007807 */ /* 0x000fe20005800000 */
[C---:B------:R-:W-:Y:S01]  /*1110*/  IMAD.IADD R7, R5.reuse, 0x1, R4 ;  /* 0x0000000105077824 */ /* 0x040fe200078e0204 */
[C---:B------:R-:W-:Y:S01]  /*1120*/  LEA R202, R2.reuse, 0x100, 0x1 ;  /* 0x0000010002ca7811 */ /* 0x040fe200078e08ff */
[----:B------:R-:W-:Y:S01]  /*1130*/  IMAD.IADD R10, R5, 0x1, R6 ;  /* 0x00000001050a7824 */ /* 0x000fe200078e0206 */
[----:B------:R-:W-:Y:S01]  /*1140*/  LEA R201, R3, 0x8100, 0x1 ;  /* 0x0000810003c97811 */ /* 0x000fe200078e08ff */
[----:B------:R-:W-:Y:S01]  /*1150*/  IMAD.IADD R5, R2, 0x1, R11 ;  /* 0x0000000102057824 */ /* 0x000fe200078e020b */
[----:B------:R1:W-:Y:S01]  /*1160*/  STL [R1+0x64], R7 ;  /* 0x0000640701007387 */ /* 0x0003e20000100800 */
[--C-:B------:R-:W-:Y:S01]  /*1170*/  IMAD.IADD R2, R6, 0x1, R15.reuse ;  /* 0x0000000106027824 */ /* 0x100fe200078e020f */
[----:B------:R-:W-:Y:S01]  /*1180*/  SEL R3, R8, 0xffffffe0, !P4 ;  /* 0xffffffe008037807 */ /* 0x000fe20006000000 */
[----:B------:R-:W-:Y:S01]  /*1190*/  IMAD.IADD R6, R4, 0x1, R15 ;  /* 0x0000000104067824 */ /* 0x000fe200078e020f */
[----:B------:R-:W-:Y:S01]  /*11a0*/  STL [R1+0x54], R10 ;  /* 0x0000540a01007387 */ /* 0x000fe20000100800 */
[----:B------:R-:W-:Y:S01]  /*11b0*/  IADD3 R228, -R229, 0x70, RZ ;  /* 0x00000070e5e47810 */ /* 0x000fe20007ffe1ff */
[--C-:B------:R-:W-:Y:S01]  /*11c0*/  IMAD.IADD R205, R0, 0x1, R202.reuse ;  /* 0x0000000100cd7824 */ /* 0x100fe200078e02ca */
[----:B------:R-:W-:Y:S01]  /*11d0*/  IADD3 R209, R209, 0x40, RZ ;  /* 0x00000040d1d17810 */ /* 0x000fe20007ffe0ff */
[----:B------:R-:W-:Y:S01]  /*11e0*/  IMAD.IADD R203, R3, 0x1, R202 ;  /* 0x0000000103cb7824 */ /* 0x000fe200078e02ca */
[----:B------:R-:W-:-:S03]  /*11f0*/  LEA R207, R5, 0x100, 0x1 ;  /* 0x0000010005cf7811 */ /* 0x000fc600078e08ff */
[----:B------:R-:W-:Y:S02]  /*1200*/  IMAD.IADD R204, R0, 0x1, R203 ;  /* 0x0000000100cc7824 */ /* 0x000fe400078e02cb */
[----:B-1----:R-:W-:-:S05]  /*1210*/  IMAD.IADD R7, R4, 0x1, R10 ;  /* 0x0000000104077824 */ /* 0x002fca00078e020a */
[----:B------:R-:W-:Y:S04]  /*1220*/  STL [R1+0x60], R7 ;  /* 0x0000600701007387 */ /* 0x000fe80000100800 */
[----:B------:R-:W-:Y:S04]  /*1230*/  STL [R1+0x5c], R6 ;  /* 0x00005c0601007387 */ /* 0x000fe80000100800 */
[----:B------:R1:W-:Y:S02]  /*1240*/  STL [R1+0x50], R2 ;  /* 0x0000500201007387 */ /* 0x0003e40000100800 */
[----:B-1----:R-:W-:-:S05]  /*1250*/  IMAD.IADD R2, R2, 0x1, R4 ;  /* 0x0000000102027824 */ /* 0x002fca00078e0204 */
[----:B------:R1:W-:Y:S02]  /*1260*/  STL [R1+0x58], R2 ;  /* 0x0000580201007387 */ /* 0x0003e40000100800 */
.L_x_395:
[----:B------:R-:W2:Y:S01]  /*1270*/  LDL R0, [R1+0x44] ;  /* 0x0000440001007983 */ /* 0x000ea20000100800 */
[----:B------:R-:W-:Y:S01]  /*1280*/  IMAD.MOV.U32 R12, RZ, RZ, 0x4 ;  /* 0x00000004ff0c7424 */ /* 0x000fe200078e00ff */
[----:B------:R-:W-:Y:S02]  /*1290*/  ISETP.NE.U32.AND P4, PT, RZ, c[0x0][0x360], PT ;  /* 0x0000d800ff007a0c */ /* 0x000fe40003f85070 */
[----:B------:R-:W-:Y:S01]  /*12a0*/  ISETP.NE.U32.AND P0, PT, RZ, c[0x0][0x370], PT ;  /* 0x0000dc00ff007a0c */ /* 0x000fe20003f05070 */
[----:B------:R-:W3:Y:S01]  /*12b0*/  LDL R13, [R1+0x40] ;  /* 0x00004000010d7983 */ /* 0x000ee20000100800 */
[----:B------:R-:W-:Y:S01]  /*12c0*/  ISETP.NE.AND.EX P4, PT, RZ, c[0x0][0x364], PT, P4 ;  /* 0x0000d900ff007a0c */ /* 0x000fe20003f85340 */
[----:B-12---:R-:W-:-:S05]  /*12d0*/  IMAD.WIDE R2, R0, R12, c[0x0][0x588] ;  /* 0x0001620000027625 */ /* 0x006fca00078e020c */
[----:B------:R-:W2:Y:S01]  /*12e0*/  LDG.E R36, [R2.64] ;  /* 0x0000000a02247981 */ /* 0x000ea2000c1e1900 */
[----:B------:R-:W-:Y:S01]  /*12f0*/  ISETP.NE.AND.EX P2, PT, RZ, c[0x0][0x374], PT, P0 ;  /* 0x0000dd00ff007a0c */ /* 0x000fe20003f45300 */
[----:B------:R-:W-:Y:S01]  /*1300*/  CS2R R170, SRZ ;  /* 0x0000000000aa7805 */ /* 0x000fe2000001ff00 */
[----:B------:R-:W-:Y:S02]  /*1310*/  ISETP.NE.U32.AND P3, PT, RZ, c[0x0][0x348], PT ;  /* 0x0000d200ff007a0c */ /* 0x000fe40003f65070 */
[----:B------:R-:W-:Y:S02]  /*1320*/  ISETP.NE.U32.AND P5, PT, RZ, c[0x0][0x358], PT ;  /* 0x0000d600ff007a0c */ /* 0x000fe40003fa5070 */
[----:B------:R-:W-:Y:S02]  /*1330*/  ISETP.NE.AND.EX P3, PT, RZ, c[0x0][0x34c], PT, P3 ;  /* 0x0000d300ff007a0c */ /* 0x000fe40003f65330 */
[----:B------:R-:W-:Y:S01]  /*1340*/  ISETP.NE.AND.EX P5, PT, RZ, c[0x0][0x35c], PT, P5 ;  /* 0x0000d700ff007a0c */ /* 0x000fe20003fa5350 */
[----:B------:R-:W-:-:S02]  /*1350*/  IMAD.MOV.U32 R163, RZ, RZ, RZ ;  /* 0x000000ffffa37224 */ /* 0x000fc400078e00ff */
[----:B------:R-:W-:Y:S01]  /*1360*/  IMAD.MOV.U32 R11, RZ, RZ, RZ ;  /* 0x000000ffff0b7224 */ /* 0x000fe200078e00ff */
[----:B--2---:R-:W-:Y:S02]  /*1370*/  SHF.R.S32.HI R145, RZ, 0x1f, R36 ;  /* 0x0000001fff917819 */ /* 0x004fe40000011424 */
[C---:B------:R-:W-:Y:S02]  /*1380*/  @P4 LEA R2, P0, R36.reuse, c[0x0][0x360], 0x2 ;  /* 0x0000d80024024a11 */ /* 0x040fe400078010ff */
[C---:B------:R-:W-:Y:S02]  /*1390*/  @P2 LEA R4, P1, R36.reuse, c[0x0][0x370], 0x2 ;  /* 0x0000dc0024042a11 */ /* 0x040fe400078210ff */
[C-C-:B------:R-:W-:Y:S02]  /*13a0*/  @P4 LEA.HI.X R3, R36.reuse, c[0x0][0x364], R145.reuse, 0x2, P0 ;  /* 0x0000d90024034a11 */ /* 0x140fe400000f1491 */
[----:B------:R-:W-:Y:S02]  /*13b0*/  ISETP.NE.U32.AND P0, PT, RZ, c[0x0][0x350], PT ;  /* 0x0000d400ff007a0c */ /* 0x000fe40003f05070 */
[----:B------:R-:W-:Y:S01]  /*13c0*/  @P2 LEA.HI.X R5, R36, c[0x0][0x374], R145, 0x2, P1 ;  /* 0x0000dd0024052a11 */ /* 0x000fe200008f1491 */
[----:B------:R1:W5:Y:S01]  /*13d0*/  @P4 LDG.E R173, [R2.64] ;  /* 0x0000000a02ad4981 */ /* 0x000362000c1e1900 */
[----:B------:R-:W-:-:S03]  /*13e0*/  ISETP.NE.AND.EX P6, PT, RZ, c[0x0][0x354], PT, P0 ;  /* 0x0000d500ff007a0c */ /* 0x000fc60003fc5300 */
[----:B------:R2:W5:Y:S01]  /*13f0*/  @P2 LDG.E R171, [R4.64] ;  /* 0x0000000a04ab2981 */ /* 0x000562000c1e1900 */
[----:B------:R-:W-:-:S04]  /*1400*/  LEA R6, P2, R36, c[0x0][0x348], 0x2 ;  /* 0x0000d20024067a11 */ /* 0x000fc800078410ff */
[----:B------:R-:W-:-:S05]  /*1410*/  LEA.HI.X R7, R36, c[0x0][0x34c], R145, 0x2, P2 ;  /* 0x0000d30024077a11 */ /* 0x000fca00010f1491 */
[----:B------:R4:W5:Y:S01]  /*1420*/  @P3 LDG.E R163, [R6.64] ;  /* 0x0000000a06a33981 */ /* 0x000962000c1e1900 */
[C---:B-1----:R-:W-:Y:S02]  /*1430*/  LEA R2, P0, R36.reuse, c[0x0][0x358], 0x2 ;  /* 0x0000d60024027a11 */ /* 0x042fe400078010ff */
[C---:B--2---:R-:W-:Y:S02]  /*1440*/  LEA R4, P1, R36.reuse, c[0x0][0x350], 0x2 ;  /* 0x0000d40024047a11 */ /* 0x044fe400078210ff */
[C-C-:B------:R-:W-:Y:S02]  /*1450*/  LEA.HI.X R3, R36.reuse, c[0x0][0x35c], R145.reuse, 0x2, P0 ;  /* 0x0000d70024037a11 */ /* 0x140fe400000f1491 */
[----:B------:R-:W-:-:S03]  /*1460*/  LEA.HI.X R5, R36, c[0x0][0x354], R145, 0x2, P1 ;  /* 0x0000d50024057a11 */ /* 0x000fc600008f1491 */
[----:B------:R4:W5:Y:S04]  /*1470*/  @P5 LDG.E R11, [R2.64] ;  /* 0x0000000a020b5981 */ /* 0x000968000c1e1900 */
[----:B------:R4:W5:Y:S01]  /*1480*/  @P6 LDG.E R170, [R4.64] ;  /* 0x0000000a04aa6981 */ /* 0x000962000c1e1900 */
[----:B---3--:R-:W-:-:S03]  /*1490*/  LOP3.LUT R35, R13, 0xffff, RZ, 0xc0, !PT ;  /* 0x0000ffff0d237812 */ /* 0x008fc600078ec0ff */
[----:B------:R4:W-:Y:S04]  /*14a0*/  STL [R1+0x18], R36 ;  /* 0x0000182401007387 */ /* 0x0009e80000100800 */
[----:B------:R4:W-:Y:S01]  /*14b0*/  STL [R1+0x2c], R35 ;  /* 0x00002c2301007387 */ /* 0x0009e20000100800 */
[----:B------:R-:W-:Y:S01]  /*14c0*/  YIELD ;  /* 0x0000000000007946 */ /* 0x000fe20003800000 */
[----:B------:R-:W-:Y:S05]  /*14d0*/  @P4 BRA `(.L_x_245) ;  /* 0x0000005000004947 */ /* 0x000fea0003800000 */
[----:B-----5:R-:W-:Y:S01]  /*14e0*/  MOV R173, c[0x0][0x168] ;  /* 0x00005a0000ad7a02 */ /* 0x020fe20000000f00 */
[----:B------:R-:W-:Y:S05]  /*14f0*/  @!P3 BRA `(.L_x_245) ;  /* 0x000000300000b947 */ /* 0x000fea0003800000 */
[----:B------:R-:W2:Y:S04]  /*1500*/  LDG.E R8, [R6.64] ;  /* 0x0000000a06087981 */ /* 0x000ea8000c1e1900 */
[----:B------:R-:W2:Y:S02]  /*1510*/  LDG.E R0, [R6.64+0x4] ;  /* 0x0000040a06007981 */ /* 0x000ea4000c1e1900 */
[----:B--2---:R-:W-:-:S02]  /*1520*/  IADD3 R173, -R8, R0, RZ ;  /* 0x0000000008ad7210 */ /* 0x004fc40007ffe1ff */
.L_x_245:
[----:B------:R-:W-:-:S04]  /*1530*/  ISETP.NE.U32.AND P0, PT, RZ, c[0x0][0x368], PT ;  /* 0x0000da00ff007a0c */ /* 0x000fc80003f05070 */
[----:B------:R-:W-:-:S13]  /*1540*/  ISETP.NE.AND.EX P0, PT, RZ, c[0x0][0x36c], PT, P0 ;  /* 0x0000db00ff007a0c */ /* 0x000fda0003f05300 */
[----:B------:R-:W-:Y:S05]  /*1550*/  @!P0 BRA `(.L_x_246) ;  /* 0x0000004000008947 */ /* 0x000fea0003800000 */
[----:B----4-:R-:W-:-:S04]  /*1560*/  LEA R4, P0, R36, c[0x0][0x368], 0x2 ;  /* 0x0000da0024047a11 */ /* 0x010fc800078010ff */
[----:B------:R-:W-:-:S05]  /*1570*/  LEA.HI.X R5, R36, c[0x0][0x36c], R145, 0x2, P0 ;  /* 0x0000db0024057a11 */ /* 0x000fca00000f1491 */
[----:B------:R1:W5:Y:S01]  /*1580*/  LDG.E R10, [R4.64] ;  /* 0x0000000a040a7981 */ /* 0x000362000c1e1900 */
[----:B------:R-:W-:Y:S05]  /*1590*/  BRA `(.L_x_247) ;  /* 0x0000005000007947 */ /* 0x000fea0003800000 */
.L_x_246:
[----:B------:R-:W-:Y:S01]  /*15a0*/  MOV R10, c[0x0][0x1d0] ;  /* 0x00007400000a7a02 */ /* 0x000fe20000000f00 */
[----:B------:R-:W-:Y:S05]  /*15b0*/  @!P6 BRA `(.L_x_247) ;  /* 0x000000300000e947 */ /* 0x000fea0003800000 */
[----:B----4-:R-:W2:Y:S04]  /*15c0*/  LDG.E R6, [R4.64] ;  /* 0x0000000a04067981 */ /* 0x010ea8000c1e1900 */
[----:B------:R-:W2:Y:S02]  /*15d0*/  LDG.E R0, [R4.64+0x4] ;  /* 0x0000040a04007981 */ /* 0x000ea4000c1e1900 */
[----:B--2---:R-:W-:Y:S02]  /*15e0*/  IADD3 R10, -R6, R0, RZ ;  /* 0x00000000060a7210 */ /* 0x004fe40007ffe1ff */
.L_x_247:
[----:B-1--4-:R1:W2:Y:S04]  /*15f0*/  @P5 LDG.E R5, [R2.64] ;  /* 0x0000000a02055981 */ /* 0x0122a8000c1e1900 */
[----:B------:R1:W2:Y:S01]  /*1600*/  @P5 LDG.E R4, [R2.64+0x4] ;  /* 0x0000040a02045981 */ /* 0x0002a2000c1e1900 */
[----:B------:R-:W-:Y:S01]  /*1610*/  ISETP.NE.U32.AND P0, PT, RZ, c[0x0][0x378], PT ;  /* 0x0000de00ff007a0c */ /* 0x000fe20003f05070 */
[----:B-----5:R-:W-:-:S03]  /*1620*/  IMAD.MOV.U32 R144, RZ, RZ, R10 ;  /* 0x000000ffff907224 */ /* 0x020fc600078e000a */
[----:B------:R-:W-:Y:S01]  /*1630*/  ISETP.NE.AND.EX P1, PT, RZ, c[0x0][0x37c], PT, P0 ;  /* 0x0000df00ff007a0c */ /* 0x000fe20003f25300 */
[----:B------:R-:W-:-:S12]  /*1640*/  IMAD.MOV.U32 R0, RZ, RZ, c[0x0][0x228] ;  /* 0x00008a00ff007624 */ /* 0x000fd800078e00ff */
[----:B-1----:R-:W-:-:S04]  /*1650*/  @P1 LEA R2, P0, R36, c[0x0][0x378], 0x2 ;  /* 0x0000de0024021a11 */ /* 0x002fc800078010ff */
[----:B------:R-:W-:-:S05]  /*1660*/  @P1 LEA.HI.X R3, R36, c[0x0][0x37c], R145, 0x2, P0 ;  /* 0x0000df0024031a11 */ /* 0x000fca00000f1491 */
[----:B------:R1:W5:Y:S01]  /*1670*/  @P1 LDG.E R144, [R2.64] ;  /* 0x0000000a02901981 */ /* 0x000362000c1e1900 */
[----:B------:R-:W-:Y:S01]  /*1680*/  IMAD.IADD R9, R10, 0x1, -R171 ;  /* 0x000000010a097824 */ /* 0x000fe200078e0aab */
[----:B------:R-:W-:Y:S01]  /*1690*/  BSSY B0, `(.L_x_248) ;  /* 0x0000032000007945 */ /* 0x000fe20003800000 */
[----:B-1----:R-:W-:-:S04]  /*16a0*/  LOP3.LUT R2, R13, 0xff000000, RZ, 0xc0, !PT ;  /* 0xff0000000d027812 */ /* 0x002fc800078ec0ff */
[----:B------:R-:W-:Y:S01]  /*16b0*/  SHF.R.U32.HI R2, RZ, 0x8, R2 ;  /* 0x00000008ff027819 */ /* 0x000fe20000011602 */
[----:B--2---:R-:W-:Y:S01]  /*16c0*/  @P5 IMAD.IADD R0, R4, 0x1, -R5 ;  /* 0x0000000104005824 */ /* 0x004fe200078e0a05 */
[----:B------:R-:W-:-:S03]  /*16d0*/  LOP3.LUT R4, R13, 0xff0000, RZ, 0xc0, !PT ;  /* 0x00ff00000d047812 */ /* 0x000fc600078ec0ff */
[----:B------:R-:W-:Y:S01]  /*16e0*/  IMAD.IADD R172, R9, 0x1, R0 ;  /* 0x0000000109ac7824 */ /* 0x000fe200078e0200 */
[----:B------:R-:W-:Y:S01]  /*16f0*/  LEA.HI R4, R4, R2, RZ, 0x10 ;  /* 0x0000000204047211 */ /* 0x000fe200078f80ff */
[----:B------:R-:W-:-:S03]  /*1700*/  IMAD.MOV.U32 R2, RZ, RZ, RZ ;  /* 0x000000ffff027224 */ /* 0x000fc600078e00ff */
[----:B------:R-:W-:Y:S02]  /*1710*/  SHF.R.U32.HI R5, RZ, 0x10, R4 ;  /* 0x00000010ff057819 */ /* 0x000fe40000011604 */
[----:B------:R-:W-:Y:S02]  /*1720*/  LOP3.LUT R13, R4, 0xff, RZ, 0xc0, !PT ;  /* 0x000000ff040d7812 */ /* 0x000fe400078ec0ff */
[C---:B------:R-:W-:Y:S01]  /*1730*/  IADD3 R3, R172.reuse, 0x6f, RZ ;  /* 0x0000006fac037810 */ /* 0x040fe20007ffe0ff */
[----:B------:R1:W-:Y:S01]  /*1740*/  STL [R1+0x40], R5 ;  /* 0x0000400501007387 */ /* 0x0003e20000100800 */
[----:B------:R-:W-:Y:S02]  /*1750*/  ISETP.GE.AND P0, PT, R172, 0x1, PT ;  /* 0x00000001ac00780c */ /* 0x000fe40003f06270 */
[----:B------:R-:W-:Y:S01]  /*1760*/  ISETP.NE.AND P1, PT, R5, RZ, PT ;  /* 0x000000ff0500720c */ /* 0x000fe20003f25270 */
[----:B------:R1:W-:Y:S01]  /*1770*/  STL [R1+0x48], R13 ;  /* 0x0000480d01007387 */ /* 0x0003e20000100800 */
[----:B------:R-:W-:-:S02]  /*1780*/  IMAD.HI R2, R3, -0x6db6db6d, R2 ;  /* 0x9249249303027827 */ /* 0x000fc400078e0202 */
[----:B------:R-:W-:-:S03]  /*1790*/  SEL R143, R5, c[0x0][0x338], P1 ;  /* 0x0000ce00058f7a07 */ /* 0x000fc60000800000 */
[----:B------:R-:W-:-:S04]  /*17a0*/  SHF.R.U32.HI R3, RZ, 0x1f, R2 ;  /* 0x0000001fff037819 */ /* 0x000fc80000011602 */
[----:B------:R-:W-:Y:S01]  /*17b0*/  LEA.HI.SX32 R158, R2, R3, 0x1a ;  /* 0x00000003029e7211 */ /* 0x000fe200078fd2ff */
[----:B------:R-:W-:Y:S01]  /*17c0*/  IMAD.MOV.U32 R2, RZ, RZ, RZ ;  /* 0x000000ffff027224 */ /* 0x000fe200078e00ff */
[----:B------:R-:W-:Y:S05]  /*17d0*/  @!P0 BRA `(.L_x_249) ;  /* 0x000001d000008947 */ /* 0x000fea0003800000 */
[----:B------:R-:W-:Y:S02]  /*17e0*/  IABS R2, R143 ;  /* 0x0000008f00027213 */ /* 0x000fe40000000000 */
[----:B-1----:R-:W-:-:S03]  /*17f0*/  IADD3 R5, R158, -0x1, R143 ;  /* 0xffffffff9e057810 */ /* 0x002fc60007ffe08f */
[----:B------:R-:W-:Y:S01]  /*1800*/  IMAD.MOV.U32 R4, RZ, RZ, R2 ;  /* 0x000000ffff047224 */ /* 0x000fe200078e0002 */
[----:B------:R-:W-:-:S03]  /*1810*/  IABS R8, R5 ;  /* 0x0000000500087213 */ /* 0x000fc60000000000 */
[----:B------:R-:W1:Y:S08]  /*1820*/  I2F.RP R2, R4 ;  /* 0x0000000400027306 */ /* 0x000e700000209400 */
[----:B-1----:R-:W1:Y:S02]  /*1830*/  MUFU.RCP R2, R2 ;  /* 0x0000000200027308 */ /* 0x002e640000001000 */
[----:B-1----:R-:W-:-:S06]  /*1840*/  IADD3 R2, R2, 0xffffffe, RZ ;  /* 0x0ffffffe02027810 */ /* 0x002fcc0007ffe0ff */
[----:B------:R-:W1:Y:S02]  /*1850*/  F2I.FTZ.U32.TRUNC.NTZ R3, R2 ;  /* 0x0000000200037305 */ /* 0x000e64000021f000 */
[----:B-1----:R-:W-:-:S04]  /*1860*/  IMAD.MOV R2, RZ, RZ, -R3 ;  /* 0x000000ffff027224 */ /* 0x002fc800078e0a03 */
[----:B------:R-:W-:Y:S01]  /*1870*/  IMAD.MOV.U32 R6, RZ, RZ, R2 ;  /* 0x000000ffff067224 */ /* 0x000fe200078e0002 */
[----:B------:R-:W-:-:S03]  /*1880*/  IABS R2, R143 ;  /* 0x0000008f00027213 */ /* 0x000fc60000000000 */
[----:B------:R-:W-:Y:S02]  /*1890*/  IMAD R6, R6, R4, RZ ;  /* 0x0000000406067224 */ /* 0x000fe400078e02ff */
[----:B------:R-:W-:Y:S02]  /*18a0*/  IMAD.MOV R7, RZ, RZ, -R2 ;  /* 0x000000ffff077224 */ /* 0x000fe400078e0a02 */
[----:B------:R-:W-:-:S04]  /*18b0*/  IMAD.MOV.U32 R2, RZ, RZ, RZ ;  /* 0x000000ffff027224 */ /* 0x000fc800078e00ff */
        /* <DEDUP_REMOVED lines=15> */
.L_x_249:
[----:B------:R-:W-:Y:S05]  /*19b0*/  BSYNC B0 ;  /* 0x0000000000007941 */ /* 0x000fea0003800000 */
.L_x_248:
[----:B------:R-:W-:Y:S01]  /*19c0*/  IMAD R3, R13, R2, RZ ;  /* 0x000000020d037224 */ /* 0x000fe200078e02ff */
[----:B------:R-:W2:Y:S01]  /*19d0*/  S2R R6, SR_TID.X ;  /* 0x0000000000067919 */ /* 0x000ea20000002100 */
[----:B------:R-:W-:Y:S02]  /*19e0*/  IADD3 R34, R229, 0x20, RZ ;  /* 0x00000020e5227810 */ /* 0x000fe40007ffe0ff */
[----:B------:R-:W-:Y:S01]  /*19f0*/  IMAD.IADD R2, R3, 0x1, R2 ;  /* 0x0000000103027824 */ /* 0x000fe200078e0202 */
[----:B------:R-:W-:Y:S01]  /*1a00*/  IADD3 R31, R229, 0x40, RZ ;  /* 0x00000040e51f7810 */ /* 0x000fe20007ffe0ff */
[----:B------:R-:W-:Y:S01]  /*1a10*/  IMAD R3, R3, 0x70, -R9 ;  /* 0x0000007003037824 */ /* 0x000fe200078e0a09 */
[----:B------:R-:W-:Y:S01]  /*1a20*/  IADD3 R30, R229, 0x60, RZ ;  /* 0x00000060e51e7810 */ /* 0x000fe20007ffe0ff */
[----:B------:R-:W-:Y:S01]  /*1a30*/  IMAD.SHL.U32 R7, R34, 0x40, RZ ;  /* 0x0000004022077824 */ /* 0x000fe200078e00ff */
[----:B------:R-:W-:Y:S01]  /*1a40*/  IMNMX R2, R158, R2, PT ;  /* 0x000000029e027217 */ /* 0x000fe20003800200 */
[----:B------:R-:W-:Y:S01]  /*1a50*/  IMAD.SHL.U32 R8, R31, 0x40, RZ ;  /* 0x000000401f087824 */ /* 0x000fe200078e00ff */
[----:B------:R-:W-:-:S02]  /*1a60*/  IMNMX R3, RZ, R3, !PT ;  /* 0x00000003ff037217 */ /* 0x000fc40007800200 */
[----:B------:R-:W-:Y:S01]  /*1a70*/  LOP3.LUT R156, R7, 0x1c0, RZ, 0xc0, !PT ;  /* 0x000001c0079c7812 */ /* 0x000fe200078ec0ff */
[----:B------:R-:W-:Y:S01]  /*1a80*/  IMAD R2, R2, 0x70, -R9 ;  /* 0x0000007002027824 */ /* 0x000fe200078e0a09 */
[----:B------:R-:W-:Y:S02]  /*1a90*/  LOP3.LUT R146, R8, 0x1c0, RZ, 0xc0, !PT ;  /* 0x000001c008927812 */ /* 0x000fe400078ec0ff */
[----:B------:R-:W-:Y:S02]  /*1aa0*/  SHF.R.U32.HI R214, RZ, 0x3, R156 ;  /* 0x00000003ffd67819 */ /* 0x000fe4000001169c */
[----:B------:R-:W-:-:S04]  /*1ab0*/  IMNMX R2, R2, R0, PT ;  /* 0x0000000002027217 */ /* 0x000fc80003800200 */
[----:B------:R-:W-:Y:S02]  /*1ac0*/  ISETP.GT.AND P0, PT, R2, R3, PT ;  /* 0x000000030200720c */ /* 0x000fe40003f04270 */
[----:B------:R-:W-:Y:S02]  /*1ad0*/  SHF.R.U32.HI R3, RZ, 0x4, R3 ;  /* 0x00000004ff037819 */ /* 0x000fe40000011603 */
[--C-:B--2---:R-:W-:Y:S02]  /*1ae0*/  SHF.R.S32.HI R18, RZ, 0x1f, R6.reuse ;  /* 0x0000001fff127819 */ /* 0x104fe40000011406 */
[----:B------:R-:W-:Y:S01]  /*1af0*/  SHF.R.S32.HI R216, RZ, 0x1f, R6 ;  /* 0x0000001fffd87819 */ /* 0x000fe20000011406 */
[----:B-1----:R-:W-:Y:S01]  /*1b00*/  IMAD.WIDE.U32 R4, R3, 0x24924925, RZ ;  /* 0x2492492503047825 */ /* 0x002fe200078e00ff */
[----:B------:R-:W-:-:S03]  /*1b10*/  LEA.HI R18, R18, R6, RZ, 0x3 ;  /* 0x0000000612127211 */ /* 0x000fc600078f18ff */
[----:B------:R-:W-:Y:S01]  /*1b20*/  IMAD.MOV.U32 R139, RZ, RZ, R5 ;  /* 0x000000ffff8b7224 */ /* 0x000fe200078e0005 */
[----:B------:R-:W-:Y:S02]  /*1b30*/  LOP3.LUT R18, R18, 0xfffffff8, RZ, 0xc0, !PT ;  /* 0xfffffff812127812 */ /* 0x000fe400078ec0ff */
[----:B------:R-:W-:Y:S01]  /*1b40*/  @P0 IADD3 R3, R2, 0x6f, RZ ;  /* 0x0000006f02030810 */ /* 0x000fe20007ffe0ff */
[----:B------:R-:W-:Y:S01]  /*1b50*/  @P0 IMAD.MOV.U32 R2, RZ, RZ, RZ ;  /* 0x000000ffff020224 */ /* 0x000fe200078e00ff */
[----:B------:R-:W-:Y:S01]  /*1b60*/  SHF.R.S32.HI R5, RZ, 0x1f, R34 ;  /* 0x0000001fff057819 */ /* 0x000fe20000011422 */
[----:B------:R-:W-:Y:S02]  /*1b70*/  IMAD.MOV.U32 R4, RZ, RZ, R139 ;  /* 0x000000ffff047224 */ /* 0x000fe400078e008b */
[----:B------:R-:W-:Y:S01]  /*1b80*/  @P0 IMAD.HI R2, R3, -0x6db6db6d, R2 ;  /* 0x9249249303020827 */ /* 0x000fe200078e0202 */
[----:B------:R-:W-:-:S03]  /*1b90*/  LEA.HI R5, R5, R34, RZ, 0x3 ;  /* 0x0000002205057211 */ /* 0x000fc600078f18ff */
[----:B------:R-:W-:Y:S01]  /*1ba0*/  IMAD.IADD R18, R6, 0x1, -R18 ;  /* 0x0000000106127824 */ /* 0x000fe200078e0a12 */
[----:B------:R-:W-:-:S03]  /*1bb0*/  @P0 SHF.R.U32.HI R3, RZ, 0x1f, R2 ;  /* 0x0000001fff030819 */ /* 0x000fc60000011602 */
[----:B------:R-:W-:Y:S01]  /*1bc0*/  IMAD.SHL.U32 R32, R18, 0x8, RZ ;  /* 0x0000000812207824 */ /* 0x000fe200078e00ff */
[----:B------:R-:W-:Y:S01]  /*1bd0*/  @P0 LEA.HI.SX32 R4, R2, R3, 0x1a ;  /* 0x0000000302040211 */ /* 0x000fe200078fd2ff */
[----:B------:R-:W-:Y:S01]  /*1be0*/  IMAD.SHL.U32 R2, R229, 0x40, RZ ;  /* 0x00000040e5027824 */ /* 0x000fe200078e00ff */
[----:B------:R-:W-:Y:S01]  /*1bf0*/  LEA.HI R3, R216, R6, RZ, 0x6 ;  /* 0x00000006d8037211 */ /* 0x000fe200078f30ff */
[----:B------:R-:W-:Y:S01]  /*1c00*/  IMAD.SHL.U32 R6, R30, 0x40, RZ ;  /* 0x000000401e067824 */ /* 0x000fe200078e00ff */
[----:B------:R-:W-:Y:S02]  /*1c10*/  ISETP.GT.AND P0, PT, R4, R139, PT ;  /* 0x0000008b0400720c */ /* 0x000fe40003f04270 */
[----:B------:R-:W-:Y:S01]  /*1c20*/  LOP3.LUT R157, R2, 0x1c0, RZ, 0xc0, !PT ;  /* 0x000001c0029d7812 */ /* 0x000fe200078ec0ff */
[----:B------:R-:W-:Y:S01]  /*1c30*/  IMAD.SHL.U32 R2, R3, 0x8, RZ ;  /* 0x0000000803027824 */ /* 0x000fe200078e00ff */
[----:B------:R-:W-:Y:S02]  /*1c40*/  LOP3.LUT R147, R6, 0x1c0, RZ, 0xc0, !PT ;  /* 0x000001c006937812 */ /* 0x000fe400078ec0ff */
[----:B------:R-:W-:-:S02]  /*1c50*/  SHF.R.U32.HI R200, RZ, 0x3, R157 ;  /* 0x00000003ffc87819 */ /* 0x000fc4000001169d */
[--C-:B------:R-:W-:Y:S02]  /*1c60*/  LOP3.LUT R3, R157, 0x38, R32.reuse, 0xf8, !PT ;  /* 0x000000389d037812 */ /* 0x100fe400078ef820 */
[----:B------:R-:W-:Y:S02]  /*1c70*/  LOP3.LUT R168, R2, 0xfffffe00, RZ, 0xc0, !PT ;  /* 0xfffffe0002a87812 */ /* 0x000fe400078ec0ff */
[----:B------:R-:W-:Y:S01]  /*1c80*/  LOP3.LUT R2, R3, R200, RZ, 0x3c, !PT ;  /* 0x000000c803027212 */ /* 0x000fe200078e3cff */
[----:B------:R-:W-:Y:S01]  /*1c90*/  IMAD.SHL.U32 R3, R5, 0x40, RZ ;  /* 0x0000004005037824 */ /* 0x000fe200078e00ff */
[----:B------:R-:W-:-:S03]  /*1ca0*/  SHF.R.S32.HI R33, RZ, 0x1f, R32 ;  /* 0x0000001fff217819 */ /* 0x000fc60000011420 */
[----:B------:R-:W-:Y:S01]  /*1cb0*/  IMAD.IADD R2, R168, 0x1, R2 ;  /* 0x00000001a8027824 */ /* 0x000fe200078e0202 */
[----:B------:R-:W-:-:S03]  /*1cc0*/  LOP3.LUT R169, R3, 0xfffffe00, RZ, 0xc0, !PT ;  /* 0xfffffe0003a97812 */ /* 0x000fc600078ec0ff */
[----:B------:R-:W-:Y:S01]  /*1cd0*/  IMAD.SHL.U32 R208, R2, 0x2, RZ ;  /* 0x0000000202d07824 */ /* 0x000fe200078e00ff */
[----:B------:R-:W-:Y:S05]  /*1ce0*/  @!P0 BRA `(.L_x_250) ;  /* 0x00006dd000008947 */ /* 0x000fea0003800000 */
[----:B------:R-:W-:-:S04]  /*1cf0*/  ISETP.NE.U32.AND P0, PT, RZ, c[0x0][0x340], PT ;  /* 0x0000d000ff007a0c */ /* 0x000fc80003f05070 */
[----:B------:R-:W-:-:S13]  /*1d00*/  ISETP.NE.AND.EX P3, PT, RZ, c[0x0][0x344], PT, P0 ;  /* 0x0000d100ff007a0c */ /* 0x000fda0003f65300 */
[----:B------:R-:W-:-:S05]  /*1d10*/  @P3 IMAD.WIDE R2, R36, R12, c[0x0][0x340] ;  /* 0x0000d00024023625 */ /* 0x000fca00078e020c */
[----:B------:R1:W2:Y:S01]  /*1d20*/  @P3 LDG.E R20, [R2.64] ;  /* 0x0000000a02143981 */ /* 0x0002a2000c1e1900 */
[----:B------:R-:W-:Y:S01]  /*1d30*/  SHF.R.S32.HI R25, RZ, 0x1f, R229 ;  /* 0x0000001fff197819 */ /* 0x000fe200000114e5 */
[----:B------:R-:W-:Y:S01]  /*1d40*/  IMAD.MOV.U32 R148, RZ, RZ, 0x70 ;  /* 0x00000070ff947424 */ /* 0x000fe200078e00ff */
[----:B------:R-:W-:Y:S01]  /*1d50*/  IADD3 R126, P0, R229, R11, RZ ;  /* 0x0000000be57e7210 */ /* 0x000fe20007f1e0ff */
[----:B------:R-:W-:Y:S01]  /*1d60*/  IMAD.MOV.U32 R179, RZ, RZ, c[0x0][0x238] ;  /* 0x00008e00ffb37624 */ /* 0x000fe200078e00ff */
[----:B------:R-:W-:Y:S01]  /*1d70*/  IADD3 R38, R4, -0x1, RZ ;  /* 0xffffffff04267810 */ /* 0x000fe20007ffe0ff */
[C---:B------:R-:W-:Y:S01]  /*1d80*/  IMAD R186, R148.reuse, c[0x0][0x23c], RZ ;  /* 0x00008f0094ba7a24 */ /* 0x040fe200078e02ff */
[----:B------:R-:W-:Y:S01]  /*1d90*/  LEA.HI.X.SX32 R140, R11, R25, 0x1, P0 ;  /* 0x000000190b8c7211 */ /* 0x000fe200000f0eff */
[----:B------:R-:W-:Y:S01]  /*1da0*/  IMAD.WIDE.U32 R154, R148, c[0x0][0x238], RZ ;  /* 0x00008e00949a7a25 */ /* 0x000fe200078e00ff */
[----:B------:R-:W-:Y:S01]  /*1db0*/  SEL R23, R145, RZ, !P5 ;  /* 0x000000ff91177207 */ /* 0x000fe20006800000 */
[----:B------:R-:W-:Y:S01]  /*1dc0*/  ULDC UR4, c[0x0][0x23c] ;  /* 0x00008f0000047ab9 */ /* 0x000fe20000000800 */
[----:B------:R-:W-:Y:S01]  /*1dd0*/  SEL R22, R36, RZ, !P5 ;  /* 0x000000ff24167207 */ /* 0x000fe20006800000 */
[----:B------:R-:W-:Y:S01]  /*1de0*/  IMAD R5, R140, c[0x0][0x238], RZ ;  /* 0x00008e008c057a24 */ /* 0x000fe200078e02ff */
[----:B------:R-:W-:Y:S01]  /*1df0*/  IADD3 R186, R155, R186, RZ ;  /* 0x000000ba9bba7210 */ /* 0x000fe20007ffe0ff */
[----:B------:R-:W-:Y:S01]  /*1e00*/  IMAD R4, R23, c[0x0][0x248], RZ ;  /* 0x0000920017047a24 */ /* 0x000fe200078e02ff */
[----:B------:R-:W-:Y:S01]  /*1e10*/  ISETP.GE.AND P5, PT, R32, c[0x0][0x1d4], PT ;  /* 0x0000750020007a0c */ /* 0x000fe20003fa6270 */
[----:B------:R-:W-:Y:S01]  /*1e20*/  IMAD R5, R126, c[0x0][0x23c], R5 ;  /* 0x00008f007e057a24 */ /* 0x000fe200078e0205 */
[----:B------:R-:W-:Y:S01]  /*1e30*/  ISETP.GE.AND P4, PT, R209, c[0x0][0x1d4], PT ;  /* 0x00007500d1007a0c */ /* 0x000fe20003f86270 */
[----:B------:R-:W-:Y:S01]  /*1e40*/  IMAD R4, R22, c[0x0][0x24c], R4 ;  /* 0x0000930016047a24 */ /* 0x000fe200078e0204 */
[----:B------:R-:W-:Y:S01]  /*1e50*/  IADD3 R21, R10, R170, RZ ;  /* 0x000000aa0a157210 */ /* 0x000fe20007ffe0ff */
[----:B------:R-:W-:Y:S01]  /*1e60*/  IMAD.MOV.U32 R180, RZ, RZ, 0x5 ;  /* 0x00000005ffb47424 */ /* 0x000fe200078e00ff */
[----:B------:R-:W-:Y:S01]  /*1e70*/  USHF.L.U32 UR5, UR4, 0x6, URZ ;  /* 0x0000000604057899 */ /* 0x000fe2000800063f */
[C---:B------:R-:W-:Y:S01]  /*1e80*/  IMAD.SHL.U32 R213, R179.reuse, 0x20, RZ ;  /* 0x00000020b3d57824 */ /* 0x040fe200078e00ff */
[----:B------:R-:W-:Y:S01]  /*1e90*/  SHF.R.S32.HI R24, RZ, 0x1f, R21 ;  /* 0x0000001fff187819 */ /* 0x000fe20000011415 */
[C---:B------:R-:W-:Y:S01]  /*1ea0*/  IMAD.WIDE.U32 R14, R179.reuse, 0x40, RZ ;  /* 0x00000040b30e7825 */ /* 0x040fe200078e00ff */
[----:B------:R-:W-:Y:S01]  /*1eb0*/  SHF.L.U64.HI R187, R179, R180, c[0x0][0x23c] ;  /* 0x00008f00b3bb7619 */ /* 0x000fe200000102b4 */
[----:B------:R-:W-:Y:S01]  /*1ec0*/  UIMAD UR4, UR4, 0x60, URZ ;  /* 0x00000060040478a4 */ /* 0x000fe2000f8e023f */
[----:B------:R-:W-:Y:S01]  /*1ed0*/  SHF.L.U32 R28, R18, 0x2, RZ ;  /* 0x00000002121c7819 */ /* 0x000fe200000006ff */
[----:B-1----:R-:W-:Y:S01]  /*1ee0*/  IMAD.WIDE.U32 R2, R126, c[0x0][0x238], R32 ;  /* 0x00008e007e027a25 */ /* 0x002fe200078e0020 */
[----:B------:R-:W-:-:S02]  /*1ef0*/  LOP3.LUT R230, R230, 0xfffffffd, RZ, 0xc0, !PT ;  /* 0xfffffffde6e67812 */ /* 0x000fc400078ec0ff */
[----:B------:R-:W-:Y:S01]  /*1f00*/  SHF.R.S32.HI R29, RZ, 0x1f, R28 ;  /* 0x0000001fff1d7819 */ /* 0x000fe2000001141c */
[----:B------:R-:W-:Y:S01]  /*1f10*/  IMAD.IADD R3, R3, 0x1, R5 ;  /* 0x0000000103037824 */ /* 0x000fe200078e0205 */
[----:B------:R-:W-:Y:S01]  /*1f20*/  @P5 LOP3.LUT R230, R230, 0x2, RZ, 0xfc, !PT ;  /* 0x00000002e6e65812 */ /* 0x000fe200078efcff */
[----:B------:R-:W-:Y:S01]  /*1f30*/  IMAD R5, R38, -0x70, R0 ;  /* 0xffffff9026057824 */ /* 0x000fe200078e0200 */
[----:B------:R-:W-:Y:S01]  /*1f40*/  MOV R162, c[0x0][0x290] ;  /* 0x0000a40000a27a02 */ /* 0x000fe20000000f00 */
[----:B------:R-:W-:Y:S01]  /*1f50*/  IMAD.WIDE.U32 R2, R35, c[0x0][0x240], R2 ;  /* 0x0000900023027a25 */ /* 0x000fe200078e0002 */
[----:B------:R-:W-:Y:S02]  /*1f60*/  LOP3.LUT R230, R230, 0xfffffffe, RZ, 0xc0, !PT ;  /* 0xfffffffee6e67812 */ /* 0x000fe400078ec0ff */
[----:B------:R-:W-:Y:S01]  /*1f70*/  IMNMX R5, R5, 0x70, PT ;  /* 0x0000007005057817 */ /* 0x000fe20003800200 */
[----:B------:R-:W-:Y:S01]  /*1f80*/  IMAD R3, R35, c[0x0][0x244], R3 ;  /* 0x0000910023037a24 */ /* 0x000fe200078e0203 */
[----:B------:R-:W-:Y:S01]  /*1f90*/  @P4 LOP3.LUT R230, R230, 0x1, RZ, 0xfc, !PT ;  /* 0x00000001e6e64812 */ /* 0x000fe200078efcff */
[----:B------:R-:W-:Y:S01]  /*1fa0*/  IMAD R13, R25, c[0x0][0x280], RZ ;  /* 0x0000a000190d7a24 */ /* 0x000fe200078e02ff */
[----:B------:R-:W-:Y:S01]  /*1fb0*/  SHF.R.U32.HI R26, RZ, 0x3, R146 ;  /* 0x00000003ff1a7819 */ /* 0x000fe20000011692 */
[----:B------:R-:W-:Y:S01]  /*1fc0*/  IMAD.IADD R8, R5, 0x1, -R229 ;  /* 0x0000000105087824 */ /* 0x000fe200078e0ae5 */
[----:B------:R-:W-:Y:S01]  /*1fd0*/  SHF.R.U32.HI R27, RZ, 0x3, R147 ;  /* 0x00000003ff1b7819 */ /* 0x000fe20000011693 */
[----:B------:R-:W-:Y:S01]  /*1fe0*/  IMAD.WIDE.U32 R124, R22, c[0x0][0x248], R2 ;  /* 0x00009200167c7a25 */ /* 0x000fe200078e0002 */
[----:B------:R-:W-:-:S02]  /*1ff0*/  SHF.R.S32.HI R3, RZ, 0x1f, R38 ;  /* 0x0000001fff037819 */ /* 0x000fc40000011426 */
[----:B------:R-:W-:Y:S01]  /*2000*/  ISETP.GE.AND P0, PT, R8, 0x1, PT ;  /* 0x000000010800780c */ /* 0x000fe20003f06270 */
[----:B------:R-:W-:Y:S01]  /*2010*/  IMAD R2, R186, R38, RZ ;  /* 0x00000026ba027224 */ /* 0x000fe200078e02ff */
[----:B------:R-:W-:Y:S01]  /*2020*/  MOV R122, R124 ;  /* 0x0000007c007a7202 */ /* 0x000fe20000000f00 */
[----:B------:R-:W-:Y:S01]  /*2030*/  IMAD.IADD R123, R125, 0x1, R4 ;  /* 0x000000017d7b7824 */ /* 0x000fe200078e0204 */
[----:B------:R-:W-:Y:S01]  /*2040*/  ISETP.GE.AND P2, PT, R8, 0x21, PT ;  /* 0x000000210800780c */ /* 0x000fe20003f46270 */
[----:B------:R-:W-:Y:S01]  /*2050*/  IMAD R4, R3, R154, R2 ;  /* 0x0000009a03047224 */ /* 0x000fe200078e0202 */
[----:B------:R-:W-:Y:S01]  /*2060*/  SHF.L.U64.HI R167, R162, R180, c[0x0][0x294] ;  /* 0x0000a500a2a77619 */ /* 0x000fe200000102b4 */
[----:B------:R-:W-:-:S04]  /*2070*/  IMAD.WIDE.U32 R2, R38, R154, R122 ;  /* 0x0000009a26027225 */ /* 0x000fc800078e007a */
[----:B------:R-:W-:Y:S01]  /*2080*/  IMAD R13, R229, c[0x0][0x284], R13 ;  /* 0x0000a100e50d7a24 */ /* 0x000fe200078e020d */
[----:B------:R-:W-:Y:S01]  /*2090*/  IADD3 R3, R3, R4, RZ ;  /* 0x0000000403037210 */ /* 0x000fe20007ffe0ff */
[----:B------:R-:W-:Y:S01]  /*20a0*/  IMAD.WIDE.U32 R10, R21, c[0x0][0x1e0], RZ ;  /* 0x00007800150a7a25 */ /* 0x000fe200078e00ff */
[----:B------:R-:W-:-:S03]  /*20b0*/  @P0 LEA R4, P1, R2, c[0x0][0x220], 0x1 ;  /* 0x0000880002040a11 */ /* 0x000fc600078208ff */
[----:B------:R-:W-:Y:S01]  /*20c0*/  IMAD.WIDE.U32 R198, R229, c[0x0][0x1e0], RZ ;  /* 0x00007800e5c67a25 */ /* 0x000fe200078e00ff */
[----:B------:R-:W-:Y:S02]  /*20d0*/  @P0 LEA.HI.X R5, R2, c[0x0][0x224], R3, 0x1, P1 ;  /* 0x0000890002050a11 */ /* 0x000fe400008f0c03 */
[----:B------:R-:W-:Y:S01]  /*20e0*/  @P2 IADD3 R7, P1, R213, R2, RZ ;  /* 0x00000002d5072210 */ /* 0x000fe20007f3e0ff */
[----:B------:R-:W-:Y:S02]  /*20f0*/  IMAD.WIDE.U32 R164, R179, 0x60, RZ ;  /* 0x00000060b3a47825 */ /* 0x000fe400078e00ff */
[----:B------:R-:W-:Y:S01]  /*2100*/  @!PT LDS RZ, [RZ] ;  /* 0x00000000fffff984 */ /* 0x000fe20000000800 */
[----:B------:R-:W-:Y:S01]  /*2110*/  @!PT LDS RZ, [RZ] ;  /* 0x00000000fffff984 */ /* 0x000fe20000000800 */
[----:B------:R-:W-:Y:S01]  /*2120*/  @!PT LDS RZ, [RZ] ;  /* 0x00000000fffff984 */ /* 0x000fe20000000800 */
[----:B------:R1:W-:Y:S02]  /*2130*/  @P0 LDGSTS.E.BYPASS.LTC128B.128 [R208+0x8100], [R4.64], !P5 ;  /* 0x0810000004d00fae */ /* 0x0003e4000e901d4a */
[----:B------:R-:W-:Y:S01]  /*2140*/  @P2 IMAD.X R9, R3, 0x1, R187, P1 ;  /* 0x0000000103092824 */ /* 0x000fe200008e06bb */
[C---:B------:R-:W-:Y:S01]  /*2150*/  @P2 LEA R6, P1, R7.reuse, c[0x0][0x220], 0x1 ;  /* 0x0000880007062a11 */ /* 0x040fe200078208ff */
[----:B------:R1:W-:Y:S01]  /*2160*/  @P0 LDGSTS.E.BYPASS.LTC128B.128 [R208+0xb900], [R4.64+0x80], !P4 ;  /* 0x0b90008004d00fae */ /* 0x0003e2000e101d4a */
[----:B------:R-:W-:Y:S01]  /*2170*/  ISETP.GT.AND P0, PT, R8, 0x60, PT ;  /* 0x000000600800780c */ /* 0x000fe20003f04270 */
[----:B------:R-:W-:Y:S01]  /*2180*/  IMAD.MOV.U32 R159, RZ, RZ, c[0x0][0x280] ;  /* 0x0000a000ff9f7624 */ /* 0x000fe200078e00ff */
[----:B------:R-:W-:Y:S01]  /*2190*/  @P2 LEA.HI.X R7, R7, c[0x0][0x224], R9, 0x1, P1 ;  /* 0x0000890007072a11 */ /* 0x000fe200008f0c09 */
[----:B------:R-:W-:Y:S01]  /*21a0*/  IMAD R9, R24, c[0x0][0x1e0], RZ ;  /* 0x0000780018097a24 */ /* 0x000fe200078e02ff */
[----:B------:R-:W-:Y:S01]  /*21b0*/  ISETP.GE.AND P1, PT, R8, 0x41, PT ;  /* 0x000000410800780c */ /* 0x000fe20003f26270 */
[----:B------:R-:W-:Y:S01]  /*21c0*/  IMAD R8, R25, c[0x0][0x290], RZ ;  /* 0x0000a40019087a24 */ /* 0x000fe200078e02ff */
[----:B------:R-:W-:Y:S01]  /*21d0*/  IADD3 R181, R165, UR4, RZ ;  /* 0x00000004a5b57c10 */ /* 0x000fe2000fffe0ff */
[----:B------:R3:W-:Y:S01]  /*21e0*/  @P2 LDGSTS.E.BYPASS.LTC128B.128 [R210+0x9100], [R6.64], !P5 ;  /* 0x0910000006d22fae */ /* 0x0007e2000e901d4a */
[----:B------:R-:W-:Y:S01]  /*21f0*/  IMAD R9, R21, c[0x0][0x1e4], R9 ;  /* 0x0000790015097a24 */ /* 0x000fe200078e0209 */
[----:B------:R-:W-:Y:S01]  /*2200*/  SHF.L.U64.HI R166, R159, R180, c[0x0][0x284] ;  /* 0x0000a1009fa67619 */ /* 0x000fe200000102b4 */
[----:B------:R-:W-:Y:S01]  /*2210*/  IMAD R12, R229, c[0x0][0x294], R8 ;  /* 0x0000a500e50c7a24 */ /* 0x000fe200078e0208 */
[----:B------:R3:W-:Y:S01]  /*2220*/  @P2 LDGSTS.E.BYPASS.LTC128B.128 [R210+0xc900], [R6.64+0x80], !P4 ;  /* 0x0c90008006d22fae */ /* 0x0007e2000e101d4a */
[----:B------:R-:W-:Y:S01]  /*2230*/  IMAD.MOV.U32 R215, RZ, RZ, c[0x0][0x27c] ;  /* 0x00009f00ffd77624 */ /* 0x000fe200078e00ff */
[----:B------:R-:W-:Y:S01]  /*2240*/  SHF.L.U32 R190, R159, 0x5, RZ ;  /* 0x000000059fbe7819 */ /* 0x000fe200000006ff */
[----:B------:R-:W-:-:S02]  /*2250*/  IMAD.SHL.U32 R191, R162, 0x20, RZ ;  /* 0x00000020a2bf7824 */ /* 0x000fc400078e00ff */
[----:B-1----:R-:W-:-:S04]  /*2260*/  IMAD.WIDE.U32 R4, R229, c[0x0][0x280], R32 ;  /* 0x0000a000e5047a25 */ /* 0x002fc800078e0020 */
[----:B------:R-:W-:Y:S01]  /*2270*/  IMAD.IADD R17, R13, 0x1, R5 ;  /* 0x000000010d117824 */ /* 0x000fe200078e0205 */
[----:B------:R-:W-:Y:S01]  /*2280*/  MOV R16, R4 ;  /* 0x0000000400107202 */ /* 0x000fe20000000f00 */
[----:B------:R-:W-:Y:S02]  /*2290*/  IMAD.IADD R5, R11, 0x1, R9 ;  /* 0x000000010b057824 */ /* 0x000fe400078e0209 */
[----:B------:R-:W-:Y:S02]  /*22a0*/  IMAD.MOV.U32 R4, RZ, RZ, R10 ;  /* 0x000000ffff047224 */ /* 0x000fe400078e000a */
[----:B------:R-:W-:Y:S01]  /*22b0*/  IMAD.WIDE.U32 R10, R229, c[0x0][0x290], R28 ;  /* 0x0000a400e50a7a25 */ /* 0x000fe200078e001c */
[----:B---3--:R-:W-:-:S03]  /*22c0*/  @P1 IADD3 R6, P2, R2, R14, RZ ;  /* 0x0000000e02061210 */ /* 0x008fc60007f5e0ff */
[----:B------:R-:W-:Y:S01]  /*22d0*/  IMAD.WIDE.U32 R18, R35, c[0x0][0x1e8], R4 ;  /* 0x00007a0023127a25 */ /* 0x000fe200078e0004 */
[----:B------:R-:W-:Y:S02]  /*22e0*/  @P1 IADD3.X R7, R3, UR5, R15, P2, !PT ;  /* 0x0000000503071c10 */ /* 0x000fe400097fe40f */
[----:B------:R-:W-:Y:S01]  /*22f0*/  @P1 LEA R14, P2, R6, c[0x0][0x220], 0x1 ;  /* 0x00008800060e1a11 */ /* 0x000fe200078408ff */
[----:B------:R-:W-:-:S03]  /*2300*/  @P0 IMAD.WIDE.U32 R2, R179, 0x60, R2 ;  /* 0x00000060b3020825 */ /* 0x000fc600078e0002 */
[----:B------:R-:W-:Y:S01]  /*2310*/  @P1 LEA.HI.X R15, R6, c[0x0][0x224], R7, 0x1, P2 ;  /* 0x00008900060f1a11 */ /* 0x000fe200010f0c07 */
[----:B------:R-:W-:Y:S01]  /*2320*/  IMAD.WIDE.U32 R6, R229, c[0x0][0x290], R32 ;  /* 0x0000a400e5067a25 */ /* 0x000fe200078e0020 */
[----:B------:R-:W-:-:S03]  /*2330*/  @P0 IADD3 R3, R3, UR4, RZ ;  /* 0x0000000403030c10 */ /* 0x000fc6000fffe0ff */
[----:B------:R-:W-:Y:S01]  /*2340*/  IMAD.WIDE.U32 R8, R229, c[0x0][0x280], R28 ;  /* 0x0000a000e5087a25 */ /* 0x000fe200078e001c */
[----:B------:R1:W-:Y:S01]  /*2350*/  @P1 LDGSTS.E.BYPASS.LTC128B.128 [R210+0xa100], [R14.64], !P5 ;  /* 0x0a1000000ed21fae */ /* 0x0003e2000e901d4a */
[----:B------:R-:W-:Y:S02]  /*2360*/  MOV R4, R6 ;  /* 0x0000000600047202 */ /* 0x000fe40000000f00 */
[----:B------:R-:W-:Y:S01]  /*2370*/  IMAD.IADD R5, R12, 0x1, R7 ;  /* 0x000000010c057824 */ /* 0x000fe200078e0207 */
[----:B------:R-:W-:Y:S01]  /*2380*/  IADD3 R9, R9, R13, RZ ;  /* 0x0000000d09097210 */ /* 0x000fe20007ffe0ff */
[----:B------:R-:W-:Y:S01]  /*2390*/  IMAD.IADD R7, R11, 0x1, R12 ;  /* 0x000000010b077824 */ /* 0x000fe200078e020c */
[C---:B------:R-:W-:Y:S01]  /*23a0*/  @P0 LEA R12, P2, R2.reuse, c[0x0][0x220], 0x1 ;  /* 0x00008800020c0a11 */ /* 0x040fe200078408ff */
[----:B------:R1:W-:Y:S01]  /*23b0*/  @P1 LDGSTS.E.BYPASS.LTC128B.128 [R210+0xd900], [R14.64+0x80], !P4 ;  /* 0x0d9000800ed21fae */ /* 0x0003e2000e101d4a */
[----:B------:R-:W-:Y:S01]  /*23c0*/  IMAD.MOV.U32 R6, RZ, RZ, R10 ;  /* 0x000000ffff067224 */ /* 0x000fe200078e000a */
[----:B------:R-:W-:Y:S01]  /*23d0*/  MOV R10, R18 ;  /* 0x00000012000a7202 */ /* 0x000fe20000000f00 */
[----:B------:R-:W-:Y:S01]  /*23e0*/  IMAD R11, R35, c[0x0][0x1ec], R19 ;  /* 0x00007b00230b7a24 */ /* 0x000fe200078e0213 */
[----:B------:R-:W-:Y:S01]  /*23f0*/  @P0 LEA.HI.X R13, R2, c[0x0][0x224], R3, 0x1, P2 ;  /* 0x00008900020d0a11 */ /* 0x000fe200010f0c03 */
[----:B-----5:R-:W-:Y:S01]  /*2400*/  IMAD.WIDE.U32 R108, R144, c[0x0][0x280], R16 ;  /* 0x0000a000906c7a25 */ /* 0x020fe200078e0010 */
[----:B------:R-:W-:-:S02]  /*2410*/  SHF.R.S32.HI R2, RZ, 0x1f, R144 ;  /* 0x0000001fff027819 */ /* 0x000fc40000011490 */
[----:B------:R-:W-:Y:S01]  /*2420*/  SHF.R.S32.HI R3, RZ, 0x1f, R31 ;  /* 0x0000001fff037819 */ /* 0x000fe2000001141f */
[----:B------:R3:W-:Y:S01]  /*2430*/  @P0 LDGSTS.E.BYPASS.LTC128B.128 [R210+0xb100], [R12.64], !P5 ;  /* 0x0b1000000cd20fae */ /* 0x0007e2000e901d4a */
[----:B------:R-:W-:Y:S02]  /*2440*/  IMAD.WIDE.U32 R106, R144, c[0x0][0x290], R4 ;  /* 0x0000a400906a7a25 */ /* 0x000fe400078e0004 */
[----:B------:R-:W-:Y:S01]  /*2450*/  LEA.HI R3, R3, R31, RZ, 0x3 ;  /* 0x0000001f03037211 */ /* 0x000fe200078f18ff */
[----:B------:R3:W-:Y:S01]  /*2460*/  @P0 LDGSTS.E.BYPASS.LTC128B.128 [R210+0xe900], [R12.64+0x80], !P4 ;  /* 0x0e9000800cd20fae */ /* 0x0007e2000e101d4a */
[----:B------:R-:W-:Y:S02]  /*2470*/  IMAD R18, R2, c[0x0][0x290], RZ ;  /* 0x0000a40002127a24 */ /* 0x000fe400078e02ff */
[----:B------:R-:W-:Y:S01]  /*2480*/  IMAD.WIDE.U32 R102, R144, c[0x0][0x290], R6 ;  /* 0x0000a40090667a25 */ /* 0x000fe200078e0006 */
[----:B------:R-:W0:Y:S01]  /*2490*/  LDGDEPBAR ;  /* 0x00000000000079af */ /* 0x000e220000000000 */
[----:B------:R-:W-:Y:S02]  /*24a0*/  WARPSYNC 0xffffffff ;  /* 0xffffffff00007948 */ /* 0x000fe40003800000 */
[----:B------:R-:W-:-:S02]  /*24b0*/  IMAD.SHL.U32 R19, R3, 0x40, RZ ;  /* 0x0000004003137824 */ /* 0x000fc400078e00ff */
[C---:B------:R-:W-:Y:S02]  /*24c0*/  IMAD R3, R144.reuse, c[0x0][0x294], R18 ;  /* 0x0000a50090037a24 */ /* 0x040fe400078e0212 */
[----:B------:R-:W-:Y:S01]  /*24d0*/  IMAD.WIDE.U32 R104, R144, c[0x0][0x280], R8 ;  /* 0x0000a00090687a25 */ /* 0x000fe200078e0008 */
[----:B------:R-:W-:Y:S02]  /*24e0*/  LOP3.LUT R19, R19, 0xfffffe00, RZ, 0xc0, !PT ;  /* 0xfffffe0013137812 */ /* 0x000fe400078ec0ff */
[----:B-1----:R-:W-:Y:S02]  /*24f0*/  SHF.R.S32.HI R15, RZ, 0x1f, R30 ;  /* 0x0000001fff0f7819 */ /* 0x002fe4000001141e */
[----:B------:R-:W-:Y:S02]  /*2500*/  IADD3 R117, R3, R107, RZ ;  /* 0x0000006b03757210 */ /* 0x000fe40007ffe0ff */
[----:B------:R-:W-:Y:S02]  /*2510*/  LEA.HI R15, R15, R30, RZ, 0x3 ;  /* 0x0000001e0f0f7211 */ /* 0x000fe400078f18ff */
[----:B------:R-:W-:-:S02]  /*2520*/  IADD3 R115, R103, R3, RZ ;  /* 0x0000000367737210 */ /* 0x000fc40007ffe0ff */
[----:B------:R-:W-:-:S04]  /*2530*/  SHF.L.U32 R15, R15, 0x6, RZ ;  /* 0x000000060f0f7819 */ /* 0x000fc800000006ff */
[----:B------:R-:W-:Y:S01]  /*2540*/  LOP3.LUT R15, R15, 0xfffffe00, RZ, 0xc0, !PT ;  /* 0xfffffe000f0f7812 */ /* 0x000fe200078ec0ff */
[----:B---3--:R-:W-:Y:S01]  /*2550*/  IMAD R13, R2, c[0x0][0x280], RZ ;  /* 0x0000a000020d7a24 */ /* 0x008fe200078e02ff */
[----:B------:R-:W-:Y:S01]  /*2560*/  SHF.L.U32 R12, R215, 0x1, RZ ;  /* 0x00000001d70c7819 */ /* 0x000fe200000006ff */
[----:B------:R-:W-:Y:S02]  /*2570*/  IMAD R2, R25, c[0x0][0x1e0], RZ ;  /* 0x0000780019027a24 */ /* 0x000fe400078e02ff */
[----:B------:R-:W-:Y:S02]  /*2580*/  IMAD R13, R144, c[0x0][0x284], R13 ;  /* 0x0000a100900d7a24 */ /* 0x000fe400078e020d */
[----:B------:R-:W-:Y:S02]  /*2590*/  IMAD R14, R229, c[0x0][0x1e4], R2 ;  /* 0x00007900e50e7a24 */ /* 0x000fe400078e0202 */
[----:B------:R-:W-:Y:S01]  /*25a0*/  IMAD.IADD R116, R105, 0x1, R13 ;  /* 0x0000000169747824 */ /* 0x000fe200078e020d */
[----:B------:R-:W-:Y:S01]  /*25b0*/  IADD3 R119, R13, R109, RZ ;  /* 0x0000006d0d777210 */ /* 0x000fe20007ffe0ff */
[----:B------:R-:W-:Y:S01]  /*25c0*/  IMAD.IADD R138, R199, 0x1, R14 ;  /* 0x00000001c78a7824 */ /* 0x000fe200078e020e */
[----:B--2---:R-:W-:Y:S01]  /*25d0*/  @P3 SHF.R.S32.HI R2, RZ, 0x1f, R20 ;  /* 0x0000001fff023819 */ /* 0x004fe20000011414 */
[----:B------:R-:W-:Y:S01]  /*25e0*/  @!P3 IMAD.MOV.U32 R2, RZ, RZ, R145 ;  /* 0x000000ffff02b224 */ /* 0x000fe200078e0091 */
[----:B------:R-:W-:-:S04]  /*25f0*/  @!P3 MOV R20, R36 ;  /* 0x000000240014b202 */ /* 0x000fc80000000f00 */
[----:B------:R-:W-:Y:S02]  /*2600*/  SEL R14, R2, RZ, !P6 ;  /* 0x000000ff020e7207 */ /* 0x000fe40007000000 */
[----:B------:R-:W-:-:S03]  /*2610*/  SEL R18, R20, RZ, !P6 ;  /* 0x000000ff14127207 */ /* 0x000fc60007000000 */
[----:B------:R-:W-:Y:S02]  /*2620*/  IMAD R2, R14, c[0x0][0x1f0], RZ ;  /* 0x00007c000e027a24 */ /* 0x000fe400078e02ff */
[----:B------:R-:W-:-:S04]  /*2630*/  IMAD.WIDE.U32 R92, R18, c[0x0][0x1f0], R10 ;  /* 0x00007c00125c7a25 */ /* 0x000fc800078e000a */
[----:B------:R-:W-:Y:S01]  /*2640*/  IMAD R2, R18, c[0x0][0x1f4], R2 ;  /* 0x00007d0012027a24 */ /* 0x000fe200078e0202 */
[----:B------:R-:W-:-:S03]  /*2650*/  IADD3 R118, P1, P0, R92, R198, R32 ;  /* 0x000000c65c767210 */ /* 0x000fc6000783e020 */
[----:B------:R-:W-:-:S05]  /*2660*/  IMAD.IADD R95, R93, 0x1, R2 ;  /* 0x000000015d5f7824 */ /* 0x000fca00078e0202 */
[----:B------:R-:W-:Y:S02]  /*2670*/  IADD3.X R114, R95, R138, R33, P1, P0 ;  /* 0x0000008a5f727210 */ /* 0x000fe40000fe0421 */
[----:B------:R-:W-:Y:S01]  /*2680*/  ISETP.GE.AND P0, PT, R32, c[0x0][0x27c], PT ;  /* 0x00009f0020007a0c */ /* 0x000fe20003f06270 */
[--C-:B------:R-:W-:Y:S01]  /*2690*/  IMAD.WIDE.U32 R2, R35, c[0x0][0x260], R32.reuse ;  /* 0x0000980023027a25 */ /* 0x100fe200078e0020 */
[----:B------:R-:W-:Y:S01]  /*26a0*/  ISETP.GE.AND P2, PT, R215, 0x1, PT ;  /* 0x00000001d700780c */ /* 0x000fe20003f46270 */
[----:B------:R-:W-:Y:S01]  /*26b0*/  BAR.SYNC.DEFER_BLOCKING 0x0 ;  /* 0x0000000000007b1d */ /* 0x000fe20000010000 */
[----:B------:R-:W-:Y:S01]  /*26c0*/  SEL R6, RZ, c[0x0][0x27c], !P0 ;  /* 0x00009f00ff067a07 */ /* 0x000fe20004000000 */
[----:B------:R-:W-:Y:S01]  /*26d0*/  IMAD.WIDE.U32 R4, R35, c[0x0][0x210], R32 ;  /* 0x0000840023047a25 */ /* 0x000fe200078e0020 */
[----:B------:R-:W-:Y:S02]  /*26e0*/  LOP3.LUT R230, R230, 0xfffffff7, RZ, 0xc0, !PT ;  /* 0xfffffff7e6e67812 */ /* 0x000fe400078ec0ff */
[----:B------:R-:W-:Y:S01]  /*26f0*/  IADD3 R142, P1, R229, R21, RZ ;  /* 0x00000015e58e7210 */ /* 0x000fe20007f3e0ff */
[----:B------:R-:W-:Y:S01]  /*2700*/  IMAD.IADD R6, R32, 0x1, R6 ;  /* 0x0000000120067824 */ /* 0x000fe200078e0206 */
[----:B------:R-:W-:Y:S01]  /*2710*/  ULDC.U8 UR6, c[0x0][0x298] ;  /* 0x0000a60000067ab9 */ /* 0x000fe20000000000 */
[C---:B------:R-:W-:Y:S01]  /*2720*/  IMAD R3, R35.reuse, c[0x0][0x264], R3 ;  /* 0x0000990023037a24 */ /* 0x040fe200078e0203 */
[----:B------:R-:W-:Y:S01]  /*2730*/  ULDC UR8, c[0x0][0x1e4] ;  /* 0x0000790000087ab9 */ /* 0x000fe20000000800 */
[----:B------:R-:W-:Y:S01]  /*2740*/  @P0 IADD3 R12, -R12, c[0x0][0x1d4], RZ ;  /* 0x000075000c0c0a10 */ /* 0x000fe20007ffe1ff */
[----:B------:R-:W-:Y:S01]  /*2750*/  IMAD R5, R35, c[0x0][0x214], R5 ;  /* 0x0000850023057a24 */ /* 0x000fe200078e0205 */
[----:B------:R-:W-:Y:S01]  /*2760*/  ISETP.NE.AND P0, PT, RZ, UR6, PT ;  /* 0x00000006ff007c0c */ /* 0x000fe2000bf05270 */
[----:B------:R-:W-:Y:S01]  /*2770*/  IMAD.WIDE.U32 R100, R22, c[0x0][0x268], R2 ;  /* 0x00009a0016647a25 */ /* 0x000fe200078e0002 */
[----:B------:R-:W-:Y:S01]  /*2780*/  SHF.R.S32.HI R7, RZ, 0x1f, R12 ;  /* 0x0000001fff077819 */ /* 0x000fe2000001140c */
[----:B------:R-:W-:Y:S01]  /*2790*/  UMOV UR7, 0x60 ;  /* 0x0000006000077882 */ /* 0x000fe20000000000 */
[----:B------:R-:W-:Y:S01]  /*27a0*/  @P2 LOP3.LUT R230, R230, 0x8, RZ, 0xfc, !PT ;  /* 0x00000008e6e62812 */ /* 0x000fe200078efcff */
[----:B------:R-:W-:Y:S01]  /*27b0*/  IMAD.WIDE.U32 R98, R18, c[0x0][0x218], R4 ;  /* 0x0000860012627a25 */ /* 0x000fe200078e0004 */
[----:B------:R-:W-:Y:S01]  /*27c0*/  LEA.HI R9, R7, R12, RZ, 0x4 ;  /* 0x0000000c07097211 */ /* 0x000fe200078f20ff */
[----:B------:R-:W-:Y:S01]  /*27d0*/  ULDC UR5, c[0x0][0x284] ;  /* 0x0000a10000057ab9 */ /* 0x000fe20000000800 */
[----:B------:R-:W-:Y:S01]  /*27e0*/  SHF.R.S32.HI R7, RZ, 0x1f, R6 ;  /* 0x0000001fff077819 */ /* 0x000fe20000011406 */
[----:B------:R-:W-:Y:S01]  /*27f0*/  IMAD R8, R23, c[0x0][0x268], RZ ;  /* 0x00009a0017087a24 */ /* 0x000fe200078e02ff */
[----:B------:R-:W-:Y:S01]  /*2800*/  SHF.R.S32.HI R3, RZ, 0x4, R9 ;  /* 0x00000004ff037819 */ /* 0x000fe20000011409 */
[----:B------:R-:W-:Y:S01]  /*2810*/  IMAD R10, R14, c[0x0][0x218], RZ ;  /* 0x000086000e0a7a24 */ /* 0x000fe200078e02ff */
[CC--:B------:R-:W-:Y:S01]  /*2820*/  LEA.HI R2, R7.reuse, R6.reuse, RZ, 0x3 ;  /* 0x0000000607027211 */ /* 0x0c0fe200078f18ff */
[----:B------:R-:W-:Y:S01]  /*2830*/  IMAD R16, R22, c[0x0][0x26c], R8 ;  /* 0x00009b0016107a24 */ /* 0x000fe200078e0208 */
[----:B------:R-:W-:Y:S01]  /*2840*/  LEA.HI R6, R7, R6, RZ, 0x6 ;  /* 0x0000000607067211 */ /* 0x000fe200078f30ff */
[----:B------:R-:W-:Y:S01]  /*2850*/  IMAD R17, R18, c[0x0][0x21c], R10 ;  /* 0x0000870012117a24 */ /* 0x000fe200078e020a */
[----:B------:R-:W-:Y:S01]  /*2860*/  LOP3.LUT R5, R157, 0x38, R2, 0xf8, !PT ;  /* 0x000000389d057812 */ /* 0x000fe200078ef802 */
[----:B------:R-:W-:Y:S01]  /*2870*/  ULDC UR4, c[0x0][0x294] ;  /* 0x0000a50000047ab9 */ /* 0x000fe20000000800 */
[----:B------:R-:W-:Y:S01]  /*2880*/  LEA.HI.SX32 R3, R2, R3, 0x1d ;  /* 0x0000000302037211 */ /* 0x000fe200078feaff */
[----:B------:R-:W-:Y:S01]  /*2890*/  IMAD.MOV.U32 R178, RZ, RZ, 0x6 ;  /* 0x00000006ffb27424 */ /* 0x000fe200078e00ff */
[----:B------:R-:W-:Y:S01]  /*28a0*/  SHF.R.S32.HI R4, RZ, 0x6, R6 ;  /* 0x00000006ff047819 */ /* 0x000fe20000011406 */
[----:B------:R-:W-:Y:S01]  /*28b0*/  UIMAD UR8, UR8, 0x60, URZ ;  /* 0x00000060080878a4 */ /* 0x000fe2000f8e023f */
[----:B------:R-:W-:Y:S01]  /*28c0*/  LOP3.LUT R6, R156, 0x38, R2, 0xf8, !PT ;  /* 0x000000389c067812 */ /* 0x000fe200078ef802 */
[----:B------:R-:W-:Y:S01]  /*28d0*/  IMAD.SHL.U32 R94, R3, 0x8, RZ ;  /* 0x00000008035e7824 */ /* 0x000fe200078e00ff */
[----:B------:R-:W-:Y:S01]  /*28e0*/  LOP3.LUT R11, R5, R200, RZ, 0x3c, !PT ;  /* 0x000000c8050b7212 */ /* 0x000fe200078e3cff */
[C---:B------:R-:W-:Y:S01]  /*28f0*/  IMAD R7, R4.reuse, 0x1c00, R169 ;  /* 0x00001c0004077824 */ /* 0x040fe200078e02a9 */
[----:B------:R-:W-:Y:S01]  /*2900*/  SHF.R.S32.HI R5, RZ, 0x1f, R3 ;  /* 0x0000001fff057819 */ /* 0x000fe20000011403 */
[----:B------:R-:W-:Y:S01]  /*2910*/  IMAD R8, R4, 0x1c00, R168 ;  /* 0x00001c0004087824 */ /* 0x000fe200078e02a8 */
[--C-:B------:R-:W-:Y:S01]  /*2920*/  LOP3.LUT R9, R146, 0x38, R2.reuse, 0xf8, !PT ;  /* 0x0000003892097812 */ /* 0x100fe200078ef802 */
[----:B------:R-:W-:Y:S01]  /*2930*/  IMAD R10, R4, 0x1c00, R19 ;  /* 0x00001c00040a7824 */ /* 0x000fe200078e0213 */
[----:B------:R-:W-:Y:S01]  /*2940*/  LOP3.LUT R6, R6, R214, RZ, 0x3c, !PT ;  /* 0x000000d606067212 */ /* 0x000fe200078e3cff */
[----:B------:R-:W-:Y:S01]  /*2950*/  IMAD.IADD R14, R8, 0x1, R11 ;  /* 0x00000001080e7824 */ /* 0x000fe200078e020b */
[----:B------:R-:W-:Y:S01]  /*2960*/  LEA.HI R5, R5, R3, RZ, 0x3 ;  /* 0x0000000305057211 */ /* 0x000fe200078f18ff */
[----:B------:R-:W-:Y:S01]  /*2970*/  UIMAD UR5, UR7, UR5, URZ ;  /* 0x00000005070572a4 */ /* 0x000fe2000f8e023f */
[----:B------:R-:W-:Y:S01]  /*2980*/  LOP3.LUT R9, R9, R26, RZ, 0x3c, !PT ;  /* 0x0000001a09097212 */ /* 0x000fe200078e3cff */
[----:B------:R-:W-:Y:S01]  /*2990*/  UIMAD UR4, UR7, UR4, URZ ;  /* 0x00000004070472a4 */ /* 0x000fe2000f8e023f */
[----:B------:R-:W-:Y:S01]  /*29a0*/  IADD3 R13, R7, R6, RZ ;  /* 0x00000006070d7210 */ /* 0x000fe20007ffe0ff */
[----:B------:R-:W-:Y:S01]  /*29b0*/  IMAD R175, R148, c[0x0][0x1e4], RZ ;  /* 0x0000790094af7a24 */ /* 0x000fe200078e02ff */
[----:B------:R-:W-:Y:S01]  /*29c0*/  LOP3.LUT R6, R147, 0x38, R2, 0xf8, !PT ;  /* 0x0000003893067812 */ /* 0x000fe200078ef802 */
[----:B------:R-:W-:Y:S01]  /*29d0*/  IMAD.IADD R12, R10, 0x1, R9 ;  /* 0x000000010a0c7824 */ /* 0x000fe200078e0209 */
[----:B------:R-:W-:Y:S01]  /*29e0*/  SHF.R.S32.HI R3, RZ, 0x3, R5 ;  /* 0x00000003ff037819 */ /* 0x000fe20000011405 */
[----:B------:R-:W-:Y:S01]  /*29f0*/  IMAD R9, R4, 0x1c00, R15 ;  /* 0x00001c0004097824 */ /* 0x000fe200078e020f */
[--C-:B------:R-:W-:Y:S01]  /*2a00*/  LOP3.LUT R5, R146, 0x38, R94.reuse, 0xf8, !PT ;  /* 0x0000003892057812 */ /* 0x100fe200078ef85e */
[----:B------:R-:W-:Y:S01]  /*2a10*/  IMAD R176, R148, c[0x0][0x284], RZ ;  /* 0x0000a10094b07a24 */ /* 0x000fe200078e02ff */
[-C--:B------:R-:W-:Y:S01]  /*2a20*/  LOP3.LUT R8, R6, R27.reuse, RZ, 0x3c, !PT ;  /* 0x0000001b06087212 */ /* 0x080fe200078e3cff */
[----:B------:R-:W-:Y:S01]  /*2a30*/  IMAD R6, R3, 0x1c00, R19 ;  /* 0x00001c0003067824 */ /* 0x000fe200078e0213 */
[----:B------:R-:W-:Y:S01]  /*2a40*/  LOP3.LUT R4, R147, 0x38, R94, 0xf8, !PT ;  /* 0x0000003893047812 */ /* 0x000fe200078ef85e */
[----:B------:R-:W-:Y:S01]  /*2a50*/  IMAD R7, R3, 0x1c00, R15 ;  /* 0x00001c0003077824 */ /* 0x000fe200078e020f */
[----:B------:R-:W-:Y:S01]  /*2a60*/  LOP3.LUT R5, R5, R26, RZ, 0x3c, !PT ;  /* 0x0000001a05057212 */ /* 0x000fe200078e3cff */
[----:B------:R-:W-:Y:S01]  /*2a70*/  IMAD.IADD R11, R9, 0x1, R8 ;  /* 0x00000001090b7824 */ /* 0x000fe200078e0208 */
[----:B------:R-:W-:Y:S01]  /*2a80*/  LOP3.LUT R4, R4, R27, RZ, 0x3c, !PT ;  /* 0x0000001b04047212 */ /* 0x000fe200078e3cff */
[----:B------:R-:W-:Y:S01]  /*2a90*/  IMAD R177, R148, c[0x0][0x294], RZ ;  /* 0x0000a50094b17a24 */ /* 0x000fe200078e02ff */
[----:B------:R-:W-:Y:S01]  /*2aa0*/  IADD3 R10, R6, R5, RZ ;  /* 0x00000005060a7210 */ /* 0x000fe20007ffe0ff */
[----:B------:R-:W-:Y:S01]  /*2ab0*/  IMAD.WIDE.U32 R152, R148, c[0x0][0x1e0], RZ ;  /* 0x0000780094987a25 */ /* 0x000fe200078e00ff */
[----:B------:R-:W-:-:S02]  /*2ac0*/  LOP3.LUT R6, R157, 0x38, R94, 0xf8, !PT ;  /* 0x000000389d067812 */ /* 0x000fc400078ef85e */
[----:B------:R-:W-:Y:S01]  /*2ad0*/  LOP3.LUT R5, R156, 0x38, R94, 0xf8, !PT ;  /* 0x000000389c057812 */ /* 0x000fe200078ef85e */
[----:B------:R-:W-:Y:S01]  /*2ae0*/  IMAD.IADD R9, R7, 0x1, R4 ;  /* 0x0000000107097824 */ /* 0x000fe200078e0204 */
[----:B------:R-:W-:Y:S01]  /*2af0*/  LOP3.LUT R6, R6, R200, RZ, 0x3c, !PT ;  /* 0x000000c806067212 */ /* 0x000fe200078e3cff */
[C---:B------:R-:W-:Y:S01]  /*2b00*/  IMAD R7, R3.reuse, 0x1c00, R168 ;  /* 0x00001c0003077824 */ /* 0x040fe200078e02a8 */
[----:B------:R-:W-:Y:S01]  /*2b10*/  MOV R15, c[0x0][0x1e0] ;  /* 0x00007800000f7a02 */ /* 0x000fe20000000f00 */
[----:B------:R-:W-:Y:S01]  /*2b20*/  IMAD R4, R3, 0x1c00, R169 ;  /* 0x00001c0003047824 */ /* 0x000fe200078e02a9 */
[----:B------:R-:W-:Y:S01]  /*2b30*/  LOP3.LUT R3, R5, R214, RZ, 0x3c, !PT ;  /* 0x000000d605037212 */ /* 0x000fe200078e3cff */
[----:B------:R-:W-:Y:S01]  /*2b40*/  IMAD.IADD R8, R7, 0x1, R6 ;  /* 0x0000000107087824 */ /* 0x000fe200078e0206 */
[----:B------:R-:W-:Y:S01]  /*2b50*/  SHF.R.S32.HI R5, RZ, 0x1f, R31 ;  /* 0x0000001fff057819 */ /* 0x000fe2000001141f */
[----:B------:R-:W-:Y:S01]  /*2b60*/  IMAD.WIDE.U32 R150, R148, c[0x0][0x280], RZ ;  /* 0x0000a00094967a25 */ /* 0x000fe200078e00ff */
[----:B------:R-:W-:-:S02]  /*2b70*/  SHF.R.S32.HI R6, RZ, 0x1f, R30 ;  /* 0x0000001fff067819 */ /* 0x000fc4000001141e */
[----:B------:R-:W-:Y:S01]  /*2b80*/  LOP3.LUT R230, R230, 0xfffffffb, RZ, 0xc0, !PT ;  /* 0xfffffffbe6e67812 */ /* 0x000fe200078ec0ff */
[----:B------:R-:W-:Y:S01]  /*2b90*/  IMAD.IADD R7, R4, 0x1, R3 ;  /* 0x0000000104077824 */ /* 0x000fe200078e0203 */
[----:B------:R-:W-:Y:S01]  /*2ba0*/  SHF.R.S32.HI R3, RZ, 0x1f, R34 ;  /* 0x0000001fff037819 */ /* 0x000fe20000011422 */
[----:B------:R-:W-:Y:S01]  /*2bb0*/  IMAD.WIDE.U32 R192, R30, c[0x0][0x1e0], RZ ;  /* 0x000078001ec07a25 */ /* 0x000fe200078e00ff */
[----:B------:R-:W-:Y:S02]  /*2bc0*/  LOP3.LUT R111, R2, 0xfffffff8, RZ, 0xc0, !PT ;  /* 0xfffffff8026f7812 */ /* 0x000fe400078ec0ff */
[----:B------:R-:W-:Y:S01]  /*2bd0*/  SHF.L.U32 R188, R159, 0x6, RZ ;  /* 0x000000069fbc7819 */ /* 0x000fe200000006ff */
[----:B------:R-:W-:Y:S01]  /*2be0*/  IMAD R4, R3, c[0x0][0x1e0], RZ ;  /* 0x0000780003047a24 */ /* 0x000fe200078e02ff */
[----:B------:R-:W-:Y:S01]  /*2bf0*/  ISETP.GE.AND P6, PT, R32, c[0x0][0x1d4], PT ;  /* 0x0000750020007a0c */ /* 0x000fe20003fc6270 */
[----:B------:R-:W-:Y:S01]  /*2c00*/  IMAD R3, R5, c[0x0][0x1e0], RZ ;  /* 0x0000780005037a24 */ /* 0x000fe200078e02ff */
[----:B------:R-:W-:Y:S01]  /*2c10*/  SHF.L.U64.HI R180, R15, R180, c[0x0][0x1e4] ;  /* 0x000079000fb47619 */ /* 0x000fe200000102b4 */
[----:B------:R-:W-:Y:S01]  /*2c20*/  IMAD R5, R6, c[0x0][0x1e0], RZ ;  /* 0x0000780006057a24 */ /* 0x000fe200078e02ff */
[----:B------:R-:W-:Y:S01]  /*2c30*/  @P0 LOP3.LUT R230, R230, 0x4, RZ, 0xfc, !PT ;  /* 0x00000004e6e60812 */ /* 0x000fe200078efcff */
[----:B------:R-:W-:Y:S01]  /*2c40*/  IMAD R6, R34, c[0x0][0x1e4], R4 ;  /* 0x0000790022067a24 */ /* 0x000fe200078e0204 */
[----:B------:R-:W-:Y:S01]  /*2c50*/  IADD3 R176, R151, R176, RZ ;  /* 0x000000b097b07210 */ /* 0x000fe20007ffe0ff */
[C---:B------:R-:W-:Y:S01]  /*2c60*/  IMAD.WIDE.U32 R184, R159.reuse, 0x60, RZ ;  /* 0x000000609fb87825 */ /* 0x040fe200078e00ff */
[----:B------:R-:W-:-:S02]  /*2c70*/  SHF.L.U64.HI R159, R159, R178, c[0x0][0x284] ;  /* 0x0000a1009f9f7619 */ /* 0x000fc400000102b2 */
[----:B------:R-:W-:Y:S01]  /*2c80*/  SHF.L.U32 R206, R15, 0x5, RZ ;  /* 0x000000050fce7819 */ /* 0x000fe200000006ff */
[----:B------:R-:W-:Y:S01]  /*2c90*/  IMAD.WIDE.U32 R182, R162, 0x60, RZ ;  /* 0x00000060a2b67825 */ /* 0x000fe200078e00ff */
[----:B------:R-:W-:Y:S02]  /*2ca0*/  IADD3 R120, R185, UR5, RZ ;  /* 0x00000005b9787c10 */ /* 0x000fe4000fffe0ff */
[----:B------:R-:W-:Y:S01]  /*2cb0*/  SHF.R.S32.HI R113, RZ, 0x1f, R111 ;  /* 0x0000001fff717819 */ /* 0x000fe2000001146f */
[----:B------:R-:W-:Y:S01]  /*2cc0*/  IMAD.WIDE.U32 R160, R15, 0x60, RZ ;  /* 0x000000600fa07825 */ /* 0x000fe200078e00ff */
[----:B------:R-:W-:Y:S02]  /*2cd0*/  IADD3 R121, R183, UR4, RZ ;  /* 0x00000004b7797c10 */ /* 0x000fe4000fffe0ff */
[----:B------:R-:W-:Y:S01]  /*2ce0*/  SHF.R.S32.HI R112, RZ, 0x1f, R94 ;  /* 0x0000001fff707819 */ /* 0x000fe2000001145e */
[----:B------:R-:W-:Y:S01]  /*2cf0*/  IMAD R4, R30, c[0x0][0x1e4], R5 ;  /* 0x000079001e047a24 */ /* 0x000fe200078e0205 */
[----:B------:R-:W-:Y:S01]  /*2d00*/  IADD3 R174, R161, UR8, RZ ;  /* 0x00000008a1ae7c10 */ /* 0x000fe2000fffe0ff */
[----:B------:R-:W-:Y:S01]  /*2d10*/  IMAD.WIDE.U32 R148, R148, c[0x0][0x290], RZ ;  /* 0x0000a40094947a25 */ /* 0x000fe200078e00ff */
[----:B------:R-:W-:-:S02]  /*2d20*/  SHF.L.U32 R134, R14, 0x1, RZ ;  /* 0x000000010e867819 */ /* 0x000fc400000006ff */
[----:B------:R-:W-:Y:S01]  /*2d30*/  IADD3 R135, R193, R4, RZ ;  /* 0x00000004c1877210 */ /* 0x000fe20007ffe0ff */
[----:B------:R-:W-:Y:S01]  /*2d40*/  IMAD.WIDE.U32 R196, R34, c[0x0][0x1e0], RZ ;  /* 0x0000780022c47a25 */ /* 0x000fe200078e00ff */
[----:B------:R-:W-:Y:S02]  /*2d50*/  SHF.L.U32 R131, R11, 0x1, RZ ;  /* 0x000000010b837819 */ /* 0x000fe400000006ff */
[----:B------:R-:W-:Y:S01]  /*2d60*/  SHF.L.U32 R128, R8, 0x1, RZ ;  /* 0x0000000108807819 */ /* 0x000fe200000006ff */
[----:B------:R-:W-:-:S04]  /*2d70*/  IMAD.WIDE.U32 R194, R31, c[0x0][0x1e0], RZ ;  /* 0x000078001fc27a25 */ /* 0x000fc800078e00ff */
[----:B------:R-:W-:Y:S02]  /*2d80*/  IMAD R3, R31, c[0x0][0x1e4], R3 ;  /* 0x000079001f037a24 */ /* 0x000fe400078e0203 */
[C---:B------:R-:W-:Y:S01]  /*2d90*/  IMAD.SHL.U32 R212, R179.reuse, 0x40, RZ ;  /* 0x00000040b3d47824 */ /* 0x040fe200078e00ff */
[-C--:B------:R-:W-:Y:S01]  /*2da0*/  SHF.L.U64.HI R179, R179, R178.reuse, c[0x0][0x23c] ;  /* 0x00008f00b3b37619 */ /* 0x080fe200000102b2 */
[C---:B------:R-:W-:Y:S01]  /*2db0*/  IMAD.SHL.U32 R189, R162.reuse, 0x40, RZ ;  /* 0x00000040a2bd7824 */ /* 0x040fe200078e00ff */
[-C--:B------:R-:W-:Y:S01]  /*2dc0*/  SHF.L.U64.HI R162, R162, R178.reuse, c[0x0][0x294] ;  /* 0x0000a500a2a27619 */ /* 0x080fe200000102b2 */
[----:B------:R-:W-:Y:S01]  /*2dd0*/  IMAD.X R141, R25, 0x1, R24, P1 ;  /* 0x00000001198d7824 */ /* 0x000fe200008e0618 */
[----:B------:R-:W-:Y:S01]  /*2de0*/  SHF.L.U64.HI R178, R15, R178, c[0x0][0x1e4] ;  /* 0x000079000fb27619 */ /* 0x000fe200000102b2 */
[----:B------:R-:W-:Y:S02]  /*2df0*/  IMAD.IADD R175, R153, 0x1, R175 ;  /* 0x0000000199af7824 */ /* 0x000fe400078e02af */
[----:B------:R-:W-:-:S02]  /*2e00*/  IMAD.IADD R177, R149, 0x1, R177 ;  /* 0x0000000195b17824 */ /* 0x000fc400078e02b1 */
[----:B------:R-:W-:Y:S02]  /*2e10*/  IMAD.SHL.U32 R211, R15, 0x40, RZ ;  /* 0x000000400fd37824 */ /* 0x000fe400078e00ff */
[----:B------:R-:W-:Y:S02]  /*2e20*/  IMAD.IADD R137, R197, 0x1, R6 ;  /* 0x00000001c5897824 */ /* 0x000fe400078e0206 */
[----:B------:R-:W-:Y:S02]  /*2e30*/  IMAD.IADD R136, R195, 0x1, R3 ;  /* 0x00000001c3887824 */ /* 0x000fe400078e0203 */
[----:B------:R-:W-:Y:S02]  /*2e40*/  IMAD.IADD R110, R101, 0x1, R16 ;  /* 0x00000001656e7824 */ /* 0x000fe400078e0210 */
[----:B------:R-:W-:Y:S02]  /*2e50*/  IMAD.IADD R97, R99, 0x1, R17 ;  /* 0x0000000163617824 */ /* 0x000fe400078e0211 */
[----:B------:R-:W-:-:S02]  /*2e60*/  IMAD.SHL.U32 R133, R13, 0x2, RZ ;  /* 0x000000020d857824 */ /* 0x000fc400078e00ff */
[----:B------:R-:W-:Y:S02]  /*2e70*/  IMAD.SHL.U32 R132, R12, 0x2, RZ ;  /* 0x000000020c847824 */ /* 0x000fe400078e00ff */
[----:B------:R-:W-:Y:S02]  /*2e80*/  IMAD.SHL.U32 R130, R10, 0x2, RZ ;  /* 0x000000020a827824 */ /* 0x000fe400078e00ff */
[----:B------:R-:W-:Y:S02]  /*2e90*/  IMAD.SHL.U32 R129, R9, 0x2, RZ ;  /* 0x0000000209817824 */ /* 0x000fe400078e00ff */
[----:B------:R-:W-:Y:S02]  /*2ea0*/  IMAD.SHL.U32 R127, R7, 0x2, RZ ;  /* 0x00000002077f7824 */ /* 0x000fe400078e00ff */
.L_x_299:
[----:B------:R-:W-:Y:S01]  /*2eb0*/  SHF.R.S32.HI R96, RZ, 0x1f, R38 ;  /* 0x0000001fff607819 */ /* 0x000fe20000011426 */
[-C--:B-1----:R-:W-:Y:S01]  /*2ec0*/  IMAD R2, R175, R38.reuse, RZ ;  /* 0x00000026af027224 */ /* 0x082fe200078e02ff */
[----:B------:R-:W-:Y:S01]  /*2ed0*/  ISETP.GE.AND P2, PT, R215, 0x1, PT ;  /* 0x00000001d700780c */ /* 0x000fe20003f46270 */
[----:B------:R-:W-:Y:S04]  /*2ee0*/  DEPBAR.LE SB0, 0x0 ;  /* 0x000080000000791a */ /* 0x000fe80000000000 */
[C---:B------:R-:W-:Y:S01]  /*2ef0*/  IADD3 R217, R229.reuse, 0x60, RZ ;  /* 0x00000060e5d97810 */ /* 0x040fe20007ffe0ff */
[----:B------:R-:W-:Y:S01]  /*2f00*/  IMAD.WIDE.U32 R76, R152, R38, RZ ;  /* 0x00000026984c7225 */ /* 0x000fe200078e00ff */
[C---:B------:R-:W-:Y:S01]  /*2f10*/  IADD3 R218, R229.reuse, 0x40, RZ ;  /* 0x00000040e5da7810 */ /* 0x040fe20007ffe0ff */
[----:B------:R-:W-:Y:S01]  /*2f20*/  WARPSYNC 0xffffffff ;  /* 0xffffffff00007948 */ /* 0x000fe20003800000 */
[----:B------:R-:W-:Y:S01]  /*2f30*/  IADD3 R219, R229, 0x20, RZ ;  /* 0x00000020e5db7810 */ /* 0x000fe20007ffe0ff */
[----:B------:R-:W-:Y:S01]  /*2f40*/  IMAD R2, R96, R152, R2 ;  /* 0x0000009860027224 */ /* 0x000fe200078e0202 */
[----:B------:R-:W-:Y:S01]  /*2f50*/  BAR.SYNC.DEFER_BLOCKING 0x0 ;  /* 0x0000000000007b1d */ /* 0x000fe20000010000 */
[-C--:B------:R-:W-:Y:S02]  /*2f60*/  IADD3 R3, P1, P0, R118, R76.reuse, R206 ;  /* 0x0000004c76037210 */ /* 0x080fe4000783e0ce */
[----:B------:R-:W-:Y:S05]  /*2f70*/  IMAD.IADD R83, R77, 0x1, R2 ;  /* 0x000000014d537824 */ /* 0x000fea00078e0202 */
[-C--:B------:R-:W-:Y:S02]  /*2f80*/  IADD3.X R5, R114, R83.reuse, R180, P1, P0 ;  /* 0x0000005372057210 */ /* 0x080fe40000fe04b4 */
[-C--:B------:R-:W-:Y:S04]  /*2f90*/  IADD3 R2, P0, R118, R76.reuse, RZ ;  /* 0x0000004c76027210 */ /* 0x080fe80007f1e0ff */
[C---:B------:R-:W-:Y:S01]  /*2fa0*/  LEA R66, P1, R2.reuse, c[0x0][0x1c8], 0x1 ;  /* 0x0000720002427a11 */ /* 0x040fe200078208ff */
[----:B------:R-:W-:Y:S01]  /*2fb0*/  IMAD.X R4, R83, 0x1, R114, P0 ;  /* 0x0000000153047824 */ /* 0x000fe200000e0672 */
[C---:B------:R-:W-:Y:S04]  /*2fc0*/  LEA R72, P0, R3.reuse, c[0x0][0x1c8], 0x1 ;  /* 0x0000720003487a11 */ /* 0x040fe800078008ff */
[----:B------:R-:W-:Y:S02]  /*2fd0*/  LEA.HI.X R67, R2, c[0x0][0x1cc], R4, 0x1, P1 ;  /* 0x0000730002437a11 */ /* 0x000fe400008f0c04 */
[----:B------:R-:W-:Y:S02]  /*2fe0*/  LEA.HI.X R73, R3, c[0x0][0x1cc], R5, 0x1, P0 ;  /* 0x0000730003497a11 */ /* 0x000fe400000f0c05 */
[-C--:B------:R-:W-:Y:S04]  /*2ff0*/  IADD3 R2, P1, P0, R118, R76.reuse, R211 ;  /* 0x0000004c76027210 */ /* 0x080fe8000783e0d3 */
[-C--:B------:R-:W-:Y:S01]  /*3000*/  IADD3.X R4, R114, R83.reuse, R178, P1, P0 ;  /* 0x0000005372047210 */ /* 0x080fe20000fe04b2 */
[----:B------:R-:W-:Y:S01]  /*3010*/  BSSY B2, `(.L_x_251) ;  /* 0x00004e2000027945 */ /* 0x000fe20003800000 */
[----:B------:R-:W-:Y:S04]  /*3020*/  IADD3 R3, P1, P0, R118, R76, R160 ;  /* 0x0000004c76037210 */ /* 0x000fe8000783e0a0 */
[----:B------:R-:W-:Y:S02]  /*3030*/  IADD3.X R5, R114, R83, R174, P1, P0 ;  /* 0x0000005372057210 */ /* 0x000fe40000fe04ae */
[C---:B------:R-:W-:Y:S02]  /*3040*/  LEA R74, P1, R2.reuse, c[0x0][0x1c8], 0x1 ;  /* 0x00007200024a7a11 */ /* 0x040fe400078208ff */
[C---:B------:R-:W-:Y:S02]  /*3050*/  LEA R78, P0, R3.reuse, c[0x0][0x1c8], 0x1 ;  /* 0x00007200034e7a11 */ /* 0x040fe400078008ff */
[----:B------:R-:W-:Y:S02]  /*3060*/  LEA.HI.X R75, R2, c[0x0][0x1cc], R4, 0x1, P1 ;  /* 0x00007300024b7a11 */ /* 0x000fe400008f0c04 */
[----:B------:R-:W-:Y:S01]  /*3070*/  LEA.HI.X R79, R3, c[0x0][0x1cc], R5, 0x1, P0 ;  /* 0x00007300034f7a11 */ /* 0x000fe200000f0c05 */
[----:B------:R-:W-:-:S05]  /*3080*/  @!P2 BRA `(.L_x_252) ;  /* 0x00004ae00000a947 */ /* 0x000fca0003800000 */
[-C--:B------:R-:W-:Y:S01]  /*3090*/  IMAD R4, R176, R38.reuse, RZ ;  /* 0x00000026b0047224 */ /* 0x080fe200078e02ff */
[----:B------:R-:W-:Y:S01]  /*30a0*/  LOP3.LUT P2, RZ, R230, 0x4, RZ, 0xc0, !PT ;  /* 0x00000004e6ff7812 */ /* 0x000fe2000784c0ff */
[-C--:B------:R-:W-:Y:S02]  /*30b0*/  IMAD R3, R177, R38.reuse, RZ ;  /* 0x00000026b1037224 */ /* 0x080fe400078e02ff */
[----:B------:R-:W-:Y:S02]  /*30c0*/  IMAD R2, R38, -0x70, R0 ;  /* 0xffffff9026027824 */ /* 0x000fe400078e0200 */
[-C--:B------:R-:W-:Y:S03]  /*30d0*/  IMAD.WIDE.U32 R36, R150, R38.reuse, RZ ;  /* 0x0000002696247225 */ /* 0x080fe600078e00ff */
[----:B------:R-:W-:Y:S01]  /*30e0*/  IMNMX R82, R2, 0x70, PT ;  /* 0x0000007002527817 */ /* 0x000fe20003800200 */
[----:B------:R-:W-:Y:S04]  /*30f0*/  IMAD.WIDE.U32 R42, R148, R38, RZ ;  /* 0x00000026942a7225 */ /* 0x000fe800078e00ff */
[C---:B------:R-:W-:Y:S02]  /*3100*/  IMAD R4, R96.reuse, R150, R4 ;  /* 0x0000009660047224 */ /* 0x040fe400078e0204 */
[----:B------:R-:W-:Y:S03]  /*3110*/  IMAD R3, R96, R148, R3 ;  /* 0x0000009460037224 */ /* 0x000fe600078e0203 */
[----:B------:R-:W-:Y:S02]  /*3120*/  IADD3 R64, R37, R4, RZ ;  /* 0x0000000425407210 */ /* 0x000fe40007ffe0ff */
[----:B------:R-:W-:Y:S01]  /*3130*/  IADD3 R69, R43, R3, RZ ;  /* 0x000000032b457210 */ /* 0x000fe20007ffe0ff */
[----:B------:R-:W-:-:S05]  /*3140*/  @!P2 BRA `(.L_x_253) ;  /* 0x000026400000a947 */ /* 0x000fca0003800000 */
[----:B------:R-:W-:Y:S01]  /*3150*/  ISETP.GE.AND P5, PT, R229, R82, PT ;  /* 0x00000052e500720c */ /* 0x000fe20003fa6270 */
[----:B------:R-:W-:Y:S01]  /*3160*/  BSSY B0, `(.L_x_254) ;  /* 0x000001b000007945 */ /* 0x000fe20003800000 */
[----:B------:R-:W-:Y:S01]  /*3170*/  CS2R R16, SRZ ;  /* 0x0000000000107805 */ /* 0x000fe2000001ff00 */
[----:B------:R-:W-:Y:S01]  /*3180*/  CS2R R12, SRZ ;  /* 0x00000000000c7805 */ /* 0x000fe2000001ff00 */
[----:B------:R-:W-:Y:S01]  /*3190*/  CS2R R2, SRZ ;  /* 0x0000000000027805 */ /* 0x000fe2000001ff00 */
[----:B------:R-:W-:Y:S01]  /*31a0*/  CS2R R44, SRZ ;  /* 0x00000000002c7805 */ /* 0x000fe2000001ff00 */
[----:B------:R-:W-:Y:S07]  /*31b0*/  CS2R R40, SRZ ;  /* 0x0000000000287805 */ /* 0x000fee000001ff00 */
[----:B------:R-:W-:-:S05]  /*31c0*/  @P5 BRA `(.L_x_255) ;  /* 0x0000014000005947 */ /* 0x000fca0003800000 */
[----:B------:R-:W-:Y:S01]  /*31d0*/  IADD3 R2, P0, R104, R36, RZ ;  /* 0x0000002468027210 */ /* 0x000fe20007f1e0ff */
[----:B------:R-:W-:Y:S01]  /*31e0*/  CS2R R40, SRZ ;  /* 0x0000000000287805 */ /* 0x000fe2000001ff00 */
[----:B------:R-:W-:Y:S01]  /*31f0*/  CS2R R12, SRZ ;  /* 0x00000000000c7805 */ /* 0x000fe2000001ff00 */
[----:B------:R-:W-:Y:S02]  /*3200*/  CS2R R44, SRZ ;  /* 0x00000000002c7805 */ /* 0x000fe4000001ff00 */
[----:B------:R-:W-:Y:S01]  /*3210*/  IMAD.X R4, R64, 0x1, R116, P0 ;  /* 0x0000000140047824 */ /* 0x000fe200000e0674 */
[----:B------:R-:W-:Y:S05]  /*3220*/  IADD3 R3, P0, R102, R42, RZ ;  /* 0x0000002a66037210 */ /* 0x000fea0007f1e0ff */
[----:B------:R-:W-:Y:S01]  /*3230*/  IMAD.X R5, R69, 0x1, R115, P0 ;  /* 0x0000000145057824 */ /* 0x000fe200000e0673 */
[C---:B------:R-:W-:Y:S04]  /*3240*/  LEA R6, P0, R2.reuse, c[0x0][0x270], 0x1 ;  /* 0x00009c0002067a11 */ /* 0x040fe800078008ff */
[----:B------:R-:W-:Y:S02]  /*3250*/  LEA.HI.X R7, R2, c[0x0][0x274], R4, 0x1, P0 ;  /* 0x00009d0002077a11 */ /* 0x000fe400000f0c04 */
[C---:B------:R-:W-:Y:S04]  /*3260*/  LEA R4, P0, R3.reuse, c[0x0][0x288], 0x1 ;  /* 0x0000a20003047a11 */ /* 0x040fe800078008ff */
[----:B------:R-:W-:Y:S02]  /*3270*/  LEA.HI.X R5, R3, c[0x0][0x28c], R5, 0x1, P0 ;  /* 0x0000a30003057a11 */ /* 0x000fe400000f0c05 */
[----:B------:R-:W-:Y:S01]  /*3280*/  ISETP.GE.AND P0, PT, R28, c[0x0][0x27c], PT ;  /* 0x00009f001c007a0c */ /* 0x000fe20003f06270 */
[----:B------:R-:W-:Y:S11]  /*3290*/  CS2R R2, SRZ ;  /* 0x0000000000027805 */ /* 0x000ff6000001ff00 */
[----:B------:R-:W-:Y:S01]  /*32a0*/  @!UPT UIADD3 URZ, URZ, URZ, URZ ;  /* 0x0000003f3f3ff290 */ /* 0x000fe2000fffe03f */
[----:B------:R1:W5:Y:S04]  /*32b0*/  @!P0 LDG.E.64 R2, [R6.64] ;  /* 0x0000000a06028981 */ /* 0x000368000c1e1b00 */
[----:B------:R1:W5:Y:S01]  /*32c0*/  @!P0 LDG.E.64 R40, [R4.64] ;  /* 0x0000000a04288981 */ /* 0x000362000c1e1b00 */
[----:B------:R-:W-:Y:S11]  /*32d0*/  ISETP.GE.AND P0, PT, R68, c[0x0][0x27c], PT ;  /* 0x00009f0044007a0c */ /* 0x000ff60003f06270 */
[----:B------:R-:W-:Y:S02]  /*32e0*/  @!UPT UIADD3 URZ, URZ, URZ, URZ ;  /* 0x0000003f3f3ff290 */ /* 0x000fe4000fffe03f */
[----:B------:R1:W5:Y:S04]  /*32f0*/  @!P0 LDG.E.64 R12, [R6.64+0x40] ;  /* 0x0000400a060c8981 */ /* 0x000368000c1e1b00 */
[----:B------:R1:W5:Y:S02]  /*3300*/  @!P0 LDG.E.64 R44, [R4.64+0x40] ;  /* 0x0000400a042c8981 */ /* 0x000364000c1e1b00 */
.L_x_255:
[----:B------:R-:W-:Y:S05]  /*3310*/  BSYNC B0 ;  /* 0x0000000000007941 */ /* 0x000fea0003800000 */
.L_x_254:
[----:B------:R-:W-:Y:S01]  /*3320*/  ISETP.GE.AND P4, PT, R219, R82, PT ;  /* 0x00000052db00720c */ /* 0x000fe20003f86270 */
[----:B-1---5:R-:W-:Y:S01]  /*3330*/  IMAD.MOV.U32 R4, RZ, RZ, R12 ;  /* 0x000000ffff047224 */ /* 0x022fe200078e000c */
[----:B------:R-:W-:Y:S01]  /*3340*/  MOV R7, R44 ;  /* 0x0000002c00077202 */ /* 0x000fe20000000f00 */
[----:B------:R-:W-:Y:S01]  /*3350*/  IMAD.MOV.U32 R6, RZ, RZ, R13 ;  /* 0x000000ffff067224 */ /* 0x000fe200078e000d */
[----:B------:R-:W-:Y:S01]  /*3360*/  BSSY B0, `(.L_x_256) ;  /* 0x0000023000007945 */ /* 0x000fe20003800000 */
[----:B------:R-:W-:Y:S01]  /*3370*/  IMAD.MOV.U32 R5, RZ, RZ, R2 ;  /* 0x000000ffff057224 */ /* 0x000fe200078e0002 */
[----:B------:R-:W-:Y:S01]  /*3380*/  PRMT R58, R7, 0x7610, R58 ;  /* 0x00007610073a7816 */ /* 0x000fe2000000003a */
[----:B------:R-:W-:Y:S01]  /*3390*/  CS2R R14, SRZ ;  /* 0x00000000000e7805 */ /* 0x000fe2000001ff00 */
[----:B------:R-:W-:Y:S01]  /*33a0*/  PRMT R25, R6, 0x5410, R4 ;  /* 0x0000541006197816 */ /* 0x000fe20000000004 */
[----:B------:R-:W-:Y:S01]  /*33b0*/  IMAD.MOV.U32 R4, RZ, RZ, R3 ;  /* 0x000000ffff047224 */ /* 0x000fe200078e0003 */
[----:B------:R-:W-:Y:S01]  /*33c0*/  CS2R R48, SRZ ;  /* 0x0000000000307805 */ /* 0x000fe2000001ff00 */
[----:B------:R-:W-:Y:S01]  /*33d0*/  IMAD.MOV.U32 R6, RZ, RZ, R45 ;  /* 0x000000ffff067224 */ /* 0x000fe200078e002d */
[----:B------:R-:W-:Y:S02]  /*33e0*/  CS2R R46, SRZ ;  /* 0x00000000002e7805 */ /* 0x000fe4000001ff00 */
[----:B------:R-:W-:Y:S01]  /*33f0*/  PRMT R24, R4, 0x5410, R5 ;  /* 0x0000541004187816 */ /* 0x000fe20000000005 */
[----:B------:R-:W-:Y:S01]  /*3400*/  IMAD.MOV.U32 R5, RZ, RZ, R40 ;  /* 0x000000ffff057224 */ /* 0x000fe200078e0028 */
[----:B------:R-:W-:Y:S02]  /*3410*/  MOV R4, R41 ;  /* 0x0000002900047202 */ /* 0x000fe40000000f00 */
[----:B------:R-:W-:Y:S02]  /*3420*/  PRMT R58, R58, 0x5410, R6 ;  /* 0x000054103a3a7816 */ /* 0x000fe40000000006 */
[----:B------:R-:W-:Y:S01]  /*3430*/  PRMT R39, R5, 0x5410, R4 ;  /* 0x0000541005277816 */ /* 0x000fe20000000004 */
[----:B------:R-:W-:-:S05]  /*3440*/  @P4 BRA `(.L_x_257) ;  /* 0x0000014000004947 */ /* 0x000fca0003800000 */
[----:B------:R-:W-:Y:S01]  /*3450*/  IADD3 R4, P1, P0, R104, R36, R190 ;  /* 0x0000002468047210 */ /* 0x000fe2000783e0be */
[----:B------:R-:W-:Y:S01]  /*3460*/  CS2R R14, SRZ ;  /* 0x00000000000e7805 */ /* 0x000fe2000001ff00 */
[----:B------:R-:W-:Y:S01]  /*3470*/  CS2R R46, SRZ ;  /* 0x00000000002e7805 */ /* 0x000fe2000001ff00 */
[----:B------:R-:W-:Y:S01]  /*3480*/  CS2R R16, SRZ ;  /* 0x0000000000107805 */ /* 0x000fe2000001ff00 */
[----:B------:R-:W-:Y:S01]  /*3490*/  IADD3.X R7, R116, R64, R166, P1, P0 ;  /* 0x0000004074077210 */ /* 0x000fe20000fe04a6 */
[----:B------:R-:W-:Y:S01]  /*34a0*/  CS2R R48, SRZ ;  /* 0x0000000000307805 */ /* 0x000fe2000001ff00 */
[----:B------:R-:W-:Y:S04]  /*34b0*/  IADD3 R5, P1, P0, R102, R42, R191 ;  /* 0x0000002a66057210 */ /* 0x000fe8000783e0bf */
[----:B------:R-:W-:Y:S02]  /*34c0*/  IADD3.X R8, R115, R69, R167, P1, P0 ;  /* 0x0000004573087210 */ /* 0x000fe40000fe04a7 */
[C---:B------:R-:W-:Y:S04]  /*34d0*/  LEA R6, P0, R4.reuse, c[0x0][0x270], 0x1 ;  /* 0x00009c0004067a11 */ /* 0x040fe800078008ff */
[----:B------:R-:W-:Y:S02]  /*34e0*/  LEA.HI.X R7, R4, c[0x0][0x274], R7, 0x1, P0 ;  /* 0x00009d0004077a11 */ /* 0x000fe400000f0c07 */
[C---:B------:R-:W-:Y:S04]  /*34f0*/  LEA R4, P0, R5.reuse, c[0x0][0x288], 0x1 ;  /* 0x0000a20005047a11 */ /* 0x040fe800078008ff */
[----:B------:R-:W-:Y:S02]  /*3500*/  LEA.HI.X R5, R5, c[0x0][0x28c], R8, 0x1, P0 ;  /* 0x0000a30005057a11 */ /* 0x000fe400000f0c08 */
[----:B------:R-:W-:Y:S11]  /*3510*/  ISETP.GE.AND P0, PT, R28, c[0x0][0x27c], PT ;  /* 0x00009f001c007a0c */ /* 0x000ff60003f06270 */
[----:B------:R-:W-:Y:S02]  /*3520*/  @!UPT UIADD3 URZ, URZ, URZ, URZ ;  /* 0x0000003f3f3ff290 */ /* 0x000fe4000fffe03f */
[----:B------:R1:W5:Y:S04]  /*3530*/  @!P0 LDG.E.64 R14, [R6.64] ;  /* 0x0000000a060e8981 */ /* 0x000368000c1e1b00 */
[----:B------:R1:W5:Y:S01]  /*3540*/  @!P0 LDG.E.64 R46, [R4.64] ;  /* 0x0000000a042e8981 */ /* 0x000362000c1e1b00 */
[----:B------:R-:W-:Y:S11]  /*3550*/  ISETP.GE.AND P0, PT, R68, c[0x0][0x27c], PT ;  /* 0x00009f0044007a0c */ /* 0x000ff60003f06270 */
[----:B------:R-:W-:Y:S02]  /*3560*/  @!UPT UIADD3 URZ, URZ, URZ, URZ ;  /* 0x0000003f3f3ff290 */ /* 0x000fe4000fffe03f */
[----:B------:R1:W5:Y:S04]  /*3570*/  @!P0 LDG.E.64 R16, [R6.64+0x40] ;  /* 0x0000400a06108981 */ /* 0x000368000c1e1b00 */
[----:B------:R1:W5:Y:S02]  /*3580*/  @!P0 LDG.E.64 R48, [R4.64+0x40] ;  /* 0x0000400a04308981 */ /* 0x000364000c1e1b00 */
.L_x_257:
[----:B------:R-:W-:Y:S05]  /*3590*/  BSYNC B0 ;  /* 0x0000000000007941 */ /* 0x000fea0003800000 */
.L_x_256:
[----:B------:R-:W-:Y:S01]  /*35a0*/  ISETP.GE.AND P3, PT, R218, R82, PT ;  /* 0x00000052da00720c */ /* 0x000fe20003f66270 */
[----:B-1---5:R-:W-:Y:S01]  /*35b0*/  IMAD.MOV.U32 R7, RZ, RZ, R16 ;  /* 0x000000ffff077224 */ /* 0x022fe200078e0010 */
[----:B------:R-:W-:Y:S01]  /*35c0*/  MOV R5, R14 ;  /* 0x0000000e00057202 */ /* 0x000fe20000000f00 */
[----:B------:R-:W-:Y:S01]  /*35d0*/  IMAD.MOV.U32 R6, RZ, RZ, R17 ;  /* 0x000000ffff067224 */ /* 0x000fe200078e0011 */
[----:B------:R-:W-:Y:S01]  /*35e0*/  BSSY B0, `(.L_x_258) ;  /* 0x0000024000007945 */ /* 0x000fe20003800000 */
[----:B------:R-:W-:Y:S01]  /*35f0*/  IMAD.MOV.U32 R4, RZ, RZ, R15 ;  /* 0x000000ffff047224 */ /* 0x000fe200078e000f */
[----:B------:R-:W-:Y:S01]  /*3600*/  CS2R R26, SRZ ;  /* 0x00000000001a7805 */ /* 0x000fe2000001ff00 */
[----:B------:R-:W-:Y:S01]  /*3610*/  CS2R R20, SRZ ;  /* 0x0000000000147805 */ /* 0x000fe2000001ff00 */
[----:B------:R-:W-:Y:S01]  /*3620*/  PRMT R31, R6, 0x5410, R7 ;  /* 0x00005410061f7816 */ /* 0x000fe20000000007 */
[----:B------:R-:W-:Y:S01]  /*3630*/  IMAD.MOV.U32 R7, RZ, RZ, R48 ;  /* 0x000000ffff077224 */ /* 0x000fe200078e0030 */
[----:B------:R-:W-:Y:S01]  /*3640*/  PRMT R30, R4, 0x5410, R5 ;  /* 0x00005410041e7816 */ /* 0x000fe20000000005 */
[----:B------:R-:W-:Y:S01]  /*3650*/  IMAD.MOV.U32 R5, RZ, RZ, R46 ;  /* 0x000000ffff057224 */ /* 0x000fe200078e002e */
[----:B------:R-:W-:Y:S01]  /*3660*/  MOV R6, R49 ;  /* 0x0000003100067202 */ /* 0x000fe20000000f00 */
[----:B------:R-:W-:Y:S01]  /*3670*/  CS2R R18, SRZ ;  /* 0x0000000000127805 */ /* 0x000fe2000001ff00 */
[----:B------:R-:W-:Y:S01]  /*3680*/  MOV R4, R47 ;  /* 0x0000002f00047202 */ /* 0x000fe20000000f00 */
[----:B------:R-:W-:Y:S01]  /*3690*/  CS2R R52, SRZ ;  /* 0x0000000000347805 */ /* 0x000fe2000001ff00 */
[----:B------:R-:W-:Y:S01]  /*36a0*/  PRMT R60, R7, 0x5410, R6 ;  /* 0x00005410073c7816 */ /* 0x000fe20000000006 */
[----:B------:R-:W-:Y:S01]  /*36b0*/  CS2R R50, SRZ ;  /* 0x0000000000327805 */ /* 0x000fe2000001ff00 */
        /* <DEDUP_REMOVED lines=22> */
.L_x_259:
[----:B------:R-:W-:Y:S05]  /*3820*/  BSYNC B0 ;  /* 0x0000000000007941 */ /* 0x000fea0003800000 */
.L_x_258:
        /* <DEDUP_REMOVED lines=38> */
.L_x_261:
[----:B------:R-:W-:Y:S05]  /*3a90*/  BSYNC B0 ;  /* 0x0000000000007941 */ /* 0x000fea0003800000 */
.L_x_260:
[----:B-1---5:R-:W-:Y:S01]  /*3aa0*/  MOV R5, R22 ;  /* 0x0000001600057202 */ /* 0x022fe20000000f00 */
[----:B------:R-:W-:Y:S01]  /*3ab0*/  IMAD.MOV.U32 R7, RZ, RZ, R26 ;  /* 0x000000ffff077224 */ /* 0x000fe200078e001a */
[----:B------:R-:W-:Y:S01]  /*3ac0*/  BSSY B1, `(.L_x_262) ;  /* 0x000007a000017945 */ /* 0x000fe20003800000 */
[----:B------:R-:W-:Y:S02]  /*3ad0*/  IMAD.MOV.U32 R6, RZ, RZ, R27 ;  /* 0x000000ffff067224 */ /* 0x000fe400078e001b */
[----:B------:R-:W-:Y:S03]  /*3ae0*/  IMAD.MOV.U32 R4, RZ, RZ, R23 ;  /* 0x000000ffff047224 */ /* 0x000fe600078e0017 */
[----:B------:R-:W-:Y:S01]  /*3af0*/  PRMT R37, R6, 0x5410, R7 ;  /* 0x0000541006257816 */ /* 0x000fe20000000007 */
[----:B------:R-:W-:Y:S01]  /*3b00*/  IMAD.MOV.U32 R7, RZ, RZ, R56 ;  /* 0x000000ffff077224 */ /* 0x000fe200078e0038 */
[----:B------:R-:W-:Y:S01]  /*3b10*/  PRMT R36, R4, 0x5410, R5 ;  /* 0x0000541004247816 */ /* 0x000fe20000000005 */
[----:B------:R-:W-:Y:S01]  /*3b20*/  IMAD.MOV.U32 R5, RZ, RZ, R54 ;  /* 0x000000ffff057224 */ /* 0x000fe200078e0036 */
[----:B------:R-:W-:Y:S02]  /*3b30*/  MOV R6, R57 ;  /* 0x0000003900067202 */ /* 0x000fe40000000f00 */
[----:B------:R-:W-:Y:S02]  /*3b40*/  MOV R4, R55 ;  /* 0x0000003700047202 */ /* 0x000fe40000000f00 */
[----:B------:R-:W-:Y:S02]  /*3b50*/  PRMT R64, R7, 0x5410, R6 ;  /* 0x0000541007407816 */ /* 0x000fe40000000006 */
[----:B------:R-:W-:Y:S01]  /*3b60*/  PRMT R63, R5, 0x5410, R4 ;  /* 0x00005410053f7816 */ /* 0x000fe20000000004 */
[----:B------:R-:W-:-:S05]  /*3b70*/  @P5 BRA `(.L_x_263) ;  /* 0x000006e000005947 */ /* 0x000fca0003800000 */
[----:B------:R-:W-:Y:S01]  /*3b80*/  BSSY B0, `(.L_x_264) ;  /* 0x0000036000007945 */ /* 0x000fe20003800000 */
[----:B------:R-:W-:-:S05]  /*3b90*/  @P6 BRA `(.L_x_265) ;  /* 0x0000034000006947 */ /* 0x000fca0003800000 */
[----:B------:R-:W-:Y:S01]  /*3ba0*/  ISETP.GE.AND P0, PT, R28, c[0x0][0x27c], PT ;  /* 0x00009f001c007a0c */ /* 0x000fe20003f06270 */
[----:B------:R-:W1:Y:S11]  /*3bb0*/  LDS.128 R8, [R208+0x8100] ;  /* 0x00810000d0087984 */ /* 0x000e760000000c00 */
[----:B------:R-:W-:Y:S01]  /*3bc0*/  @!UPT UIADD3 URZ, URZ, URZ, URZ ;  /* 0x0000003f3f3ff290 */ /* 0x000fe2000fffe03f */
[----:B------:R-:W-:Y:S02]  /*3bd0*/  @!P0 SHF.R.U64 R5, R40, 0x10, R41 ;  /* 0x0000001028058819 */ /* 0x000fe40000001229 */
[--C-:B------:R-:W-:Y:S02]  /*3be0*/  @!P0 SHF.R.U64 R2, R2, 0x10, R3.reuse ;  /* 0x0000001002028819 */ /* 0x100fe40000001203 */
[----:B------:R-:W-:Y:S02]  /*3bf0*/  @!P0 SHF.R.U32.HI R3, RZ, 0x10, R3 ;  /* 0x00000010ff038819 */ /* 0x000fe40000011603 */
[----:B------:R-:W-:Y:S02]  /*3c00*/  @!P0 PRMT R5, R39, 0x5410, R5 ;  /* 0x0000541027058816 */ /* 0x000fe40000000005 */
[C---:B------:R-:W-:Y:S02]  /*3c10*/  @!P0 PRMT R2, R24.reuse, 0x5432, R2 ;  /* 0x0000543218028816 */ /* 0x040fe40000000002 */
[----:B------:R-:W-:Y:S02]  /*3c20*/  @!P0 SHF.R.U32.HI R4, RZ, 0x10, R41 ;  /* 0x00000010ff048819 */ /* 0x000fe40000011629 */
[----:B------:R-:W-:Y:S01]  /*3c30*/  @!P0 PRMT R6, R24, 0x5410, R3 ;  /* 0x0000541018068816 */ /* 0x000fe20000000003 */
[----:B------:R-:W-:Y:S01]  /*3c40*/  @!P0 IMAD.U32 R24, R5, 0x10000, RZ ;  /* 0x0001000005188824 */ /* 0x000fe200078e00ff */
[----:B------:R-:W-:Y:S01]  /*3c50*/  @!P0 PRMT R42, R39, 0x5432, R4 ;  /* 0x00005432272a8816 */ /* 0x000fe20000000004 */
[C---:B------:R-:W-:Y:S01]  /*3c60*/  @!P0 IMAD.U32 R7, R2.reuse, 0x10000, RZ ;  /* 0x0001000002078824 */ /* 0x040fe200078e00ff */
[----:B------:R-:W-:Y:S02]  /*3c70*/  @!P0 LOP3.LUT R40, R5, 0xffff0000, RZ, 0xc0, !PT ;  /* 0xffff000005288812 */ /* 0x000fe400078ec0ff */
[----:B------:R-:W-:Y:S01]  /*3c80*/  @!P0 LOP3.LUT R5, R2, 0xffff0000, RZ, 0xc0, !PT ;  /* 0xffff000002058812 */ /* 0x000fe200078ec0ff */
[C---:B-1----:R-:W-:Y:S01]  /*3c90*/  @!P0 IMAD.U32 R41, R9.reuse, 0x10000, RZ ;  /* 0x0001000009298824 */ /* 0x042fe200078e00ff */
[C---:B------:R-:W-:Y:S02]  /*3ca0*/  @!P0 LOP3.LUT R3, R8.reuse, 0xffff0000, RZ, 0xc0, !PT ;  /* 0xffff000008038812 */ /* 0x040fe400078ec0ff */
[----:B------:R-:W-:Y:S02]  /*3cb0*/  @!P0 LOP3.LUT R4, R9, 0xffff0000, RZ, 0xc0, !PT ;  /* 0xffff000009048812 */ /* 0x000fe400078ec0ff */
[----:B------:R-:W-:Y:S01]  /*3cc0*/  @!P0 SHF.L.U32 R39, R8, 0x10, RZ ;  /* 0x0000001008278819 */ /* 0x000fe200000006ff */
[C---:B------:R-:W-:Y:S02]  /*3cd0*/  @!P0 FMUL.FTZ R43, R3.reuse, R24 ;  /* 0x00000018032b8220 */ /* 0x040fe40000410000 */
[----:B------:R-:W-:Y:S02]  /*3ce0*/  @!P0 FMUL.FTZ R2, R3, R7 ;  /* 0x0000000703028220 */ /* 0x000fe40000410000 */
[C---:B------:R-:W-:Y:S02]  /*3cf0*/  @!P0 FMUL.FTZ R65, R4.reuse, R40 ;  /* 0x0000002804418220 */ /* 0x040fe40000410000 */
[----:B------:R-:W-:Y:S01]  /*3d00*/  @!P0 FMUL.FTZ R3, R4, R5 ;  /* 0x0000000504038220 */ /* 0x000fe20000410000 */
[----:B------:R-:W-:Y:S01]  /*3d10*/  @!P0 LOP3.LUT R4, R10, 0xffff0000, RZ, 0xc0, !PT ;  /* 0xffff00000a048812 */ /* 0x000fe200078ec0ff */
[----:B------:R-:W-:Y:S01]  /*3d20*/  @!P0 FFMA.FTZ R71, R39, R7, -R43 ;  /* 0x0000000727478223 */ /* 0x000fe2000001082b */
[----:B------:R-:W-:Y:S01]  /*3d30*/  @!P0 SHF.L.U32 R43, R11, 0x10, RZ ;  /* 0x000000100b2b8819 */ /* 0x000fe200000006ff */
[----:B------:R-:W-:Y:S01]  /*3d40*/  @!P0 FFMA.FTZ R2, R24, R39, R2 ;  /* 0x0000002718028223 */ /* 0x000fe20000010002 */
[----:B------:R-:W-:Y:S01]  /*3d50*/  @!P0 SHF.L.U32 R39, R10, 0x10, RZ ;  /* 0x000000100a278819 */ /* 0x000fe200000006ff */
[C---:B------:R-:W-:Y:S01]  /*3d60*/  @!P0 IMAD.U32 R24, R42.reuse, 0x10000, RZ ;  /* 0x000100002a188824 */ /* 0x040fe200078e00ff */
[----:B------:R-:W-:Y:S01]  /*3d70*/  @!P0 LOP3.LUT R42, R42, 0xffff0000, RZ, 0xc0, !PT ;  /* 0xffff00002a2a8812 */ /* 0x000fe200078ec0ff */
[C---:B------:R-:W-:Y:S01]  /*3d80*/  @!P0 IMAD.U32 R7, R6.reuse, 0x10000, RZ ;  /* 0x0001000006078824 */ /* 0x040fe200078e00ff */
[----:B------:R-:W-:Y:S01]  /*3d90*/  @!P0 LOP3.LUT R6, R6, 0xffff0000, RZ, 0xc0, !PT ;  /* 0xffff000006068812 */ /* 0x000fe200078ec0ff */
[----:B------:R-:W-:Y:S01]  /*3da0*/  @!P0 FFMA.FTZ R70, R41, R5, -R65 ;  /* 0x0000000529468223 */ /* 0x000fe20000010841 */
[----:B------:R-:W-:Y:S01]  /*3db0*/  @!P0 LOP3.LUT R5, R11, 0xffff0000, RZ, 0xc0, !PT ;  /* 0xffff00000b058812 */ /* 0x000fe200078ec0ff */
[C---:B------:R-:W-:Y:S02]  /*3dc0*/  @!P0 FMUL.FTZ R65, R4.reuse, R24 ;  /* 0x0000001804418220 */ /* 0x040fe40000410000 */
[----:B------:R-:W-:Y:S02]  /*3dd0*/  @!P0 FMUL.FTZ R4, R4, R7 ;  /* 0x0000000704048220 */ /* 0x000fe40000410000 */
[C---:B------:R-:W-:Y:S02]  /*3de0*/  @!P0 FMUL.FTZ R69, R5.reuse, R42 ;  /* 0x0000002a05458220 */ /* 0x040fe40000410000 */
[-C--:B------:R-:W-:Y:S02]  /*3df0*/  @!P0 FMUL.FTZ R5, R5, R6.reuse ;  /* 0x0000000605058220 */ /* 0x080fe40000410000 */
[----:B------:R-:W-:Y:S02]  /*3e00*/  @!P0 FFMA.FTZ R3, R40, R41, R3 ;  /* 0x0000002928038223 */ /* 0x000fe40000010003 */
[----:B------:R-:W-:Y:S02]  /*3e10*/  @!P0 FFMA.FTZ R4, R24, R39, R4 ;  /* 0x0000002718048223 */ /* 0x000fe40000010004 */
[----:B------:R-:W-:Y:S01]  /*3e20*/  @!P0 FFMA.FTZ R65, R39, R7, -R65 ;  /* 0x0000000727418223 */ /* 0x000fe20000010841 */
[----:B------:R-:W-:Y:S01]  /*3e30*/  @!P0 F2FP.BF16.PACK_AB R7, R2, R71 ;  /* 0x000000470207823e */ /* 0x000fe200000010ff */
[----:B------:R-:W-:Y:S01]  /*3e40*/  @!P0 FFMA.FTZ R69, R43, R6, -R69 ;  /* 0x000000062b458223 */ /* 0x000fe20000010845 */
[----:B------:R-:W-:Y:S01]  /*3e50*/  @!P0 F2FP.BF16.PACK_AB R6, R3, R70 ;  /* 0x000000460306823e */ /* 0x000fe200000010ff */
[----:B------:R-:W-:Y:S01]  /*3e60*/  @!P0 FFMA.FTZ R5, R42, R43, R5 ;  /* 0x0000002b2a058223 */ /* 0x000fe20000010005 */
[----:B------:R-:W-:Y:S01]  /*3e70*/  @!P0 F2FP.BF16.PACK_AB R3, R4, R65 ;  /* 0x000000410403823e */ /* 0x000fe200000010ff */
[----:B------:R-:W-:Y:S01]  /*3e80*/  @!P0 IMAD.MOV.U32 R8, RZ, RZ, R7 ;  /* 0x000000ffff088224 */ /* 0x000fe200078e0007 */
[----:B------:R-:W-:Y:S02]  /*3e90*/  @!P0 MOV R9, R6 ;  /* 0x0000000600098202 */ /* 0x000fe40000000f00 */
[----:B------:R-:W-:Y:S01]  /*3ea0*/  @!P0 F2FP.BF16.PACK_AB R2, R5, R69 ;  /* 0x000000450502823e */ /* 0x000fe200000010ff */
[----:B------:R-:W-:Y:S03]  /*3eb0*/  @!P0 IMAD.MOV.U32 R10, RZ, RZ, R3 ;  /* 0x000000ffff0a8224 */ /* 0x000fe600078e0003 */
[----:B------:R-:W-:Y:S05]  /*3ec0*/  @!P0 MOV R11, R2 ;  /* 0x00000002000b8202 */ /* 0x000fea0000000f00 */
[----:B------:R1:W-:Y:S02]  /*3ed0*/  STG.E.128 [R66.64], R8 ;  /* 0x0000000842007986 */ /* 0x0003e4000c101d0a */
.L_x_265:
[----:B------:R-:W-:Y:S05]  /*3ee0*/  BSYNC B0 ;  /* 0x0000000000007941 */ /* 0x000fea0003800000 */
.L_x_264:
[----:B------:R-:W-:Y:S11]  /*3ef0*/  ISETP.GE.AND P0, PT, R209, c[0x0][0x1d4], PT ;  /* 0x00007500d1007a0c */ /* 0x000ff60003f06270 */
[----:B------:R-:W-:Y:S02]  /*3f00*/  @!UPT UIADD3 URZ, URZ, URZ, URZ ;  /* 0x0000003f3f3ff290 */ /* 0x000fe4000fffe03f */
[----:B------:R-:W-:-:S05]  /*3f10*/  @P0 BRA `(.L_x_263) ;  /* 0x0000034000000947 */ /* 0x000fca0003800000 */
[----:B------:R-:W-:Y:S01]  /*3f20*/  ISETP.GE.AND P0, PT, R68, c[0x0][0x27c], PT ;  /* 0x00009f0044007a0c */ /* 0x000fe20003f06270 */
[----:B-1----:R-:W1:Y:S11]  /*3f30*/  LDS.128 R8, [R208+0xb900] ;  /* 0x00b90000d0087984 */ /* 0x002e760000000c00 */
[----:B------:R-:W-:Y:S01]  /*3f40*/  @!UPT UIADD3 URZ, URZ, URZ, URZ ;  /* 0x0000003f3f3ff290 */ /* 0x000fe2000fffe03f */
[----:B------:R-:W-:Y:S02]  /*3f50*/  @!P0 SHF.R.U64 R5, R44, 0x10, R45 ;  /* 0x000000102c058819 */ /* 0x000fe4000000122d */
[--C-:B------:R-:W-:Y:S02]  /*3f60*/  @!P0 SHF.R.U64 R2, R12, 0x10, R13.reuse ;  /* 0x000000100c028819 */ /* 0x100fe4000000120d */
[----:B------:R-:W-:Y:S02]  /*3f70*/  @!P0 SHF.R.U32.HI R3, RZ, 0x10, R13 ;  /* 0x00000010ff038819 */ /* 0x000fe4000001160d */
[C---:B------:R-:W-:Y:S02]  /*3f80*/  @!P0 PRMT R2, R25.reuse, 0x5432, R2 ;  /* 0x0000543219028816 */ /* 0x040fe40000000002 */
[----:B------:R-:W-:Y:S02]  /*3f90*/  @!P0 PRMT R5, R58, 0x5410, R5 ;  /* 0x000054103a058816 */ /* 0x000fe40000000005 */
[----:B------:R-:W-:Y:S01]  /*3fa0*/  @!P0 SHF.R.U32.HI R4, RZ, 0x10, R45 ;  /* 0x00000010ff048819 */ /* 0x000fe2000001162d */
[----:B------:R-:W-:Y:S01]  /*3fb0*/  @!P0 IMAD.U32 R6, R2, 0x10000, RZ ;  /* 0x0001000002068824 */ /* 0x000fe200078e00ff */
[----:B------:R-:W-:Y:S01]  /*3fc0*/  @!P0 PRMT R7, R25, 0x5410, R3 ;  /* 0x0000541019078816 */ /* 0x000fe20000000003 */
[C---:B------:R-:W-:Y:S01]  /*3fd0*/  @!P0 IMAD.U32 R12, R5.reuse, 0x10000, RZ ;  /* 0x00010000050c8824 */ /* 0x040fe200078e00ff */
[----:B------:R-:W-:Y:S02]  /*3fe0*/  @!P0 PRMT R39, R58, 0x5432, R4 ;  /* 0x000054323a278816 */ /* 0x000fe40000000004 */
        /* <DEDUP_REMOVED lines=22> */
[-C--:B------:R-:W-:Y:S02]  /*4150*/  @!P0 FMUL.FTZ R4, R4, R6.reuse ;  /* 0x0000000604048220 */ /* 0x080fe40000410000 */
[C---:B------:R-:W-:Y:S02]  /*4160*/  @!P0 FMUL.FTZ R42, R5.reuse, R39 ;  /* 0x00000027052a8220 */ /* 0x040fe40000410000 */
[----:B------:R-:W-:Y:S02]  /*4170*/  @!P0 FMUL.FTZ R5, R5, R7 ;  /* 0x0000000705058220 */ /* 0x000fe40000410000 */
[----:B------:R-:W-:Y:S02]  /*4180*/  @!P0 FFMA.FTZ R3, R24, R25, R3 ;  /* 0x0000001918038223 */ /* 0x000fe40000010003 */
[----:B------:R-:W-:Y:S02]  /*4190*/  @!P0 FFMA.FTZ R4, R12, R13, R4 ;  /* 0x0000000d0c048223 */ /* 0x000fe40000010004 */
[----:B------:R-:W-:Y:S01]  /*41a0*/  @!P0 FFMA.FTZ R41, R13, R6, -R41 ;  /* 0x000000060d298223 */ /* 0x000fe20000010829 */
[----:B------:R-:W-:Y:S01]  /*41b0*/  @!P0 F2FP.BF16.PACK_AB R6, R3, R43 ;  /* 0x0000002b0306823e */ /* 0x000fe200000010ff */
[----:B------:R-:W-:Y:S01]  /*41c0*/  @!P0 FFMA.FTZ R42, R40, R7, -R42 ;  /* 0x00000007282a8223 */ /* 0x000fe2000001082a */
[----:B------:R-:W-:Y:S01]  /*41d0*/  @!P0 F2FP.BF16.PACK_AB R7, R2, R44 ;  /* 0x0000002c0207823e */ /* 0x000fe200000010ff */
[----:B------:R-:W-:Y:S01]  /*41e0*/  @!P0 FFMA.FTZ R5, R39, R40, R5 ;  /* 0x0000002827058223 */ /* 0x000fe20000010005 */
[----:B------:R-:W-:Y:S02]  /*41f0*/  @!P0 F2FP.BF16.PACK_AB R3, R4, R41 ;  /* 0x000000290403823e */ /* 0x000fe400000010ff */
[----:B------:R-:W-:Y:S01]  /*4200*/  @!P0 MOV R9, R6 ;  /* 0x0000000600098202 */ /* 0x000fe20000000f00 */
[----:B------:R-:W-:Y:S01]  /*4210*/  @!P0 IMAD.MOV.U32 R8, RZ, RZ, R7 ;  /* 0x000000ffff088224 */ /* 0x000fe200078e0007 */
[----:B------:R-:W-:Y:S01]  /*4220*/  @!P0 F2FP.BF16.PACK_AB R2, R5, R42 ;  /* 0x0000002a0502823e */ /* 0x000fe200000010ff */
[----:B------:R-:W-:Y:S03]  /*4230*/  @!P0 IMAD.MOV.U32 R10, RZ, RZ, R3 ;  /* 0x000000ffff0a8224 */ /* 0x000fe600078e0003 */
[----:B------:R-:W-:Y:S05]  /*4240*/  @!P0 MOV R11, R2 ;  /* 0x00000002000b8202 */ /* 0x000fea0000000f00 */
[----:B------:R1:W-:Y:S02]  /*4250*/  STG.E.128 [R66.64+0x80], R8 ;  /* 0x0000800842007986 */ /* 0x0003e4000c101d0a */
.L_x_263:
[----:B------:R-:W-:Y:S05]  /*4260*/  BSYNC B1 ;  /* 0x0000000000017941 */ /* 0x000fea0003800000 */
.L_x_262:
[----:B------:R-:W-:Y:S01]  /*4270*/  BSSY B1, `(.L_x_266) ;  /* 0x0000070000017945 */ /* 0x000fe20003800000 */
[----:B------:R-:W-:-:S05]  /*4280*/  @P4 BRA `(.L_x_267) ;  /* 0x000006e000004947 */ /* 0x000fca0003800000 */
[----:B------:R-:W-:Y:S01]  /*4290*/  BSSY B0, `(.L_x_268) ;  /* 0x0000036000007945 */ /* 0x000fe20003800000 */
[----:B------:R-:W-:-:S05]  /*42a0*/  @P6 BRA `(.L_x_269) ;  /* 0x0000034000006947 */ /* 0x000fca0003800000 */
[----:B------:R-:W-:Y:S01]  /*42b0*/  ISETP.GE.AND P0, PT, R28, c[0x0][0x27c], PT ;  /* 0x00009f001c007a0c */ /* 0x000fe20003f06270 */
[----:B-1----:R-:W1:Y:S11]  /*42c0*/  LDS.128 R8, [R208+0x9100] ;  /* 0x00910000d0087984 */ /* 0x002e760000000c00 */
[----:B------:R-:W-:Y:S01]  /*42d0*/  @!UPT UIADD3 URZ, URZ, URZ, URZ ;  /* 0x0000003f3f3ff290 */ /* 0x000fe2000fffe03f */
[----:B------:R-:W-:Y:S02]  /*42e0*/  @!P0 SHF.R.U64 R5, R46, 0x10, R47 ;  /* 0x000000102e058819 */ /* 0x000fe4000000122f */
[--C-:B------:R-:W-:Y:S02]  /*42f0*/  @!P0 SHF.R.U64 R2, R14, 0x10, R15.reuse ;  /* 0x000000100e028819 */ /* 0x100fe4000000120f */
[----:B------:R-:W-:Y:S02]  /*4300*/  @!P0 SHF.R.U32.HI R3, RZ, 0x10, R15 ;  /* 0x00000010ff038819 */ /* 0x000fe4000001160f */
[----:B------:R-:W-:Y:S02]  /*4310*/  @!P0 PRMT R5, R59, 0x5410, R5 ;  /* 0x000054103b058816 */ /* 0x000fe40000000005 */
[C---:B------:R-:W-:Y:S02]  /*4320*/  @!P0 PRMT R2, R30.reuse, 0x5432, R2 ;  /* 0x000054321e028816 */ /* 0x040fe40000000002 */
        /* <DEDUP_REMOVED lines=44> */
.L_x_269:
[----:B------:R-:W-:Y:S05]  /*45f0*/  BSYNC B0 ;  /* 0x0000000000007941 */ /* 0x000fea0003800000 */
.L_x_268:
        /* <DEDUP_REMOVED lines=10> */
[----:B------:R-:W-:Y:S02]  /*46a0*/  @!P0 PRMT R2, R31, 0x5432, R2 ;  /* 0x000054321f028816 */ /* 0x000fe40000000002 */
[----:B------:R-:W-:Y:S01]  /*46b0*/  @!P0 SHF.R.U32.HI R4, RZ, 0x10, R49 ;  /* 0x00000010ff048819 */ /* 0x000fe20000011631 */
[----:B------:R-:W-:Y:S01]  /*46c0*/  @!P0 IMAD.U32 R12, R5, 0x10000, RZ ;  /* 0x00010000050c8824 */ /* 0x000fe200078e00ff */
[----:B------:R-:W-:Y:S01]  /*46d0*/  @!P0 PRMT R7, R31, 0x5410, R3 ;  /* 0x000054101f078816 */ /* 0x000fe20000000003 */
[----:B------:R-:W-:Y:S01]  /*46e0*/  @!P0 IMAD.U32 R6, R2, 0x10000, RZ ;  /* 0x0001000002068824 */ /* 0x000fe200078e00ff */
        /* <DEDUP_REMOVED lines=40> */
.L_x_267:
[----:B------:R-:W-:Y:S05]  /*4970*/  BSYNC B1 ;  /* 0x0000000000017941 */ /* 0x000fea0003800000 */
.L_x_266:
        /* <DEDUP_REMOVED lines=56> */
.L_x_273:
[----:B------:R-:W-:Y:S05]  /*4d00*/  BSYNC B0 ;  /* 0x0000000000007941 */ /* 0x000fea0003800000 */
.L_x_272:
        /* <DEDUP_REMOVED lines=55> */
.L_x_271:
[----:B------:R-:W-:Y:S05]  /*5080*/  BSYNC B1 ;  /* 0x0000000000017941 */ /* 0x000fea0003800000 */
.L_x_270:
        /* <DEDUP_REMOVED lines=55> */
.L_x_276:
[----:B------:R-:W-:Y:S05]  /*5400*/  BSYNC B0 ;  /* 0x0000000000007941 */ /* 0x000fea0003800000 */
.L_x_275:
        /* <DEDUP_REMOVED lines=54> */
[----:B------:R1:W-:Y:S01]  /*5770*/  STG.E.128 [R78.64+0x80], R8 ;  /* 0x000080084e007986 */ /* 0x0003e2000c101d0a */
[----:B------:R-:W-:-:S05]  /*5780*/  BRA `(.L_x_274) ;  /* 0x000026a000007947 */ /* 0x000fca0003800000 */
.L_x_253:
[----:B------:R-:W-:Y:S01]  /*5790*/  ISETP.GE.AND P0, PT, R219, R82, PT ;  /* 0x00000052db00720c */ /* 0x000fe20003f06270 */
[----:B------:R-:W-:Y:S01]  /*57a0*/  CS2R R62, SRZ ;  /* 0x00000000003e7805 */ /* 0x000fe2000001ff00 */
[----:B------:R-:W-:Y:S01]  /*57b0*/  CS2R R60, SRZ ;  /* 0x00000000003c7805 */ /* 0x000fe2000001ff00 */
[----:B------:R-:W-:Y:S01]  /*57c0*/  CS2R R22, SRZ ;  /* 0x0000000000167805 */ /* 0x000fe2000001ff00 */
[----:B------:R-:W-:Y:S01]  /*57d0*/  ISETP.GE.OR P4, PT, R32, c[0x0][0x27c], P0 ;  /* 0x00009f0020007a0c */ /* 0x000fe20000786670 */
        /* <DEDUP_REMOVED lines=9> */
[----:B------:R-:W-:Y:S03]  /*5870*/  BSSY B0, `(.L_x_277) ;  /* 0x00000d3000007945 */ /* 0x000fe60003800000 */
[----:B------:R-:W-:Y:S04]  /*5880*/  @!P4 IADD3 R2, P1, P0, R108, R36, R190 ;  /* 0x000000246c02c210 */ /* 0x000fe8000783e0be */
[----:B------:R-:W-:Y:S02]  /*5890*/  @!P4 IADD3.X R4, R119, R64, R166, P1, P0 ;  /* 0x000000407704c210 */ /* 0x000fe40000fe04a6 */
[----:B------:R-:W-:Y:S04]  /*58a0*/  @!P4 IADD3 R3, P1, P0, R106, R42, R191 ;  /* 0x0000002a6a03c210 */ /* 0x000fe8000783e0bf */
[----:B------:R-:W-:Y:S02]  /*58b0*/  @!P4 IADD3.X R8, R117, R69, R167, P1, P0 ;  /* 0x000000457508c210 */ /* 0x000fe40000fe04a7 */
[----:B------:R-:W-:Y:S04]  /*58c0*/  ISETP.GE.AND P0, PT, R218, R82, PT ;  /* 0x00000052da00720c */ /* 0x000fe80003f06270 */
[----:B------:R-:W-:Y:S11]  /*58d0*/  ISETP.GE.OR P3, PT, R32, c[0x0][0x27c], P0 ;  /* 0x00009f0020007a0c */ /* 0x000ff60000766670 */
[----:B------:R-:W-:Y:S02]  /*58e0*/  @!UPT UIADD3 URZ, URZ, URZ, URZ ;  /* 0x0000003f3f3ff290 */ /* 0x000fe4000fffe03f */
[----:B------:R-:W-:Y:S04]  /*58f0*/  @!P3 IADD3 R5, P1, P0, R108, R188, R36 ;  /* 0x000000bc6c05b210 */ /* 0x000fe8000783e024 */
[----:B------:R-:W-:Y:S02]  /*5900*/  @!P3 IADD3.X R10, R119, R159, R64, P1, P0 ;  /* 0x0000009f770ab210 */ /* 0x000fe40000fe0440 */
[----:B------:R-:W-:Y:S04]  /*5910*/  @!P3 IADD3 R9, P1, P0, R106, R189, R42 ;  /* 0x000000bd6a09b210 */ /* 0x000fe8000783e02a */
[--C-:B------:R-:W-:Y:S02]  /*5920*/  @!P3 IADD3.X R12, R117, R162, R69.reuse, P1, P0 ;  /* 0x000000a2750cb210 */ /* 0x100fe40000fe0445 */
[----:B------:R-:W-:Y:S04]  /*5930*/  ISETP.GE.AND P0, PT, R217, R82, PT ;  /* 0x00000052d900720c */ /* 0x000fe80003f06270 */
[----:B------:R-:W-:Y:S11]  /*5940*/  ISETP.GE.OR P2, PT, R32, c[0x0][0x27c], P0 ;  /* 0x00009f0020007a0c */ /* 0x000ff60000746670 */
[----:B------:R-:W-:Y:S02]  /*5950*/  @!UPT UIADD3 URZ, URZ, URZ, URZ ;  /* 0x0000003f3f3ff290 */ /* 0x000fe4000fffe03f */
[----:B------:R-:W-:Y:S04]  /*5960*/  @!P2 IADD3 R11, P1, P0, R108, R184, R36 ;  /* 0x000000b86c0ba210 */ /* 0x000fe8000783e024 */
[----:B------:R-:W-:Y:S02]  /*5970*/  @!P2 IADD3.X R14, R119, R120, R64, P1, P0 ;  /* 0x00000078770ea210 */ /* 0x000fe40000fe0440 */
[----:B------:R-:W-:Y:S04]  /*5980*/  @!P2 IADD3 R13, P1, P0, R106, R182, R42 ;  /* 0x000000b66a0da210 */ /* 0x000fe8000783e02a */
[----:B------:R-:W-:Y:S02]  /*5990*/  @!P2 IADD3.X R15, R117, R121, R69, P1, P0 ;  /* 0x00000079750fa210 */ /* 0x000fe40000fe0445 */
[C---:B------:R-:W-:Y:S04]  /*59a0*/  @!P4 LEA R6, P0, R2.reuse, c[0x0][0x270], 0x1 ;  /* 0x00009c000206ca11 */ /* 0x040fe800078008ff */
[----:B------:R-:W-:Y:S02]  /*59b0*/  @!P4 LEA.HI.X R7, R2, c[0x0][0x274], R4, 0x1, P0 ;  /* 0x00009d000207ca11 */ /* 0x000fe400000f0c04 */
[C---:B------:R-:W-:Y:S03]  /*59c0*/  @!P4 LEA R2, P0, R3.reuse, c[0x0][0x288], 0x1 ;  /* 0x0000a2000302ca11 */ /* 0x040fe600078008ff */
[----:B------:R1:W2:Y:S01]  /*59d0*/  @!P4 LDG.E.128 R16, [R6.64] ;  /* 0x0000000a0610c981 */ /* 0x0002a2000c1e1d00 */
[----:B------:R-:W-:Y:S02]  /*59e0*/  @!P4 LEA.HI.X R3, R3, c[0x0][0x28c], R8, 0x1, P0 ;  /* 0x0000a3000303ca11 */ /* 0x000fe400000f0c08 */
[C---:B------:R-:W-:Y:S04]  /*59f0*/  @!P3 LEA R4, P0, R5.reuse, c[0x0][0x270], 0x1 ;  /* 0x00009c000504ba11 */ /* 0x040fe800078008ff */
[----:B------:R-:W-:Y:S01]  /*5a00*/  @!P3 LEA.HI.X R5, R5, c[0x0][0x274], R10, 0x1, P0 ;  /* 0x00009d000505ba11 */ /* 0x000fe200000f0c0a */
[----:B------:R3:W4:Y:S01]  /*5a10*/  @!P4 LDG.E.128 R60, [R2.64] ;  /* 0x0000000a023cc981 */ /* 0x000722000c1e1d00 */
[C---:B------:R-:W-:Y:S04]  /*5a20*/  @!P3 LEA R8, P0, R9.reuse, c[0x0][0x288], 0x1 ;  /* 0x0000a2000908ba11 */ /* 0x040fe800078008ff */
[----:B------:R-:W-:Y:S02]  /*5a30*/  @!P3 LEA.HI.X R9, R9, c[0x0][0x28c], R12, 0x1, P0 ;  /* 0x0000a3000909ba11 */ /* 0x000fe400000f0c0c */
[C---:B------:R-:W-:Y:S01]  /*5a40*/  @!P2 LEA R10, P0, R11.reuse, c[0x0][0x270], 0x1 ;  /* 0x00009c000b0aaa11 */ /* 0x040fe200078008ff */
[----:B------:R3:W4:Y:S03]  /*5a50*/  @!P3 LDG.E.128 R20, [R4.64] ;  /* 0x0000000a0414b981 */ /* 0x000726000c1e1d00 */
[----:B------:R-:W-:Y:S02]  /*5a60*/  @!P2 LEA.HI.X R11, R11, c[0x0][0x274], R14, 0x1, P0 ;  /* 0x00009d000b0baa11 */ /* 0x000fe400000f0c0e */
[C---:B------:R-:W-:Y:S03]  /*5a70*/  @!P2 LEA R12, P0, R13.reuse, c[0x0][0x288], 0x1 ;  /* 0x0000a2000d0caa11 */ /* 0x040fe600078008ff */
[----:B------:R-:W4:Y:S01]  /*5a80*/  @!P2 LDG.E.128 R24, [R10.64] ;  /* 0x0000000a0a18a981 */ /* 0x000f22000c1e1d00 */
[----:B------:R-:W-:Y:S01]  /*5a90*/  @!P2 LEA.HI.X R13, R13, c[0x0][0x28c], R15, 0x1, P0 ;  /* 0x0000a3000d0daa11 */ /* 0x000fe200000f0c0f */
[----:B-1----:R-:W-:Y:S01]  /*5aa0*/  CS2R R6, SRZ ;  /* 0x0000000000067805 */ /* 0x002fe2000001ff00 */
[----:B------:R-:W-:Y:S04]  /*5ab0*/  ISETP.GE.AND P0, PT, R229, R82, PT ;  /* 0x00000052e500720c */ /* 0x000fe80003f06270 */
[----:B------:R-:W-:Y:S01]  /*5ac0*/  ISETP.GE.OR P0, PT, R32, c[0x0][0x27c], P0 ;  /* 0x00009f0020007a0c */ /* 0x000fe20000706670 */
[----:B------:R-:W4:Y:S11]  /*5ad0*/  @!P2 LDG.E.128 R72, [R12.64] ;  /* 0x0000000a0c48a981 */ /* 0x000f36000c1e1d00 */
[----:B------:R-:W-:Y:S01]  /*5ae0*/  @!UPT UIADD3 URZ, URZ, URZ, URZ ;  /* 0x0000003f3f3ff290 */ /* 0x000fe2000fffe03f */
[----:B---3--:R-:W-:Y:S05]  /*5af0*/  @!P0 IADD3 R2, P1, R108, R36, RZ ;  /* 0x000000246c028210 */ /* 0x008fea0007f3e0ff */
[----:B------:R-:W-:Y:S01]  /*5b00*/  @!P0 IMAD.X R3, R64, 0x1, R119, P1 ;  /* 0x0000000140038824 */ /* 0x000fe200008e0677 */
[C---:B------:R-:W-:Y:S01]  /*5b10*/  @!P0 LEA R14, P1, R2.reuse, c[0x0][0x270], 0x1 ;  /* 0x00009c00020e8a11 */ /* 0x040fe200078208ff */
[----:B------:R-:W-:Y:S03]  /*5b20*/  CS2R R64, SRZ ;  /* 0x0000000000407805 */ /* 0x000fe6000001ff00 */
[----:B------:R-:W-:Y:S02]  /*5b30*/  @!P0 LEA.HI.X R15, R2, c[0x0][0x274], R3, 0x1, P1 ;  /* 0x00009d00020f8a11 */ /* 0x000fe400008f0c03 */
[----:B------:R-:W-:Y:S01]  /*5b40*/  @!P0 IADD3 R3, P1, R106, R42, RZ ;  /* 0x0000002a6a038210 */ /* 0x000fe20007f3e0ff */
[----:B------:R2:W3:Y:S01]  /*5b50*/  @!P3 LDG.E.128 R64, [R8.64] ;  /* 0x0000000a0840b981 */ /* 0x0004e2000c1e1d00 */
[----:B------:R-:W-:Y:S03]  /*5b60*/  CS2R R42, SRZ ;  /* 0x00000000002a7805 */ /* 0x000fe6000001ff00 */
[----:B------:R-:W-:Y:S01]  /*5b70*/  @!P0 IMAD.X R4, R69, 0x1, R117, P1 ;  /* 0x0000000145048824 */ /* 0x000fe200008e0675 */
[C---:B------:R-:W-:Y:S04]  /*5b80*/  @!P0 LEA R2, P1, R3.reuse, c[0x0][0x288], 0x1 ;  /* 0x0000a20003028a11 */ /* 0x040fe800078208ff */
[----:B------:R-:W-:Y:S02]  /*5b90*/  @!P0 LEA.HI.X R3, R3, c[0x0][0x28c], R4, 0x1, P1 ;  /* 0x0000a30003038a11 */ /* 0x000fe400008f0c04 */
[----:B------:R-:W-:Y:S01]  /*5ba0*/  CS2R R4, SRZ ;  /* 0x0000000000047805 */ /* 0x000fe2000001ff00 */
[----:B------:R-:W-:Y:S02]  /*5bb0*/  ISETP.GE.OR P1, PT, R229, R82, P6 ;  /* 0x00000052e500720c */ /* 0x000fe40003726670 */
[----:B------:R1:W5:Y:S08]  /*5bc0*/  @!P0 LDG.E.128 R40, [R2.64] ;  /* 0x0000000a02288981 */ /* 0x000370000c1e1d00 */
[----:B------:R1:W5:Y:S01]  /*5bd0*/  @!P0 LDG.E.128 R4, [R14.64] ;  /* 0x0000000a0e048981 */ /* 0x000362000c1e1d00 */
[----:B------:R-:W-:Y:S01]  /*5be0*/  ISETP.GE.AND P0, PT, R32, c[0x0][0x27c], PT ;  /* 0x00009f0020007a0c */ /* 0x000fe20003f06270 */
[----:B--2---:R-:W-:Y:S02]  /*5bf0*/  IMAD.MOV.U32 R9, RZ, RZ, R18 ;  /* 0x000000ffff097224 */ /* 0x004fe400078e0012 */
[----:B------:R-:W-:Y:S02]  /*5c00*/  IMAD.MOV.U32 R8, RZ, RZ, R19 ;  /* 0x000000ffff087224 */ /* 0x000fe400078e0013 */
[----:B-1----:R-:W-:Y:S02]  /*5c10*/  IMAD.MOV.U32 R3, RZ, RZ, R16 ;  /* 0x000000ffff037224 */ /* 0x002fe400078e0010 */
[----:B------:R-:W-:Y:S01]  /*5c20*/  IMAD.MOV.U32 R2, RZ, RZ, R17 ;  /* 0x000000ffff027224 */ /* 0x000fe200078e0011 */
[----:B------:R-:W-:Y:S01]  /*5c30*/  PRMT R31, R8, 0x5410, R9 ;  /* 0x00005410081f7816 */ /* 0x000fe20000000009 */
[----:B----4-:R-:W-:Y:S02]  /*5c40*/  IMAD.MOV.U32 R9, RZ, RZ, R62 ;  /* 0x000000ffff097224 */ /* 0x010fe400078e003e */
[----:B------:R-:W-:Y:S01]  /*5c50*/  IMAD.MOV.U32 R8, RZ, RZ, R63 ;  /* 0x000000ffff087224 */ /* 0x000fe200078e003f */
[----:B------:R-:W-:Y:S01]  /*5c60*/  PRMT R30, R2, 0x5410, R3 ;  /* 0x00005410021e7816 */ /* 0x000fe20000000003 */
[----:B------:R-:W-:Y:S02]  /*5c70*/  IMAD.MOV.U32 R3, RZ, RZ, R60 ;  /* 0x000000ffff037224 */ /* 0x000fe400078e003c */
[----:B------:R-:W-:Y:S01]  /*5c80*/  IMAD.MOV.U32 R2, RZ, RZ, R61 ;  /* 0x000000ffff027224 */ /* 0x000fe200078e003d */
[----:B------:R-:W-:Y:S01]  /*5c90*/  PRMT R54, R8, 0x5410, R9 ;  /* 0x0000541008367816 */ /* 0x000fe20000000009 */
[----:B------:R-:W-:Y:S02]  /*5ca0*/  IMAD.MOV.U32 R9, RZ, RZ, R22 ;  /* 0x000000ffff097224 */ /* 0x000fe400078e0016 */
[----:B------:R-:W-:Y:S01]  /*5cb0*/  IMAD.MOV.U32 R8, RZ, RZ, R23 ;  /* 0x000000ffff087224 */ /* 0x000fe200078e0017 */
[----:B------:R-:W-:Y:S01]  /*5cc0*/  PRMT R53, R3, 0x5410, R2 ;  /* 0x0000541003357816 */ /* 0x000fe20000000002 */
[----:B------:R-:W-:Y:S02]  /*5cd0*/  IMAD.MOV.U32 R3, RZ, RZ, R20 ;  /* 0x000000ffff037224 */ /* 0x000fe400078e0014 */
[----:B------:R-:W-:Y:S01]  /*5ce0*/  IMAD.MOV.U32 R2, RZ, RZ, R21 ;  /* 0x000000ffff027224 */ /* 0x000fe200078e0015 */
[----:B------:R-:W-:Y:S04]  /*5cf0*/  PRMT R35, R8, 0x5410, R9 ;  /* 0x0000541008237816 */ /* 0x000fe80000000009 */
[----:B------:R-:W-:Y:S01]  /*5d00*/  PRMT R34, R2, 0x5410, R3 ;  /* 0x0000541002227816 */ /* 0x000fe20000000003 */
[----:B---3--:R-:W-:Y:S02]  /*5d10*/  IMAD.MOV.U32 R9, RZ, RZ, R66 ;  /* 0x000000ffff097224 */ /* 0x008fe400078e0042 */
[----:B------:R-:W-:Y:S02]  /*5d20*/  IMAD.MOV.U32 R8, RZ, RZ, R67 ;  /* 0x000000ffff087224 */ /* 0x000fe400078e0043 */
        /* <DEDUP_REMOVED lines=16> */
[----:B------:R-:W-:-:S05]  /*5e30*/  @P1 BRA `(.L_x_278) ;  /* 0x0000076000001947 */ /* 0x000fca0003800000 */
[----:B------:R-:W-:Y:S01]  /*5e40*/  IADD3 R2, P1, R198, R76, RZ ;  /* 0x0000004cc6027210 */ /* 0x000fe20007f3e0ff */
[----:B------:R-:W-:Y:S01]  /*5e50*/  LDS.128 R12, [R128+0x8100] ;  /* 0x00810000800c7984 */ /* 0x000fe20000000c00 */
[----:B-----5:R-:W-:Y:S01]  /*5e60*/  @!P0 SHF.R.U64 R39, R40, 0x10, R41 ;  /* 0x0000001028278819 */ /* 0x020fe20000001229 */
[----:B------:R-:W-:Y:S01]  /*5e70*/  IMAD.MOV.U32 R11, RZ, RZ, R7 ;  /* 0x000000ffff0b7224 */ /* 0x000fe200078e0007 */
[----:B------:R-:W-:Y:S01]  /*5e80*/  @!P0 SHF.R.U32.HI R44, RZ, 0x10, R41 ;  /* 0x00000010ff2c8819 */ /* 0x000fe20000011629 */
[----:B------:R-:W-:Y:S01]  /*5e90*/  IMAD.X R3, R83, 0x1, R138, P1 ;  /* 0x0000000153037824 */ /* 0x000fe200008e068a */
[-C--:B------:R-:W-:Y:S01]  /*5ea0*/  IADD3 R8, P2, P1, R92, R2.reuse, R111 ;  /* 0x000000025c087210 */ /* 0x080fe2000795e06f */
[----:B------:R-:W-:Y:S01]  /*5eb0*/  IMAD.MOV.U32 R46, RZ, RZ, R43 ;  /* 0x000000ffff2e7224 */ /* 0x000fe200078e002b */
[----:B------:R-:W-:Y:S01]  /*5ec0*/  MOV R10, R5 ;  /* 0x00000005000a7202 */ /* 0x000fe20000000f00 */
[----:B------:R-:W1:Y:S01]  /*5ed0*/  LDS.128 R56, [R134+0x8100] ;  /* 0x0081000086387984 */ /* 0x000e620000000c00 */
[-C--:B------:R-:W-:Y:S01]  /*5ee0*/  IADD3.X R9, R95, R3.reuse, R113, P2, P1 ;  /* 0x000000035f097210 */ /* 0x080fe200017e2471 */
[----:B------:R-:W-:Y:S01]  /*5ef0*/  IMAD.MOV.U32 R45, RZ, RZ, R41 ;  /* 0x000000ffff2d7224 */ /* 0x000fe200078e0029 */
[----:B------:R-:W-:Y:S01]  /*5f00*/  ISETP.GE.AND P1, PT, R94, c[0x0][0x1d4], PT ;  /* 0x000075005e007a0c */ /* 0x000fe20003f26270 */
[----:B------:R-:W-:Y:S01]  /*5f10*/  IMAD.MOV.U32 R41, RZ, RZ, R42 ;  /* 0x000000ffff297224 */ /* 0x000fe200078e002a */
[--C-:B------:R-:W-:Y:S02]  /*5f20*/  @!P0 SHF.R.U64 R42, R42, 0x10, R43.reuse ;  /* 0x000000102a2a8819 */ /* 0x100fe4000000122b */
[----:B------:R-:W-:Y:S02]  /*5f30*/  @!P0 SHF.R.U32.HI R43, RZ, 0x10, R43 ;  /* 0x00000010ff2b8819 */ /* 0x000fe4000001162b */
[----:B------:R-:W-:Y:S02]  /*5f40*/  @!P0 PRMT R47, R41, 0x5410, R42 ;  /* 0x00005410292f8816 */ /* 0x000fe4000000002a */
[----:B------:R-:W-:Y:S05]  /*5f50*/  @!P0 PRMT R51, R46, 0x5410, R43 ;  /* 0x000054102e338816 */ /* 0x000fea000000002b */
[----:B------:R-:W-:Y:S04]  /*5f60*/  @!P1 IADD3 R2, P3, P2, R92, R2, R94 ;  /* 0x000000025c029210 */ /* 0x000fe80007a7e05e */
[----:B------:R-:W-:Y:S02]  /*5f70*/  @!P1 IADD3.X R3, R95, R3, R112, P3, P2 ;  /* 0x000000035f039210 */ /* 0x000fe40001fe4470 */
[C---:B------:R-:W-:Y:S04]  /*5f80*/  LEA R80, P2, R8.reuse, c[0x0][0x1c8], 0x1 ;  /* 0x0000720008507a11 */ /* 0x040fe800078408ff */
[----:B------:R-:W-:Y:S01]  /*5f90*/  LEA.HI.X R81, R8, c[0x0][0x1cc], R9, 0x1, P2 ;  /* 0x0000730008517a11 */ /* 0x000fe200010f0c09 */
[----:B------:R-:W-:Y:S01]  /*5fa0*/  IMAD.MOV.U32 R9, RZ, RZ, R40 ;  /* 0x000000ffff097224 */ /* 0x000fe200078e0028 */
[----:B------:R-:W-:Y:S01]  /*5fb0*/  @!P1 LEA R78, P2, R2, c[0x0][0x1c8], 0x1 ;  /* 0x00007200024e9a11 */ /* 0x000fe200078408ff */
[----:B------:R-:W-:Y:S01]  /*5fc0*/  IMAD.MOV.U32 R8, RZ, RZ, R4 ;  /* 0x000000ffff087224 */ /* 0x000fe200078e0004 */
[----:B------:R-:W-:Y:S02]  /*5fd0*/  @!P0 SHF.R.U64 R4, R4, 0x10, R5 ;  /* 0x0000001004048819 */ /* 0x000fe40000001205 */
[----:B------:R-:W-:Y:S02]  /*5fe0*/  @!P1 LEA.HI.X R79, R2, c[0x0][0x1cc], R3, 0x1, P2 ;  /* 0x00007300024f9a11 */ /* 0x000fe400010f0c03 */
[----:B------:R-:W-:Y:S02]  /*5ff0*/  @!P0 PRMT R40, R9, 0x5410, R39 ;  /* 0x0000541009288816 */ /* 0x000fe40000000027 */
[----:B------:R-:W-:Y:S02]  /*6000*/  @!P0 PRMT R9, R8, 0x5410, R4 ;  /* 0x0000541008098816 */ /* 0x000fe40000000004 */
[----:B------:R-:W-:Y:S01]  /*6010*/  @!P0 SHF.R.U32.HI R2, RZ, 0x10, R7 ;  /* 0x00000010ff028819 */ /* 0x000fe20000011607 */
[----:B-1----:R-:W-:Y:S01]  /*6020*/  @!P0 IMAD.U32 R42, R57, 0x10000, RZ ;  /* 0x00010000392a8824 */ /* 0x002fe200078e00ff */
[----:B------:R-:W-:Y:S02]  /*6030*/  @!P0 SHF.L.U32 R4, R13, 0x10, RZ ;  /* 0x000000100d048819 */ /* 0x000fe400000006ff */
[C---:B------:R-:W-:Y:S02]  /*6040*/  @!P0 SHF.L.U32 R46, R58.reuse, 0x10, RZ ;  /* 0x000000103a2e8819 */ /* 0x040fe400000006ff */
[----:B------:R-:W-:Y:S02]  /*6050*/  @!P0 LOP3.LUT R48, R58, 0xffff0000, RZ, 0xc0, !PT ;  /* 0xffff00003a308812 */ /* 0x000fe400078ec0ff */
[C---:B------:R-:W-:Y:S02]  /*6060*/  @!P0 SHF.L.U32 R50, R59.reuse, 0x10, RZ ;  /* 0x000000103b328819 */ /* 0x040fe400000006ff */
[----:B------:R-:W-:Y:S02]  /*6070*/  @!P0 LOP3.LUT R52, R59, 0xffff0000, RZ, 0xc0, !PT ;  /* 0xffff00003b348812 */ /* 0x000fe400078ec0ff */
[----:B------:R-:W-:Y:S01]  /*6080*/  @!P0 PRMT R11, R11, 0x5410, R2 ;  /* 0x000054100b0b8816 */ /* 0x000fe20000000002 */
[----:B------:R-:W-:Y:S01]  /*6090*/  @!P0 IMAD.U32 R2, R12, 0x10000, RZ ;  /* 0x000100000c028824 */ /* 0x000fe200078e00ff */
[----:B------:R-:W-:Y:S02]  /*60a0*/  @!P0 SHF.R.U32.HI R3, RZ, 0x10, R5 ;  /* 0x00000010ff038819 */ /* 0x000fe40000011605 */
[----:B------:R-:W-:Y:S02]  /*60b0*/  @!P0 SHF.R.U64 R5, R6, 0x10, R7 ;  /* 0x0000001006058819 */ /* 0x000fe40000001207 */
[----:B------:R-:W-:Y:S02]  /*60c0*/  @!P0 SHF.L.U32 R7, R56, 0x10, RZ ;  /* 0x0000001038078819 */ /* 0x000fe400000006ff */
[----:B------:R-:W-:Y:S02]  /*60d0*/  @!P0 PRMT R39, R45, 0x5410, R44 ;  /* 0x000054102d278816 */ /* 0x000fe4000000002c */
[----:B------:R-:W-:Y:S01]  /*60e0*/  @!P0 PRMT R8, R10, 0x5410, R3 ;  /* 0x000054100a088816 */ /* 0x000fe20000000003 */
[----:B------:R-:W-:Y:S01]  /*60f0*/  @!P0 IMAD.U32 R3, R9, 0x10000, RZ ;  /* 0x0001000009038824 */ /* 0x000fe200078e00ff */
[----:B------:R-:W-:Y:S01]  /*6100*/  @!P0 PRMT R10, R6, 0x5410, R5 ;  /* 0x00005410060a8816 */ /* 0x000fe20000000005 */
[----:B------:R-:W-:Y:S02]  /*6110*/  @!P0 IMAD.U32 R6, R40, 0x10000, RZ ;  /* 0x0001000028068824 */ /* 0x000fe400078e00ff */
[----:B------:R-:W-:Y:S02]  /*6120*/  @!P0 IMAD.U32 R41, R39, 0x10000, RZ ;  /* 0x0001000027298824 */ /* 0x000fe400078e00ff */
[C---:B------:R-:W-:Y:S02]  /*6130*/  @!P0 FMUL.FTZ R43, R2.reuse, R6 ;  /* 0x00000006022b8220 */ /* 0x040fe40000410000 */
[-C--:B------:R-:W-:Y:S02]  /*6140*/  @!P0 FMUL.FTZ R2, R2, R3.reuse ;  /* 0x0000000302028220 */ /* 0x080fe40000410000 */
[----:B------:R-:W-:Y:S01]  /*6150*/  @!P0 FFMA.FTZ R91, R7, R3, -R43 ;  /* 0x00000003075b8223 */ /* 0x000fe2000001082b */
[----:B------:R-:W-:Y:S01]  /*6160*/  @!P0 LOP3.LUT R3, R13, 0xffff0000, RZ, 0xc0, !PT ;  /* 0xffff00000d038812 */ /* 0x000fe200078ec0ff */
[----:B------:R-:W-:Y:S01]  /*6170*/  @!P0 FFMA.FTZ R2, R6, R7, R2 ;  /* 0x0000000706028223 */ /* 0x000fe20000010002 */
[----:B------:R-:W-:Y:S01]  /*6180*/  @!P0 LOP3.LUT R7, R12, 0xffff0000, RZ, 0xc0, !PT ;  /* 0xffff00000c078812 */ /* 0x000fe200078ec0ff */
[C---:B------:R-:W-:Y:S01]  /*6190*/  @!P0 IMAD.U32 R5, R8.reuse, 0x10000, RZ ;  /* 0x0001000008058824 */ /* 0x040fe200078e00ff */
[----:B------:R-:W-:Y:S01]  /*61a0*/  @!P0 LOP3.LUT R6, R8, 0xffff0000, RZ, 0xc0, !PT ;  /* 0xffff000008068812 */ /* 0x000fe200078ec0ff */
[C---:B------:R-:W-:Y:S01]  /*61b0*/  @!P0 FMUL.FTZ R44, R4.reuse, R41 ;  /* 0x00000029042c8220 */ /* 0x040fe20000410000 */
[----:B------:R-:W-:Y:S01]  /*61c0*/  @!P0 LOP3.LUT R8, R9, 0xffff0000, RZ, 0xc0, !PT ;  /* 0xffff000009088812 */ /* 0x000fe200078ec0ff */
[-C--:B------:R-:W-:Y:S01]  /*61d0*/  @!P0 FMUL.FTZ R4, R4, R5.reuse ;  /* 0x0000000504048220 */ /* 0x080fe20000410000 */
[----:B------:R-:W-:Y:S01]  /*61e0*/  @!P0 LOP3.LUT R43, R39, 0xffff0000, RZ, 0xc0, !PT ;  /* 0xffff0000272b8812 */ /* 0x000fe200078ec0ff */
[----:B------:R-:W-:Y:S01]  /*61f0*/  @!P0 FFMA.FTZ R90, R42, R5, -R44 ;  /* 0x000000052a5a8223 */ /* 0x000fe2000001082c */
[----:B------:R-:W-:Y:S01]  /*6200*/  @!P0 LOP3.LUT R39, R40, 0xffff0000, RZ, 0xc0, !PT ;  /* 0xffff000028278812 */ /* 0x000fe200078ec0ff */
[C---:B------:R-:W-:Y:S01]  /*6210*/  @!P0 FMUL.FTZ R5, R3.reuse, R6 ;  /* 0x0000000603058220 */ /* 0x040fe20000410000 */
[----:B------:R-:W-:Y:S01]  /*6220*/  @!P0 LOP3.LUT R40, R56, 0xffff0000, RZ, 0xc0, !PT ;  /* 0xffff000038288812 */ /* 0x000fe200078ec0ff */
[----:B------:R-:W-:Y:S01]  /*6230*/  @!P0 FMUL.FTZ R9, R3, R43 ;  /* 0x0000002b03098220 */ /* 0x000fe20000410000 */
[----:B------:R-:W-:Y:S01]  /*6240*/  @!P0 LOP3.LUT R44, R57, 0xffff0000, RZ, 0xc0, !PT ;  /* 0xffff0000392c8812 */ /* 0x000fe200078ec0ff */
[C---:B------:R-:W-:Y:S02]  /*6250*/  @!P0 FMUL.FTZ R45, R7.reuse, R39 ;  /* 0x00000027072d8220 */ /* 0x040fe40000410000 */
[-C--:B------:R-:W-:Y:S02]  /*6260*/  @!P0 FMUL.FTZ R3, R7, R8.reuse ;  /* 0x0000000807038220 */ /* 0x080fe40000410000 */
[----:B------:R-:W-:Y:S01]  /*6270*/  @!P0 FFMA.FTZ R88, R40, R8, -R45 ;  /* 0x0000000828588223 */ /* 0x000fe2000001082d */
[----:B------:R-:W-:Y:S01]  /*6280*/  @!P0 LOP3.LUT R8, R14, 0xffff0000, RZ, 0xc0, !PT ;  /* 0xffff00000e088812 */ /* 0x000fe200078ec0ff */
[C---:B------:R-:W-:Y:S01]  /*6290*/  @!P0 IMAD.U32 R45, R47.reuse, 0x10000, RZ ;  /* 0x000100002f2d8824 */ /* 0x040fe200078e00ff */
[----:B------:R-:W-:Y:S01]  /*62a0*/  @!P0 LOP3.LUT R47, R47, 0xffff0000, RZ, 0xc0, !PT ;  /* 0xffff00002f2f8812 */ /* 0x000fe200078ec0ff */
[----:B------:R-:W-:Y:S01]  /*62b0*/  @!P0 FFMA.FTZ R89, R44, R6, -R9 ;  /* 0x000000062c598223 */ /* 0x000fe20000010809 */
[----:B------:R-:W-:Y:S01]  /*62c0*/  @!P0 LOP3.LUT R9, R10, 0xffff0000, RZ, 0xc0, !PT ;  /* 0xffff00000a098812 */ /* 0x000fe200078ec0ff */
[----:B------:R-:W-:Y:S02]  /*62d0*/  @!P0 IMAD.U32 R6, R14, 0x10000, RZ ;  /* 0x000100000e068824 */ /* 0x000fe400078e00ff */
[----:B------:R-:W-:Y:S02]  /*62e0*/  @!P0 IMAD.U32 R7, R10, 0x10000, RZ ;  /* 0x000100000a078824 */ /* 0x000fe400078e00ff */
[----:B------:R-:W-:Y:S02]  /*62f0*/  @!P0 FMUL.FTZ R10, R6, R45 ;  /* 0x0000002d060a8220 */ /* 0x000fe40000410000 */
[----:B------:R-:W-:Y:S02]  /*6300*/  @!P0 FMUL.FTZ R49, R8, R47 ;  /* 0x0000002f08318220 */ /* 0x000fe40000410000 */
[----:B------:R-:W-:Y:S01]  /*6310*/  @!P0 FFMA.FTZ R87, R46, R7, -R10 ;  /* 0x000000072e578223 */ /* 0x000fe2000001080a */
[----:B------:R-:W-:Y:S01]  /*6320*/  @!P0 LOP3.LUT R10, R15, 0xffff0000, RZ, 0xc0, !PT ;  /* 0xffff00000f0a8812 */ /* 0x000fe200078ec0ff */
[----:B------:R-:W-:Y:S02]  /*6330*/  @!P0 FFMA.FTZ R86, R48, R9, -R49 ;  /* 0x0000000930568223 */ /* 0x000fe40000010831 */
[C---:B------:R-:W-:Y:S01]  /*6340*/  @!P0 IMAD.U32 R49, R51.reuse, 0x10000, RZ ;  /* 0x0001000033318824 */ /* 0x040fe200078e00ff */
[----:B------:R-:W-:Y:S01]  /*6350*/  @!P0 LOP3.LUT R51, R51, 0xffff0000, RZ, 0xc0, !PT ;  /* 0xffff000033338812 */ /* 0x000fe200078ec0ff */
[----:B------:R-:W-:Y:S02]  /*6360*/  @!P0 FMUL.FTZ R6, R6, R7 ;  /* 0x0000000706068220 */ /* 0x000fe40000410000 */
[----:B------:R-:W-:Y:S02]  /*6370*/  @!P0 FMUL.FTZ R7, R8, R9 ;  /* 0x0000000908078220 */ /* 0x000fe40000410000 */
[----:B------:R-:W-:Y:S02]  /*6380*/  @!P0 IMAD.U32 R8, R15, 0x10000, RZ ;  /* 0x000100000f088824 */ /* 0x000fe400078e00ff */
[C---:B------:R-:W-:Y:S01]  /*6390*/  @!P0 IMAD.U32 R9, R11.reuse, 0x10000, RZ ;  /* 0x000100000b098824 */ /* 0x040fe200078e00ff */
[----:B------:R-:W-:Y:S01]  /*63a0*/  @!P0 LOP3.LUT R11, R11, 0xffff0000, RZ, 0xc0, !PT ;  /* 0xffff00000b0b8812 */ /* 0x000fe200078ec0ff */
[----:B------:R-:W-:Y:S01]  /*63b0*/  @!P0 FFMA.FTZ R3, R39, R40, R3 ;  /* 0x0000002827038223 */ /* 0x000fe20000010003 */
[----:B------:R-:W-:Y:S01]  /*63c0*/  @!P0 F2FP.BF16.PACK_AB R39, R86, R87 ;  /* 0x000000575627823e */ /* 0x000fe200000010ff */
[----:B------:R-:W-:Y:S02]  /*63d0*/  @!P0 FMUL.FTZ R84, R8, R49 ;  /* 0x0000003108548220 */ /* 0x000fe40000410000 */
[----:B------:R-:W-:Y:S02]  /*63e0*/  @!P0 FMUL.FTZ R85, R10, R51 ;  /* 0x000000330a558220 */ /* 0x000fe40000410000 */
[----:B------:R-:W-:Y:S02]  /*63f0*/  @!P0 FFMA.FTZ R4, R41, R42, R4 ;  /* 0x0000002a29048223 */ /* 0x000fe40000010004 */
[----:B------:R-:W-:Y:S02]  /*6400*/  @!P0 FFMA.FTZ R5, R43, R44, R5 ;  /* 0x0000002c2b058223 */ /* 0x000fe40000010005 */
[----:B------:R-:W-:Y:S02]  /*6410*/  @!P0 FFMA.FTZ R84, R50, R9, -R84 ;  /* 0x0000000932548223 */ /* 0x000fe40000010854 */
[----:B------:R-:W-:Y:S01]  /*6420*/  @!P0 FFMA.FTZ R85, R52, R11, -R85 ;  /* 0x0000000b34558223 */ /* 0x000fe20000010855 */
[----:B------:R-:W-:Y:S01]  /*6430*/  @!P0 F2FP.BF16.PACK_AB R4, R5, R4 ;  /* 0x000000040504823e */ /* 0x000fe200000010ff */
[----:B------:R-:W-:Y:S02]  /*6440*/  @!P0 FMUL.FTZ R8, R8, R9 ;  /* 0x0000000908088220 */ /* 0x000fe40000410000 */
[----:B------:R-:W-:Y:S01]  /*6450*/  @!P0 FFMA.FTZ R6, R45, R46, R6 ;  /* 0x0000002e2d068223 */ /* 0x000fe20000010006 */
[----:B------:R-:W-:Y:S01]  /*6460*/  @!P0 F2FP.BF16.PACK_AB R40, R85, R84 ;  /* 0x000000545528823e */ /* 0x000fe200000010ff */
[----:B------:R-:W-:Y:S01]  /*6470*/  @!P0 FMUL.FTZ R9, R10, R11 ;  /* 0x0000000b0a098220 */ /* 0x000fe20000410000 */
[----:B------:R-:W-:Y:S01]  /*6480*/  @!P0 F2FP.BF16.PACK_AB R11, R89, R90 ;  /* 0x0000005a590b823e */ /* 0x000fe200000010ff */
[----:B------:R-:W-:Y:S01]  /*6490*/  @!P0 FFMA.FTZ R7, R47, R48, R7 ;  /* 0x000000302f078223 */ /* 0x000fe20000010007 */
[----:B------:R-:W-:Y:S01]  /*64a0*/  @!P0 F2FP.BF16.PACK_AB R10, R88, R91 ;  /* 0x0000005b580a823e */ /* 0x000fe200000010ff */
[----:B------:R-:W-:Y:S01]  /*64b0*/  @!P0 FFMA.FTZ R8, R49, R50, R8 ;  /* 0x0000003231088223 */ /* 0x000fe20000010008 */
[----:B------:R-:W-:Y:S01]  /*64c0*/  @!P0 MOV R59, R40 ;  /* 0x00000028003b8202 */ /* 0x000fe20000000f00 */
[----:B------:R-:W-:Y:S01]  /*64d0*/  @!P0 FFMA.FTZ R9, R51, R52, R9 ;  /* 0x0000003433098223 */ /* 0x000fe20000010009 */
[----:B------:R-:W-:Y:S01]  /*64e0*/  @!P0 MOV R56, R10 ;  /* 0x0000000a00388202 */ /* 0x000fe20000000f00 */
[----:B------:R-:W-:Y:S01]  /*64f0*/  @!P0 IMAD.MOV.U32 R57, RZ, RZ, R11 ;  /* 0x000000ffff398224 */ /* 0x000fe200078e000b */
[----:B------:R-:W-:Y:S01]  /*6500*/  @!P0 F2FP.BF16.PACK_AB R10, R3, R2 ;  /* 0x00000002030a823e */ /* 0x000fe200000010ff */
[----:B------:R-:W-:Y:S01]  /*6510*/  @!P0 IMAD.MOV.U32 R58, RZ, RZ, R39 ;  /* 0x000000ffff3a8224 */ /* 0x000fe200078e0027 */
[----:B------:R-:W-:Y:S01]  /*6520*/  @!P0 F2FP.BF16.PACK_AB R2, R9, R8 ;  /* 0x000000080902823e */ /* 0x000fe200000010ff */
[----:B------:R-:W-:Y:S01]  /*6530*/  @!P0 IMAD.MOV.U32 R13, RZ, RZ, R4 ;  /* 0x000000ffff0d8224 */ /* 0x000fe200078e0004 */
[----:B------:R-:W-:Y:S01]  /*6540*/  @!P0 F2FP.BF16.PACK_AB R3, R7, R6 ;  /* 0x000000060703823e */ /* 0x000fe200000010ff */
[----:B------:R-:W-:Y:S01]  /*6550*/  @!P0 IMAD.MOV.U32 R12, RZ, RZ, R10 ;  /* 0x000000ffff0c8224 */ /* 0x000fe200078e000a */
[----:B------:R1:W-:Y:S01]  /*6560*/  STG.E.128 [R80.64], R56 ;  /* 0x0000003850007986 */ /* 0x0003e2000c101d0a */
[----:B------:R-:W-:Y:S01]  /*6570*/  @!P0 IMAD.MOV.U32 R15, RZ, RZ, R2 ;  /* 0x000000ffff0f8224 */ /* 0x000fe200078e0002 */
[----:B------:R-:W-:Y:S06]  /*6580*/  @!P0 MOV R14, R3 ;  /* 0x00000003000e8202 */ /* 0x000fec0000000f00 */
[----:B------:R1:W-:Y:S02]  /*6590*/  @!P1 STG.E.128 [R78.64], R12 ;  /* 0x0000000c4e009986 */ /* 0x0003e4000c101d0a */
.L_x_278:
[----:B------:R-:W-:Y:S05]  /*65a0*/  BSYNC B0 ;  /* 0x0000000000007941 */ /* 0x000fea0003800000 */
.L_x_277:
[----:B------:R-:W-:Y:S01]  /*65b0*/  ISETP.GE.OR P1, PT, R219, R82, P6 ;  /* 0x00000052db00720c */ /* 0x000fe20003726670 */
[----:B------:R-:W-:Y:S01]  /*65c0*/  @!UPT UIADD3 URZ, URZ, URZ, URZ ;  /* 0x0000003f3f3ff290 */ /* 0x000fe2000fffe03f */
[----:B------:R-:W-:Y:S11]  /*65d0*/  BSSY B0, `(.L_x_279) ;  /* 0x0000071000007945 */ /* 0x000ff60003800000 */
[----:B------:R-:W-:-:S05]  /*65e0*/  @P1 BRA `(.L_x_280) ;  /* 0x000006f000001947 */ /* 0x000fca0003800000 */
[----:B------:R-:W-:Y:S01]  /*65f0*/  IADD3 R2, P1, R196, R76, RZ ;  /* 0x0000004cc4027210 */ /* 0x000fe20007f3e0ff */
[----:B-1----:R-:W1:Y:S01]  /*6600*/  LDS.128 R12, [R127+0x8100] ;  /* 0x008100007f0c7984 */ /* 0x002e620000000c00 */
[--C-:B-----5:R-:W-:Y:S02]  /*6610*/  @!P0 SHF.R.U64 R6, R60, 0x10, R61.reuse ;  /* 0x000000103c068819 */ /* 0x120fe4000000123d */
[----:B------:R-:W-:Y:S01]  /*6620*/  @!P0 SHF.R.U32.HI R7, RZ, 0x10, R61 ;  /* 0x00000010ff078819 */ /* 0x000fe2000001163d */
[----:B------:R-:W-:Y:S01]  /*6630*/  IMAD.X R3, R83, 0x1, R137, P1 ;  /* 0x0000000153037824 */ /* 0x000fe200008e0689 */
[-C--:B------:R-:W-:Y:S02]  /*6640*/  IADD3 R4, P2, P1, R92, R2.reuse, R111 ;  /* 0x000000025c047210 */ /* 0x080fe4000795e06f */
[----:B------:R-:W-:Y:S01]  /*6650*/  @!P0 SHF.R.U64 R9, R62, 0x10, R63 ;  /* 0x000000103e098819 */ /* 0x000fe2000000123f */
[----:B------:R-:W2:Y:S01]  /*6660*/  LDS.128 R48, [R133+0x8100] ;  /* 0x0081000085307984 */ /* 0x000ea20000000c00 */
[-C--:B------:R-:W-:Y:S02]  /*6670*/  IADD3.X R5, R95, R3.reuse, R113, P2, P1 ;  /* 0x000000035f057210 */ /* 0x080fe400017e2471 */
[----:B------:R-:W-:Y:S02]  /*6680*/  ISETP.GE.AND P1, PT, R94, c[0x0][0x1d4], PT ;  /* 0x000075005e007a0c */ /* 0x000fe40003f26270 */
[C---:B------:R-:W-:Y:S02]  /*6690*/  @!P0 PRMT R41, R54.reuse, 0x5432, R9 ;  /* 0x0000543236298816 */ /* 0x040fe40000000009 */
[----:B------:R-:W-:Y:S04]  /*66a0*/  @!P0 SHF.R.U32.HI R10, RZ, 0x10, R63 ;  /* 0x00000010ff0a8819 */ /* 0x000fe8000001163f */
[----:B------:R-:W-:Y:S04]  /*66b0*/  @!P0 PRMT R39, R54, 0x5410, R10 ;  /* 0x0000541036278816 */ /* 0x000fe8000000000a */
[C---:B------:R-:W-:Y:S01]  /*66c0*/  @!P0 LOP3.LUT R45, R39.reuse, 0xffff0000, RZ, 0xc0, !PT ;  /* 0xffff0000272d8812 */ /* 0x040fe200078ec0ff */
[----:B------:R-:W-:Y:S01]  /*66d0*/  @!P0 IMAD.U32 R43, R39, 0x10000, RZ ;  /* 0x00010000272b8824 */ /* 0x000fe200078e00ff */
[----:B------:R-:W-:Y:S04]  /*66e0*/  @!P1 IADD3 R2, P3, P2, R92, R2, R94 ;  /* 0x000000025c029210 */ /* 0x000fe80007a7e05e */
[----:B------:R-:W-:Y:S02]  /*66f0*/  @!P1 IADD3.X R3, R95, R3, R112, P3, P2 ;  /* 0x000000035f039210 */ /* 0x000fe40001fe4470 */
[C---:B------:R-:W-:Y:S04]  /*6700*/  LEA R58, P2, R4.reuse, c[0x0][0x1c8], 0x1 ;  /* 0x00007200043a7a11 */ /* 0x040fe800078408ff */
[----:B------:R-:W-:Y:S02]  /*6710*/  LEA.HI.X R59, R4, c[0x0][0x1cc], R5, 0x1, P2 ;  /* 0x00007300043b7a11 */ /* 0x000fe400010f0c05 */
[----:B------:R-:W-:Y:S02]  /*6720*/  @!P1 LEA R56, P2, R2, c[0x0][0x1c8], 0x1 ;  /* 0x0000720002389a11 */ /* 0x000fe400078408ff */
[----:B------:R-:W-:Y:S02]  /*6730*/  @!P0 SHF.R.U64 R4, R18, 0x10, R19 ;  /* 0x0000001012048819 */ /* 0x000fe40000001213 */
[----:B------:R-:W-:Y:S02]  /*6740*/  @!P1 LEA.HI.X R57, R2, c[0x0][0x1cc], R3, 0x1, P2 ;  /* 0x0000730002399a11 */ /* 0x000fe400010f0c03 */
[----:B------:R-:W-:Y:S02]  /*6750*/  @!P0 SHF.R.U64 R2, R16, 0x10, R17 ;  /* 0x0000001010028819 */ /* 0x000fe40000001211 */
[----:B------:R-:W-:Y:S02]  /*6760*/  @!P0 PRMT R11, R31, 0x5432, R4 ;  /* 0x000054321f0b8816 */ /* 0x000fe40000000004 */
[----:B------:R-:W-:Y:S01]  /*6770*/  @!P0 PRMT R8, R30, 0x5432, R2 ;  /* 0x000054321e088816 */ /* 0x000fe20000000002 */
[----:B-1----:R-:W-:Y:S01]  /*6780*/  @!P0 IMAD.U32 R2, R12, 0x10000, RZ ;  /* 0x000100000c028824 */ /* 0x002fe200078e00ff */
[----:B------:R-:W-:Y:S01]  /*6790*/  @!P0 SHF.L.U32 R4, R13, 0x10, RZ ;  /* 0x000000100d048819 */ /* 0x000fe200000006ff */
[----:B--2---:R-:W-:Y:S01]  /*67a0*/  @!P0 IMAD.U32 R9, R48, 0x10000, RZ ;  /* 0x0001000030098824 */ /* 0x004fe200078e00ff */
[C---:B------:R-:W-:Y:S01]  /*67b0*/  @!P0 LOP3.LUT R46, R51.reuse, 0xffff0000, RZ, 0xc0, !PT ;  /* 0xffff0000332e8812 */ /* 0x040fe200078ec0ff */
[----:B------:R-:W-:Y:S01]  /*67c0*/  @!P0 IMAD.U32 R44, R51, 0x10000, RZ ;  /* 0x00010000332c8824 */ /* 0x000fe200078e00ff */
[----:B------:R-:W-:Y:S02]  /*67d0*/  @!P0 LOP3.LUT R42, R50, 0xffff0000, RZ, 0xc0, !PT ;  /* 0xffff0000322a8812 */ /* 0x000fe400078ec0ff */
[----:B------:R-:W-:Y:S01]  /*67e0*/  @!P0 SHF.R.U32.HI R5, RZ, 0x10, R19 ;  /* 0x00000010ff058819 */ /* 0x000fe20000011613 */
[----:B------:R-:W-:Y:S01]  /*67f0*/  @!P0 IMAD.U32 R19, R49, 0x10000, RZ ;  /* 0x0001000031138824 */ /* 0x000fe200078e00ff */
[----:B------:R-:W-:Y:S02]  /*6800*/  @!P0 SHF.R.U32.HI R3, RZ, 0x10, R17 ;  /* 0x00000010ff038819 */ /* 0x000fe40000011611 */
[C---:B------:R-:W-:Y:S02]  /*6810*/  @!P0 PRMT R17, R53.reuse, 0x5410, R6 ;  /* 0x0000541035118816 */ /* 0x040fe40000000006 */
[----:B------:R-:W-:Y:S02]  /*6820*/  @!P0 PRMT R16, R53, 0x5432, R7 ;  /* 0x0000543235108816 */ /* 0x000fe40000000007 */
[----:B------:R-:W-:Y:S01]  /*6830*/  @!P0 PRMT R6, R30, 0x5410, R3 ;  /* 0x000054101e068816 */ /* 0x000fe20000000003 */
[----:B------:R-:W-:Y:S01]  /*6840*/  @!P0 IMAD.U32 R7, R17, 0x10000, RZ ;  /* 0x0001000011078824 */ /* 0x000fe200078e00ff */
[----:B------:R-:W-:Y:S01]  /*6850*/  @!P0 PRMT R10, R31, 0x5410, R5 ;  /* 0x000054101f0a8816 */ /* 0x000fe20000000005 */
[C---:B------:R-:W-:Y:S01]  /*6860*/  @!P0 IMAD.U32 R3, R8.reuse, 0x10000, RZ ;  /* 0x0001000008038824 */ /* 0x040fe200078e00ff */
[----:B------:R-:W-:Y:S01]  /*6870*/  @!P0 LOP3.LUT R8, R8, 0xffff0000, RZ, 0xc0, !PT ;  /* 0xffff000008088812 */ /* 0x000fe200078ec0ff */
[----:B------:R-:W-:Y:S02]  /*6880*/  @!P0 IMAD.U32 R18, R16, 0x10000, RZ ;  /* 0x0001000010128824 */ /* 0x000fe400078e00ff */
[----:B------:R-:W-:Y:S02]  /*6890*/  @!P0 FMUL.FTZ R30, R2, R7 ;  /* 0x00000007021e8220 */ /* 0x000fe40000410000 */
[C---:B------:R-:W-:Y:S01]  /*68a0*/  @!P0 IMAD.U32 R5, R6.reuse, 0x10000, RZ ;  /* 0x0001000006058824 */ /* 0x040fe200078e00ff */
[----:B------:R-:W-:Y:S01]  /*68b0*/  @!P0 LOP3.LUT R6, R6, 0xffff0000, RZ, 0xc0, !PT ;  /* 0xffff000006068812 */ /* 0x000fe200078ec0ff */
[-C--:B------:R-:W-:Y:S02]  /*68c0*/  @!P0 FMUL.FTZ R2, R2, R3.reuse ;  /* 0x0000000302028220 */ /* 0x080fe40000410000 */
[----:B------:R-:W-:Y:S02]  /*68d0*/  @!P0 FMUL.FTZ R31, R4, R18 ;  /* 0x00000012041f8220 */ /* 0x000fe40000410000 */
[----:B------:R-:W-:Y:S01]  /*68e0*/  @!P0 FFMA.FTZ R63, R9, R3, -R30 ;  /* 0x00000003093f8223 */ /* 0x000fe2000001081e */
[----:B------:R-:W-:Y:S01]  /*68f0*/  @!P0 LOP3.LUT R3, R13, 0xffff0000, RZ, 0xc0, !PT ;  /* 0xffff00000d038812 */ /* 0x000fe200078ec0ff */
[----:B------:R-:W-:Y:S01]  /*6900*/  @!P0 FFMA.FTZ R62, R19, R5, -R31 ;  /* 0x00000005133e8223 */ /* 0x000fe2000001081f */
[----:B------:R-:W-:Y:S01]  /*6910*/  @!P0 LOP3.LUT R31, R49, 0xffff0000, RZ, 0xc0, !PT ;  /* 0xffff0000311f8812 */ /* 0x000fe200078ec0ff */
[----:B------:R-:W-:Y:S01]  /*6920*/  @!P0 FFMA.FTZ R2, R7, R9, R2 ;  /* 0x0000000907028223 */ /* 0x000fe20000010002 */
[----:B------:R-:W-:Y:S01]  /*6930*/  @!P0 LOP3.LUT R30, R16, 0xffff0000, RZ, 0xc0, !PT ;  /* 0xffff0000101e8812 */ /* 0x000fe200078ec0ff */
[----:B------:R-:W-:Y:S01]  /*6940*/  @!P0 FMUL.FTZ R4, R4, R5 ;  /* 0x0000000504048220 */ /* 0x000fe20000410000 */
[----:B------:R-:W-:Y:S01]  /*6950*/  @!P0 LOP3.LUT R7, R12, 0xffff0000, RZ, 0xc0, !PT ;  /* 0xffff00000c078812 */ /* 0x000fe200078ec0ff */
[----:B------:R-:W-:Y:S01]  /*6960*/  @!P0 FMUL.FTZ R5, R3, R6 ;  /* 0x0000000603058220 */ /* 0x000fe20000410000 */
[----:B------:R-:W-:Y:S01]  /*6970*/  @!P0 LOP3.LUT R16, R17, 0xffff0000, RZ, 0xc0, !PT ;  /* 0xffff000011108812 */ /* 0x000fe200078ec0ff */
[----:B------:R-:W-:Y:S01]  /*6980*/  @!P0 FMUL.FTZ R9, R3, R30 ;  /* 0x0000001e03098220 */ /* 0x000fe20000410000 */
[----:B------:R-:W-:Y:S01]  /*6990*/  @!P0 LOP3.LUT R17, R48, 0xffff0000, RZ, 0xc0, !PT ;  /* 0xffff000030118812 */ /* 0x000fe200078ec0ff */
[----:B------:R-:W-:Y:S02]  /*69a0*/  @!P0 FMUL.FTZ R3, R7, R8 ;  /* 0x0000000807038220 */ /* 0x000fe40000410000 */
[----:B------:R-:W-:Y:S01]  /*69b0*/  @!P0 FFMA.FTZ R61, R31, R6, -R9 ;  /* 0x000000061f3d8223 */ /* 0x000fe20000010809 */
[----:B------:R-:W-:Y:S01]  /*69c0*/  @!P0 SHF.L.U32 R6, R15, 0x10, RZ ;  /* 0x000000100f068819 */ /* 0x000fe200000006ff */
[----:B------:R-:W-:Y:S01]  /*69d0*/  @!P0 FMUL.FTZ R40, R7, R16 ;  /* 0x0000001007288220 */ /* 0x000fe20000410000 */
[----:B------:R-:W-:Y:S01]  /*69e0*/  @!P0 LOP3.LUT R9, R15, 0xffff0000, RZ, 0xc0, !PT ;  /* 0xffff00000f098812 */ /* 0x000fe200078ec0ff */
[C---:B------:R-:W-:Y:S01]  /*69f0*/  @!P0 IMAD.U32 R7, R10.reuse, 0x10000, RZ ;  /* 0x000100000a078824 */ /* 0x040fe200078e00ff */
[----:B------:R-:W-:Y:S01]  /*6a00*/  @!P0 LOP3.LUT R10, R10, 0xffff0000, RZ, 0xc0, !PT ;  /* 0xffff00000a0a8812 */ /* 0x000fe200078ec0ff */
[----:B------:R-:W-:Y:S02]  /*6a10*/  @!P0 FFMA.FTZ R60, R17, R8, -R40 ;  /* 0x00000008113c8223 */ /* 0x000fe40000010828 */
[C---:B------:R-:W-:Y:S02]  /*6a20*/  @!P0 FMUL.FTZ R39, R6.reuse, R43 ;  /* 0x0000002b06278220 */ /* 0x040fe40000410000 */
[C---:B------:R-:W-:Y:S02]  /*6a30*/  @!P0 FMUL.FTZ R40, R9.reuse, R45 ;  /* 0x0000002d09288220 */ /* 0x040fe40000410000 */
[-C--:B------:R-:W-:Y:S01]  /*6a40*/  @!P0 FMUL.FTZ R8, R6, R7.reuse ;  /* 0x0000000706088220 */ /* 0x080fe20000410000 */
[----:B------:R-:W-:Y:S01]  /*6a50*/  @!P0 SHF.L.U32 R6, R14, 0x10, RZ ;  /* 0x000000100e068819 */ /* 0x000fe200000006ff */
[----:B------:R-:W-:Y:S02]  /*6a60*/  @!P0 FFMA.FTZ R54, R44, R7, -R39 ;  /* 0x000000072c368223 */ /* 0x000fe40000010827 */
[-C--:B------:R-:W-:Y:S02]  /*6a70*/  @!P0 FMUL.FTZ R9, R9, R10.reuse ;  /* 0x0000000a09098220 */ /* 0x080fe40000410000 */
[----:B------:R-:W-:Y:S01]  /*6a80*/  @!P0 FFMA.FTZ R53, R46, R10, -R40 ;  /* 0x0000000a2e358223 */ /* 0x000fe20000010828 */
[----:B------:R-:W-:Y:S01]  /*6a90*/  @!P0 LOP3.LUT R10, R14, 0xffff0000, RZ, 0xc0, !PT ;  /* 0xffff00000e0a8812 */ /* 0x000fe200078ec0ff */
[C---:B------:R-:W-:Y:S01]  /*6aa0*/  @!P0 IMAD.U32 R39, R41.reuse, 0x10000, RZ ;  /* 0x0001000029278824 */ /* 0x040fe200078e00ff */
[----:B------:R-:W-:Y:S01]  /*6ab0*/  @!P0 LOP3.LUT R41, R41, 0xffff0000, RZ, 0xc0, !PT ;  /* 0xffff000029298812 */ /* 0x000fe200078ec0ff */
[C---:B------:R-:W-:Y:S01]  /*6ac0*/  @!P0 IMAD.U32 R7, R11.reuse, 0x10000, RZ ;  /* 0x000100000b078824 */ /* 0x040fe200078e00ff */
[----:B------:R-:W-:Y:S01]  /*6ad0*/  @!P0 LOP3.LUT R11, R11, 0xffff0000, RZ, 0xc0, !PT ;  /* 0xffff00000b0b8812 */ /* 0x000fe200078ec0ff */
[----:B------:R-:W-:Y:S02]  /*6ae0*/  @!P0 IMAD.U32 R40, R50, 0x10000, RZ ;  /* 0x0001000032288824 */ /* 0x000fe400078e00ff */
[----:B------:R-:W-:Y:S02]  /*6af0*/  @!P0 FMUL.FTZ R47, R6, R39 ;  /* 0x00000027062f8220 */ /* 0x000fe40000410000 */
[----:B------:R-:W-:Y:S02]  /*6b00*/  @!P0 FMUL.FTZ R52, R10, R41 ;  /* 0x000000290a348220 */ /* 0x000fe40000410000 */
[----:B------:R-:W-:Y:S01]  /*6b10*/  @!P0 FFMA.FTZ R3, R16, R17, R3 ;  /* 0x0000001110038223 */ /* 0x000fe20000010003 */
[----:B------:R-:W-:Y:S01]  /*6b20*/  @!P0 F2FP.BF16.PACK_AB R17, R53, R54 ;  /* 0x000000363511823e */ /* 0x000fe200000010ff */
[----:B------:R-:W-:Y:S02]  /*6b30*/  @!P0 FMUL.FTZ R6, R6, R7 ;  /* 0x0000000706068220 */ /* 0x000fe40000410000 */
[----:B------:R-:W-:Y:S02]  /*6b40*/  @!P0 FFMA.FTZ R4, R18, R19, R4 ;  /* 0x0000001312048223 */ /* 0x000fe40000010004 */
[----:B------:R-:W-:Y:S02]  /*6b50*/  @!P0 FFMA.FTZ R47, R40, R7, -R47 ;  /* 0x00000007282f8223 */ /* 0x000fe4000001082f */
[----:B------:R-:W-:Y:S01]  /*6b60*/  @!P0 FMUL.FTZ R7, R10, R11 ;  /* 0x0000000b0a078220 */ /* 0x000fe20000410000 */
[----:B------:R-:W-:Y:S01]  /*6b70*/  @!P0 F2FP.BF16.PACK_AB R10, R60, R63 ;  /* 0x0000003f3c0a823e */ /* 0x000fe200000010ff */
[----:B------:R-:W-:Y:S01]  /*6b80*/  @!P0 FFMA.FTZ R52, R42, R11, -R52 ;  /* 0x0000000b2a348223 */ /* 0x000fe20000010834 */
[----:B------:R-:W-:Y:S01]  /*6b90*/  @!P0 F2FP.BF16.PACK_AB R11, R61, R62 ;  /* 0x0000003e3d0b823e */ /* 0x000fe200000010ff */
[----:B------:R-:W-:Y:S02]  /*6ba0*/  @!P0 FFMA.FTZ R5, R30, R31, R5 ;  /* 0x0000001f1e058223 */ /* 0x000fe40000010005 */
[----:B------:R-:W-:Y:S01]  /*6bb0*/  @!P0 FFMA.FTZ R6, R39, R40, R6 ;  /* 0x0000002827068223 */ /* 0x000fe20000010006 */
[----:B------:R-:W-:Y:S01]  /*6bc0*/  @!P0 MOV R49, R11 ;  /* 0x0000000b00318202 */ /* 0x000fe20000000f00 */
[----:B------:R-:W-:Y:S01]  /*6bd0*/  @!P0 FFMA.FTZ R7, R41, R42, R7 ;  /* 0x0000002a29078223 */ /* 0x000fe20000010007 */
[----:B------:R-:W-:Y:S01]  /*6be0*/  @!P0 F2FP.BF16.PACK_AB R16, R52, R47 ;  /* 0x0000002f3410823e */ /* 0x000fe200000010ff */
[----:B------:R-:W-:Y:S01]  /*6bf0*/  @!P0 FFMA.FTZ R8, R43, R44, R8 ;  /* 0x0000002c2b088223 */ /* 0x000fe20000010008 */
[----:B------:R-:W-:Y:S01]  /*6c00*/  @!P0 F2FP.BF16.PACK_AB R4, R5, R4 ;  /* 0x000000040504823e */ /* 0x000fe200000010ff */
[----:B------:R-:W-:Y:S02]  /*6c10*/  @!P0 FFMA.FTZ R9, R45, R46, R9 ;  /* 0x0000002e2d098223 */ /* 0x000fe40000010009 */
[----:B------:R-:W-:Y:S01]  /*6c20*/  @!P0 IMAD.MOV.U32 R48, RZ, RZ, R10 ;  /* 0x000000ffff308224 */ /* 0x000fe200078e000a */
[----:B------:R-:W-:Y:S01]  /*6c30*/  @!P0 F2FP.BF16.PACK_AB R10, R3, R2 ;  /* 0x00000002030a823e */ /* 0x000fe200000010ff */
[----:B------:R-:W-:Y:S01]  /*6c40*/  @!P0 IMAD.MOV.U32 R50, RZ, RZ, R16 ;  /* 0x000000ffff328224 */ /* 0x000fe200078e0010 */
[----:B------:R-:W-:Y:S01]  /*6c50*/  @!P0 F2FP.BF16.PACK_AB R3, R7, R6 ;  /* 0x000000060703823e */ /* 0x000fe200000010ff */
[----:B------:R-:W-:Y:S01]  /*6c60*/  @!P0 IMAD.MOV.U32 R51, RZ, RZ, R17 ;  /* 0x000000ffff338224 */ /* 0x000fe200078e0011 */
[----:B------:R-:W-:Y:S01]  /*6c70*/  @!P0 F2FP.BF16.PACK_AB R2, R9, R8 ;  /* 0x000000080902823e */ /* 0x000fe200000010ff */
[----:B------:R-:W-:Y:S01]  /*6c80*/  @!P0 IMAD.MOV.U32 R12, RZ, RZ, R10 ;  /* 0x000000ffff0c8224 */ /* 0x000fe200078e000a */
[----:B------:R-:W-:Y:S01]  /*6c90*/  @!P0 MOV R13, R4 ;  /* 0x00000004000d8202 */ /* 0x000fe20000000f00 */
[----:B------:R-:W-:Y:S01]  /*6ca0*/  @!P0 IMAD.MOV.U32 R14, RZ, RZ, R3 ;  /* 0x000000ffff0e8224 */ /* 0x000fe200078e0003 */
[----:B------:R1:W-:Y:S01]  /*6cb0*/  STG.E.128 [R58.64], R48 ;  /* 0x000000303a007986 */ /* 0x0003e2000c101d0a */
[----:B------:R-:W-:Y:S07]  /*6cc0*/  @!P0 IMAD.MOV.U32 R15, RZ, RZ, R2 ;  /* 0x000000ffff0f8224 */ /* 0x000fee00078e0002 */
[----:B------:R1:W-:Y:S02]  /*6cd0*/  @!P1 STG.E.128 [R56.64], R12 ;  /* 0x0000000c38009986 */ /* 0x0003e4000c101d0a */
.L_x_280:
[----:B------:R-:W-:Y:S05]  /*6ce0*/  BSYNC B0 ;  /* 0x0000000000007941 */ /* 0x000fea0003800000 */
.L_x_279:
        /* <DEDUP_REMOVED lines=10> */
[----:B------:R-:W-:Y:S01]  /*6d90*/  @!P0 PRMT R17, R55, 0x5410, R6 ;  /* 0x0000541037118816 */ /* 0x000fe20000000006 */
[----:B------:R-:W2:Y:S01]  /*6da0*/  LDS.128 R44, [R132+0x8100] ;  /* 0x00810000842c7984 */ /* 0x000ea20000000c00 */
[-C--:B------:R-:W-:Y:S02]  /*6db0*/  IADD3.X R5, R95, R3.reuse, R113, P2, P1 ;  /* 0x000000035f057210 */ /* 0x080fe400017e2471 */
[----:B------:R-:W-:Y:S02]  /*6dc0*/  ISETP.GE.AND P1, PT, R94, c[0x0][0x1d4], PT ;  /* 0x000075005e007a0c */ /* 0x000fe40003f26270 */
[--C-:B------:R-:W-:Y:S02]  /*6dd0*/  @!P0 SHF.R.U32.HI R9, RZ, 0x10, R67.reuse ;  /* 0x00000010ff098819 */ /* 0x100fe40000011643 */
[----:B------:R-:W-:Y:S02]  /*6de0*/  @!P0 SHF.R.U64 R11, R66, 0x10, R67 ;  /* 0x00000010420b8819 */ /* 0x000fe40000001243 */
[----:B------:R-:W-:Y:S01]  /*6df0*/  @!P0 PRMT R16, R55, 0x5432, R7 ;  /* 0x0000543237108816 */ /* 0x000fe20000000007 */
[----:B------:R-:W-:Y:S01]  /*6e00*/  @!P0 IMAD.U32 R7, R17, 0x10000, RZ ;  /* 0x0001000011078824 */ /* 0x000fe200078e00ff */
[----:B------:R-:W-:Y:S03]  /*6e10*/  @!P0 PRMT R30, R69, 0x5432, R11 ;  /* 0x00005432451e8816 */ /* 0x000fe6000000000b */
[----:B------:R-:W-:Y:S02]  /*6e20*/  @!P0 IMAD.U32 R18, R16, 0x10000, RZ ;  /* 0x0001000010128824 */ /* 0x000fe400078e00ff */
        /* <DEDUP_REMOVED lines=13> */
[----:B------:R-:W-:Y:S01]  /*6f00*/  @!P0 LOP3.LUT R40, R47, 0xffff0000, RZ, 0xc0, !PT ;  /* 0xffff00002f288812 */ /* 0x000fe200078ec0ff */
[----:B------:R-:W-:Y:S01]  /*6f10*/  @!P0 FMUL.FTZ R20, R2, R7 ;  /* 0x0000000702148220 */ /* 0x000fe20000410000 */
[----:B------:R-:W-:Y:S02]  /*6f20*/  @!P0 LOP3.LUT R31, R46, 0xffff0000, RZ, 0xc0, !PT ;  /* 0xffff00002e1f8812 */ /* 0x000fe400078ec0ff */
[----:B------:R-:W-:Y:S01]  /*6f30*/  @!P0 PRMT R22, R69, 0x5410, R9 ;  /* 0x0000541045168816 */ /* 0x000fe20000000009 */
[----:B------:R-:W-:Y:S01]  /*6f40*/  @!P0 IMAD.U32 R9, R44, 0x10000, RZ ;  /* 0x000100002c098824 */ /* 0x000fe200078e00ff */
[----:B------:R-:W-:Y:S01]  /*6f50*/  @!P0 SHF.R.U32.HI R3, RZ, 0x10, R21 ;  /* 0x00000010ff038819 */ /* 0x000fe20000011615 */
[----:B------:R-:W-:Y:S01]  /*6f60*/  @!P0 FMUL.FTZ R21, R4, R18 ;  /* 0x0000001204158220 */ /* 0x000fe20000410000 */
[----:B------:R-:W-:Y:S02]  /*6f70*/  @!P0 SHF.R.U32.HI R5, RZ, 0x10, R23 ;  /* 0x00000010ff058819 */ /* 0x000fe40000011617 */
[----:B------:R-:W-:Y:S01]  /*6f80*/  @!P0 PRMT R6, R34, 0x5410, R3 ;  /* 0x0000541022068816 */ /* 0x000fe20000000003 */
[----:B------:R-:W-:Y:S01]  /*6f90*/  @!P0 IMAD.U32 R3, R8, 0x10000, RZ ;  /* 0x0001000008038824 */ /* 0x000fe200078e00ff */
[----:B------:R-:W-:Y:S01]  /*6fa0*/  @!P0 PRMT R10, R35, 0x5410, R5 ;  /* 0x00005410230a8816 */ /* 0x000fe20000000005 */
[----:B------:R-:W-:Y:S01]  /*6fb0*/  @!P0 IMAD.U32 R34, R22, 0x10000, RZ ;  /* 0x0001000016228824 */ /* 0x000fe200078e00ff */
[----:B------:R-:W-:Y:S01]  /*6fc0*/  @!P0 LOP3.LUT R8, R8, 0xffff0000, RZ, 0xc0, !PT ;  /* 0xffff000008088812 */ /* 0x000fe200078ec0ff */
[C---:B------:R-:W-:Y:S01]  /*6fd0*/  @!P0 IMAD.U32 R5, R6.reuse, 0x10000, RZ ;  /* 0x0001000006058824 */ /* 0x040fe200078e00ff */
[----:B------:R-:W-:Y:S01]  /*6fe0*/  @!P0 LOP3.LUT R6, R6, 0xffff0000, RZ, 0xc0, !PT ;  /* 0xffff000006068812 */ /* 0x000fe200078ec0ff */
[-C--:B------:R-:W-:Y:S01]  /*6ff0*/  @!P0 FMUL.FTZ R2, R2, R3.reuse ;  /* 0x0000000302028220 */ /* 0x080fe20000410000 */
[----:B------:R-:W-:Y:S01]  /*7000*/  @!P0 LOP3.LUT R39, R22, 0xffff0000, RZ, 0xc0, !PT ;  /* 0xffff000016278812 */ /* 0x000fe200078ec0ff */
        /* <DEDUP_REMOVED lines=10> */
[----:B------:R-:W-:Y:S01]  /*70b0*/  @!P0 IMAD.U32 R35, R47, 0x10000, RZ ;  /* 0x000100002f238824 */ /* 0x000fe200078e00ff */
[----:B------:R-:W-:Y:S01]  /*70c0*/  @!P0 LOP3.LUT R17, R44, 0xffff0000, RZ, 0xc0, !PT ;  /* 0xffff00002c118812 */ /* 0x000fe200078ec0ff */
[----:B------:R-:W-:Y:S02]  /*70d0*/  @!P0 FMUL.FTZ R9, R3, R20 ;  /* 0x0000001403098220 */ /* 0x000fe40000410000 */
[----:B------:R-:W-:Y:S02]  /*70e0*/  @!P0 FMUL.FTZ R23, R7, R16 ;  /* 0x0000001007178220 */ /* 0x000fe40000410000 */
[----:B------:R-:W-:Y:S01]  /*70f0*/  @!P0 FFMA.FTZ R54, R21, R6, -R9 ;  /* 0x0000000615368223 */ /* 0x000fe20000010809 */
[----:B------:R-:W-:Y:S01]  /*7100*/  @!P0 SHF.L.U32 R6, R15, 0x10, RZ ;  /* 0x000000100f068819 */ /* 0x000fe200000006ff */
[-C--:B------:R-:W-:Y:S01]  /*7110*/  @!P0 FMUL.FTZ R3, R7, R8.reuse ;  /* 0x0000000807038220 */ /* 0x080fe20000410000 */
[----:B------:R-:W-:Y:S01]  /*7120*/  @!P0 LOP3.LUT R9, R15, 0xffff0000, RZ, 0xc0, !PT ;  /* 0xffff00000f098812 */ /* 0x000fe200078ec0ff */
[C---:B------:R-:W-:Y:S01]  /*7130*/  @!P0 IMAD.U32 R7, R10.reuse, 0x10000, RZ ;  /* 0x000100000a078824 */ /* 0x040fe200078e00ff */
[----:B------:R-:W-:Y:S01]  /*7140*/  @!P0 LOP3.LUT R10, R10, 0xffff0000, RZ, 0xc0, !PT ;  /* 0xffff00000a0a8812 */ /* 0x000fe200078ec0ff */
[----:B------:R-:W-:Y:S02]  /*7150*/  @!P0 FFMA.FTZ R49, R17, R8, -R23 ;  /* 0x0000000811318223 */ /* 0x000fe40000010817 */
[C---:B------:R-:W-:Y:S02]  /*7160*/  @!P0 FMUL.FTZ R22, R6.reuse, R34 ;  /* 0x0000002206168220 */ /* 0x040fe40000410000 */
[----:B------:R-:W-:Y:S02]  /*7170*/  @!P0 FMUL.FTZ R23, R9, R39 ;  /* 0x0000002709178220 */ /* 0x000fe40000410000 */
        /* <DEDUP_REMOVED lines=18> */
[-C--:B------:R-:W-:Y:S01]  /*72a0*/  @!P0 FMUL.FTZ R7, R10, R11.reuse ;  /* 0x0000000b0a078220 */ /* 0x080fe20000410000 */
        /* <DEDUP_REMOVED lines=23> */
.L_x_282:
[----:B------:R-:W-:Y:S05]  /*7420*/  BSYNC B0 ;  /* 0x0000000000007941 */ /* 0x000fea0003800000 */
.L_x_281:
[----:B-1----:R-:W-:Y:S05]  /*7430*/  IADD3 R56, P1, R192, R76, RZ ;  /* 0x0000004cc0387210 */ /* 0x002fea0007f3e0ff */
[----:B------:R-:W-:Y:S01]  /*7440*/  IMAD.X R57, R83, 0x1, R135, P1 ;  /* 0x0000000153397824 */ /* 0x000fe200008e0687 */
[----:B------:R-:W-:Y:S11]  /*7450*/  ISETP.GE.OR P1, PT, R217, R82, P6 ;  /* 0x00000052d900720c */ /* 0x000ff60003726670 */
[----:B------:R-:W-:Y:S02]  /*7460*/  @!UPT UIADD3 URZ, URZ, URZ, URZ ;  /* 0x0000003f3f3ff290 */ /* 0x000fe4000fffe03f */
[----:B------:R-:W-:-:S05]  /*7470*/  @P1 BRA `(.L_x_274) ;  /* 0x000009b000001947 */ /* 0x000fca0003800000 */
[----:B-----5:R-:W-:Y:S01]  /*7480*/  @!P0 SHF.R.U32.HI R5, RZ, 0x10, R73 ;  /* 0x00000010ff058819 */ /* 0x020fe20000011649 */
[----:B------:R-:W1:Y:S01]  /*7490*/  LDS.128 R12, [R129+0x8100] ;  /* 0x00810000810c7984 */ /* 0x000e620000000c00 */
[----:B------:R-:W-:Y:S02]  /*74a0*/  @!P0 SHF.R.U32.HI R3, RZ, 0x10, R25 ;  /* 0x00000010ff038819 */ /* 0x000fe40000011619 */
[----:B------:R-:W-:Y:S02]  /*74b0*/  @!P0 SHF.R.U64 R6, R26, 0x10, R27 ;  /* 0x000000101a068819 */ /* 0x000fe4000000121b */
[----:B------:R-:W-:Y:S02]  /*74c0*/  @!P0 PRMT R26, R70, 0x5410, R5 ;  /* 0x00005410461a8816 */ /* 0x000fe40000000005 */
[----:B------:R-:W-:Y:S01]  /*74d0*/  IADD3 R16, P2, P1, R92, R56, R111 ;  /* 0x000000385c107210 */ /* 0x000fe2000795e06f */
[----:B------:R-:W2:Y:S01]  /*74e0*/  LDS.128 R44, [R131+0x8100] ;  /* 0x00810000832c7984 */ /* 0x000ea20000000c00 */
[----:B------:R-:W-:Y:S01]  /*74f0*/  @!P0 SHF.R.U64 R2, R24, 0x10, R25 ;  /* 0x0000001018028819 */ /* 0x000fe20000001219 */
[----:B------:R-:W-:Y:S01]  /*7500*/  @!P0 IMAD.U32 R24, R26, 0x10000, RZ ;  /* 0x000100001a188824 */ /* 0x000fe200078e00ff */
[----:B------:R-:W-:Y:S02]  /*7510*/  IADD3.X R18, R95, R57, R113, P2, P1 ;  /* 0x000000395f127210 */ /* 0x000fe400017e2471 */
[C---:B------:R-:W-:Y:S02]  /*7520*/  LEA R48, P1, R16.reuse, c[0x0][0x1c8], 0x1 ;  /* 0x0000720010307a11 */ /* 0x040fe400078208ff */
[----:B------:R-:W-:Y:S02]  /*7530*/  @!P0 SHF.R.U32.HI R4, RZ, 0x10, R27 ;  /* 0x00000010ff048819 */ /* 0x000fe4000001161b */
[----:B------:R-:W-:Y:S02]  /*7540*/  LEA.HI.X R49, R16, c[0x0][0x1cc], R18, 0x1, P1 ;  /* 0x0000730010317a11 */ /* 0x000fe400008f0c12 */
[----:B------:R-:W-:Y:S02]  /*7550*/  @!P0 PRMT R19, R37, 0x5432, R6 ;  /* 0x0000543225138816 */ /* 0x000fe40000000006 */
[----:B------:R-:W-:Y:S02]  /*7560*/  @!P0 SHF.R.U64 R9, R74, 0x10, R75 ;  /* 0x000000104a098819 */ /* 0x000fe4000000124b */
[C---:B------:R-:W-:Y:S02]  /*7570*/  @!P0 PRMT R7, R36.reuse, 0x5410, R3 ;  /* 0x0000541024078816 */ /* 0x040fe40000000003 */
[----:B------:R-:W-:Y:S02]  /*7580*/  @!P0 PRMT R17, R71, 0x5432, R9 ;  /* 0x0000543247118816 */ /* 0x000fe40000000009 */
[----:B------:R-:W-:Y:S01]  /*7590*/  @!P0 PRMT R9, R37, 0x5410, R4 ;  /* 0x0000541025098816 */ /* 0x000fe20000000004 */
[----:B------:R-:W-:Y:S01]  /*75a0*/  @!P0 IMAD.U32 R3, R7, 0x10000, RZ ;  /* 0x0001000007038824 */ /* 0x000fe200078e00ff */
[C---:B------:R-:W-:Y:S02]  /*75b0*/  @!P0 SHF.L.U32 R30, R17.reuse, 0x10, RZ ;  /* 0x00000010111e8819 */ /* 0x040fe400000006ff */
[----:B------:R-:W-:Y:S02]  /*75c0*/  @!P0 LOP3.LUT R34, R17, 0xffff0000, RZ, 0xc0, !PT ;  /* 0xffff000011228812 */ /* 0x000fe400078ec0ff */
[----:B------:R-:W-:Y:S02]  /*75d0*/  @!P0 LOP3.LUT R17, R9, 0xffff0000, RZ, 0xc0, !PT ;  /* 0xffff000009118812 */ /* 0x000fe400078ec0ff */
[----:B------:R-:W-:Y:S02]  /*75e0*/  @!P0 SHF.R.U32.HI R10, RZ, 0x10, R75 ;  /* 0x00000010ff0a8819 */ /* 0x000fe4000001164b */
[----:B------:R-:W-:Y:S02]  /*75f0*/  @!P0 PRMT R5, R36, 0x5432, R2 ;  /* 0x0000543224058816 */ /* 0x000fe40000000002 */
[----:B------:R-:W-:Y:S01]  /*7600*/  @!P0 PRMT R11, R71, 0x5410, R10 ;  /* 0x00005410470b8816 */ /* 0x000fe2000000000a */
[----:B-1----:R-:W-:Y:S01]  /*7610*/  @!P0 IMAD.U32 R2, R13, 0x10000, RZ ;  /* 0x000100000d028824 */ /* 0x002fe200078e00ff */
[----:B------:R-:W-:Y:S02]  /*7620*/  @!P0 LOP3.LUT R6, R12, 0xffff0000, RZ, 0xc0, !PT ;  /* 0xffff00000c068812 */ /* 0x000fe400078ec0ff */
[C---:B------:R-:W-:Y:S01]  /*7630*/  @!P0 SHF.L.U32 R16, R15.reuse, 0x10, RZ ;  /* 0x000000100f108819 */ /* 0x040fe200000006ff */
[C---:B------:R-:W-:Y:S01]  /*7640*/  @!P0 FMUL.FTZ R10, R2.reuse, R24 ;  /* 0x00000018020a8220 */ /* 0x040fe20000410000 */
[----:B------:R-:W-:Y:S01]  /*7650*/  @!P0 LOP3.LUT R18, R15, 0xffff0000, RZ, 0xc0, !PT ;  /* 0xffff00000f128812 */ /* 0x000fe200078ec0ff */
[-C--:B------:R-:W-:Y:S01]  /*7660*/  @!P0 FMUL.FTZ R4, R2, R3.reuse ;  /* 0x0000000302048220 */ /* 0x080fe20000410000 */
[----:B------:R-:W-:Y:S01]  /*7670*/  @!P0 LOP3.LUT R26, R26, 0xffff0000, RZ, 0xc0, !PT ;  /* 0xffff00001a1a8812 */ /* 0x000fe200078ec0ff */
[----:B------:R-:W-:Y:S01]  /*7680*/  @!P0 IMAD.U32 R2, R12, 0x10000, RZ ;  /* 0x000100000c028824 */ /* 0x000fe200078e00ff */
[----:B--2---:R-:W-:Y:S01]  /*7690*/  @!P0 SHF.L.U32 R25, R45, 0x10, RZ ;  /* 0x000000102d198819 */ /* 0x004fe200000006ff */
[C---:B------:R-:W-:Y:S01]  /*76a0*/  @!P0 IMAD.U32 R21, R44.reuse, 0x10000, RZ ;  /* 0x000100002c158824 */ /* 0x040fe200078e00ff */
[----:B------:R-:W-:Y:S01]  /*76b0*/  @!P0 LOP3.LUT R23, R44, 0xffff0000, RZ, 0xc0, !PT ;  /* 0xffff00002c178812 */ /* 0x000fe200078ec0ff */
[----:B------:R-:W-:Y:S01]  /*76c0*/  @!P0 IMAD.U32 R36, R11, 0x10000, RZ ;  /* 0x000100000b248824 */ /* 0x000fe200078e00ff */
[----:B------:R-:W-:Y:S01]  /*76d0*/  @!P0 LOP3.LUT R27, R45, 0xffff0000, RZ, 0xc0, !PT ;  /* 0xffff00002d1b8812 */ /* 0x000fe200078ec0ff */
[----:B------:R-:W-:Y:S01]  /*76e0*/  @!P0 FFMA.FTZ R55, R25, R3, -R10 ;  /* 0x0000000319378223 */ /* 0x000fe2000001080a */
[C---:B------:R-:W-:Y:S01]  /*76f0*/  @!P0 LOP3.LUT R40, R47.reuse, 0xffff0000, RZ, 0xc0, !PT ;  /* 0xffff00002f288812 */ /* 0x040fe200078ec0ff */
[----:B------:R-:W-:Y:S01]  /*7700*/  @!P0 IMAD.U32 R37, R47, 0x10000, RZ ;  /* 0x000100002f258824 */ /* 0x000fe200078e00ff */
[C---:B------:R-:W-:Y:S01]  /*7710*/  @!P0 LOP3.LUT R35, R46.reuse, 0xffff0000, RZ, 0xc0, !PT ;  /* 0xffff00002e238812 */ /* 0x040fe200078ec0ff */
[----:B------:R-:W-:Y:S01]  /*7720*/  @!P0 IMAD.U32 R31, R46, 0x10000, RZ ;  /* 0x000100002e1f8824 */ /* 0x000fe200078e00ff */
[C---:B------:R-:W-:Y:S01]  /*7730*/  @!P0 SHF.L.U32 R3, R5.reuse, 0x10, RZ ;  /* 0x0000001005038819 */ /* 0x040fe200000006ff */
[----:B------:R-:W-:Y:S01]  /*7740*/  @!P0 FMUL.FTZ R41, R16, R36 ;  /* 0x0000002410298220 */ /* 0x000fe20000410000 */
[----:B------:R-:W-:Y:S02]  /*7750*/  @!P0 LOP3.LUT R5, R5, 0xffff0000, RZ, 0xc0, !PT ;  /* 0xffff000005058812 */ /* 0x000fe400078ec0ff */
[----:B------:R-:W-:Y:S01]  /*7760*/  @!P0 LOP3.LUT R39, R11, 0xffff0000, RZ, 0xc0, !PT ;  /* 0xffff00000b278812 */ /* 0x000fe200078ec0ff */
[----:B------:R-:W-:Y:S01]  /*7770*/  @!P0 IMAD.U32 R11, R9, 0x10000, RZ ;  /* 0x00010000090b8824 */ /* 0x000fe200078e00ff */
[----:B------:R-:W-:Y:S02]  /*7780*/  @!P0 LOP3.LUT R9, R19, 0xffff0000, RZ, 0xc0, !PT ;  /* 0xffff000013098812 */ /* 0x000fe400078ec0ff */
[----:B------:R-:W-:Y:S01]  /*7790*/  @!P0 SHF.R.U64 R8, R72, 0x10, R73 ;  /* 0x0000001048088819 */ /* 0x000fe20000001249 */
[----:B------:R-:W-:Y:S01]  /*77a0*/  @!P0 FFMA.FTZ R41, R37, R11, -R41 ;  /* 0x0000000b25298223 */ /* 0x000fe20000010829 */
[----:B------:R-:W-:Y:S02]  /*77b0*/  ISETP.GE.AND P1, PT, R94, c[0x0][0x1d4], PT ;  /* 0x000075005e007a0c */ /* 0x000fe40003f26270 */
[----:B------:R-:W-:Y:S04]  /*77c0*/  @!P0 PRMT R8, R70, 0x5432, R8 ;  /* 0x0000543246088816 */ /* 0x000fe80000000008 */
[C---:B------:R-:W-:Y:S01]  /*77d0*/  @!P0 LOP3.LUT R22, R8.reuse, 0xffff0000, RZ, 0xc0, !PT ;  /* 0xffff000008168812 */ /* 0x040fe200078ec0ff */
[----:B------:R-:W-:Y:S04]  /*77e0*/  @!P0 IMAD.U32 R20, R8, 0x10000, RZ ;  /* 0x0001000008148824 */ /* 0x000fe800078e00ff */
[----:B------:R-:W-:Y:S02]  /*77f0*/  @!P0 FMUL.FTZ R8, R2, R20 ;  /* 0x0000001402088220 */ /* 0x000fe40000410000 */
[----:B------:R-:W-:Y:S02]  /*7800*/  @!P0 FMUL.FTZ R10, R6, R22 ;  /* 0x00000016060a8220 */ /* 0x000fe40000410000 */
[-C--:B------:R-:W-:Y:S02]  /*7810*/  @!P0 FMUL.FTZ R2, R2, R3.reuse ;  /* 0x0000000302028220 */ /* 0x080fe40000410000 */
[----:B------:R-:W-:Y:S02]  /*7820*/  @!P0 FFMA.FTZ R54, R21, R3, -R8 ;  /* 0x0000000315368223 */ /* 0x000fe40000010808 */
[-C--:B------:R-:W-:Y:S01]  /*7830*/  @!P0 FMUL.FTZ R3, R6, R5.reuse ;  /* 0x0000000506038220 */ /* 0x080fe20000410000 */
[----:B------:R-:W-:Y:S01]  /*7840*/  @!P0 LOP3.LUT R6, R13, 0xffff0000, RZ, 0xc0, !PT ;  /* 0xffff00000d068812 */ /* 0x000fe200078ec0ff */
[----:B------:R-:W-:Y:S01]  /*7850*/  @!P0 FFMA.FTZ R53, R23, R5, -R10 ;  /* 0x0000000517358223 */ /* 0x000fe2000001080a */
[C---:B------:R-:W-:Y:S01]  /*7860*/  @!P0 LOP3.LUT R10, R14.reuse, 0xffff0000, RZ, 0xc0, !PT ;  /* 0xffff00000e0a8812 */ /* 0x040fe200078ec0ff */
[----:B------:R-:W-:Y:S01]  /*7870*/  @!P0 IMAD.U32 R8, R14, 0x10000, RZ ;  /* 0x000100000e088824 */ /* 0x000fe200078e00ff */
[----:B------:R-:W-:Y:S01]  /*7880*/  @!P0 LOP3.LUT R5, R7, 0xffff0000, RZ, 0xc0, !PT ;  /* 0xffff000007058812 */ /* 0x000fe200078ec0ff */
[----:B------:R-:W-:Y:S02]  /*7890*/  @!P0 IMAD.U32 R7, R19, 0x10000, RZ ;  /* 0x0001000013078824 */ /* 0x000fe400078e00ff */
[----:B------:R-:W-:Y:S02]  /*78a0*/  @!P0 FMUL.FTZ R50, R6, R26 ;  /* 0x0000001a06328220 */ /* 0x000fe40000410000 */
[----:B------:R-:W-:Y:S02]  /*78b0*/  @!P0 FMUL.FTZ R19, R18, R39 ;  /* 0x0000002712138220 */ /* 0x000fe40000410000 */
[----:B------:R-:W-:Y:S02]  /*78c0*/  @!P0 FMUL.FTZ R43, R8, R30 ;  /* 0x0000001e082b8220 */ /* 0x000fe40000410000 */
[----:B------:R-:W-:Y:S02]  /*78d0*/  @!P0 FMUL.FTZ R42, R10, R34 ;  /* 0x000000220a2a8220 */ /* 0x000fe40000410000 */
[----:B------:R-:W-:Y:S02]  /*78e0*/  @!P0 FFMA.FTZ R52, R27, R5, -R50 ;  /* 0x000000051b348223 */ /* 0x000fe40000010832 */
[----:B------:R-:W-:Y:S02]  /*78f0*/  @!P0 FFMA.FTZ R19, R40, R17, -R19 ;  /* 0x0000001128138223 */ /* 0x000fe40000010813 */
[----:B------:R-:W-:Y:S01]  /*7900*/  @!P0 FFMA.FTZ R51, R31, R7, -R43 ;  /* 0x000000071f338223 */ /* 0x000fe2000001082b */
[----:B------:R-:W-:Y:S01]  /*7910*/  @!P0 F2FP.BF16.PACK_AB R43, R52, R55 ;  /* 0x00000037342b823e */ /* 0x000fe200000010ff */
[----:B------:R-:W-:Y:S01]  /*7920*/  @!P0 FFMA.FTZ R50, R35, R9, -R42 ;  /* 0x0000000923328223 */ /* 0x000fe2000001082a */
[----:B------:R-:W-:Y:S01]  /*7930*/  @!P0 F2FP.BF16.PACK_AB R41, R19, R41 ;  /* 0x000000291329823e */ /* 0x000fe200000010ff */
[----:B------:R-:W-:Y:S01]  /*7940*/  @!P0 FFMA.FTZ R2, R20, R21, R2 ;  /* 0x0000001514028223 */ /* 0x000fe20000010002 */
[----:B------:R-:W-:Y:S01]  /*7950*/  @!P0 F2FP.BF16.PACK_AB R42, R53, R54 ;  /* 0x00000036352a823e */ /* 0x000fe200000010ff */
[----:B------:R-:W-:Y:S01]  /*7960*/  @!P0 IMAD.MOV.U32 R45, RZ, RZ, R43 ;  /* 0x000000ffff2d8224 */ /* 0x000fe200078e002b */
[----:B------:R-:W-:Y:S01]  /*7970*/  @!P0 F2FP.BF16.PACK_AB R19, R50, R51 ;  /* 0x000000333213823e */ /* 0x000fe200000010ff */
[----:B------:R-:W-:Y:S01]  /*7980*/  @!P0 FMUL.FTZ R5, R6, R5 ;  /* 0x0000000506058220 */ /* 0x000fe20000410000 */
[----:B------:R-:W-:Y:S01]  /*7990*/  @!P0 MOV R44, R42 ;  /* 0x0000002a002c8202 */ /* 0x000fe20000000f00 */
[----:B------:R-:W-:Y:S01]  /*79a0*/  @!P0 FFMA.FTZ R3, R22, R23, R3 ;  /* 0x0000001716038223 */ /* 0x000fe20000010003 */
[----:B------:R-:W-:Y:S01]  /*79b0*/  @!P0 MOV R47, R41 ;  /* 0x00000029002f8202 */ /* 0x000fe20000000f00 */
[----:B------:R-:W-:Y:S02]  /*79c0*/  @!P0 IMAD.MOV.U32 R46, RZ, RZ, R19 ;  /* 0x000000ffff2e8224 */ /* 0x000fe400078e0013 */
[----:B------:R-:W-:Y:S02]  /*79d0*/  @!P0 FMUL.FTZ R6, R8, R7 ;  /* 0x0000000708068220 */ /* 0x000fe40000410000 */
[----:B------:R-:W-:Y:S01]  /*79e0*/  @!P0 FFMA.FTZ R4, R24, R25, R4 ;  /* 0x0000001918048223 */ /* 0x000fe20000010004 */
[----:B------:R1:W-:Y:S01]  /*79f0*/  STG.E.128 [R48.64], R44 ;  /* 0x0000002c30007986 */ /* 0x0003e2000c101d0a */
[----:B------:R-:W-:Y:S01]  /*7a00*/  @!P0 FMUL.FTZ R7, R10, R9 ;  /* 0x000000090a078220 */ /* 0x000fe20000410000 */
[----:B------:R-:W-:Y:S01]  /*7a10*/  @!P0 F2FP.BF16.PACK_AB R10, R3, R2 ;  /* 0x00000002030a823e */ /* 0x000fe200000010ff */
[----:B------:R-:W-:Y:S02]  /*7a20*/  @!P0 FFMA.FTZ R5, R26, R27, R5 ;  /* 0x0000001b1a058223 */ /* 0x000fe40000010005 */
[----:B------:R-:W-:Y:S02]  /*7a30*/  @!P0 FMUL.FTZ R8, R16, R11 ;  /* 0x0000000b10088220 */ /* 0x000fe40000410000 */
[----:B------:R-:W-:Y:S01]  /*7a40*/  @!P0 FFMA.FTZ R6, R30, R31, R6 ;  /* 0x0000001f1e068223 */ /* 0x000fe20000010006 */
[----:B------:R-:W-:Y:S01]  /*7a50*/  @!P0 F2FP.BF16.PACK_AB R4, R5, R4 ;  /* 0x000000040504823e */ /* 0x000fe200000010ff */
[----:B------:R-:W-:Y:S02]  /*7a60*/  @!P0 FMUL.FTZ R9, R18, R17 ;  /* 0x0000001112098220 */ /* 0x000fe40000410000 */
[----:B------:R-:W-:Y:S02]  /*7a70*/  @!P0 FFMA.FTZ R7, R34, R35, R7 ;  /* 0x0000002322078223 */ /* 0x000fe40000010007 */
[----:B------:R-:W-:Y:S02]  /*7a80*/  @!P0 FFMA.FTZ R8, R36, R37, R8 ;  /* 0x0000002524088223 */ /* 0x000fe40000010008 */
[----:B------:R-:W-:Y:S01]  /*7a90*/  @!P0 FFMA.FTZ R9, R39, R40, R9 ;  /* 0x0000002827098223 */ /* 0x000fe20000010009 */
[----:B------:R-:W-:Y:S01]  /*7aa0*/  @!P0 F2FP.BF16.PACK_AB R3, R7, R6 ;  /* 0x000000060703823e */ /* 0x000fe200000010ff */
[----:B------:R-:W-:Y:S02]  /*7ab0*/  @!P0 IMAD.MOV.U32 R12, RZ, RZ, R10 ;  /* 0x000000ffff0c8224 */ /* 0x000fe400078e000a */
[----:B------:R-:W-:Y:S01]  /*7ac0*/  @!P0 IMAD.MOV.U32 R13, RZ, RZ, R4 ;  /* 0x000000ffff0d8224 */ /* 0x000fe200078e0004 */
[----:B------:R-:W-:Y:S02]  /*7ad0*/  @!P0 F2FP.BF16.PACK_AB R2, R9, R8 ;  /* 0x000000080902823e */ /* 0x000fe400000010ff */
[----:B------:R-:W-:Y:S03]  /*7ae0*/  @!P0 MOV R14, R3 ;  /* 0x00000003000e8202 */ /* 0x000fe60000000f00 */
[----:B------:R-:W-:Y:S01]  /*7af0*/  @!P0 IMAD.MOV.U32 R15, RZ, RZ, R2 ;  /* 0x000000ffff0f8224 */ /* 0x000fe200078e0002 */
[----:B------:R-:W-:-:S05]  /*7b00*/  @P1 BRA `(.L_x_274) ;  /* 0x0000032000001947 */ /* 0x000fca0003800000 */
[----:B------:R-:W-:Y:S04]  /*7b10*/  IADD3 R3, P1, P0, R92, R56, R94 ;  /* 0x000000385c037210 */ /* 0x000fe8000783e05e */
[----:B------:R-:W-:Y:S02]  /*7b20*/  IADD3.X R4, R95, R57, R112, P1, P0 ;  /* 0x000000395f047210 */ /* 0x000fe40000fe0470 */
[C---:B------:R-:W-:Y:S04]  /*7b30*/  LEA R2, P0, R3.reuse, c[0x0][0x1c8], 0x1 ;  /* 0x0000720003027a11 */ /* 0x040fe800078008ff */
[----:B------:R-:W-:Y:S05]  /*7b40*/  LEA.HI.X R3, R3, c[0x0][0x1cc], R4, 0x1, P0 ;  /* 0x0000730003037a11 */ /* 0x000fea00000f0c04 */
[----:B------:R2:W-:Y:S01]  /*7b50*/  STG.E.128 [R2.64], R12 ;  /* 0x0000000c02007986 */ /* 0x0005e2000c101d0a */
[----:B------:R-:W-:-:S05]  /*7b60*/  BRA `(.L_x_274) ;  /* 0x000002c000007947 */ /* 0x000fca0003800000 */
.L_x_252:
[----:B------:R-:W-:Y:S01]  /*7b70*/  IMAD R2, R38, -0x70, R0 ;  /* 0xffffff9026027824 */ /* 0x000fe200078e0200 */
[----:B------:R-:W-:Y:S04]  /*7b80*/  BSSY B0, `(.L_x_283) ;  /* 0x000000b000007945 */ /* 0x000fe80003800000 */
[----:B------:R-:W-:Y:S04]  /*7b90*/  IMNMX R82, R2, 0x70, PT ;  /* 0x0000007002527817 */ /* 0x000fe80003800200 */
[----:B------:R-:W-:Y:S11]  /*7ba0*/  ISETP.GE.AND P0, PT, R229, R82, PT ;  /* 0x00000052e500720c */ /* 0x000ff60003f06270 */
[----:B------:R-:W-:Y:S02]  /*7bb0*/  @!UPT UIADD3 URZ, URZ, URZ, URZ ;  /* 0x0000003f3f3ff290 */ /* 0x000fe4000fffe03f */
[----:B------:R-:W-:-:S05]  /*7bc0*/  @P0 BRA `(.L_x_284) ;  /* 0x0000006000000947 */ /* 0x000fca0003800000 */
[----:B------:R-:W1:Y:S01]  /*7bd0*/  @!P6 LDS.128 R8, [R208+0x8100] ;  /* 0x00810000d008e984 */ /* 0x000e620000000c00 */
[----:B------:R-:W-:Y:S11]  /*7be0*/  ISETP.GE.AND P0, PT, R209, c[0x0][0x1d4], PT ;  /* 0x00007500d1007a0c */ /* 0x000ff60003f06270 */
[----:B------:R-:W-:Y:S02]  /*7bf0*/  @!UPT UIADD3 URZ, URZ, URZ, URZ ;  /* 0x0000003f3f3ff290 */ /* 0x000fe4000fffe03f */
[----:B------:R-:W2:Y:S04]  /*7c00*/  @!P0 LDS.128 R4, [R208+0xb900] ;  /* 0x00b90000d0048984 */ /* 0x000ea80000000c00 */
[----:B-1----:R1:W-:Y:S04]  /*7c10*/  @!P6 STG.E.128 [R66.64], R8 ;  /* 0x000000084200e986 */ /* 0x0023e8000c101d0a */
[----:B--2---:R1:W-:Y:S02]  /*7c20*/  @!P0 STG.E.128 [R66.64+0x80], R4 ;  /* 0x0000800442008986 */ /* 0x0043e4000c101d0a */
.L_x_284:
[----:B------:R-:W-:Y:S05]  /*7c30*/  BSYNC B0 ;  /* 0x0000000000007941 */ /* 0x000fea0003800000 */
.L_x_283:
[----:B------:R-:W-:Y:S01]  /*7c40*/  ISETP.GE.AND P0, PT, R219, R82, PT ;  /* 0x00000052db00720c */ /* 0x000fe20003f06270 */
[----:B------:R-:W-:Y:S01]  /*7c50*/  @!UPT UIADD3 URZ, URZ, URZ, URZ ;  /* 0x0000003f3f3ff290 */ /* 0x000fe2000fffe03f */
[----:B------:R-:W-:Y:S11]  /*7c60*/  BSSY B0, `(.L_x_285) ;  /* 0x0000008000007945 */ /* 0x000ff60003800000 */
[----:B------:R-:W-:-:S05]  /*7c70*/  @P0 BRA `(.L_x_286) ;  /* 0x0000006000000947 */ /* 0x000fca0003800000 */
[----:B-1----:R-:W1:Y:S01]  /*7c80*/  @!P6 LDS.128 R8, [R208+0x9100] ;  /* 0x00910000d008e984 */ /* 0x002e620000000c00 */
[----:B------:R-:W-:Y:S11]  /*7c90*/  ISETP.GE.AND P0, PT, R209, c[0x0][0x1d4], PT ;  /* 0x00007500d1007a0c */ /* 0x000ff60003f06270 */
[----:B------:R-:W-:Y:S02]  /*7ca0*/  @!UPT UIADD3 URZ, URZ, URZ, URZ ;  /* 0x0000003f3f3ff290 */ /* 0x000fe4000fffe03f */
[----:B------:R-:W2:Y:S04]  /*7cb0*/  @!P0 LDS.128 R4, [R208+0xc900] ;  /* 0x00c90000d0048984 */ /* 0x000ea80000000c00 */
[----:B-1----:R1:W-:Y:S04]  /*7cc0*/  @!P6 STG.E.128 [R72.64], R8 ;  /* 0x000000084800e986 */ /* 0x0023e8000c101d0a */
[----:B--2---:R1:W-:Y:S02]  /*7cd0*/  @!P0 STG.E.128 [R72.64+0x80], R4 ;  /* 0x0000800448008986 */ /* 0x0043e4000c101d0a */
.L_x_286:
[----:B------:R-:W-:Y:S05]  /*7ce0*/  BSYNC B0 ;  /* 0x0000000000007941 */ /* 0x000fea0003800000 */
.L_x_285:
        /* <DEDUP_REMOVED lines=10> */
.L_x_288:
[----:B------:R-:W-:Y:S05]  /*7d90*/  BSYNC B0 ;  /* 0x0000000000007941 */ /* 0x000fea0003800000 */
.L_x_287:
[----:B------:R-:W-:Y:S11]  /*7da0*/  ISETP.GE.AND P0, PT, R217, R82, PT ;  /* 0x00000052d900720c */ /* 0x000ff60003f06270 */
[----:B------:R-:W-:Y:S02]  /*7db0*/  @!UPT UIADD3 URZ, URZ, URZ, URZ ;  /* 0x0000003f3f3ff290 */ /* 0x000fe4000fffe03f */
[----:B------:R-:W-:-:S05]  /*7dc0*/  @P0 BRA `(.L_x_274) ;  /* 0x0000006000000947 */ /* 0x000fca0003800000 */
[----:B-1----:R-:W1:Y:S01]  /*7dd0*/  @!P6 LDS.128 R8, [R208+0xb100] ;  /* 0x00b10000d008e984 */ /* 0x002e620000000c00 */
[----:B------:R-:W-:Y:S11]  /*7de0*/  ISETP.GE.AND P0, PT, R209, c[0x0][0x1d4], PT ;  /* 0x00007500d1007a0c */ /* 0x000ff60003f06270 */
[----:B------:R-:W-:Y:S02]  /*7df0*/  @!UPT UIADD3 URZ, URZ, URZ, URZ ;  /* 0x0000003f3f3ff290 */ /* 0x000fe4000fffe03f */
[----:B------:R-:W2:Y:S04]  /*7e00*/  @!P0 LDS.128 R4, [R208+0xe900] ;  /* 0x00e90000d0048984 */ /* 0x000ea80000000c00 */
[----:B-1----:R1:W-:Y:S04]  /*7e10*/  @!P6 STG.E.128 [R78.64], R8 ;  /* 0x000000084e00e986 */ /* 0x0023e8000c101d0a */
[----:B--2---:R1:W-:Y:S02]  /*7e20*/  @!P0 STG.E.128 [R78.64+0x80], R4 ;  /* 0x000080044e008986 */ /* 0x0043e4000c101d0a */
.L_x_274:
[----:B------:R-:W-:Y:S05]  /*7e30*/  BSYNC B2 ;  /* 0x0000000000027941 */ /* 0x000fea0003800000 */
.L_x_251:
[----:B-1---5:R-:W-:Y:S01]  /*7e40*/  IMAD.IADD R6, R82, 0x1, -R229 ;  /* 0x0000000152067824 */ /* 0x022fe200078e0ae5 */
[----:B------:R-:W-:Y:S01]  /*7e50*/  ISETP.GE.AND P5, PT, R209, c[0x0][0x1d4], PT ;  /* 0x00007500d1007a0c */ /* 0x000fe20003fa6270 */
[----:B--2---:R-:W-:Y:S01]  /*7e60*/  IMAD R2, R96, 0x70, RZ ;  /* 0x0000007060027824 */ /* 0x004fe200078e02ff */
[----:B------:R-:W-:Y:S01]  /*7e70*/  BSSY B0, `(.L_x_289) ;  /* 0x0000051000007945 */ /* 0x000fe20003800000 */
[----:B------:R-:W-:Y:S01]  /*7e80*/  IMAD.WIDE.U32 R14, R38, 0x70, RZ ;  /* 0x00000070260e7825 */ /* 0x000fe200078e00ff */
[C---:B------:R-:W-:Y:S02]  /*7e90*/  ISETP.GE.AND P2, PT, R6.reuse, 0x21, PT ;  /* 0x000000210600780c */ /* 0x040fe40003f46270 */
[C---:B------:R-:W-:Y:S01]  /*7ea0*/  ISETP.GE.AND P3, PT, R6.reuse, 0x1, PT ;  /* 0x000000010600780c */ /* 0x040fe20003f66270 */
[----:B------:R-:W-:Y:S01]  /*7eb0*/  IMAD.IADD R16, R15, 0x1, R2 ;  /* 0x000000010f107824 */ /* 0x000fe200078e0202 */
[----:B------:R-:W-:Y:S02]  /*7ec0*/  ISETP.GE.AND P1, PT, R6, 0x41, PT ;  /* 0x000000410600780c */ /* 0x000fe40003f26270 */
[----:B------:R-:W-:Y:S04]  /*7ed0*/  IADD3 R2, P0, R126, R14, RZ ;  /* 0x0000000e7e027210 */ /* 0x000fe80007f1e0ff */
[----:B------:R-:W-:Y:S03]  /*7ee0*/  IADD3.X R3, R16, R140, RZ, P0, !PT ;  /* 0x0000008c10037210 */ /* 0x000fe600007fe4ff */
[C---:B------:R-:W-:Y:S02]  /*7ef0*/  @P2 IADD3 R7, P0, R2.reuse, 0x20, RZ ;  /* 0x0000002002072810 */ /* 0x040fe40007f1e0ff */
[-C--:B------:R-:W-:Y:S01]  /*7f00*/  @P3 MOV R4, R100.reuse ;  /* 0x0000006400043202 */ /* 0x080fe20000000f00 */
[----:B------:R-:W-:Y:S02]  /*7f10*/  @P3 IMAD.MOV.U32 R5, RZ, RZ, R110 ;  /* 0x000000ffff053224 */ /* 0x000fe400078e006e */
[----:B------:R-:W-:Y:S02]  /*7f20*/  @P3 IMAD R8, R3, c[0x0][0x258], RZ ;  /* 0x0000960003083a24 */ /* 0x000fe400078e02ff */
[----:B------:R-:W-:Y:S01]  /*7f30*/  @P2 IMAD.X R9, RZ, RZ, R3, P0 ;  /* 0x000000ffff092224 */ /* 0x000fe200000e0603 */
[C---:B------:R-:W-:Y:S01]  /*7f40*/  @P1 IADD3 R13, P0, R2.reuse, 0x40, RZ ;  /* 0x00000040020d1810 */ /* 0x040fe20007f1e0ff */
[C---:B------:R-:W-:Y:S04]  /*7f50*/  @P3 IMAD.WIDE.U32 R4, R2.reuse, c[0x0][0x258], R4 ;  /* 0x0000960002043a25 */ /* 0x040fe800078e0004 */
[----:B------:R-:W-:Y:S02]  /*7f60*/  @P3 IMAD R8, R2, c[0x0][0x25c], R8 ;  /* 0x0000970002083a24 */ /* 0x000fe400078e0208 */
[----:B------:R-:W-:Y:S01]  /*7f70*/  @P1 IMAD.X R15, RZ, RZ, R3, P0 ;  /* 0x000000ffff0f1224 */ /* 0x000fe200000e0603 */
[C---:B------:R-:W-:Y:S01]  /*7f80*/  @P3 LEA R10, P0, R4.reuse, c[0x0][0x250], 0x1 ;  /* 0x00009400040a3a11 */ /* 0x040fe200078008ff */
[----:B------:R-:W-:Y:S02]  /*7f90*/  @P3 IMAD.IADD R5, R5, 0x1, R8 ;  /* 0x0000000105053824 */ /* 0x000fe400078e0208 */
[----:B------:R-:W-:Y:S03]  /*7fa0*/  @P2 IMAD R8, R9, c[0x0][0x258], RZ ;  /* 0x0000960009082a24 */ /* 0x000fe600078e02ff */
[----:B------:R-:W-:Y:S01]  /*7fb0*/  @P3 LEA.HI.X R11, R4, c[0x0][0x254], R5, 0x1, P0 ;  /* 0x00009500040b3a11 */ /* 0x000fe200000f0c05 */
[----:B------:R-:W-:Y:S01]  /*7fc0*/  @P2 IMAD.MOV.U32 R5, RZ, RZ, R110 ;  /* 0x000000ffff052224 */ /* 0x000fe200078e006e */
[-C--:B------:R-:W-:Y:S05]  /*7fd0*/  @P2 MOV R4, R100.reuse ;  /* 0x0000006400042202 */ /* 0x080fea0000000f00 */
[C---:B------:R-:W-:Y:S04]  /*7fe0*/  @P2 IMAD.WIDE.U32 R4, R7.reuse, c[0x0][0x258], R4 ;  /* 0x0000960007042a25 */ /* 0x040fe800078e0004 */
[----:B------:R-:W-:Y:S01]  /*7ff0*/  @P2 IMAD R7, R7, c[0x0][0x25c], R8 ;  /* 0x0000970007072a24 */ /* 0x000fe200078e0208 */
[C---:B------:R-:W-:Y:S04]  /*8000*/  @P2 LEA R8, P0, R4.reuse, c[0x0][0x250], 0x1 ;  /* 0x0000940004082a11 */ /* 0x040fe800078008ff */
[----:B------:R-:W-:Y:S01]  /*8010*/  @P2 IADD3 R7, R5, R7, RZ ;  /* 0x0000000705072210 */ /* 0x000fe20007ffe0ff */
[----:B------:R-:W-:Y:S03]  /*8020*/  @P1 IMAD R5, R15, c[0x0][0x258], RZ ;  /* 0x000096000f051a24 */ /* 0x000fe600078e02ff */
[----:B------:R-:W-:Y:S01]  /*8030*/  @P2 LEA.HI.X R9, R4, c[0x0][0x254], R7, 0x1, P0 ;  /* 0x0000950004092a11 */ /* 0x000fe200000f0c07 */
[C---:B------:R-:W-:Y:S01]  /*8040*/  @P1 IMAD R5, R13.reuse, c[0x0][0x25c], R5 ;  /* 0x000097000d051a24 */ /* 0x040fe200078e0205 */
[----:B------:R-:W-:Y:S11]  /*8050*/  ISETP.GE.AND P0, PT, R6, 0x61, PT ;  /* 0x000000610600780c */ /* 0x000ff60003f06270 */
[----:B------:R-:W-:Y:S02]  /*8060*/  @!UPT UIADD3 URZ, URZ, URZ, URZ ;  /* 0x0000003f3f3ff290 */ /* 0x000fe4000fffe03f */
[----:B------:R-:W-:Y:S02]  /*8070*/  @P0 IADD3 R4, P4, R2, 0x60, RZ ;  /* 0x0000006002040810 */ /* 0x000fe40007f9e0ff */
[----:B------:R-:W-:Y:S03]  /*8080*/  @P1 MOV R2, R100 ;  /* 0x0000006400021202 */ /* 0x000fe60000000f00 */
[----:B------:R-:W-:Y:S02]  /*8090*/  @P0 IMAD.X R12, RZ, RZ, R3, P4 ;  /* 0x000000ffff0c0224 */ /* 0x000fe400020e0603 */
[----:B------:R-:W-:Y:S04]  /*80a0*/  @P1 IMAD.MOV.U32 R3, RZ, RZ, R110 ;  /* 0x000000ffff031224 */ /* 0x000fe800078e006e */
[----:B------:R-:W-:Y:S05]  /*80b0*/  @P1 IMAD.WIDE.U32 R2, R13, c[0x0][0x258], R2 ;  /* 0x000096000d021a25 */ /* 0x000fea00078e0002 */
[----:B------:R-:W-:Y:S02]  /*80c0*/  @P1 LEA R6, P4, R2, c[0x0][0x250], 0x1 ;  /* 0x0000940002061a11 */ /* 0x000fe400078808ff */
[----:B------:R-:W-:Y:S01]  /*80d0*/  @P1 IADD3 R3, R3, R5, RZ ;  /* 0x0000000503031210 */ /* 0x000fe20007ffe0ff */
[----:B------:R-:W-:Y:S03]  /*80e0*/  @P0 IMAD R5, R12, c[0x0][0x258], RZ ;  /* 0x000096000c050a24 */ /* 0x000fe600078e02ff */
[----:B------:R-:W-:Y:S01]  /*80f0*/  @P1 LEA.HI.X R7, R2, c[0x0][0x254], R3, 0x1, P4 ;  /* 0x0000950002071a11 */ /* 0x000fe200020f0c03 */
[----:B------:R-:W-:Y:S01]  /*8100*/  @P0 IMAD.MOV.U32 R2, RZ, RZ, R100 ;  /* 0x000000ffff020224 */ /* 0x000fe200078e0064 */
[----:B------:R-:W-:Y:S05]  /*8110*/  @P0 MOV R3, R110 ;  /* 0x0000006e00030202 */ /* 0x000fea0000000f00 */
[C---:B------:R-:W-:Y:S04]  /*8120*/  @P0 IMAD.WIDE.U32 R2, R4.reuse, c[0x0][0x258], R2 ;  /* 0x0000960004020a25 */ /* 0x040fe800078e0002 */
[----:B------:R-:W-:Y:S04]  /*8130*/  @P0 IMAD R4, R4, c[0x0][0x25c], R5 ;  /* 0x0000970004040a24 */ /* 0x000fe800078e0205 */
[----:B------:R-:W-:Y:S01]  /*8140*/  @P0 IMAD.IADD R3, R3, 0x1, R4 ;  /* 0x0000000103030824 */ /* 0x000fe200078e0204 */
[C---:B------:R-:W-:Y:S04]  /*8150*/  @P0 LEA R4, P4, R2.reuse, c[0x0][0x250], 0x1 ;  /* 0x0000940002040a11 */ /* 0x040fe800078808ff */
[----:B------:R-:W-:Y:S02]  /*8160*/  @P0 LEA.HI.X R5, R2, c[0x0][0x254], R3, 0x1, P4 ;  /* 0x0000950002050a11 */ /* 0x000fe400020f0c03 */
[----:B------:R-:W-:Y:S11]  /*8170*/  LOP3.LUT P4, RZ, R230, 0x2, RZ, 0xc0, !PT ;  /* 0x00000002e6ff7812 */ /* 0x000ff6000788c0ff */
[----:B------:R-:W-:Y:S02]  /*8180*/  @!UPT UIADD3 URZ, URZ, URZ, URZ ;  /* 0x0000003f3f3ff290 */ /* 0x000fe4000fffe03f */
[----:B------:R-:W-:Y:S01]  /*8190*/  @!PT LDS RZ, [RZ] ;  /* 0x00000000fffff984 */ /* 0x000fe20000000800 */
[----:B------:R-:W-:Y:S01]  /*81a0*/  @!PT LDS RZ, [RZ] ;  /* 0x00000000fffff984 */ /* 0x000fe20000000800 */
[----:B------:R-:W-:Y:S01]  /*81b0*/  @!PT LDS RZ, [RZ] ;  /* 0x00000000fffff984 */ /* 0x000fe20000000800 */
[----:B------:R1:W-:Y:S05]  /*81c0*/  @P3 LDGSTS.E.BYPASS.LTC128B.128 [R208+0x100], [R10.64], !P4 ;  /* 0x001000000ad03fae */ /* 0x0003ea000e101d4a */
[----:B------:R1:W-:Y:S05]  /*81d0*/  @P3 LDGSTS.E.BYPASS.LTC128B.128 [R208+0x3900], [R10.64+0x80], !P5 ;  /* 0x039000800ad03fae */ /* 0x0003ea000e901d4a */
[----:B------:R1:W-:Y:S05]  /*81e0*/  @P2 LDGSTS.E.BYPASS.LTC128B.128 [R210+0x1100], [R8.64], !P4 ;  /* 0x0110000008d22fae */ /* 0x0003ea000e101d4a */
[----:B------:R1:W-:Y:S05]  /*81f0*/  @P2 LDGSTS.E.BYPASS.LTC128B.128 [R210+0x4900], [R8.64+0x80], !P5 ;  /* 0x0490008008d22fae */ /* 0x0003ea000e901d4a */
[----:B------:R2:W-:Y:S05]  /*8200*/  @P1 LDGSTS.E.BYPASS.LTC128B.128 [R210+0x2100], [R6.64], !P4 ;  /* 0x0210000006d21fae */ /* 0x0005ea000e101d4a */
[----:B------:R2:W-:Y:S01]  /*8210*/  @P1 LDGSTS.E.BYPASS.LTC128B.128 [R210+0x5900], [R6.64+0x80], !P5 ;  /* 0x0590008006d21fae */ /* 0x0005e2000e901d4a */
[----:B------:R-:W-:Y:S04]  /*8220*/  ISETP.GT.AND P1, PT, R82, R229, PT ;  /* 0x000000e55200720c */ /* 0x000fe80003f24270 */
[----:B------:R1:W-:Y:S05]  /*8230*/  @P0 LDGSTS.E.BYPASS.LTC128B.128 [R210+0x3100], [R4.64], !P4 ;  /* 0x0310000004d20fae */ /* 0x0003ea000e101d4a */
[----:B------:R1:W-:Y:S05]  /*8240*/  @P0 LDGSTS.E.BYPASS.LTC128B.128 [R210+0x6900], [R4.64+0x80], !P5 ;  /* 0x0690008004d20fae */ /* 0x0003ea000e901d4a */
[----:B------:R-:W0:Y:S01]  /*8250*/  LDGDEPBAR ;  /* 0x00000000000079af */ /* 0x000e220000000000 */
[----:B--2---:R-:W-:Y:S04]  /*8260*/  IADD3 R6, P0, R142, R14, RZ ;  /* 0x0000000e8e067210 */ /* 0x004fe80007f1e0ff */
[----:B------:R-:W-:Y:S01]  /*8270*/  IADD3.X R7, R16, R141, RZ, P0, !PT ;  /* 0x0000008d10077210 */ /* 0x000fe200007fe4ff */
[----:B------:R-:W-:Y:S04]  /*8280*/  DEPBAR.LE SB0, 0x0 ;  /* 0x000080000000791a */ /* 0x000fe80000000000 */
[----:B------:R-:W-:Y:S06]  /*8290*/  BAR.SYNC.DEFER_BLOCKING 0x0 ;  /* 0x0000000000007b1d */ /* 0x000fec0000010000 */
[----:B------:R-:W-:-:S05]  /*82a0*/  @!P1 BRA `(.L_x_290) ;  /* 0x000000d000009947 */ /* 0x000fca0003800000 */
[----:B-1----:R-:W1:Y:S01]  /*82b0*/  @!P6 LDS.128 R12, [R208+0x100] ;  /* 0x00010000d00ce984 */ /* 0x002e620000000c00 */
[----:B------:R-:W-:Y:S01]  /*82c0*/  ISETP.GE.AND P0, PT, R209, c[0x0][0x1d4], PT ;  /* 0x00007500d1007a0c */ /* 0x000fe20003f06270 */
[----:B------:R-:W-:Y:S01]  /*82d0*/  IMAD R2, R7, c[0x0][0x208], RZ ;  /* 0x0000820007027a24 */ /* 0x000fe200078e02ff */
[----:B------:R-:W-:Y:S02]  /*82e0*/  MOV R4, R98 ;  /* 0x0000006200047202 */ /* 0x000fe40000000f00 */
[----:B------:R-:W-:Y:S01]  /*82f0*/  MOV R5, R97 ;  /* 0x0000006100057202 */ /* 0x000fe20000000f00 */
[C---:B------:R-:W-:Y:S04]  /*8300*/  IMAD R2, R6.reuse, c[0x0][0x20c], R2 ;  /* 0x0000830006027a24 */ /* 0x040fe800078e0202 */
[----:B------:R-:W-:Y:S04]  /*8310*/  IMAD.WIDE.U32 R4, R6, c[0x0][0x208], R4 ;  /* 0x0000820006047a25 */ /* 0x000fe800078e0004 */
[----:B------:R-:W2:Y:S01]  /*8320*/  @!P0 LDS.128 R8, [R208+0x3900] ;  /* 0x00390000d0088984 */ /* 0x000ea20000000c00 */
[----:B------:R-:W-:Y:S02]  /*8330*/  IADD3 R3, R5, R2, RZ ;  /* 0x0000000205037210 */ /* 0x000fe40007ffe0ff */
[C---:B------:R-:W-:Y:S04]  /*8340*/  LEA R2, P1, R4.reuse, c[0x0][0x1f8], 0x1 ;  /* 0x00007e0004027a11 */ /* 0x040fe800078208ff */
[----:B------:R-:W-:Y:S05]  /*8350*/  LEA.HI.X R3, R4, c[0x0][0x1fc], R3, 0x1, P1 ;  /* 0x00007f0004037a11 */ /* 0x000fea00008f0c03 */
[----:B-1----:R1:W-:Y:S04]  /*8360*/  @!P6 STG.E.128 [R2.64], R12 ;  /* 0x0000000c0200e986 */ /* 0x0023e8000c101d0a */
[----:B--2---:R1:W-:Y:S02]  /*8370*/  @!P0 STG.E.128 [R2.64+0x80], R8 ;  /* 0x0000800802008986 */ /* 0x0043e4000c101d0a */
.L_x_290:
[----:B-1----:R-:W-:Y:S05]  /*8380*/  BSYNC B0 ;  /* 0x0000000000007941 */ /* 0x002fea0003800000 */
.L_x_289:
[----:B------:R-:W-:Y:S01]  /*8390*/  ISETP.GE.AND P0, PT, R219, R82, PT ;  /* 0x00000052db00720c */ /* 0x000fe20003f06270 */
[----:B------:R-:W-:Y:S01]  /*83a0*/  @!UPT UIADD3 URZ, URZ, URZ, URZ ;  /* 0x0000003f3f3ff290 */ /* 0x000fe2000fffe03f */
[----:B------:R-:W-:Y:S11]  /*83b0*/  BSSY B0, `(.L_x_291) ;  /* 0x0000011000007945 */ /* 0x000ff60003800000 */
[----:B------:R-:W-:-:S05]  /*83c0*/  @P0 BRA `(.L_x_292) ;  /* 0x000000f000000947 */ /* 0x000fca0003800000 */
[----:B------:R-:W1:Y:S01]  /*83d0*/  @!P6 LDS.128 R12, [R208+0x1100] ;  /* 0x00110000d00ce984 */ /* 0x000e620000000c00 */
[----:B------:R-:W-:Y:S01]  /*83e0*/  ISETP.GE.AND P1, PT, R209, c[0x0][0x1d4], PT ;  /* 0x00007500d1007a0c */ /* 0x000fe20003f26270 */
[----:B------:R-:W-:Y:S01]  /*83f0*/  IMAD.MOV.U32 R4, RZ, RZ, R98 ;  /* 0x000000ffff047224 */ /* 0x000fe200078e0062 */
[----:B------:R-:W-:Y:S02]  /*8400*/  IADD3 R2, P0, R6, 0x20, RZ ;  /* 0x0000002006027810 */ /* 0x000fe40007f1e0ff */
[----:B------:R-:W-:Y:S03]  /*8410*/  MOV R5, R97 ;  /* 0x0000006100057202 */ /* 0x000fe60000000f00 */
[----:B------:R-:W-:Y:S02]  /*8420*/  IMAD.X R3, RZ, RZ, R7, P0 ;  /* 0x000000ffff037224 */ /* 0x000fe400000e0607 */
[C---:B------:R-:W-:Y:S04]  /*8430*/  IMAD.WIDE.U32 R4, R2.reuse, c[0x0][0x208], R4 ;  /* 0x0000820002047a25 */ /* 0x040fe800078e0004 */
[----:B------:R-:W2:Y:S01]  /*8440*/  @!P1 LDS.128 R8, [R208+0x4900] ;  /* 0x00490000d0089984 */ /* 0x000ea20000000c00 */
[----:B------:R-:W-:Y:S04]  /*8450*/  IMAD R3, R3, c[0x0][0x208], RZ ;  /* 0x0000820003037a24 */ /* 0x000fe800078e02ff */
[----:B------:R-:W-:Y:S01]  /*8460*/  IMAD R3, R2, c[0x0][0x20c], R3 ;  /* 0x0000830002037a24 */ /* 0x000fe200078e0203 */
[C---:B------:R-:W-:Y:S04]  /*8470*/  LEA R2, P0, R4.reuse, c[0x0][0x1f8], 0x1 ;  /* 0x00007e0004027a11 */ /* 0x040fe800078008ff */
[----:B------:R-:W-:Y:S04]  /*8480*/  IADD3 R3, R5, R3, RZ ;  /* 0x0000000305037210 */ /* 0x000fe80007ffe0ff */
[----:B------:R-:W-:Y:S05]  /*8490*/  LEA.HI.X R3, R4, c[0x0][0x1fc], R3, 0x1, P0 ;  /* 0x00007f0004037a11 */ /* 0x000fea00000f0c03 */
[----:B-1----:R1:W-:Y:S04]  /*84a0*/  @!P6 STG.E.128 [R2.64], R12 ;  /* 0x0000000c0200e986 */ /* 0x0023e8000c101d0a */
[----:B--2---:R1:W-:Y:S02]  /*84b0*/  @!P1 STG.E.128 [R2.64+0x80], R8 ;  /* 0x0000800802009986 */ /* 0x0043e4000c101d0a */
.L_x_292:
[----:B------:R-:W-:Y:S05]  /*84c0*/  BSYNC B0 ;  /* 0x0000000000007941 */ /* 0x000fea0003800000 */
.L_x_291:
[----:B------:R-:W-:Y:S01]  /*84d0*/  ISETP.GE.AND P0, PT, R218, R82, PT ;  /* 0x00000052da00720c */ /* 0x000fe20003f06270 */
[----:B------:R-:W-:Y:S01]  /*84e0*/  @!UPT UIADD3 URZ, URZ, URZ, URZ ;  /* 0x0000003f3f3ff290 */ /* 0x000fe2000fffe03f */
[----:B------:R-:W-:Y:S11]  /*84f0*/  BSSY B0, `(.L_x_293) ;  /* 0x0000011000007945 */ /* 0x000ff60003800000 */
[----:B------:R-:W-:-:S05]  /*8500*/  @P0 BRA `(.L_x_294) ;  /* 0x000000f000000947 */ /* 0x000fca0003800000 */
[----:B-1----:R-:W1:Y:S01]  /*8510*/  @!P6 LDS.128 R12, [R208+0x2100] ;  /* 0x00210000d00ce984 */ /* 0x002e620000000c00 */
        /* <DEDUP_REMOVED lines=14> */
.L_x_294:
[----:B------:R-:W-:Y:S05]  /*8600*/  BSYNC B0 ;  /* 0x0000000000007941 */ /* 0x000fea0003800000 */
.L_x_293:
        /* <DEDUP_REMOVED lines=19> */
.L_x_296:
[----:B------:R-:W-:Y:S05]  /*8740*/  BSYNC B0 ;  /* 0x0000000000007941 */ /* 0x000fea0003800000 */
.L_x_295:
[----:B------:R-:W-:Y:S01]  /*8750*/  ISETP.GT.AND P5, PT, R38, R139, PT ;  /* 0x0000008b2600720c */ /* 0x000fe20003fa4270 */
[----:B------:R-:W-:Y:S01]  /*8760*/  @!UPT UIADD3 URZ, URZ, URZ, URZ ;  /* 0x0000003f3f3ff290 */ /* 0x000fe2000fffe03f */
[----:B------:R-:W-:Y:S11]  /*8770*/  BSSY B0, `(.L_x_297) ;  /* 0x000002f000007945 */ /* 0x000ff60003800000 */
[----:B------:R-:W-:-:S05]  /*8780*/  @!P5 BRA `(.L_x_298) ;  /* 0x000002d00000d947 */ /* 0x000fca0003800000 */
[----:B------:R-:W-:Y:S01]  /*8790*/  IADD3 R4, R38, -0x1, RZ ;  /* 0xffffffff26047810 */ /* 0x000fe20007ffe0ff */
[----:B-1----:R-:W-:Y:S01]  /*87a0*/  IMAD.MOV.U32 R2, RZ, RZ, R124 ;  /* 0x000000ffff027224 */ /* 0x002fe200078e007c */
[----:B------:R-:W-:Y:S01]  /*87b0*/  ISETP.GE.AND P2, PT, R228, 0x21, PT ;  /* 0x00000021e400780c */ /* 0x000fe20003f46270 */
[----:B------:R-:W-:Y:S01]  /*87c0*/  IMAD.MOV.U32 R3, RZ, RZ, R123 ;  /* 0x000000ffff037224 */ /* 0x000fe200078e007b */
[----:B------:R-:W-:Y:S01]  /*87d0*/  SHF.R.S32.HI R6, RZ, 0x1f, R4 ;  /* 0x0000001fff067819 */ /* 0x000fe20000011404 */
[----:B------:R-:W-:Y:S01]  /*87e0*/  IMAD R5, R186, R4, RZ ;  /* 0x00000004ba057224 */ /* 0x000fe200078e02ff */
[----:B------:R-:W-:Y:S01]  /*87f0*/  ISETP.GE.AND P1, PT, R228, 0x41, PT ;  /* 0x00000041e400780c */ /* 0x000fe20003f26270 */
[-C--:B------:R-:W-:Y:S01]  /*8800*/  IMAD.WIDE.U32 R2, R4, R154.reuse, R2 ;  /* 0x0000009a04027225 */ /* 0x080fe200078e0002 */
[----:B------:R-:W-:Y:S02]  /*8810*/  ISETP.GE.AND P3, PT, R228, 0x1, PT ;  /* 0x00000001e400780c */ /* 0x000fe40003f66270 */
[----:B------:R-:W-:Y:S01]  /*8820*/  P2R R11, PR, RZ, 0x20 ;  /* 0x00000020ff0b7803 */ /* 0x000fe20000000000 */
[----:B------:R-:W-:Y:S01]  /*8830*/  IMAD R4, R6, R154, R5 ;  /* 0x0000009a06047224 */ /* 0x000fe200078e0205 */
[----:B------:R-:W-:Y:S03]  /*8840*/  LOP3.LUT P5, RZ, R230, 0x2, RZ, 0xc0, !PT ;  /* 0x00000002e6ff7812 */ /* 0x000fe600078ac0ff */
[----:B------:R-:W-:Y:S01]  /*8850*/  IMAD.IADD R3, R3, 0x1, R4 ;  /* 0x0000000103037824 */ /* 0x000fe200078e0204 */
[-C--:B------:R-:W-:Y:S05]  /*8860*/  @P2 IADD3 R4, P0, R213, R2.reuse, RZ ;  /* 0x00000002d5042210 */ /* 0x080fea0007f1e0ff */
[C---:B------:R-:W-:Y:S01]  /*8870*/  @P2 IMAD.X R7, R3.reuse, 0x1, R187, P0 ;  /* 0x0000000103072824 */ /* 0x040fe200000e06bb */
[-C--:B------:R-:W-:Y:S05]  /*8880*/  @P1 IADD3 R5, P0, R212, R2.reuse, RZ ;  /* 0x00000002d4051210 */ /* 0x080fea0007f1e0ff */
[----:B------:R-:W-:Y:S01]  /*8890*/  @P1 IMAD.X R10, R3, 0x1, R179, P0 ;  /* 0x00000001030a1824 */ /* 0x000fe200000e06b3 */
[C---:B------:R-:W-:Y:S04]  /*88a0*/  @P3 LEA R8, P0, R2.reuse, c[0x0][0x220], 0x1 ;  /* 0x0000880002083a11 */ /* 0x040fe800078008ff */
[----:B------:R-:W-:Y:S02]  /*88b0*/  @P3 LEA.HI.X R9, R2, c[0x0][0x224], R3, 0x1, P0 ;  /* 0x0000890002093a11 */ /* 0x000fe400000f0c03 */
[C---:B------:R-:W-:Y:S03]  /*88c0*/  @P2 LEA R6, P0, R4.reuse, c[0x0][0x220], 0x1 ;  /* 0x0000880004062a11 */ /* 0x040fe600078008ff */
[----:B------:R-:W-:Y:S01]  /*88d0*/  @!PT LDS RZ, [RZ] ;  /* 0x00000000fffff984 */ /* 0x000fe20000000800 */
[----:B------:R-:W-:Y:S01]  /*88e0*/  @!PT LDS RZ, [RZ] ;  /* 0x00000000fffff984 */ /* 0x000fe20000000800 */
[----:B------:R-:W-:Y:S01]  /*88f0*/  @!PT LDS RZ, [RZ] ;  /* 0x00000000fffff984 */ /* 0x000fe20000000800 */
[----:B------:R1:W-:Y:S01]  /*8900*/  @P3 LDGSTS.E.BYPASS.LTC128B.128 [R208+0x8100], [R8.64], !P5 ;  /* 0x0810000008d03fae */ /* 0x0003e2000e901d4a */
[----:B------:R-:W-:Y:S02]  /*8910*/  @P2 LEA.HI.X R7, R4, c[0x0][0x224], R7, 0x1, P0 ;  /* 0x0000890004072a11 */ /* 0x000fe400000f0c07 */
[----:B------:R-:W-:Y:S02]  /*8920*/  @P1 LEA R4, P0, R5, c[0x0][0x220], 0x1 ;  /* 0x0000880005041a11 */ /* 0x000fe400078008ff */
[----:B------:R-:W-:Y:S02]  /*8930*/  ISETP.NE.AND P5, PT, R11, RZ, PT ;  /* 0x000000ff0b00720c */ /* 0x000fe40003fa5270 */
[----:B------:R-:W-:Y:S02]  /*8940*/  @P1 LEA.HI.X R5, R5, c[0x0][0x224], R10, 0x1, P0 ;  /* 0x0000890005051a11 */ /* 0x000fe400000f0c0a */
[----:B------:R-:W-:Y:S11]  /*8950*/  ISETP.GE.AND P0, PT, R228, 0x61, PT ;  /* 0x00000061e400780c */ /* 0x000ff60003f06270 */
[----:B------:R-:W-:Y:S02]  /*8960*/  @!UPT UIADD3 URZ, URZ, URZ, URZ ;  /* 0x0000003f3f3ff290 */ /* 0x000fe4000fffe03f */
[----:B------:R-:W-:Y:S05]  /*8970*/  @P0 IADD3 R10, P4, R164, R2, RZ ;  /* 0x00000002a40a0210 */ /* 0x000fea0007f9e0ff */
[----:B------:R-:W-:Y:S01]  /*8980*/  @P0 IMAD.X R3, R3, 0x1, R181, P4 ;  /* 0x0000000103030824 */ /* 0x000fe200020e06b5 */
[C---:B------:R-:W-:Y:S04]  /*8990*/  @P0 LEA R2, P4, R10.reuse, c[0x0][0x220], 0x1 ;  /* 0x000088000a020a11 */ /* 0x040fe800078808ff */
[----:B------:R-:W-:Y:S02]  /*89a0*/  @P0 LEA.HI.X R3, R10, c[0x0][0x224], R3, 0x1, P4 ;  /* 0x000089000a030a11 */ /* 0x000fe400020f0c03 */
[----:B------:R-:W-:Y:S11]  /*89b0*/  ISETP.GE.AND P4, PT, R209, c[0x0][0x1d4], PT ;  /* 0x00007500d1007a0c */ /* 0x000ff60003f86270 */
[----:B------:R-:W-:Y:S02]  /*89c0*/  @!UPT UIADD3 URZ, URZ, URZ, URZ ;  /* 0x0000003f3f3ff290 */ /* 0x000fe4000fffe03f */
[----:B------:R1:W-:Y:S01]  /*89d0*/  @P3 LDGSTS.E.BYPASS.LTC128B.128 [R208+0xb900], [R8.64+0x80], !P4 ;  /* 0x0b90008008d03fae */ /* 0x0003e2000e101d4a */
[----:B------:R-:W-:Y:S11]  /*89e0*/  LOP3.LUT P3, RZ, R230, 0x2, RZ, 0xc0, !PT ;  /* 0x00000002e6ff7812 */ /* 0x000ff6000786c0ff */
[----:B------:R-:W-:Y:S02]  /*89f0*/  @!UPT UIADD3 URZ, URZ, URZ, URZ ;  /* 0x0000003f3f3ff290 */ /* 0x000fe4000fffe03f */
[----:B------:R1:W-:Y:S04]  /*8a00*/  @P2 LDGSTS.E.BYPASS.LTC128B.128 [R210+0x9100], [R6.64], !P3 ;  /* 0x0910000006d22fae */ /* 0x0003e8000d901d4a */
[----:B------:R1:W-:Y:S04]  /*8a10*/  @P2 LDGSTS.E.BYPASS.LTC128B.128 [R210+0xc900], [R6.64+0x80], !P4 ;  /* 0x0c90008006d22fae */ /* 0x0003e8000e101d4a */
[----:B------:R1:W-:Y:S04]  /*8a20*/  @P1 LDGSTS.E.BYPASS.LTC128B.128 [R210+0xa100], [R4.64], !P3 ;  /* 0x0a10000004d21fae */ /* 0x0003e8000d901d4a */
[----:B------:R1:W-:Y:S04]  /*8a30*/  @P1 LDGSTS.E.BYPASS.LTC128B.128 [R210+0xd900], [R4.64+0x80], !P4 ;  /* 0x0d90008004d21fae */ /* 0x0003e8000e101d4a */
[----:B------:R1:W-:Y:S04]  /*8a40*/  @P0 LDGSTS.E.BYPASS.LTC128B.128 [R210+0xb100], [R2.64], !P3 ;  /* 0x0b10000002d20fae */ /* 0x0003e8000d901d4a */
[----:B------:R1:W-:Y:S02]  /*8a50*/  @P0 LDGSTS.E.BYPASS.LTC128B.128 [R210+0xe900], [R2.64+0x80], !P4 ;  /* 0x0e90008002d20fae */ /* 0x0003e4000e101d4a */
.L_x_298:
[----:B------:R-:W-:Y:S05]  /*8a60*/  BSYNC B0 ;  /* 0x0000000000007941 */ /* 0x000fea0003800000 */
.L_x_297:
[----:B------:R-:W0:Y:S01]  /*8a70*/  LDGDEPBAR ;  /* 0x00000000000079af */ /* 0x000e220000000000 */
[----:B------:R-:W-:Y:S01]  /*8a80*/  IADD3 R38, R38, -0x1, RZ ;  /* 0xffffffff26267810 */ /* 0x000fe20007ffe0ff */
[----:B------:R-:W-:-:S05]  /*8a90*/  @P5 BRA `(.L_x_299) ;  /* 0xffffa41000005947 */ /* 0x000fca000383ffff */
[----:B------:R-:W-:Y:S01]  /*8aa0*/  WARPSYNC 0xffffffff ;  /* 0xffffffff00007948 */ /* 0x000fe20003800000 */
[----:B------:R-:W-:Y:S06]  /*8ab0*/  BAR.SYNC.DEFER_BLOCKING 0x0 ;  /* 0x0000000000007b1d */ /* 0x000fec0000010000 */
.L_x_250:
[----:B------:R-:W-:Y:S01]  /*8ac0*/  ISETP.GE.AND P0, PT, R172, 0x1, PT ;  /* 0x00000001ac00780c */ /* 0x000fe20003f06270 */
[----:B------:R-:W-:Y:S01]  /*8ad0*/  BSSY B0, `(.L_x_300) ;  /* 0x0000021000007945 */ /* 0x000fe20003800000 */
[----:B-1----:R-:W-:Y:S01]  /*8ae0*/  IMAD.IADD R9, R170, 0x1, R171 ;  /* 0x00000001aa097824 */ /* 0x002fe200078e02ab */
[----:B------:R-:W-:-:S10]  /*8af0*/  MOV R0, RZ ;  /* 0x000000ff00007202 */ /* 0x000fd40000000f00 */
[----:B------:R-:W-:Y:S05]  /*8b00*/  @!P0 BRA `(.L_x_301) ;  /* 0x000001d000008947 */ /* 0x000fea0003800000 */
[----:B------:R-:W-:Y:S02]  /*8b10*/  IABS R0, R143 ;  /* 0x0000008f00007213 */ /* 0x000fe40000000000 */
[----:B------:R-:W-:-:S03]  /*8b20*/  IADD3 R5, R158, -0x1, R143 ;  /* 0xffffffff9e057810 */ /* 0x000fc60007ffe08f */
        /* <DEDUP_REMOVED lines=10> */
[----:B------:R-:W-:Y:S02]  /*8bd0*/  IMAD.MOV.U32 R2, RZ, RZ, RZ ;  /* 0x000000ffff027224 */ /* 0x000fe400078e00ff */
        /* <DEDUP_REMOVED lines=16> */
.L_x_301:
[----:B------:R-:W-:Y:S05]  /*8ce0*/  BSYNC B0 ;  /* 0x0000000000007941 */ /* 0x000fea0003800000 */
.L_x_300:
[----:B------:R-:W2:Y:S01]  /*8cf0*/  LDL R2, [R1+0x48] ;  /* 0x0000480001027983 */ /* 0x000ea20000100800 */
[----:B------:R-:W-:Y:S01]  /*8d00*/  MOV R17, RZ ;  /* 0x000000ff00117202 */ /* 0x000fe20000000f00 */
[----:B------:R-:W-:Y:S01]  /*8d10*/  IMAD.MOV.U32 R23, RZ, RZ, RZ ;  /* 0x000000ffff177224 */ /* 0x000fe200078e00ff */
        /* <DEDUP_REMOVED lines=32> */
[----:B--2---:R-:W-:-:S04]  /*8f20*/  IMAD R251, R2, R0, RZ ;  /* 0x0000000002fb7224 */ /* 0x004fc800078e02ff */
[--C-:B------:R-:W-:Y:S01]  /*8f30*/  IMAD.IADD R2, R251, 0x1, R0.reuse ;  /* 0x00000001fb027824 */ /* 0x100fe200078e0200 */
[----:B------:R1:W-:Y:S01]  /*8f40*/  STL [R1+0x28], R251 ;  /* 0x000028fb01007387 */ /* 0x0003e20000100800 */
[----:B------:R-:W-:-:S03]  /*8f50*/  PRMT R0, RZ, 0x7610, R0 ;  /* 0x00007610ff007816 */ /* 0x000fc60000000000 */
[----:B------:R-:W-:-:S04]  /*8f60*/  IMNMX R241, R158, R2, PT ;  /* 0x000000029ef17217 */ /* 0x000fc80003800200 */
[----:B------:R-:W-:-:S13]  /*8f70*/  ISETP.GT.AND P0, PT, R241, R251, PT ;  /* 0x000000fbf100720c */ /* 0x000fda0003f04270 */
[----:B------:R-:W-:Y:S05]  /*8f80*/  @!P0 BRA `(.L_x_302) ;  /* 0x0000be1000008947 */ /* 0x000fea0003800000 */
[----:B------:R-:W2:Y:S01]  /*8f90*/  LDL R11, [R1+0x18] ;  /* 0x00001800010b7983 */ /* 0x000ea20000100800 */
[----:B------:R-:W-:-:S03]  /*8fa0*/  ISETP.NE.U32.AND P0, PT, RZ, c[0x0][0x340], PT ;  /* 0x0000d000ff007a0c */ /* 0x000fc60003f05070 */
[----:B------:R-:W3:Y:S01]  /*8fb0*/  LDL R10, [R1+0x2c] ;  /* 0x00002c00010a7983 */ /* 0x000ee20000100800 */
[----:B------:R-:W-:-:S13]  /*8fc0*/  ISETP.NE.AND.EX P1, PT, RZ, c[0x0][0x344], PT, P0 ;  /* 0x0000d100ff007a0c */ /* 0x000fda0003f25300 */
[----:B------:R-:W-:-:S04]  /*8fd0*/  @P1 IMAD.MOV.U32 R2, RZ, RZ, 0x4 ;  /* 0x00000004ff021424 */ /* 0x000fc800078e00ff */
[----:B--2---:R-:W-:-:S05]  /*8fe0*/  @P1 IMAD.WIDE R2, R11, R2, c[0x0][0x340] ;  /* 0x0000d0000b021625 */ /* 0x004fca00078e0202 */
[----:B------:R2:W4:Y:S01]  /*8ff0*/  @P1 LDG.E R7, [R2.64] ;  /* 0x0000000a02071981 */ /* 0x000522000c1e1900 */
[----:B------:R-:W-:Y:S01]  /*9000*/  IADD3 R0, P0, R229, R9, RZ ;  /* 0x00000009e5007210 */ /* 0x000fe20007f1e0ff */
[----:B------:R-:W-:Y:S01]  /*9010*/  WARPSYNC 0xffffffff ;  /* 0xffffffff00007948 */ /* 0x000fe20003800000 */
[----:B------:R-:W-:Y:S02]  /*9020*/  ISETP.GE.AND P2, PT, R32, c[0x0][0x1d4], PT ;  /* 0x0000750020007a0c */ /* 0x000fe40003f46270 */
[----:B------:R-:W-:Y:S02]  /*9030*/  SHF.R.S32.HI R16, RZ, 0x1f, R209 ;  /* 0x0000001fff107819 */ /* 0x000fe400000114d1 */
[----:B------:R-:W-:Y:S02]  /*9040*/  P2R R44, PR, RZ, 0x4 ;  /* 0x00000004ff2c7803 */ /* 0x000fe40000000000 */
[----:B------:R-:W-:Y:S02]  /*9050*/  IADD3 R148, R241, -0x1, RZ ;  /* 0xfffffffff1947810 */ /* 0x000fe40007ffe0ff */
[----:B------:R-:W-:-:S02]  /*9060*/  SEL R46, RZ, 0x1, P2 ;  /* 0x00000001ff2e7807 */ /* 0x000fc40001000000 */
[----:B--2---:R-:W-:Y:S02]  /*9070*/  SHF.R.S32.HI R2, RZ, 0x1f, R229 ;  /* 0x0000001fff027819 */ /* 0x004fe400000114e5 */
[----:B------:R-:W-:Y:S02]  /*9080*/  MOV R3, R33 ;  /* 0x0000002100037202 */ /* 0x000fe40000000f00 */
[----:B------:R-:W-:Y:S01]  /*9090*/  LEA.HI.X.SX32 R4, R9, R2, 0x1, P0 ;  /* 0x0000000209047211 */ /* 0x000fe200000f0eff */
[----:B------:R-:W-:Y:S01]  /*90a0*/  IMAD.MOV.U32 R2, RZ, RZ, R32 ;  /* 0x000000ffff027224 */ /* 0x000fe200078e0020 */
[----:B------:R-:W-:-:S03]  /*90b0*/  ISETP.NE.U32.AND P0, PT, RZ, c[0x0][0x350], PT ;  /* 0x0000d400ff007a0c */ /* 0x000fc60003f05070 */
[C---:B------:R-:W-:Y:S01]  /*90c0*/  IMAD R6, R4.reuse, c[0x0][0x1e0], RZ ;  /* 0x0000780004067a24 */ /* 0x040fe200078e02ff */
[----:B------:R-:W-:Y:S01]  /*90d0*/  ISETP.NE.AND.EX P0, PT, RZ, c[0x0][0x354], PT, P0 ;  /* 0x0000d500ff007a0c */ /* 0x000fe20003f05300 */
[----:B------:R-:W-:Y:S02]  /*90e0*/  IMAD R8, R4, c[0x0][0x208], RZ ;  /* 0x0000820004087a24 */ /* 0x000fe400078e02ff */
[----:B------:R-:W-:-:S04]  /*90f0*/  IMAD.WIDE.U32 R4, R0, c[0x0][0x1e0], R2 ;  /* 0x0000780000047a25 */ /* 0x000fc800078e0002 */
[C---:B------:R-:W-:Y:S02]  /*9100*/  IMAD R6, R0.reuse, c[0x0][0x1e4], R6 ;  /* 0x0000790000067a24 */ /* 0x040fe400078e0206 */
[----:B------:R-:W-:-:S04]  /*9110*/  IMAD.WIDE.U32 R2, R0, c[0x0][0x208], R2 ;  /* 0x0000820000027a25 */ /* 0x000fc800078e0002 */
[----:B------:R-:W-:Y:S02]  /*9120*/  IMAD R0, R0, c[0x0][0x20c], R8 ;  /* 0x0000830000007a24 */ /* 0x000fe400078e0208 */
[----:B------:R-:W-:-:S03]  /*9130*/  IMAD.IADD R5, R5, 0x1, R6 ;  /* 0x0000000105057824 */ /* 0x000fc600078e0206 */
[----:B------:R-:W-:Y:S01]  /*9140*/  IADD3 R3, R3, R0, RZ ;  /* 0x0000000003037210 */ /* 0x000fe20007ffe0ff */
[----:B---3--:R-:W-:-:S04]  /*9150*/  IMAD.WIDE.U32 R4, R10, c[0x0][0x1e8], R4 ;  /* 0x00007a000a047a25 */ /* 0x008fc800078e0004 */
[----:B------:R-:W-:-:S04]  /*9160*/  IMAD.WIDE.U32 R2, R10, c[0x0][0x210], R2 ;  /* 0x000084000a027a25 */ /* 0x000fc800078e0002 */
[C---:B------:R-:W-:Y:S02]  /*9170*/  IMAD R5, R10.reuse, c[0x0][0x1ec], R5 ;  /* 0x00007b000a057a24 */ /* 0x040fe400078e0205 */
[----:B------:R-:W-:Y:S01]  /*9180*/  IMAD R3, R10, c[0x0][0x214], R3 ;  /* 0x000085000a037a24 */ /* 0x000fe200078e0203 */
[----:B----4-:R-:W-:Y:S01]  /*9190*/  @P1 SHF.R.S32.HI R0, RZ, 0x1f, R7 ;  /* 0x0000001fff001819 */ /* 0x010fe20000011407 */
[----:B------:R-:W-:Y:S01]  /*91a0*/  @!P1 IMAD.MOV.U32 R0, RZ, RZ, R145 ;  /* 0x000000ffff009224 */ /* 0x000fe200078e0091 */
[----:B------:R-:W-:Y:S02]  /*91b0*/  @!P1 MOV R7, R11 ;  /* 0x0000000b00079202 */ /* 0x000fe40000000f00 */
[----:B------:R-:W-:Y:S02]  /*91c0*/  ISETP.GE.AND P1, PT, R209, c[0x0][0x1d4], PT ;  /* 0x00007500d1007a0c */ /* 0x000fe40003f26270 */
[----:B------:R-:W-:Y:S02]  /*91d0*/  SEL R6, R0, RZ, !P0 ;  /* 0x000000ff00067207 */ /* 0x000fe40004000000 */
[----:B------:R-:W-:-:S02]  /*91e0*/  SEL R0, R7, RZ, !P0 ;  /* 0x000000ff07007207 */ /* 0x000fc40004000000 */
[----:B------:R-:W-:Y:S01]  /*91f0*/  SHF.R.S32.HI R7, RZ, 0x1f, R163 ;  /* 0x0000001fff077819 */ /* 0x000fe200000114a3 */
[C---:B------:R-:W-:Y:S01]  /*9200*/  IMAD R8, R6.reuse, c[0x0][0x218], RZ ;  /* 0x0000860006087a24 */ /* 0x040fe200078e02ff */
[----:B------:R-:W-:Y:S01]  /*9210*/  ISETP.NE.U32.AND P0, PT, RZ, c[0x0][0x348], PT ;  /* 0x0000d200ff007a0c */ /* 0x000fe20003f05070 */
[----:B------:R-:W-:Y:S02]  /*9220*/  IMAD R9, R6, c[0x0][0x1f0], RZ ;  /* 0x00007c0006097a24 */ /* 0x000fe400078e02ff */
[----:B------:R-:W-:Y:S01]  /*9230*/  IMAD.WIDE.U32 R152, R0, c[0x0][0x1f0], R4 ;  /* 0x00007c0000987a25 */ /* 0x000fe200078e0004 */
[----:B------:R-:W-:-:S03]  /*9240*/  ISETP.NE.AND.EX P0, PT, RZ, c[0x0][0x34c], PT, P0 ;  /* 0x0000d300ff007a0c */ /* 0x000fc60003f05300 */
[C---:B------:R-:W-:Y:S01]  /*9250*/  IMAD.WIDE.U32 R246, R0.reuse, c[0x0][0x218], R2 ;  /* 0x0000860000f67a25 */ /* 0x040fe200078e0002 */
[----:B------:R2:W-:Y:S01]  /*9260*/  STL.64 [R1+0x8], R152 ;  /* 0x0000089801007387 */ /* 0x0005e20000100a00 */
[----:B------:R-:W-:Y:S02]  /*9270*/  SEL R5, R11, RZ, !P0 ;  /* 0x000000ff0b057207 */ /* 0x000fe40004000000 */
[C---:B------:R-:W-:Y:S01]  /*9280*/  IMAD R4, R0.reuse, c[0x0][0x21c], R8 ;  /* 0x0000870000047a24 */ /* 0x040fe200078e0208 */
[----:B------:R2:W-:Y:S01]  /*9290*/  STL.64 [R1+0x30], R246 ;  /* 0x000030f601007387 */ /* 0x0005e20000100a00 */
[----:B------:R-:W-:Y:S02]  /*92a0*/  IMAD R6, R0, c[0x0][0x1f4], R9 ;  /* 0x00007d0000067a24 */ /* 0x000fe400078e0209 */
[----:B------:R-:W-:Y:S01]  /*92b0*/  IMAD R0, R7, c[0x0][0x178], RZ ;  /* 0x00005e0007007a24 */ /* 0x000fe200078e02ff */
[----:B------:R-:W-:Y:S01]  /*92c0*/  IADD3 R248, R247, R4, RZ ;  /* 0x00000004f7f87210 */ /* 0x000fe20007ffe0ff */
[----:B------:R-:W-:Y:S01]  /*92d0*/  IMAD.WIDE.U32 R2, R163, c[0x0][0x178], RZ ;  /* 0x00005e00a3027a25 */ /* 0x000fe200078e00ff */
[----:B------:R-:W-:-:S02]  /*92e0*/  IADD3 R150, R153, R6, RZ ;  /* 0x0000000699967210 */ /* 0x000fc40007ffe0ff */
[----:B------:R-:W-:Y:S01]  /*92f0*/  SEL R7, R145, RZ, !P0 ;  /* 0x000000ff91077207 */ /* 0x000fe20004000000 */
[----:B------:R2:W-:Y:S01]  /*9300*/  STL [R1+0x24], R248 ;  /* 0x000024f801007387 */ /* 0x0005e20000100800 */
[----:B------:R-:W-:-:S03]  /*9310*/  IMAD R0, R163, c[0x0][0x17c], R0 ;  /* 0x00005f00a3007a24 */ /* 0x000fc600078e0200 */
[----:B------:R2:W-:Y:S01]  /*9320*/  STL [R1], R150 ;  /* 0x0000009601007387 */ /* 0x0005e20000100800 */
[----:B------:R-:W-:-:S03]  /*9330*/  IMAD.IADD R0, R3, 0x1, R0 ;  /* 0x0000000103007824 */ /* 0x000fc600078e0200 */
[----:B------:R-:W3:Y:S04]  /*9340*/  LDL R26, [R1+0x3c] ;  /* 0x00003c00011a7983 */ /* 0x000ee80000100800 */
[----:B------:R-:W4:Y:S01]  /*9350*/  S2R R11, SR_TID.X ;  /* 0x00000000000b7919 */ /* 0x000f220000002100 */
[----:B------:R-:W-:-:S05]  /*9360*/  IMAD.MOV.U32 R3, RZ, RZ, c[0x0][0x2c4] ;  /* 0x0000b100ff037624 */ /* 0x000fca00078e00ff */
[----:B------:R-:W-:Y:S02]  /*9370*/  ISETP.NE.AND P0, PT, R3, 0x1, PT ;  /* 0x000000010300780c */ /* 0x000fe40003f05270 */
[----:B----4-:R-:W-:-:S04]  /*9380*/  SHF.R.S32.HI R249, RZ, 0x1f, R11 ;  /* 0x0000001ffff97819 */ /* 0x010fc8000001140b */
[----:B------:R-:W-:-:S04]  /*9390*/  LEA.HI R249, R249, R11, RZ, 0x3 ;  /* 0x0000000bf9f97211 */ /* 0x000fc800078f18ff */
[----:B------:R-:W-:-:S05]  /*93a0*/  LOP3.LUT R249, R249, 0xfffffff8, RZ, 0xc0, !PT ;  /* 0xfffffff8f9f97812 */ /* 0x000fca00078ec0ff */
[----:B------:R-:W-:-:S04]  /*93b0*/  IMAD.IADD R249, R11, 0x1, -R249 ;  /* 0x000000010bf97824 */ /* 0x000fc800078e0af9 */
[----:B------:R-:W-:Y:S02]  /*93c0*/  IMAD R3, R249, 0x20, R229 ;  /* 0x00000020f9037824 */ /* 0x000fe400078e02e5 */
[----:B------:R-:W-:-:S04]  /*93d0*/  IMAD R7, R7, c[0x0][0x1c0], RZ ;  /* 0x0000700007077a24 */ /* 0x000fc800078e02ff */
[----:B------:R-:W-:Y:S02]  /*93e0*/  IMAD R7, R5, c[0x0][0x1c4], R7 ;  /* 0x0000710005077a24 */ /* 0x000fe400078e0207 */
[----:B------:R-:W-:Y:S01]  /*93f0*/  IMAD R19, R173, c[0x0][0x2c4], RZ ;  /* 0x0000b100ad137a24 */ /* 0x000fe200078e02ff */
[----:B------:R-:W-:Y:S01]  /*9400*/  BAR.SYNC.DEFER_BLOCKING 0x0 ;  /* 0x0000000000007b1d */ /* 0x000fe20000010000 */
[----:B------:R-:W-:Y:S02]  /*9410*/  ISETP.GE.AND P6, PT, R32, c[0x0][0x198], PT ;  /* 0x0000660020007a0c */ /* 0x000fe40003fc6270 */
[----:B------:R-:W-:Y:S01]  /*9420*/  ISETP.GE.AND P4, PT, R209, c[0x0][0x198], PT ;  /* 0x00006600d1007a0c */ /* 0x000fe20003f86270 */
[----:B------:R-:W-:Y:S01]  /*9430*/  IMAD.MOV.U32 R45, RZ, RZ, 0x70 ;  /* 0x00000070ff2d7424 */ /* 0x000fe200078e00ff */
[----:B------:R-:W-:-:S03]  /*9440*/  SHF.R.S32.HI R43, RZ, 0x1f, R148 ;  /* 0x0000001fff2b7819 */ /* 0x000fc60000011494 */
[----:B------:R-:W-:-:S04]  /*9450*/  IMAD R45, R241, -0x70, R45 ;  /* 0xffffff90f12d7824 */ /* 0x000fc800078e022d */
[----:B------:R-:W-:Y:S02]  /*9460*/  IMAD.IADD R149, R172, 0x1, R45 ;  /* 0x00000001ac957824 */ /* 0x000fe400078e022d */
[----:B------:R-:W-:Y:S02]  /*9470*/  IMAD.MOV.U32 R69, RZ, RZ, 0x40 ;  /* 0x00000040ff457424 */ /* 0x000fe400078e00ff */
[----:B---3--:R-:W-:Y:S02]  /*9480*/  IMAD R4, R26, 0x80, R3 ;  /* 0x000000801a047824 */ /* 0x008fe400078e0203 */
[----:B------:R-:W-:Y:S02]  /*9490*/  IMAD.MOV.U32 R3, RZ, RZ, R0 ;  /* 0x000000ffff037224 */ /* 0x000fe400078e0000 */
[----:B------:R-:W-:-:S04]  /*94a0*/  @P0 IMAD.HI.U32 R6, R4, c[0x0][0x2c8], RZ ;  /* 0x0000b20004060a27 */ /* 0x000fc800078e00ff */
[----:B------:R-:W-:-:S04]  /*94b0*/  IMAD.WIDE.U32 R2, R10, c[0x0][0x1b8], R2 ;  /* 0x00006e000a027a25 */ /* 0x000fc800078e0002 */
[----:B------:R-:W-:Y:S01]  /*94c0*/  IMAD.MOV.U32 R0, RZ, RZ, R4 ;  /* 0x000000ffff007224 */ /* 0x000fe200078e0004 */
[----:B------:R-:W-:Y:S01]  /*94d0*/  @P0 SHF.R.U32.HI R0, RZ, c[0x0][0x2cc], R6 ;  /* 0x0000b300ff000a19 */ /* 0x000fe20000011606 */
[----:B------:R-:W-:-:S03]  /*94e0*/  IMAD R3, R10, c[0x0][0x1bc], R3 ;  /* 0x00006f000a037a24 */ /* 0x000fc600078e0203 */
[----:B------:R-:W-:Y:S01]  /*94f0*/  SHF.R.S32.HI R6, RZ, 0x1f, R0 ;  /* 0x0000001fff067819 */ /* 0x000fe20000011400 */
[----:B------:R-:W-:-:S04]  /*9500*/  IMAD.WIDE.U32 R2, R5, c[0x0][0x1c0], R2 ;  /* 0x0000700005027a25 */ /* 0x000fc800078e0002 */
[----:B------:R-:W-:-:S04]  /*9510*/  IMAD.MOV R5, RZ, RZ, -R0 ;  /* 0x000000ffff057224 */ /* 0x000fc800078e0a00 */
[----:B------:R-:W-:Y:S02]  /*9520*/  IMAD R4, R5, c[0x0][0x2c4], R4 ;  /* 0x0000b10005047a24 */ /* 0x000fe400078e0204 */
[----:B------:R-:W-:Y:S02]  /*9530*/  IMAD R5, R6, c[0x0][0x1b0], RZ ;  /* 0x00006c0006057a24 */ /* 0x000fe400078e02ff */
[----:B------:R-:W-:Y:S02]  /*9540*/  IMAD.IADD R3, R3, 0x1, R7 ;  /* 0x0000000103037824 */ /* 0x000fe400078e0207 */
[C---:B------:R-:W-:Y:S01]  /*9550*/  IMAD R6, R0.reuse, c[0x0][0x1b4], R5 ;  /* 0x00006d0000067a24 */ /* 0x040fe200078e0205 */
[----:B------:R-:W-:Y:S01]  /*9560*/  SHF.R.S32.HI R5, RZ, 0x1f, R4 ;  /* 0x0000001fff057819 */ /* 0x000fe20000011404 */
[----:B------:R-:W-:-:S04]  /*9570*/  IMAD.WIDE.U32 R2, R0, c[0x0][0x1b0], R2 ;  /* 0x00006c0000027a25 */ /* 0x000fc800078e0002 */
[----:B------:R-:W-:Y:S02]  /*9580*/  IMAD R0, R5, c[0x0][0x1a8], RZ ;  /* 0x00006a0005007a24 */ /* 0x000fe400078e02ff */
[----:B------:R-:W-:Y:S02]  /*9590*/  IMAD.IADD R3, R3, 0x1, R6 ;  /* 0x0000000103037824 */ /* 0x000fe400078e0206 */
[C---:B------:R-:W-:Y:S02]  /*95a0*/  IMAD R0, R4.reuse, c[0x0][0x1ac], R0 ;  /* 0x00006b0004007a24 */ /* 0x040fe400078e0200 */
[----:B------:R-:W-:-:S04]  /*95b0*/  IMAD.WIDE.U32 R2, R4, c[0x0][0x1a8], R2 ;  /* 0x00006a0004027a25 */ /* 0x000fc800078e0002 */
[----:B------:R-:W-:Y:S01]  /*95c0*/  IMAD.IADD R0, R3, 0x1, R0 ;  /* 0x0000000103007824 */ /* 0x000fe200078e0200 */
[----:B------:R-:W-:-:S04]  /*95d0*/  LEA R3, P0, R2, c[0x0][0x160], 0x1 ;  /* 0x0000580002037a11 */ /* 0x000fc800078008ff */
[----:B------:R-:W-:Y:S02]  /*95e0*/  LEA.HI.X R0, R2, c[0x0][0x164], R0, 0x1, P0 ;  /* 0x0000590002007a11 */ /* 0x000fe400000f0c00 */
[----:B------:R-:W3:Y:S01]  /*95f0*/  SHFL.IDX PT, R2, R3, RZ, 0x181f ;  /* 0x00181fff03027589 */ /* 0x000ee200000e0000 */
[----:B------:R-:W-:-:S03]  /*9600*/  IMAD R12, R26, 0x80, R229 ;  /* 0x000000801a0c7824 */ /* 0x000fc600078e02e5 */
[----:B------:R-:W4:Y:S04]  /*9610*/  SHFL.IDX PT, R5, R0, RZ, 0x181f ;  /* 0x00181fff00057589 */ /* 0x000f2800000e0000 */
[----:B------:R-:W1:Y:S01]  /*9620*/  SHFL.IDX PT, R4, R3, 0x1, 0x181f ;  /* 0x00381f0003047f89 */ /* 0x000e6200000e0000 */
[----:B------:R-:W-:-:S03]  /*9630*/  ISETP.GE.AND P5, PT, R12, R19, PT ;  /* 0x000000130c00720c */ /* 0x000fc60003fa6270 */
[----:B------:R-:W2:Y:S01]  /*9640*/  SHFL.IDX PT, R13, R0, 0x1, 0x181f ;  /* 0x00381f00000d7f89 */ /* 0x000ea200000e0000 */
[----:B------:R-:W-:-:S04]  /*9650*/  IADD3 R6, R12, 0x20, RZ ;  /* 0x000000200c067810 */ /* 0x000fc80007ffe0ff */
[----:B------:R-:W-:-:S05]  /*9660*/  ISETP.GE.AND P1, PT, R6, R19, PT ;  /* 0x000000130600720c */ /* 0x000fca0003f26270 */
[CC--:B---3--:R-:W-:Y:S02]  /*9670*/  @!P5 LEA R10, P0, R32.reuse, R2.reuse, 0x1 ;  /* 0x00000002200ad211 */ /* 0x0c8fe400078008ff */
[----:B------:R-:W-:Y:S02]  /*9680*/  @!P5 LEA R8, P2, R209, R2, 0x1 ;  /* 0x00000002d108d211 */ /* 0x000fe400078408ff */
[----:B------:R-:W3:Y:S01]  /*9690*/  SHFL.IDX PT, R2, R3, 0x2, 0x181f ;  /* 0x00581f0003027f89 */ /* 0x000ee200000e0000 */
[----:B----4-:R-:W-:-:S03]  /*96a0*/  @!P5 LEA.HI.X R11, R32, R5, R33, 0x1, P0 ;  /* 0x00000005200bd211 */ /* 0x010fc600000f0c21 */
[-C--:B-1----:R-:W-:Y:S01]  /*96b0*/  @!P1 LEA R6, P0, R32, R4.reuse, 0x1 ;  /* 0x0000000420069211 */ /* 0x082fe200078008ff */
[----:B------:R-:W1:Y:S01]  /*96c0*/  SHFL.IDX PT, R14, R0, 0x2, 0x181f ;  /* 0x00581f00000e7f89 */ /* 0x000e6200000e0000 */
[----:B------:R-:W-:Y:S02]  /*96d0*/  IADD3 R15, R12, 0x40, RZ ;  /* 0x000000400c0f7810 */ /* 0x000fe40007ffe0ff */
[----:B--2---:R-:W-:Y:S01]  /*96e0*/  @!P1 LEA.HI.X R7, R32, R13, R33, 0x1, P0 ;  /* 0x0000000d20079211 */ /* 0x004fe200000f0c21 */
[----:B------:R2:W-:Y:S01]  /*96f0*/  @!P5 LDGSTS.E.BYPASS.LTC128B.128 [R208+0x100], [R10.64], !P6 ;  /* 0x001000000ad0dfae */ /* 0x0005e2000f101d4a */
[C---:B------:R-:W-:Y:S02]  /*9700*/  @!P1 LEA R4, P0, R209.reuse, R4, 0x1 ;  /* 0x00000004d1049211 */ /* 0x040fe400078008ff */
[C-C-:B------:R-:W-:Y:S02]  /*9710*/  @!P5 LEA.HI.X R9, R209.reuse, R5, R16.reuse, 0x1, P2 ;  /* 0x00000005d109d211 */ /* 0x140fe400010f0c10 */
[----:B------:R-:W-:-:S02]  /*9720*/  @!P1 LEA.HI.X R5, R209, R13, R16, 0x1, P0 ;  /* 0x0000000dd1059211 */ /* 0x000fc400000f0c10 */
[----:B------:R-:W-:Y:S01]  /*9730*/  ISETP.GE.AND P0, PT, R15, R19, PT ;  /* 0x000000130f00720c */ /* 0x000fe20003f06270 */
[----:B------:R4:W-:Y:S04]  /*9740*/  @!P5 LDGSTS.E.BYPASS.LTC128B.128 [R208+0x4100], [R8.64], !P4 ;  /* 0x0410000008d0dfae */ /* 0x0009e8000e101d4a */
[----:B------:R1:W-:Y:S04]  /*9750*/  @!P1 LDGSTS.E.BYPASS.LTC128B.128 [R210+0x1100], [R6.64], !P6 ;  /* 0x0110000006d29fae */ /* 0x0003e8000f101d4a */
[----:B------:R3:W-:Y:S04]  /*9760*/  @!P1 LDGSTS.E.BYPASS.LTC128B.128 [R210+0x5100], [R4.64], !P4 ;  /* 0x0510000004d29fae */ /* 0x0007e8000e101d4a */
[----:B--2---:R2:W-:Y:S04]  /*9770*/  SHFL.IDX PT, R10, R0, 0x3, 0x181f ;  /* 0x00781f00000a7f89 */ /* 0x0045e800000e0000 */
[----:B----4-:R4:W4:Y:S01]  /*9780*/  SHFL.IDX PT, R9, R3, 0x3, 0x181f ;  /* 0x00781f0003097f89 */ /* 0x01092200000e0000 */
[----:B---3--:R-:W-:-:S04]  /*9790*/  @!P0 LEA R4, P1, R32, R2, 0x1 ;  /* 0x0000000220048211 */ /* 0x008fc800078208ff */
[----:B-1----:R-:W-:Y:S02]  /*97a0*/  @!P0 LEA.HI.X R5, R32, R14, R33, 0x1, P1 ;  /* 0x0000000e20058211 */ /* 0x002fe400008f0c21 */
[C---:B------:R-:W-:Y:S02]  /*97b0*/  @!P0 LEA R2, P1, R209.reuse, R2, 0x1 ;  /* 0x00000002d1028211 */ /* 0x040fe400078208ff */
[----:B--2---:R-:W-:Y:S01]  /*97c0*/  IADD3 R0, R12, 0x60, RZ ;  /* 0x000000600c007810 */ /* 0x004fe20007ffe0ff */
[----:B------:R1:W-:Y:S01]  /*97d0*/  @!P0 LDGSTS.E.BYPASS.LTC128B.128 [R210+0x2100], [R4.64], !P6 ;  /* 0x0210000004d28fae */ /* 0x0003e2000f101d4a */
[----:B----4-:R-:W-:Y:S02]  /*97e0*/  @!P0 LEA.HI.X R3, R209, R14, R16, 0x1, P1 ;  /* 0x0000000ed1038211 */ /* 0x010fe400008f0c10 */
[----:B------:R-:W-:Y:S01]  /*97f0*/  ISETP.GE.AND P1, PT, R0, R19, PT ;  /* 0x000000130000720c */ /* 0x000fe20003f26270 */
[----:B------:R-:W-:Y:S02]  /*9800*/  IMAD R0, R43, c[0x0][0x1e0], RZ ;  /* 0x000078002b007a24 */ /* 0x000fe400078e02ff */
[----:B------:R2:W-:Y:S02]  /*9810*/  @!P0 LDGSTS.E.BYPASS.LTC128B.128 [R210+0x6100], [R2.64], !P4 ;  /* 0x0610000002d28fae */ /* 0x0005e4000e101d4a */
[----:B------:R-:W-:-:S02]  /*9820*/  IMAD R6, R148, c[0x0][0x1e4], R0 ;  /* 0x0000790094067a24 */ /* 0x000fc400078e0200 */
[----:B------:R-:W-:Y:S01]  /*9830*/  IMAD.MOV.U32 R7, RZ, RZ, R150 ;  /* 0x000000ffff077224 */ /* 0x000fe200078e0096 */
[----:B-1----:R-:W-:-:S05]  /*9840*/  IMNMX R5, R149, 0x70, PT ;  /* 0x0000007095057817 */ /* 0x002fca0003800200 */
[----:B------:R-:W-:Y:S01]  /*9850*/  @!P1 LEA R4, P0, R32, R9, 0x1 ;  /* 0x0000000920049211 */ /* 0x000fe200078008ff */
[----:B------:R-:W-:Y:S02]  /*9860*/  IMAD.IADD R0, R5, 0x1, -R229 ;  /* 0x0000000105007824 */ /* 0x000fe400078e0ae5 */
[----:B--2---:R-:W-:-:S04]  /*9870*/  IMAD.WIDE.U32 R2, R148, c[0x0][0x1e0], RZ ;  /* 0x0000780094027a25 */ /* 0x004fc800078e00ff */
[----:B------:R-:W-:Y:S02]  /*9880*/  IMAD.IADD R8, R3, 0x1, R6 ;  /* 0x0000000103087824 */ /* 0x000fe400078e0206 */
[----:B------:R-:W-:Y:S01]  /*9890*/  IMAD.MOV.U32 R6, RZ, RZ, R152 ;  /* 0x000000ffff067224 */ /* 0x000fe200078e0098 */
[----:B------:R-:W-:-:S03]  /*98a0*/  @!P1 LEA.HI.X R5, R32, R10, R33, 0x1, P0 ;  /* 0x0000000a20059211 */ /* 0x000fc600000f0c21 */
[----:B------:R-:W-:Y:S01]  /*98b0*/  IMAD.WIDE.U32 R2, R2, 0x70, R6 ;  /* 0x0000007002027825 */ /* 0x000fe200078e0006 */
[C---:B------:R-:W-:Y:S01]  /*98c0*/  @!P1 LEA R6, P0, R209.reuse, R9, 0x1 ;  /* 0x00000009d1069211 */ /* 0x040fe200078008ff */
[----:B------:R1:W-:Y:S01]  /*98d0*/  @!P1 LDGSTS.E.BYPASS.LTC128B.128 [R210+0x3100], [R4.64], !P6 ;  /* 0x0310000004d29fae */ /* 0x0003e2000f101d4a */
[----:B------:R-:W-:Y:S02]  /*98e0*/  ISETP.GE.AND P3, PT, R0, 0x1, PT ;  /* 0x000000010000780c */ /* 0x000fe40003f66270 */
[C---:B------:R-:W-:Y:S02]  /*98f0*/  @!P1 LEA.HI.X R7, R209.reuse, R10, R16, 0x1, P0 ;  /* 0x0000000ad1079211 */ /* 0x040fe400000f0c10 */
[----:B------:R-:W-:-:S03]  /*9900*/  ISETP.GE.AND P6, PT, R209, c[0x0][0x1d4], PT ;  /* 0x00007500d1007a0c */ /* 0x000fc60003fc6270 */
[----:B------:R2:W-:Y:S01]  /*9910*/  @!P1 LDGSTS.E.BYPASS.LTC128B.128 [R210+0x7100], [R6.64], !P4 ;  /* 0x0710000006d29fae */ /* 0x0005e2000e101d4a */
[----:B------:R-:W-:Y:S02]  /*9920*/  ISETP.NE.AND P4, PT, R44, RZ, PT ;  /* 0x000000ff2c00720c */ /* 0x000fe40003f85270 */
[C---:B------:R-:W-:Y:S01]  /*9930*/  ISETP.GE.AND P2, PT, R0.reuse, 0x21, PT ;  /* 0x000000210000780c */ /* 0x040fe20003f46270 */
[----:B------:R-:W0:Y:S01]  /*9940*/  LDGDEPBAR ;  /* 0x00000000000079af */ /* 0x000e220000000000 */
[----:B------:R-:W-:Y:S01]  /*9950*/  ISETP.GE.AND P1, PT, R0, 0x41, PT ;  /* 0x000000410000780c */ /* 0x000fe20003f26270 */
[----:B-1----:R-:W-:-:S04]  /*9960*/  IMAD R4, R8, 0x70, RZ ;  /* 0x0000007008047824 */ /* 0x002fc800078e02ff */
[----:B------:R-:W-:Y:S01]  /*9970*/  IMAD.IADD R3, R3, 0x1, R4 ;  /* 0x0000000103037824 */ /* 0x000fe200078e0204 */
[----:B------:R-:W-:Y:S01]  /*9980*/  @P3 LEA R4, P0, R2, c[0x0][0x1c8], 0x1 ;  /* 0x0000720002043a11 */ /* 0x000fe200078008ff */
[----:B------:R-:W-:-:S03]  /*9990*/  IMAD.MOV.U32 R8, RZ, RZ, 0x20 ;  /* 0x00000020ff087424 */ /* 0x000fc600078e00ff */
[----:B------:R-:W-:Y:S01]  /*99a0*/  @P3 LEA.HI.X R5, R2, c[0x0][0x1cc], R3, 0x1, P0 ;  /* 0x0000730002053a11 */ /* 0x000fe200000f0c03 */
[----:B--2---:R-:W-:Y:S01]  /*99b0*/  IMAD.WIDE.U32 R6, R8, c[0x0][0x1e0], RZ ;  /* 0x0000780008067a25 */ /* 0x004fe200078e00ff */
[----:B------:R-:W-:-:S03]  /*99c0*/  ISETP.GE.AND P0, PT, R0, 0x61, PT ;  /* 0x000000610000780c */ /* 0x000fc60003f06270 */
[----:B------:R1:W-:Y:S04]  /*99d0*/  @P3 LDGSTS.E.BYPASS.LTC128B.128 [R208+0x8100], [R4.64], !P4 ;  /* 0x0810000004d03fae */ /* 0x0003e8000e101d4a */
[----:B------:R1:W-:Y:S01]  /*99e0*/  @P3 LDGSTS.E.BYPASS.LTC128B.128 [R208+0xb900], [R4.64+0x80], !P6 ;  /* 0x0b90008004d03fae */ /* 0x0003e2000f101d4a */
[----:B------:R-:W-:Y:S01]  /*99f0*/  @P2 IADD3 R0, P3, R2, R6, RZ ;  /* 0x0000000602002210 */ /* 0x000fe20007f7e0ff */
[----:B-1----:R-:W-:-:S05]  /*9a00*/  IMAD R4, R8, c[0x0][0x1e4], RZ ;  /* 0x0000790008047a24 */ /* 0x002fca00078e02ff */
[----:B------:R-:W-:Y:S01]  /*9a10*/  @P2 IADD3.X R4, R3, R7, R4, P3, !PT ;  /* 0x0000000703042210 */ /* 0x000fe20001ffe404 */
[----:B------:R-:W-:Y:S01]  /*9a20*/  IMAD.WIDE.U32 R6, R69, c[0x0][0x1e0], RZ ;  /* 0x0000780045067a25 */ /* 0x000fe200078e00ff */
[----:B------:R-:W-:-:S03]  /*9a30*/  @P2 LEA R8, P3, R0, c[0x0][0x1c8], 0x1 ;  /* 0x0000720000082a11 */ /* 0x000fc600078608ff */
[----:B------:R-:W-:Y:S01]  /*9a40*/  IMAD R5, R69, c[0x0][0x1e4], RZ ;  /* 0x0000790045057a24 */ /* 0x000fe200078e02ff */
[----:B------:R-:W-:Y:S01]  /*9a50*/  @P2 LEA.HI.X R9, R0, c[0x0][0x1cc], R4, 0x1, P3 ;  /* 0x0000730000092a11 */ /* 0x000fe200018f0c04 */
[----:B------:R-:W-:Y:S01]  /*9a60*/  @P0 IMAD.MOV.U32 R0, RZ, RZ, 0x60 ;  /* 0x00000060ff000424 */ /* 0x000fe200078e00ff */
[----:B------:R-:W-:-:S03]  /*9a70*/  @P1 IADD3 R4, P3, R2, R6, RZ ;  /* 0x0000000602041210 */ /* 0x000fc60007f7e0ff */
[----:B------:R1:W-:Y:S01]  /*9a80*/  @P2 LDGSTS.E.BYPASS.LTC128B.128 [R210+0x9100], [R8.64], !P4 ;  /* 0x0910000008d22fae */ /* 0x0003e2000e101d4a */
[----:B------:R-:W-:Y:S01]  /*9a90*/  @P1 IADD3.X R5, R3, R7, R5, P3, !PT ;  /* 0x0000000703051210 */ /* 0x000fe20001ffe405 */
[----:B------:R-:W-:Y:S01]  /*9aa0*/  @P0 IMAD.WIDE.U32 R2, R0, c[0x0][0x1e0], R2 ;  /* 0x0000780000020a25 */ /* 0x000fe200078e0002 */
[----:B------:R-:W-:Y:S01]  /*9ab0*/  @P1 LEA R6, P3, R4, c[0x0][0x1c8], 0x1 ;  /* 0x0000720004061a11 */ /* 0x000fe200078608ff */
[----:B------:R1:W-:Y:S02]  /*9ac0*/  @P2 LDGSTS.E.BYPASS.LTC128B.128 [R210+0xc900], [R8.64+0x80], !P6 ;  /* 0x0c90008008d22fae */ /* 0x0003e4000f101d4a */
[----:B------:R-:W-:Y:S01]  /*9ad0*/  @P0 IMAD R0, R0, c[0x0][0x1e4], RZ ;  /* 0x0000790000000a24 */ /* 0x000fe200078e02ff */
[----:B------:R-:W-:Y:S02]  /*9ae0*/  @P1 LEA.HI.X R7, R4, c[0x0][0x1cc], R5, 0x1, P3 ;  /* 0x0000730004071a11 */ /* 0x000fe400018f0c05 */
[----:B------:R-:W-:Y:S01]  /*9af0*/  @P0 LEA R4, P3, R2, c[0x0][0x1c8], 0x1 ;  /* 0x0000720002040a11 */ /* 0x000fe200078608ff */
[----:B------:R-:W-:-:S02]  /*9b00*/  @P0 IMAD.IADD R0, R3, 0x1, R0 ;  /* 0x0000000103000824 */ /* 0x000fc400078e0200 */
[----:B------:R1:W-:Y:S03]  /*9b10*/  @P1 LDGSTS.E.BYPASS.LTC128B.128 [R210+0xa100], [R6.64], !P4 ;  /* 0x0a10000006d21fae */ /* 0x0003e6000e101d4a */
[----:B------:R-:W-:Y:S01]  /*9b20*/  @P0 LEA.HI.X R5, R2, c[0x0][0x1cc], R0, 0x1, P3 ;  /* 0x0000730002050a11 */ /* 0x000fe200018f0c00 */
[----:B------:R1:W-:Y:S04]  /*9b30*/  @P1 LDGSTS.E.BYPASS.LTC128B.128 [R210+0xd900], [R6.64+0x80], !P6 ;  /* 0x0d90008006d21fae */ /* 0x0003e8000f101d4a */
[----:B------:R1:W-:Y:S04]  /*9b40*/  @P0 LDGSTS.E.BYPASS.LTC128B.128 [R210+0xb100], [R4.64], !P4 ;  /* 0x0b10000004d20fae */ /* 0x0003e8000e101d4a */
[----:B------:R1:W-:Y:S01]  /*9b50*/  @P0 LDGSTS.E.BYPASS.LTC128B.128 [R210+0xe900], [R4.64+0x80], !P6 ;  /* 0x0e90008004d20fae */ /* 0x0003e2000f101d4a */
[----:B------:R-:W-:-:S03]  /*9b60*/  ISETP.LT.AND P0, PT, RZ, c[0x0][0x27c], PT ;  /* 0x00009f00ff007a0c */ /* 0x000fc60003f01270 */
[----:B------:R-:W0:Y:S10]  /*9b70*/  LDGDEPBAR ;  /* 0x00000000000079af */ /* 0x000e340000000000 */
[----:B------:R-:W-:Y:S05]  /*9b80*/  @P0 BRA `(.L_x_303) ;  /* 0x0000002000000947 */ /* 0x000fea0003800000 */
[----:B------:R-:W-:-:S04]  /*9b90*/  DEPBAR.LE SB0, 0x1 ;  /* 0x000080400000791a */ /* 0x000fc80000000000 */
[----:B------:R-:W-:Y:S05]  /*9ba0*/  BRA `(.L_x_304) ;  /* 0x0000358000007947 */ /* 0x000fea0003800000 */
.L_x_303:
[----:B-----5:R-:W-:Y:S01]  /*9bb0*/  SHF.R.S32.HI R0, RZ, 0x1f, R144 ;  /* 0x0000001fff007819 */ /* 0x020fe20000011490 */
[----:B------:R-:W-:Y:S01]  /*9bc0*/  ULDC.U8 UR4, c[0x0][0x298] ;  /* 0x0000a60000047ab9 */ /* 0x000fe20000000000 */
[----:B-1----:R-:W-:Y:S01]  /*9bd0*/  IMAD.WIDE.U32 R4, R144, c[0x0][0x280], RZ ;  /* 0x0000a00090047a25 */ /* 0x002fe200078e00ff */
[----:B------:R-:W-:Y:S01]  /*9be0*/  ISETP.NE.AND P2, PT, RZ, UR4, PT ;  /* 0x00000004ff007c0c */ /* 0x000fe2000bf45270 */
[----:B------:R-:W-:Y:S02]  /*9bf0*/  BSSY B2, `(.L_x_304) ;  /* 0x0000353000027945 */ /* 0x000fe40003800000 */
[C---:B------:R-:W-:Y:S02]  /*9c00*/  IMAD R6, R0.reuse, c[0x0][0x280], RZ ;  /* 0x0000a00000067a24 */ /* 0x040fe400078e02ff */
[----:B------:R-:W-:Y:S02]  /*9c10*/  IMAD R0, R0, c[0x0][0x290], RZ ;  /* 0x0000a40000007a24 */ /* 0x000fe400078e02ff */
[----:B------:R-:W-:-:S04]  /*9c20*/  IMAD.WIDE.U32 R2, R144, c[0x0][0x290], RZ ;  /* 0x0000a40090027a25 */ /* 0x000fc800078e00ff */
[----:B------:R-:W-:Y:S01]  /*9c30*/  IMAD R8, R144, c[0x0][0x284], R6 ;  /* 0x0000a10090087a24 */ /* 0x000fe200078e0206 */
[----:B------:R-:W-:Y:S01]  /*9c40*/  LEA R6, P1, R4, c[0x0][0x270], 0x1 ;  /* 0x00009c0004067a11 */ /* 0x000fe200078208ff */
[----:B------:R-:W-:Y:S01]  /*9c50*/  IMAD R0, R144, c[0x0][0x294], R0 ;  /* 0x0000a50090007a24 */ /* 0x000fe200078e0200 */
[----:B------:R-:W-:Y:S02]  /*9c60*/  LEA R7, P0, R2, c[0x0][0x288], 0x1 ;  /* 0x0000a20002077a11 */ /* 0x000fe400078008ff */
[----:B------:R-:W-:Y:S02]  /*9c70*/  IADD3 R5, R8, R5, RZ ;  /* 0x0000000508057210 */ /* 0x000fe40007ffe0ff */
[----:B------:R-:W-:Y:S02]  /*9c80*/  IADD3 R3, R0, R3, RZ ;  /* 0x0000000300037210 */ /* 0x000fe40007ffe0ff */
[----:B------:R-:W-:Y:S02]  /*9c90*/  LEA.HI.X R0, R4, c[0x0][0x274], R5, 0x1, P1 ;  /* 0x00009d0004007a11 */ /* 0x000fe400008f0c05 */
[----:B------:R-:W-:Y:S01]  /*9ca0*/  LEA.HI.X R2, R2, c[0x0][0x28c], R3, 0x1, P0 ;  /* 0x0000a30002027a11 */ /* 0x000fe200000f0c03 */
[----:B------:R-:W-:Y:S05]  /*9cb0*/  @!P2 BRA `(.L_x_305) ;  /* 0x000019300000a947 */ /* 0x000fea0003800000 */
[----:B------:R-:W1:Y:S01]  /*9cc0*/  SHFL.IDX PT, R11, R0, RZ, 0x181f ;  /* 0x00181fff000b7589 */ /* 0x000e6200000e0000 */
[----:B------:R-:W-:Y:S01]  /*9cd0*/  BSSY B0, `(.L_x_306) ;  /* 0x000001b000007945 */ /* 0x000fe20003800000 */
[----:B------:R-:W-:Y:S01]  /*9ce0*/  SHF.L.U32 R25, R249, 0x2, RZ ;  /* 0x00000002f9197819 */ /* 0x000fe200000006ff */
[----:B------:R-:W-:Y:S01]  /*9cf0*/  CS2R R4, SRZ ;  /* 0x0000000000047805 */ /* 0x000fe2000001ff00 */
[----:B------:R-:W2:Y:S01]  /*9d00*/  SHFL.IDX PT, R10, R6, RZ, 0x181f ;  /* 0x00181fff060a7589 */ /* 0x000ea200000e0000 */
[----:B------:R-:W-:-:S03]  /*9d10*/  CS2R R8, SRZ ;  /* 0x0000000000087805 */ /* 0x000fc6000001ff00 */
[----:B------:R3:W4:Y:S04]  /*9d20*/  SHFL.IDX PT, R13, R2, RZ, 0x181f ;  /* 0x00181fff020d7589 */ /* 0x00072800000e0000 */
[----:B------:R5:W1:Y:S01]  /*9d30*/  SHFL.IDX PT, R12, R7, RZ, 0x181f ;  /* 0x00181fff070c7589 */ /* 0x000a6200000e0000 */
[----:B---3--:R-:W-:Y:S01]  /*9d40*/  CS2R R2, SRZ ;  /* 0x0000000000027805 */ /* 0x008fe2000001ff00 */
[----:B-----5:R-:W-:Y:S01]  /*9d50*/  CS2R R6, SRZ ;  /* 0x0000000000067805 */ /* 0x020fe2000001ff00 */
[----:B------:R-:W-:Y:S05]  /*9d60*/  @P5 BRA `(.L_x_307) ;  /* 0x0000011000005947 */ /* 0x000fea0003800000 */
[----:B-12-4-:R-:W-:Y:S01]  /*9d70*/  ISETP.GE.AND P1, PT, R25, c[0x0][0x27c], PT ;  /* 0x00009f0019007a0c */ /* 0x016fe20003f26270 */
[C---:B------:R-:W-:Y:S01]  /*9d80*/  IMAD.SHL.U32 R4, R68.reuse, 0x2, RZ ;  /* 0x0000000244047824 */ /* 0x040fe200078e00ff */
[----:B------:R-:W-:Y:S02]  /*9d90*/  ISETP.GE.AND P0, PT, R68, c[0x0][0x27c], PT ;  /* 0x00009f0044007a0c */ /* 0x000fe40003f06270 */
[----:B------:R-:W-:-:S04]  /*9da0*/  SHF.R.S32.HI R0, RZ, 0x1f, R68 ;  /* 0x0000001fff007819 */ /* 0x000fc80000011444 */
[----:B------:R-:W-:-:S05]  /*9db0*/  SHF.L.U64.HI R0, R68, 0x1, R0 ;  /* 0x0000000144007819 */ /* 0x000fca0000010200 */
[----:B------:R-:W-:Y:S02]  /*9dc0*/  @!P1 IMAD.WIDE R2, R25, 0x2, R10 ;  /* 0x0000000219029825 */ /* 0x000fe400078e020a */
[-C--:B------:R-:W-:Y:S02]  /*9dd0*/  @!P0 IADD3 R14, P3, R10, R4.reuse, RZ ;  /* 0x000000040a0e8210 */ /* 0x080fe40007f7e0ff */
[----:B------:R-:W-:Y:S01]  /*9de0*/  @!P0 IADD3 R10, P2, R12, R4, RZ ;  /* 0x000000040c0a8210 */ /* 0x000fe20007f5e0ff */
[----:B------:R1:W5:Y:S01]  /*9df0*/  @!P1 LD.E.64 R8, [R2.64] ;  /* 0x0000000a02089980 */ /* 0x000362000c101b00 */
[----:B------:R-:W-:Y:S01]  /*9e00*/  CS2R R4, SRZ ;  /* 0x0000000000047805 */ /* 0x000fe2000001ff00 */
[----:B------:R-:W-:Y:S02]  /*9e10*/  @!P0 IMAD.X R15, R11, 0x1, R0, P3 ;  /* 0x000000010b0f8824 */ /* 0x000fe400018e0600 */
[----:B------:R-:W-:-:S03]  /*9e20*/  @!P1 IMAD.WIDE R16, R25, 0x2, R12 ;  /* 0x0000000219109825 */ /* 0x000fc600078e020c */
[----:B------:R2:W5:Y:S01]  /*9e30*/  @!P0 LD.E.64 R4, [R14.64] ;  /* 0x0000000a0e048980 */ /* 0x000562000c101b00 */
[----:B------:R-:W-:-:S03]  /*9e40*/  @!P0 IMAD.X R11, R13, 0x1, R0, P2 ;  /* 0x000000010d0b8824 */ /* 0x000fc600010e0600 */
[----:B------:R2:W5:Y:S01]  /*9e50*/  @!P1 LD.E.64 R6, [R16.64] ;  /* 0x0000000a10069980 */ /* 0x000562000c101b00 */
[----:B-1----:R-:W-:-:S06]  /*9e60*/  CS2R R2, SRZ ;  /* 0x0000000000027805 */ /* 0x002fcc000001ff00 */
[----:B------:R2:W5:Y:S02]  /*9e70*/  @!P0 LD.E.64 R2, [R10.64] ;  /* 0x0000000a0a028980 */ /* 0x000564000c101b00 */
.L_x_307:
[----:B-12-4-:R-:W-:Y:S05]  /*9e80*/  BSYNC B0 ;  /* 0x0000000000007941 */ /* 0x016fea0003800000 */
.L_x_306:
[----:B------:R-:W-:Y:S01]  /*9e90*/  IMAD R0, R26, -0x80, R19 ;  /* 0xffffff801a007824 */ /* 0x000fe200078e0213 */
[--C-:B-----5:R-:W-:Y:S01]  /*9ea0*/  SHF.R.U64 R16, R8, 0x10, R9.reuse ;  /* 0x0000001008107819 */ /* 0x120fe20000001209 */
[--C-:B------:R-:W-:Y:S01]  /*9eb0*/  IMAD.MOV.U32 R17, RZ, RZ, R9.reuse ;  /* 0x000000ffff117224 */ /* 0x100fe200078e0009 */
[----:B------:R-:W-:Y:S01]  /*9ec0*/  SHF.R.U32.HI R12, RZ, 0x10, R9 ;  /* 0x00000010ff0c7819 */ /* 0x000fe20000011609 */
[----:B------:R-:W-:Y:S01]  /*9ed0*/  IMAD.MOV.U32 R18, RZ, RZ, R8 ;  /* 0x000000ffff127224 */ /* 0x000fe200078e0008 */
[----:B------:R-:W-:Y:S01]  /*9ee0*/  IMNMX R24, R0, 0x80, PT ;  /* 0x0000008000187817 */ /* 0x000fe20003800200 */
[----:B------:R-:W-:Y:S01]  /*9ef0*/  IMAD.MOV.U32 R15, RZ, RZ, R4 ;  /* 0x000000ffff0f7224 */ /* 0x000fe200078e0004 */
[--C-:B------:R-:W-:Y:S01]  /*9f00*/  SHF.R.U64 R13, R4, 0x10, R5.reuse ;  /* 0x00000010040d7819 */ /* 0x100fe20000001205 */
[----:B------:R-:W-:Y:S01]  /*9f10*/  IMAD.MOV.U32 R11, RZ, RZ, R6 ;  /* 0x000000ffff0b7224 */ /* 0x000fe200078e0006 */
[----:B------:R-:W-:Y:S01]  /*9f20*/  ISETP.GE.AND P0, PT, R229, R24, PT ;  /* 0x00000018e500720c */ /* 0x000fe20003f06270 */
[----:B------:R-:W-:Y:S01]  /*9f30*/  IMAD.MOV.U32 R14, RZ, RZ, R5 ;  /* 0x000000ffff0e7224 */ /* 0x000fe200078e0005 */
[--C-:B------:R-:W-:Y:S01]  /*9f40*/  SHF.R.U64 R9, R6, 0x10, R7.reuse ;  /* 0x0000001006097819 */ /* 0x100fe20000001207 */
[----:B------:R-:W-:Y:S01]  /*9f50*/  IMAD.MOV.U32 R10, RZ, RZ, R7 ;  /* 0x000000ffff0a7224 */ /* 0x000fe200078e0007 */
[----:B------:R-:W-:Y:S01]  /*9f60*/  SHF.R.U32.HI R8, RZ, 0x10, R5 ;  /* 0x00000010ff087819 */ /* 0x000fe20000011605 */
[----:B------:R-:W-:Y:S01]  /*9f70*/  IMAD.MOV.U32 R6, RZ, RZ, R2 ;  /* 0x000000ffff067224 */ /* 0x000fe200078e0002 */
[----:B------:R-:W-:-:S04]  /*9f80*/  DEPBAR.LE SB0, 0x1 ;  /* 0x000080400000791a */ /* 0x000fc80000000000 */
[----:B------:R-:W-:Y:S01]  /*9f90*/  IMAD.MOV.U32 R4, RZ, RZ, R3 ;  /* 0x000000ffff047224 */ /* 0x000fe200078e0003 */
[----:B------:R-:W-:Y:S01]  /*9fa0*/  SHF.R.U32.HI R5, RZ, 0x10, R7 ;  /* 0x00000010ff057819 */ /* 0x000fe20000011607 */
[----:B------:R-:W-:Y:S01]  /*9fb0*/  BSSY B1, `(.L_x_308) ;  /* 0x000005f000017945 */ /* 0x000fe20003800000 */
[--C-:B------:R-:W-:Y:S02]  /*9fc0*/  SHF.R.U64 R2, R2, 0x10, R3.reuse ;  /* 0x0000001002027819 */ /* 0x100fe40000001203 */
[----:B------:R-:W-:Y:S02]  /*9fd0*/  SHF.R.U32.HI R0, RZ, 0x10, R3 ;  /* 0x00000010ff007819 */ /* 0x000fe40000011603 */
[----:B------:R-:W-:Y:S02]  /*9fe0*/  PRMT R18, R18, 0x5410, R16 ;  /* 0x0000541012127816 */ /* 0x000fe40000000010 */
[----:B------:R-:W-:Y:S02]  /*9ff0*/  PRMT R19, R17, 0x5410, R12 ;  /* 0x0000541011137816 */ /* 0x000fe4000000000c */
[----:B------:R-:W-:-:S02]  /*a000*/  PRMT R21, R15, 0x5410, R13 ;  /* 0x000054100f157816 */ /* 0x000fc4000000000d */
[----:B------:R-:W-:Y:S02]  /*a010*/  PRMT R23, R14, 0x5410, R8 ;  /* 0x000054100e177816 */ /* 0x000fe40000000008 */
[----:B------:R-:W-:Y:S02]  /*a020*/  PRMT R16, R11, 0x5410, R9 ;  /* 0x000054100b107816 */ /* 0x000fe40000000009 */
[----:B------:R-:W-:Y:S02]  /*a030*/  PRMT R17, R10, 0x5410, R5 ;  /* 0x000054100a117816 */ /* 0x000fe40000000005 */
[----:B------:R-:W-:Y:S02]  /*a040*/  PRMT R20, R6, 0x5410, R2 ;  /* 0x0000541006147816 */ /* 0x000fe40000000002 */
[----:B------:R-:W-:Y:S01]  /*a050*/  PRMT R22, R4, 0x5410, R0 ;  /* 0x0000541004167816 */ /* 0x000fe20000000000 */
[----:B------:R-:W-:Y:S06]  /*a060*/  BAR.SYNC.DEFER_BLOCKING 0x0 ;  /* 0x0000000000007b1d */ /* 0x000fec0000010000 */
[----:B------:R-:W-:Y:S05]  /*a070*/  @P0 BRA `(.L_x_309) ;  /* 0x0000052000000947 */ /* 0x000fea0003800000 */
[----:B------:R-:W-:Y:S01]  /*a080*/  ISETP.GE.AND P0, PT, R25, c[0x0][0x27c], PT ;  /* 0x00009f0019007a0c */ /* 0x000fe20003f06270 */
[----:B------:R-:W-:-:S12]  /*a090*/  BSSY B0, `(.L_x_310) ;  /* 0x0000028000007945 */ /* 0x000fd80003800000 */
[----:B------:R-:W-:Y:S05]  /*a0a0*/  @P0 BRA `(.L_x_311) ;  /* 0x0000026000000947 */ /* 0x000fea0003800000 */
[----:B------:R-:W1:Y:S01]  /*a0b0*/  LDS.128 R4, [R208+0x100] ;  /* 0x00010000d0047984 */ /* 0x000e620000000c00 */
[----:B------:R-:W-:Y:S01]  /*a0c0*/  SHF.L.U32 R3, R18, 0x10, RZ ;  /* 0x0000001012037819 */ /* 0x000fe200000006ff */
[----:B------:R-:W-:Y:S01]  /*a0d0*/  IMAD.U32 R0, R16, 0x10000, RZ ;  /* 0x0001000010007824 */ /* 0x000fe200078e00ff */
[----:B------:R-:W-:Y:S02]  /*a0e0*/  LOP3.LUT R2, R18, 0xffff0000, RZ, 0xc0, !PT ;  /* 0xffff000012027812 */ /* 0x000fe400078ec0ff */
[C---:B-1----:R-:W-:Y:S01]  /*a0f0*/  SHF.L.U32 R9, R4.reuse, 0x10, RZ ;  /* 0x0000001004097819 */ /* 0x042fe200000006ff */
[----:B------:R-:W-:Y:S01]  /*a100*/  IMAD.U32 R13, R7, 0x10000, RZ ;  /* 0x00010000070d7824 */ /* 0x000fe200078e00ff */
[----:B------:R-:W-:Y:S02]  /*a110*/  LOP3.LUT R8, R4, 0xffff0000, RZ, 0xc0, !PT ;  /* 0xffff000004087812 */ /* 0x000fe400078ec0ff */
[C---:B------:R-:W-:Y:S02]  /*a120*/  SHF.L.U32 R11, R5.reuse, 0x10, RZ ;  /* 0x00000010050b7819 */ /* 0x040fe400000006ff */
[----:B------:R-:W-:Y:S01]  /*a130*/  LOP3.LUT R4, R5, 0xffff0000, RZ, 0xc0, !PT ;  /* 0xffff000005047812 */ /* 0x000fe200078ec0ff */
[-C--:B------:R-:W-:Y:S01]  /*a140*/  FMUL.FTZ R15, R8, R0.reuse ;  /* 0x00000000080f7220 */ /* 0x080fe20000410000 */
[----:B------:R-:W-:Y:S01]  /*a150*/  LOP3.LUT R5, R16, 0xffff0000, RZ, 0xc0, !PT ;  /* 0xffff000010057812 */ /* 0x000fe200078ec0ff */
[-C--:B------:R-:W-:Y:S01]  /*a160*/  FMUL.FTZ R14, R8, R3.reuse ;  /* 0x00000003080e7220 */ /* 0x080fe20000410000 */
[C---:B------:R-:W-:Y:S01]  /*a170*/  SHF.L.U32 R12, R6.reuse, 0x10, RZ ;  /* 0x00000010060c7819 */ /* 0x040fe200000006ff */
[----:B------:R-:W-:Y:S01]  /*a180*/  FFMA.FTZ R15, R9, R3, -R15 ;  /* 0x00000003090f7223 */ /* 0x000fe2000001080f */
[----:B------:R-:W-:Y:S01]  /*a190*/  LOP3.LUT R10, R6, 0xffff0000, RZ, 0xc0, !PT ;  /* 0xffff0000060a7812 */ /* 0x000fe200078ec0ff */
[CC--:B------:R-:W-:Y:S01]  /*a1a0*/  FMUL.FTZ R8, R4.reuse, R5.reuse ;  /* 0x0000000504087220 */ /* 0x0c0fe20000410000 */
[----:B------:R-:W-:Y:S01]  /*a1b0*/  LOP3.LUT R6, R7, 0xffff0000, RZ, 0xc0, !PT ;  /* 0xffff000007067812 */ /* 0x000fe200078ec0ff */
[----:B------:R-:W-:Y:S01]  /*a1c0*/  FFMA.FTZ R14, R9, R0, R14 ;  /* 0x00000000090e7223 */ /* 0x000fe2000001000e */
[----:B------:R-:W-:Y:S01]  /*a1d0*/  LOP3.LUT R0, R17, 0xffff0000, RZ, 0xc0, !PT ;  /* 0xffff000011007812 */ /* 0x000fe200078ec0ff */
[-C--:B------:R-:W-:Y:S01]  /*a1e0*/  FMUL.FTZ R7, R4, R2.reuse ;  /* 0x0000000204077220 */ /* 0x080fe20000410000 */
[----:B------:R-:W-:Y:S01]  /*a1f0*/  SHF.L.U32 R4, R19, 0x10, RZ ;  /* 0x0000001013047819 */ /* 0x000fe200000006ff */
[----:B------:R-:W-:Y:S01]  /*a200*/  FFMA.FTZ R9, R11, R2, -R8 ;  /* 0x000000020b097223 */ /* 0x000fe20000010808 */
[----:B------:R-:W-:Y:S01]  /*a210*/  SHF.L.U32 R2, R17, 0x10, RZ ;  /* 0x0000001011027819 */ /* 0x000fe200000006ff */
[----:B------:R-:W-:Y:S01]  /*a220*/  FFMA.FTZ R11, R11, R5, R7 ;  /* 0x000000050b0b7223 */ /* 0x000fe20000010007 */
[----:B------:R-:W-:Y:S01]  /*a230*/  LOP3.LUT R3, R19, 0xffff0000, RZ, 0xc0, !PT ;  /* 0xffff000013037812 */ /* 0x000fe200078ec0ff */
[----:B------:R-:W-:-:S02]  /*a240*/  FMUL.FTZ R5, R6, R0 ;  /* 0x0000000006057220 */ /* 0x000fc40000410000 */
[C---:B------:R-:W-:Y:S02]  /*a250*/  FMUL.FTZ R8, R10.reuse, R2 ;  /* 0x000000020a087220 */ /* 0x040fe40000410000 */
[-C--:B------:R-:W-:Y:S02]  /*a260*/  FMUL.FTZ R7, R10, R4.reuse ;  /* 0x000000040a077220 */ /* 0x080fe40000410000 */
[----:B------:R-:W-:Y:S02]  /*a270*/  FMUL.FTZ R6, R6, R3 ;  /* 0x0000000306067220 */ /* 0x000fe40000410000 */
[----:B------:R-:W-:Y:S01]  /*a280*/  FFMA.FTZ R8, R12, R4, -R8 ;  /* 0x000000040c087223 */ /* 0x000fe20000010808 */
[----:B------:R-:W-:Y:S01]  /*a290*/  F2FP.BF16.PACK_AB R4, R14, R15 ;  /* 0x0000000f0e04723e */ /* 0x000fe200000010ff */
[----:B------:R-:W-:Y:S02]  /*a2a0*/  FFMA.FTZ R2, R12, R2, R7 ;  /* 0x000000020c027223 */ /* 0x000fe40000010007 */
[----:B------:R-:W-:Y:S01]  /*a2b0*/  FFMA.FTZ R3, R13, R3, -R5 ;  /* 0x000000030d037223 */ /* 0x000fe20000010805 */
[----:B------:R-:W-:Y:S01]  /*a2c0*/  F2FP.BF16.PACK_AB R5, R11, R9 ;  /* 0x000000090b05723e */ /* 0x000fe200000010ff */
[----:B------:R-:W-:Y:S01]  /*a2d0*/  FFMA.FTZ R0, R13, R0, R6 ;  /* 0x000000000d007223 */ /* 0x000fe20000010006 */
[----:B------:R-:W-:-:S04]  /*a2e0*/  F2FP.BF16.PACK_AB R6, R2, R8 ;  /* 0x000000080206723e */ /* 0x000fc800000010ff */
[----:B------:R-:W-:-:S05]  /*a2f0*/  F2FP.BF16.PACK_AB R7, R0, R3 ;  /* 0x000000030007723e */ /* 0x000fca00000010ff */
[----:B------:R1:W-:Y:S02]  /*a300*/  STS.128 [R208+0x100], R4 ;  /* 0x00010004d0007388 */ /* 0x0003e40000000c00 */
.L_x_311:
[----:B------:R-:W-:Y:S05]  /*a310*/  BSYNC B0 ;  /* 0x0000000000007941 */ /* 0x000fea0003800000 */
.L_x_310:
[----:B------:R-:W-:-:S13]  /*a320*/  ISETP.GE.AND P0, PT, R68, c[0x0][0x27c], PT ;  /* 0x00009f0044007a0c */ /* 0x000fda0003f06270 */
[----:B------:R-:W-:Y:S05]  /*a330*/  @P0 BRA `(.L_x_309) ;  /* 0x0000026000000947 */ /* 0x000fea0003800000 */
[----:B-1----:R-:W1:Y:S01]  /*a340*/  LDS.128 R4, [R208+0x4100] ;  /* 0x00410000d0047984 */ /* 0x002e620000000c00 */
[C---:B------:R-:W-:Y:S01]  /*a350*/  SHF.L.U32 R3, R21.reuse, 0x10, RZ ;  /* 0x0000001015037819 */ /* 0x040fe200000006ff */
        /* <DEDUP_REMOVED lines=13> */
[-C--:B------:R-:W-:Y:S01]  /*a430*/  FMUL.FTZ R8, R4, R5.reuse ;  /* 0x0000000504087220 */ /* 0x080fe20000410000 */
[----:B------:R-:W-:Y:S01]  /*a440*/  LOP3.LUT R6, R7, 0xffff0000, RZ, 0xc0, !PT ;  /* 0xffff000007067812 */ /* 0x000fe200078ec0ff */
[----:B------:R-:W-:Y:S01]  /*a450*/  FFMA.FTZ R14, R9, R0, R14 ;  /* 0x00000000090e7223 */ /* 0x000fe2000001000e */
[----:B------:R-:W-:Y:S01]  /*a460*/  LOP3.LUT R0, R22, 0xffff0000, RZ, 0xc0, !PT ;  /* 0xffff000016007812 */ /* 0x000fe200078ec0ff */
[-C--:B------:R-:W-:Y:S01]  /*a470*/  FMUL.FTZ R7, R4, R2.reuse ;  /* 0x0000000204077220 */ /* 0x080fe20000410000 */
[----:B------:R-:W-:Y:S01]  /*a480*/  SHF.L.U32 R4, R23, 0x10, RZ ;  /* 0x0000001017047819 */ /* 0x000fe200000006ff */
[C---:B------:R-:W-:Y:S01]  /*a490*/  FFMA.FTZ R9, R11.reuse, R2, -R8 ;  /* 0x000000020b097223 */ /* 0x040fe20000010808 */
        /* <DEDUP_REMOVED lines=16> */
.L_x_309:
[----:B------:R-:W-:Y:S05]  /*a5a0*/  BSYNC B1 ;  /* 0x0000000000017941 */ /* 0x000fea0003800000 */
.L_x_308:
[----:B------:R-:W-:Y:S01]  /*a5b0*/  IADD3 R0, R229, 0x20, RZ ;  /* 0x00000020e5007810 */ /* 0x000fe20007ffe0ff */
[----:B------:R-:W-:Y:S03]  /*a5c0*/  BSSY B1, `(.L_x_312) ;  /* 0x0000055000017945 */ /* 0x000fe60003800000 */
[----:B------:R-:W-:-:S13]  /*a5d0*/  ISETP.GE.AND P0, PT, R0, R24, PT ;  /* 0x000000180000720c */ /* 0x000fda0003f06270 */
[----:B------:R-:W-:Y:S05]  /*a5e0*/  @P0 BRA `(.L_x_313) ;  /* 0x0000052000000947 */ /* 0x000fea0003800000 */
[----:B------:R-:W-:Y:S01]  /*a5f0*/  ISETP.GE.AND P0, PT, R25, c[0x0][0x27c], PT ;  /* 0x00009f0019007a0c */ /* 0x000fe20003f06270 */
[----:B------:R-:W-:-:S12]  /*a600*/  BSSY B0, `(.L_x_314) ;  /* 0x0000028000007945 */ /* 0x000fd80003800000 */
[----:B------:R-:W-:Y:S05]  /*a610*/  @P0 BRA `(.L_x_315) ;  /* 0x0000026000000947 */ /* 0x000fea0003800000 */
[----:B-1----:R-:W1:Y:S01]  /*a620*/  LDS.128 R4, [R208+0x1100] ;  /* 0x00110000d0047984 */ /* 0x002e620000000c00 */
        /* <DEDUP_REMOVED lines=10> */
[C---:B------:R-:W-:Y:S01]  /*a6d0*/  FMUL.FTZ R14, R3.reuse, R8 ;  /* 0x00000008030e7220 */ /* 0x040fe20000410000 */
[C---:B------:R-:W-:Y:S01]  /*a6e0*/  SHF.L.U32 R12, R6.reuse, 0x10, RZ ;  /* 0x00000010060c7819 */ /* 0x040fe200000006ff */
[-C--:B------:R-:W-:Y:S01]  /*a6f0*/  FFMA.FTZ R15, R3, R9.reuse, -R15 ;  /* 0x00000009030f7223 */ /* 0x080fe2000001080f */
[----:B------:R-:W-:Y:S01]  /*a700*/  LOP3.LUT R10, R6, 0xffff0000, RZ, 0xc0, !PT ;  /* 0xffff0000060a7812 */ /* 0x000fe200078ec0ff */
[-C--:B------:R-:W-:Y:S01]  /*a710*/  FMUL.FTZ R8, R5, R4.reuse ;  /* 0x0000000405087220 */ /* 0x080fe20000410000 */
[----:B------:R-:W-:Y:S01]  /*a720*/  LOP3.LUT R6, R7, 0xffff0000, RZ, 0xc0, !PT ;  /* 0xffff000007067812 */ /* 0x000fe200078ec0ff */
[----:B------:R-:W-:Y:S01]  /*a730*/  FFMA.FTZ R14, R0, R9, R14 ;  /* 0x00000009000e7223 */ /* 0x000fe2000001000e */
[----:B------:R-:W-:Y:S01]  /*a740*/  LOP3.LUT R0, R17, 0xffff0000, RZ, 0xc0, !PT ;  /* 0xffff000011007812 */ /* 0x000fe200078ec0ff */
[C---:B------:R-:W-:Y:S01]  /*a750*/  FMUL.FTZ R7, R2.reuse, R4 ;  /* 0x0000000402077220 */ /* 0x040fe20000410000 */
[----:B------:R-:W-:Y:S01]  /*a760*/  SHF.L.U32 R4, R19, 0x10, RZ ;  /* 0x0000001013047819 */ /* 0x000fe200000006ff */
[-C--:B------:R-:W-:Y:S01]  /*a770*/  FFMA.FTZ R9, R2, R11.reuse, -R8 ;  /* 0x0000000b02097223 */ /* 0x080fe20000010808 */
[----:B------:R-:W-:Y:S01]  /*a780*/  SHF.L.U32 R2, R17, 0x10, RZ ;  /* 0x0000001011027819 */ /* 0x000fe200000006ff */
[----:B------:R-:W-:Y:S01]  /*a790*/  FFMA.FTZ R11, R5, R11, R7 ;  /* 0x0000000b050b7223 */ /* 0x000fe20000010007 */
[----:B------:R-:W-:Y:S01]  /*a7a0*/  LOP3.LUT R3, R19, 0xffff0000, RZ, 0xc0, !PT ;  /* 0xffff000013037812 */ /* 0x000fe200078ec0ff */
[----:B------:R-:W-:-:S02]  /*a7b0*/  FMUL.FTZ R5, R0, R6 ;  /* 0x0000000600057220 */ /* 0x000fc40000410000 */
[-C--:B------:R-:W-:Y:S02]  /*a7c0*/  FMUL.FTZ R8, R2, R10.reuse ;  /* 0x0000000a02087220 */ /* 0x080fe40000410000 */
[C---:B------:R-:W-:Y:S02]  /*a7d0*/  FMUL.FTZ R7, R4.reuse, R10 ;  /* 0x0000000a04077220 */ /* 0x040fe40000410000 */
[C---:B------:R-:W-:Y:S02]  /*a7e0*/  FMUL.FTZ R6, R3.reuse, R6 ;  /* 0x0000000603067220 */ /* 0x040fe40000410000 */
[-C--:B------:R-:W-:Y:S01]  /*a7f0*/  FFMA.FTZ R8, R4, R12.reuse, -R8 ;  /* 0x0000000c04087223 */ /* 0x080fe20000010808 */
        /* <DEDUP_REMOVED lines=8> */
.L_x_315:
[----:B------:R-:W-:Y:S05]  /*a880*/  BSYNC B0 ;  /* 0x0000000000007941 */ /* 0x000fea0003800000 */
.L_x_314:
        /* <DEDUP_REMOVED lines=40> */
.L_x_313:
[----:B------:R-:W-:Y:S05]  /*ab10*/  BSYNC B1 ;  /* 0x0000000000017941 */ /* 0x000fea0003800000 */
.L_x_312:
        /* <DEDUP_REMOVED lines=45> */
.L_x_319:
[----:B------:R-:W-:Y:S05]  /*adf0*/  BSYNC B0 ;  /* 0x0000000000007941 */ /* 0x000fea0003800000 */
.L_x_318:
        /* <DEDUP_REMOVED lines=40> */
.L_x_317:
[----:B------:R-:W-:Y:S05]  /*b080*/  BSYNC B1 ;  /* 0x0000000000017941 */ /* 0x000fea0003800000 */
.L_x_316:
[----:B------:R-:W-:-:S04]  /*b090*/  IADD3 R0, R229, 0x60, RZ ;  /* 0x00000060e5007810 */ /* 0x000fc80007ffe0ff */
        /* <DEDUP_REMOVED lines=43> */
.L_x_322:
[----:B------:R-:W-:Y:S05]  /*b350*/  BSYNC B0 ;  /* 0x0000000000007941 */ /* 0x000fea0003800000 */
.L_x_321:
        /* <DEDUP_REMOVED lines=39> */
[----:B------:R1:W-:Y:S01]  /*b5d0*/  STS.128 [R208+0x7100], R4 ;  /* 0x00710004d0007388 */ /* 0x0003e20000000c00 */
[----:B------:R-:W-:Y:S05]  /*b5e0*/  BRA `(.L_x_320) ;  /* 0x00001b3000007947 */ /* 0x000fea0003800000 */
.L_x_305:
[----:B------:R-:W1:Y:S01]  /*b5f0*/  SHFL.IDX PT, R13, R0, RZ, 0x181f ;  /* 0x00181fff000d7589 */ /* 0x000e6200000e0000 */
[----:B------:R-:W-:Y:S01]  /*b600*/  BSSY B0, `(.L_x_323) ;  /* 0x0000014000007945 */ /* 0x000fe20003800000 */
[----:B------:R-:W-:Y:S01]  /*b610*/  CS2R R4, SRZ ;  /* 0x0000000000047805 */ /* 0x000fe2000001ff00 */
[----:B------:R-:W-:Y:S01]  /*b620*/  CS2R R10, SRZ ;  /* 0x00000000000a7805 */ /* 0x000fe2000001ff00 */
[----:B------:R-:W2:Y:S01]  /*b630*/  SHFL.IDX PT, R12, R6, RZ, 0x181f ;  /* 0x00181fff060c7589 */ /* 0x000ea200000e0000 */
[----:B------:R-:W-:-:S03]  /*b640*/  CS2R R8, SRZ ;  /* 0x0000000000087805 */ /* 0x000fc6000001ff00 */
[----:B------:R-:W3:Y:S04]  /*b650*/  SHFL.IDX PT, R14, R2, RZ, 0x181f ;  /* 0x00181fff020e7589 */ /* 0x000ee800000e0000 */
[----:B------:R4:W1:Y:S02]  /*b660*/  SHFL.IDX PT, R3, R7, RZ, 0x181f ;  /* 0x00181fff07037589 */ /* 0x00086400000e0000 */
[----:B----4-:R-:W-:Y:S01]  /*b670*/  CS2R R6, SRZ ;  /* 0x0000000000067805 */ /* 0x010fe2000001ff00 */
[----:B------:R-:W-:Y:S05]  /*b680*/  @P5 BRA `(.L_x_324) ;  /* 0x000000b000005947 */ /* 0x000fea0003800000 */
[C---:B-123--:R-:W-:Y:S01]  /*b690*/  ISETP.GE.AND P0, PT, R32.reuse, c[0x0][0x27c], PT ;  /* 0x00009f0020007a0c */ /* 0x04efe20003f06270 */
[C---:B------:R-:W-:Y:S01]  /*b6a0*/  IMAD.SHL.U32 R2, R32.reuse, 0x2, RZ ;  /* 0x0000000220027824 */ /* 0x040fe200078e00ff */
[----:B------:R-:W-:Y:S01]  /*b6b0*/  SHF.L.U64.HI R0, R32, 0x1, R33 ;  /* 0x0000000120007819 */ /* 0x000fe20000010221 */
[----:B------:R-:W-:-:S03]  /*b6c0*/  CS2R R6, SRZ ;  /* 0x0000000000067805 */ /* 0x000fc6000001ff00 */
[-C--:B------:R-:W-:Y:S02]  /*b6d0*/  IADD3 R12, P2, R12, R2.reuse, RZ ;  /* 0x000000020c0c7210 */ /* 0x080fe40007f5e0ff */
[----:B------:R-:W-:-:S03]  /*b6e0*/  IADD3 R2, P1, R3, R2, RZ ;  /* 0x0000000203027210 */ /* 0x000fc60007f3e0ff */
[--C-:B------:R-:W-:Y:S02]  /*b6f0*/  IMAD.X R13, R13, 0x1, R0.reuse, P2 ;  /* 0x000000010d0d7824 */ /* 0x100fe400010e0600 */
[----:B------:R-:W-:Y:S01]  /*b700*/  IMAD.X R3, R14, 0x1, R0, P1 ;  /* 0x000000010e037824 */ /* 0x000fe200008e0600 */
[----:B------:R-:W-:Y:S05]  /*b710*/  @P0 BRA `(.L_x_324) ;  /* 0x0000002000000947 */ /* 0x000fea0003800000 */
[----:B------:R1:W5:Y:S04]  /*b720*/  LD.E.128 R8, [R12.64] ;  /* 0x0000000a0c087980 */ /* 0x000368000c101d00 */
[----:B------:R1:W5:Y:S02]  /*b730*/  LD.E.128 R4, [R2.64] ;  /* 0x0000000a02047980 */ /* 0x000364000c101d00 */
.L_x_324:
[----:B-123--:R-:W-:Y:S05]  /*b740*/  BSYNC B0 ;  /* 0x0000000000007941 */ /* 0x00efea0003800000 */
.L_x_323:
[----:B------:R-:W-:Y:S01]  /*b750*/  IMAD R0, R26, -0x80, R19 ;  /* 0xffffff801a007824 */ /* 0x000fe200078e0213 */
[----:B------:R-:W-:Y:S01]  /*b760*/  ISETP.GE.AND P0, PT, R32, c[0x0][0x27c], PT ;  /* 0x00009f0020007a0c */ /* 0x000fe20003f06270 */
[----:B-----5:R-:W-:Y:S01]  /*b770*/  IMAD.MOV.U32 R18, RZ, RZ, R8 ;  /* 0x000000ffff127224 */ /* 0x020fe200078e0008 */
[--C-:B------:R-:W-:Y:S01]  /*b780*/  SHF.R.U64 R16, R8, 0x10, R9.reuse ;  /* 0x0000001008107819 */ /* 0x100fe20000001209 */
[----:B------:R-:W-:Y:S01]  /*b790*/  IMAD.MOV.U32 R17, RZ, RZ, R9 ;  /* 0x000000ffff117224 */ /* 0x000fe200078e0009 */
[----:B------:R-:W-:Y:S01]  /*b7a0*/  IMNMX R42, R0, 0x80, PT ;  /* 0x00000080002a7817 */ /* 0x000fe20003800200 */
[----:B------:R-:W-:Y:S01]  /*b7b0*/  IMAD.MOV.U32 R14, RZ, RZ, R11 ;  /* 0x000000ffff0e7224 */ /* 0x000fe200078e000b */
[----:B------:R-:W-:Y:S01]  /*b7c0*/  SHF.R.U32.HI R12, RZ, 0x10, R9 ;  /* 0x00000010ff0c7819 */ /* 0x000fe20000011609 */
[----:B------:R-:W-:Y:S01]  /*b7d0*/  IMAD.MOV.U32 R15, RZ, RZ, R10 ;  /* 0x000000ffff0f7224 */ /* 0x000fe200078e000a */
[----:B------:R-:W-:Y:S01]  /*b7e0*/  ISETP.GE.OR P1, PT, R229, R42, P0 ;  /* 0x0000002ae500720c */ /* 0x000fe20000726670 */
[----:B------:R-:W-:Y:S01]  /*b7f0*/  IMAD.MOV.U32 R3, RZ, RZ, R7 ;  /* 0x000000ffff037224 */ /* 0x000fe200078e0007 */
[----:B------:R-:W-:Y:S01]  /*b800*/  SHF.R.U64 R13, R10, 0x10, R11 ;  /* 0x000000100a0d7819 */ /* 0x000fe2000000120b */
[----:B------:R-:W-:Y:S01]  /*b810*/  IMAD.MOV.U32 R10, RZ, RZ, R5 ;  /* 0x000000ffff0a7224 */ /* 0x000fe200078e0005 */
[----:B------:R-:W-:Y:S01]  /*b820*/  SHF.R.U32.HI R8, RZ, 0x10, R11 ;  /* 0x00000010ff087819 */ /* 0x000fe2000001160b */
[----:B------:R-:W-:Y:S01]  /*b830*/  IMAD.MOV.U32 R11, RZ, RZ, R4 ;  /* 0x000000ffff0b7224 */ /* 0x000fe200078e0004 */
[----:B------:R-:W-:Y:S01]  /*b840*/  SHF.R.U64 R9, R4, 0x10, R5 ;  /* 0x0000001004097819 */ /* 0x000fe20000001205 */
[----:B------:R-:W-:-:S04]  /*b850*/  DEPBAR.LE SB0, 0x1 ;  /* 0x000080400000791a */ /* 0x000fc80000000000 */
[----:B------:R-:W-:Y:S01]  /*b860*/  SHF.R.U32.HI R4, RZ, 0x10, R5 ;  /* 0x00000010ff047819 */ /* 0x000fe20000011605 */
[----:B------:R-:W-:Y:S01]  /*b870*/  IMAD.MOV.U32 R5, RZ, RZ, R6 ;  /* 0x000000ffff057224 */ /* 0x000fe200078e0006 */
[--C-:B------:R-:W-:Y:S01]  /*b880*/  SHF.R.U64 R2, R6, 0x10, R7.reuse ;  /* 0x0000001006027819 */ /* 0x100fe20000001207 */
[----:B------:R-:W-:Y:S01]  /*b890*/  BSSY B0, `(.L_x_325) ;  /* 0x0000063000007945 */ /* 0x000fe20003800000 */
        /* <DEDUP_REMOVED lines=11> */
[----:B------:R-:W-:Y:S01]  /*b950*/  MOV R0, c[0x0][0x27c] ;  /* 0x00009f0000007a02 */ /* 0x000fe20000000f00 */
[----:B------:R-:W1:Y:S03]  /*b960*/  LDS.128 R8, [R208+0x100] ;  /* 0x00010000d0087984 */ /* 0x000e660000000c00 */
[----:B------:R-:W-:-:S04]  /*b970*/  LEA.HI R0, R0, R249, RZ, 0x1d ;  /* 0x000000f900007211 */ /* 0x000fc800078fe8ff */
[----:B------:R-:W-:Y:S01]  /*b980*/  SHF.R.S32.HI R3, RZ, 0x1f, R0 ;  /* 0x0000001fff037819 */ /* 0x000fe20000011400 */
[----:B------:R-:W-:-:S03]  /*b990*/  IMAD.SHL.U32 R2, R0, 0x8, RZ ;  /* 0x0000000800027824 */ /* 0x000fc600078e00ff */
[----:B------:R-:W-:Y:S02]  /*b9a0*/  LEA.HI R0, R3, R0, RZ, 0x3 ;  /* 0x0000000003007211 */ /* 0x000fe400078f18ff */
[----:B------:R-:W-:Y:S02]  /*b9b0*/  LOP3.LUT R2, R157, 0x38, R2, 0xf8, !PT ;  /* 0x000000389d027812 */ /* 0x000fe400078ef802 */
[----:B------:R-:W-:Y:S02]  /*b9c0*/  SHF.L.U32 R0, R0, 0xa, RZ ;  /* 0x0000000a00007819 */ /* 0x000fe400000006ff */
[----:B------:R-:W-:Y:S02]  /*b9d0*/  LOP3.LUT R2, R2, R200, RZ, 0x3c, !PT ;  /* 0x000000c802027212 */ /* 0x000fe400078e3cff */
[----:B------:R-:W-:-:S04]  /*b9e0*/  LOP3.LUT R0, R0, 0x7fffe000, RZ, 0xc0, !PT ;  /* 0x7fffe00000007812 */ /* 0x000fc800078ec0ff */
[----:B------:R-:W-:Y:S02]  /*b9f0*/  IADD3 R0, R2, R0, R168 ;  /* 0x0000000002007210 */ /* 0x000fe40007ffe0a8 */
[----:B------:R-:W-:-:S03]  /*ba00*/  SHF.L.U32 R2, R34, 0x10, RZ ;  /* 0x0000001022027819 */ /* 0x000fc600000006ff */
[----:B------:R-:W-:Y:S02]  /*ba10*/  IMAD.SHL.U32 R24, R0, 0x2, RZ ;  /* 0x0000000200187824 */ /* 0x000fe400078e00ff */
[----:B------:R-:W-:-:S03]  /*ba20*/  IMAD.U32 R0, R35, 0x10000, RZ ;  /* 0x0001000023007824 */ /* 0x000fc600078e00ff */
[----:B------:R-:W2:Y:S01]  /*ba30*/  LDS.128 R4, [R24+0x100] ;  /* 0x0001000018047984 */ /* 0x000ea20000000c00 */
[C---:B-1----:R-:W-:Y:S01]  /*ba40*/  SHF.L.U32 R12, R8.reuse, 0x10, RZ ;  /* 0x00000010080c7819 */ /* 0x042fe200000006ff */
[----:B------:R-:W-:Y:S01]  /*ba50*/  IMAD.U32 R20, R11, 0x10000, RZ ;  /* 0x000100000b147824 */ /* 0x000fe200078e00ff */
[----:B------:R-:W-:Y:S01]  /*ba60*/  LOP3.LUT R13, R8, 0xffff0000, RZ, 0xc0, !PT ;  /* 0xffff0000080d7812 */ /* 0x000fe200078ec0ff */
[----:B------:R-:W-:Y:S01]  /*ba70*/  IMAD.U32 R14, R9, 0x10000, RZ ;  /* 0x00010000090e7824 */ /* 0x000fe200078e00ff */
[C---:B------:R-:W-:Y:S02]  /*ba80*/  SHF.L.U32 R16, R10.reuse, 0x10, RZ ;  /* 0x000000100a107819 */ /* 0x040fe400000006ff */
[----:B------:R-:W-:Y:S02]  /*ba90*/  LOP3.LUT R17, R10, 0xffff0000, RZ, 0xc0, !PT ;  /* 0xffff00000a117812 */ /* 0x000fe400078ec0ff */
[----:B------:R-:W-:Y:S02]  /*baa0*/  LOP3.LUT R21, R11, 0xffff0000, RZ, 0xc0, !PT ;  /* 0xffff00000b157812 */ /* 0x000fe400078ec0ff */
[----:B------:R-:W-:-:S02]  /*bab0*/  LOP3.LUT R22, R9, 0xffff0000, RZ, 0xc0, !PT ;  /* 0xffff000009167812 */ /* 0x000fc400078ec0ff */
[C---:B--2---:R-:W-:Y:S01]  /*bac0*/  SHF.L.U32 R3, R4.reuse, 0x10, RZ ;  /* 0x0000001004037819 */ /* 0x044fe200000006ff */
[----:B------:R-:W-:Y:S01]  /*bad0*/  IMAD.U32 R9, R5, 0x10000, RZ ;  /* 0x0001000005097824 */ /* 0x000fe200078e00ff */
[----:B------:R-:W-:Y:S01]  /*bae0*/  LOP3.LUT R8, R4, 0xffff0000, RZ, 0xc0, !PT ;  /* 0xffff000004087812 */ /* 0x000fe200078ec0ff */
[----:B------:R-:W-:Y:S01]  /*baf0*/  IMAD.U32 R15, R7, 0x10000, RZ ;  /* 0x00010000070f7824 */ /* 0x000fe200078e00ff */
[C---:B------:R-:W-:Y:S02]  /*bb00*/  SHF.L.U32 R10, R6.reuse, 0x10, RZ ;  /* 0x00000010060a7819 */ /* 0x040fe400000006ff */
[----:B------:R-:W-:Y:S01]  /*bb10*/  LOP3.LUT R11, R6, 0xffff0000, RZ, 0xc0, !PT ;  /* 0xffff0000060b7812 */ /* 0x000fe200078ec0ff */
[----:B------:R-:W-:Y:S01]  /*bb20*/  FMUL.FTZ R6, R3, R2 ;  /* 0x0000000203067220 */ /* 0x000fe20000410000 */
[----:B------:R-:W-:Y:S02]  /*bb30*/  LOP3.LUT R4, R34, 0xffff0000, RZ, 0xc0, !PT ;  /* 0xffff000022047812 */ /* 0x000fe400078ec0ff */
[----:B------:R-:W-:Y:S01]  /*bb40*/  LOP3.LUT R19, R5, 0xffff0000, RZ, 0xc0, !PT ;  /* 0xffff000005137812 */ /* 0x000fe200078ec0ff */
[-C--:B------:R-:W-:Y:S01]  /*bb50*/  FMUL.FTZ R5, R3, R0.reuse ;  /* 0x0000000003057220 */ /* 0x080fe20000410000 */
[----:B------:R-:W-:Y:S01]  /*bb60*/  LOP3.LUT R3, R35, 0xffff0000, RZ, 0xc0, !PT ;  /* 0xffff000023037812 */ /* 0x000fe200078ec0ff */
[----:B------:R-:W-:Y:S01]  /*bb70*/  FFMA.FTZ R40, R12, R0, -R6 ;  /* 0x000000000c287223 */ /* 0x000fe20000010806 */
[----:B------:R-:W-:Y:S01]  /*bb80*/  SHF.L.U32 R0, R36, 0x10, RZ ;  /* 0x0000001024007819 */ /* 0x000fe200000006ff */
[----:B------:R-:W-:Y:S01]  /*bb90*/  FMUL.FTZ R6, R8, R4 ;  /* 0x0000000408067220 */ /* 0x000fe20000410000 */
[----:B------:R-:W-:Y:S01]  /*bba0*/  LOP3.LUT R18, R7, 0xffff0000, RZ, 0xc0, !PT ;  /* 0xffff000007127812 */ /* 0x000fe200078ec0ff */
[----:B------:R-:W-:-:S02]  /*bbb0*/  FFMA.FTZ R31, R12, R2, R5 ;  /* 0x000000020c1f7223 */ /* 0x000fc40000010005 */
[----:B------:R-:W-:Y:S02]  /*bbc0*/  IMAD.U32 R2, R39, 0x10000, RZ ;  /* 0x0001000027027824 */ /* 0x000fe400078e00ff */
[-C--:B------:R-:W-:Y:S01]  /*bbd0*/  FFMA.FTZ R28, R13, R3.reuse, -R6 ;  /* 0x000000030d1c7223 */ /* 0x080fe20000010806 */
[----:B------:R-:W-:Y:S01]  /*bbe0*/  SHF.L.U32 R6, R29, 0x10, RZ ;  /* 0x000000101d067819 */ /* 0x000fe200000006ff */
[----:B------:R-:W-:Y:S02]  /*bbf0*/  FMUL.FTZ R7, R8, R3 ;  /* 0x0000000308077220 */ /* 0x000fe40000410000 */
[C---:B------:R-:W-:Y:S02]  /*bc00*/  FMUL.FTZ R5, R9.reuse, R0 ;  /* 0x0000000009057220 */ /* 0x040fe40000410000 */
[----:B------:R-:W-:Y:S02]  /*bc10*/  FMUL.FTZ R3, R9, R2 ;  /* 0x0000000209037220 */ /* 0x000fe40000410000 */
[----:B------:R-:W-:-:S02]  /*bc20*/  FFMA.FTZ R27, R13, R4, R7 ;  /* 0x000000040d1b7223 */ /* 0x000fc40000010007 */
[----:B------:R-:W-:Y:S01]  /*bc30*/  FFMA.FTZ R26, R14, R2, -R5 ;  /* 0x000000020e1a7223 */ /* 0x000fe20000010805 */
[----:B------:R-:W-:Y:S01]  /*bc40*/  SHF.L.U32 R5, R37, 0x10, RZ ;  /* 0x0000001025057819 */ /* 0x000fe200000006ff */
[----:B------:R-:W-:Y:S02]  /*bc50*/  IMAD.U32 R2, R30, 0x10000, RZ ;  /* 0x000100001e027824 */ /* 0x000fe400078e00ff */
[----:B------:R-:W-:Y:S01]  /*bc60*/  FFMA.FTZ R25, R14, R0, R3 ;  /* 0x000000000e197223 */ /* 0x000fe20000010003 */
[----:B------:R-:W-:Y:S01]  /*bc70*/  LOP3.LUT R3, R30, 0xffff0000, RZ, 0xc0, !PT ;  /* 0xffff00001e037812 */ /* 0x000fe200078ec0ff */
[C---:B------:R-:W-:Y:S01]  /*bc80*/  FMUL.FTZ R4, R10.reuse, R6 ;  /* 0x000000060a047220 */ /* 0x040fe20000410000 */
[----:B------:R-:W-:Y:S01]  /*bc90*/  LOP3.LUT R0, R29, 0xffff0000, RZ, 0xc0, !PT ;  /* 0xffff00001d007812 */ /* 0x000fe200078ec0ff */
[-C--:B------:R-:W-:Y:S02]  /*bca0*/  FMUL.FTZ R9, R10, R2.reuse ;  /* 0x000000020a097220 */ /* 0x080fe40000410000 */
[----:B------:R-:W-:Y:S01]  /*bcb0*/  FFMA.FTZ R23, R16, R2, -R4 ;  /* 0x0000000210177223 */ /* 0x000fe20000010804 */
[----:B------:R-:W-:Y:S01]  /*bcc0*/  SHF.L.U32 R2, R38, 0x10, RZ ;  /* 0x0000001026027819 */ /* 0x000fe200000006ff */
[----:B------:R-:W-:-:S02]  /*bcd0*/  FMUL.FTZ R7, R11, R3 ;  /* 0x000000030b077220 */ /* 0x000fc40000410000 */
[----:B------:R-:W-:Y:S02]  /*bce0*/  FMUL.FTZ R4, R15, R5 ;  /* 0x000000050f047220 */ /* 0x000fe40000410000 */
[----:B------:R-:W-:Y:S02]  /*bcf0*/  FMUL.FTZ R8, R11, R0 ;  /* 0x000000000b087220 */ /* 0x000fe40000410000 */
[----:B------:R-:W-:Y:S02]  /*bd00*/  FFMA.FTZ R14, R16, R6, R9 ;  /* 0x00000006100e7223 */ /* 0x000fe40000010009 */
[----:B------:R-:W-:Y:S01]  /*bd10*/  FFMA.FTZ R11, R17, R0, R7 ;  /* 0x00000000110b7223 */ /* 0x000fe20000010007 */
[----:B------:R-:W-:Y:S01]  /*bd20*/  LOP3.LUT R0, R37, 0xffff0000, RZ, 0xc0, !PT ;  /* 0xffff000025007812 */ /* 0x000fe200078ec0ff */
[-C--:B------:R-:W-:Y:S02]  /*bd30*/  FMUL.FTZ R6, R15, R2.reuse ;  /* 0x000000020f067220 */ /* 0x080fe40000410000 */
[----:B------:R-:W-:Y:S01]  /*bd40*/  FFMA.FTZ R13, R20, R2, -R4 ;  /* 0x00000002140d7223 */ /* 0x000fe20000010804 */
[----:B------:R-:W-:Y:S01]  /*bd50*/  LOP3.LUT R2, R36, 0xffff0000, RZ, 0xc0, !PT ;  /* 0xffff000024027812 */ /* 0x000fe200078ec0ff */
[----:B------:R-:W-:Y:S01]  /*bd60*/  FFMA.FTZ R10, R17, R3, -R8 ;  /* 0x00000003110a7223 */ /* 0x000fe20000010808 */
[----:B------:R-:W-:Y:S01]  /*bd70*/  LOP3.LUT R4, R39, 0xffff0000, RZ, 0xc0, !PT ;  /* 0xffff000027047812 */ /* 0x000fe200078ec0ff */
[----:B------:R-:W-:Y:S01]  /*bd80*/  FFMA.FTZ R12, R20, R5, R6 ;  /* 0x00000005140c7223 */ /* 0x000fe20000010006 */
[----:B------:R-:W-:Y:S01]  /*bd90*/  LOP3.LUT R3, R38, 0xffff0000, RZ, 0xc0, !PT ;  /* 0xffff000026037812 */ /* 0x000fe200078ec0ff */
[----:B------:R-:W-:Y:S01]  /*bda0*/  FMUL.FTZ R8, R19, R2 ;  /* 0x0000000213087220 */ /* 0x000fe20000410000 */
[----:B------:R-:W-:Y:S01]  /*bdb0*/  F2FP.BF16.PACK_AB R10, R10, R23 ;  /* 0x000000170a0a723e */ /* 0x000fe200000010ff */
[----:B------:R-:W-:-:S02]  /*bdc0*/  FMUL.FTZ R6, R18, R0 ;  /* 0x0000000012067220 */ /* 0x000fc40000410000 */
[-C--:B------:R-:W-:Y:S02]  /*bdd0*/  FMUL.FTZ R7, R19, R4.reuse ;  /* 0x0000000413077220 */ /* 0x080fe40000410000 */
[-C--:B------:R-:W-:Y:S02]  /*bde0*/  FMUL.FTZ R5, R18, R3.reuse ;  /* 0x0000000312057220 */ /* 0x080fe40000410000 */
[----:B------:R-:W-:Y:S01]  /*bdf0*/  FFMA.FTZ R9, R22, R4, -R8 ;  /* 0x0000000416097223 */ /* 0x000fe20000010808 */
[----:B------:R-:W-:Y:S01]  /*be00*/  F2FP.BF16.PACK_AB R8, R28, R40 ;  /* 0x000000281c08723e */ /* 0x000fe200000010ff */
[----:B------:R-:W-:Y:S01]  /*be10*/  FFMA.FTZ R3, R21, R3, -R6 ;  /* 0x0000000315037223 */ /* 0x000fe20000010806 */
[----:B------:R-:W-:Y:S01]  /*be20*/  F2FP.BF16.PACK_AB R6, R11, R14 ;  /* 0x0000000e0b06723e */ /* 0x000fe200000010ff */
[----:B------:R-:W-:Y:S01]  /*be30*/  FFMA.FTZ R2, R22, R2, R7 ;  /* 0x0000000216027223 */ /* 0x000fe20000010007 */
[----:B------:R-:W-:Y:S01]  /*be40*/  F2FP.BF16.PACK_AB R9, R9, R26 ;  /* 0x0000001a0909723e */ /* 0x000fe200000010ff */
[----:B------:R-:W-:Y:S01]  /*be50*/  FFMA.FTZ R0, R21, R0, R5 ;  /* 0x0000000015007223 */ /* 0x000fe20000010005 */
[----:B------:R-:W-:-:S02]  /*be60*/  F2FP.BF16.PACK_AB R11, R3, R13 ;  /* 0x0000000d030b723e */ /* 0x000fc400000010ff */
[----:B------:R-:W-:Y:S02]  /*be70*/  F2FP.BF16.PACK_AB R4, R27, R31 ;  /* 0x0000001f1b04723e */ /* 0x000fe400000010ff */
[----:B------:R-:W-:Y:S01]  /*be80*/  F2FP.BF16.PACK_AB R5, R2, R25 ;  /* 0x000000190205723e */ /* 0x000fe200000010ff */
[----:B------:R1:W-:Y:S01]  /*be90*/  STS.128 [R208+0x100], R8 ;  /* 0x00010008d0007388 */ /* 0x0003e20000000c00 */
[----:B------:R-:W-:-:S05]  /*bea0*/  F2FP.BF16.PACK_AB R7, R0, R12 ;  /* 0x0000000c0007723e */ /* 0x000fca00000010ff */
[----:B------:R1:W-:Y:S02]  /*beb0*/  STS.128 [R24+0x100], R4 ;  /* 0x0001000418007388 */ /* 0x0003e40000000c00 */
.L_x_326:
[----:B------:R-:W-:Y:S05]  /*bec0*/  BSYNC B0 ;  /* 0x0000000000007941 */ /* 0x000fea0003800000 */
.L_x_325:
[----:B------:R-:W-:Y:S01]  /*bed0*/  IADD3 R0, R229, 0x20, RZ ;  /* 0x00000020e5007810 */ /* 0x000fe20007ffe0ff */
[----:B------:R-:W-:Y:S03]  /*bee0*/  BSSY B0, `(.L_x_327) ;  /* 0x000005d000007945 */ /* 0x000fe60003800000 */
[----:B------:R-:W-:-:S13]  /*bef0*/  ISETP.GE.OR P1, PT, R0, R42, P0 ;  /* 0x0000002a0000720c */ /* 0x000fda0000726670 */
[----:B------:R-:W-:Y:S05]  /*bf00*/  @P1 BRA `(.L_x_328) ;  /* 0x000005a000001947 */ /* 0x000fea0003800000 */
[----:B------:R-:W-:Y:S01]  /*bf10*/  IMAD.MOV.U32 R3, RZ, RZ, c[0x0][0x27c] ;  /* 0x00009f00ff037624 */ /* 0x000fe200078e00ff */
[----:B------:R-:W-:-:S04]  /*bf20*/  LOP3.LUT R0, R156, 0x38, R32, 0xf8, !PT ;  /* 0x000000389c007812 */ /* 0x000fc800078ef820 */
[----:B------:R-:W-:-:S04]  /*bf30*/  LEA.HI R3, R3, R249, RZ, 0x1d ;  /* 0x000000f903037211 */ /* 0x000fc800078fe8ff */
[----:B-1----:R-:W-:Y:S01]  /*bf40*/  SHF.R.S32.HI R4, RZ, 0x1f, R3 ;  /* 0x0000001fff047819 */ /* 0x002fe20000011403 */
[----:B------:R-:W-:-:S03]  /*bf50*/  IMAD.SHL.U32 R2, R3, 0x8, RZ ;  /* 0x0000000803027824 */ /* 0x000fc600078e00ff */
[----:B------:R-:W-:Y:S02]  /*bf60*/  LEA.HI R4, R4, R3, RZ, 0x3 ;  /* 0x0000000304047211 */ /* 0x000fe400078f18ff */
[----:B------:R-:W-:Y:S02]  /*bf70*/  LOP3.LUT R3, R169, R0, R214, 0xf6, !PT ;  /* 0x00000000a9037212 */ /* 0x000fe400078ef6d6 */
[----:B------:R-:W-:Y:S02]  /*bf80*/  LOP3.LUT R2, R156, 0x38, R2, 0xf8, !PT ;  /* 0x000000389c027812 */ /* 0x000fe400078ef802 */
[----:B------:R-:W-:Y:S02]  /*bf90*/  SHF.L.U32 R0, R4, 0xa, RZ ;  /* 0x0000000a04007819 */ /* 0x000fe400000006ff */
[----:B------:R-:W-:Y:S02]  /*bfa0*/  LOP3.LUT R2, R2, R214, RZ, 0x3c, !PT ;  /* 0x000000d602027212 */ /* 0x000fe400078e3cff */
[----:B------:R-:W-:-:S02]  /*bfb0*/  LOP3.LUT R0, R0, 0x7fffe000, RZ, 0xc0, !PT ;  /* 0x7fffe00000007812 */ /* 0x000fc400078ec0ff */
[----:B------:R-:W-:Y:S02]  /*bfc0*/  LEA R27, R3, 0x100, 0x1 ;  /* 0x00000100031b7811 */ /* 0x000fe400078e08ff */
[----:B------:R-:W-:Y:S02]  /*bfd0*/  IADD3 R0, R2, R0, R169 ;  /* 0x0000000002007210 */ /* 0x000fe40007ffe0a9 */
[----:B------:R-:W-:Y:S01]  /*bfe0*/  SHF.L.U32 R2, R30, 0x10, RZ ;  /* 0x000000101e027819 */ /* 0x000fe200000006ff */
[----:B------:R-:W1:Y:S02]  /*bff0*/  LDS.128 R8, [R27] ;  /* 0x000000001b087984 */ /* 0x000e640000000c00 */
[----:B------:R-:W-:Y:S01]  /*c000*/  IMAD.SHL.U32 R25, R0, 0x2, RZ ;  /* 0x0000000200197824 */ /* 0x000fe200078e00ff */
[----:B------:R-:W-:-:S04]  /*c010*/  LOP3.LUT R0, R29, 0xffff0000, RZ, 0xc0, !PT ;  /* 0xffff00001d007812 */ /* 0x000fc800078ec0ff */
[----:B------:R-:W2:Y:S01]  /*c020*/  LDS.128 R4, [R25+0x100] ;  /* 0x0001000019047984 */ /* 0x000ea20000000c00 */
[C---:B-1----:R-:W-:Y:S01]  /*c030*/  SHF.L.U32 R13, R8.reuse, 0x10, RZ ;  /* 0x00000010080d7819 */ /* 0x042fe200000006ff */
[----:B------:R-:W-:Y:S01]  /*c040*/  IMAD.U32 R17, R9, 0x10000, RZ ;  /* 0x0001000009117824 */ /* 0x000fe200078e00ff */
[----:B------:R-:W-:Y:S01]  /*c050*/  LOP3.LUT R16, R8, 0xffff0000, RZ, 0xc0, !PT ;  /* 0xffff000008107812 */ /* 0x000fe200078ec0ff */
[----:B------:R-:W-:Y:S01]  /*c060*/  IMAD.U32 R20, R11, 0x10000, RZ ;  /* 0x000100000b147824 */ /* 0x000fe200078e00ff */
[----:B------:R-:W-:Y:S02]  /*c070*/  SHF.L.U32 R8, R29, 0x10, RZ ;  /* 0x000000101d087819 */ /* 0x000fe400000006ff */
[----:B------:R-:W-:Y:S01]  /*c080*/  LOP3.LUT R22, R9, 0xffff0000, RZ, 0xc0, !PT ;  /* 0xffff000009167812 */ /* 0x000fe200078ec0ff */
[----:B--2---:R-:W-:Y:S01]  /*c090*/  IMAD.U32 R3, R6, 0x10000, RZ ;  /* 0x0001000006037824 */ /* 0x004fe200078e00ff */
[C---:B------:R-:W-:Y:S01]  /*c0a0*/  SHF.L.U32 R9, R10.reuse, 0x10, RZ ;  /* 0x000000100a097819 */ /* 0x040fe200000006ff */
[----:B------:R-:W-:Y:S01]  /*c0b0*/  IMAD.U32 R15, R5, 0x10000, RZ ;  /* 0x00010000050f7824 */ /* 0x000fe200078e00ff */
[----:B------:R-:W-:Y:S01]  /*c0c0*/  LOP3.LUT R12, R10, 0xffff0000, RZ, 0xc0, !PT ;  /* 0xffff00000a0c7812 */ /* 0x000fe200078ec0ff */
[----:B------:R-:W-:Y:S01]  /*c0d0*/  IMAD.U32 R14, R7, 0x10000, RZ ;  /* 0x00010000070e7824 */ /* 0x000fe200078e00ff */
[----:B------:R-:W-:-:S02]  /*c0e0*/  LOP3.LUT R21, R11, 0xffff0000, RZ, 0xc0, !PT ;  /* 0xffff00000b157812 */ /* 0x000fc400078ec0ff */
[C---:B------:R-:W-:Y:S02]  /*c0f0*/  SHF.L.U32 R10, R4.reuse, 0x10, RZ ;  /* 0x00000010040a7819 */ /* 0x040fe400000006ff */
[----:B------:R-:W-:Y:S01]  /*c100*/  LOP3.LUT R11, R4, 0xffff0000, RZ, 0xc0, !PT ;  /* 0xffff0000040b7812 */ /* 0x000fe200078ec0ff */
[-C--:B------:R-:W-:Y:S01]  /*c110*/  FMUL.FTZ R4, R8, R3.reuse ;  /* 0x0000000308047220 */ /* 0x080fe20000410000 */
[----:B------:R-:W-:Y:S01]  /*c120*/  LOP3.LUT R19, R5, 0xffff0000, RZ, 0xc0, !PT ;  /* 0xffff000005137812 */ /* 0x000fe200078ec0ff */
[----:B------:R-:W-:Y:S01]  /*c130*/  FMUL.FTZ R3, R2, R3 ;  /* 0x0000000302037220 */ /* 0x000fe20000410000 */
[----:B------:R-:W-:Y:S01]  /*c140*/  LOP3.LUT R5, R6, 0xffff0000, RZ, 0xc0, !PT ;  /* 0xffff000006057812 */ /* 0x000fe200078ec0ff */
[-C--:B------:R-:W-:Y:S01]  /*c150*/  FFMA.FTZ R41, R2, R9.reuse, -R4 ;  /* 0x0000000902297223 */ /* 0x080fe20000010804 */
[----:B------:R-:W-:Y:S01]  /*c160*/  LOP3.LUT R2, R30, 0xffff0000, RZ, 0xc0, !PT ;  /* 0xffff00001e027812 */ /* 0x000fe200078ec0ff */
[----:B------:R-:W-:Y:S01]  /*c170*/  FFMA.FTZ R40, R8, R9, R3 ;  /* 0x0000000908287223 */ /* 0x000fe20000010003 */
[----:B------:R-:W-:Y:S01]  /*c180*/  SHF.L.U32 R4, R34, 0x10, RZ ;  /* 0x0000001022047819 */ /* 0x000fe200000006ff */
[----:B------:R-:W-:Y:S01]  /*c190*/  FMUL.FTZ R6, R0, R5 ;  /* 0x0000000500067220 */ /* 0x000fe20000410000 */
[----:B------:R-:W-:Y:S01]  /*c1a0*/  LOP3.LUT R18, R7, 0xffff0000, RZ, 0xc0, !PT ;  /* 0xffff000007127812 */ /* 0x000fe200078ec0ff */
[----:B------:R-:W-:-:S02]  /*c1b0*/  IMAD.U32 R3, R35, 0x10000, RZ ;  /* 0x0001000023037824 */ /* 0x000fc400078e00ff */
[C---:B------:R-:W-:Y:S02]  /*c1c0*/  FMUL.FTZ R7, R2.reuse, R5 ;  /* 0x0000000502077220 */ /* 0x040fe40000410000 */
[----:B------:R-:W-:Y:S01]  /*c1d0*/  FFMA.FTZ R31, R2, R12, -R6 ;  /* 0x0000000c021f7223 */ /* 0x000fe20000010806 */
[----:B------:R-:W-:Y:S01]  /*c1e0*/  LOP3.LUT R6, R34, 0xffff0000, RZ, 0xc0, !PT ;  /* 0xffff000022067812 */ /* 0x000fe200078ec0ff */
[-C--:B------:R-:W-:Y:S02]  /*c1f0*/  FMUL.FTZ R2, R4, R10.reuse ;  /* 0x0000000a04027220 */ /* 0x080fe40000410000 */
[----:B------:R-:W-:Y:S01]  /*c200*/  FMUL.FTZ R5, R3, R10 ;  /* 0x0000000a03057220 */ /* 0x000fe20000410000 */
[----:B------:R-:W-:Y:S01]  /*c210*/  F2FP.BF16.PACK_AB R10, R31, R41 ;  /* 0x000000291f0a723e */ /* 0x000fe200000010ff */
[----:B------:R-:W-:Y:S01]  /*c220*/  FFMA.FTZ R28, R0, R12, R7 ;  /* 0x0000000c001c7223 */ /* 0x000fe20000010007 */
[----:B------:R-:W-:Y:S01]  /*c230*/  LOP3.LUT R0, R35, 0xffff0000, RZ, 0xc0, !PT ;  /* 0xffff000023007812 */ /* 0x000fe200078ec0ff */
[-C--:B------:R-:W-:Y:S01]  /*c240*/  FFMA.FTZ R26, R3, R13.reuse, -R2 ;  /* 0x0000000d031a7223 */ /* 0x080fe20000010802 */
[----:B------:R-:W-:Y:S01]  /*c250*/  SHF.L.U32 R3, R39, 0x10, RZ ;  /* 0x0000001027037819 */ /* 0x000fe200000006ff */
[----:B------:R-:W-:Y:S01]  /*c260*/  FFMA.FTZ R24, R4, R13, R5 ;  /* 0x0000000d04187223 */ /* 0x000fe20000010005 */
[----:B------:R-:W-:Y:S01]  /*c270*/  SHF.L.U32 R5, R37, 0x10, RZ ;  /* 0x0000001025057819 */ /* 0x000fe200000006ff */
[----:B------:R-:W-:-:S02]  /*c280*/  FMUL.FTZ R4, R6, R11 ;  /* 0x0000000b06047220 */ /* 0x000fc40000410000 */
[----:B------:R-:W-:Y:S02]  /*c290*/  IMAD.U32 R2, R36, 0x10000, RZ ;  /* 0x0001000024027824 */ /* 0x000fe400078e00ff */
[C---:B------:R-:W-:Y:S02]  /*c2a0*/  FMUL.FTZ R9, R0.reuse, R11 ;  /* 0x0000000b00097220 */ /* 0x040fe40000410000 */
[----:B------:R-:W-:Y:S02]  /*c2b0*/  FFMA.FTZ R23, R0, R16, -R4 ;  /* 0x0000001000177223 */ /* 0x000fe40000010804 */
[----:B------:R-:W-:Y:S02]  /*c2c0*/  IMAD.U32 R0, R38, 0x10000, RZ ;  /* 0x0001000026007824 */ /* 0x000fe400078e00ff */
[----:B------:R-:W-:Y:S02]  /*c2d0*/  FMUL.FTZ R7, R3, R15 ;  /* 0x0000000f03077220 */ /* 0x000fe40000410000 */
[----:B------:R-:W-:-:S02]  /*c2e0*/  FMUL.FTZ R4, R5, R14 ;  /* 0x0000000e05047220 */ /* 0x000fc40000410000 */
[----:B------:R-:W-:Y:S02]  /*c2f0*/  FMUL.FTZ R8, R2, R15 ;  /* 0x0000000f02087220 */ /* 0x000fe40000410000 */
[----:B------:R-:W-:Y:S02]  /*c300*/  FFMA.FTZ R16, R6, R16, R9 ;  /* 0x0000001006107223 */ /* 0x000fe40000010009 */
[-C--:B------:R-:W-:Y:S01]  /*c310*/  FFMA.FTZ R13, R2, R17.reuse, R7 ;  /* 0x00000011020d7223 */ /* 0x080fe20000010007 */
[----:B------:R-:W-:Y:S01]  /*c320*/  LOP3.LUT R2, R36, 0xffff0000, RZ, 0xc0, !PT ;  /* 0xffff000024027812 */ /* 0x000fe200078ec0ff */
[C---:B------:R-:W-:Y:S02]  /*c330*/  FMUL.FTZ R6, R0.reuse, R14 ;  /* 0x0000000e00067220 */ /* 0x040fe40000410000 */
[-C--:B------:R-:W-:Y:S01]  /*c340*/  FFMA.FTZ R11, R0, R20.reuse, -R4 ;  /* 0x00000014000b7223 */ /* 0x080fe20000010804 */
[----:B------:R-:W-:Y:S01]  /*c350*/  LOP3.LUT R0, R37, 0xffff0000, RZ, 0xc0, !PT ;  /* 0xffff000025007812 */ /* 0x000fe200078ec0ff */
[----:B------:R-:W-:Y:S01]  /*c360*/  FFMA.FTZ R15, R3, R17, -R8 ;  /* 0x00000011030f7223 */ /* 0x000fe20000010808 */
[----:B------:R-:W-:Y:S01]  /*c370*/  LOP3.LUT R4, R39, 0xffff0000, RZ, 0xc0, !PT ;  /* 0xffff000027047812 */ /* 0x000fe200078ec0ff */
[----:B------:R-:W-:Y:S01]  /*c380*/  FFMA.FTZ R12, R5, R20, R6 ;  /* 0x00000014050c7223 */ /* 0x000fe20000010006 */
[----:B------:R-:W-:Y:S01]  /*c390*/  LOP3.LUT R3, R38, 0xffff0000, RZ, 0xc0, !PT ;  /* 0xffff000026037812 */ /* 0x000fe200078ec0ff */
[----:B------:R-:W-:-:S02]  /*c3a0*/  FMUL.FTZ R8, R2, R19 ;  /* 0x0000001302087220 */ /* 0x000fc40000410000 */
[-C--:B------:R-:W-:Y:S02]  /*c3b0*/  FMUL.FTZ R6, R0, R18.reuse ;  /* 0x0000001200067220 */ /* 0x080fe40000410000 */
[C---:B------:R-:W-:Y:S02]  /*c3c0*/  FMUL.FTZ R7, R4.reuse, R19 ;  /* 0x0000001304077220 */ /* 0x040fe40000410000 */
[----:B------:R-:W-:Y:S02]  /*c3d0*/  FMUL.FTZ R5, R3, R18 ;  /* 0x0000001203057220 */ /* 0x000fe40000410000 */
        /* <DEDUP_REMOVED lines=10> */
[----:B------:R1:W-:Y:S01]  /*c480*/  STS.128 [R27], R8 ;  /* 0x000000081b007388 */ /* 0x0003e20000000c00 */
[----:B------:R-:W-:-:S05]  /*c490*/  F2FP.BF16.PACK_AB R7, R0, R12 ;  /* 0x0000000c0007723e */ /* 0x000fca00000010ff */
[----:B------:R1:W-:Y:S02]  /*c4a0*/  STS.128 [R25+0x100], R4 ;  /* 0x0001000419007388 */ /* 0x0003e40000000c00 */
.L_x_328:
[----:B------:R-:W-:Y:S05]  /*c4b0*/  BSYNC B0 ;  /* 0x0000000000007941 */ /* 0x000fea0003800000 */
.L_x_327:
[----:B------:R-:W-:Y:S01]  /*c4c0*/  IADD3 R2, R229, 0x40, RZ ;  /* 0x00000040e5027810 */ /* 0x000fe20007ffe0ff */
[----:B------:R-:W-:Y:S03]  /*c4d0*/  BSSY B0, `(.L_x_329) ;  /* 0x0000062000007945 */ /* 0x000fe60003800000 */
[----:B------:R-:W-:-:S13]  /*c4e0*/  ISETP.GE.OR P1, PT, R2, R42, P0 ;  /* 0x0000002a0200720c */ /* 0x000fda0000726670 */
[----:B------:R-:W-:Y:S05]  /*c4f0*/  @P1 BRA `(.L_x_330) ;  /* 0x000005f000001947 */ /* 0x000fea0003800000 */
[----:B------:R-:W-:Y:S01]  /*c500*/  SHF.R.S32.HI R0, RZ, 0x1f, R2 ;  /* 0x0000001fff007819 */ /* 0x000fe20000011402 */
[----:B------:R-:W-:Y:S01]  /*c510*/  IMAD.MOV.U32 R3, RZ, RZ, c[0x0][0x27c] ;  /* 0x00009f00ff037624 */ /* 0x000fe200078e00ff */
[----:B-1----:R-:W-:Y:S02]  /*c520*/  SHF.R.U32.HI R6, RZ, 0x3, R146 ;  /* 0x00000003ff067819 */ /* 0x002fe40000011692 */
[----:B------:R-:W-:Y:S02]  /*c530*/  LEA.HI R0, R0, R2, RZ, 0x3 ;  /* 0x0000000200007211 */ /* 0x000fe400078f18ff */
[----:B------:R-:W-:Y:S02]  /*c540*/  LEA.HI R3, R3, R249, RZ, 0x1d ;  /* 0x000000f903037211 */ /* 0x000fe400078fe8ff */
[----:B------:R-:W-:Y:S01]  /*c550*/  LOP3.LUT R2, R146, 0x38, R32, 0xf8, !PT ;  /* 0x0000003892027812 */ /* 0x000fe200078ef820 */
[----:B------:R-:W-:Y:S01]  /*c560*/  IMAD.SHL.U32 R0, R0, 0x40, RZ ;  /* 0x0000004000007824 */ /* 0x000fe200078e00ff */
[----:B------:R-:W-:-:S02]  /*c570*/  SHF.R.S32.HI R5, RZ, 0x1f, R3 ;  /* 0x0000001fff057819 */ /* 0x000fc40000011403 */
[----:B------:R-:W-:Y:S02]  /*c580*/  SHF.L.U32 R4, R3, 0x3, RZ ;  /* 0x0000000303047819 */ /* 0x000fe400000006ff */
[----:B------:R-:W-:Y:S02]  /*c590*/  LEA.HI R3, R5, R3, RZ, 0x3 ;  /* 0x0000000305037211 */ /* 0x000fe400078f18ff */
[----:B------:R-:W-:Y:S02]  /*c5a0*/  LOP3.LUT R0, R0, 0xfffffe00, RZ, 0xc0, !PT ;  /* 0xfffffe0000007812 */ /* 0x000fe400078ec0ff */
[----:B------:R-:W-:Y:S01]  /*c5b0*/  LOP3.LUT R4, R146, 0x38, R4, 0xf8, !PT ;  /* 0x0000003892047812 */ /* 0x000fe200078ef804 */
[----:B------:R-:W-:Y:S01]  /*c5c0*/  IMAD.SHL.U32 R3, R3, 0x400, RZ ;  /* 0x0000040003037824 */ /* 0x000fe200078e00ff */
[----:B------:R-:W-:Y:S02]  /*c5d0*/  LOP3.LUT R2, R0, R2, R6, 0xf6, !PT ;  /* 0x0000000200027212 */ /* 0x000fe400078ef606 */
[----:B------:R-:W-:-:S02]  /*c5e0*/  LOP3.LUT R4, R4, R6, RZ, 0x3c, !PT ;  /* 0x0000000604047212 */ /* 0x000fc400078e3cff */
[----:B------:R-:W-:Y:S02]  /*c5f0*/  LEA R27, R2, 0x100, 0x1 ;  /* 0x00000100021b7811 */ /* 0x000fe400078e08ff */
[----:B------:R-:W-:-:S03]  /*c600*/  LOP3.LUT R2, R3, 0x7fffe000, RZ, 0xc0, !PT ;  /* 0x7fffe00003027812 */ /* 0x000fc600078ec0ff */
[----:B------:R-:W1:Y:S01]  /*c610*/  LDS.128 R8, [R27] ;  /* 0x000000001b087984 */ /* 0x000e620000000c00 */
[----:B------:R-:W-:Y:S02]  /*c620*/  IADD3 R2, R4, R2, R0 ;  /* 0x0000000204027210 */ /* 0x000fe40007ffe000 */
[----:B------:R-:W-:-:S03]  /*c630*/  LOP3.LUT R0, R29, 0xffff0000, RZ, 0xc0, !PT ;  /* 0xffff00001d007812 */ /* 0x000fc600078ec0ff */
[----:B------:R-:W-:Y:S02]  /*c640*/  IMAD.SHL.U32 R25, R2, 0x2, RZ ;  /* 0x0000000202197824 */ /* 0x000fe400078e00ff */
[----:B------:R-:W-:-:S03]  /*c650*/  IMAD.U32 R2, R30, 0x10000, RZ ;  /* 0x000100001e027824 */ /* 0x000fc600078e00ff */
[----:B------:R-:W2:Y:S01]  /*c660*/  LDS.128 R4, [R25+0x100] ;  /* 0x0001000019047984 */ /* 0x000ea20000000c00 */
[C---:B-1----:R-:W-:Y:S01]  /*c670*/  SHF.L.U32 R13, R8.reuse, 0x10, RZ ;  /* 0x00000010080d7819 */ /* 0x042fe200000006ff */
[----:B------:R-:W-:Y:S01]  /*c680*/  IMAD.U32 R17, R9, 0x10000, RZ ;  /* 0x0001000009117824 */ /* 0x000fe200078e00ff */
[----:B------:R-:W-:Y:S01]  /*c690*/  LOP3.LUT R16, R8, 0xffff0000, RZ, 0xc0, !PT ;  /* 0xffff000008107812 */ /* 0x000fe200078ec0ff */
[----:B------:R-:W-:Y:S01]  /*c6a0*/  IMAD.U32 R8, R29, 0x10000, RZ ;  /* 0x000100001d087824 */ /* 0x000fe200078e00ff */
[----:B------:R-:W-:Y:S01]  /*c6b0*/  LOP3.LUT R22, R9, 0xffff0000, RZ, 0xc0, !PT ;  /* 0xffff000009167812 */ /* 0x000fe200078ec0ff */
[C---:B------:R-:W-:Y:S01]  /*c6c0*/  IMAD.U32 R9, R10.reuse, 0x10000, RZ ;  /* 0x000100000a097824 */ /* 0x040fe200078e00ff */
[----:B------:R-:W-:Y:S02]  /*c6d0*/  LOP3.LUT R12, R10, 0xffff0000, RZ, 0xc0, !PT ;  /* 0xffff00000a0c7812 */ /* 0x000fe400078ec0ff */
[C---:B------:R-:W-:Y:S02]  /*c6e0*/  SHF.L.U32 R20, R11.reuse, 0x10, RZ ;  /* 0x000000100b147819 */ /* 0x040fe400000006ff */
[----:B------:R-:W-:Y:S01]  /*c6f0*/  LOP3.LUT R21, R11, 0xffff0000, RZ, 0xc0, !PT ;  /* 0xffff00000b157812 */ /* 0x000fe200078ec0ff */
[----:B--2---:R-:W-:Y:S01]  /*c700*/  IMAD.U32 R10, R4, 0x10000, RZ ;  /* 0x00010000040a7824 */ /* 0x004fe200078e00ff */
[----:B------:R-:W-:-:S02]  /*c710*/  SHF.L.U32 R3, R6, 0x10, RZ ;  /* 0x0000001006037819 */ /* 0x000fc400000006ff */
[----:B------:R-:W-:Y:S02]  /*c720*/  LOP3.LUT R11, R4, 0xffff0000, RZ, 0xc0, !PT ;  /* 0xffff0000040b7812 */ /* 0x000fe400078ec0ff */
[C---:B------:R-:W-:Y:S01]  /*c730*/  SHF.L.U32 R15, R5.reuse, 0x10, RZ ;  /* 0x00000010050f7819 */ /* 0x040fe200000006ff */
        /* <DEDUP_REMOVED lines=8> */
[-C--:B------:R-:W-:Y:S01]  /*c7c0*/  FMUL.FTZ R6, R0, R5.reuse ;  /* 0x0000000500067220 */ /* 0x080fe20000410000 */
[C---:B------:R-:W-:Y:S01]  /*c7d0*/  SHF.L.U32 R14, R7.reuse, 0x10, RZ ;  /* 0x00000010070e7819 */ /* 0x040fe200000006ff */
[----:B------:R-:W-:Y:S01]  /*c7e0*/  IMAD.U32 R4, R34, 0x10000, RZ ;  /* 0x0001000022047824 */ /* 0x000fe200078e00ff */
[----:B------:R-:W-:Y:S01]  /*c7f0*/  LOP3.LUT R18, R7, 0xffff0000, RZ, 0xc0, !PT ;  /* 0xffff000007127812 */ /* 0x000fe200078ec0ff */
[----:B------:R-:W-:-:S02]  /*c800*/  FMUL.FTZ R7, R2, R5 ;  /* 0x0000000502077220 */ /* 0x000fc40000410000 */
[----:B------:R-:W-:Y:S01]  /*c810*/  FFMA.FTZ R31, R2, R12, -R6 ;  /* 0x0000000c021f7223 */ /* 0x000fe20000010806 */
[----:B------:R-:W-:Y:S01]  /*c820*/  LOP3.LUT R6, R34, 0xffff0000, RZ, 0xc0, !PT ;  /* 0xffff000022067812 */ /* 0x000fe200078ec0ff */
[-C--:B------:R-:W-:Y:S02]  /*c830*/  FMUL.FTZ R5, R3, R10.reuse ;  /* 0x0000000a03057220 */ /* 0x080fe40000410000 */
[----:B------:R-:W-:Y:S01]  /*c840*/  FMUL.FTZ R2, R4, R10 ;  /* 0x0000000a04027220 */ /* 0x000fe20000410000 */
[----:B------:R-:W-:Y:S01]  /*c850*/  F2FP.BF16.PACK_AB R10, R31, R41 ;  /* 0x000000291f0a723e */ /* 0x000fe200000010ff */
[----:B------:R-:W-:Y:S01]  /*c860*/  FFMA.FTZ R28, R0, R12, R7 ;  /* 0x0000000c001c7223 */ /* 0x000fe20000010007 */
[----:B------:R-:W-:Y:S01]  /*c870*/  LOP3.LUT R0, R35, 0xffff0000, RZ, 0xc0, !PT ;  /* 0xffff000023007812 */ /* 0x000fe200078ec0ff */
[----:B------:R-:W-:Y:S02]  /*c880*/  FFMA.FTZ R24, R4, R13, R5 ;  /* 0x0000000d04187223 */ /* 0x000fe40000010005 */
[----:B------:R-:W-:-:S02]  /*c890*/  FMUL.FTZ R4, R6, R11 ;  /* 0x0000000b06047220 */ /* 0x000fc40000410000 */
[----:B------:R-:W-:Y:S01]  /*c8a0*/  FFMA.FTZ R26, R3, R13, -R2 ;  /* 0x0000000d031a7223 */ /* 0x000fe20000010802 */
[----:B------:R-:W-:Y:S01]  /*c8b0*/  SHF.L.U32 R2, R36, 0x10, RZ ;  /* 0x0000001024027819 */ /* 0x000fe200000006ff */
[----:B------:R-:W-:Y:S02]  /*c8c0*/  IMAD.U32 R3, R39, 0x10000, RZ ;  /* 0x0001000027037824 */ /* 0x000fe400078e00ff */
[----:B------:R-:W-:Y:S02]  /*c8d0*/  IMAD.U32 R5, R37, 0x10000, RZ ;  /* 0x0001000025057824 */ /* 0x000fe400078e00ff */
[C---:B------:R-:W-:Y:S02]  /*c8e0*/  FMUL.FTZ R9, R0.reuse, R11 ;  /* 0x0000000b00097220 */ /* 0x040fe40000410000 */
[----:B------:R-:W-:Y:S01]  /*c8f0*/  FFMA.FTZ R23, R0, R16, -R4 ;  /* 0x0000001000177223 */ /* 0x000fe20000010804 */
[----:B------:R-:W-:Y:S01]  /*c900*/  SHF.L.U32 R0, R38, 0x10, RZ ;  /* 0x0000001026007819 */ /* 0x000fe200000006ff */
[----:B------:R-:W-:-:S02]  /*c910*/  FMUL.FTZ R7, R3, R15 ;  /* 0x0000000f03077220 */ /* 0x000fc40000410000 */
[----:B------:R-:W-:Y:S02]  /*c920*/  FMUL.FTZ R4, R5, R14 ;  /* 0x0000000e05047220 */ /* 0x000fe40000410000 */
        /* <DEDUP_REMOVED lines=28> */
.L_x_330:
[----:B------:R-:W-:Y:S05]  /*caf0*/  BSYNC B0 ;  /* 0x0000000000007941 */ /* 0x000fea0003800000 */
.L_x_329:
[----:B------:R-:W-:-:S04]  /*cb00*/  IADD3 R2, R229, 0x60, RZ ;  /* 0x00000060e5027810 */ /* 0x000fc80007ffe0ff */
        /* <DEDUP_REMOVED lines=97> */
.L_x_320:
[----:B------:R-:W-:Y:S05]  /*d120*/  BSYNC B2 ;  /* 0x0000000000027941 */ /* 0x000fea0003800000 */
.L_x_304:
[----:B------:R-:W2:Y:S01]  /*d130*/  S2R R250, SR_TID.X ;  /* 0x0000000000fa7919 */ /* 0x000ea20000002100 */
[----:B------:R-:W-:Y:S01]  /*d140*/  MOV R3, 0x40 ;  /* 0x0000004000037802 */ /* 0x000fe20000000f00 */
[----:B-1----:R-:W-:Y:S01]  /*d150*/  IMAD.WIDE.U32 R6, R148, c[0x0][0x208], RZ ;  /* 0x0000820094067a25 */ /* 0x002fe200078e00ff */
[----:B------:R-:W-:Y:S01]  /*d160*/  MOV R15, c[0x0][0x208] ;  /* 0x00008200000f7a02 */ /* 0x000fe20000000f00 */
[----:B------:R-:W-:Y:S01]  /*d170*/  BAR.SYNC.DEFER_BLOCKING 0x0 ;  /* 0x0000000000007b1d */ /* 0x000fe20000010000 */
[----:B------:R-:W-:Y:S02]  /*d180*/  MOV R11, 0x6 ;  /* 0x00000006000b7802 */ /* 0x000fe40000000f00 */
[C---:B------:R-:W-:Y:S02]  /*d190*/  SHF.L.U32 R12, R15.reuse, 0x6, RZ ;  /* 0x000000060f0c7819 */ /* 0x040fe400000006ff */
[----:B------:R-:W-:Y:S01]  /*d1a0*/  SHF.L.U64.HI R11, R15, R11, c[0x0][0x20c] ;  /* 0x000083000f0b7619 */ /* 0x000fe2000001020b */
[----:B------:R-:W-:Y:S01]  /*d1b0*/  BSSY B0, `(.L_x_331) ;  /* 0x00001a5000007945 */ /* 0x000fe20003800000 */
[----:B------:R-:W-:-:S02]  /*d1c0*/  LOP3.LUT P3, RZ, R249, 0x2, RZ, 0xc0, !PT ;  /* 0x00000002f9ff7812 */ /* 0x000fc4000786c0ff */
[----:B------:R-:W-:Y:S02]  /*d1d0*/  IADD3 R206, R201, 0x20, RZ ;  /* 0x00000020c9ce7810 */ /* 0x000fe40007ffe0ff */
[----:B------:R-:W-:Y:S02]  /*d1e0*/  ISETP.NE.AND P5, PT, R44, RZ, PT ;  /* 0x000000ff2c00720c */ /* 0x000fe40003fa5270 */
[-C--:B--2---:R-:W-:Y:S02]  /*d1f0*/  LEA.HI R0, R216, R250.reuse, RZ, 0x4 ;  /* 0x000000fad8007211 */ /* 0x084fe400078f20ff */
[----:B------:R-:W-:Y:S02]  /*d200*/  ISETP.GT.AND P4, PT, R250, 0x7f, PT ;  /* 0x0000007ffa00780c */ /* 0x000fe40003f84270 */
[----:B------:R-:W-:Y:S01]  /*d210*/  LOP3.LUT R0, R0, 0xfffffff0, RZ, 0xc0, !PT ;  /* 0xfffffff000007812 */ /* 0x000fe200078ec0ff */
[----:B------:R-:W-:Y:S03]  /*d220*/  LDSM.16.M88.4 R132, [R207] ;  /* 0x00000000cf84783b */ /* 0x000fe60000000200 */
[----:B------:R-:W-:Y:S01]  /*d230*/  IADD3 R0, -R0, R250, RZ ;  /* 0x000000fa00007210 */ /* 0x000fe20007ffe1ff */
[----:B------:R-:W-:Y:S03]  /*d240*/  LDSM.16.M88.4 R176, [R207+0x4000] ;  /* 0x00400000cfb0783b */ /* 0x000fe60000000200 */
[----:B------:R-:W-:-:S03]  /*d250*/  SHF.R.S32.HI R2, RZ, 0x1f, R0 ;  /* 0x0000001fff027819 */ /* 0x000fc60000011400 */
[----:B------:R-:W-:Y:S02]  /*d260*/  @!P4 MOV R14, c[0x0][0x20c] ;  /* 0x00008300000eca02 */ /* 0x000fe40000000f00 */
[----:B------:R-:W-:-:S04]  /*d270*/  LEA.HI R2, R2, R0, RZ, 0x3 ;  /* 0x0000000002027211 */ /* 0x000fc800078f18ff */
[----:B------:R-:W-:-:S04]  /*d280*/  LOP3.LUT R2, R2, 0xfffffff8, RZ, 0xc0, !PT ;  /* 0xfffffff802027812 */ /* 0x000fc800078ec0ff */
[----:B------:R-:W-:Y:S02]  /*d290*/  IADD3 R0, R0, -R2, RZ ;  /* 0x8000000200007210 */ /* 0x000fe40007ffe0ff */
[----:B------:R-:W-:Y:S02]  /*d2a0*/  MOV R2, 0x20 ;  /* 0x0000002000027802 */ /* 0x000fe40000000f00 */
[C---:B------:R-:W-:Y:S02]  /*d2b0*/  LOP3.LUT P1, RZ, R0.reuse, 0x2, RZ, 0xc0, !PT ;  /* 0x0000000200ff7812 */ /* 0x040fe4000782c0ff */
[----:B------:R-:W-:Y:S01]  /*d2c0*/  LOP3.LUT P0, RZ, R0, 0x4, RZ, 0xc0, !PT ;  /* 0x0000000400ff7812 */ /* 0x000fe2000780c0ff */
[----:B------:R-:W-:Y:S01]  /*d2d0*/  IMAD R0, R43, c[0x0][0x208], RZ ;  /* 0x000082002b007a24 */ /* 0x000fe200078e02ff */
[----:B------:R-:W-:Y:S02]  /*d2e0*/  SEL R2, R2, 0xffffffe0, !P1 ;  /* 0xffffffe002027807 */ /* 0x000fe40004800000 */
[----:B------:R-:W-:Y:S01]  /*d2f0*/  SEL R3, R3, 0xffffffc0, !P0 ;  /* 0xffffffc003037807 */ /* 0x000fe20004000000 */
[----:B------:R-:W-:Y:S01]  /*d300*/  IMAD R4, R148, c[0x0][0x20c], R0 ;  /* 0x0000830094047a24 */ /* 0x000fe200078e0200 */
[----:B------:R-:W-:-:S02]  /*d310*/  IADD3 R0, R207, R2, RZ ;  /* 0x00000002cf007210 */ /* 0x000fc40007ffe0ff */
[-C--:B------:R-:W-:Y:S02]  /*d320*/  IADD3 R2, R207, R3.reuse, RZ ;  /* 0x00000003cf027210 */ /* 0x080fe40007ffe0ff */
[----:B------:R-:W-:Y:S01]  /*d330*/  IADD3 R3, R0, R3, RZ ;  /* 0x0000000300037210 */ /* 0x000fe20007ffe0ff */
[----:B------:R-:W-:Y:S01]  /*d340*/  LDSM.16.M88.4 R136, [R0] ;  /* 0x000000000088783b */ /* 0x000fe20000000200 */
[----:B------:R-:W-:-:S03]  /*d350*/  IADD3 R7, R7, R4, RZ ;  /* 0x0000000407077210 */ /* 0x000fc60007ffe0ff */
[----:B------:R1:W-:Y:S04]  /*d360*/  LDSM.16.M88.4 R180, [R0+0x4000] ;  /* 0x0040000000b4783b */ /* 0x0003e80000000200 */
[----:B------:R-:W-:Y:S04]  /*d370*/  LDSM.16.M88.4 R156, [R2] ;  /* 0x00000000029c783b */ /* 0x000fe80000000200 */
[----:B------:R2:W-:Y:S04]  /*d380*/  LDSM.16.M88.4 R188, [R2+0x4000] ;  /* 0x0040000002bc783b */ /* 0x0005e80000000200 */
[----:B------:R-:W-:Y:S04]  /*d390*/  LDSM.16.M88.4 R168, [R3] ;  /* 0x0000000003a8783b */ /* 0x000fe80000000200 */
[----:B------:R3:W-:Y:S04]  /*d3a0*/  LDSM.16.M88.4 R192, [R3+0x4000] ;  /* 0x0040000003c0783b */ /* 0x0007e80000000200 */
[----:B------:R-:W-:Y:S01]  /*d3b0*/  BAR.SYNC.DEFER_BLOCKING 0x0 ;  /* 0x0000000000007b1d */ /* 0x000fe20000010000 */
[----:B-1----:R-:W-:Y:S01]  /*d3c0*/  IMAD R0, R7, 0x70, RZ ;  /* 0x0000007007007824 */ /* 0x002fe200078e02ff */
[----:B--2---:R-:W-:-:S02]  /*d3d0*/  MOV R2, R246 ;  /* 0x000000f600027202 */ /* 0x004fc40000000f00 */
[----:B---3--:R-:W-:-:S05]  /*d3e0*/  MOV R3, R248 ;  /* 0x000000f800037202 */ /* 0x008fca0000000f00 */
[----:B------:R-:W-:Y:S01]  /*d3f0*/  IMAD.WIDE.U32 R4, R6, 0x70, R2 ;  /* 0x0000007006047825 */ /* 0x000fe200078e0002 */
[----:B------:R-:W-:-:S04]  /*d400*/  DEPBAR.LE SB0, 0x0 ;  /* 0x000080000000791a */ /* 0x000fc80000000000 */
[----:B------:R-:W-:Y:S01]  /*d410*/  BAR.SYNC.DEFER_BLOCKING 0x0 ;  /* 0x0000000000007b1d */ /* 0x000fe20000010000 */
[----:B------:R-:W-:Y:S02]  /*d420*/  LEA R2, P0, R4, c[0x0][0x1f8], 0x1 ;  /* 0x00007e0004027a11 */ /* 0x000fe400078008ff */
[----:B------:R-:W-:Y:S02]  /*d430*/  IADD3 R0, R5, R0, RZ ;  /* 0x0000000005007210 */ /* 0x000fe40007ffe0ff */
[----:B------:R-:W-:Y:S02]  /*d440*/  IADD3 R8, P1, R12, R2, RZ ;  /* 0x000000020c087210 */ /* 0x000fe40007f3e0ff */
[----:B------:R-:W-:Y:S02]  /*d450*/  LEA.HI.X R3, R4, c[0x0][0x1fc], R0, 0x1, P0 ;  /* 0x00007f0004037a11 */ /* 0x000fe400000f0c00 */
[----:B------:R-:W-:Y:S02]  /*d460*/  SEL R5, RZ, 0x2, P6 ;  /* 0x00000002ff057807 */ /* 0x000fe40003000000 */
[----:B------:R-:W-:-:S02]  /*d470*/  IADD3 R6, P0, R8, R12, RZ ;  /* 0x0000000c08067210 */ /* 0x000fc40007f1e0ff */
[----:B------:R-:W-:Y:S02]  /*d480*/  IADD3.X R9, R11, R3, RZ, P1, !PT ;  /* 0x000000030b097210 */ /* 0x000fe40000ffe4ff */
[----:B------:R-:W-:Y:S02]  /*d490*/  IADD3 R12, P2, P1, R12, 0x80, R2 ;  /* 0x000000800c0c7810 */ /* 0x000fe4000795e002 */
[----:B------:R-:W-:Y:S02]  /*d4a0*/  IADD3 R5, R46, R5, RZ ;  /* 0x000000052e057210 */ /* 0x000fe40007ffe0ff */
[----:B------:R-:W-:Y:S02]  /*d4b0*/  IADD3.X R7, R9, R11, RZ, P0, !PT ;  /* 0x0000000b09077210 */ /* 0x000fe400007fe4ff */
[----:B------:R-:W-:Y:S02]  /*d4c0*/  @!P4 LEA R10, P0, R15, R6, 0x6 ;  /* 0x000000060f0ac211 */ /* 0x000fe400078030ff */
[----:B------:R-:W-:Y:S01]  /*d4d0*/  IADD3.X R13, R11, RZ, R3, P2, P1 ;  /* 0x000000ff0b0d7210 */ /* 0x000fe200017e2403 */
[----:B------:R-:W1:Y:S01]  /*d4e0*/  LDSM.16.M88.4 R20, [R201] ;  /* 0x00000000c914783b */ /* 0x000e620000000200 */
[----:B------:R-:W-:-:S02]  /*d4f0*/  IADD3 R4, R45, R172, -R229 ;  /* 0x000000ac2d047210 */ /* 0x000fc40007ffe8e5 */
[----:B------:R-:W-:Y:S01]  /*d500*/  LOP3.LUT P1, RZ, R5, 0x1, RZ, 0xc0, !PT ;  /* 0x0000000105ff7812 */ /* 0x000fe2000782c0ff */
[----:B------:R-:W2:Y:S01]  /*d510*/  LDSM.16.M88.4 R28, [R201+0x800] ;  /* 0x00080000c91c783b */ /* 0x000ea20000000200 */
[----:B------:R-:W-:Y:S02]  /*d520*/  @!P4 LEA.HI.X R11, R15, R7, R14, 0x6, P0 ;  /* 0x000000070f0bc211 */ /* 0x000fe400000f340e */
[----:B------:R-:W-:Y:S01]  /*d530*/  ISETP.LT.OR P0, PT, R4, 0x1, !P1 ;  /* 0x000000010400780c */ /* 0x000fe20004f01670 */
[----:B------:R-:W-:Y:S01]  /*d540*/  LDSM.16.M88.4 R40, [R201+0x1000] ;  /* 0x00100000c928783b */ /* 0x000fe20000000200 */
[----:B------:R-:W-:Y:S02]  /*d550*/  MOV R0, R206 ;  /* 0x000000ce00007202 */ /* 0x000fe40000000f00 */
[----:B------:R-:W-:Y:S01]  /*d560*/  @P3 IADD3 R0, R201, -0x20, RZ ;  /* 0xffffffe0c9003810 */ /* 0x000fe20007ffe0ff */
[----:B------:R-:W-:Y:S01]  /*d570*/  LDSM.16.M88.4 R44, [R201+0x1800] ;  /* 0x00180000c92c783b */ /* 0x000fe20000000200 */
[----:B------:R-:W-:-:S02]  /*d580*/  LOP3.LUT P2, RZ, R5, 0x2, RZ, 0xc0, !PT ;  /* 0x0000000205ff7812 */ /* 0x000fc4000784c0ff */
[----:B------:R-:W-:Y:S01]  /*d590*/  @P3 IADD3 R206, R201, -0x20, RZ ;  /* 0xffffffe0c9ce3810 */ /* 0x000fe20007ffe0ff */
[----:B------:R-:W3:Y:S04]  /*d5a0*/  LDSM.16.M88.4 R36, [R0] ;  /* 0x000000000024783b */ /* 0x000ee80000000200 */
[----:B------:R-:W4:Y:S04]  /*d5b0*/  LDSM.16.M88.4 R48, [R0+0x800] ;  /* 0x000800000030783b */ /* 0x000f280000000200 */
[----:B------:R-:W-:Y:S04]  /*d5c0*/  LDSM.16.M88.4 R60, [R0+0x1000] ;  /* 0x00100000003c783b */ /* 0x000fe80000000200 */
[----:B------:R-:W-:Y:S04]  /*d5d0*/  LDSM.16.M88.4 R56, [R0+0x1800] ;  /* 0x001800000038783b */ /* 0x000fe80000000200 */
[----:B------:R-:W-:Y:S04]  /*d5e0*/  LDSM.16.M88.4 R88, [R0+0x2000] ;  /* 0x002000000058783b */ /* 0x000fe80000000200 */
[----:B------:R-:W-:Y:S04]  /*d5f0*/  LDSM.16.M88.4 R120, [R0+0x2800] ;  /* 0x002800000078783b */ /* 0x000fe80000000200 */
[----:B------:R3:W-:Y:S01]  /*d600*/  LDSM.16.M88.4 R116, [R0+0x3000] ;  /* 0x003000000074783b */ /* 0x0007e20000000200 */
[C---:B-1----:R-:W-:Y:S03]  /*d610*/  HMMA.16816.F32.BF16 R24, R132.reuse, R20, RZ ;  /* 0x000000148418723c */ /* 0x042fe600000418ff */
[----:B------:R-:W1:Y:S04]  /*d620*/  LDSM.16.M88.4 R52, [R201+0x2000] ;  /* 0x00200000c934783b */ /* 0x000e680000000200 */
[----:B------:R-:W-:Y:S01]  /*d630*/  LDSM.16.M88.4 R64, [R201+0x2800] ;  /* 0x00280000c940783b */ /* 0x000fe20000000200 */
[C---:B------:R-:W-:Y:S03]  /*d640*/  HMMA.16816.F32.BF16 R20, R132.reuse, R22, RZ ;  /* 0x000000168414723c */ /* 0x040fe600000418ff */
[----:B------:R-:W1:Y:S04]  /*d650*/  LDSM.16.M88.4 R76, [R201+0x3000] ;  /* 0x00300000c94c783b */ /* 0x000e680000000200 */
[----:B------:R-:W-:Y:S01]  /*d660*/  @!PT LDS RZ, [RZ] ;  /* 0x00000000fffff984 */ /* 0x000fe20000000800 */
[----:B------:R-:W-:Y:S01]  /*d670*/  @!PT LDS RZ, [RZ] ;  /* 0x00000000fffff984 */ /* 0x000fe20000000800 */
[----:B------:R-:W-:Y:S01]  /*d680*/  @!PT LDS RZ, [RZ] ;  /* 0x00000000fffff984 */ /* 0x000fe20000000800 */
[----:B------:R1:W-:Y:S01]  /*d690*/  LDGSTS.E.BYPASS.LTC128B.128 [R208+0x100], [R2.64], !P0 ;  /* 0x0010000002d07fae */ /* 0x0003e2000c101d4a */
[C---:B------:R-:W-:Y:S01]  /*d6a0*/  ISETP.LT.OR P0, PT, R4.reuse, 0x1, !P2 ;  /* 0x000000010400780c */ /* 0x040fe20005701670 */
[----:B--2---:R-:W-:Y:S08]  /*d6b0*/  HMMA.16816.F32.BF16 R16, R132, R28, RZ ;  /* 0x0000001c8410723c */ /* 0x004ff000000418ff */
[----:B---3--:R-:W-:Y:S04]  /*d6c0*/  HMMA.16816.F32.BF16 R80, R136, R36, R24 ;  /* 0x000000248850723c */ /* 0x008fe80000041818 */
[----:B------:R1:W-:Y:S01]  /*d6d0*/  LDGSTS.E.BYPASS.LTC128B.128 [R208+0x3900], [R2.64+0x80], !P0 ;  /* 0x0390008002d07fae */ /* 0x0003e2000c101d4a */
[----:B------:R-:W-:-:S02]  /*d6e0*/  ISETP.LT.OR P0, PT, R4, 0x21, !P1 ;  /* 0x000000210400780c */ /* 0x000fc40004f01670 */
[C---:B------:R-:W-:Y:S01]  /*d6f0*/  ISETP.LT.OR P1, PT, R4.reuse, 0x41, !P1 ;  /* 0x000000410400780c */ /* 0x040fe20004f21670 */
[----:B------:R-:W-:Y:S08]  /*d700*/  HMMA.16816.F32.BF16 R92, R136, R38, R20 ;  /* 0x00000026885c723c */ /* 0x000ff00000041814 */
[----:B------:R-:W-:Y:S02]  /*d710*/  HMMA.16816.F32.BF16 R28, R132, R30, RZ ;  /* 0x0000001e841c723c */ /* 0x000fe400000418ff */
[----:B------:R2:W-:Y:S01]  /*d720*/  LDGSTS.E.BYPASS.LTC128B.128 [R208+0x1100], [R8.64], !P0 ;  /* 0x0110000008d07fae */ /* 0x0005e2000c101d4a */
[----:B------:R-:W-:-:S02]  /*d730*/  ISETP.LT.OR P0, PT, R4, 0x21, !P2 ;  /* 0x000000210400780c */ /* 0x000fc40005701670 */
[----:B------:R-:W-:-:S03]  /*d740*/  ISETP.LT.OR P2, PT, R4, 0x41, !P2 ;  /* 0x000000410400780c */ /* 0x000fc60005741670 */
[C---:B------:R-:W-:Y:S08]  /*d750*/  HMMA.16816.F32.BF16 R36, R132.reuse, R40, RZ ;  /* 0x000000288424723c */ /* 0x040ff000000418ff */
[----:B------:R3:W-:Y:S01]  /*d760*/  LDGSTS.E.BYPASS.LTC128B.128 [R208+0x4900], [R12.64], !P0 ;  /* 0x049000000cd07fae */ /* 0x0007e2000c101d4a */
[----:B------:R-:W-:Y:S01]  /*d770*/  LOP3.LUT P0, RZ, R249, 0x4, RZ, 0xc0, !PT ;  /* 0x00000004f9ff7812 */ /* 0x000fe2000780c0ff */
[----:B------:R-:W-:Y:S02]  /*d780*/  HMMA.16816.F32.BF16 R24, R132, R42, RZ ;  /* 0x0000002a8418723c */ /* 0x000fe400000418ff */
[----:B------:R2:W-:Y:S01]  /*d790*/  LDGSTS.E.BYPASS.LTC128B.128 [R208+0x2100], [R6.64], !P1 ;  /* 0x0210000006d07fae */ /* 0x0005e2000c901d4a */
[----:B------:R-:W-:-:S02]  /*d7a0*/  @!P4 ISETP.LT.OR P1, PT, R4, 0x61, P5 ;  /* 0x000000610400c80c */ /* 0x000fc40002f21670 */
[----:B------:R-:W-:Y:S01]  /*d7b0*/  SEL R0, R69, 0xffffffc0, !P0 ;  /* 0xffffffc045007807 */ /* 0x000fe20004000000 */
[----:B------:R2:W-:Y:S01]  /*d7c0*/  LDGSTS.E.BYPASS.LTC128B.128 [R208+0x5900], [R6.64+0x80], !P2 ;  /* 0x0590008006d07fae */ /* 0x0005e2000d101d4a */
[----:B------:R-:W-:Y:S01]  /*d7d0*/  @!P4 ISETP.LT.OR P0, PT, R4, 0x61, P6 ;  /* 0x000000610400c80c */ /* 0x000fe20003701670 */
[----:B------:R-:W-:Y:S01]  /*d7e0*/  HMMA.16816.F32.BF16 R20, R132, R44, RZ ;  /* 0x0000002c8414723c */ /* 0x000fe200000418ff */
[----:B-1----:R-:W-:Y:S02]  /*d7f0*/  IADD3 R2, R201, R0, RZ ;  /* 0x00000000c9027210 */ /* 0x002fe40007ffe0ff */
[----:B------:R-:W-:-:S05]  /*d800*/  IADD3 R200, R0, 0x3800, R206 ;  /* 0x0000380000c87810 */ /* 0x000fca0007ffe0ce */
[----:B------:R1:W-:Y:S01]  /*d810*/  @!P4 LDGSTS.E.BYPASS.LTC128B.128 [R210+0x3100], [R10.64], !P1 ;  /* 0x031000000ad2cfae */ /* 0x0003e2000c901d4a */
[----:B----4-:R-:W-:Y:S03]  /*d820*/  HMMA.16816.F32.BF16 R112, R136, R50, R28 ;  /* 0x000000328870723c */ /* 0x010fe6000004181c */
[----:B------:R1:W-:Y:S01]  /*d830*/  @!P4 LDGSTS.E.BYPASS.LTC128B.128 [R210+0x6900], [R10.64+0x80], !P0 ;  /* 0x069000800ad2cfae */ /* 0x0003e2000c101d4a */
[----:B------:R-:W-:-:S03]  /*d840*/  ISETP.GT.AND P0, PT, R148, R251, PT ;  /* 0x000000fb9400720c */ /* 0x000fc60003f04270 */
[----:B------:R-:W4:Y:S01]  /*d850*/  LDSM.16.M88.4 R40, [R2] ;  /* 0x000000000228783b */ /* 0x000f220000000200 */
[----:B---3--:R-:W-:Y:S03]  /*d860*/  HMMA.16816.F32.BF16 R12, R132, R52, RZ ;  /* 0x00000034840c723c */ /* 0x008fe600000418ff */
[----:B------:R-:W3:Y:S04]  /*d870*/  LDSM.16.M88.4 R28, [R200+-0x3800] ;  /* 0xffc80000c81c783b */ /* 0x000ee80000000200 */
[----:B------:R-:W0:Y:S01]  /*d880*/  LDGDEPBAR ;  /* 0x00000000000079af */ /* 0x000e220000000000 */
[----:B------:R-:W-:Y:S08]  /*d890*/  HMMA.16816.F32.BF16 R108, R136, R48, R16 ;  /* 0x00000030886c723c */ /* 0x000ff00000041810 */
[C---:B------:R-:W-:Y:S01]  /*d8a0*/  HMMA.16816.F32.BF16 R16, R132.reuse, R46, RZ ;  /* 0x0000002e8410723c */ /* 0x040fe200000418ff */
[----:B------:R-:W1:Y:S07]  /*d8b0*/  LDSM.16.M88.4 R44, [R2+0x800] ;  /* 0x00080000022c783b */ /* 0x000e6e0000000200 */
[----:B--2---:R-:W-:Y:S08]  /*d8c0*/  HMMA.16816.F32.BF16 R4, R132, R78, RZ ;  /* 0x0000004e8404723c */ /* 0x004ff000000418ff */
[C---:B------:R-:W-:Y:S08]  /*d8d0*/  HMMA.16816.F32.BF16 R96, R136.reuse, R88, R12 ;  /* 0x000000588860723c */ /* 0x040ff0000004180c */
[----:B------:R-:W-:Y:S08]  /*d8e0*/  HMMA.16816.F32.BF16 R84, R136, R62, R24 ;  /* 0x0000003e8854723c */ /* 0x000ff00000041818 */
[----:B------:R-:W-:Y:S08]  /*d8f0*/  HMMA.16816.F32.BF16 R12, R132, R66, RZ ;  /* 0x00000042840c723c */ /* 0x000ff000000418ff */
[----:B----4-:R-:W-:Y:S01]  /*d900*/  HMMA.16816.F32.BF16 R24, R156, R40, R80 ;  /* 0x000000289c18723c */ /* 0x010fe20000041850 */
[----:B------:R-:W-:Y:S07]  /*d910*/  LDSM.16.M88.4 R80, [R206+0x3800] ;  /* 0x00380000ce50783b */ /* 0x000fee0000000200 */
[----:B-1----:R-:W-:Y:S01]  /*d920*/  HMMA.16816.F32.BF16 R8, R132, R76, RZ ;  /* 0x0000004c8408723c */ /* 0x002fe200000418ff */
[----:B------:R-:W-:Y:S07]  /*d930*/  LDSM.16.M88.4 R76, [R200+-0x2800] ;  /* 0xffd80000c84c783b */ /* 0x000fee0000000200 */
[----:B------:R-:W-:Y:S08]  /*d940*/  HMMA.16816.F32.BF16 R72, R136, R56, R20 ;  /* 0x000000388848723c */ /* 0x000ff00000041814 */
[----:B------:R-:W-:Y:S01]  /*d950*/  HMMA.16816.F32.BF16 R20, R132, R54, RZ ;  /* 0x000000368414723c */ /* 0x000fe200000418ff */
[----:B------:R-:W1:Y:S07]  /*d960*/  LDSM.16.M88.4 R52, [R201+0x3800] ;  /* 0x00380000c934783b */ /* 0x000e6e0000000200 */
[----:B------:R-:W-:Y:S01]  /*d970*/  HMMA.16816.F32.BF16 R104, R136, R58, R16 ;  /* 0x0000003a8868723c */ /* 0x000fe20000041810 */
[----:B------:R-:W2:Y:S07]  /*d980*/  LDSM.16.M88.4 R56, [R2+0x1800] ;  /* 0x001800000238783b */ /* 0x000eae0000000200 */
[----:B------:R-:W-:Y:S08]  /*d990*/  HMMA.16816.F32.BF16 R16, R132, R64, RZ ;  /* 0x000000408410723c */ /* 0x000ff000000418ff */
[----:B------:R-:W-:Y:S08]  /*d9a0*/  HMMA.16816.F32.BF16 R64, R136, R118, R4 ;  /* 0x000000768840723c */ /* 0x000ff00000041804 */
[----:B------:R-:W-:Y:S01]  /*d9b0*/  HMMA.16816.F32.BF16 R4, R156, R42, R92 ;  /* 0x0000002a9c04723c */ /* 0x000fe2000004185c */
[----:B------:R-:W4:Y:S04]  /*d9c0*/  LDSM.16.M88.4 R40, [R200+-0x3000] ;  /* 0xffd00000c828783b */ /* 0x000f280000000200 */
[----:B------:R-:W-:Y:S03]  /*d9d0*/  LDSM.16.M88.4 R92, [R201+0x4000] ;  /* 0x00400000c95c783b */ /* 0x000fe60000000200 */
[----:B------:R-:W-:Y:S08]  /*d9e0*/  HMMA.16816.F32.BF16 R140, R136, R122, R12 ;  /* 0x0000007a888c723c */ /* 0x000ff0000004180c */
[----:B---3--:R-:W-:Y:S08]  /*d9f0*/  HMMA.16816.F32.BF16 R12, R168, R28, R24 ;  /* 0x0000001ca80c723c */ /* 0x008ff00000041818 */
[C---:B-----5:R-:W-:Y:S01]  /*da00*/  HMMA.16816.F32.BF16 R144, R136.reuse, R116, R8 ;  /* 0x000000748890723c */ /* 0x060fe20000041808 */
[----:B------:R-:W3:Y:S07]  /*da10*/  LDSM.16.M88.4 R8, [R2+0x2000] ;  /* 0x002000000208783b */ /* 0x000eee0000000200 */
[C---:B------:R-:W-:Y:S01]  /*da20*/  HMMA.16816.F32.BF16 R100, R136.reuse, R60, R36 ;  /* 0x0000003c8864723c */ /* 0x040fe20000041824 */
[----:B------:R-:W1:Y:S07]  /*da30*/  LDSM.16.M88.4 R36, [R2+0x1000] ;  /* 0x001000000224783b */ /* 0x000e6e0000000200 */
[----:B------:R-:W-:Y:S08]  /*da40*/  HMMA.16816.F32.BF16 R48, R136, R120, R16 ;  /* 0x000000788830723c */ /* 0x000ff00000041810 */
[----:B------:R-:W-:Y:S01]  /*da50*/  HMMA.16816.F32.BF16 R16, R156, R44, R108 ;  /* 0x0000002c9c10723c */ /* 0x000fe2000004186c */
[----:B------:R-:W-:Y:S07]  /*da60*/  LDSM.16.M88.4 R108, [R200] ;  /* 0x00000000c86c783b */ /* 0x000fee0000000200 */
[----:B------:R-:W-:Y:S01]  /*da70*/  HMMA.16816.F32.BF16 R60, R136, R90, R20 ;  /* 0x0000005a883c723c */ /* 0x000fe20000041814 */
[----:B------:R-:W3:Y:S04]  /*da80*/  LDSM.16.M88.4 R20, [R2+0x2800] ;  /* 0x002800000214783b */ /* 0x000ee80000000200 */
[----:B------:R-:W-:Y:S03]  /*da90*/  LDSM.16.M88.4 R88, [R206+0x4000] ;  /* 0x00400000ce58783b */ /* 0x000fe60000000200 */
[----:B------:R-:W-:Y:S01]  /*daa0*/  HMMA.16816.F32.BF16 R112, R156, R46, R112 ;  /* 0x0000002e9c70723c */ /* 0x000fe20000041870 */
[----:B------:R-:W3:Y:S07]  /*dab0*/  LDSM.16.M88.4 R44, [R2+0x3000] ;  /* 0x00300000022c783b */ /* 0x000eee0000000200 */
[----:B------:R-:W-:Y:S08]  /*dac0*/  HMMA.16816.F32.BF16 R4, R168, R30, R4 ;  /* 0x0000001ea804723c */ /* 0x000ff00000041804 */
[----:B-1----:R-:W-:Y:S08]  /*dad0*/  HMMA.16816.F32.BF16 R12, R176, R52, R12 ;  /* 0x00000034b00c723c */ /* 0x002ff0000004180c */
[----:B--2---:R-:W-:Y:S01]  /*dae0*/  HMMA.16816.F32.BF16 R120, R156, R58, R104 ;  /* 0x0000003a9c78723c */ /* 0x004fe20000041868 */
[----:B------:R-:W1:Y:S07]  /*daf0*/  LDSM.16.M88.4 R104, [R2+0x3800] ;  /* 0x003800000268783b */ /* 0x000e6e0000000200 */
[----:B----4-:R-:W-:Y:S08]  /*db00*/  HMMA.16816.F32.BF16 R16, R168, R40, R16 ;  /* 0x00000028a810723c */ /* 0x010ff00000041810 */
[C---:B---3--:R-:W-:Y:S08]  /*db10*/  HMMA.16816.F32.BF16 R116, R156.reuse, R8, R96 ;  /* 0x000000089c74723c */ /* 0x048ff00000041860 */
[----:B------:R-:W-:Y:S01]  /*db20*/  HMMA.16816.F32.BF16 R96, R156, R10, R60 ;  /* 0x0000000a9c60723c */ /* 0x000fe2000004183c */
[----:B------:R-:W2:Y:S07]  /*db30*/  LDSM.16.M88.4 R60, [R200+-0x800] ;  /* 0xfff80000c83c783b */ /* 0x000eae0000000200 */
[----:B------:R-:W-:Y:S01]  /*db40*/  HMMA.16816.F32.BF16 R4, R176, R54, R4 ;  /* 0x00000036b004723c */ /* 0x000fe20000041804 */
[----:B------:R-:W3:Y:S07]  /*db50*/  LDSM.16.M88.4 R52, [R200+-0x2000] ;  /* 0xffe00000c834783b */ /* 0x000eee0000000200 */
[C---:B------:R-:W-:Y:S08]  /*db60*/  HMMA.16816.F32.BF16 R100, R156.reuse, R36, R100 ;  /* 0x000000249c64723c */ /* 0x040ff00000041864 */
[----:B------:R-:W-:Y:S01]  /*db70*/  HMMA.16816.F32.BF16 R124, R156, R38, R84 ;  /* 0x000000269c7c723c */ /* 0x000fe20000041854 */
[----:B------:R-:W4:Y:S07]  /*db80*/  LDSM.16.M88.4 R36, [R200+-0x1000] ;  /* 0xfff00000c824783b */ /* 0x000f2e0000000200 */
[----:B------:R-:W-:Y:S08]  /*db90*/  HMMA.16816.F32.BF16 R12, R180, R80, R12 ;  /* 0x00000050b40c723c */ /* 0x000ff0000004180c */
[C---:B------:R-:W-:Y:S01]  /*dba0*/  HMMA.16816.F32.BF16 R84, R156.reuse, R20, R48 ;  /* 0x000000149c54723c */ /* 0x040fe20000041830 */
[----:B------:R-:W-:Y:S07]  /*dbb0*/  LDSM.16.M88.4 R48, [R200+-0x1800] ;  /* 0xffe80000c830783b */ /* 0x000fee0000000200 */
[C---:B------:R-:W-:Y:S08]  /*dbc0*/  HMMA.16816.F32.BF16 R28, R156.reuse, R22, R140 ;  /* 0x000000169c1c723c */ /* 0x040ff0000004188c */
[----:B------:R-:W-:Y:S08]  /*dbd0*/  HMMA.16816.F32.BF16 R24, R156, R44, R144 ;  /* 0x0000002c9c18723c */ /* 0x000ff00000041890 */
[----:B------:R-:W-:Y:S01]  /*dbe0*/  HMMA.16816.F32.BF16 R20, R168, R42, R112 ;  /* 0x0000002aa814723c */ /* 0x000fe20000041870 */
[----:B------:R-:W1:Y:S07]  /*dbf0*/  LDSM.16.M88.4 R40, [R201+0x4800] ;  /* 0x00480000c928783b */ /* 0x000e6e0000000200 */
[----:B------:R-:W-:Y:S08]  /*dc00*/  HMMA.16816.F32.BF16 R16, R176, R92, R16 ;  /* 0x0000005cb010723c */ /* 0x000ff00000041810 */
[----:B------:R-:W-:Y:S08]  /*dc10*/  HMMA.16816.F32.BF16 R128, R156, R56, R72 ;  /* 0x000000389c80723c */ /* 0x000ff00000041848 */
[----:B------:R-:W-:Y:S01]  /*dc20*/  HMMA.16816.F32.BF16 R8, R180, R82, R4 ;  /* 0x00000052b408723c */ /* 0x000fe20000041804 */
[----:B------:R-:W-:Y:S07]  /*dc30*/  LDSM.16.M88.4 R80, [R201+0x5000] ;  /* 0x00500000c950783b */ /* 0x000fee0000000200 */
[----:B------:R-:W-:Y:S08]  /*dc40*/  HMMA.16816.F32.BF16 R64, R156, R46, R64 ;  /* 0x0000002e9c40723c */ /* 0x000ff00000041840 */
[C---:B------:R-:W-:Y:S08]  /*dc50*/  HMMA.16816.F32.BF16 R72, R168.reuse, R76, R100 ;  /* 0x0000004ca848723c */ /* 0x040ff00000041864 */
[----:B------:R-:W-:Y:S01]  /*dc60*/  HMMA.16816.F32.BF16 R44, R168, R78, R124 ;  /* 0x0000004ea82c723c */ /* 0x000fe2000004187c */
[----:B------:R-:W4:Y:S07]  /*dc70*/  LDSM.16.M88.4 R76, [R2+0x4000] ;  /* 0x00400000024c783b */ /* 0x000f2e0000000200 */
[----:B-1----:R-:W-:Y:S08]  /*dc80*/  HMMA.16816.F32.BF16 R4, R188, R104, R12 ;  /* 0x00000068bc04723c */ /* 0x002ff0000004180c */
[----:B--2---:R-:W-:Y:S08]  /*dc90*/  HMMA.16816.F32.BF16 R112, R168, R60, R24 ;  /* 0x0000003ca870723c */ /* 0x004ff00000041818 */
[----:B------:R-:W-:Y:S08]  /*dca0*/  HMMA.16816.F32.BF16 R24, R176, R94, R20 ;  /* 0x0000005eb018723c */ /* 0x000ff00000041814 */
[----:B------:R-:W-:Y:S08]  /*dcb0*/  HMMA.16816.F32.BF16 R20, R180, R88, R16 ;  /* 0x00000058b414723c */ /* 0x000ff00000041810 */
[C---:B---3--:R-:W-:Y:S08]  /*dcc0*/  HMMA.16816.F32.BF16 R56, R168.reuse, R52, R128 ;  /* 0x00000034a838723c */ /* 0x048ff00000041880 */
[C---:B------:R-:W-:Y:S08]  /*dcd0*/  HMMA.16816.F32.BF16 R52, R168.reuse, R54, R120 ;  /* 0x00000036a834723c */ /* 0x040ff00000041878 */
[C---:B----4-:R-:W-:Y:S08]  /*dce0*/  HMMA.16816.F32.BF16 R84, R168.reuse, R36, R84 ;  /* 0x00000024a854723c */ /* 0x050ff00000041854 */
[----:B------:R-:W-:Y:S01]  /*dcf0*/  HMMA.16816.F32.BF16 R100, R168, R38, R28 ;  /* 0x00000026a864723c */ /* 0x000fe2000004181c */
[----:B------:R-:W1:Y:S04]  /*dd00*/  LDSM.16.M88.4 R36, [R206+0x4800] ;  /* 0x00480000ce24783b */ /* 0x000e680000000200 */
[----:B------:R-:W-:Y:S03]  /*dd10*/  LDSM.16.M88.4 R28, [R206+0x5000] ;  /* 0x00500000ce1c783b */ /* 0x000fe60000000200 */
[----:B------:R-:W-:Y:S08]  /*dd20*/  HMMA.16816.F32.BF16 R16, R188, R106, R8 ;  /* 0x0000006abc10723c */ /* 0x000ff00000041808 */
[----:B------:R-:W-:Y:S01]  /*dd30*/  HMMA.16816.F32.BF16 R92, R168, R62, R64 ;  /* 0x0000003ea85c723c */ /* 0x000fe20000041840 */
[----:B------:R-:W2:Y:S07]  /*dd40*/  LDSM.16.M88.4 R60, [R200+0x800] ;  /* 0x00080000c83c783b */ /* 0x000eae0000000200 */
[----:B------:R-:W-:Y:S08]  /*dd50*/  HMMA.16816.F32.BF16 R4, R192, R108, R4 ;  /* 0x0000006cc004723c */ /* 0x000ff00000041804 */
[----:B------:R-:W-:Y:S08]  /*dd60*/  HMMA.16816.F32.BF16 R12, R176, R40, R72 ;  /* 0x00000028b00c723c */ /* 0x000ff00000041848 */
[----:B------:R-:W-:Y:S08]  /*dd70*/  HMMA.16816.F32.BF16 R8, R188, R76, R20 ;  /* 0x0000004cbc08723c */ /* 0x000ff00000041814 */
[----:B------:R-:W-:Y:S01]  /*dd80*/  HMMA.16816.F32.BF16 R24, R180, R90, R24 ;  /* 0x0000005ab418723c */ /* 0x000fe20000041818 */
[----:B------:R-:W-:-:S07]  /*dd90*/  FMUL.FTZ R0, R4, c[0x0][0x320] ;  /* 0x0000c80004007a20 */ /* 0x000fce0000410000 */
[C---:B------:R-:W-:Y:S01]  /*dda0*/  HMMA.16816.F32.BF16 R64, R176.reuse, R80, R56 ;  /* 0x00000050b040723c */ /* 0x040fe20000041838 */
[----:B------:R-:W-:Y:S07]  /*ddb0*/  LDSM.16.M88.4 R56, [R201+0x6000] ;  /* 0x00600000c938783b */ /* 0x000fee0000000200 */
[----:B------:R-:W-:Y:S01]  /*ddc0*/  HMMA.16816.F32.BF16 R80, R176, R82, R52 ;  /* 0x00000052b050723c */ /* 0x000fe20000041834 */
[----:B------:R-:W-:Y:S07]  /*ddd0*/  LDSM.16.M88.4 R52, [R2+0x4800] ;  /* 0x004800000234783b */ /* 0x000fee0000000200 */
[----:B------:R-:W-:Y:S01]  /*dde0*/  HMMA.16816.F32.BF16 R16, R192, R110, R16 ;  /* 0x0000006ec010723c */ /* 0x000fe20000041810 */
[----:B------:R3:W4:Y:S07]  /*ddf0*/  MUFU.TANH R111, R0 ;  /* 0x00000000006f7308 */ /* 0x00072e0000002400 */
[C---:B------:R-:W-:Y:S08]  /*de00*/  HMMA.16816.F32.BF16 R116, R168.reuse, R48, R116 ;  /* 0x00000030a874723c */ /* 0x040ff00000041874 */
[----:B------:R-:W-:Y:S01]  /*de10*/  HMMA.16816.F32.BF16 R96, R168, R50, R96 ;  /* 0x00000032a860723c */ /* 0x000fe20000041860 */
[----:B---3--:R-:W-:-:S04]  /*de20*/  FMUL.FTZ R0, R5, c[0x0][0x320] ;  /* 0x0000c80005007a20 */ /* 0x008fc80000410000 */
[----:B------:R3:W2:Y:S03]  /*de30*/  MUFU.TANH R110, R0 ;  /* 0x00000000006e7308 */ /* 0x0006a60000002400 */
[----:B------:R-:W-:Y:S01]  /*de40*/  HMMA.16816.F32.BF16 R48, R176, R42, R44 ;  /* 0x0000002ab030723c */ /* 0x000fe2000004182c */
[----:B------:R-:W4:Y:S04]  /*de50*/  LDSM.16.M88.4 R44, [R201+0x5800] ;  /* 0x00580000c92c783b */ /* 0x000f280000000200 */
[----:B------:R-:W4:Y:S03]  /*de60*/  LDSM.16.M88.4 R40, [R200+0x1000] ;  /* 0x00100000c828783b */ /* 0x000f260000000200 */
[----:B-1----:R-:W-:Y:S01]  /*de70*/  HMMA.16816.F32.BF16 R12, R180, R36, R12 ;  /* 0x00000024b40c723c */ /* 0x002fe2000004180c */
[----:B---3--:R-:W-:-:S04]  /*de80*/  FMUL.FTZ R0, R6, c[0x0][0x320] ;  /* 0x0000c80006007a20 */ /* 0x008fc80000410000 */
[----:B------:R1:W3:Y:S11]  /*de90*/  MUFU.TANH R109, R0 ;  /* 0x00000000006d7308 */ /* 0x0002f60000002400 */
[----:B------:R-:W-:Y:S01]  /*dea0*/  HMMA.16816.F32.BF16 R20, R180, R38, R48 ;  /* 0x00000026b414723c */ /* 0x000fe20000041830 */
[----:B------:R-:W3:Y:S04]  /*deb0*/  LDSM.16.M88.4 R36, [R2+0x5000] ;  /* 0x005000000224783b */ /* 0x000ee80000000200 */
[----:B------:R-:W-:Y:S01]  /*dec0*/  LDSM.16.M88.4 R48, [R2+0x5800] ;  /* 0x005800000230783b */ /* 0x000fe20000000200 */
[----:B-1----:R-:W-:-:S02]  /*ded0*/  FMUL.FTZ R0, R7, c[0x0][0x320] ;  /* 0x0000c80007007a20 */ /* 0x002fc40000410000 */
[----:B--2---:R-:W-:Y:S02]  /*dee0*/  HMMA.16816.F32.BF16 R4, R192, R60, R8 ;  /* 0x0000003cc004723c */ /* 0x004fe40000041808 */
[----:B------:R1:W2:Y:S06]  /*def0*/  MUFU.TANH R108, R0 ;  /* 0x00000000006c7308 */ /* 0x0002ac0000002400 */
[----:B------:R-:W-:Y:S08]  /*df00*/  HMMA.16816.F32.BF16 R8, R188, R78, R24 ;  /* 0x0000004ebc08723c */ /* 0x000ff00000041818 */
[----:B----4-:R-:W-:Y:S01]  /*df10*/  HMMA.16816.F32.BF16 R76, R176, R44, R116 ;  /* 0x0000002cb04c723c */ /* 0x010fe20000041874 */
[----:B-1----:R-:W-:-:S04]  /*df20*/  FMUL.FTZ R0, R16, c[0x0][0x320] ;  /* 0x0000c80010007a20 */ /* 0x002fc80000410000 */
[----:B------:R1:W4:Y:S03]  /*df30*/  MUFU.TANH R107, R0 ;  /* 0x00000000006b7308 */ /* 0x0003260000002400 */
[----:B------:R-:W-:Y:S01]  /*df40*/  HMMA.16816.F32.BF16 R72, R176, R46, R96 ;  /* 0x0000002eb048723c */ /* 0x000fe20000041860 */
[----:B------:R-:W2:Y:S01]  /*df50*/  LDSM.16.M88.4 R44, [R206+0x5800] ;  /* 0x00580000ce2c783b */ /* 0x000ea20000000200 */
[----:B-1----:R-:W-:-:S04]  /*df60*/  FMUL.FTZ R0, R17, c[0x0][0x320] ;  /* 0x0000c80011007a20 */ /* 0x002fc80000410000 */
[----:B------:R1:W1:Y:S02]  /*df70*/  MUFU.TANH R106, R0 ;  /* 0x00000000006a7308 */ /* 0x0002640000002400 */
[----:B-1----:R-:W-:-:S06]  /*df80*/  FMUL.FTZ R0, R18, c[0x0][0x320] ;  /* 0x0000c80012007a20 */ /* 0x002fcc0000410000 */
[----:B------:R1:W1:Y:S02]  /*df90*/  MUFU.TANH R105, R0 ;  /* 0x0000000000697308 */ /* 0x0002640000002400 */
[----:B-1----:R-:W-:Y:S02]  /*dfa0*/  FMUL.FTZ R0, R19, c[0x0][0x320] ;  /* 0x0000c80013007a20 */ /* 0x002fe40000410000 */
[----:B------:R-:W-:Y:S04]  /*dfb0*/  HMMA.16816.F32.BF16 R16, R188, R52, R12 ;  /* 0x00000034bc10723c */ /* 0x000fe8000004180c */
[----:B------:R1:W1:Y:S04]  /*dfc0*/  MUFU.TANH R104, R0 ;  /* 0x0000000000687308 */ /* 0x0002680000002400 */
[----:B------:R-:W-:Y:S01]  /*dfd0*/  HMMA.16816.F32.BF16 R12, R192, R62, R8 ;  /* 0x0000003ec00c723c */ /* 0x000fe20000041808 */
[----:B------:R-:W2:Y:S07]  /*dfe0*/  LDSM.16.M88.4 R60, [R201+0x6800] ;  /* 0x00680000c93c783b */ /* 0x000eae0000000200 */
[----:B------:R-:W-:Y:S01]  /*dff0*/  HMMA.16816.F32.BF16 R8, R180, R28, R64 ;  /* 0x0000001cb408723c */ /* 0x000fe20000041840 */
[----:B-1----:R-:W-:-:S04]  /*e000*/  FMUL.FTZ R0, R4, c[0x0][0x320] ;  /* 0x0000c80004007a20 */ /* 0x002fc80000410000 */
[----:B------:R1:W1:Y:S03]  /*e010*/  MUFU.TANH R91, R0 ;  /* 0x00000000005b7308 */ /* 0x0002660000002400 */
[----:B------:R-:W-:Y:S08]  /*e020*/  HMMA.16816.F32.BF16 R24, R192, R40, R16 ;  /* 0x00000028c018723c */ /* 0x000ff00000041810 */
[----:B------:R-:W-:Y:S01]  /*e030*/  HMMA.16816.F32.BF16 R64, R176, R56, R84 ;  /* 0x00000038b040723c */ /* 0x000fe20000041854 */
[----:B-1----:R-:W-:-:S07]  /*e040*/  FMUL.FTZ R0, R5, c[0x0][0x320] ;  /* 0x0000c80005007a20 */ /* 0x002fce0000410000 */
[----:B---3--:R-:W-:Y:S01]  /*e050*/  HMMA.16816.F32.BF16 R16, R188, R36, R8 ;  /* 0x00000024bc10723c */ /* 0x008fe20000041808 */
[----:B------:R1:W3:Y:S02]  /*e060*/  MUFU.TANH R90, R0 ;  /* 0x00000000005a7308 */ /* 0x0002e40000002400 */
[----:B-1----:R-:W-:-:S06]  /*e070*/  FMUL.FTZ R0, R6, c[0x0][0x320] ;  /* 0x0000c80006007a20 */ /* 0x002fcc0000410000 */
[----:B------:R1:W1:Y:S02]  /*e080*/  MUFU.TANH R34, R0 ;  /* 0x0000000000227308 */ /* 0x0002640000002400 */
[----:B-1----:R-:W-:Y:S02]  /*e090*/  FMUL.FTZ R0, R7, c[0x0][0x320] ;  /* 0x0000c80007007a20 */ /* 0x002fe40000410000 */
[----:B------:R-:W-:Y:S01]  /*e0a0*/  HMMA.16816.F32.BF16 R4, R188, R54, R20 ;  /* 0x00000036bc04723c */ /* 0x000fe20000041814 */
[----:B------:R-:W1:Y:S03]  /*e0b0*/  LDSM.16.M88.4 R52, [R200+0x1800] ;  /* 0x00180000c834783b */ /* 0x000e660000000200 */
[----:B------:R2:W1:Y:S04]  /*e0c0*/  MUFU.TANH R35, R0 ;  /* 0x0000000000237308 */ /* 0x0004680000002400 */
[----:B------:R-:W-:Y:S01]  /*e0d0*/  HMMA.16816.F32.BF16 R20, R180, R30, R80 ;  /* 0x0000001eb414723c */ /* 0x000fe20000041850 */
[----:B------:R-:W1:Y:S01]  /*e0e0*/  LDSM.16.M88.4 R28, [R206+0x6000] ;  /* 0x00600000ce1c783b */ /* 0x000e620000000200 */
[----:B--2---:R-:W-:-:S04]  /*e0f0*/  FMUL.FTZ R0, R12, c[0x0][0x320] ;  /* 0x0000c8000c007a20 */ /* 0x004fc80000410000 */
[----:B------:R2:W1:Y:S10]  /*e100*/  MUFU.TANH R89, R0 ;  /* 0x0000000000597308 */ /* 0x0004740000002400 */
[----:B------:R-:W-:Y:S01]  /*e110*/  HMMA.16816.F32.BF16 R4, R192, R42, R4 ;  /* 0x0000002ac004723c */ /* 0x000fe20000041804 */
[----:B------:R-:W1:Y:S07]  /*e120*/  LDSM.16.M88.4 R40, [R200+0x2000] ;  /* 0x00200000c828783b */ /* 0x000e6e0000000200 */
[----:B------:R-:W-:Y:S01]  /*e130*/  HMMA.16816.F32.BF16 R8, R188, R38, R20 ;  /* 0x00000026bc08723c */ /* 0x000fe20000041814 */
[----:B--2---:R-:W-:-:S07]  /*e140*/  FMUL.FTZ R0, R13, c[0x0][0x320] ;  /* 0x0000c8000d007a20 */ /* 0x004fce0000410000 */
[----:B------:R-:W-:Y:S01]  /*e150*/  HMMA.16816.F32.BF16 R20, R180, R46, R72 ;  /* 0x0000002eb414723c */ /* 0x000fe20000041848 */
[----:B------:R2:W1:Y:S07]  /*e160*/  MUFU.TANH R88, R0 ;  /* 0x0000000000587308 */ /* 0x00046e0000002400 */
[C---:B------:R-:W-:Y:S08]  /*e170*/  HMMA.16816.F32.BF16 R36, R176.reuse, R58, R100 ;  /* 0x0000003ab024723c */ /* 0x040ff00000041864 */
[----:B------:R-:W-:Y:S01]  /*e180*/  HMMA.16816.F32.BF16 R56, R176, R60, R112 ;  /* 0x0000003cb038723c */ /* 0x000fe20000041870 */
[----:B--2---:R-:W-:-:S04]  /*e190*/  FMUL.FTZ R0, R14, c[0x0][0x320] ;  /* 0x0000c8000e007a20 */ /* 0x004fc80000410000 */
[----:B------:R2:W1:Y:S02]  /*e1a0*/  MUFU.TANH R84, R0 ;  /* 0x0000000000547308 */ /* 0x0004640000002400 */
[----:B--2---:R-:W-:Y:S02]  /*e1b0*/  FMUL.FTZ R0, R15, c[0x0][0x320] ;  /* 0x0000c8000f007a20 */ /* 0x004fe40000410000 */
[----:B------:R-:W-:Y:S01]  /*e1c0*/  HMMA.16816.F32.BF16 R12, R180, R44, R76 ;  /* 0x0000002cb40c723c */ /* 0x000fe2000004184c */
[----:B------:R-:W-:Y:S03]  /*e1d0*/  LDSM.16.M88.4 R44, [R200+0x2800] ;  /* 0x00280000c82c783b */ /* 0x000fe60000000200 */
        /* <DEDUP_REMOVED lines=8> */
[----:B-1----:R-:W-:Y:S04]  /*e260*/  HMMA.16816.F32.BF16 R24, R192, R52, R16 ;  /* 0x00000034c018723c */ /* 0x002fe80000041810 */
[----:B------:R1:W2:Y:S04]  /*e270*/  MUFU.TANH R71, R0 ;  /* 0x0000000000477308 */ /* 0x0002a80000002400 */
[----:B------:R-:W-:Y:S08]  /*e280*/  HMMA.16816.F32.BF16 R16, R188, R48, R12 ;  /* 0x00000030bc10723c */ /* 0x000ff0000004180c */
[----:B------:R-:W-:Y:S01]  /*e290*/  HMMA.16816.F32.BF16 R12, R180, R28, R64 ;  /* 0x0000001cb40c723c */ /* 0x000fe20000041840 */
[----:B-1----:R-:W-:-:S04]  /*e2a0*/  FMUL.FTZ R0, R4, c[0x0][0x320] ;  /* 0x0000c80004007a20 */ /* 0x002fc80000410000 */
[----:B------:R1:W1:Y:S02]  /*e2b0*/  MUFU.TANH R79, R0 ;  /* 0x00000000004f7308 */ /* 0x0002640000002400 */
[----:B-1----:R-:W-:-:S06]  /*e2c0*/  FMUL.FTZ R0, R5, c[0x0][0x320] ;  /* 0x0000c80005007a20 */ /* 0x002fcc0000410000 */
[----:B------:R1:W1:Y:S02]  /*e2d0*/  MUFU.TANH R78, R0 ;  /* 0x00000000004e7308 */ /* 0x0002640000002400 */
[----:B-1----:R-:W-:-:S06]  /*e2e0*/  FMUL.FTZ R0, R6, c[0x0][0x320] ;  /* 0x0000c80006007a20 */ /* 0x002fcc0000410000 */
[----:B------:R1:W1:Y:S02]  /*e2f0*/  MUFU.TANH R77, R0 ;  /* 0x00000000004d7308 */ /* 0x0002640000002400 */
[----:B-1----:R-:W-:Y:S02]  /*e300*/  FMUL.FTZ R0, R7, c[0x0][0x320] ;  /* 0x0000c80007007a20 */ /* 0x002fe40000410000 */
[----:B------:R-:W-:Y:S01]  /*e310*/  HMMA.16816.F32.BF16 R4, R192, R54, R8 ;  /* 0x00000036c004723c */ /* 0x000fe20000041808 */
[----:B------:R-:W1:Y:S03]  /*e320*/  LDSM.16.M88.4 R52, [R2+0x6000] ;  /* 0x006000000234783b */ /* 0x000e660000000200 */
[----:B------:R2:W1:Y:S04]  /*e330*/  MUFU.TANH R75, R0 ;  /* 0x00000000004b7308 */ /* 0x0004680000002400 */
[----:B------:R-:W-:Y:S01]  /*e340*/  HMMA.16816.F32.BF16 R8, R188, R50, R20 ;  /* 0x00000032bc08723c */ /* 0x000fe20000041814 */
[----:B------:R-:W3:Y:S07]  /*e350*/  LDSM.16.M88.4 R48, [R206+0x6800] ;  /* 0x00680000ce30783b */ /* 0x000eee0000000200 */
[----:B------:R-:W-:Y:S01]  /*e360*/  HMMA.16816.F32.BF16 R20, R192, R40, R16 ;  /* 0x00000028c014723c */ /* 0x000fe20000041810 */
[----:B--2---:R-:W-:-:S04]  /*e370*/  FMUL.FTZ R0, R24, c[0x0][0x320] ;  /* 0x0000c80018007a20 */ /* 0x004fc80000410000 */
[----:B------:R2:W1:Y:S11]  /*e380*/  MUFU.TANH R74, R0 ;  /* 0x00000000004a7308 */ /* 0x0004760000002400 */
[----:B------:R-:W-:Y:S01]  /*e390*/  HMMA.16816.F32.BF16 R8, R192, R42, R8 ;  /* 0x0000002ac008723c */ /* 0x000fe20000041808 */
[----:B--2---:R-:W-:-:S07]  /*e3a0*/  FMUL.FTZ R0, R25, c[0x0][0x320] ;  /* 0x0000c80019007a20 */ /* 0x004fce0000410000 */
[----:B-1----:R-:W-:Y:S01]  /*e3b0*/  HMMA.16816.F32.BF16 R16, R188, R52, R12 ;  /* 0x00000034bc10723c */ /* 0x002fe2000004180c */
[----:B------:R1:W2:Y:S07]  /*e3c0*/  MUFU.TANH R76, R0 ;  /* 0x00000000004c7308 */ /* 0x0002ae0000002400 */
[----:B---3--:R-:W-:Y:S01]  /*e3d0*/  HMMA.16816.F32.BF16 R12, R180, R48, R56 ;  /* 0x00000030b40c723c */ /* 0x008fe20000041838 */
[----:B-1----:R-:W-:-:S04]  /*e3e0*/  FMUL.FTZ R0, R26, c[0x0][0x320] ;  /* 0x0000c8001a007a20 */ /* 0x002fc80000410000 */
[----:B------:R1:W3:Y:S02]  /*e3f0*/  MUFU.TANH R73, R0 ;  /* 0x0000000000497308 */ /* 0x0002e40000002400 */
[----:B-1----:R-:W-:Y:S02]  /*e400*/  FMUL.FTZ R0, R27, c[0x0][0x320] ;  /* 0x0000c8001b007a20 */ /* 0x002fe40000410000 */
[----:B------:R-:W-:Y:S01]  /*e410*/  HMMA.16816.F32.BF16 R24, R180, R30, R36 ;  /* 0x0000001eb418723c */ /* 0x000fe20000041824 */
[----:B------:R-:W1:Y:S03]  /*e420*/  LDSM.16.M88.4 R36, [R2+0x6800] ;  /* 0x006800000224783b */ /* 0x000e660000000200 */
[----:B------:R2:W1:Y:S01]  /*e430*/  MUFU.TANH R72, R0 ;  /* 0x0000000000487308 */ /* 0x0004620000002400 */
[----:B------:R-:W3:Y:S01]  /*e440*/  LDSM.16.M88.4 R28, [R200+0x3000] ;  /* 0x00300000c81c783b */ /* 0x000ee20000000200 */
[----:B------:R-:W-:-:S04]  /*e450*/  DEPBAR.LE SB0, 0x0 ;  /* 0x000080000000791a */ /* 0x000fc80000000000 */
[----:B--2---:R-:W-:-:S04]  /*e460*/  FMUL.FTZ R0, R4, c[0x0][0x320] ;  /* 0x0000c80004007a20 */ /* 0x004fc80000410000 */
[----:B------:R2:W1:Y:S10]  /*e470*/  MUFU.TANH R70, R0 ;  /* 0x0000000000467308 */ /* 0x0004740000002400 */
[----:B------:R-:W-:Y:S01]  /*e480*/  HMMA.16816.F32.BF16 R24, R188, R54, R24 ;  /* 0x00000036bc18723c */ /* 0x000fe20000041818 */
[----:B--2---:R-:W-:-:S07]  /*e490*/  FMUL.FTZ R0, R5, c[0x0][0x320] ;  /* 0x0000c80005007a20 */ /* 0x004fce0000410000 */
[----:B-1----:R-:W-:Y:S01]  /*e4a0*/  HMMA.16816.F32.BF16 R12, R188, R36, R12 ;  /* 0x00000024bc0c723c */ /* 0x002fe2000004180c */
[----:B------:R1:W2:Y:S02]  /*e4b0*/  MUFU.TANH R69, R0 ;  /* 0x0000000000457308 */ /* 0x0002a40000002400 */
[----:B-1----:R-:W-:-:S06]  /*e4c0*/  FMUL.FTZ R0, R6, c[0x0][0x320] ;  /* 0x0000c80006007a20 */ /* 0x002fcc0000410000 */
[----:B------:R1:W1:Y:S02]  /*e4d0*/  MUFU.TANH R61, R0 ;  /* 0x00000000003d7308 */ /* 0x0002640000002400 */
[----:B-1----:R-:W-:Y:S02]  /*e4e0*/  FMUL.FTZ R0, R7, c[0x0][0x320] ;  /* 0x0000c80007007a20 */ /* 0x002fe40000410000 */
[----:B------:R-:W-:Y:S04]  /*e4f0*/  HMMA.16816.F32.BF16 R4, R176, R62, R92 ;  /* 0x0000003eb004723c */ /* 0x000fe8000004185c */
[----:B------:R1:W1:Y:S02]  /*e500*/  MUFU.TANH R60, R0 ;  /* 0x00000000003c7308 */ /* 0x0002640000002400 */
[----:B-1----:R-:W-:-:S06]  /*e510*/  FMUL.FTZ R0, R20, c[0x0][0x320] ;  /* 0x0000c80014007a20 */ /* 0x002fcc0000410000 */
[----:B------:R1:W1:Y:S11]  /*e520*/  MUFU.TANH R53, R0 ;  /* 0x0000000000357308 */ /* 0x0002760000002400 */
[----:B------:R-:W-:Y:S01]  /*e530*/  @!UPT UIADD3 URZ, URZ, URZ, URZ ;  /* 0x0000003f3f3ff290 */ /* 0x000fe2000fffe03f */
[----:B------:R-:W-:Y:S01]  /*e540*/  HMMA.16816.F32.BF16 R4, R180, R50, R4 ;  /* 0x00000032b404723c */ /* 0x000fe20000041804 */
[----:B-1----:R-:W-:-:S04]  /*e550*/  FMUL.FTZ R0, R21, c[0x0][0x320] ;  /* 0x0000c80015007a20 */ /* 0x002fc80000410000 */
[----:B------:R1:W1:Y:S11]  /*e560*/  MUFU.TANH R52, R0 ;  /* 0x0000000000347308 */ /* 0x0002760000002400 */
[----:B------:R-:W-:Y:S08]  /*e570*/  @!UPT UIADD3 URZ, URZ, URZ, URZ ;  /* 0x0000003f3f3ff290 */ /* 0x000ff0000fffe03f */
[----:B------:R-:W-:Y:S01]  /*e580*/  HMMA.16816.F32.BF16 R4, R188, R38, R4 ;  /* 0x00000026bc04723c */ /* 0x000fe20000041804 */
[----:B-1----:R-:W-:-:S04]  /*e590*/  FMUL.FTZ R0, R22, c[0x0][0x320] ;  /* 0x0000c80016007a20 */ /* 0x002fc80000410000 */
[----:B------:R1:W1:Y:S11]  /*e5a0*/  MUFU.TANH R49, R0 ;  /* 0x0000000000317308 */ /* 0x0002760000002400 */
[----:B------:R-:W-:Y:S08]  /*e5b0*/  @!UPT UIADD3 URZ, URZ, URZ, URZ ;  /* 0x0000003f3f3ff290 */ /* 0x000ff0000fffe03f */
[----:B---3--:R-:W-:Y:S01]  /*e5c0*/  HMMA.16816.F32.BF16 R4, R192, R30, R4 ;  /* 0x0000001ec004723c */ /* 0x008fe20000041804 */
[----:B-1----:R-:W-:-:S07]  /*e5d0*/  FMUL.FTZ R0, R23, c[0x0][0x320] ;  /* 0x0000c80017007a20 */ /* 0x002fce0000410000 */
[C---:B------:R-:W-:Y:S01]  /*e5e0*/  HMMA.16816.F32.BF16 R20, R192.reuse, R44, R16 ;  /* 0x0000002cc014723c */ /* 0x040fe20000041810 */
[----:B------:R1:W3:Y:S07]  /*e5f0*/  MUFU.TANH R48, R0 ;  /* 0x0000000000307308 */ /* 0x0002ee0000002400 */
        /* <DEDUP_REMOVED lines=42> */
[----:B------:R-:W-:Y:S06]  /*e8a0*/  BAR.SYNC.DEFER_BLOCKING 0x0 ;  /* 0x0000000000007b1d */ /* 0x000fec0000010000 */
[----:B------:R-:W-:Y:S05]  /*e8b0*/  @!P0 BRA `(.L_x_332) ;  /* 0x0000034000008947 */ /* 0x000fea0003800000 */
[----:B-1234-:R-:W-:Y:S02]  /*e8c0*/  IADD3 R0, R241, -0x2, RZ ;  /* 0xfffffffef1007810 */ /* 0x01efe40007ffe0ff */
[----:B------:R-:W-:Y:S02]  /*e8d0*/  ISETP.GE.AND P3, PT, R228, 0x1, PT ;  /* 0x00000001e400780c */ /* 0x000fe40003f66270 */
[----:B------:R-:W-:-:S02]  /*e8e0*/  SHF.R.S32.HI R2, RZ, 0x1f, R0 ;  /* 0x0000001fff027819 */ /* 0x000fc40000011400 */
[C---:B------:R-:W-:Y:S02]  /*e8f0*/  ISETP.GE.AND P2, PT, R228.reuse, 0x21, PT ;  /* 0x00000021e400780c */ /* 0x040fe40003f46270 */
[----:B------:R-:W-:Y:S01]  /*e900*/  ISETP.GE.AND P1, PT, R228, 0x41, PT ;  /* 0x00000041e400780c */ /* 0x000fe20003f26270 */
[----:B------:R-:W-:Y:S02]  /*e910*/  IMAD R4, R2, c[0x0][0x1e0], RZ ;  /* 0x0000780002047a24 */ /* 0x000fe400078e02ff */
[----:B------:R-:W-:-:S04]  /*e920*/  IMAD.WIDE.U32 R2, R0, c[0x0][0x1e0], RZ ;  /* 0x0000780000027a25 */ /* 0x000fc800078e00ff */
        /* <DEDUP_REMOVED lines=12> */
[----:B------:R-:W-:Y:S02]  /*e9f0*/  @P3 LEA.HI.X R9, R0, c[0x0][0x1cc], R4, 0x1, P0 ;  /* 0x0000730000093a11 */ /* 0x000fe400000f0c04 */
[----:B------:R-:W-:Y:S01]  /*ea00*/  @P2 IADD3 R0, P4, R5, R152, RZ ;  /* 0x0000009805002210 */ /* 0x000fe20007f9e0ff */
[----:B------:R-:W-:Y:S01]  /*ea10*/  @P1 IMAD.MOV.U32 R5, RZ, RZ, c[0x0][0x1e0] ;  /* 0x00007800ff051624 */ /* 0x000fe200078e00ff */
        /* <DEDUP_REMOVED lines=30> */
.L_x_332:
[----:B--234-:R-:W-:Y:S05]  /*ec00*/  BSYNC B0 ;  /* 0x0000000000007941 */ /* 0x01cfea0003800000 */
.L_x_331:
[----:B-1----:R-:W-:Y:S01]  /*ec10*/  LEA.HI R0, R216, R250, RZ, 0x5 ;  /* 0x000000fad8007211 */ /* 0x002fe200078f28ff */
[----:B------:R-:W0:Y:S03]  /*ec20*/  LDGDEPBAR ;  /* 0x00000000000079af */ /* 0x000e260000000000 */
[----:B------:R-:W-:-:S05]  /*ec30*/  LOP3.LUT R0, R0, 0xffffffe0, RZ, 0xc0, !PT ;  /* 0xffffffe000007812 */ /* 0x000fca00078ec0ff */
[----:B------:R-:W-:-:S05]  /*ec40*/  IMAD.IADD R0, R250, 0x1, -R0 ;  /* 0x00000001fa007824 */ /* 0x000fca00078e0a00 */
[----:B------:R-:W-:-:S04]  /*ec50*/  SHF.R.S32.HI R2, RZ, 0x1f, R0 ;  /* 0x0000001fff027819 */ /* 0x000fc80000011400 */
[----:B------:R-:W-:-:S04]  /*ec60*/  LEA.HI R2, R2, R0, RZ, 0x2 ;  /* 0x0000000002027211 */ /* 0x000fc800078f10ff */
[----:B------:R-:W-:-:S05]  /*ec70*/  LOP3.LUT R2, R2, 0x7ffffffc, RZ, 0xc0, !PT ;  /* 0x7ffffffc02027812 */ /* 0x000fca00078ec0ff */
[----:B------:R-:W-:-:S04]  /*ec80*/  IMAD.IADD R0, R0, 0x1, -R2 ;  /* 0x0000000100007824 */ /* 0x000fc800078e0a02 */
[----:B------:R-:W-:-:S04]  /*ec90*/  IMAD.SHL.U32 R0, R0, 0x2, RZ ;  /* 0x0000000200007824 */ /* 0x000fc800078e00ff */
[----:B------:R-:W-:-:S05]  /*eca0*/  IMAD.IADD R0, R149, 0x1, -R0 ;  /* 0x0000000195007824 */ /* 0x000fca00078e0a00 */
        /* <DEDUP_REMOVED lines=14> */
[----:B------:R-:W-:Y:S02]  /*ed90*/  FSEL R20, R105, -INF , P2 ;  /* 0xff80000069147808 */ /* 0x000fe40001000000 */
[----:B------:R-:W-:Y:S02]  /*eda0*/  ISETP.GT.AND P2, PT, R0, 0x18, PT ;  /* 0x000000180000780c */ /* 0x000fe40003f44270 */
[----:B------:R-:W-:Y:S02]  /*edb0*/  FSEL R25, R90, -INF , P6 ;  /* 0xff8000005a197808 */ /* 0x000fe40003000000 */
[----:B------:R-:W-:-:S02]  /*edc0*/  FMNMX.FTZ R2, R24, R2, !PT ;  /* 0x0000000218027209 */ /* 0x000fc40007810000 */
[----:B------:R-:W-:Y:S02]  /*edd0*/  FSEL R10, R109, -INF , P1 ;  /* 0xff8000006d0a7808 */ /* 0x000fe40000800000 */
[----:B------:R-:W-:Y:S02]  /*ede0*/  ISETP.GT.AND P5, PT, R0, 0x19, PT ;  /* 0x000000190000780c */ /* 0x000fe40003fa4270 */
[----:B------:R-:W-:Y:S02]  /*edf0*/  FSEL R11, R108, -INF , P0 ;  /* 0xff8000006c0b7808 */ /* 0x000fe40000000000 */
[----:B------:R-:W-:Y:S02]  /*ee00*/  FSEL R26, R89, -INF , P2 ;  /* 0xff800000591a7808 */ /* 0x000fe40001000000 */
        /* <DEDUP_REMOVED lines=10> */
[----:B------:R-:W-:Y:S02]  /*eeb0*/  FSEL R97, R71, -INF , P0 ;  /* 0xff80000047617808 */ /* 0x000fe40000000000 */
        /* <DEDUP_REMOVED lines=11> */
[----:B------:R-:W-:Y:S02]  /*ef70*/  FSEL R64, R84, -INF , P2 ;  /* 0xff80000054407808 */ /* 0x000fe40001000000 */
[----:B------:R-:W-:Y:S02]  /*ef80*/  FSEL R96, R78, -INF , P4 ;  /* 0xff8000004e607808 */ /* 0x000fe40002000000 */
[----:B------:R-:W-:Y:S02]  /*ef90*/  ISETP.GT.AND P5, PT, R0, 0x30, PT ;  /* 0x000000300000780c */ /* 0x000fe40003fa4270 */
        /* <DEDUP_REMOVED lines=8> */
[----:B------:R-:W-:Y:S02]  /*f020*/  FSEL R131, R76, -INF , P3 ;  /* 0xff8000004c837808 */ /* 0x000fe40001800000 */
[----:B------:R-:W-:Y:S02]  /*f030*/  FSEL R98, R80, -INF , P1 ;  /* 0xff80000050627808 */ /* 0x000fe40000800000 */
[----:B------:R-:W-:Y:S02]  /*f040*/  ISETP.GT.AND P3, PT, R0, 0x38, PT ;  /* 0x000000380000780c */ /* 0x000fe40003f64270 */
        /* <DEDUP_REMOVED lines=22> */
[----:B------:R-:W-:Y:S02]  /*f1b0*/  FMNMX.FTZ R3, R149, R3, !PT ;  /* 0x0000000395037209 */ /* 0x000fe40007810000 */
[----:B------:R-:W-:Y:S02]  /*f1c0*/  FMNMX.FTZ R2, R154, R2, !PT ;  /* 0x000000029a027209 */ /* 0x000fe40007810000 */
[----:B------:R-:W-:Y:S02]  /*f1d0*/  FSEL R162, R43, -INF , P0 ;  /* 0xff8000002ba27808 */ /* 0x000fe40000000000 */
[----:B------:R-:W-:-:S02]  /*f1e0*/  FSEL R152, R61, -INF , P3 ;  /* 0xff8000003d987808 */ /* 0x000fc40001800000 */
[----:B------:R-:W-:Y:S02]  /*f1f0*/  FSEL R160, R44, -INF , P5 ;  /* 0xff8000002ca07808 */ /* 0x000fe40002800000 */
[----:B------:R-:W-:Y:S02]  /*f200*/  FMNMX.FTZ R3, R150, R3, !PT ;  /* 0x0000000396037209 */ /* 0x000fe40007810000 */
[----:B------:R-:W-:Y:S02]  /*f210*/  FMNMX.FTZ R2, R155, R2, !PT ;  /* 0x000000029b027209 */ /* 0x000fe40007810000 */
[----:B------:R-:W-:Y:S02]  /*f220*/  ISETP.GT.AND P0, PT, R0, 0x50, PT ;  /* 0x000000500000780c */ /* 0x000fe40003f04270 */
[----:B------:R-:W-:Y:S02]  /*f230*/  FSEL R163, R48, -INF , P1 ;  /* 0xff80000030a37808 */ /* 0x000fe40000800000 */
[----:B------:R-:W-:-:S02]  /*f240*/  FSEL R151, R60, -INF , P6 ;  /* 0xff8000003c977808 */ /* 0x000fc40003000000 */
[----:B------:R-:W-:Y:S02]  /*f250*/  FSEL R166, R40, -INF , P0 ;  /* 0xff80000028a67808 */ /* 0x000fe40000000000 */
[----:B------:R-:W-:Y:S02]  /*f260*/  ISETP.GT.AND P1, PT, R0, 0x51, PT ;  /* 0x000000510000780c */ /* 0x000fe40003f24270 */
        /* <DEDUP_REMOVED lines=9> */
[----:B------:R-:W-:-:S02]  /*f300*/  FMNMX.FTZ R3, R161, R3, !PT ;  /* 0x00000003a1037209 */ /* 0x000fc40007810000 */
[----:B------:R-:W-:Y:S02]  /*f310*/  FMNMX.FTZ R2, R172, R2, !PT ;  /* 0x00000002ac027209 */ /* 0x000fe40007810000 */
[----:B------:R-:W-:Y:S02]  /*f320*/  ISETP.GT.AND P3, PT, R0, 0x60, PT ;  /* 0x000000600000780c */ /* 0x000fe40003f64270 */
        /* <DEDUP_REMOVED lines=9> */
[C---:B------:R-:W-:Y:S01]  /*f3c0*/  ISETP.GT.AND P1, PT, R0.reuse, 0x68, PT ;  /* 0x000000680000780c */ /* 0x040fe20003f24270 */
[----:B------:R-:W-:Y:S01]  /*f3d0*/  LDSM.16.MT88.4 R40, [R203+0x3800] ;  /* 0x00380000cb28783b */ /* 0x000fe20000004200 */
        /* <DEDUP_REMOVED lines=22> */
[----:B------:R-:W-:-:S02]  /*f540*/  FMNMX.FTZ R2, R218, R2, !PT ;  /* 0x00000002da027209 */ /* 0x000fc40007810000 */
[----:B------:R-:W-:Y:S02]  /*f550*/  FSEL R219, R17, -INF , P1 ;  /* 0xff80000011db7808 */ /* 0x000fe40000800000 */
[----:B------:R-:W-:Y:S01]  /*f560*/  FMNMX.FTZ R2, R220, R2, !PT ;  /* 0x00000002dc027209 */ /* 0x000fe20007810000 */
[----:B------:R-:W-:Y:S01]  /*f570*/  LDSM.16.MT88.4 R16, [R202] ;  /* 0x00000000ca10783b */ /* 0x000fe20000004200 */
        /* <DEDUP_REMOVED lines=41> */
[C---:B------:R-:W-:Y:S08]  /*f810*/  HMMA.16816.F32.BF16 R80, R4.reuse, R16, RZ ;  /* 0x000000100450723c */ /* 0x040ff000000418ff */
[----:B------:R-:W-:Y:S01]  /*f820*/  HMMA.16816.F32.BF16 R76, R4, R18, RZ ;  /* 0x00000012044c723c */ /* 0x000fe200000418ff */
[----:B------:R-:W4:Y:S01]  /*f830*/  LDSM.16.MT88.4 R16, [R202+0x3800] ;  /* 0x00380000ca10783b */ /* 0x000f220000004200 */
[----:B---3--:R-:W-:-:S06]  /*f840*/  FFMA.FTZ R3, R25, c[0x0][0x2d0], -R2 ;  /* 0x0000b40019037a23 */ /* 0x008fcc0000010802 */
[C---:B-1----:R-:W-:Y:S01]  /*f850*/  HMMA.16816.F32.BF16 R56, R4.reuse, R8, RZ ;  /* 0x000000080438723c */ /* 0x042fe200000418ff */
[----:B------:R1:W3:Y:S07]  /*f860*/  MUFU.EX2 R232, R3 ;  /* 0x0000000300e87308 */ /* 0x0002ee0000000800 */
[C---:B------:R-:W-:Y:S01]  /*f870*/  HMMA.16816.F32.BF16 R48, R4.reuse, R10, RZ ;  /* 0x0000000a0430723c */ /* 0x040fe200000418ff */
[----:B------:R-:W5:Y:S07]  /*f880*/  LDSM.16.MT88.4 R8, [R204+0x3800] ;  /* 0x00380000cc08783b */ /* 0x000f6e0000004200 */
[----:B------:R-:W-:Y:S01]  /*f890*/  HMMA.16816.F32.BF16 R72, R4, R12, RZ ;  /* 0x0000000c0448723c */ /* 0x000fe200000418ff */
[----:B-1----:R-:W-:-:S04]  /*f8a0*/  FFMA.FTZ R3, R26, c[0x0][0x2d0], -R2 ;  /* 0x0000b4001a037a23 */ /* 0x002fc80000010802 */
[----:B------:R1:W-:Y:S03]  /*f8b0*/  MUFU.EX2 R226, R3 ;  /* 0x0000000300e27308 */ /* 0x0003e60000000800 */
[C---:B------:R-:W-:Y:S01]  /*f8c0*/  HMMA.16816.F32.BF16 R60, R4.reuse, R14, RZ ;  /* 0x0000000e043c723c */ /* 0x040fe200000418ff */
[----:B------:R-:W-:Y:S07]  /*f8d0*/  LDSM.16.MT88.4 R12, [R205+0x800] ;  /* 0x00080000cd0c783b */ /* 0x000fee0000004200 */
[----:B--2---:R-:W-:Y:S01]  /*f8e0*/  HMMA.16816.F32.BF16 R52, R4, R20, RZ ;  /* 0x000000140434723c */ /* 0x004fe200000418ff */
[----:B-1----:R-:W-:-:S02]  /*f8f0*/  FFMA.FTZ R3, R27, c[0x0][0x2d0], -R2 ;  /* 0x0000b4001b037a23 */ /* 0x002fc40000010802 */
[----:B------:R-:W1:Y:S05]  /*f900*/  LDSM.16.MT88.4 R24, [R203+0x800] ;  /* 0x00080000cb18783b */ /* 0x000e6a0000004200 */
[C---:B----4-:R-:W-:Y:S01]  /*f910*/  HMMA.16816.F32.BF16 R84, R4.reuse, R16, RZ ;  /* 0x000000100454723c */ /* 0x050fe200000418ff */
[----:B------:R2:W4:Y:S07]  /*f920*/  MUFU.EX2 R235, R3 ;  /* 0x0000000300eb7308 */ /* 0x00052e0000000800 */
[C---:B------:R-:W-:Y:S01]  /*f930*/  HMMA.16816.F32.BF16 R88, R4.reuse, R18, RZ ;  /* 0x000000120458723c */ /* 0x040fe200000418ff */
[----:B------:R-:W1:Y:S07]  /*f940*/  LDSM.16.MT88.4 R16, [R204+0x800] ;  /* 0x00080000cc10783b */ /* 0x000e6e0000004200 */
[C---:B------:R-:W-:Y:S01]  /*f950*/  HMMA.16816.F32.BF16 R44, R4.reuse, R22, RZ ;  /* 0x00000016042c723c */ /* 0x040fe200000418ff */
[--C-:B--2---:R-:W-:Y:S01]  /*f960*/  FFMA.FTZ R3, R34, c[0x0][0x2d0], -R0.reuse ;  /* 0x0000b40022037a23 */ /* 0x104fe20000010800 */
[----:B------:R-:W2:Y:S03]  /*f970*/  LDSM.16.MT88.4 R20, [R202+0x4000] ;  /* 0x00400000ca14783b */ /* 0x000ea60000004200 */
[----:B------:R3:W-:Y:S03]  /*f980*/  MUFU.EX2 R224, R3 ;  /* 0x0000000300e07308 */ /* 0x0007e60000000800 */
[C---:B------:R-:W-:Y:S08]  /*f990*/  HMMA.16816.F32.BF16 R104, R4.reuse, R40, RZ ;  /* 0x000000280468723c */ /* 0x040ff000000418ff */
[----:B------:R-:W-:Y:S01]  /*f9a0*/  HMMA.16816.F32.BF16 R40, R4, R42, RZ ;  /* 0x0000002a0428723c */ /* 0x000fe200000418ff */
[----:B---3--:R-:W-:-:S07]  /*f9b0*/  FFMA.FTZ R3, R35, c[0x0][0x2d0], -R0 ;  /* 0x0000b40023037a23 */ /* 0x008fce0000010800 */
[C---:B------:R-:W-:Y:S01]  /*f9c0*/  HMMA.16816.F32.BF16 R112, R4.reuse, R28, RZ ;  /* 0x0000001c0470723c */ /* 0x040fe200000418ff */
[----:B------:R3:W1:Y:S07]  /*f9d0*/  MUFU.EX2 R222, R3 ;  /* 0x0000000300de7308 */ /* 0x00066e0000000800 */
[C---:B------:R-:W-:Y:S01]  /*f9e0*/  HMMA.16816.F32.BF16 R120, R4.reuse, R30, RZ ;  /* 0x0000001e0478723c */ /* 0x040fe200000418ff */
[----:B------:R-:W2:Y:S07]  /*f9f0*/  LDSM.16.MT88.4 R28, [R203+0x4000] ;  /* 0x00400000cb1c783b */ /* 0x000eae0000004200 */
[----:B-----5:R-:W-:Y:S01]  /*fa00*/  HMMA.16816.F32.BF16 R124, R4, R8, RZ ;  /* 0x00000008047c723c */ /* 0x020fe200000418ff */
[----:B---3--:R-:W-:-:S04]  /*fa10*/  FFMA.FTZ R3, R64, c[0x0][0x2d0], -R0 ;  /* 0x0000b40040037a23 */ /* 0x008fc80000010800 */
[----:B------:R3:W-:Y:S03]  /*fa20*/  MUFU.EX2 R223, R3 ;  /* 0x0000000300df7308 */ /* 0x0007e60000000800 */
[----:B------:R-:W-:Y:S01]  /*fa30*/  HMMA.16816.F32.BF16 R116, R4, R10, RZ ;  /* 0x0000000a0474723c */ /* 0x000fe200000418ff */
[----:B------:R-:W-:Y:S06]  /*fa40*/  LDSM.16.MT88.4 R8, [R204+0x4000] ;  /* 0x00400000cc08783b */ /* 0x000fec0000004200 */
[----:B------:R-:W-:-:S02]  /*fa50*/  F2FP.BF16.PACK_AB R4, R232, R227 ;  /* 0x000000e3e804723e */ /* 0x000fc400000010ff */
[----:B----4-:R-:W-:Y:S02]  /*fa60*/  F2FP.BF16.PACK_AB R6, R235, R226 ;  /* 0x000000e2eb06723e */ /* 0x010fe400000010ff */
[----:B-1----:R-:W-:Y:S01]  /*fa70*/  F2FP.BF16.PACK_AB R5, R222, R224 ;  /* 0x000000e0de05723e */ /* 0x002fe200000010ff */
[----:B---3--:R-:W-:-:S04]  /*fa80*/  FFMA.FTZ R3, R65, c[0x0][0x2d0], -R0 ;  /* 0x0000b40041037a23 */ /* 0x008fc80000010800 */
[----:B------:R1:W3:Y:S02]  /*fa90*/  MUFU.EX2 R225, R3 ;  /* 0x0000000300e17308 */ /* 0x0002e40000000800 */
[----:B-1----:R-:W-:Y:S01]  /*faa0*/  FFMA.FTZ R3, R66, c[0x0][0x2d0], -R2 ;  /* 0x0000b40042037a23 */ /* 0x002fe20000010802 */
[----:B---3--:R-:W-:-:S05]  /*fab0*/  F2FP.BF16.PACK_AB R7, R225, R223 ;  /* 0x000000dfe107723e */ /* 0x008fca00000010ff */
[----:B------:R1:W-:Y:S02]  /*fac0*/  MUFU.EX2 R213, R3 ;  /* 0x0000000300d57308 */ /* 0x0003e40000000800 */
[C---:B------:R-:W-:Y:S08]  /*fad0*/  HMMA.16816.F32.BF16 R100, R4.reuse, R26, R60 ;  /* 0x0000001a0464723c */ /* 0x040ff0000004183c */
[----:B------:R-:W-:Y:S01]  /*fae0*/  HMMA.16816.F32.BF16 R92, R4, R12, R56 ;  /* 0x0000000c045c723c */ /* 0x000fe20000041838 */
[----:B-1----:R-:W-:-:S04]  /*faf0*/  FFMA.FTZ R3, R71, c[0x0][0x2d0], -R2 ;  /* 0x0000b40047037a23 */ /* 0x002fc80000010802 */
[----:B------:R1:W3:Y:S03]  /*fb00*/  MUFU.EX2 R211, R3 ;  /* 0x0000000300d37308 */ /* 0x0002e60000000800 */
[C---:B------:R-:W-:Y:S01]  /*fb10*/  HMMA.16816.F32.BF16 R60, R4.reuse, R14, R48 ;  /* 0x0000000e043c723c */ /* 0x040fe20000041830 */
[----:B------:R-:W4:Y:S07]  /*fb20*/  LDSM.16.MT88.4 R12, [R205+0x4000] ;  /* 0x00400000cd0c783b */ /* 0x000f2e0000004200 */
[----:B------:R-:W-:Y:S01]  /*fb30*/  HMMA.16816.F32.BF16 R56, R4, R16, R52 ;  /* 0x000000100438723c */ /* 0x000fe20000041834 */
[----:B-1----:R-:W-:-:S07]  /*fb40*/  FFMA.FTZ R3, R67, c[0x0][0x2d0], -R2 ;  /* 0x0000b40043037a23 */ /* 0x002fce0000010802 */
[C---:B------:R-:W-:Y:S01]  /*fb50*/  HMMA.16816.F32.BF16 R44, R4.reuse, R18, R44 ;  /* 0x00000012042c723c */ /* 0x040fe2000004182c */
[----:B------:R-:W1:Y:S01]  /*fb60*/  LDSM.16.MT88.4 R16, [R205+0x1000] ;  /* 0x00100000cd10783b */ /* 0x000e620000004200 */
[----:B------:R5:W-:Y:S06]  /*fb70*/  MUFU.EX2 R199, R3 ;  /* 0x0000000300c77308 */ /* 0x000bec0000000800 */
[C---:B------:R-:W-:Y:S01]  /*fb80*/  HMMA.16816.F32.BF16 R108, R4.reuse, R24, R72 ;  /* 0x00000018046c723c */ /* 0x040fe20000041848 */
[----:B------:R-:W1:Y:S07]  /*fb90*/  LDSM.16.MT88.4 R24, [R202+0x1000] ;  /* 0x00100000ca18783b */ /* 0x000e6e0000004200 */
[----:B------:R-:W-:Y:S01]  /*fba0*/  HMMA.16816.F32.BF16 R140, R4, R38, R76 ;  /* 0x00000026048c723c */ /* 0x000fe2000004184c */
[----:B-----5:R-:W-:-:S04]  /*fbb0*/  FFMA.FTZ R3, R96, c[0x0][0x2d0], -R2 ;  /* 0x0000b40060037a23 */ /* 0x020fc80000010802 */
[----:B------:R5:W1:Y:S03]  /*fbc0*/  MUFU.EX2 R212, R3 ;  /* 0x0000000300d47308 */ /* 0x000a660000000800 */
[C---:B------:R-:W-:Y:S01]  /*fbd0*/  HMMA.16816.F32.BF16 R144, R4.reuse, R36, R80 ;  /* 0x000000240490723c */ /* 0x040fe20000041850 */
[----:B------:R-:W-:Y:S07]  /*fbe0*/  LDSM.16.MT88.4 R36, [R204+0x1000] ;  /* 0x00100000cc24783b */ /* 0x000fee0000004200 */
[----:B--2---:R-:W-:Y:S01]  /*fbf0*/  HMMA.16816.F32.BF16 R52, R4, R20, R84 ;  /* 0x000000140434723c */ /* 0x004fe20000041854 */
[----:B-----5:R-:W-:-:S07]  /*fc00*/  FFMA.FTZ R3, R98, c[0x0][0x2d0], -R0 ;  /* 0x0000b40062037a23 */ /* 0x020fce0000010800 */
[C---:B------:R-:W-:Y:S01]  /*fc10*/  HMMA.16816.F32.BF16 R48, R4.reuse, R22, R88 ;  /* 0x000000160430723c */ /* 0x040fe20000041858 */
[----:B------:R-:W2:Y:S01]  /*fc20*/  LDSM.16.MT88.4 R20, [R203+0x1000] ;  /* 0x00100000cb14783b */ /* 0x000ea20000004200 */
[----:B------:R5:W-:Y:S06]  /*fc30*/  MUFU.EX2 R198, R3 ;  /* 0x0000000300c67308 */ /* 0x000bec0000000800 */
[C---:B------:R-:W-:Y:S08]  /*fc40*/  HMMA.16816.F32.BF16 R76, R4.reuse, R30, R40 ;  /* 0x0000001e044c723c */ /* 0x040ff00000041828 */
[----:B------:R-:W-:Y:S01]  /*fc50*/  HMMA.16816.F32.BF16 R84, R4, R28, R104 ;  /* 0x0000001c0454723c */ /* 0x000fe20000041868 */
[----:B------:R-:W1:Y:S01]  /*fc60*/  LDSM.16.MT88.4 R28, [R203+0x4800] ;  /* 0x00480000cb1c783b */ /* 0x000e620000004200 */
[----:B-----5:R-:W-:-:S04]  /*fc70*/  FFMA.FTZ R3, R97, c[0x0][0x2d0], -R0 ;  /* 0x0000b40061037a23 */ /* 0x020fc80000010800 */
[----:B------:R5:W1:Y:S02]  /*fc80*/  MUFU.EX2 R197, R3 ;  /* 0x0000000300c57308 */ /* 0x000a640000000800 */
[C---:B----4-:R-:W-:Y:S08]  /*fc90*/  HMMA.16816.F32.BF16 R80, R4.reuse, R12, R112 ;  /* 0x0000000c0450723c */ /* 0x050ff00000041870 */
[----:B------:R-:W-:Y:S01]  /*fca0*/  HMMA.16816.F32.BF16 R72, R4, R14, R120 ;  /* 0x0000000e0448723c */ /* 0x000fe20000041878 */
[----:B------:R-:W-:Y:S01]  /*fcb0*/  LDSM.16.MT88.4 R12, [R204+0x4800] ;  /* 0x00480000cc0c783b */ /* 0x000fe20000004200 */
[----:B-----5:R-:W-:-:S06]  /*fcc0*/  FFMA.FTZ R3, R99, c[0x0][0x2d0], -R0 ;  /* 0x0000b40063037a23 */ /* 0x020fcc0000010800 */
[C---:B------:R-:W-:Y:S01]  /*fcd0*/  HMMA.16816.F32.BF16 R64, R4.reuse, R8, R124 ;  /* 0x000000080440723c */ /* 0x040fe2000004187c */
[----:B------:R4:W-:Y:S07]  /*fce0*/  MUFU.EX2 R196, R3 ;  /* 0x0000000300c47308 */ /* 0x0009ee0000000800 */
[----:B------:R-:W-:Y:S01]  /*fcf0*/  HMMA.16816.F32.BF16 R40, R4, R10, R116 ;  /* 0x0000000a0428723c */ /* 0x000fe20000041874 */
[----:B------:R-:W-:Y:S06]  /*fd00*/  LDSM.16.MT88.4 R8, [R202+0x4800] ;  /* 0x00480000ca08783b */ /* 0x000fec0000004200 */
[----:B---3--:R-:W-:-:S02]  /*fd10*/  F2FP.BF16.PACK_AB R4, R211, R213 ;  /* 0x000000d5d304723e */ /* 0x008fc400000010ff */
[----:B-1----:R-:W-:Y:S01]  /*fd20*/  F2FP.BF16.PACK_AB R6, R212, R199 ;  /* 0x000000c7d406723e */ /* 0x002fe200000010ff */
[----:B----4-:R-:W-:Y:S01]  /*fd30*/  FFMA.FTZ R3, R128, c[0x0][0x2d0], -R0 ;  /* 0x0000b40080037a23 */ /* 0x010fe20000010800 */
[----:B------:R-:W-:-:S03]  /*fd40*/  F2FP.BF16.PACK_AB R5, R197, R198 ;  /* 0x000000c6c505723e */ /* 0x000fc600000010ff */
[----:B------:R-:W1:Y:S02]  /*fd50*/  MUFU.EX2 R187, R3 ;  /* 0x0000000300bb7308 */ /* 0x000e640000000800 */
[----:B-1----:R-:W-:Y:S01]  /*fd60*/  F2FP.BF16.PACK_AB R7, R187, R196 ;  /* 0x000000c4bb07723e */ /* 0x002fe200000010ff */
[----:B------:R-:W-:-:S05]  /*fd70*/  FFMA.FTZ R3, R130, c[0x0][0x2d0], -R2 ;  /* 0x0000b40082037a23 */ /* 0x000fca0000010802 */
[----:B------:R1:W-:Y:S01]  /*fd80*/  MUFU.EX2 R245, R3 ;  /* 0x0000000300f57308 */ /* 0x0003e20000000800 */
[C---:B------:R-:W-:Y:S08]  /*fd90*/  HMMA.16816.F32.BF16 R104, R4.reuse, R16, R92 ;  /* 0x000000100468723c */ /* 0x040ff0000004185c */
[----:B------:R-:W-:Y:S01]  /*fda0*/  HMMA.16816.F32.BF16 R112, R4, R18, R60 ;  /* 0x000000120470723c */ /* 0x000fe2000004183c */
[----:B------:R-:W3:Y:S01]  /*fdb0*/  LDSM.16.MT88.4 R16, [R205+0x4800] ;  /* 0x00480000cd10783b */ /* 0x000ee20000004200 */
[----:B-1----:R-:W-:-:S06]  /*fdc0*/  FFMA.FTZ R3, R131, c[0x0][0x2d0], -R2 ;  /* 0x0000b40083037a23 */ /* 0x002fcc0000010802 */
[C---:B------:R-:W-:Y:S01]  /*fdd0*/  HMMA.16816.F32.BF16 R124, R4.reuse, R24, R144 ;  /* 0x00000018047c723c */ /* 0x040fe20000041890 */
[----:B------:R1:W4:Y:S07]  /*fde0*/  MUFU.EX2 R244, R3 ;  /* 0x0000000300f47308 */ /* 0x00032e0000000800 */
[C---:B------:R-:W-:Y:S01]  /*fdf0*/  HMMA.16816.F32.BF16 R140, R4.reuse, R26, R140 ;  /* 0x0000001a048c723c */ /* 0x040fe2000004188c */
[----:B------:R-:W5:Y:S07]  /*fe00*/  LDSM.16.MT88.4 R24, [R202+0x1800] ;  /* 0x00180000ca18783b */ /* 0x000f6e0000004200 */
[----:B--2---:R-:W-:Y:S01]  /*fe10*/  HMMA.16816.F32.BF16 R120, R4, R20, R108 ;  /* 0x000000140478723c */ /* 0x004fe2000004186c */
[----:B-1----:R-:W-:-:S04]  /*fe20*/  FFMA.FTZ R3, R129, c[0x0][0x2d0], -R2 ;  /* 0x0000b40081037a23 */ /* 0x002fc80000010802 */
[----:B------:R1:W-:Y:S03]  /*fe30*/  MUFU.EX2 R165, R3 ;  /* 0x0000000300a57308 */ /* 0x0003e60000000800 */
[C---:B------:R-:W-:Y:S01]  /*fe40*/  HMMA.16816.F32.BF16 R116, R4.reuse, R22, R100 ;  /* 0x000000160474723c */ /* 0x040fe20000041864 */
[----:B------:R-:W2:Y:S07]  /*fe50*/  LDSM.16.MT88.4 R20, [R203+0x1800] ;  /* 0x00180000cb14783b */ /* 0x000eae0000004200 */
[----:B------:R-:W-:Y:S01]  /*fe60*/  HMMA.16816.F32.BF16 R100, R4, R36, R56 ;  /* 0x000000240464723c */ /* 0x000fe20000041838 */
[----:B-1----:R-:W-:-:S07]  /*fe70*/  FFMA.FTZ R3, R148, c[0x0][0x2d0], -R2 ;  /* 0x0000b40094037a23 */ /* 0x002fce0000010802 */
[C---:B------:R-:W-:Y:S01]  /*fe80*/  HMMA.16816.F32.BF16 R44, R4.reuse, R38, R44 ;  /* 0x00000026042c723c */ /* 0x040fe2000004182c */
[----:B------:R-:W1:Y:S01]  /*fe90*/  LDSM.16.MT88.4 R36, [R205+0x1800] ;  /* 0x00180000cd24783b */ /* 0x000e620000004200 */
[----:B------:R3:W1:Y:S06]  /*fea0*/  MUFU.EX2 R167, R3 ;  /* 0x0000000300a77308 */ /* 0x00066c0000000800 */
[C---:B------:R-:W-:Y:S08]  /*feb0*/  HMMA.16816.F32.BF16 R92, R4.reuse, R28, R84 ;  /* 0x0000001c045c723c */ /* 0x040ff00000041854 */
[----:B------:R-:W-:Y:S01]  /*fec0*/  HMMA.16816.F32.BF16 R128, R4, R30, R76 ;  /* 0x0000001e0480723c */ /* 0x000fe2000004184c */
[----:B------:R-:W1:Y:S01]  /*fed0*/  LDSM.16.MT88.4 R28, [R204+0x1800] ;  /* 0x00180000cc1c783b */ /* 0x000e620000004200 */
[----:B---3--:R-:W-:-:S04]  /*fee0*/  FFMA.FTZ R3, R149, c[0x0][0x2d0], -R0 ;  /* 0x0000b40095037a23 */ /* 0x008fc80000010800 */
[----:B------:R3:W-:Y:S02]  /*fef0*/  MUFU.EX2 R243, R3 ;  /* 0x0000000300f37308 */ /* 0x0007e40000000800 */
[C---:B------:R-:W-:Y:S08]  /*ff00*/  HMMA.16816.F32.BF16 R88, R4.reuse, R16, R80 ;  /* 0x000000100458723c */ /* 0x040ff00000041850 */
[----:B------:R-:W-:Y:S01]  /*ff10*/  HMMA.16816.F32.BF16 R84, R4, R18, R72 ;  /* 0x000000120454723c */ /* 0x000fe20000041848 */
[----:B------:R-:W1:Y:S01]  /*ff20*/  LDSM.16.MT88.4 R16, [R205+0x5000] ;  /* 0x00500000cd10783b */ /* 0x000e620000004200 */
[----:B---3--:R-:W-:-:S06]  /*ff30*/  FFMA.FTZ R3, R150, c[0x0][0x2d0], -R0 ;  /* 0x0000b40096037a23 */ /* 0x008fcc0000010800 */
[C---:B------:R-:W-:Y:S01]  /*ff40*/  HMMA.16816.F32.BF16 R80, R4.reuse, R12, R64 ;  /* 0x0000000c0450723c */ /* 0x040fe20000041840 */
[----:B------:R3:W1:Y:S07]  /*ff50*/  MUFU.EX2 R242, R3 ;  /* 0x0000000300f27308 */ /* 0x00066e0000000800 */
[C---:B------:R-:W-:Y:S01]  /*ff60*/  HMMA.16816.F32.BF16 R56, R4.reuse, R14, R40 ;  /* 0x0000000e0438723c */ /* 0x040fe20000041828 */
[----:B------:R-:W2:Y:S07]  /*ff70*/  LDSM.16.MT88.4 R12, [R203+0x5000] ;  /* 0x00500000cb0c783b */ /* 0x000eae0000004200 */
[----:B------:R-:W-:Y:S01]  /*ff80*/  HMMA.16816.F32.BF16 R96, R4, R8, R52 ;  /* 0x000000080460723c */ /* 0x000fe20000041834 */
[----:B---3--:R-:W-:-:S04]  /*ff90*/  FFMA.FTZ R3, R152, c[0x0][0x2d0], -R0 ;  /* 0x0000b40098037a23 */ /* 0x008fc80000010800 */
[----:B------:R3:W-:Y:S03]  /*ffa0*/  MUFU.EX2 R152, R3 ;  /* 0x0000000300987308 */ /* 0x0007e60000000800 */
[----:B------:R-:W-:Y:S01]  /*ffb0*/  HMMA.16816.F32.BF16 R108, R4, R10, R48 ;  /* 0x0000000a046c723c */ /* 0x000fe20000041830 */
[----:B------:R-:W2:Y:S06]  /*ffc0*/  LDSM.16.MT88.4 R8, [R202+0x5000] ;  /* 0x00500000ca08783b */ /* 0x000eac0000004200 */
[----:B----4-:R-:W-:-:S02]  /*ffd0*/  F2FP.BF16.PACK_AB R4, R244, R245 ;  /* 0x000000f5f404723e */ /* 0x010fc400000010ff */
[----:B-1----:R-:W-:Y:S02]  /*ffe0*/  F2FP.BF16.PACK_AB R6, R167, R165 ;  /* 0x000000a5a706723e */ /* 0x002fe400000010ff */
[----:B------:R-:W-:Y:S01]  /*fff0*/  F2FP.BF16.PACK_AB R5, R242, R243 ;  /* 0x000000f3f205723e */ /* 0x000fe200000010ff */
[----:B---3--:R-:W-:-:S04]  /*10000*/  FFMA.FTZ R3, R151, c[0x0][0x2d0], -R0 ;  /* 0x0000b40097037a23 */ /* 0x008fc80000010800 */
[----:B------:R-:W1:Y:S02]  /*10010*/  MUFU.EX2 R151, R3 ;  /* 0x0000000300977308 */ /* 0x000e640000000800 */
[----:B-1----:R-:W-:Y:S01]  /*10020*/  F2FP.BF16.PACK_AB R7, R151, R152 ;  /* 0x000000989707723e */ /* 0x002fe200000010ff */
[----:B------:R-:W-:-:S06]  /*10030*/  FFMA.FTZ R3, R153, c[0x0][0x2d0], -R2 ;  /* 0x0000b40099037a23 */ /* 0x000fcc0000010802 */
[C---:B-----5:R-:W-:Y:S01]  /*10040*/  HMMA.16816.F32.BF16 R76, R4.reuse, R24, R124 ;  /* 0x00000018044c723c */ /* 0x060fe2000004187c */
[----:B------:R1:W-:Y:S07]  /*10050*/  MUFU.EX2 R125, R3 ;  /* 0x00000003007d7308 */ /* 0x0003ee0000000800 */
[C---:B--2---:R-:W-:Y:S08]  /*10060*/  HMMA.16816.F32.BF16 R64, R4.reuse, R20, R120 ;  /* 0x000000140440723c */ /* 0x044ff00000041878 */
[C---:B------:R-:W-:Y:S01]  /*10070*/  HMMA.16816.F32.BF16 R52, R4.reuse, R22, R116 ;  /* 0x000000160434723c */ /* 0x040fe20000041874 */
[--C-:B-1----:R-:W-:Y:S01]  /*10080*/  FFMA.FTZ R3, R154, c[0x0][0x2d0], -R2.reuse ;  /* 0x0000b4009a037a23 */ /* 0x102fe20000010802 */
[----:B------:R-:W1:Y:S03]  /*10090*/  LDSM.16.MT88.4 R20, [R204+0x5000] ;  /* 0x00500000cc14783b */ /* 0x000e660000004200 */
[----:B------:R2:W3:Y:S03]  /*100a0*/  MUFU.EX2 R150, R3 ;  /* 0x0000000300967308 */ /* 0x0004e60000000800 */
[C---:B------:R-:W-:Y:S08]  /*100b0*/  HMMA.16816.F32.BF16 R60, R4.reuse, R36, R104 ;  /* 0x00000024043c723c */ /* 0x040ff00000041868 */
[----:B------:R-:W-:Y:S01]  /*100c0*/  HMMA.16816.F32.BF16 R48, R4, R38, R112 ;  /* 0x000000260430723c */ /* 0x000fe20000041870 */
[----:B--2---:R-:W-:-:S07]  /*100d0*/  FFMA.FTZ R3, R155, c[0x0][0x2d0], -R2 ;  /* 0x0000b4009b037a23 */ /* 0x004fce0000010802 */
[C---:B------:R-:W-:Y:S01]  /*100e0*/  HMMA.16816.F32.BF16 R36, R4.reuse, R28, R100 ;  /* 0x0000001c0424723c */ /* 0x040fe20000041864 */
[----:B------:R2:W-:Y:S07]  /*100f0*/  MUFU.EX2 R149, R3 ;  /* 0x0000000300957308 */ /* 0x0005ee0000000800 */
[C---:B------:R-:W-:Y:S01]  /*10100*/  HMMA.16816.F32.BF16 R44, R4.reuse, R30, R44 ;  /* 0x0000001e042c723c */ /* 0x040fe2000004182c */
[----:B------:R-:W4:Y:S07]  /*10110*/  LDSM.16.MT88.4 R28, [R202+0x2000] ;  /* 0x00200000ca1c783b */ /* 0x000f2e0000004200 */
[----:B------:R-:W-:Y:S01]  /*10120*/  HMMA.16816.F32.BF16 R112, R4, R16, R88 ;  /* 0x000000100470723c */ /* 0x000fe20000041858 */
[----:B--2---:R-:W-:-:S04]  /*10130*/  FFMA.FTZ R3, R160, c[0x0][0x2d0], -R2 ;  /* 0x0000b400a0037a23 */ /* 0x004fc80000010802 */
[----:B------:R2:W5:Y:S03]  /*10140*/  MUFU.EX2 R148, R3 ;  /* 0x0000000300947308 */ /* 0x0005660000000800 */
[C---:B------:R-:W-:Y:S01]  /*10150*/  HMMA.16816.F32.BF16 R120, R4.reuse, R18, R84 ;  /* 0x000000120478723c */ /* 0x040fe20000041854 */
[----:B------:R-:W1:Y:S07]  /*10160*/  LDSM.16.MT88.4 R16, [R204+0x2000] ;  /* 0x00200000cc10783b */ /* 0x000e6e0000004200 */
[----:B------:R-:W-:Y:S01]  /*10170*/  HMMA.16816.F32.BF16 R72, R4, R26, R140 ;  /* 0x0000001a0448723c */ /* 0x000fe2000004188c */
[----:B------:R-:W3:Y:S01]  /*10180*/  LDSM.16.MT88.4 R24, [R203+0x2000] ;  /* 0x00200000cb18783b */ /* 0x000ee20000004200 */
[----:B--2---:R-:W-:-:S06]  /*10190*/  FFMA.FTZ R3, R161, c[0x0][0x2d0], -R0 ;  /* 0x0000b400a1037a23 */ /* 0x004fcc0000010800 */
[C---:B------:R-:W-:Y:S01]  /*101a0*/  HMMA.16816.F32.BF16 R92, R4.reuse, R12, R92 ;  /* 0x0000000c045c723c */ /* 0x040fe2000004185c */
[----:B------:R2:W-:Y:S07]  /*101b0*/  MUFU.EX2 R124, R3 ;  /* 0x00000003007c7308 */ /* 0x0005ee0000000800 */
[C---:B------:R-:W-:Y:S01]  /*101c0*/  HMMA.16816.F32.BF16 R128, R4.reuse, R14, R128 ;  /* 0x0000000e0480723c */ /* 0x040fe20000041880 */
[----:B------:R-:W4:Y:S07]  /*101d0*/  LDSM.16.MT88.4 R12, [R205+0x2000] ;  /* 0x00200000cd0c783b */ /* 0x000f2e0000004200 */
[----:B------:R-:W-:Y:S01]  /*101e0*/  HMMA.16816.F32.BF16 R40, R4, R8, R96 ;  /* 0x000000080428723c */ /* 0x000fe20000041860 */
[----:B--2---:R-:W-:-:S04]  /*101f0*/  FFMA.FTZ R3, R163, c[0x0][0x2d0], -R0 ;  /* 0x0000b400a3037a23 */ /* 0x004fc80000010800 */
[----:B------:R2:W2:Y:S03]  /*10200*/  MUFU.EX2 R147, R3 ;  /* 0x0000000300937308 */ /* 0x0004a60000000800 */
[C---:B------:R-:W-:Y:S01]  /*10210*/  HMMA.16816.F32.BF16 R96, R4.reuse, R10, R108 ;  /* 0x0000000a0460723c */ /* 0x040fe2000004186c */
[----:B------:R-:W-:Y:S07]  /*10220*/  LDSM.16.MT88.4 R8, [R202+0x5800] ;  /* 0x00580000ca08783b */ /* 0x000fee0000004200 */
[----:B-1----:R-:W-:Y:S01]  /*10230*/  HMMA.16816.F32.BF16 R108, R4, R20, R80 ;  /* 0x00000014046c723c */ /* 0x002fe20000041850 */
[----:B--2---:R-:W-:-:S07]  /*10240*/  FFMA.FTZ R3, R162, c[0x0][0x2d0], -R0 ;  /* 0x0000b400a2037a23 */ /* 0x004fce0000010800 */
[----:B------:R-:W-:Y:S01]  /*10250*/  HMMA.16816.F32.BF16 R84, R4, R22, R56 ;  /* 0x000000160454723c */ /* 0x000fe20000041838 */
[----:B------:R1:W-:Y:S01]  /*10260*/  MUFU.EX2 R146, R3 ;  /* 0x0000000300927308 */ /* 0x0003e20000000800 */
[----:B------:R-:W-:Y:S05]  /*10270*/  LDSM.16.MT88.4 R20, [R204+0x5800] ;  /* 0x00580000cc14783b */ /* 0x000fea0000004200 */
[----:B---3--:R-:W-:Y:S02]  /*10280*/  F2FP.BF16.PACK_AB R4, R150, R125 ;  /* 0x0000007d9604723e */ /* 0x008fe400000010ff */
[----:B-----5:R-:W-:Y:S02]  /*10290*/  F2FP.BF16.PACK_AB R6, R148, R149 ;  /* 0x000000959406723e */ /* 0x020fe400000010ff */
[----:B------:R-:W-:Y:S01]  /*102a0*/  F2FP.BF16.PACK_AB R5, R147, R124 ;  /* 0x0000007c9305723e */ /* 0x000fe200000010ff */
[----:B-1----:R-:W-:-:S04]  /*102b0*/  FFMA.FTZ R3, R164, c[0x0][0x2d0], -R0 ;  /* 0x0000b400a4037a23 */ /* 0x002fc80000010800 */
[----:B------:R1:W2:Y:S02]  /*102c0*/  MUFU.EX2 R145, R3 ;  /* 0x0000000300917308 */ /* 0x0002a40000000800 */
[----:B-1----:R-:W-:Y:S01]  /*102d0*/  FFMA.FTZ R3, R166, c[0x0][0x2d0], -R2 ;  /* 0x0000b400a6037a23 */ /* 0x002fe20000010802 */
[----:B--2---:R-:W-:-:S05]  /*102e0*/  F2FP.BF16.PACK_AB R7, R145, R146 ;  /* 0x000000929107723e */ /* 0x004fca00000010ff */
[----:B------:R1:W-:Y:S02]  /*102f0*/  MUFU.EX2 R144, R3 ;  /* 0x0000000300907308 */ /* 0x0003e40000000800 */
[C---:B----4-:R-:W-:Y:S08]  /*10300*/  HMMA.16816.F32.BF16 R104, R4.reuse, R30, R72 ;  /* 0x0000001e0468723c */ /* 0x050ff00000041848 */
[----:B------:R-:W-:Y:S01]  /*10310*/  HMMA.16816.F32.BF16 R72, R4, R16, R36 ;  /* 0x000000100448723c */ /* 0x000fe20000041824 */
[----:B------:R-:W2:Y:S01]  /*10320*/  LDSM.16.MT88.4 R36, [R205+0x5800] ;  /* 0x00580000cd24783b */ /* 0x000ea20000004200 */
[----:B-1----:R-:W-:-:S04]  /*10330*/  FFMA.FTZ R3, R172, c[0x0][0x2d0], -R2 ;  /* 0x0000b400ac037a23 */ /* 0x002fc80000010802 */
[----:B------:R1:W3:Y:S02]  /*10340*/  MUFU.EX2 R143, R3 ;  /* 0x00000003008f7308 */ /* 0x0002e40000000800 */
[C---:B------:R-:W-:Y:S08]  /*10350*/  HMMA.16816.F32.BF16 R100, R4.reuse, R24, R64 ;  /* 0x000000180464723c */ /* 0x040ff00000041840 */
[----:B------:R-:W-:Y:S01]  /*10360*/  HMMA.16816.F32.BF16 R116, R4, R26, R52 ;  /* 0x0000001a0474723c */ /* 0x000fe20000041834 */
[----:B------:R-:W4:Y:S01]  /*10370*/  LDSM.16.MT88.4 R24, [R203+0x5800] ;  /* 0x00580000cb18783b */ /* 0x000f220000004200 */
[----:B-1----:R-:W-:-:S06]  /*10380*/  FFMA.FTZ R3, R173, c[0x0][0x2d0], -R2 ;  /* 0x0000b400ad037a23 */ /* 0x002fcc0000010802 */
[C---:B------:R-:W-:Y:S01]  /*10390*/  HMMA.16816.F32.BF16 R88, R4.reuse, R12, R60 ;  /* 0x0000000c0458723c */ /* 0x040fe2000004183c */
[----:B------:R1:W-:Y:S07]  /*103a0*/  MUFU.EX2 R142, R3 ;  /* 0x00000003008e7308 */ /* 0x0003ee0000000800 */
[C---:B------:R-:W-:Y:S01]  /*103b0*/  HMMA.16816.F32.BF16 R80, R4.reuse, R14, R48 ;  /* 0x0000000e0450723c */ /* 0x040fe20000041830 */
[----:B------:R-:W5:Y:S07]  /*103c0*/  LDSM.16.MT88.4 R12, [R203+0x2800] ;  /* 0x00280000cb0c783b */ /* 0x000f6e0000004200 */
[----:B------:R-:W-:Y:S01]  /*103d0*/  HMMA.16816.F32.BF16 R76, R4, R28, R76 ;  /* 0x0000001c044c723c */ /* 0x000fe2000004184c */
[----:B------:R-:W3:Y:S01]  /*103e0*/  LDSM.16.MT88.4 R28, [R204+0x2800] ;  /* 0x00280000cc1c783b */ /* 0x000ee20000004200 */
[----:B-1----:R-:W-:-:S04]  /*103f0*/  FFMA.FTZ R3, R174, c[0x0][0x2d0], -R2 ;  /* 0x0000b400ae037a23 */ /* 0x002fc80000010802 */
[----:B------:R1:W1:Y:S02]  /*10400*/  MUFU.EX2 R141, R3 ;  /* 0x00000003008d7308 */ /* 0x0002640000000800 */
[C---:B------:R-:W-:Y:S01]  /*10410*/  HMMA.16816.F32.BF16 R60, R4.reuse, R18, R44 ;  /* 0x00000012043c723c */ /* 0x040fe2000004182c */
[----:B------:R-:W3:Y:S07]  /*10420*/  LDSM.16.MT88.4 R16, [R202+0x2800] ;  /* 0x00280000ca10783b */ /* 0x000eee0000004200 */
[----:B--2---:R-:W-:Y:S01]  /*10430*/  HMMA.16816.F32.BF16 R56, R4, R36, R112 ;  /* 0x000000240438723c */ /* 0x004fe20000041870 */
[----:B-1----:R-:W-:-:S07]  /*10440*/  FFMA.FTZ R3, R175, c[0x0][0x2d0], -R0 ;  /* 0x0000b400af037a23 */ /* 0x002fce0000010800 */
[C---:B------:R-:W-:Y:S01]  /*10450*/  HMMA.16816.F32.BF16 R52, R4.reuse, R8, R40 ;  /* 0x000000080434723c */ /* 0x040fe20000041828 */
[----:B------:R1:W-:Y:S07]  /*10460*/  MUFU.EX2 R140, R3 ;  /* 0x00000003008c7308 */ /* 0x0003ee0000000800 */
[C---:B------:R-:W-:Y:S01]  /*10470*/  HMMA.16816.F32.BF16 R112, R4.reuse, R38, R120 ;  /* 0x000000260470723c */ /* 0x040fe20000041878 */
[----:B------:R-:W-:Y:S07]  /*10480*/  LDSM.16.MT88.4 R120, [R203+0x6800] ;  /* 0x00680000cb78783b */ /* 0x000fee0000004200 */
[----:B------:R-:W-:Y:S01]  /*10490*/  HMMA.16816.F32.BF16 R44, R4, R10, R96 ;  /* 0x0000000a042c723c */ /* 0x000fe20000041860 */
[----:B------:R-:W2:Y:S01]  /*104a0*/  LDSM.16.MT88.4 R8, [R205+0x2800] ;  /* 0x00280000cd08783b */ /* 0x000ea20000004200 */
[----:B-1----:R-:W-:-:S03]  /*104b0*/  FFMA.FTZ R3, R184, c[0x0][0x2d0], -R0 ;  /* 0x0000b400b8037a23 */ /* 0x002fc60000010800 */
[----:B------:R-:W-:Y:S01]  /*104c0*/  LDSM.16.MT88.4 R96, [R205+0x3000] ;  /* 0x00300000cd60783b */ /* 0x000fe20000004200 */
[----:B------:R1:W1:Y:S02]  /*104d0*/  MUFU.EX2 R71, R3 ;  /* 0x0000000300477308 */ /* 0x0002640000000800 */
[C---:B----4-:R-:W-:Y:S08]  /*104e0*/  HMMA.16816.F32.BF16 R48, R4.reuse, R24, R92 ;  /* 0x000000180430723c */ /* 0x050ff0000004185c */
[----:B------:R-:W-:Y:S01]  /*104f0*/  HMMA.16816.F32.BF16 R40, R4, R26, R128 ;  /* 0x0000001a0428723c */ /* 0x000fe20000041880 */
[----:B------:R-:W-:Y:S04]  /*10500*/  LDSM.16.MT88.4 R24, [R202+0x6000] ;  /* 0x00600000ca18783b */ /* 0x000fe80000004200 */
[----:B------:R-:W-:Y:S01]  /*10510*/  LDSM.16.MT88.4 R128, [R205+0x6800] ;  /* 0x00680000cd80783b */ /* 0x000fe20000004200 */
[----:B-1----:R-:W-:-:S02]  /*10520*/  FFMA.FTZ R3, R186, c[0x0][0x2d0], -R0 ;  /* 0x0000b400ba037a23 */ /* 0x002fc40000010800 */
[C---:B------:R-:W-:Y:S02]  /*10530*/  HMMA.16816.F32.BF16 R64, R4.reuse, R20, R108 ;  /* 0x000000140440723c */ /* 0x040fe4000004186c */
[----:B------:R1:W-:Y:S06]  /*10540*/  MUFU.EX2 R35, R3 ;  /* 0x0000000300237308 */ /* 0x0003ec0000000800 */
[----:B------:R-:W-:Y:S01]  /*10550*/  HMMA.16816.F32.BF16 R36, R4, R22, R84 ;  /* 0x000000160424723c */ /* 0x000fe20000041854 */
[----:B------:R-:W-:Y:S06]  /*10560*/  LDSM.16.MT88.4 R20, [R203+0x6000] ;  /* 0x00600000cb14783b */ /* 0x000fec0000004200 */
[----:B---3--:R-:W-:-:S02]  /*10570*/  F2FP.BF16.PACK_AB R4, R143, R144 ;  /* 0x000000908f04723e */ /* 0x008fc400000010ff */
[----:B------:R-:W-:Y:S01]  /*10580*/  F2FP.BF16.PACK_AB R6, R141, R142 ;  /* 0x0000008e8d06723e */ /* 0x000fe200000010ff */
[----:B-1----:R-:W-:Y:S01]  /*10590*/  FFMA.FTZ R3, R185, c[0x0][0x2d0], -R0 ;  /* 0x0000b400b9037a23 */ /* 0x002fe20000010800 */
[----:B------:R-:W-:-:S03]  /*105a0*/  F2FP.BF16.PACK_AB R5, R71, R140 ;  /* 0x0000008c4705723e */ /* 0x000fc600000010ff */
[----:B------:R-:W1:Y:S02]  /*105b0*/  MUFU.EX2 R34, R3 ;  /* 0x0000000300227308 */ /* 0x000e640000000800 */
[----:B-1----:R-:W-:Y:S01]  /*105c0*/  F2FP.BF16.PACK_AB R7, R34, R35 ;  /* 0x000000232207723e */ /* 0x002fe200000010ff */
[----:B------:R-:W-:-:S06]  /*105d0*/  FFMA.FTZ R3, R214, c[0x0][0x2d0], -R2 ;  /* 0x0000b400d6037a23 */ /* 0x000fcc0000010802 */
[C---:B-----5:R-:W-:Y:S08]  /*105e0*/  HMMA.16816.F32.BF16 R100, R4.reuse, R12, R100 ;  /* 0x0000000c0464723c */ /* 0x060ff00000041864 */
[C---:B------:R-:W-:Y:S01]  /*105f0*/  HMMA.16816.F32.BF16 R116, R4.reuse, R14, R116 ;  /* 0x0000000e0474723c */ /* 0x040fe20000041874 */
[----:B------:R-:W1:Y:S07]  /*10600*/  LDSM.16.MT88.4 R12, [R205+0x6000] ;  /* 0x00600000cd0c783b */ /* 0x000e6e0000004200 */
[C---:B------:R-:W-:Y:S01]  /*10610*/  HMMA.16816.F32.BF16 R72, R4.reuse, R28, R72 ;  /* 0x0000001c0448723c */ /* 0x040fe20000041848 */
[----:B------:R3:W-:Y:S07]  /*10620*/  MUFU.EX2 R29, R3 ;  /* 0x00000003001d7308 */ /* 0x0007ee0000000800 */
[C---:B------:R-:W-:Y:S01]  /*10630*/  HMMA.16816.F32.BF16 R84, R4.reuse, R18, R104 ;  /* 0x000000120454723c */ /* 0x040fe20000041868 */
[----:B------:R-:W-:Y:S07]  /*10640*/  LDSM.16.MT88.4 R104, [R204+0x3000] ;  /* 0x00300000cc68783b */ /* 0x000fee0000004200 */
[----:B------:R-:W-:Y:S01]  /*10650*/  HMMA.16816.F32.BF16 R76, R4, R16, R76 ;  /* 0x00000010044c723c */ /* 0x000fe2000004184c */
[----:B---3--:R-:W-:-:S04]  /*10660*/  FFMA.FTZ R3, R215, c[0x0][0x2d0], -R2 ;  /* 0x0000b400d7037a23 */ /* 0x008fc80000010802 */
[----:B------:R3:W4:Y:S03]  /*10670*/  MUFU.EX2 R28, R3 ;  /* 0x00000003001c7308 */ /* 0x0007260000000800 */
[C---:B--2---:R-:W-:Y:S01]  /*10680*/  HMMA.16816.F32.BF16 R92, R4.reuse, R8, R88 ;  /* 0x00000008045c723c */ /* 0x044fe20000041858 */
[----:B------:R-:W-:Y:S07]  /*10690*/  LDSM.16.MT88.4 R88, [R203+0x3000] ;  /* 0x00300000cb58783b */ /* 0x000fee0000004200 */
[----:B------:R-:W-:Y:S01]  /*106a0*/  HMMA.16816.F32.BF16 R108, R4, R10, R80 ;  /* 0x0000000a046c723c */ /* 0x000fe20000041850 */
[----:B------:R-:W2:Y:S01]  /*106b0*/  LDSM.16.MT88.4 R8, [R204+0x6000] ;  /* 0x00600000cc08783b */ /* 0x000ea20000004200 */
[----:B---3--:R-:W-:-:S03]  /*106c0*/  FFMA.FTZ R3, R216, c[0x0][0x2d0], -R2 ;  /* 0x0000b400d8037a23 */ /* 0x008fc60000010802 */
[----:B------:R-:W3:Y:S01]  /*106d0*/  LDSM.16.MT88.4 R80, [R202+0x3000] ;  /* 0x00300000ca50783b */ /* 0x000ee20000004200 */
[----:B------:R-:W-:Y:S02]  /*106e0*/  FFMA.FTZ R2, R217, c[0x0][0x2d0], -R2 ;  /* 0x0000b400d9027a23 */ /* 0x000fe40000010802 */
[C---:B-1----:R-:W-:Y:S01]  /*106f0*/  HMMA.16816.F32.BF16 R56, R4.reuse, R12, R56 ;  /* 0x0000000c0438723c */ /* 0x042fe20000041838 */
[----:B------:R-:W-:Y:S07]  /*10700*/  MUFU.EX2 R19, R3 ;  /* 0x0000000300137308 */ /* 0x000fee0000000800 */
[C---:B------:R-:W-:Y:S01]  /*10710*/  HMMA.16816.F32.BF16 R48, R4.reuse, R20, R48 ;  /* 0x000000140430723c */ /* 0x040fe20000041830 */
[----:B------:R1:W5:Y:S07]  /*10720*/  MUFU.EX2 R18, R2 ;  /* 0x0000000200127308 */ /* 0x00036e0000000800 */
[C---:B------:R-:W-:Y:S08]  /*10730*/  HMMA.16816.F32.BF16 R40, R4.reuse, R22, R40 ;  /* 0x000000160428723c */ /* 0x040ff00000041828 */
[----:B------:R-:W-:Y:S01]  /*10740*/  HMMA.16816.F32.BF16 R52, R4, R24, R52 ;  /* 0x000000180434723c */ /* 0x000fe20000041834 */
[----:B-1----:R-:W-:-:S04]  /*10750*/  FFMA.FTZ R2, R218, c[0x0][0x2d0], -R0 ;  /* 0x0000b400da027a23 */ /* 0x002fc80000010800 */
[----:B------:R1:W-:Y:S03]  /*10760*/  MUFU.EX2 R17, R2 ;  /* 0x0000000200117308 */ /* 0x0003e60000000800 */
[C---:B------:R-:W-:Y:S08]  /*10770*/  HMMA.16816.F32.BF16 R44, R4.reuse, R26, R44 ;  /* 0x0000001a042c723c */ /* 0x040ff0000004182c */
[----:B------:R-:W-:Y:S01]  /*10780*/  HMMA.16816.F32.BF16 R20, R4, R14, R112 ;  /* 0x0000000e0414723c */ /* 0x000fe20000041870 */
[----:B------:R-:W3:Y:S01]  /*10790*/  LDSM.16.MT88.4 R112, [R202+0x6800] ;  /* 0x00680000ca70783b */ /* 0x000ee20000004200 */
[----:B-1----:R-:W-:-:S06]  /*107a0*/  FFMA.FTZ R2, R220, c[0x0][0x2d0], -R0 ;  /* 0x0000b400dc027a23 */ /* 0x002fcc0000010800 */
[C---:B------:R-:W-:Y:S01]  /*107b0*/  HMMA.16816.F32.BF16 R60, R4.reuse, R30, R60 ;  /* 0x0000001e043c723c */ /* 0x040fe2000004183c */
[----:B------:R1:W1:Y:S07]  /*107c0*/  MUFU.EX2 R16, R2 ;  /* 0x0000000200107308 */ /* 0x00026e0000000800 */
[C---:B--2---:R-:W-:Y:S07]  /*107d0*/  HMMA.16816.F32.BF16 R24, R4.reuse, R8, R64 ;  /* 0x000000080418723c */ /* 0x044fee0000041840 */
[----:B----4-:R-:W-:Y:S01]  /*107e0*/  F2FP.BF16.PACK_AB R64, R28, R29 ;  /* 0x0000001d1c40723e */ /* 0x010fe200000010ff */
[----:B------:R-:W-:Y:S01]  /*107f0*/  HMMA.16816.F32.BF16 R36, R4, R10, R36 ;  /* 0x0000000a0424723c */ /* 0x000fe20000041824 */
[--C-:B-1----:R-:W-:Y:S01]  /*10800*/  FFMA.FTZ R2, R219, c[0x0][0x2d0], -R0.reuse ;  /* 0x0000b400db027a23 */ /* 0x102fe20000010800 */
[----:B------:R-:W1:Y:S01]  /*10810*/  LDSM.16.MT88.4 R4, [R204+0x6800] ;  /* 0x00680000cc04783b */ /* 0x000e620000004200 */
[----:B------:R-:W-:Y:S01]  /*10820*/  FFMA.FTZ R0, R221, c[0x0][0x2d0], -R0 ;  /* 0x0000b400dd007a23 */ /* 0x000fe20000010800 */
[----:B-----5:R-:W-:Y:S01]  /*10830*/  F2FP.BF16.PACK_AB R66, R18, R19 ;  /* 0x000000131242723e */ /* 0x020fe200000010ff */
[----:B------:R2:W-:Y:S01]  /*10840*/  MUFU.EX2 R13, R2 ;  /* 0x00000002000d7308 */ /* 0x0005e20000000800 */
[----:B------:R-:W-:-:S07]  /*10850*/  F2FP.BF16.PACK_AB R65, R16, R17 ;  /* 0x000000111041723e */ /* 0x000fce00000010ff */
[----:B------:R4:W5:Y:S01]  /*10860*/  MUFU.EX2 R12, R0 ;  /* 0x00000000000c7308 */ /* 0x0009620000000800 */
[----:B--2---:R-:W-:-:S04]  /*10870*/  FADD.FTZ R2, R233, R231 ;  /* 0x000000e7e9027221 */ /* 0x004fc80000010000 */
[----:B------:R-:W-:Y:S02]  /*10880*/  FADD.FTZ R2, R234, R2 ;  /* 0x00000002ea027221 */ /* 0x000fe40000010000 */
[----:B----4-:R-:W-:Y:S01]  /*10890*/  FADD.FTZ R0, R239, R238 ;  /* 0x000000eeef007221 */ /* 0x010fe20000010000 */
[----:B-----5:R-:W-:Y:S01]  /*108a0*/  F2FP.BF16.PACK_AB R67, R12, R13 ;  /* 0x0000000d0c43723e */ /* 0x020fe200000010ff */
        /* <DEDUP_REMOVED lines=19> */
[----:B------:R-:W-:Y:S01]  /*109e0*/  IADD3 R211, R241, -0x2, RZ ;  /* 0xfffffffef1d37810 */ /* 0x000fe20007ffe0ff */
[----:B------:R-:W-:Y:S02]  /*109f0*/  HMMA.16816.F32.BF16 R92, R64, R96, R92 ;  /* 0x00000060405c723c */ /* 0x000fe4000004185c */
[----:B------:R-:W-:Y:S01]  /*10a00*/  FADD.FTZ R0, R199, R0 ;  /* 0x00000000c7007221 */ /* 0x000fe20000010000 */
[----:B------:R-:W-:-:S03]  /*10a10*/  ISETP.GE.AND P0, PT, R211, R251, PT ;  /* 0x000000fbd300720c */ /* 0x000fc60003f06270 */
[----:B------:R-:W-:Y:S02]  /*10a20*/  FADD.FTZ R2, R212, R0 ;  /* 0x00000000d4027221 */ /* 0x000fe40000010000 */
        /* <DEDUP_REMOVED lines=41> */
[C---:B------:R-:W-:Y:S04]  /*10cc0*/  HMMA.16816.F32.BF16 R120, R64.reuse, R122, R40 ;  /* 0x0000007a4078723c */ /* 0x040fe80000041828 */
[----:B------:R2:W-:Y:S04]  /*10cd0*/  STL [R1+0x14], R0 ;  /* 0x0000140001007387 */ /* 0x0005e80000100800 */
[----:B------:R2:W-:Y:S01]  /*10ce0*/  STL [R1+0x10], R2 ;  /* 0x0000100201007387 */ /* 0x0005e20000100800 */
[C---:B------:R-:W-:Y:S08]  /*10cf0*/  HMMA.16816.F32.BF16 R128, R64.reuse, R130, R20 ;  /* 0x000000824080723c */ /* 0x040ff00000041814 */
[C---:B-1----:R-:W-:Y:S08]  /*10d00*/  HMMA.16816.F32.BF16 R60, R64.reuse, R4, R24 ;  /* 0x00000004403c723c */ /* 0x042ff00000041818 */
[----:B------:R-:W-:Y:S01]  /*10d10*/  HMMA.16816.F32.BF16 R64, R64, R6, R36 ;  /* 0x000000064040723c */ /* 0x000fe20000041824 */
[----:B------:R-:W-:Y:S07]  /*10d20*/  @!UPT UIADD3 URZ, URZ, URZ, URZ ;  /* 0x0000003f3f3ff290 */ /* 0x000fee000fffe03f */
[----:B------:R-:W-:Y:S11]  /*10d30*/  @!P0 BRA `(.L_x_333) ;  /* 0x00003a7000008947 */ /* 0x000ff60003800000 */
[----:B------:R-:W-:Y:S01]  /*10d40*/  LOP3.LUT P1, RZ, R249, 0x2, RZ, 0xc0, !PT ;  /* 0x00000002f9ff7812 */ /* 0x000fe2000782c0ff */
[----:B--2---:R-:W-:Y:S01]  /*10d50*/  IMAD.MOV.U32 R0, RZ, RZ, c[0x0][0x208] ;  /* 0x00008200ff007624 */ /* 0x004fe200078e00ff */
[----:B------:R-:W-:Y:S01]  /*10d60*/  ISETP.GT.AND P0, PT, R250, 0x7f, PT ;  /* 0x0000007ffa00780c */ /* 0x000fe20003f04270 */
[----:B------:R-:W-:Y:S01]  /*10d70*/  IMAD.MOV.U32 R234, RZ, RZ, c[0x0][0x20c] ;  /* 0x00008300ffea7624 */ /* 0x000fe200078e00ff */
[----:B------:R-:W-:Y:S01]  /*10d80*/  LOP3.LUT R230, R230, 0xfffffff7, RZ, 0xc0, !PT ;  /* 0xfffffff7e6e67812 */ /* 0x000fe200078ec0ff */
[----:B------:R-:W-:Y:S01]  /*10d90*/  IMAD.MOV.U32 R3, RZ, RZ, R248 ;  /* 0x000000ffff037224 */ /* 0x000fe200078e00f8 */
[----:B------:R-:W-:-:S02]  /*10da0*/  ISETP.GE.AND P4, PT, R32, c[0x0][0x1d4], PT ;  /* 0x0000750020007a0c */ /* 0x000fc40003f86270 */
[C---:B------:R-:W-:Y:S01]  /*10db0*/  SHF.L.U64.HI R2, R0.reuse, 0x6, R234 ;  /* 0x0000000600027819 */ /* 0x040fe200000102ea */
[----:B------:R-:W-:Y:S01]  /*10dc0*/  IMAD.MOV.U32 R2, RZ, RZ, R246 ;  /* 0x000000ffff027224 */ /* 0x000fe200078e00f6 */
[C---:B------:R-:W-:Y:S01]  /*10dd0*/  SHF.L.U64.HI R235, R0.reuse, 0x5, R234 ;  /* 0x0000000500eb7819 */ /* 0x040fe200000102ea */
[----:B------:R-:W-:Y:S01]  /*10de0*/  IMAD.SHL.U32 R234, R0, 0x20, RZ ;  /* 0x0000002000ea7824 */ /* 0x000fe200078e00ff */
[----:B------:R-:W-:Y:S02]  /*10df0*/  ISETP.GE.AND P5, PT, R209, c[0x0][0x1d4], PT ;  /* 0x00007500d1007a0c */ /* 0x000fe40003fa6270 */
[----:B------:R-:W-:Y:S01]  /*10e00*/  @P1 LOP3.LUT R230, R230, 0x8, RZ, 0xfc, !PT ;  /* 0x00000008e6e61812 */ /* 0x000fe200078efcff */
[----:B------:R1:W-:Y:S03]  /*10e10*/  STL.64 [R1+0x20], R2 ;  /* 0x0000200201007387 */ /* 0x0003e60000100a00 */
[----:B------:R-:W-:-:S04]  /*10e20*/  LOP3.LUT R230, R230, 0xfffffffd, RZ, 0xc0, !PT ;  /* 0xfffffffde6e67812 */ /* 0x000fc800078ec0ff */
[----:B------:R-:W-:Y:S02]  /*10e30*/  @P0 LOP3.LUT R230, R230, 0x2, RZ, 0xfc, !PT ;  /* 0x00000002e6e60812 */ /* 0x000fe400078efcff */
[----:B------:R-:W-:Y:S02]  /*10e40*/  LOP3.LUT P0, RZ, R249, 0x4, RZ, 0xc0, !PT ;  /* 0x00000004f9ff7812 */ /* 0x000fe4000780c0ff */
[----:B------:R-:W-:-:S11]  /*10e50*/  LOP3.LUT R230, R230, 0xfffffffb, RZ, 0xc0, !PT ;  /* 0xfffffffbe6e67812 */ /* 0x000fd600078ec0ff */
[----:B------:R-:W-:Y:S02]  /*10e60*/  @P0 LOP3.LUT R230, R230, 0x4, RZ, 0xfc, !PT ;  /* 0x00000004e6e60812 */ /* 0x000fe400078efcff */
.L_x_336:
[----:B------:R-:W2:Y:S01]  /*10e70*/  LDL.64 R148, [R1+0x20] ;  /* 0x0000200001947983 */ /* 0x000ea20000100a00 */
[----:B------:R-:W-:Y:S04]  /*10e80*/  DEPBAR.LE SB0, 0x0 ;  /* 0x000080000000791a */ /* 0x000fe80000000000 */
[----:B------:R-:W-:Y:S01]  /*10e90*/  WARPSYNC 0xffffffff ;  /* 0xffffffff00007948 */ /* 0x000fe20003800000 */
[----:B------:R-:W3:Y:S01]  /*10ea0*/  LDL.64 R152, [R1+0x30] ;  /* 0x0000300001987983 */ /* 0x000ee20000100a00 */
[----:B-1----:R-:W-:Y:S01]  /*10eb0*/  IADD3 R0, R201, 0x20, RZ ;  /* 0x00000020c9007810 */ /* 0x002fe20007ffe0ff */
[----:B------:R-:W-:Y:S01]  /*10ec0*/  BSSY B0, `(.L_x_334) ;  /* 0x000018c000007945 */ /* 0x000fe20003800000 */
[----:B-1----:R-:W-:Y:S02]  /*10ed0*/  SHF.R.S32.HI R2, RZ, 0x1f, R211 ;  /* 0x0000001fff027819 */ /* 0x002fe400000114d3 */
[----:B------:R-:W-:Y:S01]  /*10ee0*/  MOV R162, c[0x0][0x208] ;  /* 0x0000820000a27a02 */ /* 0x000fe20000000f00 */
[----:B------:R-:W4:Y:S01]  /*10ef0*/  LDL R150, [R1+0x24] ;  /* 0x0000240001967983 */ /* 0x000f220000100800 */
[----:B------:R-:W-:Y:S01]  /*10f00*/  MOV R172, c[0x0][0x20c] ;  /* 0x0000830000ac7a02 */ /* 0x000fe20000000f00 */
[----:B------:R-:W-:Y:S01]  /*10f10*/  IMAD R71, R2, c[0x0][0x208], RZ ;  /* 0x0000820002477a24 */ /* 0x000fe200078e02ff */
[----:B------:R-:W-:Y:S01]  /*10f20*/  SHF.L.U32 R162, R162, 0x6, RZ ;  /* 0x00000006a2a27819 */ /* 0x000fe200000006ff */
[----:B------:R-:W-:Y:S01]  /*10f30*/  BAR.SYNC.DEFER_BLOCKING 0x0 ;  /* 0x0000000000007b1d */ /* 0x000fe20000010000 */
[C---:B------:R-:W-:Y:S01]  /*10f40*/  IMAD.WIDE.U32 R2, R211.reuse, c[0x0][0x208], RZ ;  /* 0x00008200d3027a25 */ /* 0x040fe200078e00ff */
[----:B------:R-:W-:Y:S02]  /*10f50*/  MOV R167, c[0x0][0x208] ;  /* 0x0000820000a77a02 */ /* 0x000fe40000000f00 */
[----:B------:R-:W-:Y:S01]  /*10f60*/  LOP3.LUT R230, R230, 0xfffffffe, RZ, 0xc0, !PT ;  /* 0xfffffffee6e67812 */ /* 0x000fe200078ec0ff */
[----:B------:R-:W-:Y:S01]  /*10f70*/  IMAD R71, R211, c[0x0][0x20c], R71 ;  /* 0x00008300d3477a24 */ /* 0x000fe200078e0247 */
[----:B------:R-:W-:Y:S04]  /*10f80*/  SHF.L.U64.HI R167, R167, 0x6, R172 ;  /* 0x00000006a7a77819 */ /* 0x000fe800000102ac */
[----:B------:R-:W-:Y:S05]  /*10f90*/  IADD3 R3, R3, R71, RZ ;  /* 0x0000004703037210 */ /* 0x000fea0007ffe0ff */
[----:B------:R-:W-:Y:S01]  /*10fa0*/  IMAD R3, R3, 0x70, RZ ;  /* 0x0000007003037824 */ /* 0x000fe200078e02ff */
[----:B------:R-:W1:Y:S08]  /*10fb0*/  LDSM.16.M88.4 R8, [R201] ;  /* 0x00000000c908783b */ /* 0x000e700000000200 */
[----:B------:R-:W5:Y:S08]  /*10fc0*/  LDSM.16.M88.4 R16, [R201+0x800] ;  /* 0x00080000c910783b */ /* 0x000f700000000200 */
[----:B------:R-:W5:Y:S08]  /*10fd0*/  LDSM.16.M88.4 R24, [R201+0x1000] ;  /* 0x00100000c918783b */ /* 0x000f700000000200 */
[----:B------:R-:W4:Y:S04]  /*10fe0*/  LDL R231, [R1+0x28] ;  /* 0x0000280001e77983 */ /* 0x000f280000100800 */
[----:B------:R-:W5:Y:S08]  /*10ff0*/  LDSM.16.M88.4 R32, [R201+0x1800] ;  /* 0x00180000c920783b */ /* 0x000f700000000200 */
[----:B------:R-:W5:Y:S01]  /*11000*/  LDSM.16.M88.4 R40, [R201+0x2000] ;  /* 0x00200000c928783b */ /* 0x000f620000000200 */
[C---:B-1----:R-:W-:Y:S07]  /*11010*/  HMMA.16816.F32.BF16 R4, R132.reuse, R8, RZ ;  /* 0x000000088404723c */ /* 0x042fee00000418ff */
[----:B------:R-:W1:Y:S01]  /*11020*/  LDSM.16.M88.4 R48, [R201+0x2800] ;  /* 0x00280000c930783b */ /* 0x000e620000000200 */
[C---:B------:R-:W-:Y:S07]  /*11030*/  HMMA.16816.F32.BF16 R8, R132.reuse, R10, RZ ;  /* 0x0000000a8408723c */ /* 0x040fee00000418ff */
[----:B------:R-:W5:Y:S02]  /*11040*/  S2R R151, SR_TID.X ;  /* 0x0000000000977919 */ /* 0x000f640000002100 */
[C---:B-----5:R-:W-:Y:S06]  /*11050*/  HMMA.16816.F32.BF16 R12, R132.reuse, R16, RZ ;  /* 0x00000010840c723c */ /* 0x060fec00000418ff */
[----:B------:R-:W5:Y:S02]  /*11060*/  LDSM.16.M88.4 R56, [R201+0x3000] ;  /* 0x00300000c938783b */ /* 0x000f640000000200 */
[C---:B------:R-:W-:Y:S08]  /*11070*/  HMMA.16816.F32.BF16 R16, R132.reuse, R18, RZ ;  /* 0x000000128410723c */ /* 0x040ff000000418ff */
[C---:B------:R-:W-:Y:S01]  /*11080*/  HMMA.16816.F32.BF16 R20, R132.reuse, R24, RZ ;  /* 0x000000188414723c */ /* 0x040fe200000418ff */
[----:B------:R-:W-:Y:S02]  /*11090*/  SHF.R.S32.HI R166, RZ, 0x1f, R151 ;  /* 0x0000001fffa67819 */ /* 0x000fe40000011497 */
[----:B------:R-:W-:Y:S05]  /*110a0*/  ISETP.GT.AND P2, PT, R151, 0x7f, PT ;  /* 0x0000007f9700780c */ /* 0x000fea0003f44270 */
[C---:B------:R-:W-:Y:S01]  /*110b0*/  HMMA.16816.F32.BF16 R24, R132.reuse, R26, RZ ;  /* 0x0000001a8418723c */ /* 0x040fe200000418ff */
[-C--:B------:R-:W-:Y:S04]  /*110c0*/  LEA.HI R166, R166, R151.reuse, RZ, 0x3 ;  /* 0x00000097a6a67211 */ /* 0x080fe800078f18ff */
[----:B------:R-:W-:Y:S03]  /*110d0*/  LOP3.LUT R166, R166, 0xfffffff8, RZ, 0xc0, !PT ;  /* 0xfffffff8a6a67812 */ /* 0x000fe600078ec0ff */
[C---:B------:R-:W-:Y:S01]  /*110e0*/  HMMA.16816.F32.BF16 R28, R132.reuse, R32, RZ ;  /* 0x00000020841c723c */ /* 0x040fe200000418ff */
[----:B------:R-:W-:Y:S04]  /*110f0*/  IADD3 R166, -R166, R151, RZ ;  /* 0x00000097a6a67210 */ /* 0x000fe80007ffe1ff */
[C---:B------:R-:W-:Y:S02]  /*11100*/  LOP3.LUT P0, RZ, R166.reuse, 0x2, RZ, 0xc0, !PT ;  /* 0x00000002a6ff7812 */ /* 0x040fe4000780c0ff */
[----:B------:R-:W-:Y:S01]  /*11110*/  LOP3.LUT P3, RZ, R166, 0x4, RZ, 0xc0, !PT ;  /* 0x00000004a6ff7812 */ /* 0x000fe2000786c0ff */
[C---:B------:R-:W-:Y:S08]  /*11120*/  HMMA.16816.F32.BF16 R32, R132.reuse, R34, RZ ;  /* 0x000000228420723c */ /* 0x040ff000000418ff */
[C---:B------:R-:W-:Y:S04]  /*11130*/  HMMA.16816.F32.BF16 R36, R132.reuse, R40, RZ ;  /* 0x000000288424723c */ /* 0x040fe800000418ff */
[----:B------:R-:W-:Y:S04]  /*11140*/  @P0 IADD3 R0, R201, -0x20, RZ ;  /* 0xffffffe0c9000810 */ /* 0x000fe80007ffe0ff */
[C---:B------:R-:W-:Y:S01]  /*11150*/  HMMA.16816.F32.BF16 R40, R132.reuse, R42, RZ ;  /* 0x0000002a8428723c */ /* 0x040fe200000418ff */
[----:B------:R-:W5:Y:S07]  /*11160*/  LDSM.16.M88.4 R72, [R0] ;  /* 0x000000000048783b */ /* 0x000f6e0000000200 */
[C---:B-1----:R-:W-:Y:S01]  /*11170*/  HMMA.16816.F32.BF16 R44, R132.reuse, R48, RZ ;  /* 0x00000030842c723c */ /* 0x042fe200000418ff */
[----:B------:R-:W1:Y:S07]  /*11180*/  LDSM.16.M88.4 R140, [R0+0x800] ;  /* 0x00080000008c783b */ /* 0x000e6e0000000200 */
[C---:B------:R-:W-:Y:S01]  /*11190*/  HMMA.16816.F32.BF16 R48, R132.reuse, R50, RZ ;  /* 0x000000328430723c */ /* 0x040fe200000418ff */
[----:B------:R-:W1:Y:S07]  /*111a0*/  LDSM.16.M88.4 R144, [R0+0x1000] ;  /* 0x001000000090783b */ /* 0x000e6e0000000200 */
[C---:B-----5:R-:W-:Y:S08]  /*111b0*/  HMMA.16816.F32.BF16 R52, R132.reuse, R56, RZ ;  /* 0x000000388434723c */ /* 0x060ff000000418ff */
[----:B------:R-:W-:Y:S08]  /*111c0*/  HMMA.16816.F32.BF16 R56, R132, R58, RZ ;  /* 0x0000003a8438723c */ /* 0x000ff000000418ff */
[C---:B------:R-:W-:Y:S07]  /*111d0*/  HMMA.16816.F32.BF16 R4, R136.reuse, R72, R4 ;  /* 0x000000488804723c */ /* 0x040fee0000041804 */
[--C-:B------:R-:W-:Y:S01]  /*111e0*/  IMAD.WIDE.U32 R72, R2, 0x70, R234.reuse ;  /* 0x0000007002487825 */ /* 0x100fe200078e00ea */
[C---:B------:R-:W-:Y:S04]  /*111f0*/  HMMA.16816.F32.BF16 R8, R136.reuse, R74, R8 ;  /* 0x0000004a8808723c */ /* 0x040fe80000041808 */
[----:B------:R-:W-:Y:S02]  /*11200*/  @!P2 IADD3 R72, P1, P0, R234, R72, R234 ;  /* 0x00000048ea48a210 */ /* 0x000fe4000783e0ea */
[----:B------:R-:W-:Y:S02]  /*11210*/  IADD3 R71, R3, R73, RZ ;  /* 0x0000004903477210 */ /* 0x000fe40007ffe0ff */
[C---:B-1----:R-:W-:Y:S07]  /*11220*/  HMMA.16816.F32.BF16 R12, R136.reuse, R140, R12 ;  /* 0x0000008c880c723c */ /* 0x042fee000004180c */
[----:B------:R-:W-:Y:S01]  /*11230*/  @!P2 IADD3.X R140, R235, R71, R235, P1, P0 ;  /* 0x00000047eb8ca210 */ /* 0x000fe20000fe04eb */
[C---:B------:R-:W-:Y:S08]  /*11240*/  HMMA.16816.F32.BF16 R16, R136.reuse, R142, R16 ;  /* 0x0000008e8810723c */ /* 0x040ff00000041810 */
[C---:B------:R-:W-:Y:S08]  /*11250*/  HMMA.16816.F32.BF16 R20, R136.reuse, R144, R20 ;  /* 0x000000908814723c */ /* 0x040ff00000041814 */
[C---:B------:R-:W-:Y:S04]  /*11260*/  HMMA.16816.F32.BF16 R24, R136.reuse, R146, R24 ;  /* 0x000000928818723c */ /* 0x040fe80000041818 */
[----:B--2---:R-:W-:Y:S05]  /*11270*/  IMAD.WIDE.U32 R148, R2, 0x70, R148 ;  /* 0x0000007002947825 */ /* 0x004fea00078e0094 */
[----:B------:R-:W-:Y:S03]  /*11280*/  IADD3 R3, R149, R3, RZ ;  /* 0x0000000395037210 */ /* 0x000fe60007ffe0ff */
[----:B---3--:R-:W-:Y:S02]  /*11290*/  @!P2 IADD3 R71, P0, R72, R152, RZ ;  /* 0x000000984847a210 */ /* 0x008fe40007f1e0ff */
[----:B------:R-:W-:Y:S01]  /*112a0*/  LEA R2, P1, R148, c[0x0][0x1f8], 0x1 ;  /* 0x00007e0094027a11 */ /* 0x000fe200078208ff */
[----:B------:R-:W1:Y:S01]  /*112b0*/  LDSM.16.M88.4 R72, [R0+0x1800] ;  /* 0x001800000048783b */ /* 0x000e620000000200 */
[----:B----4-:R-:W-:Y:S02]  /*112c0*/  @!P2 IADD3.X R140, R140, R150, RZ, P0, !PT ;  /* 0x000000968c8ca210 */ /* 0x010fe400007fe4ff */
[C---:B------:R-:W-:Y:S02]  /*112d0*/  @!P2 LEA R164, P0, R71.reuse, c[0x0][0x1f8], 0x1 ;  /* 0x00007e0047a4aa11 */ /* 0x040fe400078008ff */
[----:B------:R-:W-:Y:S02]  /*112e0*/  LEA.HI.X R3, R148, c[0x0][0x1fc], R3, 0x1, P1 ;  /* 0x00007f0094037a11 */ /* 0x000fe400008f0c03 */
[----:B------:R-:W-:Y:S01]  /*112f0*/  @!P2 LEA.HI.X R165, R71, c[0x0][0x1fc], R140, 0x1, P0 ;  /* 0x00007f0047a5aa11 */ /* 0x000fe200000f0c8c */
[----:B------:R-:W2:Y:S01]  /*11300*/  LDSM.16.M88.4 R148, [R0+0x2000] ;  /* 0x002000000094783b */ /* 0x000ea20000000200 */
[-C--:B------:R-:W-:Y:S04]  /*11310*/  IADD3 R160, P1, R2, R162.reuse, RZ ;  /* 0x000000a202a07210 */ /* 0x080fe80007f3e0ff */
[-C--:B------:R-:W-:Y:S02]  /*11320*/  IADD3.X R161, R3, R167.reuse, RZ, P1, !PT ;  /* 0x000000a703a17210 */ /* 0x080fe40000ffe4ff */
[----:B------:R-:W-:Y:S01]  /*11330*/  IADD3 R162, P0, R160, R162, RZ ;  /* 0x000000a2a0a27210 */ /* 0x000fe20007f1e0ff */
[----:B------:R-:W3:Y:S03]  /*11340*/  LDSM.16.M88.4 R140, [R0+0x2800] ;  /* 0x00280000008c783b */ /* 0x000ee60000000200 */
[----:B------:R-:W-:Y:S05]  /*11350*/  IADD3.X R163, R161, R167, RZ, P0, !PT ;  /* 0x000000a7a1a37210 */ /* 0x000fea00007fe4ff */
[----:B------:R4:W5:Y:S08]  /*11360*/  LDSM.16.M88.4 R152, [R0+0x3000] ;  /* 0x003000000098783b */ /* 0x0009700000000200 */
[----:B------:R-:W-:Y:S01]  /*11370*/  @!PT LDS RZ, [RZ] ;  /* 0x00000000fffff984 */ /* 0x000fe20000000800 */
[----:B------:R-:W-:Y:S01]  /*11380*/  @!PT LDS RZ, [RZ] ;  /* 0x00000000fffff984 */ /* 0x000fe20000000800 */
[----:B------:R-:W-:Y:S01]  /*11390*/  @!PT LDS RZ, [RZ] ;  /* 0x00000000fffff984 */ /* 0x000fe20000000800 */
[----:B------:R3:W-:Y:S01]  /*113a0*/  LDGSTS.E.BYPASS.LTC128B.128 [R208+0x100], [R2.64], !P4 ;  /* 0x0010000002d07fae */ /* 0x0007e2000e101d4a */
[C---:B-1----:R-:W-:Y:S07]  /*113b0*/  HMMA.16816.F32.BF16 R28, R136.reuse, R72, R28 ;  /* 0x00000048881c723c */ /* 0x042fee000004181c */
[----:B------:R1:W-:Y:S01]  /*113c0*/  LDGSTS.E.BYPASS.LTC128B.128 [R208+0x3900], [R2.64+0x80], !P5 ;  /* 0x0390008002d07fae */ /* 0x0003e2000e901d4a */
[C---:B------:R-:W-:Y:S07]  /*113d0*/  HMMA.16816.F32.BF16 R32, R136.reuse, R74, R32 ;  /* 0x0000004a8820723c */ /* 0x040fee0000041820 */
[----:B------:R1:W-:Y:S01]  /*113e0*/  LDGSTS.E.BYPASS.LTC128B.128 [R208+0x1100], [R160.64], !P4 ;  /* 0x01100000a0d07fae */ /* 0x0003e2000e101d4a */
[C---:B----4-:R-:W-:Y:S04]  /*113f0*/  IADD3 R0, R201.reuse, 0x40, RZ ;  /* 0x00000040c9007810 */ /* 0x050fe80007ffe0ff */
[----:B------:R-:W-:Y:S01]  /*11400*/  @P3 IADD3 R0, R201, -0x40, RZ ;  /* 0xffffffc0c9003810 */ /* 0x000fe20007ffe0ff */
[C---:B--2---:R-:W-:Y:S02]  /*11410*/  HMMA.16816.F32.BF16 R36, R136.reuse, R148, R36 ;  /* 0x000000948824723c */ /* 0x044fe40000041824 */
[----:B------:R1:W-:Y:S01]  /*11420*/  LDGSTS.E.BYPASS.LTC128B.128 [R208+0x4900], [R160.64+0x80], !P5 ;  /* 0x04900080a0d07fae */ /* 0x0003e2000e901d4a */
[----:B------:R-:W-:Y:S05]  /*11430*/  ISETP.GT.AND P0, PT, R211, R231, PT ;  /* 0x000000e7d300720c */ /* 0x000fea0003f04270 */
[C---:B------:R-:W-:Y:S02]  /*11440*/  HMMA.16816.F32.BF16 R40, R136.reuse, R150, R40 ;  /* 0x000000968828723c */ /* 0x040fe40000041828 */
[----:B------:R1:W-:Y:S06]  /*11450*/  LDGSTS.E.BYPASS.LTC128B.128 [R208+0x2100], [R162.64], !P4 ;  /* 0x02100000a2d07fae */ /* 0x0003ec000e101d4a */
[C---:B---3--:R-:W-:Y:S02]  /*11460*/  HMMA.16816.F32.BF16 R44, R136.reuse, R140, R44 ;  /* 0x0000008c882c723c */ /* 0x048fe4000004182c */
[----:B------:R1:W-:Y:S02]  /*11470*/  LDGSTS.E.BYPASS.LTC128B.128 [R208+0x5900], [R162.64+0x80], !P5 ;  /* 0x05900080a2d07fae */ /* 0x0003e4000e901d4a */
[----:B------:R-:W-:Y:S04]  /*11480*/  @P0 LOP3.LUT R230, R230, 0x1, RZ, 0xfc, !PT ;  /* 0x00000001e6e60812 */ /* 0x000fe800078efcff */
[C---:B------:R-:W-:Y:S02]  /*11490*/  HMMA.16816.F32.BF16 R48, R136.reuse, R142, R48 ;  /* 0x0000008e8830723c */ /* 0x040fe40000041830 */
[----:B------:R2:W-:Y:S06]  /*114a0*/  @!P2 LDGSTS.E.BYPASS.LTC128B.128 [R210+0x3100], [R164.64], !P4 ;  /* 0x03100000a4d2afae */ /* 0x0005ec000e101d4a */
[C---:B-----5:R-:W-:Y:S02]  /*114b0*/  HMMA.16816.F32.BF16 R52, R136.reuse, R152, R52 ;  /* 0x000000988834723c */ /* 0x060fe40000041834 */
[----:B------:R2:W-:Y:S06]  /*114c0*/  @!P2 LDGSTS.E.BYPASS.LTC128B.128 [R210+0x6900], [R164.64+0x80], !P5 ;  /* 0x06900080a4d2afae */ /* 0x0005ec000e901d4a */
[----:B------:R-:W-:Y:S02]  /*114d0*/  HMMA.16816.F32.BF16 R56, R136, R154, R56 ;  /* 0x0000009a8838723c */ /* 0x000fe40000041838 */
[----:B------:R-:W-:Y:S08]  /*114e0*/  LDSM.16.M88.4 R144, [R0+0x800] ;  /* 0x000800000090783b */ /* 0x000ff00000000200 */
[----:B-1----:R-:W1:Y:S08]  /*114f0*/  LDSM.16.M88.4 R160, [R0] ;  /* 0x0000000000a0783b */ /* 0x002e700000000200 */
[----:B------:R-:W0:Y:S08]  /*11500*/  LDGDEPBAR ;  /* 0x00000000000079af */ /* 0x000e300000000000 */
[----:B--2---:R-:W2:Y:S08]  /*11510*/  LDSM.16.M88.4 R164, [R0+0x1000] ;  /* 0x0010000000a4783b */ /* 0x004eb00000000200 */
[----:B------:R-:W3:Y:S08]  /*11520*/  LDSM.16.M88.4 R72, [R0+0x1800] ;  /* 0x001800000048783b */ /* 0x000ef00000000200 */
[----:B------:R-:W4:Y:S01]  /*11530*/  LDSM.16.M88.4 R148, [R0+0x2000] ;  /* 0x002000000094783b */ /* 0x000f220000000200 */
[C---:B-1----:R-:W-:Y:S07]  /*11540*/  HMMA.16816.F32.BF16 R4, R156.reuse, R160, R4 ;  /* 0x000000a09c04723c */ /* 0x042fee0000041804 */
[----:B------:R-:W1:Y:S01]  /*11550*/  LDSM.16.M88.4 R140, [R0+0x2800] ;  /* 0x00280000008c783b */ /* 0x000e620000000200 */
[C---:B------:R-:W-:Y:S07]  /*11560*/  HMMA.16816.F32.BF16 R8, R156.reuse, R162, R8 ;  /* 0x000000a29c08723c */ /* 0x040fee0000041808 */
[----:B------:R-:W-:Y:S01]  /*11570*/  LDSM.16.M88.4 R152, [R200+-0x3800] ;  /* 0xffc80000c898783b */ /* 0x000fe20000000200 */
[C---:B------:R-:W-:Y:S07]  /*11580*/  HMMA.16816.F32.BF16 R12, R156.reuse, R144, R12 ;  /* 0x000000909c0c723c */ /* 0x040fee000004180c */
[----:B------:R-:W-:Y:S01]  /*11590*/  LDSM.16.M88.4 R160, [R200+-0x3000] ;  /* 0xffd00000c8a0783b */ /* 0x000fe20000000200 */
[C---:B------:R-:W-:Y:S07]  /*115a0*/  HMMA.16816.F32.BF16 R16, R156.reuse, R146, R16 ;  /* 0x000000929c10723c */ /* 0x040fee0000041810 */
[----:B------:R-:W5:Y:S01]  /*115b0*/  LDSM.16.M88.4 R144, [R0+0x3000] ;  /* 0x003000000090783b */ /* 0x000f620000000200 */
[C---:B--2---:R-:W-:Y:S07]  /*115c0*/  HMMA.16816.F32.BF16 R20, R156.reuse, R164, R20 ;  /* 0x000000a49c14723c */ /* 0x044fee0000041814 */
[----:B------:R-:W-:Y:S01]  /*115d0*/  LDSM.16.M88.4 R172, [R200+-0x1800] ;  /* 0xffe80000c8ac783b */ /* 0x000fe20000000200 */
[C---:B------:R-:W-:Y:S07]  /*115e0*/  HMMA.16816.F32.BF16 R24, R156.reuse, R166, R24 ;  /* 0x000000a69c18723c */ /* 0x040fee0000041818 */
[----:B------:R-:W-:Y:S01]  /*115f0*/  LDSM.16.M88.4 R164, [R200+-0x2000] ;  /* 0xffe00000c8a4783b */ /* 0x000fe20000000200 */
[C---:B---3--:R-:W-:Y:S07]  /*11600*/  HMMA.16816.F32.BF16 R28, R156.reuse, R72, R28 ;  /* 0x000000489c1c723c */ /* 0x048fee000004181c */
[----:B------:R-:W-:Y:S01]  /*11610*/  LDSM.16.M88.4 R184, [R206+0x5800] ;  /* 0x00580000ceb8783b */ /* 0x000fe20000000200 */
[C---:B------:R-:W-:Y:S07]  /*11620*/  HMMA.16816.F32.BF16 R32, R156.reuse, R74, R32 ;  /* 0x0000004a9c20723c */ /* 0x040fee0000041820 */
[----:B------:R-:W2:Y:S01]  /*11630*/  LDSM.16.M88.4 R72, [R200+-0x2800] ;  /* 0xffd80000c848783b */ /* 0x000ea20000000200 */
[C---:B----4-:R-:W-:Y:S07]  /*11640*/  HMMA.16816.F32.BF16 R36, R156.reuse, R148, R36 ;  /* 0x000000949c24723c */ /* 0x050fee0000041824 */
[----:B------:R-:W-:Y:S01]  /*11650*/  LDSM.16.M88.4 R196, [R200] ;  /* 0x00000000c8c4783b */ /* 0x000fe20000000200 */
[C---:B------:R-:W-:Y:S07]  /*11660*/  HMMA.16816.F32.BF16 R40, R156.reuse, R150, R40 ;  /* 0x000000969c28723c */ /* 0x040fee0000041828 */
[----:B------:R-:W3:Y:S01]  /*11670*/  LDSM.16.M88.4 R148, [R200+-0x1000] ;  /* 0xfff00000c894783b */ /* 0x000ee20000000200 */
[C---:B-1----:R-:W-:Y:S08]  /*11680*/  HMMA.16816.F32.BF16 R44, R156.reuse, R140, R44 ;  /* 0x0000008c9c2c723c */ /* 0x042ff0000004182c */
[C---:B------:R-:W-:Y:S01]  /*11690*/  HMMA.16816.F32.BF16 R48, R156.reuse, R142, R48 ;  /* 0x0000008e9c30723c */ /* 0x040fe20000041830 */
[----:B------:R-:W1:Y:S07]  /*116a0*/  LDSM.16.M88.4 R140, [R200+-0x800] ;  /* 0xfff80000c88c783b */ /* 0x000e6e0000000200 */
[C---:B-----5:R-:W-:Y:S08]  /*116b0*/  HMMA.16816.F32.BF16 R52, R156.reuse, R144, R52 ;  /* 0x000000909c34723c */ /* 0x060ff00000041834 */
[----:B------:R-:W-:Y:S01]  /*116c0*/  HMMA.16816.F32.BF16 R56, R156, R146, R56 ;  /* 0x000000929c38723c */ /* 0x000fe20000041838 */
[----:B------:R-:W4:Y:S07]  /*116d0*/  LDSM.16.M88.4 R144, [R201+0x3800] ;  /* 0x00380000c990783b */ /* 0x000f2e0000000200 */
[C---:B------:R-:W-:Y:S08]  /*116e0*/  HMMA.16816.F32.BF16 R4, R168.reuse, R152, R4 ;  /* 0x00000098a804723c */ /* 0x040ff00000041804 */
[C---:B------:R-:W-:Y:S01]  /*116f0*/  HMMA.16816.F32.BF16 R8, R168.reuse, R154, R8 ;  /* 0x0000009aa808723c */ /* 0x040fe20000041808 */
[----:B------:R-:W5:Y:S07]  /*11700*/  LDSM.16.M88.4 R152, [R201+0x4000] ;  /* 0x00400000c998783b */ /* 0x000f6e0000000200 */
[C---:B------:R-:W-:Y:S08]  /*11710*/  HMMA.16816.F32.BF16 R12, R168.reuse, R160, R12 ;  /* 0x000000a0a80c723c */ /* 0x040ff0000004180c */
[C---:B------:R-:W-:Y:S01]  /*11720*/  HMMA.16816.F32.BF16 R16, R168.reuse, R162, R16 ;  /* 0x000000a2a810723c */ /* 0x040fe20000041810 */
[----:B------:R-:W-:Y:S07]  /*11730*/  LDSM.16.M88.4 R160, [R201+0x6000] ;  /* 0x00600000c9a0783b */ /* 0x000fee0000000200 */
[C---:B--2---:R-:W-:Y:S08]  /*11740*/  HMMA.16816.F32.BF16 R20, R168.reuse, R72, R20 ;  /* 0x00000048a814723c */ /* 0x044ff00000041814 */
[C---:B------:R-:W-:Y:S01]  /*11750*/  HMMA.16816.F32.BF16 R24, R168.reuse, R74, R24 ;  /* 0x0000004aa818723c */ /* 0x040fe20000041818 */
[----:B------:R-:W2:Y:S07]  /*11760*/  LDSM.16.M88.4 R72, [R201+0x4800] ;  /* 0x00480000c948783b */ /* 0x000eae0000000200 */
[C---:B------:R-:W-:Y:S08]  /*11770*/  HMMA.16816.F32.BF16 R28, R168.reuse, R164, R28 ;  /* 0x000000a4a81c723c */ /* 0x040ff0000004181c */
[C---:B------:R-:W-:Y:S01]  /*11780*/  HMMA.16816.F32.BF16 R32, R168.reuse, R166, R32 ;  /* 0x000000a6a820723c */ /* 0x040fe20000041820 */
[----:B------:R-:W-:Y:S07]  /*11790*/  LDSM.16.M88.4 R164, [R206+0x3800] ;  /* 0x00380000cea4783b */ /* 0x000fee0000000200 */
[C---:B------:R-:W-:Y:S08]  /*117a0*/  HMMA.16816.F32.BF16 R36, R168.reuse, R172, R36 ;  /* 0x000000aca824723c */ /* 0x040ff00000041824 */
[C---:B------:R-:W-:Y:S01]  /*117b0*/  HMMA.16816.F32.BF16 R40, R168.reuse, R174, R40 ;  /* 0x000000aea828723c */ /* 0x040fe20000041828 */
[----:B------:R-:W-:Y:S07]  /*117c0*/  LDSM.16.M88.4 R172, [R206+0x4000] ;  /* 0x00400000ceac783b */ /* 0x000fee0000000200 */
[C---:B---3--:R-:W-:Y:S08]  /*117d0*/  HMMA.16816.F32.BF16 R44, R168.reuse, R148, R44 ;  /* 0x00000094a82c723c */ /* 0x048ff0000004182c */
[C---:B------:R-:W-:Y:S01]  /*117e0*/  HMMA.16816.F32.BF16 R48, R168.reuse, R150, R48 ;  /* 0x00000096a830723c */ /* 0x040fe20000041830 */
[----:B------:R-:W3:Y:S07]  /*117f0*/  LDSM.16.M88.4 R148, [R201+0x5000] ;  /* 0x00500000c994783b */ /* 0x000eee0000000200 */
[C---:B-1----:R-:W-:Y:S08]  /*11800*/  HMMA.16816.F32.BF16 R52, R168.reuse, R140, R52 ;  /* 0x0000008ca834723c */ /* 0x042ff00000041834 */
[----:B------:R-:W-:Y:S01]  /*11810*/  HMMA.16816.F32.BF16 R56, R168, R142, R56 ;  /* 0x0000008ea838723c */ /* 0x000fe20000041838 */
[----:B------:R-:W1:Y:S07]  /*11820*/  LDSM.16.M88.4 R140, [R201+0x5800] ;  /* 0x00580000c98c783b */ /* 0x000e6e0000000200 */
[C---:B----4-:R-:W-:Y:S08]  /*11830*/  HMMA.16816.F32.BF16 R4, R176.reuse, R144, R4 ;  /* 0x00000090b004723c */ /* 0x050ff00000041804 */
[C---:B------:R-:W-:Y:S01]  /*11840*/  HMMA.16816.F32.BF16 R8, R176.reuse, R146, R8 ;  /* 0x00000092b008723c */ /* 0x040fe20000041808 */
[----:B------:R-:W4:Y:S07]  /*11850*/  LDSM.16.M88.4 R144, [R201+0x6800] ;  /* 0x00680000c990783b */ /* 0x000f2e0000000200 */
[C---:B-----5:R-:W-:Y:S08]  /*11860*/  HMMA.16816.F32.BF16 R12, R176.reuse, R152, R12 ;  /* 0x00000098b00c723c */ /* 0x060ff0000004180c */
[C---:B------:R-:W-:Y:S01]  /*11870*/  HMMA.16816.F32.BF16 R16, R176.reuse, R154, R16 ;  /* 0x0000009ab010723c */ /* 0x040fe20000041810 */
[----:B------:R-:W5:Y:S07]  /*11880*/  LDSM.16.M88.4 R152, [R206+0x4800] ;  /* 0x00480000ce98783b */ /* 0x000f6e0000000200 */
[C---:B--2---:R-:W-:Y:S08]  /*11890*/  HMMA.16816.F32.BF16 R20, R176.reuse, R72, R20 ;  /* 0x00000048b014723c */ /* 0x044ff00000041814 */
[C---:B------:R-:W-:Y:S01]  /*118a0*/  HMMA.16816.F32.BF16 R24, R176.reuse, R74, R24 ;  /* 0x0000004ab018723c */ /* 0x040fe20000041818 */
[----:B------:R-:W2:Y:S07]  /*118b0*/  LDSM.16.M88.4 R72, [R206+0x5000] ;  /* 0x00500000ce48783b */ /* 0x000eae0000000200 */
[C---:B---3--:R-:W-:Y:S08]  /*118c0*/  HMMA.16816.F32.BF16 R28, R176.reuse, R148, R28 ;  /* 0x00000094b01c723c */ /* 0x048ff0000004181c */
[C---:B------:R-:W-:Y:S01]  /*118d0*/  HMMA.16816.F32.BF16 R32, R176.reuse, R150, R32 ;  /* 0x00000096b020723c */ /* 0x040fe20000041820 */
[----:B------:R-:W-:Y:S07]  /*118e0*/  LDSM.16.M88.4 R148, [R0+0x3800] ;  /* 0x003800000094783b */ /* 0x000fee0000000200 */
[C---:B-1----:R-:W-:Y:S08]  /*118f0*/  HMMA.16816.F32.BF16 R36, R176.reuse, R140, R36 ;  /* 0x0000008cb024723c */ /* 0x042ff00000041824 */
[C---:B------:R-:W-:Y:S01]  /*11900*/  HMMA.16816.F32.BF16 R40, R176.reuse, R142, R40 ;  /* 0x0000008eb028723c */ /* 0x040fe20000041828 */
[----:B------:R-:W1:Y:S07]  /*11910*/  LDSM.16.M88.4 R140, [R206+0x6000] ;  /* 0x00600000ce8c783b */ /* 0x000e6e0000000200 */
[C---:B------:R-:W-:Y:S08]  /*11920*/  HMMA.16816.F32.BF16 R44, R176.reuse, R160, R44 ;  /* 0x000000a0b02c723c */ /* 0x040ff0000004182c */
[C---:B------:R-:W-:Y:S01]  /*11930*/  HMMA.16816.F32.BF16 R48, R176.reuse, R162, R48 ;  /* 0x000000a2b030723c */ /* 0x040fe20000041830 */
[----:B------:R-:W-:Y:S07]  /*11940*/  LDSM.16.M88.4 R160, [R0+0x5000] ;  /* 0x0050000000a0783b */ /* 0x000fee0000000200 */
[C---:B----4-:R-:W-:Y:S08]  /*11950*/  HMMA.16816.F32.BF16 R52, R176.reuse, R144, R52 ;  /* 0x00000090b034723c */ /* 0x050ff00000041834 */
[----:B------:R-:W-:Y:S01]  /*11960*/  HMMA.16816.F32.BF16 R56, R176, R146, R56 ;  /* 0x00000092b038723c */ /* 0x000fe20000041838 */
[----:B------:R-:W3:Y:S07]  /*11970*/  LDSM.16.M88.4 R144, [R206+0x6800] ;  /* 0x00680000ce90783b */ /* 0x000eee0000000200 */
[C---:B------:R-:W-:Y:S08]  /*11980*/  HMMA.16816.F32.BF16 R4, R180.reuse, R164, R4 ;  /* 0x000000a4b404723c */ /* 0x040ff00000041804 */
[C---:B------:R-:W-:Y:S01]  /*11990*/  HMMA.16816.F32.BF16 R8, R180.reuse, R166, R8 ;  /* 0x000000a6b408723c */ /* 0x040fe20000041808 */
[----:B------:R-:W-:Y:S07]  /*119a0*/  LDSM.16.M88.4 R164, [R0+0x5800] ;  /* 0x0058000000a4783b */ /* 0x000fee0000000200 */
[C---:B------:R-:W-:Y:S08]  /*119b0*/  HMMA.16816.F32.BF16 R12, R180.reuse, R172, R12 ;  /* 0x000000acb40c723c */ /* 0x040ff0000004180c */
[C---:B------:R-:W-:Y:S01]  /*119c0*/  HMMA.16816.F32.BF16 R16, R180.reuse, R174, R16 ;  /* 0x000000aeb410723c */ /* 0x040fe20000041810 */
[----:B------:R-:W-:Y:S07]  /*119d0*/  LDSM.16.M88.4 R172, [R0+0x6000] ;  /* 0x0060000000ac783b */ /* 0x000fee0000000200 */
[C---:B-----5:R-:W-:Y:S08]  /*119e0*/  HMMA.16816.F32.BF16 R20, R180.reuse, R152, R20 ;  /* 0x00000098b414723c */ /* 0x060ff00000041814 */
[C---:B------:R-:W-:Y:S01]  /*119f0*/  HMMA.16816.F32.BF16 R24, R180.reuse, R154, R24 ;  /* 0x0000009ab418723c */ /* 0x040fe20000041818 */
[----:B------:R-:W-:Y:S07]  /*11a00*/  LDSM.16.M88.4 R152, [R0+0x4800] ;  /* 0x004800000098783b */ /* 0x000fee0000000200 */
[C---:B--2---:R-:W-:Y:S08]  /*11a10*/  HMMA.16816.F32.BF16 R28, R180.reuse, R72, R28 ;  /* 0x00000048b41c723c */ /* 0x044ff0000004181c */
[C---:B------:R-:W-:Y:S01]  /*11a20*/  HMMA.16816.F32.BF16 R32, R180.reuse, R74, R32 ;  /* 0x0000004ab420723c */ /* 0x040fe20000041820 */
[----:B------:R-:W2:Y:S07]  /*11a30*/  LDSM.16.M88.4 R72, [R0+0x4000] ;  /* 0x004000000048783b */ /* 0x000eae0000000200 */
[C---:B------:R-:W-:Y:S08]  /*11a40*/  HMMA.16816.F32.BF16 R36, R180.reuse, R184, R36 ;  /* 0x000000b8b424723c */ /* 0x040ff00000041824 */
[C---:B------:R-:W-:Y:S01]  /*11a50*/  HMMA.16816.F32.BF16 R40, R180.reuse, R186, R40 ;  /* 0x000000bab428723c */ /* 0x040fe20000041828 */
[----:B------:R-:W4:Y:S07]  /*11a60*/  LDSM.16.M88.4 R184, [R0+0x6800] ;  /* 0x0068000000b8783b */ /* 0x000f2e0000000200 */
[C---:B-1----:R-:W-:Y:S08]  /*11a70*/  HMMA.16816.F32.BF16 R44, R180.reuse, R140, R44 ;  /* 0x0000008cb42c723c */ /* 0x042ff0000004182c */
[C---:B------:R-:W-:Y:S08]  /*11a80*/  HMMA.16816.F32.BF16 R48, R180.reuse, R142, R48 ;  /* 0x0000008eb430723c */ /* 0x040ff00000041830 */
[C---:B---3--:R-:W-:Y:S08]  /*11a90*/  HMMA.16816.F32.BF16 R52, R180.reuse, R144, R52 ;  /* 0x00000090b434723c */ /* 0x048ff00000041834 */
[----:B------:R-:W-:Y:S08]  /*11aa0*/  HMMA.16816.F32.BF16 R56, R180, R146, R56 ;  /* 0x00000092b438723c */ /* 0x000ff00000041838 */
[C---:B------:R-:W-:Y:S08]  /*11ab0*/  HMMA.16816.F32.BF16 R4, R188.reuse, R148, R4 ;  /* 0x00000094bc04723c */ /* 0x040ff00000041804 */
[C---:B------:R-:W-:Y:S08]  /*11ac0*/  HMMA.16816.F32.BF16 R8, R188.reuse, R150, R8 ;  /* 0x00000096bc08723c */ /* 0x040ff00000041808 */
[C---:B--2---:R-:W-:Y:S08]  /*11ad0*/  HMMA.16816.F32.BF16 R12, R188.reuse, R72, R12 ;  /* 0x00000048bc0c723c */ /* 0x044ff0000004180c */
        /* <DEDUP_REMOVED lines=148> */
[----:B--234-:R-:W-:Y:S01]  /*12420*/  IADD3 R0, R211, -0x1, RZ ;  /* 0xffffffffd3007810 */ /* 0x01cfe20007ffe0ff */
[----:B------:R-:W2:Y:S01]  /*12430*/  LDL.64 R232, [R1+0x8] ;  /* 0x0000080001e87983 */ /* 0x000ea20000100a00 */
[C---:B------:R-:W-:Y:S02]  /*12440*/  ISETP.GE.AND P2, PT, R228.reuse, 0x21, PT ;  /* 0x00000021e400780c */ /* 0x040fe40003f46270 */
[----:B------:R-:W-:Y:S01]  /*12450*/  SHF.R.S32.HI R2, RZ, 0x1f, R0 ;  /* 0x0000001fff027819 */ /* 0x000fe20000011400 */
[----:B------:R-:W3:Y:S01]  /*12460*/  LDL R231, [R1] ;  /* 0x0000000001e77983 */ /* 0x000ee20000100800 */
[C---:B------:R-:W-:Y:S02]  /*12470*/  ISETP.GE.AND P1, PT, R228.reuse, 0x41, PT ;  /* 0x00000041e400780c */ /* 0x040fe40003f26270 */
[----:B------:R-:W-:Y:S01]  /*12480*/  ISETP.GE.AND P3, PT, R228, 0x1, PT ;  /* 0x00000001e400780c */ /* 0x000fe20003f66270 */
[----:B------:R-:W-:Y:S02]  /*12490*/  IMAD R5, R2, c[0x0][0x1e0], RZ ;  /* 0x0000780002057a24 */ /* 0x000fe400078e02ff */
[C---:B------:R-:W-:Y:S04]  /*124a0*/  IMAD.WIDE.U32 R2, R0.reuse, c[0x0][0x1e0], RZ ;  /* 0x0000780000027a25 */ /* 0x040fe800078e00ff */
[----:B------:R-:W-:Y:S02]  /*124b0*/  IMAD R0, R0, c[0x0][0x1e4], R5 ;  /* 0x0000790000007a24 */ /* 0x000fe400078e0205 */
[----:B------:R-:W-:Y:S02]  /*124c0*/  @P2 IMAD.MOV.U32 R5, RZ, RZ, c[0x0][0x1e0] ;  /* 0x00007800ff052624 */ /* 0x000fe400078e00ff */
[----:B------:R-:W-:Y:S02]  /*124d0*/  IMAD.IADD R0, R3, 0x1, R0 ;  /* 0x0000000103007824 */ /* 0x000fe400078e0200 */
[----:B------:R-:W-:Y:S04]  /*124e0*/  IMAD.WIDE.U32 R2, R2, 0x70, RZ ;  /* 0x0000007002027825 */ /* 0x000fe800078e00ff */
[----:B------:R-:W-:Y:S01]  /*124f0*/  IMAD R0, R0, 0x70, RZ ;  /* 0x0000007000007824 */ /* 0x000fe200078e02ff */
[-C--:B------:R-:W-:Y:S01]  /*12500*/  @P2 LEA R8, P0, R5, R2.reuse, 0x5 ;  /* 0x0000000205082211 */ /* 0x080fe200078028ff */
[----:B------:R-:W-:Y:S02]  /*12510*/  @P2 IMAD.MOV.U32 R6, RZ, RZ, c[0x0][0x1e4] ;  /* 0x00007900ff062624 */ /* 0x000fe400078e00ff */
[----:B------:R-:W-:Y:S02]  /*12520*/  IMAD.IADD R3, R3, 0x1, R0 ;  /* 0x0000000103037824 */ /* 0x000fe400078e0200 */
[----:B------:R-:W-:Y:S03]  /*12530*/  @P1 IMAD.MOV.U32 R0, RZ, RZ, c[0x0][0x1e0] ;  /* 0x00007800ff001624 */ /* 0x000fe600078e00ff */
[-C--:B------:R-:W-:Y:S01]  /*12540*/  @P2 LEA.HI.X R9, R5, R3.reuse, R6, 0x5, P0 ;  /* 0x0000000305092211 */ /* 0x080fe200000f2c06 */
[----:B------:R-:W-:Y:S01]  /*12550*/  @P1 IMAD.MOV.U32 R5, RZ, RZ, c[0x0][0x1e4] ;  /* 0x00007900ff051624 */ /* 0x000fe200078e00ff */
[CC--:B------:R-:W-:Y:S04]  /*12560*/  @P1 LEA R10, P0, R0.reuse, R2.reuse, 0x6 ;  /* 0x00000002000a1211 */ /* 0x0c0fe800078030ff */
[----:B------:R-:W-:Y:S02]  /*12570*/  @P1 LEA.HI.X R11, R0, R3, R5, 0x6, P0 ;  /* 0x00000003000b1211 */ /* 0x000fe400000f3405 */
[----:B--2---:R-:W-:Y:S05]  /*12580*/  @P3 IADD3 R0, P0, R232, R2, RZ ;  /* 0x00000002e8003210 */ /* 0x004fea0007f1e0ff */
[----:B---3--:R-:W-:Y:S01]  /*12590*/  @P3 IMAD.X R5, R3, 0x1, R231, P0 ;  /* 0x0000000103053824 */ /* 0x008fe200000e06e7 */
        /* <DEDUP_REMOVED lines=26> */
[----:B------:R-:W-:Y:S04]  /*12740*/  @P0 IADD3.X R3, R231, R5, R3, P6, !PT ;  /* 0x00000005e7030210 */ /* 0x000fe800037fe403 */
[----:B------:R-:W-:Y:S05]  /*12750*/  @P0 LEA.HI.X R3, R0, c[0x0][0x1cc], R3, 0x1, P3 ;  /* 0x0000730000030a11 */ /* 0x000fea00018f0c03 */
[----:B------:R2:W-:Y:S04]  /*12760*/  @P0 LDGSTS.E.BYPASS.LTC128B.128 [R210+0xb100], [R2.64], !P4 ;  /* 0x0b10000002d20fae */ /* 0x0005e8000e101d4a */
[----:B------:R2:W-:Y:S02]  /*12770*/  @P0 LDGSTS.E.BYPASS.LTC128B.128 [R210+0xe900], [R2.64+0x80], !P5 ;  /* 0x0e90008002d20fae */ /* 0x0005e4000e901d4a */
.L_x_335:
[----:B---34-:R-:W-:Y:S05]  /*12780*/  BSYNC B0 ;  /* 0x0000000000007941 */ /* 0x018fea0003800000 */
.L_x_334:
        /* <DEDUP_REMOVED lines=90> */
[--C-:B------:R-:W-:Y:S02]  /*12d30*/  FFMA.FTZ R6, R140, c[0x0][0x2d0], -R69.reuse ;  /* 0x0000b4008c067a23 */ /* 0x100fe40000010845 */
[C---:B---3--:R-:W-:Y:S02]  /*12d40*/  FMUL.FTZ R5, R2.reuse, R77 ;  /* 0x0000004d02057220 */ /* 0x048fe40000410000 */
[C---:B------:R-:W-:Y:S02]  /*12d50*/  FMUL.FTZ R9, R2.reuse, R81 ;  /* 0x0000005102097220 */ /* 0x040fe40000410000 */
[C---:B------:R-:W-:Y:S01]  /*12d60*/  FMUL.FTZ R16, R2.reuse, R88 ;  /* 0x0000005802107220 */ /* 0x040fe20000410000 */
[----:B------:R3:W-:Y:S01]  /*12d70*/  MUFU.EX2 R243, R56 ;  /* 0x0000003800f37308 */ /* 0x0007e20000000800 */
[----:B------:R-:W-:Y:S02]  /*12d80*/  FMUL.FTZ R17, R2, R89 ;  /* 0x0000005902117220 */ /* 0x000fe40000410000 */
[--C-:B-1----:R-:W-:Y:S02]  /*12d90*/  FFMA.FTZ R4, R142, c[0x0][0x2d0], -R148.reuse ;  /* 0x0000b4008e047a23 */ /* 0x102fe40000010894 */
[C---:B------:R-:W-:Y:S02]  /*12da0*/  FMUL.FTZ R24, R2.reuse, R96 ;  /* 0x0000006002187220 */ /* 0x040fe40000410000 */
[C---:B------:R-:W-:Y:S02]  /*12db0*/  FMUL.FTZ R25, R2.reuse, R97 ;  /* 0x0000006102197220 */ /* 0x040fe40000410000 */
[C---:B------:R-:W-:Y:S01]  /*12dc0*/  FMUL.FTZ R32, R2.reuse, R104 ;  /* 0x0000006802207220 */ /* 0x040fe20000410000 */
[----:B------:R1:W-:Y:S01]  /*12dd0*/  MUFU.EX2 R50, R4 ;  /* 0x0000000400327308 */ /* 0x0003e20000000800 */
[C---:B------:R-:W-:Y:S02]  /*12de0*/  FMUL.FTZ R33, R2.reuse, R105 ;  /* 0x0000006902217220 */ /* 0x040fe40000410000 */
[--C-:B------:R-:W-:Y:S02]  /*12df0*/  FFMA.FTZ R40, R147, c[0x0][0x2d0], -R69.reuse ;  /* 0x0000b40093287a23 */ /* 0x100fe40000010845 */
[C---:B------:R-:W-:Y:S02]  /*12e00*/  FMUL.FTZ R41, R2.reuse, R113 ;  /* 0x0000007102297220 */ /* 0x040fe40000410000 */
[C---:B--2---:R-:W-:Y:S02]  /*12e10*/  FMUL.FTZ R48, R2.reuse, R120 ;  /* 0x0000007802307220 */ /* 0x044fe40000410000 */
[C---:B------:R-:W-:Y:S01]  /*12e20*/  FMUL.FTZ R57, R2.reuse, R129 ;  /* 0x0000008102397220 */ /* 0x040fe20000410000 */
[----:B------:R-:W2:Y:S01]  /*12e30*/  MUFU.EX2 R0, R0 ;  /* 0x0000000000007308 */ /* 0x000ea20000000800 */
[C---:B------:R-:W-:Y:S02]  /*12e40*/  FMUL.FTZ R60, R2.reuse, R60 ;  /* 0x0000003c023c7220 */ /* 0x040fe40000410000 */
[C---:B------:R-:W-:Y:S02]  /*12e50*/  FMUL.FTZ R61, R2.reuse, R61 ;  /* 0x0000003d023d7220 */ /* 0x040fe40000410000 */
[C---:B---3--:R-:W-:Y:S02]  /*12e60*/  FMUL.FTZ R56, R2.reuse, R128 ;  /* 0x0000008002387220 */ /* 0x048fe40000410000 */
[C---:B------:R-:W-:Y:S02]  /*12e70*/  FMUL.FTZ R64, R2.reuse, R64 ;  /* 0x0000004002407220 */ /* 0x040fe40000410000 */
[----:B------:R-:W-:Y:S01]  /*12e80*/  FMUL.FTZ R65, R2, R65 ;  /* 0x0000004102417220 */ /* 0x000fe20000410000 */
[----:B------:R-:W3:Y:S01]  /*12e90*/  MUFU.EX2 R58, R6 ;  /* 0x00000006003a7308 */ /* 0x000ee20000000800 */
[--C-:B------:R-:W-:Y:S02]  /*12ea0*/  FFMA.FTZ R71, R71, c[0x0][0x2d0], -R69.reuse ;  /* 0x0000b40047477a23 */ /* 0x100fe40000010845 */
[--C-:B-1----:R-:W-:Y:S02]  /*12eb0*/  FFMA.FTZ R4, R73, c[0x0][0x2d0], -R148.reuse ;  /* 0x0000b40049047a23 */ /* 0x102fe40000010894 */
[--C-:B------:R-:W-:Y:S05]  /*12ec0*/  FFMA.FTZ R73, R153, c[0x0][0x2d0], -R69.reuse ;  /* 0x0000b40099497a23 */ /* 0x100fea0000010845 */
[----:B------:R1:W-:Y:S01]  /*12ed0*/  MUFU.EX2 R128, R73 ;  /* 0x0000004900807308 */ /* 0x0003e20000000800 */
[C---:B--2---:R-:W-:Y:S02]  /*12ee0*/  FMUL.FTZ R7, R0.reuse, R79 ;  /* 0x0000004f00077220 */ /* 0x044fe40000410000 */
[C---:B------:R-:W-:Y:S02]  /*12ef0*/  FMUL.FTZ R10, R0.reuse, R82 ;  /* 0x00000052000a7220 */ /* 0x040fe40000410000 */
[C---:B------:R-:W-:Y:S05]  /*12f00*/  FMUL.FTZ R11, R0.reuse, R83 ;  /* 0x00000053000b7220 */ /* 0x040fea0000410000 */
[----:B------:R-:W2:Y:S01]  /*12f10*/  MUFU.EX2 R49, R4 ;  /* 0x0000000400317308 */ /* 0x000ea20000000800 */
[C---:B------:R-:W-:Y:S02]  /*12f20*/  FMUL.FTZ R18, R0.reuse, R90 ;  /* 0x0000005a00127220 */ /* 0x040fe40000410000 */
[C---:B------:R-:W-:Y:S01]  /*12f30*/  FMUL.FTZ R19, R0.reuse, R91 ;  /* 0x0000005b00137220 */ /* 0x040fe20000410000 */
[----:B---3--:R-:W-:Y:S01]  /*12f40*/  MOV R129, R58 ;  /* 0x0000003a00817202 */ /* 0x008fe20000000f00 */
[C---:B------:R-:W-:Y:S01]  /*12f50*/  FMUL.FTZ R6, R0.reuse, R78 ;  /* 0x0000004e00067220 */ /* 0x040fe20000410000 */
[----:B------:R-:W-:Y:S01]  /*12f60*/  LDSM.16.MT88.4 R88, [R202+0x800] ;  /* 0x00080000ca58783b */ /* 0x000fe20000004200 */
[C---:B------:R-:W-:Y:S02]  /*12f70*/  FMUL.FTZ R26, R0.reuse, R98 ;  /* 0x00000062001a7220 */ /* 0x040fe40000410000 */
[C---:B------:R-:W-:Y:S01]  /*12f80*/  FMUL.FTZ R27, R0.reuse, R99 ;  /* 0x00000063001b7220 */ /* 0x040fe20000410000 */
[----:B------:R-:W3:Y:S01]  /*12f90*/  MUFU.EX2 R252, R8 ;  /* 0x0000000800fc7308 */ /* 0x000ee20000000800 */
[C---:B------:R-:W-:Y:S01]  /*12fa0*/  FMUL.FTZ R59, R0.reuse, R131 ;  /* 0x00000083003b7220 */ /* 0x040fe20000410000 */
[----:B------:R-:W-:Y:S01]  /*12fb0*/  MOV R131, R231 ;  /* 0x000000e700837202 */ /* 0x000fe20000000f00 */
[----:B------:R-:W-:Y:S01]  /*12fc0*/  FMUL.FTZ R34, R0, R106 ;  /* 0x0000006a00227220 */ /* 0x000fe20000410000 */
[----:B------:R-:W-:Y:S01]  /*12fd0*/  LDSM.16.MT88.4 R96, [R205+0x4000] ;  /* 0x00400000cd60783b */ /* 0x000fe20000004200 */
[--C-:B-1----:R-:W-:Y:S02]  /*12fe0*/  FFMA.FTZ R73, R154, c[0x0][0x2d0], -R148.reuse ;  /* 0x0000b4009a497a23 */ /* 0x102fe40000010894 */
[C---:B------:R-:W-:Y:S02]  /*12ff0*/  FMUL.FTZ R35, R0.reuse, R107 ;  /* 0x0000006b00237220 */ /* 0x040fe40000410000 */
[C---:B------:R-:W-:Y:S01]  /*13000*/  FMUL.FTZ R42, R0.reuse, R114 ;  /* 0x00000072002a7220 */ /* 0x040fe20000410000 */
[----:B------:R1:W-:Y:S01]  /*13010*/  MUFU.EX2 R242, R73 ;  /* 0x0000004900f27308 */ /* 0x0003e20000000800 */
[C---:B------:R-:W-:Y:S01]  /*13020*/  FMUL.FTZ R43, R0.reuse, R115 ;  /* 0x00000073002b7220 */ /* 0x040fe20000410000 */
[----:B------:R-:W-:Y:S01]  /*13030*/  LDSM.16.MT88.4 R104, [R204+0x6000] ;  /* 0x00600000cc68783b */ /* 0x000fe20000004200 */
[----:B------:R-:W-:Y:S01]  /*13040*/  FMUL.FTZ R62, R0, R62 ;  /* 0x0000003e003e7220 */ /* 0x000fe20000410000 */
[-C--:B--2---:R-:W-:Y:S01]  /*13050*/  F2FP.BF16.PACK_AB R78, R49, R50.reuse ;  /* 0x00000032314e723e */ /* 0x084fe200000010ff */
[--C-:B------:R-:W-:Y:S01]  /*13060*/  FFMA.FTZ R4, R141, c[0x0][0x2d0], -R69.reuse ;  /* 0x0000b4008d047a23 */ /* 0x100fe20000010845 */
[----:B------:R-:W-:Y:S01]  /*13070*/  MOV R120, R49 ;  /* 0x0000003100787202 */ /* 0x000fe20000000f00 */
[----:B------:R-:W-:Y:S01]  /*13080*/  FMUL.FTZ R49, R2, R121 ;  /* 0x0000007902317220 */ /* 0x000fe20000410000 */
[----:B------:R-:W-:Y:S01]  /*13090*/  MOV R121, R50 ;  /* 0x0000003200797202 */ /* 0x000fe20000000f00 */
[C---:B------:R-:W-:Y:S01]  /*130a0*/  FMUL.FTZ R50, R0.reuse, R122 ;  /* 0x0000007a00327220 */ /* 0x040fe20000410000 */
[----:B------:R2:W-:Y:S01]  /*130b0*/  MUFU.EX2 R251, R4 ;  /* 0x0000000400fb7308 */ /* 0x0005e20000000800 */
[----:B------:R-:W-:Y:S01]  /*130c0*/  MOV R122, R51 ;  /* 0x00000033007a7202 */ /* 0x000fe20000000f00 */
[----:B------:R-:W-:Y:S01]  /*130d0*/  FMUL.FTZ R63, R0, R63 ;  /* 0x0000003f003f7220 */ /* 0x000fe20000410000 */
[----:B---3--:R-:W-:Y:S01]  /*130e0*/  F2FP.BF16.PACK_AB R77, R252, R58 ;  /* 0x0000003afc4d723e */ /* 0x008fe200000010ff */
[----:B------:R-:W-:Y:S02]  /*130f0*/  FMUL.FTZ R8, R2, R80 ;  /* 0x0000005002087220 */ /* 0x000fe40000410000 */
[----:B------:R-:W3:Y:S01]  /*13100*/  LDSM.16.MT88.4 R80, [R205+0x3800] ;  /* 0x00380000cd50783b */ /* 0x000ee20000004200 */
[C---:B------:R-:W-:Y:S03]  /*13110*/  FMUL.FTZ R58, R0.reuse, R130 ;  /* 0x00000082003a7220 */ /* 0x040fe60000410000 */
[----:B------:R4:W-:Y:S01]  /*13120*/  MUFU.EX2 R247, R40 ;  /* 0x0000002800f77308 */ /* 0x0009e20000000800 */
[C---:B------:R-:W-:Y:S02]  /*13130*/  FMUL.FTZ R66, R0.reuse, R66 ;  /* 0x0000004200427220 */ /* 0x040fe40000410000 */
[----:B------:R-:W-:Y:S02]  /*13140*/  FMUL.FTZ R67, R0, R67 ;  /* 0x0000004300437220 */ /* 0x000fe40000410000 */
[--C-:B-1----:R-:W-:Y:S05]  /*13150*/  FFMA.FTZ R73, R155, c[0x0][0x2d0], -R148.reuse ;  /* 0x0000b4009b497a23 */ /* 0x102fea0000010894 */
[----:B------:R1:W-:Y:S01]  /*13160*/  MUFU.EX2 R241, R73 ;  /* 0x0000004900f17308 */ /* 0x0003e20000000800 */
[--C-:B--2---:R-:W-:Y:S09]  /*13170*/  FFMA.FTZ R4, R143, c[0x0][0x2d0], -R69.reuse ;  /* 0x0000b4008f047a23 */ /* 0x104ff20000010845 */
[----:B------:R2:W5:Y:S01]  /*13180*/  MUFU.EX2 R250, R4 ;  /* 0x0000000400fa7308 */ /* 0x0005620000000800 */
[----:B----4-:R-:W-:Y:S02]  /*13190*/  FMUL.FTZ R40, R2, R112 ;  /* 0x0000007002287220 */ /* 0x010fe40000410000 */
[----:B------:R-:W-:Y:S07]  /*131a0*/  LDSM.16.MT88.4 R112, [R205+0x3000] ;  /* 0x00300000cd70783b */ /* 0x000fee0000004200 */
[----:B------:R-:W-:Y:S01]  /*131b0*/  MUFU.EX2 R71, R71 ;  /* 0x0000004700477308 */ /* 0x000fe20000000800 */
[--C-:B-1----:R-:W-:Y:S09]  /*131c0*/  FFMA.FTZ R73, R160, c[0x0][0x2d0], -R69.reuse ;  /* 0x0000b400a0497a23 */ /* 0x102ff20000010845 */
[----:B------:R1:W-:Y:S01]  /*131d0*/  MUFU.EX2 R240, R73 ;  /* 0x0000004900f07308 */ /* 0x0003e20000000800 */
[----:B--2---:R-:W-:Y:S01]  /*131e0*/  FMUL.FTZ R4, R2, R76 ;  /* 0x0000004c02047220 */ /* 0x004fe20000410000 */
[----:B------:R-:W-:Y:S01]  /*131f0*/  F2FP.BF16.PACK_AB R76, R51, R231 ;  /* 0x000000e7334c723e */ /* 0x000fe200000010ff */
[----:B------:R-:W-:Y:S01]  /*13200*/  FMUL.FTZ R51, R0, R123 ;  /* 0x0000007b00337220 */ /* 0x000fe20000410000 */
[----:B-----5:R-:W-:Y:S01]  /*13210*/  F2FP.BF16.PACK_AB R79, R250, R251 ;  /* 0x000000fbfa4f723e */ /* 0x020fe200000010ff */
[----:B------:R-:W2:Y:S04]  /*13220*/  LDL.LU R123, [R1+0x14] ;  /* 0x00001400017b7983 */ /* 0x000ea80000300800 */
[----:B------:R-:W4:Y:S02]  /*13230*/  LDL.LU R130, [R1+0x10] ;  /* 0x0000100001827983 */ /* 0x000f240000300800 */
[C---:B------:R-:W-:Y:S07]  /*13240*/  HMMA.16816.F32.BF16 R4, R76.reuse, R12, R4 ;  /* 0x0000000c4c04723c */ /* 0x040fee0000041804 */
[C---:B------:R-:W-:Y:S01]  /*13250*/  FMUL.FTZ R12, R2.reuse, R84 ;  /* 0x00000054020c7220 */ /* 0x040fe20000410000 */
[C---:B------:R-:W-:Y:S04]  /*13260*/  HMMA.16816.F32.BF16 R8, R76.reuse, R14, R8 ;  /* 0x0000000e4c08723c */ /* 0x040fe80000041808 */
[--C-:B-1----:R-:W-:Y:S02]  /*13270*/  FFMA.FTZ R73, R161, c[0x0][0x2d0], -R69.reuse ;  /* 0x0000b400a1497a23 */ /* 0x102fe40000010845 */
[----:B------:R-:W-:Y:S02]  /*13280*/  FMUL.FTZ R13, R2, R85 ;  /* 0x00000055020d7220 */ /* 0x000fe40000410000 */
[----:B------:R1:W-:Y:S01]  /*13290*/  MUFU.EX2 R239, R73 ;  /* 0x0000004900ef7308 */ /* 0x0003e20000000800 */
[C---:B------:R-:W-:Y:S03]  /*132a0*/  FMUL.FTZ R14, R0.reuse, R86 ;  /* 0x00000056000e7220 */ /* 0x040fe60000410000 */
[----:B------:R-:W-:Y:S02]  /*132b0*/  FMUL.FTZ R15, R0, R87 ;  /* 0x00000057000f7220 */ /* 0x000fe40000410000 */
[----:B------:R-:W5:Y:S05]  /*132c0*/  LDSM.16.MT88.4 R84, [R204+0x3800] ;  /* 0x00380000cc54783b */ /* 0x000f6a0000004200 */
[C---:B------:R-:W-:Y:S07]  /*132d0*/  HMMA.16816.F32.BF16 R12, R76.reuse, R20, R12 ;  /* 0x000000144c0c723c */ /* 0x040fee000004180c */
[C---:B------:R-:W-:Y:S01]  /*132e0*/  FMUL.FTZ R20, R2.reuse, R92 ;  /* 0x0000005c02147220 */ /* 0x040fe20000410000 */
[C---:B------:R-:W-:Y:S04]  /*132f0*/  HMMA.16816.F32.BF16 R16, R76.reuse, R22, R16 ;  /* 0x000000164c10723c */ /* 0x040fe80000041810 */
[----:B------:R-:W-:Y:S02]  /*13300*/  FMUL.FTZ R21, R2, R93 ;  /* 0x0000005d02157220 */ /* 0x000fe40000410000 */
[--C-:B-1----:R-:W-:Y:S02]  /*13310*/  FFMA.FTZ R73, R162, c[0x0][0x2d0], -R148.reuse ;  /* 0x0000b400a2497a23 */ /* 0x102fe40000010894 */
[C---:B------:R-:W-:Y:S02]  /*13320*/  FMUL.FTZ R22, R0.reuse, R94 ;  /* 0x0000005e00167220 */ /* 0x040fe40000410000 */
[----:B------:R1:W-:Y:S02]  /*13330*/  MUFU.EX2 R238, R73 ;  /* 0x0000004900ee7308 */ /* 0x0003e40000000800 */
[----:B------:R-:W-:Y:S02]  /*13340*/  FMUL.FTZ R23, R0, R95 ;  /* 0x0000005f00177220 */ /* 0x000fe40000410000 */
[----:B------:R-:W-:Y:S05]  /*13350*/  LDSM.16.MT88.4 R92, [R205+0x800] ;  /* 0x00080000cd5c783b */ /* 0x000fea0000004200 */
        /* <DEDUP_REMOVED lines=10> */
[--C-:B------:R-:W-:Y:S01]  /*13400*/  FFMA.FTZ R36, R75, c[0x0][0x2d0], -R148.reuse ;  /* 0x0000b4004b247a23 */ /* 0x100fe20000010894 */
[C---:B------:R-:W-:Y:S03]  /*13410*/  HMMA.16816.F32.BF16 R32, R76.reuse, R38, R32 ;  /* 0x000000264c20723c */ /* 0x040fe60000041820 */
[----:B------:R3:W3:Y:S01]  /*13420*/  MUFU.EX2 R248, R36 ;  /* 0x0000002400f87308 */ /* 0x0006e20000000800 */
[----:B------:R-:W-:Y:S03]  /*13430*/  FMUL.FTZ R37, R2, R109 ;  /* 0x0000006d02257220 */ /* 0x000fe60000410000 */
[----:B------:R-:W-:Y:S02]  /*13440*/  FMUL.FTZ R38, R0, R110 ;  /* 0x0000006e00267220 */ /* 0x000fe40000410000 */
[--C-:B-1----:R-:W-:Y:S03]  /*13450*/  FFMA.FTZ R73, R164, c[0x0][0x2d0], -R69.reuse ;  /* 0x0000b400a4497a23 */ /* 0x102fe60000010845 */
[----:B------:R-:W-:Y:S01]  /*13460*/  FMUL.FTZ R39, R0, R111 ;  /* 0x0000006f00277220 */ /* 0x000fe20000410000 */
[----:B------:R1:W-:Y:S01]  /*13470*/  MUFU.EX2 R236, R73 ;  /* 0x0000004900ec7308 */ /* 0x0003e20000000800 */
[C---:B---3--:R-:W-:Y:S02]  /*13480*/  FMUL.FTZ R36, R2.reuse, R108 ;  /* 0x0000006c02247220 */ /* 0x048fe40000410000 */
[----:B------:R-:W-:Y:S05]  /*13490*/  LDSM.16.MT88.4 R108, [R203+0x3000] ;  /* 0x00300000cb6c783b */ /* 0x000fea0000004200 */
[C---:B------:R-:W-:Y:S03]  /*134a0*/  HMMA.16816.F32.BF16 R36, R76.reuse, R44, R36 ;  /* 0x0000002c4c24723c */ /* 0x040fe60000041824 */
[--C-:B-1----:R-:W-:Y:S04]  /*134b0*/  FFMA.FTZ R73, R165, c[0x0][0x2d0], -R69.reuse ;  /* 0x0000b400a5497a23 */ /* 0x102fe80000010845 */
[----:B------:R1:W-:Y:S01]  /*134c0*/  MUFU.EX2 R233, R73 ;  /* 0x0000004900e97308 */ /* 0x0003e20000000800 */
[C---:B------:R-:W-:Y:S04]  /*134d0*/  HMMA.16816.F32.BF16 R40, R76.reuse, R46, R40 ;  /* 0x0000002e4c28723c */ /* 0x040fe80000041828 */
[--C-:B------:R-:W-:Y:S02]  /*134e0*/  FFMA.FTZ R44, R149, c[0x0][0x2d0], -R69.reuse ;  /* 0x0000b400952c7a23 */ /* 0x100fe40000010845 */
[----:B------:R-:W-:Y:S02]  /*134f0*/  FMUL.FTZ R45, R2, R117 ;  /* 0x00000075022d7220 */ /* 0x000fe40000410000 */
[C---:B------:R-:W-:Y:S01]  /*13500*/  FMUL.FTZ R46, R0.reuse, R118 ;  /* 0x00000076002e7220 */ /* 0x040fe20000410000 */
[----:B------:R3:W3:Y:S03]  /*13510*/  MUFU.EX2 R246, R44 ;  /* 0x0000002c00f67308 */ /* 0x0006e60000000800 */
[----:B------:R-:W-:Y:S02]  /*13520*/  FMUL.FTZ R47, R0, R119 ;  /* 0x00000077002f7220 */ /* 0x000fe40000410000 */
[--C-:B-1----:R-:W-:Y:S05]  /*13530*/  FFMA.FTZ R73, R166, c[0x0][0x2d0], -R148.reuse ;  /* 0x0000b400a6497a23 */ /* 0x102fea0000010894 */
[----:B------:R1:W-:Y:S01]  /*13540*/  MUFU.EX2 R232, R73 ;  /* 0x0000004900e87308 */ /* 0x0003e20000000800 */
[C---:B---3--:R-:W-:Y:S02]  /*13550*/  FMUL.FTZ R44, R2.reuse, R116 ;  /* 0x00000074022c7220 */ /* 0x048fe40000410000 */
[----:B------:R-:W-:Y:S05]  /*13560*/  LDSM.16.MT88.4 R116, [R204+0x3000] ;  /* 0x00300000cc74783b */ /* 0x000fea0000004200 */
[C---:B------:R-:W-:Y:S07]  /*13570*/  HMMA.16816.F32.BF16 R44, R76.reuse, R52, R44 ;  /* 0x000000344c2c723c */ /* 0x040fee000004182c */
[--C-:B------:R-:W-:Y:S01]  /*13580*/  FFMA.FTZ R52, R151, c[0x0][0x2d0], -R148.reuse ;  /* 0x0000b40097347a23 */ /* 0x100fe20000010894 */
[C---:B------:R-:W-:Y:S03]  /*13590*/  HMMA.16816.F32.BF16 R48, R76.reuse, R54, R48 ;  /* 0x000000364c30723c */ /* 0x040fe60000041830 */
[----:B------:R3:W3:Y:S01]  /*135a0*/  MUFU.EX2 R244, R52 ;  /* 0x0000003400f47308 */ /* 0x0006e20000000800 */
[--C-:B-1----:R-:W-:Y:S02]  /*135b0*/  FFMA.FTZ R73, R167, c[0x0][0x2d0], -R148.reuse ;  /* 0x0000b400a7497a23 */ /* 0x102fe40000010894 */
[----:B------:R-:W-:Y:S02]  /*135c0*/  FMUL.FTZ R53, R2, R125 ;  /* 0x0000007d02357220 */ /* 0x000fe40000410000 */
[C---:B------:R-:W-:Y:S04]  /*135d0*/  FMUL.FTZ R54, R0.reuse, R126 ;  /* 0x0000007e00367220 */ /* 0x040fe80000410000 */
[----:B------:R-:W-:Y:S01]  /*135e0*/  FMUL.FTZ R55, R0, R127 ;  /* 0x0000007f00377220 */ /* 0x000fe20000410000 */
[----:B------:R1:W1:Y:S01]  /*135f0*/  MUFU.EX2 R231, R73 ;  /* 0x0000004900e77308 */ /* 0x0002620000000800 */
[----:B---3--:R-:W-:Y:S07]  /*13600*/  FMUL.FTZ R52, R2, R124 ;  /* 0x0000007c02347220 */ /* 0x008fee0000410000 */
[C---:B------:R-:W-:Y:S03]  /*13610*/  HMMA.16816.F32.BF16 R52, R76.reuse, R80, R52 ;  /* 0x000000504c34723c */ /* 0x040fe60000041834 */
[--C-:B-1----:R-:W-:Y:S04]  /*13620*/  FFMA.FTZ R73, R172, c[0x0][0x2d0], -R69.reuse ;  /* 0x0000b400ac497a23 */ /* 0x102fe80000010845 */
[----:B------:R1:W-:Y:S01]  /*13630*/  MUFU.EX2 R172, R73 ;  /* 0x0000004900ac7308 */ /* 0x0003e20000000800 */
[C---:B------:R-:W-:Y:S01]  /*13640*/  HMMA.16816.F32.BF16 R56, R76.reuse, R82, R56 ;  /* 0x000000524c38723c */ /* 0x040fe20000041838 */
[----:B------:R-:W3:Y:S07]  /*13650*/  LDSM.16.MT88.4 R80, [R203+0x800] ;  /* 0x00080000cb50783b */ /* 0x000eee0000004200 */
[C---:B-----5:R-:W-:Y:S08]  /*13660*/  HMMA.16816.F32.BF16 R60, R76.reuse, R84, R60 ;  /* 0x000000544c3c723c */ /* 0x060ff0000004183c */
[----:B------:R-:W-:Y:S01]  /*13670*/  HMMA.16816.F32.BF16 R64, R76, R86, R64 ;  /* 0x000000564c40723c */ /* 0x000fe20000041840 */
[----:B------:R-:W5:Y:S03]  /*13680*/  LDSM.16.MT88.4 R84, [R204+0x800] ;  /* 0x00080000cc54783b */ /* 0x000f660000004200 */
[----:B-1----:R-:W-:Y:S03]  /*13690*/  FFMA.FTZ R73, R173, c[0x0][0x2d0], -R69 ;  /* 0x0000b400ad497a23 */ /* 0x002fe60000010845 */
[----:B------:R-:W-:Y:S01]  /*136a0*/  F2FP.BF16.PACK_AB R79, R128, R243 ;  /* 0x000000f3804f723e */ /* 0x000fe200000010ff */
[----:B------:R1:W-:Y:S01]  /*136b0*/  MUFU.EX2 R167, R73 ;  /* 0x0000004900a77308 */ /* 0x0003e20000000800 */
[----:B------:R-:W-:Y:S03]  /*136c0*/  F2FP.BF16.PACK_AB R76, R248, R249 ;  /* 0x000000f9f84c723e */ /* 0x000fe600000010ff */
[----:B------:R-:W-:Y:S02]  /*136d0*/  F2FP.BF16.PACK_AB R77, R246, R247 ;  /* 0x000000f7f64d723e */ /* 0x000fe400000010ff */
[----:B------:R-:W-:Y:S07]  /*136e0*/  F2FP.BF16.PACK_AB R78, R244, R245 ;  /* 0x000000f5f44e723e */ /* 0x000fee00000010ff */
[C---:B------:R-:W-:Y:S08]  /*136f0*/  HMMA.16816.F32.BF16 R4, R76.reuse, R88, R4 ;  /* 0x000000584c04723c */ /* 0x040ff00000041804 */
[C---:B------:R-:W-:Y:S01]  /*13700*/  HMMA.16816.F32.BF16 R8, R76.reuse, R90, R8 ;  /* 0x0000005a4c08723c */ /* 0x040fe20000041808 */
[----:B------:R-:W5:Y:S03]  /*13710*/  LDSM.16.MT88.4 R88, [R202+0x4000] ;  /* 0x00400000ca58783b */ /* 0x000f660000004200 */
[--C-:B-1----:R-:W-:Y:S04]  /*13720*/  FFMA.FTZ R73, R174, c[0x0][0x2d0], -R148.reuse ;  /* 0x0000b400ae497a23 */ /* 0x102fe80000010894 */
[C---:B---3--:R-:W-:Y:S01]  /*13730*/  HMMA.16816.F32.BF16 R12, R76.reuse, R80, R12 ;  /* 0x000000504c0c723c */ /* 0x048fe2000004180c */
[----:B------:R1:W3:Y:S07]  /*13740*/  MUFU.EX2 R166, R73 ;  /* 0x0000004900a67308 */ /* 0x0002ee0000000800 */
[C---:B------:R-:W-:Y:S01]  /*13750*/  HMMA.16816.F32.BF16 R16, R76.reuse, R82, R16 ;  /* 0x000000524c10723c */ /* 0x040fe20000041810 */
[----:B------:R-:W3:Y:S07]  /*13760*/  LDSM.16.MT88.4 R80, [R203+0x4000] ;  /* 0x00400000cb50783b */ /* 0x000eee0000004200 */
[C---:B------:R-:W-:Y:S04]  /*13770*/  HMMA.16816.F32.BF16 R20, R76.reuse, R92, R20 ;  /* 0x0000005c4c14723c */ /* 0x040fe80000041814 */
[----:B--2---:R-:W-:Y:S02]  /*13780*/  FFMA.FTZ R0, R0, R123, R129 ;  /* 0x0000007b00007223 */ /* 0x004fe40000010081 */
[----:B----4-:R-:W-:Y:S02]  /*13790*/  FFMA.FTZ R2, R2, R130, R131 ;  /* 0x0000008202027223 */ /* 0x010fe40000010083 */
[C---:B------:R-:W-:Y:S01]  /*137a0*/  HMMA.16816.F32.BF16 R24, R76.reuse, R94, R24 ;  /* 0x0000005e4c18723c */ /* 0x040fe20000041818 */
[----:B------:R-:W-:Y:S03]  /*137b0*/  LDSM.16.MT88.4 R92, [R204+0x1000] ;  /* 0x00100000cc5c783b */ /* 0x000fe60000004200 */
[----:B-1----:R-:W-:Y:S02]  /*137c0*/  FFMA.FTZ R73, R175, c[0x0][0x2d0], -R148 ;  /* 0x0000b400af497a23 */ /* 0x002fe40000010894 */
[----:B------:R-:W-:Y:S02]  /*137d0*/  FADD.FTZ R2, R122, R2 ;  /* 0x000000027a027221 */ /* 0x000fe40000010000 */
[C---:B-----5:R-:W-:Y:S01]  /*137e0*/  HMMA.16816.F32.BF16 R28, R76.reuse, R84, R28 ;  /* 0x000000544c1c723c */ /* 0x060fe2000004181c */
[----:B------:R1:W2:Y:S03]  /*137f0*/  MUFU.EX2 R165, R73 ;  /* 0x0000004900a57308 */ /* 0x0002a60000000800 */
[----:B------:R-:W-:Y:S02]  /*13800*/  FADD.FTZ R2, R121, R2 ;  /* 0x0000000279027221 */ /* 0x000fe40000010000 */
[----:B------:R-:W-:Y:S02]  /*13810*/  FADD.FTZ R0, R252, R0 ;  /* 0x00000000fc007221 */ /* 0x000fe40000010000 */
[C---:B------:R-:W-:Y:S01]  /*13820*/  HMMA.16816.F32.BF16 R32, R76.reuse, R86, R32 ;  /* 0x000000564c20723c */ /* 0x040fe20000041820 */
[----:B------:R-:W4:Y:S03]  /*13830*/  LDSM.16.MT88.4 R84, [R202+0x1000] ;  /* 0x00100000ca54783b */ /* 0x000f260000004200 */
[----:B------:R-:W-:Y:S02]  /*13840*/  FADD.FTZ R2, R120, R2 ;  /* 0x0000000278027221 */ /* 0x000fe40000010000 */
[----:B------:R-:W-:Y:S02]  /*13850*/  FADD.FTZ R0, R251, R0 ;  /* 0x00000000fb007221 */ /* 0x000fe40000010000 */
[C---:B------:R-:W-:Y:S01]  /*13860*/  HMMA.16816.F32.BF16 R36, R76.reuse, R88, R36 ;  /* 0x000000584c24723c */ /* 0x040fe20000041824 */
[----:B------:R-:W-:Y:S03]  /*13870*/  LDSM.16.MT88.4 R120, [R203+0x6800] ;  /* 0x00680000cb78783b */ /* 0x000fe60000004200 */
[----:B------:R-:W-:Y:S02]  /*13880*/  FADD.FTZ R0, R250, R0 ;  /* 0x00000000fa007221 */ /* 0x000fe40000010000 */
[----:B------:R-:W-:Y:S02]  /*13890*/  FADD.FTZ R2, R249, R2 ;  /* 0x00000002f9027221 */ /* 0x000fe40000010000 */
[C---:B------:R-:W-:Y:S01]  /*138a0*/  HMMA.16816.F32.BF16 R40, R76.reuse, R90, R40 ;  /* 0x0000005a4c28723c */ /* 0x040fe20000041828 */
[----:B------:R-:W5:Y:S03]  /*138b0*/  LDSM.16.MT88.4 R88, [R203+0x1000] ;  /* 0x00100000cb58783b */ /* 0x000f660000004200 */
[--C-:B-1----:R-:W-:Y:S02]  /*138c0*/  FFMA.FTZ R73, R184, c[0x0][0x2d0], -R69.reuse ;  /* 0x0000b400b8497a23 */ /* 0x102fe40000010845 */
[----:B------:R-:W-:Y:S02]  /*138d0*/  FADD.FTZ R0, R247, R0 ;  /* 0x00000000f7007221 */ /* 0x000fe40000010000 */
[C---:B---3--:R-:W-:Y:S01]  /*138e0*/  HMMA.16816.F32.BF16 R44, R76.reuse, R80, R44 ;  /* 0x000000504c2c723c */ /* 0x048fe2000004182c */
[----:B------:R1:W-:Y:S03]  /*138f0*/  MUFU.EX2 R164, R73 ;  /* 0x0000004900a47308 */ /* 0x0003e60000000800 */
        /* <DEDUP_REMOVED lines=8> */
[----:B------:R-:W-:Y:S01]  /*13980*/  LDSM.16.MT88.4 R128, [R205+0x6800] ;  /* 0x00680000cd80783b */ /* 0x000fe20000004200 */
[----:B------:R-:W-:Y:S01]  /*13990*/  FADD.FTZ R2, R244, R2 ;  /* 0x00000002f4027221 */ /* 0x000fe20000010000 */
[C---:B------:R-:W-:Y:S04]  /*139a0*/  HMMA.16816.F32.BF16 R56, R76.reuse, R98, R56 ;  /* 0x000000624c38723c */ /* 0x040fe80000041838 */
[--C-:B-1----:R-:W-:Y:S02]  /*139b0*/  FFMA.FTZ R73, R185, c[0x0][0x2d0], -R69.reuse ;  /* 0x0000b400b9497a23 */ /* 0x102fe40000010845 */
[----:B------:R-:W-:Y:S01]  /*139c0*/  LDSM.16.MT88.4 R96, [R205+0x4800] ;  /* 0x00480000cd60783b */ /* 0x000fe20000004200 */
[----:B------:R-:W-:Y:S01]  /*139d0*/  FADD.FTZ R2, R242, R2 ;  /* 0x00000002f2027221 */ /* 0x000fe20000010000 */
[C---:B------:R-:W-:Y:S01]  /*139e0*/  HMMA.16816.F32.BF16 R60, R76.reuse, R100, R60 ;  /* 0x000000644c3c723c */ /* 0x040fe2000004183c */
[----:B------:R1:W-:Y:S03]  /*139f0*/  MUFU.EX2 R163, R73 ;  /* 0x0000004900a37308 */ /* 0x0003e60000000800 */
[----:B------:R-:W-:Y:S02]  /*13a00*/  FADD.FTZ R2, R241, R2 ;  /* 0x00000002f1027221 */ /* 0x000fe40000010000 */
[----:B------:R-:W-:Y:S02]  /*13a10*/  FADD.FTZ R0, R240, R0 ;  /* 0x00000000f0007221 */ /* 0x000fe40000010000 */
[----:B------:R-:W-:Y:S01]  /*13a20*/  HMMA.16816.F32.BF16 R64, R76, R102, R64 ;  /* 0x000000664c40723c */ /* 0x000fe20000041840 */
[----:B------:R-:W-:Y:S03]  /*13a30*/  LDSM.16.MT88.4 R100, [R204+0x5000] ;  /* 0x00500000cc64783b */ /* 0x000fe60000004200 */
[----:B------:R-:W-:Y:S02]  /*13a40*/  FADD.FTZ R2, R238, R2 ;  /* 0x00000002ee027221 */ /* 0x000fe40000010000 */
[----:B------:R-:W-:Y:S01]  /*13a50*/  FADD.FTZ R0, R239, R0 ;  /* 0x00000000ef007221 */ /* 0x000fe20000010000 */
[----:B------:R-:W-:Y:S01]  /*13a60*/  F2FP.BF16.PACK_AB R76, R241, R242 ;  /* 0x000000f2f14c723e */ /* 0x000fe200000010ff */
[----:B------:R-:W-:Y:S01]  /*13a70*/  FADD.FTZ R2, R237, R2 ;  /* 0x00000002ed027221 */ /* 0x000fe20000010000 */
[----:B------:R-:W-:Y:S03]  /*13a80*/  F2FP.BF16.PACK_AB R77, R239, R240 ;  /* 0x000000f0ef4d723e */ /* 0x000fe600000010ff */
[----:B------:R-:W-:Y:S01]  /*13a90*/  F2FP.BF16.PACK_AB R78, R237, R238 ;  /* 0x000000eeed4e723e */ /* 0x000fe200000010ff */
[----:B------:R-:W-:Y:S01]  /*13aa0*/  FADD.FTZ R2, R232, R2 ;  /* 0x00000002e8027221 */ /* 0x000fe20000010000 */
[----:B------:R-:W-:Y:S01]  /*13ab0*/  F2FP.BF16.PACK_AB R79, R233, R236 ;  /* 0x000000ece94f723e */ /* 0x000fe200000010ff */
[----:B------:R-:W-:Y:S02]  /*13ac0*/  FADD.FTZ R0, R236, R0 ;  /* 0x00000000ec007221 */ /* 0x000fe40000010000 */
[----:B-1----:R-:W-:Y:S02]  /*13ad0*/  FFMA.FTZ R73, R186, c[0x0][0x2d0], -R148 ;  /* 0x0000b400ba497a23 */ /* 0x002fe40000010894 */
[----:B------:R-:W-:Y:S02]  /*13ae0*/  FADD.FTZ R2, R231, R2 ;  /* 0x00000002e7027221 */ /* 0x000fe40000010000 */
[C---:B----4-:R-:W-:Y:S01]  /*13af0*/  HMMA.16816.F32.BF16 R4, R76.reuse, R84, R4 ;  /* 0x000000544c04723c */ /* 0x050fe20000041804 */
[----:B------:R1:W4:Y:S02]  /*13b00*/  MUFU.EX2 R127, R73 ;  /* 0x00000049007f7308 */ /* 0x0003240000000800 */
[----:B------:R-:W-:Y:S02]  /*13b10*/  FADD.FTZ R2, R166, R2 ;  /* 0x00000002a6027221 */ /* 0x000fe40000010000 */
[----:B------:R-:W-:Y:S02]  /*13b20*/  FADD.FTZ R0, R233, R0 ;  /* 0x00000000e9007221 */ /* 0x000fe40000010000 */
[----:B--2---:R-:W-:Y:S01]  /*13b30*/  FADD.FTZ R2, R165, R2 ;  /* 0x00000002a5027221 */ /* 0x004fe20000010000 */
[C---:B------:R-:W-:Y:S01]  /*13b40*/  HMMA.16816.F32.BF16 R8, R76.reuse, R86, R8 ;  /* 0x000000564c08723c */ /* 0x040fe20000041808 */
[----:B------:R-:W2:Y:S03]  /*13b50*/  LDSM.16.MT88.4 R84, [R202+0x4800] ;  /* 0x00480000ca54783b */ /* 0x000ea60000004200 */
[----:B------:R-:W-:Y:S04]  /*13b60*/  FADD.FTZ R0, R172, R0 ;  /* 0x00000000ac007221 */ /* 0x000fe80000010000 */
[C---:B-----5:R-:W-:Y:S04]  /*13b70*/  HMMA.16816.F32.BF16 R12, R76.reuse, R88, R12 ;  /* 0x000000584c0c723c */ /* 0x060fe8000004180c */
[----:B------:R-:W-:Y:S04]  /*13b80*/  FADD.FTZ R0, R167, R0 ;  /* 0x00000000a7007221 */ /* 0x000fe80000010000 */
[C---:B------:R-:W-:Y:S01]  /*13b90*/  HMMA.16816.F32.BF16 R16, R76.reuse, R90, R16 ;  /* 0x0000005a4c10723c */ /* 0x040fe20000041810 */
[----:B------:R-:W5:Y:S03]  /*13ba0*/  LDSM.16.MT88.4 R88, [R203+0x4800] ;  /* 0x00480000cb58783b */ /* 0x000f660000004200 */
[----:B-1----:R-:W-:Y:S02]  /*13bb0*/  FFMA.FTZ R73, R187, c[0x0][0x2d0], -R148 ;  /* 0x0000b400bb497a23 */ /* 0x002fe40000010894 */
[----:B----4-:R-:W-:Y:S02]  /*13bc0*/  FADD.FTZ R2, R127, R2 ;  /* 0x000000027f027221 */ /* 0x010fe40000010000 */
[C---:B---3--:R-:W-:Y:S01]  /*13bd0*/  HMMA.16816.F32.BF16 R20, R76.reuse, R80, R20 ;  /* 0x000000504c14723c */ /* 0x048fe20000041814 */
[----:B------:R1:W3:Y:S03]  /*13be0*/  MUFU.EX2 R126, R73 ;  /* 0x00000049007e7308 */ /* 0x0002e60000000800 */
[----:B------:R-:W-:Y:S04]  /*13bf0*/  FADD.FTZ R0, R164, R0 ;  /* 0x00000000a4007221 */ /* 0x000fe80000010000 */
[C---:B------:R-:W-:Y:S01]  /*13c00*/  HMMA.16816.F32.BF16 R24, R76.reuse, R82, R24 ;  /* 0x000000524c18723c */ /* 0x040fe20000041818 */
[----:B------:R-:W4:Y:S03]  /*13c10*/  LDSM.16.MT88.4 R80, [R204+0x4800] ;  /* 0x00480000cc50783b */ /* 0x000f260000004200 */
[----:B------:R-:W-:Y:S04]  /*13c20*/  FADD.FTZ R0, R163, R0 ;  /* 0x00000000a3007221 */ /* 0x000fe80000010000 */
[C---:B------:R-:W-:Y:S08]  /*13c30*/  HMMA.16816.F32.BF16 R28, R76.reuse, R92, R28 ;  /* 0x0000005c4c1c723c */ /* 0x040ff0000004181c */
[C---:B------:R-:W-:Y:S01]  /*13c40*/  HMMA.16816.F32.BF16 R32, R76.reuse, R94, R32 ;  /* 0x0000005e4c20723c */ /* 0x040fe20000041820 */
[----:B------:R-:W4:Y:S03]  /*13c50*/  LDSM.16.MT88.4 R92, [R202+0x1800] ;  /* 0x00180000ca5c783b */ /* 0x000f260000004200 */
[--C-:B-1----:R-:W-:Y:S02]  /*13c60*/  FFMA.FTZ R73, R196, c[0x0][0x2d0], -R69.reuse ;  /* 0x0000b400c4497a23 */ /* 0x102fe40000010845 */
[----:B---3--:R-:W-:Y:S02]  /*13c70*/  FADD.FTZ R2, R126, R2 ;  /* 0x000000027e027221 */ /* 0x008fe40000010000 */
[C---:B--2---:R-:W-:Y:S01]  /*13c80*/  HMMA.16816.F32.BF16 R36, R76.reuse, R84, R36 ;  /* 0x000000544c24723c */ /* 0x044fe20000041824 */
[----:B------:R1:W2:Y:S07]  /*13c90*/  MUFU.EX2 R125, R73 ;  /* 0x00000049007d7308 */ /* 0x0002ae0000000800 */
[C---:B------:R-:W-:Y:S01]  /*13ca0*/  HMMA.16816.F32.BF16 R40, R76.reuse, R86, R40 ;  /* 0x000000564c28723c */ /* 0x040fe20000041828 */
[----:B------:R-:W3:Y:S07]  /*13cb0*/  LDSM.16.MT88.4 R84, [R203+0x1800] ;  /* 0x00180000cb54783b */ /* 0x000eee0000004200 */
[C---:B-----5:R-:W-:Y:S08]  /*13cc0*/  HMMA.16816.F32.BF16 R44, R76.reuse, R88, R44 ;  /* 0x000000584c2c723c */ /* 0x060ff0000004182c */
[C---:B------:R-:W-:Y:S01]  /*13cd0*/  HMMA.16816.F32.BF16 R48, R76.reuse, R90, R48 ;  /* 0x0000005a4c30723c */ /* 0x040fe20000041830 */
[----:B------:R-:W-:Y:S03]  /*13ce0*/  LDSM.16.MT88.4 R88, [R204+0x1800] ;  /* 0x00180000cc58783b */ /* 0x000fe60000004200 */
[--C-:B-1----:R-:W-:Y:S02]  /*13cf0*/  FFMA.FTZ R73, R197, c[0x0][0x2d0], -R69.reuse ;  /* 0x0000b400c5497a23 */ /* 0x102fe40000010845 */
[----:B--2---:R-:W-:Y:S02]  /*13d00*/  FADD.FTZ R0, R125, R0 ;  /* 0x000000007d007221 */ /* 0x004fe40000010000 */
[C---:B------:R-:W-:Y:S01]  /*13d10*/  HMMA.16816.F32.BF16 R52, R76.reuse, R96, R52 ;  /* 0x000000604c34723c */ /* 0x040fe20000041834 */
[----:B------:R1:W2:Y:S07]  /*13d20*/  MUFU.EX2 R124, R73 ;  /* 0x00000049007c7308 */ /* 0x0002ae0000000800 */
[C---:B------:R-:W-:Y:S01]  /*13d30*/  HMMA.16816.F32.BF16 R56, R76.reuse, R98, R56 ;  /* 0x000000624c38723c */ /* 0x040fe20000041838 */
[----:B------:R-:W-:Y:S07]  /*13d40*/  LDSM.16.MT88.4 R96, [R205+0x5000] ;  /* 0x00500000cd60783b */ /* 0x000fee0000004200 */
[C---:B----4-:R-:W-:Y:S08]  /*13d50*/  HMMA.16816.F32.BF16 R60, R76.reuse, R80, R60 ;  /* 0x000000504c3c723c */ /* 0x050ff0000004183c */
[----:B------:R-:W-:Y:S01]  /*13d60*/  HMMA.16816.F32.BF16 R64, R76, R82, R64 ;  /* 0x000000524c40723c */ /* 0x000fe20000041840 */
[----:B------:R-:W4:Y:S03]  /*13d70*/  LDSM.16.MT88.4 R80, [R205+0x1800] ;  /* 0x00180000cd50783b */ /* 0x000f260000004200 */
[----:B-1----:R-:W-:Y:S02]  /*13d80*/  FFMA.FTZ R73, R198, c[0x0][0x2d0], -R148 ;  /* 0x0000b400c6497a23 */ /* 0x002fe40000010894 */
[----:B--2---:R-:W-:Y:S01]  /*13d90*/  FADD.FTZ R0, R124, R0 ;  /* 0x000000007c007221 */ /* 0x004fe20000010000 */
[----:B------:R-:W-:Y:S01]  /*13da0*/  F2FP.BF16.PACK_AB R76, R231, R232 ;  /* 0x000000e8e74c723e */ /* 0x000fe200000010ff */
[----:B------:R1:W2:Y:S01]  /*13db0*/  MUFU.EX2 R162, R73 ;  /* 0x0000004900a27308 */ /* 0x0002a20000000800 */
[----:B------:R-:W-:Y:S03]  /*13dc0*/  F2FP.BF16.PACK_AB R77, R167, R172 ;  /* 0x000000aca74d723e */ /* 0x000fe600000010ff */
[----:B------:R-:W-:Y:S02]  /*13dd0*/  F2FP.BF16.PACK_AB R78, R165, R166 ;  /* 0x000000a6a54e723e */ /* 0x000fe400000010ff */
[----:B------:R-:W-:Y:S07]  /*13de0*/  F2FP.BF16.PACK_AB R79, R163, R164 ;  /* 0x000000a4a34f723e */ /* 0x000fee00000010ff */
[C---:B------:R-:W-:Y:S08]  /*13df0*/  HMMA.16816.F32.BF16 R4, R76.reuse, R92, R4 ;  /* 0x0000005c4c04723c */ /* 0x040ff00000041804 */
[C---:B------:R-:W-:Y:S01]  /*13e00*/  HMMA.16816.F32.BF16 R8, R76.reuse, R94, R8 ;  /* 0x0000005e4c08723c */ /* 0x040fe20000041808 */
[----:B------:R-:W5:Y:S03]  /*13e10*/  LDSM.16.MT88.4 R92, [R202+0x5000] ;  /* 0x00500000ca5c783b */ /* 0x000f660000004200 */
[----:B-1----:R-:W-:Y:S02]  /*13e20*/  FFMA.FTZ R73, R199, c[0x0][0x2d0], -R148 ;  /* 0x0000b400c7497a23 */ /* 0x002fe40000010894 */
[----:B--2---:R-:W-:Y:S02]  /*13e30*/  FADD.FTZ R2, R162, R2 ;  /* 0x00000002a2027221 */ /* 0x004fe40000010000 */
[C---:B---3--:R-:W-:Y:S01]  /*13e40*/  HMMA.16816.F32.BF16 R12, R76.reuse, R84, R12 ;  /* 0x000000544c0c723c */ /* 0x048fe2000004180c */
[----:B------:R1:W2:Y:S07]  /*13e50*/  MUFU.EX2 R161, R73 ;  /* 0x0000004900a17308 */ /* 0x0002ae0000000800 */
[C---:B------:R-:W-:Y:S01]  /*13e60*/  HMMA.16816.F32.BF16 R16, R76.reuse, R86, R16 ;  /* 0x000000564c10723c */ /* 0x040fe20000041810 */
[----:B------:R-:W3:Y:S07]  /*13e70*/  LDSM.16.MT88.4 R84, [R203+0x5000] ;  /* 0x00500000cb54783b */ /* 0x000eee0000004200 */
[C---:B----4-:R-:W-:Y:S08]  /*13e80*/  HMMA.16816.F32.BF16 R20, R76.reuse, R80, R20 ;  /* 0x000000504c14723c */ /* 0x050ff00000041814 */
[C---:B------:R-:W-:Y:S01]  /*13e90*/  HMMA.16816.F32.BF16 R24, R76.reuse, R82, R24 ;  /* 0x000000524c18723c */ /* 0x040fe20000041818 */
[----:B------:R-:W4:Y:S03]  /*13ea0*/  LDSM.16.MT88.4 R80, [R202+0x2000] ;  /* 0x00200000ca50783b */ /* 0x000f260000004200 */
[--C-:B-1----:R-:W-:Y:S02]  /*13eb0*/  FFMA.FTZ R73, R212, c[0x0][0x2d0], -R69.reuse ;  /* 0x0000b400d4497a23 */ /* 0x102fe40000010845 */
[----:B--2---:R-:W-:Y:S02]  /*13ec0*/  FADD.FTZ R2, R161, R2 ;  /* 0x00000002a1027221 */ /* 0x004fe40000010000 */
[C---:B------:R-:W-:Y:S01]  /*13ed0*/  HMMA.16816.F32.BF16 R28, R76.reuse, R88, R28 ;  /* 0x000000584c1c723c */ /* 0x040fe2000004181c */
[----:B------:R1:W2:Y:S07]  /*13ee0*/  MUFU.EX2 R160, R73 ;  /* 0x0000004900a07308 */ /* 0x0002ae0000000800 */
[C---:B------:R-:W-:Y:S01]  /*13ef0*/  HMMA.16816.F32.BF16 R32, R76.reuse, R90, R32 ;  /* 0x0000005a4c20723c */ /* 0x040fe20000041820 */
[----:B------:R-:W4:Y:S07]  /*13f00*/  LDSM.16.MT88.4 R88, [R203+0x2000] ;  /* 0x00200000cb58783b */ /* 0x000f2e0000004200 */
[C---:B-----5:R-:W-:Y:S08]  /*13f10*/  HMMA.16816.F32.BF16 R36, R76.reuse, R92, R36 ;  /* 0x0000005c4c24723c */ /* 0x060ff00000041824 */
[C---:B------:R-:W-:Y:S01]  /*13f20*/  HMMA.16816.F32.BF16 R40, R76.reuse, R94, R40 ;  /* 0x0000005e4c28723c */ /* 0x040fe20000041828 */
[----:B------:R-:W5:Y:S03]  /*13f30*/  LDSM.16.MT88.4 R92, [R205+0x2000] ;  /* 0x00200000cd5c783b */ /* 0x000f660000004200 */
[--C-:B-1----:R-:W-:Y:S02]  /*13f40*/  FFMA.FTZ R73, R213, c[0x0][0x2d0], -R69.reuse ;  /* 0x0000b400d5497a23 */ /* 0x102fe40000010845 */
[----:B--2---:R-:W-:Y:S02]  /*13f50*/  FADD.FTZ R0, R160, R0 ;  /* 0x00000000a0007221 */ /* 0x004fe40000010000 */
[C---:B---3--:R-:W-:Y:S01]  /*13f60*/  HMMA.16816.F32.BF16 R44, R76.reuse, R84, R44 ;  /* 0x000000544c2c723c */ /* 0x048fe2000004182c */
[----:B------:R1:W2:Y:S07]  /*13f70*/  MUFU.EX2 R155, R73 ;  /* 0x00000049009b7308 */ /* 0x0002ae0000000800 */
[C---:B------:R-:W-:Y:S01]  /*13f80*/  HMMA.16816.F32.BF16 R48, R76.reuse, R86, R48 ;  /* 0x000000564c30723c */ /* 0x040fe20000041830 */
[----:B------:R-:W3:Y:S07]  /*13f90*/  LDSM.16.MT88.4 R84, [R204+0x2000] ;  /* 0x00200000cc54783b */ /* 0x000eee0000004200 */
[C---:B------:R-:W-:Y:S08]  /*13fa0*/  HMMA.16816.F32.BF16 R52, R76.reuse, R96, R52 ;  /* 0x000000604c34723c */ /* 0x040ff00000041834 */
[C---:B------:R-:W-:Y:S01]  /*13fb0*/  HMMA.16816.F32.BF16 R56, R76.reuse, R98, R56 ;  /* 0x000000624c38723c */ /* 0x040fe20000041838 */
[----:B------:R-:W3:Y:S03]  /*13fc0*/  LDSM.16.MT88.4 R96, [R202+0x5800] ;  /* 0x00580000ca60783b */ /* 0x000ee60000004200 */
[----:B-1----:R-:W-:Y:S02]  /*13fd0*/  FFMA.FTZ R73, R215, c[0x0][0x2d0], -R148 ;  /* 0x0000b400d7497a23 */ /* 0x002fe40000010894 */
[----:B--2---:R-:W-:Y:S02]  /*13fe0*/  FADD.FTZ R0, R155, R0 ;  /* 0x000000009b007221 */ /* 0x004fe40000010000 */
[C---:B------:R-:W-:Y:S01]  /*13ff0*/  HMMA.16816.F32.BF16 R60, R76.reuse, R100, R60 ;  /* 0x000000644c3c723c */ /* 0x040fe2000004183c */
[----:B------:R1:W2:Y:S07]  /*14000*/  MUFU.EX2 R154, R73 ;  /* 0x00000049009a7308 */ /* 0x0002ae0000000800 */
[----:B------:R-:W-:Y:S01]  /*14010*/  HMMA.16816.F32.BF16 R64, R76, R102, R64 ;  /* 0x000000664c40723c */ /* 0x000fe20000041840 */
[----:B------:R-:W-:Y:S06]  /*14020*/  LDSM.16.MT88.4 R100, [R205+0x6000] ;  /* 0x00600000cd64783b */ /* 0x000fec0000004200 */
[----:B------:R-:W-:Y:S02]  /*14030*/  F2FP.BF16.PACK_AB R76, R126, R127 ;  /* 0x0000007f7e4c723e */ /* 0x000fe400000010ff */
[----:B------:R-:W-:Y:S03]  /*14040*/  F2FP.BF16.PACK_AB R77, R124, R125 ;  /* 0x0000007d7c4d723e */ /* 0x000fe600000010ff */
[----:B------:R-:W-:Y:S02]  /*14050*/  F2FP.BF16.PACK_AB R78, R161, R162 ;  /* 0x000000a2a14e723e */ /* 0x000fe400000010ff */
[----:B------:R-:W-:Y:S01]  /*14060*/  F2FP.BF16.PACK_AB R79, R155, R160 ;  /* 0x000000a09b4f723e */ /* 0x000fe200000010ff */
[----:B-1----:R-:W-:Y:S02]  /*14070*/  FFMA.FTZ R73, R214, c[0x0][0x2d0], -R148 ;  /* 0x0000b400d6497a23 */ /* 0x002fe40000010894 */
[----:B--2---:R-:W-:Y:S04]  /*14080*/  FADD.FTZ R2, R154, R2 ;  /* 0x000000029a027221 */ /* 0x004fe80000010000 */
[C---:B----4-:R-:W-:Y:S01]  /*14090*/  HMMA.16816.F32.BF16 R4, R76.reuse, R80, R4 ;  /* 0x000000504c04723c */ /* 0x050fe20000041804 */
[----:B------:R1:W2:Y:S07]  /*140a0*/  MUFU.EX2 R153, R73 ;  /* 0x0000004900997308 */ /* 0x0002ae0000000800 */
[C---:B------:R-:W-:Y:S01]  /*140b0*/  HMMA.16816.F32.BF16 R8, R76.reuse, R82, R8 ;  /* 0x000000524c08723c */ /* 0x040fe20000041808 */
[----:B------:R-:W4:Y:S07]  /*140c0*/  LDSM.16.MT88.4 R80, [R203+0x5800] ;  /* 0x00580000cb50783b */ /* 0x000f2e0000004200 */
[C---:B------:R-:W-:Y:S08]  /*140d0*/  HMMA.16816.F32.BF16 R12, R76.reuse, R88, R12 ;  /* 0x000000584c0c723c */ /* 0x040ff0000004180c */
[C---:B------:R-:W-:Y:S01]  /*140e0*/  HMMA.16816.F32.BF16 R16, R76.reuse, R90, R16 ;  /* 0x0000005a4c10723c */ /* 0x040fe20000041810 */
[----:B------:R-:W4:Y:S03]  /*140f0*/  LDSM.16.MT88.4 R88, [R205+0x5800] ;  /* 0x00580000cd58783b */ /* 0x000f260000004200 */
[--C-:B-1----:R-:W-:Y:S02]  /*14100*/  FFMA.FTZ R73, R216, c[0x0][0x2d0], -R69.reuse ;  /* 0x0000b400d8497a23 */ /* 0x102fe40000010845 */
[----:B--2---:R-:W-:Y:S02]  /*14110*/  FADD.FTZ R2, R153, R2 ;  /* 0x0000000299027221 */ /* 0x004fe40000010000 */
[C---:B-----5:R-:W-:Y:S01]  /*14120*/  HMMA.16816.F32.BF16 R20, R76.reuse, R92, R20 ;  /* 0x0000005c4c14723c */ /* 0x060fe20000041814 */
[----:B------:R1:W2:Y:S07]  /*14130*/  MUFU.EX2 R152, R73 ;  /* 0x0000004900987308 */ /* 0x0002ae0000000800 */
[C---:B------:R-:W-:Y:S01]  /*14140*/  HMMA.16816.F32.BF16 R24, R76.reuse, R94, R24 ;  /* 0x0000005e4c18723c */ /* 0x040fe20000041818 */
[----:B------:R-:W-:Y:S07]  /*14150*/  LDSM.16.MT88.4 R92, [R204+0x2800] ;  /* 0x00280000cc5c783b */ /* 0x000fee0000004200 */
[C---:B---3--:R-:W-:Y:S08]  /*14160*/  HMMA.16816.F32.BF16 R28, R76.reuse, R84, R28 ;  /* 0x000000544c1c723c */ /* 0x048ff0000004181c */
[C---:B------:R-:W-:Y:S01]  /*14170*/  HMMA.16816.F32.BF16 R32, R76.reuse, R86, R32 ;  /* 0x000000564c20723c */ /* 0x040fe20000041820 */
[----:B------:R-:W3:Y:S03]  /*14180*/  LDSM.16.MT88.4 R84, [R204+0x5800] ;  /* 0x00580000cc54783b */ /* 0x000ee60000004200 */
[--C-:B-1----:R-:W-:Y:S02]  /*14190*/  FFMA.FTZ R73, R217, c[0x0][0x2d0], -R69.reuse ;  /* 0x0000b400d9497a23 */ /* 0x102fe40000010845 */
[----:B--2---:R-:W-:Y:S02]  /*141a0*/  FADD.FTZ R0, R152, R0 ;  /* 0x0000000098007221 */ /* 0x004fe40000010000 */
[C---:B------:R-:W-:Y:S01]  /*141b0*/  HMMA.16816.F32.BF16 R36, R76.reuse, R96, R36 ;  /* 0x000000604c24723c */ /* 0x040fe20000041824 */
[----:B------:R1:W2:Y:S07]  /*141c0*/  MUFU.EX2 R151, R73 ;  /* 0x0000004900977308 */ /* 0x0002ae0000000800 */
[C---:B------:R-:W-:Y:S01]  /*141d0*/  HMMA.16816.F32.BF16 R40, R76.reuse, R98, R40 ;  /* 0x000000624c28723c */ /* 0x040fe20000041828 */
[----:B------:R-:W-:Y:S07]  /*141e0*/  LDSM.16.MT88.4 R96, [R203+0x6000] ;  /* 0x00600000cb60783b */ /* 0x000fee0000004200 */
[C---:B----4-:R-:W-:Y:S08]  /*141f0*/  HMMA.16816.F32.BF16 R44, R76.reuse, R80, R44 ;  /* 0x000000504c2c723c */ /* 0x050ff0000004182c */
[C---:B------:R-:W-:Y:S01]  /*14200*/  HMMA.16816.F32.BF16 R48, R76.reuse, R82, R48 ;  /* 0x000000524c30723c */ /* 0x040fe20000041830 */
[----:B------:R-:W4:Y:S03]  /*14210*/  LDSM.16.MT88.4 R80, [R202+0x2800] ;  /* 0x00280000ca50783b */ /* 0x000f260000004200 */
[----:B-1----:R-:W-:Y:S02]  /*14220*/  FFMA.FTZ R73, R218, c[0x0][0x2d0], -R148 ;  /* 0x0000b400da497a23 */ /* 0x002fe40000010894 */
[----:B--2---:R-:W-:Y:S02]  /*14230*/  FADD.FTZ R0, R151, R0 ;  /* 0x0000000097007221 */ /* 0x004fe40000010000 */
[C---:B------:R-:W-:Y:S01]  /*14240*/  HMMA.16816.F32.BF16 R52, R76.reuse, R88, R52 ;  /* 0x000000584c34723c */ /* 0x040fe20000041834 */
[----:B------:R1:W2:Y:S07]  /*14250*/  MUFU.EX2 R150, R73 ;  /* 0x0000004900967308 */ /* 0x0002ae0000000800 */
[C---:B------:R-:W-:Y:S01]  /*14260*/  HMMA.16816.F32.BF16 R56, R76.reuse, R90, R56 ;  /* 0x0000005a4c38723c */ /* 0x040fe20000041838 */
[----:B------:R-:W5:Y:S07]  /*14270*/  LDSM.16.MT88.4 R88, [R203+0x2800] ;  /* 0x00280000cb58783b */ /* 0x000f6e0000004200 */
[C---:B---3--:R-:W-:Y:S08]  /*14280*/  HMMA.16816.F32.BF16 R60, R76.reuse, R84, R60 ;  /* 0x000000544c3c723c */ /* 0x048ff0000004183c */
[----:B------:R-:W-:Y:S01]  /*14290*/  HMMA.16816.F32.BF16 R64, R76, R86, R64 ;  /* 0x000000564c40723c */ /* 0x000fe20000041840 */
[----:B------:R-:W3:Y:S03]  /*142a0*/  LDSM.16.MT88.4 R84, [R205+0x2800] ;  /* 0x00280000cd54783b */ /* 0x000ee60000004200 */
[----:B-1----:R-:W-:Y:S02]  /*142b0*/  FFMA.FTZ R73, R219, c[0x0][0x2d0], -R148 ;  /* 0x0000b400db497a23 */ /* 0x002fe40000010894 */
[----:B--2---:R-:W-:Y:S01]  /*142c0*/  FADD.FTZ R2, R150, R2 ;  /* 0x0000000296027221 */ /* 0x004fe20000010000 */
[----:B------:R-:W-:Y:S01]  /*142d0*/  F2FP.BF16.PACK_AB R76, R153, R154 ;  /* 0x0000009a994c723e */ /* 0x000fe200000010ff */
[----:B------:R1:W2:Y:S01]  /*142e0*/  MUFU.EX2 R149, R73 ;  /* 0x0000004900957308 */ /* 0x0002a20000000800 */
[----:B------:R-:W-:Y:S03]  /*142f0*/  F2FP.BF16.PACK_AB R77, R151, R152 ;  /* 0x00000098974d723e */ /* 0x000fe600000010ff */
[--C-:B-1----:R-:W-:Y:S01]  /*14300*/  FFMA.FTZ R73, R220, c[0x0][0x2d0], -R69.reuse ;  /* 0x0000b400dc497a23 */ /* 0x102fe20000010845 */
[----:B--2---:R-:W-:Y:S05]  /*14310*/  F2FP.BF16.PACK_AB R78, R149, R150 ;  /* 0x00000096954e723e */ /* 0x004fea00000010ff */
[----:B------:R1:W2:Y:S02]  /*14320*/  MUFU.EX2 R147, R73 ;  /* 0x0000004900937308 */ /* 0x0002a40000000800 */
[--C-:B-1----:R-:W-:Y:S02]  /*14330*/  FFMA.FTZ R73, R221, c[0x0][0x2d0], -R69.reuse ;  /* 0x0000b400dd497a23 */ /* 0x102fe40000010845 */
[----:B--2---:R-:W-:Y:S06]  /*14340*/  FADD.FTZ R0, R147, R0 ;  /* 0x0000000093007221 */ /* 0x004fec0000010000 */
[----:B------:R1:W2:Y:S02]  /*14350*/  MUFU.EX2 R146, R73 ;  /* 0x0000004900927308 */ /* 0x0002a40000000800 */
[--C-:B-1----:R-:W-:Y:S01]  /*14360*/  FFMA.FTZ R73, R223, c[0x0][0x2d0], -R148.reuse ;  /* 0x0000b400df497a23 */ /* 0x102fe20000010894 */
[----:B--2---:R-:W-:Y:S07]  /*14370*/  F2FP.BF16.PACK_AB R79, R146, R147 ;  /* 0x00000093924f723e */ /* 0x004fee00000010ff */
[----:B------:R1:W-:Y:S01]  /*14380*/  MUFU.EX2 R145, R73 ;  /* 0x0000004900917308 */ /* 0x0003e20000000800 */
[C---:B----4-:R-:W-:Y:S08]  /*14390*/  HMMA.16816.F32.BF16 R4, R76.reuse, R80, R4 ;  /* 0x000000504c04723c */ /* 0x050ff00000041804 */
[C---:B------:R-:W-:Y:S01]  /*143a0*/  HMMA.16816.F32.BF16 R8, R76.reuse, R82, R8 ;  /* 0x000000524c08723c */ /* 0x040fe20000041808 */
[----:B------:R-:W2:Y:S07]  /*143b0*/  LDSM.16.MT88.4 R80, [R202+0x6000] ;  /* 0x00600000ca50783b */ /* 0x000eae0000004200 */
[C---:B-----5:R-:W-:Y:S04]  /*143c0*/  HMMA.16816.F32.BF16 R12, R76.reuse, R88, R12 ;  /* 0x000000584c0c723c */ /* 0x060fe8000004180c */
[--C-:B-1----:R-:W-:Y:S04]  /*143d0*/  FFMA.FTZ R73, R222, c[0x0][0x2d0], -R148.reuse ;  /* 0x0000b400de497a23 */ /* 0x102fe80000010894 */
[C---:B------:R-:W-:Y:S01]  /*143e0*/  HMMA.16816.F32.BF16 R16, R76.reuse, R90, R16 ;  /* 0x0000005a4c10723c */ /* 0x040fe20000041810 */
[----:B------:R1:W4:Y:S01]  /*143f0*/  MUFU.EX2 R144, R73 ;  /* 0x0000004900907308 */ /* 0x0003220000000800 */
[----:B------:R-:W5:Y:S06]  /*14400*/  LDSM.16.MT88.4 R88, [R202+0x3000] ;  /* 0x00300000ca58783b */ /* 0x000f6c0000004200 */
[C---:B---3--:R-:W-:Y:S08]  /*14410*/  HMMA.16816.F32.BF16 R20, R76.reuse, R84, R20 ;  /* 0x000000544c14723c */ /* 0x048ff00000041814 */
[C---:B------:R-:W-:Y:S08]  /*14420*/  HMMA.16816.F32.BF16 R24, R76.reuse, R86, R24 ;  /* 0x000000564c18723c */ /* 0x040ff00000041818 */
[C---:B------:R-:W-:Y:S04]  /*14430*/  HMMA.16816.F32.BF16 R28, R76.reuse, R92, R28 ;  /* 0x0000005c4c1c723c */ /* 0x040fe8000004181c */
[--C-:B-1----:R-:W-:Y:S04]  /*14440*/  FFMA.FTZ R73, R224, c[0x0][0x2d0], -R69.reuse ;  /* 0x0000b400e0497a23 */ /* 0x102fe80000010845 */
[C---:B------:R-:W-:Y:S01]  /*14450*/  HMMA.16816.F32.BF16 R32, R76.reuse, R94, R32 ;  /* 0x0000005e4c20723c */ /* 0x040fe20000041820 */
[----:B------:R1:W-:Y:S07]  /*14460*/  MUFU.EX2 R143, R73 ;  /* 0x00000049008f7308 */ /* 0x0003ee0000000800 */
[C---:B--2---:R-:W-:Y:S08]  /*14470*/  HMMA.16816.F32.BF16 R36, R76.reuse, R80, R36 ;  /* 0x000000504c24723c */ /* 0x044ff00000041824 */
[C---:B------:R-:W-:Y:S08]  /*14480*/  HMMA.16816.F32.BF16 R40, R76.reuse, R82, R40 ;  /* 0x000000524c28723c */ /* 0x040ff00000041828 */
[C---:B------:R-:W-:Y:S04]  /*14490*/  HMMA.16816.F32.BF16 R44, R76.reuse, R96, R44 ;  /* 0x000000604c2c723c */ /* 0x040fe8000004182c */
[--C-:B-1----:R-:W-:Y:S02]  /*144a0*/  FFMA.FTZ R73, R225, c[0x0][0x2d0], -R69.reuse ;  /* 0x0000b400e1497a23 */ /* 0x102fe40000010845 */
[----:B------:R-:W-:Y:S01]  /*144b0*/  FFMA.FTZ R69, R72, c[0x0][0x2d0], -R69 ;  /* 0x0000b40048457a23 */ /* 0x000fe20000010845 */
[----:B----4-:R-:W-:Y:S01]  /*144c0*/  F2FP.BF16.PACK_AB R72, R144, R145 ;  /* 0x000000919048723e */ /* 0x010fe200000010ff */
[C---:B------:R-:W-:Y:S01]  /*144d0*/  HMMA.16816.F32.BF16 R48, R76.reuse, R98, R48 ;  /* 0x000000624c30723c */ /* 0x040fe20000041830 */
[----:B------:R1:W-:Y:S07]  /*144e0*/  MUFU.EX2 R142, R73 ;  /* 0x00000049008e7308 */ /* 0x0003ee0000000800 */
[C---:B------:R-:W-:Y:S03]  /*144f0*/  HMMA.16816.F32.BF16 R52, R76.reuse, R100, R52 ;  /* 0x000000644c34723c */ /* 0x040fe60000041834 */
[----:B------:R-:W2:Y:S05]  /*14500*/  MUFU.EX2 R69, R69 ;  /* 0x0000004500457308 */ /* 0x000eaa0000000800 */
[C---:B------:R-:W-:Y:S08]  /*14510*/  HMMA.16816.F32.BF16 R56, R76.reuse, R102, R56 ;  /* 0x000000664c38723c */ /* 0x040ff00000041838 */
[C---:B------:R-:W-:Y:S04]  /*14520*/  HMMA.16816.F32.BF16 R60, R76.reuse, R104, R60 ;  /* 0x000000684c3c723c */ /* 0x040fe8000004183c */
[--C-:B-1----:R-:W-:Y:S04]  /*14530*/  FFMA.FTZ R73, R226, c[0x0][0x2d0], -R148.reuse ;  /* 0x0000b400e2497a23 */ /* 0x102fe80000010894 */
[----:B------:R-:W-:Y:S01]  /*14540*/  HMMA.16816.F32.BF16 R64, R76, R106, R64 ;  /* 0x0000006a4c40723c */ /* 0x000fe20000041840 */
[----:B------:R1:W-:Y:S03]  /*14550*/  MUFU.EX2 R141, R73 ;  /* 0x00000049008d7308 */ /* 0x0003e60000000800 */
[----:B--2---:R-:W-:Y:S01]  /*14560*/  F2FP.BF16.PACK_AB R75, R69, R71 ;  /* 0x00000047454b723e */ /* 0x004fe200000010ff */
[----:B-1----:R-:W-:Y:S06]  /*14570*/  FFMA.FTZ R73, R227, c[0x0][0x2d0], -R148 ;  /* 0x0000b400e3497a23 */ /* 0x002fec0000010894 */
[----:B------:R1:W2:Y:S02]  /*14580*/  MUFU.EX2 R140, R73 ;  /* 0x00000049008c7308 */ /* 0x0002a40000000800 */
[----:B-1----:R-:W-:Y:S02]  /*14590*/  F2FP.BF16.PACK_AB R73, R142, R143 ;  /* 0x0000008f8e49723e */ /* 0x002fe400000010ff */
[----:B--2---:R-:W-:Y:S07]  /*145a0*/  F2FP.BF16.PACK_AB R74, R140, R141 ;  /* 0x0000008d8c4a723e */ /* 0x004fee00000010ff */
[C---:B-----5:R-:W-:Y:S01]  /*145b0*/  HMMA.16816.F32.BF16 R76, R72.reuse, R88, R4 ;  /* 0x00000058484c723c */ /* 0x060fe20000041804 */
        /* <DEDUP_REMOVED lines=28> */
[----:B------:R1:W-:Y:S04]  /*14780*/  STL [R1+0x10], R2 ;  /* 0x0000100201007387 */ /* 0x0003e80000100800 */
[----:B------:R1:W-:Y:S01]  /*14790*/  STL [R1+0x14], R0 ;  /* 0x0000140001007387 */ /* 0x0003e20000100800 */
[----:B------:R-:W-:-:S05]  /*147a0*/  @P0 BRA `(.L_x_336) ;  /* 0xffffc6c000000947 */ /* 0x000fca000383ffff */
.L_x_333:
[----:B------:R-:W-:Y:S05]  /*147b0*/  BRA.DIV ~URZ, `(.L_x_337) ;  /* 0x000043527f007947 */ /* 0x000fea000b800000 */
[----:B-12---:R-:W2:Y:S04]  /*147c0*/  LDL.LU R2, [R1+0x10] ;  /* 0x0000100001027983 */ /* 0x006ea80000300800 */
        /* <DEDUP_REMOVED lines=8> */
.L_x_400:
[----:B------:R-:W-:Y:S01]  /*14850*/  FSETP.NE.FTZ.AND P1, PT, R0, RZ, PT ;  /* 0x000000ff0000720b */ /* 0x000fe20003f35000 */
[----:B--23--:R-:W-:Y:S01]  /*14860*/  FADD.FTZ R3, R4, R3 ;  /* 0x0000000304037221 */ /* 0x00cfe20000010000 */
[----:B------:R-:W-:Y:S02]  /*14870*/  MOV R2, RZ ;  /* 0x000000ff00027202 */ /* 0x000fe40000000f00 */
[----:B------:R-:W-:Y:S02]  /*14880*/  MOV R23, 0xff800000 ;  /* 0xff80000000177802 */ /* 0x000fe40000000f00 */
[----:B------:R-:W-:-:S02]  /*14890*/  FSETP.NE.FTZ.AND P0, PT, R3, RZ, PT ;  /* 0x000000ff0300720b */ /* 0x000fc40003f15000 */
[----:B------:R-:W-:-:S05]  /*148a0*/  MOV R17, 0xff800000 ;  /* 0xff80000000117802 */ /* 0x000fca0000000f00 */
[----:B------:R-:W1:Y:S01]  /*148b0*/  @P1 MUFU.LG2 R5, R0 ;  /* 0x0000000000051308 */ /* 0x000e620000000c00 */
[----:B------:R-:W-:-:S05]  /*148c0*/  @P1 MOV R4, 0x3f317218 ;  /* 0x3f31721800041802 */ /* 0x000fca0000000f00 */
[----:B------:R-:W-:Y:S02]  /*148d0*/  @P1 FMUL.FTZ R4, R4, c[0x0][0x2d0] ;  /* 0x0000b40004041a20 */ /* 0x000fe40000410000 */
[----:B------:R2:W3:Y:S01]  /*148e0*/  @P1 MUFU.RCP R2, R0 ;  /* 0x0000000000021308 */ /* 0x0004e20000001000 */
[----:B-1----:R-:W-:-:S04]  /*148f0*/  @P1 FMUL.FTZ R5, R5, 0.69314718246459960938 ;  /* 0x3f31721805051820 */ /* 0x002fc80000410000 */
[----:B------:R-:W-:Y:S01]  /*14900*/  @P1 FFMA.FTZ R23, R4, R70, R5 ;  /* 0x0000004604171223 */ /* 0x000fe20000010005 */
[----:B------:R-:W-:Y:S02]  /*14910*/  MOV R4, 0x1 ;  /* 0x0000000100047802 */ /* 0x000fe40000000f00 */
[----:B--2---:R-:W-:Y:S01]  /*14920*/  MOV R0, RZ ;  /* 0x000000ff00007202 */ /* 0x004fe20000000f00 */
[C---:B---3--:R-:W-:Y:S02]  /*14930*/  FMUL.FTZ R132, R2.reuse, R76 ;  /* 0x0000004c02847220 */ /* 0x048fe40000410000 */
[C---:B------:R-:W-:Y:S02]  /*14940*/  FMUL.FTZ R133, R2.reuse, R77 ;  /* 0x0000004d02857220 */ /* 0x040fe40000410000 */
[C---:B------:R-:W-:Y:S01]  /*14950*/  FMUL.FTZ R48, R2.reuse, R80 ;  /* 0x0000005002307220 */ /* 0x040fe20000410000 */
[----:B------:R-:W1:Y:S01]  /*14960*/  @P0 MUFU.RCP R0, R3 ;  /* 0x0000000300000308 */ /* 0x000e620000001000 */
        /* <DEDUP_REMOVED lines=28> */
[----:B------:R-:W-:Y:S02]  /*14b30*/  FMUL.FTZ R45, R2, R65 ;  /* 0x00000041022d7220 */ /* 0x000fe40000410000 */
[----:B------:R2:W3:Y:S01]  /*14b40*/  @P0 MUFU.LG2 R2, R3 ;  /* 0x0000000300020308 */ /* 0x0004e20000000c00 */
[C---:B-1----:R-:W-:Y:S02]  /*14b50*/  FMUL.FTZ R64, R0.reuse, R86 ;  /* 0x0000005600407220 */ /* 0x042fe40000410000 */
[----:B------:R-:W-:-:S02]  /*14b60*/  FMUL.FTZ R65, R0, R87 ;  /* 0x0000005700417220 */ /* 0x000fc40000410000 */
[C---:B------:R-:W-:Y:S02]  /*14b70*/  FMUL.FTZ R104, R0.reuse, R94 ;  /* 0x0000005e00687220 */ /* 0x040fe40000410000 */
[C---:B------:R-:W-:Y:S02]  /*14b80*/  FMUL.FTZ R105, R0.reuse, R95 ;  /* 0x0000005f00697220 */ /* 0x040fe40000410000 */
[C---:B------:R-:W-:Y:S02]  /*14b90*/  FMUL.FTZ R96, R0.reuse, R78 ;  /* 0x0000004e00607220 */ /* 0x040fe40000410000 */
[C---:B------:R-:W-:Y:S02]  /*14ba0*/  FMUL.FTZ R97, R0.reuse, R79 ;  /* 0x0000004f00617220 */ /* 0x040fe40000410000 */
[C---:B------:R-:W-:Y:S02]  /*14bb0*/  FMUL.FTZ R108, R0.reuse, R90 ;  /* 0x0000005a006c7220 */ /* 0x040fe40000410000 */
[----:B------:R-:W-:Y:S01]  /*14bc0*/  FMUL.FTZ R109, R0, R91 ;  /* 0x0000005b006d7220 */ /* 0x000fe20000410000 */
[----:B--2---:R-:W-:Y:S01]  /*14bd0*/  @P0 MOV R3, 0x3f317218 ;  /* 0x3f31721800030802 */ /* 0x004fe20000000f00 */
[----:B---3--:R-:W-:-:S02]  /*14be0*/  @P0 FMUL.FTZ R2, R2, 0.69314718246459960938 ;  /* 0x3f31721802020820 */ /* 0x008fc40000410000 */
[C---:B------:R-:W-:Y:S02]  /*14bf0*/  FMUL.FTZ R100, R0.reuse, R98 ;  /* 0x0000006200647220 */ /* 0x040fe40000410000 */
[----:B------:R-:W-:Y:S02]  /*14c00*/  @P0 FMUL.FTZ R3, R3, c[0x0][0x2d0] ;  /* 0x0000b40003030a20 */ /* 0x000fe40000410000 */
        /* <DEDUP_REMOVED lines=23> */
[----:B------:R-:W-:Y:S01]  /*14d80*/  PRMT R0, R4, 0x7610, R0 ;  /* 0x0000761004007816 */ /* 0x000fe20000000000 */
[----:B------:R-:W-:Y:S02]  /*14d90*/  @P0 FFMA.FTZ R17, R3, R69, R2 ;  /* 0x0000004503110223 */ /* 0x000fe40000010002 */
.L_x_302:
[----:B------:R2:W5:Y:S01]  /*14da0*/  LDL R6, [R1+0x38] ;  /* 0x0000380001067983 */ /* 0x0005620000100800 */
        /* <DEDUP_REMOVED lines=18> */
.L_x_339:
[----:B--2---:R-:W-:Y:S05]  /*14ed0*/  BSYNC B0 ;  /* 0x0000000000007941 */ /* 0x004fea0003800000 */
.L_x_338:
[----:B------:R-:W2:Y:S01]  /*14ee0*/  LDL R26, [R1+0x18] ;  /* 0x00001800011a7983 */ /* 0x000ea20000100800 */
[----:B------:R-:W-:Y:S01]  /*14ef0*/  SHF.R.S32.HI R25, RZ, 0x1f, R15 ;  /* 0x0000001fff197819 */ /* 0x000fe2000001140f */
[----:B------:R-:W-:Y:S01]  /*14f00*/  BSSY B1, `(.L_x_340) ;  /* 0x00002bf000017945 */ /* 0x000fe20003800000 */
[----:B------:R-:W-:Y:S01]  /*14f10*/  PRMT R0, R0, 0x9910, RZ ;  /* 0x0000991000007816 */ /* 0x000fe200000000ff */
[----:B-----5:R-:W-:Y:S01]  /*14f20*/  IMAD.MOV.U32 R67, RZ, RZ, R6 ;  /* 0x000000ffff437224 */ /* 0x020fe200078e0006 */
[----:B------:R-:W-:Y:S02]  /*14f30*/  LEA.HI R25, R25, R15, RZ, 0x3 ;  /* 0x0000000f19197211 */ /* 0x000fe400078f18ff */
[----:B------:R-:W-:Y:S02]  /*14f40*/  ISETP.NE.AND P0, PT, R0, RZ, PT ;  /* 0x000000ff0000720c */ /* 0x000fe40003f05270 */
[----:B------:R-:W-:Y:S02]  /*14f50*/  LOP3.LUT R25, R25, 0xfffffff8, RZ, 0xc0, !PT ;  /* 0xfffffff819197812 */ /* 0x000fe400078ec0ff */
[----:B------:R-:W-:-:S03]  /*14f60*/  SHF.R.S32.HI R30, RZ, 0x1f, R209 ;  /* 0x0000001fff1e7819 */ /* 0x000fc600000114d1 */
[----:B------:R-:W-:-:S04]  /*14f70*/  IMAD.IADD R25, R15, 0x1, -R25 ;  /* 0x000000010f197824 */ /* 0x000fc800078e0a19 */
[----:B------:R-:W-:-:S05]  /*14f80*/  IMAD.SHL.U32 R28, R25, 0x8, RZ ;  /* 0x00000008191c7824 */ /* 0x000fca00078e00ff */
[----:B------:R-:W-:Y:S02]  /*14f90*/  SHF.R.S32.HI R29, RZ, 0x1f, R28 ;  /* 0x0000001fff1d7819 */ /* 0x000fe4000001141c */
[----:B--2---:R-:W-:Y:S01]  /*14fa0*/  SHF.R.S32.HI R9, RZ, 0x1f, R26 ;  /* 0x0000001fff097819 */ /* 0x004fe2000001141a */
[----:B------:R-:W-:Y:S05]  /*14fb0*/  @!P0 BRA `(.L_x_341) ;  /* 0x00001fa000008947 */ /* 0x000fea0003800000 */
[----:B------:R-:W2:Y:S04]  /*14fc0*/  LDL R18, [R1+0x4c] ;  /* 0x00004c0001127983 */ /* 0x000ea80000100800 */
[----:B------:R-:W3:Y:S04]  /*14fd0*/  LDL R10, [R1+0x54] ;  /* 0x00005400010a7983 */ /* 0x000ee80000100800 */
[----:B------:R-:W4:Y:S04]  /*14fe0*/  LDL R16, [R1+0x50] ;  /* 0x0000500001107983 */ /* 0x000f280000100800 */
[----:B------:R-:W4:Y:S04]  /*14ff0*/  LDL R14, [R1+0x64] ;  /* 0x00006400010e7983 */ /* 0x000f280000100800 */
[----:B------:R-:W4:Y:S04]  /*15000*/  LDL R13, [R1+0x5c] ;  /* 0x00005c00010d7983 */ /* 0x000f280000100800 */
[----:B------:R-:W4:Y:S04]  /*15010*/  LDL R8, [R1+0x60] ;  /* 0x0000600001087983 */ /* 0x000f280000100800 */
[----:B------:R-:W4:Y:S01]  /*15020*/  LDL R11, [R1+0x58] ;  /* 0x00005800010b7983 */ /* 0x000f220000100800 */
[----:B------:R-:W-:Y:S01]  /*15030*/  SHF.R.S32.HI R7, RZ, 0x1f, R15 ;  /* 0x0000001fff077819 */ /* 0x000fe2000001140f */
[----:B------:R-:W-:Y:S01]  /*15040*/  WARPSYNC 0xffffffff ;  /* 0xffffffff00007948 */ /* 0x000fe20003800000 */
[----:B------:R-:W-:-:S02]  /*15050*/  F2FP.BF16.PACK_AB R4, R71, R70 ;  /* 0x000000464704723e */ /* 0x000fc400000010ff */
[CC--:B------:R-:W-:Y:S02]  /*15060*/  LEA.HI R3, R7.reuse, R15.reuse, RZ, 0x2 ;  /* 0x0000000f07037211 */ /* 0x0c0fe400078f10ff */
[----:B------:R-:W-:Y:S02]  /*15070*/  LEA.HI R7, R7, R15, RZ, 0x5 ;  /* 0x0000000f07077211 */ /* 0x000fe400078f28ff */
[--C-:B------:R-:W-:Y:S02]  /*15080*/  SHF.R.S32.HI R2, RZ, 0x2, R3.reuse ;  /* 0x00000002ff027819 */ /* 0x100fe40000011403 */
[----:B------:R-:W-:Y:S02]  /*15090*/  SHF.R.S32.HI R0, RZ, 0x1f, R3 ;  /* 0x0000001fff007819 */ /* 0x000fe40000011403 */
[----:B------:R-:W-:Y:S02]  /*150a0*/  SHF.R.S32.HI R12, RZ, 0x5, R7 ;  /* 0x00000005ff0c7819 */ /* 0x000fe40000011407 */
[----:B------:R-:W-:-:S04]  /*150b0*/  LEA.HI R0, R0, R2, RZ, 0x3 ;  /* 0x0000000200007211 */ /* 0x000fc800078f18ff */
[----:B------:R-:W-:-:S05]  /*150c0*/  LOP3.LUT R0, R0, 0xfffffff8, RZ, 0xc0, !PT ;  /* 0xfffffff800007812 */ /* 0x000fca00078ec0ff */
[----:B------:R-:W-:Y:S01]  /*150d0*/  IMAD.IADD R2, R2, 0x1, -R0 ;  /* 0x0000000102027824 */ /* 0x000fe200078e0a00 */
[----:B------:R-:W-:-:S03]  /*150e0*/  LOP3.LUT R0, R3, 0xfffffffc, RZ, 0xc0, !PT ;  /* 0xfffffffc03007812 */ /* 0x000fc600078ec0ff */
[----:B------:R-:W-:Y:S02]  /*150f0*/  IMAD.SHL.U32 R2, R2, 0x40, RZ ;  /* 0x0000004002027824 */ /* 0x000fe400078e00ff */
[----:B------:R-:W-:Y:S02]  /*15100*/  IMAD.IADD R6, R15, 0x1, -R0 ;  /* 0x000000010f067824 */ /* 0x000fe400078e0a00 */
[----:B------:R-:W-:Y:S01]  /*15110*/  IMAD.SHL.U32 R0, R12, 0x400, RZ ;  /* 0x000004000c007824 */ /* 0x000fe200078e00ff */
[----:B------:R-:W-:-:S03]  /*15120*/  LOP3.LUT R3, R2, 0x1c0, RZ, 0xc0, !PT ;  /* 0x000001c002037812 */ /* 0x000fc600078ec0ff */
[----:B------:R-:W-:Y:S01]  /*15130*/  IMAD R2, R6, 0x2, R0 ;  /* 0x0000000206027824 */ /* 0x000fe200078e0200 */
[----:B------:R-:W-:Y:S02]  /*15140*/  LEA.HI R0, R3, R3, RZ, 0x1d ;  /* 0x0000000303007211 */ /* 0x000fe400078fe8ff */
[----:B------:R-:W-:-:S03]  /*15150*/  F2FP.BF16.PACK_AB R3, R49, R48 ;  /* 0x000000303103723e */ /* 0x000fc600000010ff */
[----:B------:R-:W-:Y:S01]  /*15160*/  IMAD.IADD R2, R2, 0x1, R0 ;  /* 0x0000000102027824 */ /* 0x000fe200078e0200 */
[----:B------:R-:W-:-:S03]  /*15170*/  F2FP.BF16.PACK_AB R0, R133, R132 ;  /* 0x000000848500723e */ /* 0x000fc600000010ff */
[----:B------:R-:W-:Y:S01]  /*15180*/  IMAD.SHL.U32 R5, R2, 0x2, RZ ;  /* 0x0000000202057824 */ /* 0x000fe200078e00ff */
[----:B------:R-:W-:Y:S01]  /*15190*/  BAR.SYNC.DEFER_BLOCKING 0x1, 0x100 ;  /* 0x0044000000007b1d */ /* 0x000fe20000010000 */
[----:B------:R-:W-:-:S05]  /*151a0*/  F2FP.BF16.PACK_AB R2, R97, R96 ;  /* 0x000000606102723e */ /* 0x000fca00000010ff */
[----:B------:R1:W-:Y:S04]  /*151b0*/  STS [R5+0x80], R0 ;  /* 0x0000800005007388 */ /* 0x0003e80000000800 */
[----:B------:R1:W-:Y:S02]  /*151c0*/  STS [R5+0x480], R2 ;  /* 0x0004800205007388 */ /* 0x0003e40000000800 */
[----:B-1----:R-:W-:Y:S02]  /*151d0*/  F2FP.BF16.PACK_AB R0, R83, R82 ;  /* 0x000000525300723e */ /* 0x002fe400000010ff */
[----:B------:R-:W-:Y:S02]  /*151e0*/  F2FP.BF16.PACK_AB R2, R51, R50 ;  /* 0x000000323302723e */ /* 0x000fe400000010ff */
[----:B------:R-:W-:-:S04]  /*151f0*/  ISETP.NE.U32.AND P2, PT, RZ, c[0x0][0x500], PT ;  /* 0x00014000ff007a0c */ /* 0x000fc80003f45070 */
[----:B------:R-:W-:Y:S01]  /*15200*/  ISETP.NE.AND.EX P2, PT, RZ, c[0x0][0x504], PT, P2 ;  /* 0x00014100ff007a0c */ /* 0x000fe20003f45320 */
[----:B--2---:R1:W-:Y:S04]  /*15210*/  STS [R18], R3 ;  /* 0x0000000312007388 */ /* 0x0043e80000000800 */
[----:B------:R2:W-:Y:S04]  /*15220*/  STS [R18+0x400], R0 ;  /* 0x0004000012007388 */ /* 0x0005e80000000800 */
[----:B---3--:R3:W-:Y:S01]  /*15230*/  STS [R10+0x80], R2 ;  /* 0x000080020a007388 */ /* 0x0087e20000000800 */
        /* <DEDUP_REMOVED lines=8> */
[----:B------:R1:W-:Y:S01]  /*152c0*/  STS [R14+0x80], R3 ;  /* 0x000080030e007388 */ /* 0x0003e20000000800 */
        /* <DEDUP_REMOVED lines=9> */
[----:B------:R4:W-:Y:S01]  /*15360*/  STS [R11], R4 ;  /* 0x000000040b007388 */ /* 0x0009e20000000800 */
[----:B-1----:R-:W-:Y:S02]  /*15370*/  F2FP.BF16.PACK_AB R3, R85, R84 ;  /* 0x000000545503723e */ /* 0x002fe400000010ff */
[----:B--2---:R-:W-:-:S02]  /*15380*/  F2FP.BF16.PACK_AB R0, R87, R86 ;  /* 0x000000565700723e */ /* 0x004fc400000010ff */
[----:B---3--:R-:W-:-:S03]  /*15390*/  F2FP.BF16.PACK_AB R2, R73, R72 ;  /* 0x000000484902723e */ /* 0x008fc600000010ff */
[----:B------:R1:W-:Y:S01]  /*153a0*/  STS [R11+0x400], R0 ;  /* 0x000400000b007388 */ /* 0x0003e20000000800 */
[----:B----4-:R-:W-:-:S03]  /*153b0*/  F2FP.BF16.PACK_AB R4, R61, R60 ;  /* 0x0000003c3d04723e */ /* 0x010fc600000010ff */
        /* <DEDUP_REMOVED lines=16> */
[----:B------:R-:W-:Y:S02]  /*154c0*/  ISETP.NE.U32.AND P0, PT, RZ, c[0x0][0x508], PT ;  /* 0x00014200ff007a0c */ /* 0x000fe40003f05070 */
[----:B---3--:R-:W-:Y:S01]  /*154d0*/  F2FP.BF16.PACK_AB R2, R91, R90 ;  /* 0x0000005a5b02723e */ /* 0x008fe200000010ff */
[----:B------:R3:W-:Y:S01]  /*154e0*/  STS [R14+0x4080], R3 ;  /* 0x004080030e007388 */ /* 0x0007e20000000800 */
[----:B------:R-:W-:Y:S01]  /*154f0*/  IMAD.WIDE R4, R26, R4, c[0x0][0x500] ;  /* 0x000140001a047625 */ /* 0x000fe200078e0204 */
[----:B------:R-:W-:-:S02]  /*15500*/  ISETP.NE.AND.EX P1, PT, RZ, c[0x0][0x50c], PT, P0 ;  /* 0x00014300ff007a0c */ /* 0x000fc40003f25300 */
[----:B------:R4:W-:Y:S01]  /*15510*/  STS [R14+0x4480], R2 ;  /* 0x004480020e007388 */ /* 0x0009e20000000800 */
[----:B-1----:R-:W-:-:S05]  /*15520*/  F2FP.BF16.PACK_AB R0, R89, R88 ;  /* 0x000000585900723e */ /* 0x002fca00000010ff */
[----:B------:R1:W-:Y:S01]  /*15530*/  STS [R13+0x4000], R0 ;  /* 0x004000000d007388 */ /* 0x0003e20000000800 */
[----:B---3--:R-:W-:Y:S02]  /*15540*/  F2FP.BF16.PACK_AB R3, R79, R78 ;  /* 0x0000004e4f03723e */ /* 0x008fe400000010ff */
[----:B----4-:R-:W-:-:S03]  /*15550*/  F2FP.BF16.PACK_AB R2, R81, R80 ;  /* 0x000000505102723e */ /* 0x010fc600000010ff */
[----:B------:R3:W-:Y:S01]  /*15560*/  STS [R13+0x4400], R3 ;  /* 0x004400030d007388 */ /* 0x0007e20000000800 */
[----:B------:R-:W-:-:S03]  /*15570*/  IMAD.MOV.U32 R14, RZ, RZ, c[0x0][0x388] ;  /* 0x0000e200ff0e7624 */ /* 0x000fc600078e00ff */
[----:B------:R4:W-:Y:S01]  /*15580*/  STS [R8+0x4080], R2 ;  /* 0x0040800208007388 */ /* 0x0009e20000000800 */
[----:B-1----:R-:W-:-:S05]  /*15590*/  F2FP.BF16.PACK_AB R0, R63, R62 ;  /* 0x0000003e3f00723e */ /* 0x002fca00000010ff */
[----:B------:R1:W-:Y:S01]  /*155a0*/  STS [R8+0x4480], R0 ;  /* 0x0044800008007388 */ /* 0x0003e20000000800 */
[----:B---3--:R-:W-:Y:S02]  /*155b0*/  F2FP.BF16.PACK_AB R3, R45, R44 ;  /* 0x0000002c2d03723e */ /* 0x008fe400000010ff */
[----:B----4-:R-:W-:-:S03]  /*155c0*/  @P1 LEA R2, P0, R26, c[0x0][0x508], 0x2 ;  /* 0x000142001a021a11 */ /* 0x010fc600078010ff */
[----:B------:R3:W-:Y:S01]  /*155d0*/  STS [R11+0x4000], R3 ;  /* 0x004000030b007388 */ /* 0x0007e20000000800 */
[----:B-1----:R-:W-:Y:S01]  /*155e0*/  F2FP.BF16.PACK_AB R0, R47, R46 ;  /* 0x0000002e2f00723e */ /* 0x002fe200000010ff */
[----:B------:R-:W-:-:S04]  /*155f0*/  IMAD.MOV.U32 R8, RZ, RZ, RZ ;  /* 0x000000ffff087224 */ /* 0x000fc800078e00ff */
[----:B------:R1:W-:Y:S04]  /*15600*/  STS [R11+0x4400], R0 ;  /* 0x004400000b007388 */ /* 0x0003e80000000800 */
[----:B------:R-:W-:Y:S01]  /*15610*/  BAR.SYNC.DEFER_BLOCKING 0x1, 0x100 ;  /* 0x0044000000007b1d */ /* 0x000fe20000010000 */
[----:B---3--:R-:W-:-:S05]  /*15620*/  @P1 LEA.HI.X R3, R26, c[0x0][0x50c], R9, 0x2, P0 ;  /* 0x000143001a031a11 */ /* 0x008fca00000f1409 */
[----:B------:R1:W5:Y:S04]  /*15630*/  @P2 LDG.E R8, [R4.64] ;  /* 0x0000000a04082981 */ /* 0x000368000c1e1900 */
[----:B------:R3:W5:Y:S01]  /*15640*/  @P1 LDG.E R14, [R2.64] ;  /* 0x0000000a020e1981 */ /* 0x000762000c1e1900 */
[----:B--2---:R-:W-:-:S04]  /*15650*/  ISETP.NE.AND P0, PT, R10, RZ, PT ;  /* 0x000000ff0a00720c */ /* 0x004fc80003f05270 */
[----:B---3--:R-:W-:Y:S01]  /*15660*/  SEL R2, R10, c[0x0][0x3d4], P0 ;  /* 0x0000f5000a027a07 */ /* 0x008fe20000000000 */
[----:B------:R-:W-:Y:S05]  /*15670*/  @P1 BRA `(.L_x_342) ;  /* 0x0000004000001947 */ /* 0x000fea0003800000 */
[----:B-1----:R-:W-:Y:S05]  /*15680*/  @!P2 BRA `(.L_x_342) ;  /* 0x000000300000a947 */ /* 0x002fea0003800000 */
[----:B------:R1:W2:Y:S04]  /*15690*/  LDG.E R0, [R4.64] ;  /* 0x0000000a04007981 */ /* 0x0002a8000c1e1900 */
[----:B-1----:R-:W2:Y:S02]  /*156a0*/  LDG.E R4, [R4.64+0x4] ;  /* 0x0000040a04047981 */ /* 0x002ea4000c1e1900 */
[----:B--2--5:R-:W-:Y:S02]  /*156b0*/  IADD3 R14, -R0, R4, RZ ;  /* 0x00000004000e7210 */ /* 0x024fe40007ffe1ff */
.L_x_342:
[----:B-1----:R-:W2:Y:S04]  /*156c0*/  LDL R31, [R1+0x3c] ;  /* 0x00003c00011f7983 */ /* 0x002ea80000100800 */
[----:B------:R-:W3:Y:S04]  /*156d0*/  LDL R24, [R1+0x2c] ;  /* 0x00002c0001187983 */ /* 0x000ee80000100800 */
[----:B------:R-:W4:Y:S01]  /*156e0*/  LDL R13, [R1+0x48] ;  /* 0x00004800010d7983 */ /* 0x000f220000100800 */
[----:B------:R-:W-:Y:S01]  /*156f0*/  ISETP.GT.AND P2, PT, R2, 0x1, PT ;  /* 0x000000010200780c */ /* 0x000fe20003f44270 */
[----:B------:R-:W-:-:S05]  /*15700*/  IMAD.MOV.U32 R2, RZ, RZ, 0x368 ;  /* 0x00000368ff027424 */ /* 0x000fca00078e00ff */
[----:B------:R-:W-:-:S04]  /*15710*/  SEL R2, R2, 0x328, P2 ;  /* 0x0000032802027807 */ /* 0x000fc80001000000 */
[----:B------:R1:W1:Y:S08]  /*15720*/  LDC.64 R4, c[0x0][R2+0x170] ;  /* 0x00005c0002047b82 */ /* 0x0002700000000a00 */
[----:B------:R1:W3:Y:S01]  /*15730*/  LDC.64 R10, c[0x0][R2+0x168] ;  /* 0x00005a00020a7b82 */ /* 0x0002e20000000a00 */
[----:B------:R-:W-:Y:S02]  /*15740*/  SHF.R.S32.HI R0, RZ, 0x1f, R7 ;  /* 0x0000001fff007819 */ /* 0x000fe40000011407 */
[----:B------:R-:W-:-:S05]  /*15750*/  LOP3.LUT R3, R7, 0xffffffe0, RZ, 0xc0, !PT ;  /* 0xffffffe007037812 */ /* 0x000fca00078ec0ff */
[----:B------:R1:W2:Y:S01]  /*15760*/  LDC.64 R20, c[0x0][R2+0x178] ;  /* 0x00005e0002147b82 */ /* 0x0002a20000000a00 */
[----:B------:R-:W-:Y:S01]  /*15770*/  LEA.HI R0, R0, R12, RZ, 0x3 ;  /* 0x0000000c00007211 */ /* 0x000fe200078f18ff */
[----:B------:R-:W-:-:S03]  /*15780*/  IMAD.IADD R16, R15, 0x1, -R3 ;  /* 0x000000010f107824 */ /* 0x000fc600078e0a03 */
[----:B------:R-:W-:Y:S02]  /*15790*/  LOP3.LUT R0, R0, 0xffffff8, RZ, 0xc0, !PT ;  /* 0x0ffffff800007812 */ /* 0x000fe400078ec0ff */
[----:B------:R-:W-:Y:S01]  /*157a0*/  SHF.R.S32.HI R7, RZ, 0x1f, R16 ;  /* 0x0000001fff077819 */ /* 0x000fe20000011410 */
[----:B------:R1:W2:Y:S02]  /*157b0*/  LDC.64 R18, c[0x0][R2+0x160] ;  /* 0x0000580002127b82 */ /* 0x0002a40000000a00 */
[----:B------:R-:W-:Y:S01]  /*157c0*/  IMAD.IADD R3, R12, 0x1, -R0 ;  /* 0x000000010c037824 */ /* 0x000fe200078e0a00 */
[----:B------:R-:W-:Y:S02]  /*157d0*/  LEA.HI R0, R6, R6, RZ, 0x1 ;  /* 0x0000000606007211 */ /* 0x000fe400078f08ff */
[----:B------:R-:W-:Y:S01]  /*157e0*/  LEA.HI R22, R7, R16, RZ, 0x2 ;  /* 0x0000001007167211 */ /* 0x000fe200078f10ff */
[----:B------:R-:W-:Y:S01]  /*157f0*/  IMAD.MOV.U32 R7, RZ, RZ, c[0x0][0x4e8] ;  /* 0x00013a00ff077624 */ /* 0x000fe200078e00ff */
[----:B------:R-:W-:-:S02]  /*15800*/  ISETP.NE.U32.AND P0, PT, RZ, c[0x0][0x500], PT ;  /* 0x00014000ff007a0c */ /* 0x000fc40003f05070 */
[----:B------:R-:W-:Y:S02]  /*15810*/  LOP3.LUT R0, R0, 0x1ffffffe, RZ, 0xc0, !PT ;  /* 0x1ffffffe00007812 */ /* 0x000fe400078ec0ff */
[----:B------:R-:W-:Y:S02]  /*15820*/  ISETP.NE.AND P3, PT, R7, 0x1, PT ;  /* 0x000000010700780c */ /* 0x000fe40003f65270 */
[----:B------:R-:W-:Y:S01]  /*15830*/  ISETP.NE.AND.EX P0, PT, RZ, c[0x0][0x504], PT, P0 ;  /* 0x00014100ff007a0c */ /* 0x000fe20003f05300 */
[----:B------:R-:W-:Y:S01]  /*15840*/  IMAD.IADD R0, R6, 0x1, -R0 ;  /* 0x0000000106007824 */ /* 0x000fe200078e0a00 */
[----:B-1----:R-:W-:Y:S02]  /*15850*/  SHF.R.S32.HI R2, RZ, 0x2, R22 ;  /* 0x00000002ff027819 */ /* 0x002fe40000011416 */
[----:B------:R-:W-:-:S03]  /*15860*/  SEL R7, R26, RZ, !P0 ;  /* 0x000000ff1a077207 */ /* 0x000fc60004000000 */
[----:B------:R-:W-:Y:S01]  /*15870*/  IMAD R15, R3, 0x10, R2 ;  /* 0x00000010030f7824 */ /* 0x000fe200078e0202 */
[----:B------:R-:W-:-:S03]  /*15880*/  SEL R3, R9, RZ, !P0 ;  /* 0x000000ff09037207 */ /* 0x000fc60004000000 */
[----:B------:R-:W-:Y:S02]  /*15890*/  IMAD R0, R0, 0x8, R15 ;  /* 0x0000000800007824 */ /* 0x000fe400078e020f */
[----:B------:R-:W-:-:S04]  /*158a0*/  IMAD R2, R5, R7, RZ ;  /* 0x0000000705027224 */ /* 0x000fc800078e02ff */
        /* <DEDUP_REMOVED lines=8> */
[----:B----4-:R-:W-:Y:S01]  /*15930*/  SEL R6, R13, RZ, P2 ;  /* 0x000000ff0d067207 */ /* 0x010fe20001000000 */
[----:B------:R-:W-:Y:S01]  /*15940*/  IMAD.IADD R11, R3, 0x1, R9 ;  /* 0x00000001030b7824 */ /* 0x000fe200078e0209 */
[----:B-----5:R-:W-:Y:S01]  /*15950*/  IADD3 R13, P1, P0, R2, R4, R8 ;  /* 0x00000004020d7210 */ /* 0x020fe2000783e008 */
[----:B------:R-:W-:Y:S01]  /*15960*/  IMAD.IADD R4, R5, 0x1, R10 ;  /* 0x0000000105047824 */ /* 0x000fe200078e020a */
[----:B------:R-:W-:Y:S01]  /*15970*/  SHF.R.S32.HI R9, RZ, 0x1f, R8 ;  /* 0x0000001fff097819 */ /* 0x000fe20000011408 */
[-C--:B------:R-:W-:Y:S02]  /*15980*/  IMAD R5, R21, R6.reuse, RZ ;  /* 0x0000000615057224 */ /* 0x080fe400078e02ff */
[----:B------:R-:W-:Y:S01]  /*15990*/  IMAD.WIDE.U32 R2, R20, R6, RZ ;  /* 0x0000000614027225 */ /* 0x000fe200078e00ff */
[----:B------:R-:W-:-:S03]  /*159a0*/  IADD3.X R6, R11, R4, R9, P1, P0 ;  /* 0x000000040b067210 */ /* 0x000fc60000fe0409 */
[----:B------:R-:W-:Y:S01]  /*159b0*/  IMAD.MOV R4, RZ, RZ, -R0 ;  /* 0x000000ffff047224 */ /* 0x000fe200078e0a00 */
[----:B------:R-:W-:Y:S01]  /*159c0*/  IADD3 R2, P1, P0, R0, R13, R2 ;  /* 0x0000000d00027210 */ /* 0x000fe2000783e002 */
[----:B------:R-:W-:Y:S01]  /*159d0*/  IMAD.IADD R5, R3, 0x1, R5 ;  /* 0x0000000103057824 */ /* 0x000fe200078e0205 */
[----:B------:R-:W-:Y:S01]  /*159e0*/  SHF.R.S32.HI R3, RZ, 0x1f, R0 ;  /* 0x0000001fff037819 */ /* 0x000fe20000011400 */
[----:B------:R-:W-:-:S03]  /*159f0*/  IMAD R0, R4, c[0x0][0x4e8], R12 ;  /* 0x00013a0004007a24 */ /* 0x000fc600078e020c */
[----:B------:R-:W-:Y:S01]  /*15a00*/  IADD3.X R3, R3, R6, R5, P1, P0 ;  /* 0x0000000603037210 */ /* 0x000fe20000fe0405 */
[-C--:B------:R-:W-:Y:S01]  /*15a10*/  IMAD R4, R19, R0.reuse, RZ ;  /* 0x0000000013047224 */ /* 0x080fe200078e02ff */
[----:B------:R-:W-:Y:S01]  /*15a20*/  SHF.R.S32.HI R5, RZ, 0x1f, R0 ;  /* 0x0000001fff057819 */ /* 0x000fe20000011400 */
[----:B------:R-:W-:Y:S02]  /*15a30*/  IMAD.MOV.U32 R6, RZ, RZ, c[0x0][0x4a8] ;  /* 0x00012a00ff067624 */ /* 0x000fe400078e00ff */
[----:B------:R-:W-:-:S04]  /*15a40*/  IMAD.WIDE.U32 R2, R18, R0, R2 ;  /* 0x0000000012027225 */ /* 0x000fc800078e0002 */
[----:B------:R-:W-:Y:S01]  /*15a50*/  IMAD R0, R18, R5, R4 ;  /* 0x0000000512007224 */ /* 0x000fe200078e0204 */
[----:B------:R-:W-:Y:S01]  /*15a60*/  SEL R4, R6, c[0x0][0x450], P2 ;  /* 0x0001140006047a07 */ /* 0x000fe20001000000 */
[----:B------:R-:W-:Y:S02]  /*15a70*/  IMAD.MOV.U32 R5, RZ, RZ, c[0x0][0x4ac] ;  /* 0x00012b00ff057624 */ /* 0x000fe400078e00ff */
[----:B------:R-:W-:Y:S01]  /*15a80*/  IMAD.IADD R3, R3, 0x1, R0 ;  /* 0x0000000103037824 */ /* 0x000fe200078e0200 */
[----:B------:R-:W-:Y:S02]  /*15a90*/  LEA R0, P0, R2, R4, 0x2 ;  /* 0x0000000402007211 */ /* 0x000fe400078010ff */
[----:B------:R-:W-:-:S04]  /*15aa0*/  SEL R5, R5, c[0x0][0x454], P2 ;  /* 0x0001150005057a07 */ /* 0x000fc80001000000 */
[----:B------:R-:W-:Y:S01]  /*15ab0*/  LEA.HI.X R3, R2, R5, R3, 0x2, P0 ;  /* 0x0000000502037211 */ /* 0x000fe200000f1403 */
[----:B------:R-:W-:Y:S04]  /*15ac0*/  SHFL.IDX PT, R4, R0, RZ, 0x1c1f ;  /* 0x001c1fff00047589 */ /* 0x000fe800000e0000 */
[----:B------:R-:W1:Y:S01]  /*15ad0*/  SHFL.IDX PT, R5, R3, RZ, 0x1c1f ;  /* 0x001c1fff03057589 */ /* 0x000e6200000e0000 */
[----:B------:R-:W-:-:S03]  /*15ae0*/  IMAD R11, R14, c[0x0][0x4e8], RZ ;  /* 0x00013a000e0b7a24 */ /* 0x000fc600078e02ff */
[----:B------:R2:W-:Y:S01]  /*15af0*/  SHFL.IDX PT, R2, R0, 0x1, 0x1c1f ;  /* 0x003c1f0000027f89 */ /* 0x0005e200000e0000 */
[----:B------:R-:W-:-:S03]  /*15b00*/  LOP3.LUT P0, RZ, R16, 0x3, RZ, 0xc0, !PT ;  /* 0x0000000310ff7812 */ /* 0x000fc6000780c0ff */
[----:B------:R-:W3:Y:S01]  /*15b10*/  SHFL.IDX PT, R3, R3, 0x1, 0x1c1f ;  /* 0x003c1f0003037f89 */ /* 0x000ee200000e0000 */
[----:B--2---:R-:W-:-:S05]  /*15b20*/  IMAD R0, R31, 0x80, R15 ;  /* 0x000000801f007824 */ /* 0x004fca00078e020f */
[C---:B------:R-:W-:Y:S02]  /*15b30*/  IADD3 R6, R0.reuse, 0x8, RZ ;  /* 0x0000000800067810 */ /* 0x040fe40007ffe0ff */
[-C--:B------:R-:W-:Y:S02]  /*15b40*/  ISETP.GE.OR P1, PT, R0, R11.reuse, P0 ;  /* 0x0000000b0000720c */ /* 0x080fe40000726670 */
[----:B------:R-:W-:-:S11]  /*15b50*/  ISETP.GE.OR P0, PT, R6, R11, P0 ;  /* 0x0000000b0600720c */ /* 0x000fd60000706670 */
[----:B-1----:R1:W-:Y:S01]  /*15b60*/  @!P1 ST.E [R4.64], R23 ;  /* 0x0000001704009985 */ /* 0x0023e2000c10190a */
[----:B------:R-:W-:-:S03]  /*15b70*/  ISETP.GE.AND P1, PT, R6, R11, PT ;  /* 0x0000000b0600720c */ /* 0x000fc60003f26270 */
[----:B---3--:R1:W-:Y:S01]  /*15b80*/  @!P0 ST.E [R2.64], R17 ;  /* 0x0000001102008985 */ /* 0x0083e2000c10190a */
[----:B------:R-:W-:Y:S02]  /*15b90*/  ISETP.GE.AND P0, PT, R0, R11, PT ;  /* 0x0000000b0000720c */ /* 0x000fe40003f06270 */
[----:B------:R-:W-:Y:S01]  /*15ba0*/  P2R R66, PR, RZ, 0x2 ;  /* 0x00000002ff427803 */ /* 0x000fe20000000000 */
[----:B------:R-:W-:Y:S05]  /*15bb0*/  @P2 BRA `(.L_x_343) ;  /* 0x0000068000002947 */ /* 0x000fea0003800000 */
[----:B------:R-:W-:Y:S01]  /*15bc0*/  IMAD R0, R9, c[0x0][0x3a0], RZ ;  /* 0x0000e80009007a24 */ /* 0x000fe200078e02ff */
[----:B-1----:R-:W-:Y:S01]  /*15bd0*/  LEA R4, R25, R229, 0x5 ;  /* 0x000000e519047211 */ /* 0x002fe200078e28ff */
[C---:B------:R-:W-:Y:S01]  /*15be0*/  IMAD.WIDE.U32 R2, R8.reuse, c[0x0][0x3a0], RZ ;  /* 0x0000e80008027a25 */ /* 0x040fe200078e00ff */
[----:B------:R-:W-:Y:S01]  /*15bf0*/  SHF.R.S32.HI R5, RZ, 0x1f, R7 ;  /* 0x0000001fff057819 */ /* 0x000fe20000011407 */
[----:B------:R1:W2:Y:S01]  /*15c00*/  LDS.128 R16, [R208+0x80] ;  /* 0x00008000d0107984 */ /* 0x0002a20000000c00 */
[----:B------:R-:W-:Y:S01]  /*15c10*/  LEA R4, R31, R4, 0x7 ;  /* 0x000000041f047211 */ /* 0x000fe200078e38ff */
[----:B------:R-:W-:-:S02]  /*15c20*/  IMAD R0, R8, c[0x0][0x3a4], R0 ;  /* 0x0000e90008007a24 */ /* 0x000fc400078e0200 */
[----:B------:R1:W3:Y:S01]  /*15c30*/  LDS.128 R36, [R208+0x2080] ;  /* 0x00208000d0247984 */ /* 0x0002e20000000c00 */
[----:B------:R-:W-:Y:S02]  /*15c40*/  IMAD R5, R5, c[0x0][0x3f0], RZ ;  /* 0x0000fc0005057a24 */ /* 0x000fe400078e02ff */
[----:B------:R-:W-:Y:S01]  /*15c50*/  IADD3 R3, R3, R0, RZ ;  /* 0x0000000003037210 */ /* 0x000fe20007ffe0ff */
[----:B------:R-:W-:Y:S01]  /*15c60*/  @P3 IMAD.HI.U32 R6, R4, c[0x0][0x4ec], RZ ;  /* 0x00013b0004063a27 */ /* 0x000fe200078e00ff */
[----:B------:R1:W4:Y:S01]  /*15c70*/  LDS.128 R44, [R208+0x3080] ;  /* 0x00308000d02c7984 */ /* 0x0003220000000c00 */
[----:B------:R-:W-:Y:S02]  /*15c80*/  MOV R0, R4 ;  /* 0x0000000400007202 */ /* 0x000fe40000000f00 */
[----:B------:R-:W-:Y:S01]  /*15c90*/  IMAD.WIDE.U32 R2, R24, c[0x0][0x3e8], R2 ;  /* 0x0000fa0018027a25 */ /* 0x000fe200078e0002 */
[----:B------:R1:W1:Y:S01]  /*15ca0*/  LDS.128 R12, [R208+0x4080] ;  /* 0x00408000d00c7984 */ /* 0x0002620000000c00 */
[----:B------:R-:W-:-:S02]  /*15cb0*/  @P3 SHF.R.U32.HI R0, RZ, c[0x0][0x4f0], R6 ;  /* 0x00013c00ff003a19 */ /* 0x000fc40000011606 */
[----:B------:R-:W-:Y:S01]  /*15cc0*/  IMAD R3, R24, c[0x0][0x3ec], R3 ;  /* 0x0000fb0018037a24 */ /* 0x000fe200078e0203 */
[----:B------:R1:W1:Y:S01]  /*15cd0*/  LDS.128 R20, [R208+0x5080] ;  /* 0x00508000d0147984 */ /* 0x0002620000000c00 */
[C---:B------:R-:W-:Y:S01]  /*15ce0*/  IMAD R8, R7.reuse, c[0x0][0x3f4], R5 ;  /* 0x0000fd0007087a24 */ /* 0x040fe200078e0205 */
[----:B------:R-:W-:Y:S01]  /*15cf0*/  SHF.R.S32.HI R6, RZ, 0x1f, R0 ;  /* 0x0000001fff067819 */ /* 0x000fe20000011400 */
[----:B------:R-:W-:Y:S01]  /*15d00*/  IMAD.WIDE.U32 R2, R7, c[0x0][0x3f0], R2 ;  /* 0x0000fc0007027a25 */ /* 0x000fe200078e0002 */
[----:B------:R1:W1:Y:S01]  /*15d10*/  LDS.128 R24, [R208+0x1080] ;  /* 0x00108000d0187984 */ /* 0x0002620000000c00 */
[----:B------:R-:W-:Y:S02]  /*15d20*/  IADD3 R5, -R0, RZ, RZ ;  /* 0x000000ff00057210 */ /* 0x000fe40007ffe1ff */
[----:B------:R-:W-:Y:S01]  /*15d30*/  IMAD R6, R6, c[0x0][0x3e0], RZ ;  /* 0x0000f80006067a24 */ /* 0x000fe200078e02ff */
[----:B------:R1:W1:Y:S01]  /*15d40*/  LDS.128 R32, [R208+0x6080] ;  /* 0x00608000d0207984 */ /* 0x0002620000000c00 */
[----:B------:R-:W-:Y:S01]  /*15d50*/  IADD3 R3, R3, R8, RZ ;  /* 0x0000000803037210 */ /* 0x000fe20007ffe0ff */
[----:B------:R-:W-:-:S02]  /*15d60*/  IMAD R4, R5, c[0x0][0x4e8], R4 ;  /* 0x00013a0005047a24 */ /* 0x000fc400078e0204 */
[----:B------:R1:W1:Y:S01]  /*15d70*/  LDS.128 R40, [R208+0x7080] ;  /* 0x00708000d0287984 */ /* 0x0002620000000c00 */
[C---:B------:R-:W-:Y:S01]  /*15d80*/  IMAD R5, R0.reuse, c[0x0][0x3e4], R6 ;  /* 0x0000f90000057a24 */ /* 0x040fe200078e0206 */
[----:B------:R-:W-:Y:S01]  /*15d90*/  LEA R6, R31, R229, 0x7 ;  /* 0x000000e51f067211 */ /* 0x000fe200078e38ff */
        /* <DEDUP_REMOVED lines=10> */
[----:B--234-:R2:W3:Y:S02]  /*15e40*/  SHFL.IDX PT, R8, R7, RZ, 0x181f ;  /* 0x00181fff07087589 */ /* 0x01c4e400000e0000 */
.L_x_401:
[----:B------:R-:W-:Y:S05]  /*15e50*/  BRA.DIV ~URZ, `(.L_x_345) ;  /* 0x00002eb27f007947 */ /* 0x000fea000b800000 */
[----:B------:R4:W2:Y:S02]  /*15e60*/  SHFL.IDX PT, R0, R10, RZ, 0x181f ;  /* 0x00181fff0a007589 */ /* 0x0008a400000e0000 */
.L_x_402:
[----:B------:R-:W-:Y:S01]  /*15e70*/  ISETP.GE.AND P0, PT, R6, R11, PT ;  /* 0x0000000b0600720c */ /* 0x000fe20003f06270 */
[----:B------:R-:W-:-:S12]  /*15e80*/  BSSY B0, `(.L_x_346) ;  /* 0x000000a000007945 */ /* 0x000fd80003800000 */
[----:B------:R-:W-:Y:S05]  /*15e90*/  @P0 BRA `(.L_x_347) ;  /* 0x0000008000000947 */ /* 0x000fea0003800000 */
[----:B------:R-:W-:Y:S02]  /*15ea0*/  ISETP.GE.AND P1, PT, R28, c[0x0][0x3c8], PT ;  /* 0x0000f2001c007a0c */ /* 0x000fe40003f26270 */
[----:B------:R-:W-:-:S11]  /*15eb0*/  ISETP.GE.AND P0, PT, R209, c[0x0][0x3c8], PT ;  /* 0x0000f200d1007a0c */ /* 0x000fd60003f06270 */
[CC--:B--2---:R-:W-:Y:S02]  /*15ec0*/  @!P1 LEA R4, P3, R28.reuse, R0.reuse, 0x1 ;  /* 0x000000001c049211 */ /* 0x0c4fe400078608ff */
[C---:B------:R-:W-:Y:S02]  /*15ed0*/  @!P0 LEA R2, P2, R209.reuse, R0, 0x1 ;  /* 0x00000000d1028211 */ /* 0x040fe400078408ff */
[-C--:B---3--:R-:W-:Y:S02]  /*15ee0*/  @!P1 LEA.HI.X R5, R28, R8.reuse, R29, 0x1, P3 ;  /* 0x000000081c059211 */ /* 0x088fe400018f0c1d */
[----:B------:R-:W-:-:S03]  /*15ef0*/  @!P0 LEA.HI.X R3, R209, R8, R30, 0x1, P2 ;  /* 0x00000008d1038211 */ /* 0x000fc600010f0c1e */
[----:B------:R2:W-:Y:S04]  /*15f00*/  @!P1 ST.E.128 [R4.64], R16 ;  /* 0x0000001004009985 */ /* 0x0005e8000c101d0a */
[----:B-1----:R2:W-:Y:S02]  /*15f10*/  @!P0 ST.E.128 [R2.64], R12 ;  /* 0x0000000c02008985 */ /* 0x0025e4000c101d0a */
.L_x_347:
[----:B------:R-:W-:Y:S05]  /*15f20*/  BSYNC B0 ;  /* 0x0000000000007941 */ /* 0x000fea0003800000 */
.L_x_346:
[----:B------:R-:W-:Y:S05]  /*15f30*/  BRA.DIV ~URZ, `(.L_x_348) ;  /* 0x00002e327f007947 */ /* 0x000fea000b800000 */
[----:B---3--:R3:W4:Y:S04]  /*15f40*/  SHFL.IDX PT, R8, R7, 0x1, 0x181f ;  /* 0x00381f0007087f89 */ /* 0x00872800000e0000 */
[----:B--2---:R3:W2:Y:S02]  /*15f50*/  SHFL.IDX PT, R0, R10, 0x1, 0x181f ;  /* 0x00381f000a007f89 */ /* 0x0046a400000e0000 */
.L_x_403:
[----:B------:R-:W-:Y:S01]  /*15f60*/  IADD3 R2, R6, 0x20, RZ ;  /* 0x0000002006027810 */ /* 0x000fe20007ffe0ff */
[----:B------:R-:W-:Y:S03]  /*15f70*/  BSSY B0, `(.L_x_349) ;  /* 0x000000b000007945 */ /* 0x000fe60003800000 */
[----:B------:R-:W-:-:S13]  /*15f80*/  ISETP.GE.AND P0, PT, R2, R11, PT ;  /* 0x0000000b0200720c */ /* 0x000fda0003f06270 */
[----:B------:R-:W-:Y:S05]  /*15f90*/  @P0 BRA `(.L_x_350) ;  /* 0x0000008000000947 */ /* 0x000fea0003800000 */
[----:B------:R-:W-:Y:S02]  /*15fa0*/  ISETP.GE.AND P1, PT, R28, c[0x0][0x3c8], PT ;  /* 0x0000f2001c007a0c */ /* 0x000fe40003f26270 */
[----:B------:R-:W-:-:S11]  /*15fb0*/  ISETP.GE.AND P0, PT, R209, c[0x0][0x3c8], PT ;  /* 0x0000f200d1007a0c */ /* 0x000fd60003f06270 */
[CC--:B--2---:R-:W-:Y:S02]  /*15fc0*/  @!P1 LEA R4, P3, R28.reuse, R0.reuse, 0x1 ;  /* 0x000000001c049211 */ /* 0x0c4fe400078608ff */
[C---:B------:R-:W-:Y:S02]  /*15fd0*/  @!P0 LEA R2, P2, R209.reuse, R0, 0x1 ;  /* 0x00000000d1028211 */ /* 0x040fe400078408ff */
[-C--:B----4-:R-:W-:Y:S02]  /*15fe0*/  @!P1 LEA.HI.X R5, R28, R8.reuse, R29, 0x1, P3 ;  /* 0x000000081c059211 */ /* 0x090fe400018f0c1d */
[----:B------:R-:W-:-:S03]  /*15ff0*/  @!P0 LEA.HI.X R3, R209, R8, R30, 0x1, P2 ;  /* 0x00000008d1038211 */ /* 0x000fc600010f0c1e */
[----:B-1----:R1:W-:Y:S04]  /*16000*/  @!P1 ST.E.128 [R4.64], R24 ;  /* 0x0000001804009985 */ /* 0x0023e8000c101d0a */
[----:B------:R1:W-:Y:S02]  /*16010*/  @!P0 ST.E.128 [R2.64], R20 ;  /* 0x0000001402008985 */ /* 0x0003e4000c101d0a */
.L_x_350:
[----:B------:R-:W-:Y:S05]  /*16020*/  BSYNC B0 ;  /* 0x0000000000007941 */ /* 0x000fea0003800000 */
.L_x_349:
[----:B------:R-:W-:Y:S05]  /*16030*/  BRA.DIV ~URZ, `(.L_x_351) ;  /* 0x00002df27f007947 */ /* 0x000fea000b800000 */
[----:B----4-:R4:W3:Y:S02]  /*16040*/  SHFL.IDX PT, R8, R7, 0x2, 0x181f ;  /* 0x00581f0007087f89 */ /* 0x0108e400000e0000 */
.L_x_404:
[----:B------:R-:W-:Y:S05]  /*16050*/  BRA.DIV ~URZ, `(.L_x_352) ;  /* 0x00002e427f007947 */ /* 0x000fea000b800000 */
[----:B--2---:R2:W4:Y:S02]  /*16060*/  SHFL.IDX PT, R0, R10, 0x2, 0x181f ;  /* 0x00581f000a007f89 */ /* 0x00452400000e0000 */
.L_x_405:
[----:B-1----:R-:W-:Y:S01]  /*16070*/  IADD3 R2, R6, 0x40, RZ ;  /* 0x0000004006027810 */ /* 0x002fe20007ffe0ff */
[----:B------:R-:W-:Y:S03]  /*16080*/  BSSY B0, `(.L_x_353) ;  /* 0x000000b000007945 */ /* 0x000fe60003800000 */
[----:B------:R-:W-:-:S13]  /*16090*/  ISETP.GE.AND P0, PT, R2, R11, PT ;  /* 0x0000000b0200720c */ /* 0x000fda0003f06270 */
[----:B------:R-:W-:Y:S05]  /*160a0*/  @P0 BRA `(.L_x_354) ;  /* 0x0000008000000947 */ /* 0x000fea0003800000 */
[----:B------:R-:W-:Y:S02]  /*160b0*/  ISETP.GE.AND P1, PT, R28, c[0x0][0x3c8], PT ;  /* 0x0000f2001c007a0c */ /* 0x000fe40003f26270 */
[----:B------:R-:W-:-:S11]  /*160c0*/  ISETP.GE.AND P0, PT, R209, c[0x0][0x3c8], PT ;  /* 0x0000f200d1007a0c */ /* 0x000fd60003f06270 */
[CC--:B----4-:R-:W-:Y:S02]  /*160d0*/  @!P1 LEA R4, P3, R28.reuse, R0.reuse, 0x1 ;  /* 0x000000001c049211 */ /* 0x0d0fe400078608ff */
[C---:B------:R-:W-:Y:S02]  /*160e0*/  @!P0 LEA R2, P2, R209.reuse, R0, 0x1 ;  /* 0x00000000d1028211 */ /* 0x040fe400078408ff */
[-C--:B---3--:R-:W-:Y:S02]  /*160f0*/  @!P1 LEA.HI.X R5, R28, R8.reuse, R29, 0x1, P3 ;  /* 0x000000081c059211 */ /* 0x088fe400018f0c1d */
[----:B------:R-:W-:-:S03]  /*16100*/  @!P0 LEA.HI.X R3, R209, R8, R30, 0x1, P2 ;  /* 0x00000008d1038211 */ /* 0x000fc600010f0c1e */
[----:B------:R1:W-:Y:S04]  /*16110*/  @!P1 ST.E.128 [R4.64], R36 ;  /* 0x0000002404009985 */ /* 0x0003e8000c101d0a */
[----:B------:R1:W-:Y:S02]  /*16120*/  @!P0 ST.E.128 [R2.64], R32 ;  /* 0x0000002002008985 */ /* 0x0003e4000c101d0a */
.L_x_354:
[----:B------:R-:W-:Y:S05]  /*16130*/  BSYNC B0 ;  /* 0x0000000000007941 */ /* 0x000fea0003800000 */
.L_x_353:
[----:B------:R-:W-:Y:S05]  /*16140*/  BRA.DIV ~URZ, `(.L_x_355) ;  /* 0x00002db27f007947 */ /* 0x000fea000b800000 */
[----:B---34-:R-:W3:Y:S04]  /*16150*/  SHFL.IDX PT, R7, R7, 0x3, 0x181f ;  /* 0x00781f0007077f89 */ /* 0x018ee800000e0000 */
[----:B------:R4:W1:Y:S02]  /*16160*/  SHFL.IDX PT, R0, R10, 0x3, 0x181f ;  /* 0x00781f000a007f89 */ /* 0x00086400000e0000 */
.L_x_406:
[----:B-1----:R-:W-:-:S04]  /*16170*/  IADD3 R2, R6, 0x60, RZ ;  /* 0x0000006006027810 */ /* 0x002fc80007ffe0ff */
[----:B------:R-:W-:-:S13]  /*16180*/  ISETP.GE.AND P0, PT, R2, R11, PT ;  /* 0x0000000b0200720c */ /* 0x000fda0003f06270 */
[----:B------:R-:W-:Y:S05]  /*16190*/  @P0 BRA `(.L_x_356) ;  /* 0x0000195000000947 */ /* 0x000fea0003800000 */
[----:B------:R-:W-:-:S13]  /*161a0*/  ISETP.GE.AND P0, PT, R28, c[0x0][0x3c8], PT ;  /* 0x0000f2001c007a0c */ /* 0x000fda0003f06270 */
[----:B------:R-:W-:-:S04]  /*161b0*/  @!P0 LEA R2, P1, R28, R0, 0x1 ;  /* 0x000000001c028211 */ /* 0x000fc800078208ff */
[----:B---3--:R-:W-:-:S05]  /*161c0*/  @!P0 LEA.HI.X R3, R28, R7, R29, 0x1, P1 ;  /* 0x000000071c038211 */ /* 0x008fca00008f0c1d */
[----:B------:R1:W-:Y:S01]  /*161d0*/  @!P0 ST.E.128 [R2.64], R44 ;  /* 0x0000002c02008985 */ /* 0x0003e2000c101d0a */
[----:B------:R-:W-:-:S13]  /*161e0*/  ISETP.GE.AND P0, PT, R209, c[0x0][0x3c8], PT ;  /* 0x0000f200d1007a0c */ /* 0x000fda0003f06270 */
[----:B------:R-:W-:Y:S05]  /*161f0*/  @P0 BRA `(.L_x_356) ;  /* 0x000018f000000947 */ /* 0x000fea0003800000 */
[----:B-1----:R-:W-:-:S04]  /*16200*/  LEA R2, P0, R209, R0, 0x1 ;  /* 0x00000000d1027211 */ /* 0x002fc800078008ff */
[----:B------:R-:W-:-:S05]  /*16210*/  LEA.HI.X R3, R209, R7, R30, 0x1, P0 ;  /* 0x00000007d1037211 */ /* 0x000fca00000f0c1e */
[----:B------:R1:W-:Y:S01]  /*16220*/  ST.E.128 [R2.64], R40 ;  /* 0x0000002802007985 */ /* 0x0003e2000c101d0a */
[----:B------:R-:W-:Y:S05]  /*16230*/  BRA `(.L_x_356) ;  /* 0x000018b000007947 */ /* 0x000fea0003800000 */
.L_x_343:
        /* <DEDUP_REMOVED lines=34> */
.L_x_407:
[----:B------:R-:W-:Y:S05]  /*16460*/  BRA.DIV ~URZ, `(.L_x_358) ;  /* 0x00002bc27f007947 */ /* 0x000fea000b800000 */
[----:B------:R3:W4:Y:S02]  /*16470*/  SHFL.IDX PT, R0, R28, RZ, 0x1c1f ;  /* 0x001c1fff1c007589 */ /* 0x00072400000e0000 */
.L_x_408:
[----:B------:R-:W-:Y:S01]  /*16480*/  LOP3.LUT R4, R22, 0x7ffffffc, RZ, 0xc0, !PT ;  /* 0x7ffffffc16047812 */ /* 0x000fe200078ec0ff */
[----:B------:R-:W-:Y:S04]  /*16490*/  BSSY B0, `(.L_x_359) ;  /* 0x0000063000007945 */ /* 0x000fe80003800000 */
[----:B------:R-:W-:-:S04]  /*164a0*/  IMAD.IADD R4, R16, 0x1, -R4 ;  /* 0x0000000110047824 */ /* 0x000fc800078e0a04 */
[----:B------:R-:W-:-:S05]  /*164b0*/  IMAD.SHL.U32 R4, R4, 0x2, RZ ;  /* 0x0000000204047824 */ /* 0x000fca00078e00ff */
        /* <DEDUP_REMOVED lines=14> */
[----:B------:R-:W-:Y:S02]  /*165a0*/  IADD3 R16, R4, 0x20, RZ ;  /* 0x0000002004107810 */ /* 0x000fe40007ffe0ff */
        /* <DEDUP_REMOVED lines=16> */
[----:B------:R-:W-:Y:S02]  /*166b0*/  ISETP.GE.AND P1, PT, R4, c[0x0][0x3c8], PT ;  /* 0x0000f20004007a0c */ /* 0x000fe40003f26270 */
[----:B------:R-:W-:-:S02]  /*166c0*/  ISETP.GE.AND P0, PT, R13, c[0x0][0x3c8], PT ;  /* 0x0000f2000d007a0c */ /* 0x000fc40003f06270 */
[----:B------:R-:W-:Y:S02]  /*166d0*/  ISETP.GE.AND P3, PT, R12, c[0x0][0x3c8], PT ;  /* 0x0000f2000c007a0c */ /* 0x000fe40003f66270 */
[----:B------:R-:W-:Y:S02]  /*166e0*/  ISETP.GE.AND P4, PT, R15, c[0x0][0x3c8], PT ;  /* 0x0000f2000f007a0c */ /* 0x000fe40003f86270 */
[----:B------:R-:W-:-:S05]  /*166f0*/  ISETP.GE.AND P6, PT, R22, c[0x0][0x3c8], PT ;  /* 0x0000f20016007a0c */ /* 0x000fca0003fc6270 */
[----:B----4-:R-:W-:Y:S02]  /*16700*/  @!P1 IMAD.MOV.U32 R6, RZ, RZ, R0 ;  /* 0x000000ffff069224 */ /* 0x010fe400078e0000 */
[----:B--2---:R-:W-:Y:S01]  /*16710*/  @!P1 IMAD.MOV.U32 R7, RZ, RZ, R5 ;  /* 0x000000ffff079224 */ /* 0x004fe200078e0005 */
[----:B------:R-:W-:-:S03]  /*16720*/  @!P0 LEA R2, P2, R13, R0, 0x2 ;  /* 0x000000000d028211 */ /* 0x000fc600078410ff */
[----:B------:R-:W-:Y:S01]  /*16730*/  @!P1 IMAD.WIDE R6, R4, 0x4, R6 ;  /* 0x0000000404069825 */ /* 0x000fe200078e0206 */
[----:B------:R-:W-:Y:S02]  /*16740*/  @!P0 LEA.HI.X R3, R13, R5, R30, 0x2, P2 ;  /* 0x000000050d038211 */ /* 0x000fe400010f141e */
[----:B------:R-:W-:Y:S02]  /*16750*/  ISETP.GE.AND P2, PT, R16, c[0x0][0x3c8], PT ;  /* 0x0000f20010007a0c */ /* 0x000fe40003f46270 */
[----:B------:R2:W-:Y:S01]  /*16760*/  @!P1 ST.E.64 [R6.64], R132 ;  /* 0x0000008406009985 */ /* 0x0005e2000c101b0a */
[----:B------:R-:W-:-:S03]  /*16770*/  ISETP.GE.AND P1, PT, R17, c[0x0][0x3c8], PT ;  /* 0x0000f20011007a0c */ /* 0x000fc60003f26270 */
[----:B------:R4:W-:Y:S01]  /*16780*/  @!P0 ST.E.64 [R2.64], R48 ;  /* 0x0000003002008985 */ /* 0x0009e2000c101b0a */
[CC--:B--2---:R-:W-:Y:S02]  /*16790*/  @!P3 LEA R6, P5, R12.reuse, R0.reuse, 0x2 ;  /* 0x000000000c06b211 */ /* 0x0c4fe400078a10ff */
[C---:B----4-:R-:W-:Y:S02]  /*167a0*/  @!P4 LEA R2, P0, R15.reuse, R0, 0x2 ;  /* 0x000000000f02c211 */ /* 0x050fe400078010ff */
[-C--:B------:R-:W-:Y:S02]  /*167b0*/  @!P3 LEA.HI.X R7, R12, R5.reuse, R29, 0x2, P5 ;  /* 0x000000050c07b211 */ /* 0x080fe400028f141d */
        /* <DEDUP_REMOVED lines=14> */
[CC--:B----4-:R-:W-:Y:S02]  /*168a0*/  @!P4 LEA R2, P0, R19.reuse, R0.reuse, 0x2 ;  /* 0x000000001302c211 */ /* 0x0d0fe400078010ff */
[-C--:B------:R-:W-:Y:S02]  /*168b0*/  @!P3 LEA.HI.X R7, R18, R5.reuse, R34, 0x2, P5 ;  /* 0x000000051207b211 */ /* 0x080fe400028f1422 */
[----:B------:R-:W-:Y:S02]  /*168c0*/  @!P4 LEA.HI.X R3, R19, R5, R35, 0x2, P0 ;  /* 0x000000051303c211 */ /* 0x000fe400000f1423 */
[----:B------:R-:W-:Y:S01]  /*168d0*/  @!P2 LEA R8, P0, R20, R0, 0x2 ;  /* 0x000000001408a211 */ /* 0x000fe200078010ff */
[----:B------:R2:W-:Y:S01]  /*168e0*/  @!P3 ST.E.64 [R6.64], R58 ;  /* 0x0000003a0600b985 */ /* 0x0005e2000c101b0a */
[----:B------:R-:W-:-:S02]  /*168f0*/  ISETP.GE.AND P5, PT, R23, c[0x0][0x3c8], PT ;  /* 0x0000f20017007a0c */ /* 0x000fc40003fa6270 */
[----:B------:R-:W-:Y:S01]  /*16900*/  @!P2 LEA.HI.X R9, R20, R5, R36, 0x2, P0 ;  /* 0x000000051409a211 */ /* 0x000fe200000f1424 */
[----:B------:R4:W-:Y:S01]  /*16910*/  @!P4 ST.E.64 [R2.64], R70 ;  /* 0x000000460200c985 */ /* 0x0009e2000c101b0a */
[----:B------:R-:W-:-:S03]  /*16920*/  ISETP.GE.AND P4, PT, R24, c[0x0][0x3c8], PT ;  /* 0x0000f20018007a0c */ /* 0x000fc60003f86270 */
[----:B------:R-:W-:Y:S01]  /*16930*/  @!P2 ST.E.64 [R8.64], R84 ;  /* 0x000000540800a985 */ /* 0x000fe2000c101b0a */
[----:B------:R-:W-:Y:S02]  /*16940*/  ISETP.GE.AND P2, PT, R25, c[0x0][0x3c8], PT ;  /* 0x0000f20019007a0c */ /* 0x000fe40003f46270 */
[CC--:B--2---:R-:W-:Y:S02]  /*16950*/  @!P6 LEA R6, P0, R22.reuse, R0.reuse, 0x2 ;  /* 0x000000001606e211 */ /* 0x0c4fe400078010ff */
[C---:B----4-:R-:W-:Y:S02]  /*16960*/  @!P1 LEA R2, P3, R21.reuse, R0, 0x2 ;  /* 0x0000000015029211 */ /* 0x050fe400078610ff */
[-C--:B------:R-:W-:Y:S02]  /*16970*/  @!P6 LEA.HI.X R7, R22, R5.reuse, R39, 0x2, P0 ;  /* 0x000000051607e211 */ /* 0x080fe400000f1427 */
[----:B------:R-:W-:Y:S02]  /*16980*/  @!P1 LEA.HI.X R3, R21, R5, R37, 0x2, P3 ;  /* 0x0000000515039211 */ /* 0x000fe400018f1425 */
[----:B------:R-:W-:-:S03]  /*16990*/  ISETP.GE.AND P0, PT, R27, c[0x0][0x3c8], PT ;  /* 0x0000f2001b007a0c */ /* 0x000fc60003f06270 */
[----:B------:R2:W-:Y:S01]  /*169a0*/  @!P1 ST.E.64 [R2.64], R72 ;  /* 0x0000004802009985 */ /* 0x0005e2000c101b0a */
[----:B------:R-:W-:-:S03]  /*169b0*/  ISETP.GE.AND P1, PT, R26, c[0x0][0x3c8], PT ;  /* 0x0000f2001a007a0c */ /* 0x000fc60003f26270 */
[----:B------:R4:W-:Y:S01]  /*169c0*/  @!P6 ST.E.64 [R6.64], R74 ;  /* 0x0000004a0600e985 */ /* 0x0009e2000c101b0a */
[----:B------:R-:W-:-:S04]  /*169d0*/  @!P4 LEA R10, P6, R24, R0, 0x2 ;  /* 0x00000000180ac211 */ /* 0x000fc800078c10ff */
[----:B------:R-:W-:Y:S02]  /*169e0*/  @!P4 LEA.HI.X R11, R24, R5, R40, 0x2, P6 ;  /* 0x00000005180bc211 */ /* 0x000fe400030f1428 */
[----:B--2---:R-:W-:-:S04]  /*169f0*/  @!P5 LEA R2, P3, R23, R0, 0x2 ;  /* 0x000000001702d211 */ /* 0x004fc800078610ff */
[----:B------:R-:W-:Y:S02]  /*16a00*/  @!P5 LEA.HI.X R3, R23, R5, R38, 0x2, P3 ;  /* 0x000000051703d211 */ /* 0x000fe400018f1426 */
[----:B------:R-:W-:-:S03]  /*16a10*/  @!P2 LEA R8, P3, R25, R0, 0x2 ;  /* 0x000000001908a211 */ /* 0x000fc600078610ff */
[----:B------:R2:W-:Y:S01]  /*16a20*/  @!P5 ST.E.64 [R2.64], R76 ;  /* 0x0000004c0200d985 */ /* 0x0005e2000c101b0a */
        /* <DEDUP_REMOVED lines=9> */
.L_x_360:
[----:B------:R-:W-:Y:S05]  /*16ac0*/  BSYNC B0 ;  /* 0x0000000000007941 */ /* 0x000fea0003800000 */
.L_x_359:
[----:B------:R-:W-:Y:S05]  /*16ad0*/  BRA.DIV ~URZ, `(.L_x_361) ;  /* 0x000025b27f007947 */ /* 0x000fea000b800000 */
[----:B--2---:R2:W1:Y:S04]  /*16ae0*/  SHFL.IDX PT, R5, R14, 0x1, 0x1c1f ;  /* 0x003c1f000e057f89 */ /* 0x00446800000e0000 */
[----:B----4-:R2:W4:Y:S02]  /*16af0*/  SHFL.IDX PT, R0, R28, 0x1, 0x1c1f ;  /* 0x003c1f001c007f89 */ /* 0x01052400000e0000 */
.L_x_409:
[----:B------:R-:W-:-:S13]  /*16b00*/  ISETP.NE.AND P0, PT, R66, RZ, PT ;  /* 0x000000ff4200720c */ /* 0x000fda0003f05270 */
[----:B------:R-:W-:Y:S05]  /*16b10*/  @P0 BRA `(.L_x_356) ;  /* 0x00000fd000000947 */ /* 0x000fea0003800000 */
[----:B------:R-:W-:Y:S02]  /*16b20*/  ISETP.GE.AND P2, PT, R4, c[0x0][0x3c8], PT ;  /* 0x0000f20004007a0c */ /* 0x000fe40003f46270 */
[----:B------:R-:W-:Y:S02]  /*16b30*/  ISETP.GE.AND P1, PT, R13, c[0x0][0x3c8], PT ;  /* 0x0000f2000d007a0c */ /* 0x000fe40003f26270 */
[----:B------:R-:W-:Y:S02]  /*16b40*/  ISETP.GE.AND P0, PT, R12, c[0x0][0x3c8], PT ;  /* 0x0000f2000c007a0c */ /* 0x000fe40003f06270 */
[----:B------:R-:W-:Y:S02]  /*16b50*/  ISETP.GE.AND P5, PT, R15, c[0x0][0x3c8], PT ;  /* 0x0000f2000f007a0c */ /* 0x000fe40003fa6270 */
[----:B------:R-:W-:-:S05]  /*16b60*/  ISETP.GE.AND P6, PT, R16, c[0x0][0x3c8], PT ;  /* 0x0000f20010007a0c */ /* 0x000fca0003fc6270 */
[----:B----4-:R-:W-:Y:S02]  /*16b70*/  @!P2 IMAD.MOV.U32 R2, RZ, RZ, R0 ;  /* 0x000000ffff02a224 */ /* 0x010fe400078e0000 */
[----:B-1----:R-:W-:Y:S01]  /*16b80*/  @!P2 IMAD.MOV.U32 R3, RZ, RZ, R5 ;  /* 0x000000ffff03a224 */ /* 0x002fe200078e0005 */
[----:B------:R-:W-:-:S03]  /*16b90*/  @!P1 LEA R6, P4, R13, R0, 0x2 ;  /* 0x000000000d069211 */ /* 0x000fc600078810ff */
[----:B------:R-:W-:Y:S01]  /*16ba0*/  @!P2 IMAD.WIDE R8, R4, 0x4, R2 ;  /* 0x000000040408a825 */ /* 0x000fe200078e0202 */
[C---:B------:R-:W-:Y:S02]  /*16bb0*/  @!P0 LEA R2, P3, R12.reuse, R0, 0x2 ;  /* 0x000000000c028211 */ /* 0x040fe400078610ff */
[-C--:B------:R-:W-:Y:S02]  /*16bc0*/  @!P1 LEA.HI.X R7, R13, R5.reuse, R30, 0x2, P4 ;  /* 0x000000050d079211 */ /* 0x080fe400020f141e */
[----:B------:R-:W-:Y:S01]  /*16bd0*/  ISETP.GE.AND P4, PT, R17, c[0x0][0x3c8], PT ;  /* 0x0000f20011007a0c */ /* 0x000fe20003f86270 */
[----:B------:R1:W-:Y:S01]  /*16be0*/  @!P2 ST.E.64 [R8.64], R96 ;  /* 0x000000600800a985 */ /* 0x0003e2000c101b0a */
[----:B------:R-:W-:Y:S02]  /*16bf0*/  @!P0 LEA.HI.X R3, R12, R5, R29, 0x2, P3 ;  /* 0x000000050c038211 */ /* 0x000fe400018f141d */
[----:B------:R-:W-:Y:S01]  /*16c00*/  ISETP.GE.AND P3, PT, R18, c[0x0][0x3c8], PT ;  /* 0x0000f20012007a0c */ /* 0x000fe20003f66270 */
[----:B------:R4:W-:Y:S01]  /*16c10*/  @!P1 ST.E.64 [R6.64], R82 ;  /* 0x0000005206009985 */ /* 0x0009e2000c101b0a */
[----:B------:R-:W-:-:S02]  /*16c20*/  ISETP.GE.AND P2, PT, R19, c[0x0][0x3c8], PT ;  /* 0x0000f20013007a0c */ /* 0x000fc40003f46270 */
[CC--:B------:R-:W-:Y:S01]  /*16c30*/  @!P6 LEA R12, P1, R16.reuse, R0.reuse, 0x2 ;  /* 0x00000000100ce211 */ /* 0x0c0fe200078210ff */
[----:B------:R5:W-:Y:S01]  /*16c40*/  @!P0 ST.E.64 [R2.64], R64 ;  /* 0x0000004002008985 */ /* 0x000be2000c101b0a */
[CC--:B--2---:R-:W-:Y:S02]  /*16c50*/  @!P5 LEA R14, P0, R15.reuse, R0.reuse, 0x2 ;  /* 0x000000000f0ed211 */ /* 0x0c4fe400078010ff */
[-C--:B------:R-:W-:Y:S02]  /*16c60*/  @!P6 LEA.HI.X R13, R16, R5.reuse, R33, 0x2, P1 ;  /* 0x00000005100de211 */ /* 0x080fe400008f1421 */
[-C--:B------:R-:W-:Y:S02]  /*16c70*/  @!P5 LEA.HI.X R15, R15, R5.reuse, R31, 0x2, P0 ;  /* 0x000000050f0fd211 */ /* 0x080fe400000f141f */
[C---:B------:R-:W-:Y:S02]  /*16c80*/  @!P4 LEA R10, P0, R17.reuse, R0, 0x2 ;  /* 0x00000000110ac211 */ /* 0x040fe400078010ff */
[----:B------:R-:W-:Y:S01]  /*16c90*/  ISETP.GE.AND P1, PT, R20, c[0x0][0x3c8], PT ;  /* 0x0000f20014007a0c */ /* 0x000fe20003f26270 */
[----:B------:R2:W-:Y:S01]  /*16ca0*/  @!P5 ST.E.64 [R14.64], R108 ;  /* 0x0000006c0e00d985 */ /* 0x0005e2000c101b0a */
[----:B------:R-:W-:-:S02]  /*16cb0*/  @!P4 LEA.HI.X R11, R17, R5, R32, 0x2, P0 ;  /* 0x00000005110bc211 */ /* 0x000fc400000f1420 */
[----:B------:R-:W-:Y:S02]  /*16cc0*/  ISETP.GE.AND P6, PT, R21, c[0x0][0x3c8], PT ;  /* 0x0000f20015007a0c */ /* 0x000fe40003fc6270 */
[----:B------:R-:W-:Y:S02]  /*16cd0*/  ISETP.GE.AND P5, PT, R22, c[0x0][0x3c8], PT ;  /* 0x0000f20016007a0c */ /* 0x000fe40003fa6270 */
[----:B-1----:R-:W-:-:S04]  /*16ce0*/  @!P3 LEA R8, P0, R18, R0, 0x2 ;  /* 0x000000001208b211 */ /* 0x002fc800078010ff */
[----:B------:R-:W-:Y:S02]  /*16cf0*/  @!P3 LEA.HI.X R9, R18, R5, R34, 0x2, P0 ;  /* 0x000000051209b211 */ /* 0x000fe400000f1422 */
[----:B----4-:R-:W-:-:S04]  /*16d00*/  @!P2 LEA R6, P0, R19, R0, 0x2 ;  /* 0x000000001306a211 */ /* 0x010fc800078010ff */
[----:B------:R-:W-:Y:S02]  /*16d10*/  @!P2 LEA.HI.X R7, R19, R5, R35, 0x2, P0 ;  /* 0x000000051307a211 */ /* 0x000fe400000f1423 */
[----:B-----5:R-:W-:-:S04]  /*16d20*/  @!P1 LEA R2, P0, R20, R0, 0x2 ;  /* 0x0000000014029211 */ /* 0x020fc800078010ff */
[----:B------:R-:W-:Y:S02]  /*16d30*/  @!P1 LEA.HI.X R3, R20, R5, R36, 0x2, P0 ;  /* 0x0000000514039211 */ /* 0x000fe400000f1424 */
[----:B------:R-:W-:-:S13]  /*16d40*/  ISETP.GE.AND P0, PT, R16, c[0x0][0x3c8], PT ;  /* 0x0000f20010007a0c */ /* 0x000fda0003f06270 */
[----:B------:R1:W-:Y:S01]  /*16d50*/  @!P0 ST.E.64 [R12.64], R104 ;  /* 0x000000680c008985 */ /* 0x0003e2000c101b0a */
[----:B--2---:R-:W-:-:S03]  /*16d60*/  @!P6 LEA R14, P0, R21, R0, 0x2 ;  /* 0x00000000150ee211 */ /* 0x004fc600078010ff */
[----:B------:R2:W-:Y:S01]  /*16d70*/  @!P4 ST.E.64 [R10.64], R100 ;  /* 0x000000640a00c985 */ /* 0x0005e2000c101b0a */
[----:B------:R-:W-:Y:S02]  /*16d80*/  ISETP.GE.AND P4, PT, R23, c[0x0][0x3c8], PT ;  /* 0x0000f20017007a0c */ /* 0x000fe40003f86270 */
[----:B------:R-:W-:Y:S01]  /*16d90*/  @!P6 LEA.HI.X R15, R21, R5, R37, 0x2, P0 ;  /* 0x00000005150fe211 */ /* 0x000fe200000f1425 */
[----:B------:R4:W-:Y:S01]  /*16da0*/  @!P3 ST.E.64 [R8.64], R94 ;  /* 0x0000005e0800b985 */ /* 0x0009e2000c101b0a */
[----:B------:R-:W-:-:S03]  /*16db0*/  ISETP.GE.AND P3, PT, R24, c[0x0][0x3c8], PT ;  /* 0x0000f20018007a0c */ /* 0x000fc60003f66270 */
[----:B------:R5:W-:Y:S01]  /*16dc0*/  @!P2 ST.E.64 [R6.64], R86 ;  /* 0x000000560600a985 */ /* 0x000be2000c101b0a */
[----:B------:R-:W-:-:S03]  /*16dd0*/  ISETP.GE.AND P2, PT, R25, c[0x0][0x3c8], PT ;  /* 0x0000f20019007a0c */ /* 0x000fc60003f46270 */
[----:B------:R3:W-:Y:S04]  /*16de0*/  @!P1 ST.E.64 [R2.64], R60 ;  /* 0x0000003c02009985 */ /* 0x0007e8000c101b0a */
[----:B------:R3:W-:Y:S01]  /*16df0*/  @!P6 ST.E.64 [R14.64], R106 ;  /* 0x0000006a0e00e985 */ /* 0x0007e2000c101b0a */
[CC--:B-1----:R-:W-:Y:S02]  /*16e00*/  @!P5 LEA R12, P1, R22.reuse, R0.reuse, 0x2 ;  /* 0x00000000160cd211 */ /* 0x0c2fe400078210ff */
[----:B--2---:R-:W-:Y:S02]  /*16e10*/  @!P4 LEA R10, P0, R23, R0, 0x2 ;  /* 0x00000000170ac211 */ /* 0x004fe400078010ff */
[----:B------:R-:W-:Y:S02]  /*16e20*/  @!P5 LEA.HI.X R13, R22, R5, R39, 0x2, P1 ;  /* 0x00000005160dd211 */ /* 0x000fe400008f1427 */
[----:B------:R-:W-:-:S02]  /*16e30*/  ISETP.GE.AND P1, PT, R26, c[0x0][0x3c8], PT ;  /* 0x0000f2001a007a0c */ /* 0x000fc40003f26270 */
[----:B------:R-:W-:Y:S01]  /*16e40*/  @!P4 LEA.HI.X R11, R23, R5, R38, 0x2, P0 ;  /* 0x00000005170bc211 */ /* 0x000fe200000f1426 */
[----:B------:R1:W-:Y:S01]  /*16e50*/  @!P5 ST.E.64 [R12.64], R102 ;  /* 0x000000660c00d985 */ /* 0x0003e2000c101b0a */
[----:B----4-:R-:W-:-:S03]  /*16e60*/  @!P3 LEA R8, P0, R24, R0, 0x2 ;  /* 0x000000001808b211 */ /* 0x010fc600078010ff */
[----:B------:R1:W-:Y:S01]  /*16e70*/  @!P4 ST.E.64 [R10.64], R98 ;  /* 0x000000620a00c985 */ /* 0x0003e2000c101b0a */
[----:B------:R-:W-:Y:S02]  /*16e80*/  @!P3 LEA.HI.X R9, R24, R5, R40, 0x2, P0 ;  /* 0x000000051809b211 */ /* 0x000fe400000f1428 */
[----:B-----5:R-:W-:-:S03]  /*16e90*/  @!P2 LEA R6, P0, R25, R0, 0x2 ;  /* 0x000000001906a211 */ /* 0x020fc600078010ff */
[----:B------:R1:W-:Y:S01]  /*16ea0*/  @!P3 ST.E.64 [R8.64], R90 ;  /* 0x0000005a0800b985 */ /* 0x0003e2000c101b0a */
[----:B------:R-:W-:Y:S02]  /*16eb0*/  @!P2 LEA.HI.X R7, R25, R5, R41, 0x2, P0 ;  /* 0x000000051907a211 */ /* 0x000fe400000f1429 */
[----:B---3--:R-:W-:-:S03]  /*16ec0*/  @!P1 LEA R2, P0, R26, R0, 0x2 ;  /* 0x000000001a029211 */ /* 0x008fc600078010ff */
[----:B------:R1:W-:Y:S01]  /*16ed0*/  @!P2 ST.E.64 [R6.64], R78 ;  /* 0x0000004e0600a985 */ /* 0x0003e2000c101b0a */
[----:B------:R-:W-:Y:S02]  /*16ee0*/  @!P1 LEA.HI.X R3, R26, R5, R42, 0x2, P0 ;  /* 0x000000051a039211 */ /* 0x000fe400000f142a */
[----:B------:R-:W-:-:S03]  /*16ef0*/  ISETP.GE.AND P0, PT, R27, c[0x0][0x3c8], PT ;  /* 0x0000f2001b007a0c */ /* 0x000fc60003f06270 */
[----:B------:R1:W-:Y:S10]  /*16f00*/  @!P1 ST.E.64 [R2.64], R62 ;  /* 0x0000003e02009985 */ /* 0x0003f4000c101b0a */
[----:B------:R-:W-:Y:S05]  /*16f10*/  @P0 BRA `(.L_x_356) ;  /* 0x00000bd000000947 */ /* 0x000fea0003800000 */
[----:B-1----:R-:W-:-:S04]  /*16f20*/  LEA R2, P0, R27, R0, 0x2 ;  /* 0x000000001b027211 */ /* 0x002fc800078010ff */
[----:B------:R-:W-:-:S05]  /*16f30*/  LEA.HI.X R3, R27, R5, R43, 0x2, P0 ;  /* 0x000000051b037211 */ /* 0x000fca00000f142b */
[----:B------:R1:W-:Y:S01]  /*16f40*/  ST.E.64 [R2.64], R46 ;  /* 0x0000002e02007985 */ /* 0x0003e2000c101b0a */
[----:B------:R-:W-:Y:S05]  /*16f50*/  BRA `(.L_x_356) ;  /* 0x00000b9000007947 */ /* 0x000fea0003800000 */
.L_x_341:
        /* <DEDUP_REMOVED lines=18> */
[----:B------:R2:W4:Y:S04]  /*17080*/  LDG.E R0, [R4.64] ;  /* 0x0000000a04007981 */ /* 0x000528000c1e1900 */
[----:B--23--:R-:W4:Y:S02]  /*17090*/  LDG.E R4, [R4.64+0x4] ;  /* 0x0000040a04047981 */ /* 0x00cf24000c1e1900 */
[----:B----45:R-:W-:Y:S02]  /*170a0*/  IADD3 R19, -R0, R4, RZ ;  /* 0x0000000400137210 */ /* 0x030fe40007ffe1ff */
.L_x_362:
[----:B---3--:R-:W2:Y:S01]  /*170b0*/  S2R R3, SR_TID.X ;  /* 0x0000000000037919 */ /* 0x008ea20000002100 */
[----:B------:R-:W-:Y:S01]  /*170c0*/  BSSY B0, `(.L_x_363) ;  /* 0x0000038000007945 */ /* 0x000fe20003800000 */
[----:B------:R-:W-:Y:S02]  /*170d0*/  SEL R15, R6, RZ, !P2 ;  /* 0x000000ff060f7207 */ /* 0x000fe40005000000 */
[----:B------:R-:W-:-:S02]  /*170e0*/  SEL R20, R9, RZ, !P2 ;  /* 0x000000ff09147207 */ /* 0x000fc40005000000 */
[----:B-----5:R-:W-:Y:S02]  /*170f0*/  SHF.R.S32.HI R17, RZ, 0x1f, R7 ;  /* 0x0000001fff117819 */ /* 0x020fe40000011407 */
[----:B--2---:R-:W-:-:S13]  /*17100*/  ISETP.GT.AND P0, PT, R3, 0x7f, PT ;  /* 0x0000007f0300780c */ /* 0x004fda0003f04270 */
        /* <DEDUP_REMOVED lines=9> */
[----:B------:R-:W-:Y:S02]  /*171a0*/  ISETP.GT.AND P2, PT, R18, 0x1, PT ;  /* 0x000000011200780c */ /* 0x000fe40003f44270 */
[----:B------:R-:W-:Y:S02]  /*171b0*/  MOV R6, R14 ;  /* 0x0000000e00067202 */ /* 0x000fe40000000f00 */
[----:B------:R-:W-:-:S04]  /*171c0*/  SEL R0, R0, 0x328, P2 ;  /* 0x0000032800007807 */ /* 0x000fc80001000000 */
[----:B------:R4:W5:Y:S08]  /*171d0*/  LDC.64 R8, c[0x0][R0+0x170] ;  /* 0x00005c0000087b82 */ /* 0x0009700000000a00 */
[----:B------:R4:W2:Y:S08]  /*171e0*/  LDC.64 R4, c[0x0][R0+0x168] ;  /* 0x00005a0000047b82 */ /* 0x0008b00000000a00 */
[----:B------:R4:W1:Y:S08]  /*171f0*/  LDC.64 R10, c[0x0][R0+0x178] ;  /* 0x00005e00000a7b82 */ /* 0x0008700000000a00 */
[----:B------:R4:W1:Y:S02]  /*17200*/  LDC.64 R12, c[0x0][R0+0x160] ;  /* 0x00005800000c7b82 */ /* 0x0008640000000a00 */
[----:B----4-:R-:W-:-:S05]  /*17210*/  IMAD.MOV.U32 R0, RZ, RZ, c[0x0][0x4e8] ;  /* 0x00013a00ff007624 */ /* 0x010fca00078e00ff */
[----:B------:R-:W-:Y:S01]  /*17220*/  ISETP.NE.AND P0, PT, R0, 0x1, PT ;  /* 0x000000010000780c */ /* 0x000fe20003f05270 */
[----:B-----5:R-:W-:-:S12]  /*17230*/  IMAD R0, R9, R15, RZ ;  /* 0x0000000f09007224 */ /* 0x020fd800078e02ff */
[----:B------:R-:W-:-:S05]  /*17240*/  @P0 IMAD.HI.U32 R16, R14, c[0x0][0x4ec], RZ ;  /* 0x00013b000e100a27 */ /* 0x000fca00078e00ff */
[----:B------:R-:W-:Y:S01]  /*17250*/  @P0 SHF.R.U32.HI R6, RZ, c[0x0][0x4f0], R16 ;  /* 0x00013c00ff060a19 */ /* 0x000fe20000011610 */
[-C--:B--2---:R-:W-:Y:S02]  /*17260*/  IMAD R9, R5, R2.reuse, RZ ;  /* 0x0000000205097224 */ /* 0x084fe400078e02ff */
[----:B------:R-:W-:-:S04]  /*17270*/  IMAD.WIDE.U32 R4, R4, R2, RZ ;  /* 0x0000000204047225 */ /* 0x000fc800078e00ff */
[----:B------:R-:W-:-:S04]  /*17280*/  IMAD.WIDE.U32 R2, R8, R15, RZ ;  /* 0x0000000f08027225 */ /* 0x000fc800078e00ff */
[----:B------:R-:W-:Y:S01]  /*17290*/  IMAD R8, R8, R20, R0 ;  /* 0x0000001408087224 */ /* 0x000fe200078e0200 */
[----:B---3--:R-:W-:Y:S01]  /*172a0*/  SEL R0, R21, RZ, P2 ;  /* 0x000000ff15007207 */ /* 0x008fe20001000000 */
[----:B------:R-:W-:Y:S01]  /*172b0*/  IMAD.IADD R9, R5, 0x1, R9 ;  /* 0x0000000105097824 */ /* 0x000fe200078e0209 */
[----:B------:R-:W-:Y:S01]  /*172c0*/  IADD3 R16, P1, P0, R2, R4, R7 ;  /* 0x0000000402107210 */ /* 0x000fe2000783e007 */
[----:B------:R-:W-:Y:S01]  /*172d0*/  IMAD.MOV R4, RZ, RZ, -R6 ;  /* 0x000000ffff047224 */ /* 0x000fe200078e0a06 */
[----:B------:R-:W-:Y:S01]  /*172e0*/  IADD3 R5, R3, R8, RZ ;  /* 0x0000000803057210 */ /* 0x000fe20007ffe0ff */
[----:B-1----:R-:W-:-:S03]  /*172f0*/  IMAD.WIDE.U32 R2, R10, R0, RZ ;  /* 0x000000000a027225 */ /* 0x002fc600078e00ff */
[----:B------:R-:W-:Y:S01]  /*17300*/  IADD3.X R9, R5, R9, R17, P1, P0 ;  /* 0x0000000905097210 */ /* 0x000fe20000fe0411 */
[----:B------:R-:W-:Y:S01]  /*17310*/  IMAD R8, R11, R0, RZ ;  /* 0x000000000b087224 */ /* 0x000fe200078e02ff */
[----:B------:R-:W-:Y:S01]  /*17320*/  IADD3 R2, P1, P0, R6, R16, R2 ;  /* 0x0000001006027210 */ /* 0x000fe2000783e002 */
[----:B------:R-:W-:Y:S01]  /*17330*/  IMAD R0, R4, c[0x0][0x4e8], R14 ;  /* 0x00013a0004007a24 */ /* 0x000fe200078e020e */
[----:B------:R-:W-:Y:S02]  /*17340*/  SHF.R.S32.HI R6, RZ, 0x1f, R6 ;  /* 0x0000001fff067819 */ /* 0x000fe40000011406 */
[----:B------:R-:W-:Y:S01]  /*17350*/  IADD3 R3, R3, R8, RZ ;  /* 0x0000000803037210 */ /* 0x000fe20007ffe0ff */
[----:B------:R-:W-:Y:S01]  /*17360*/  IMAD R4, R13, R0, RZ ;  /* 0x000000000d047224 */ /* 0x000fe200078e02ff */
[----:B------:R-:W-:Y:S01]  /*17370*/  SHF.R.S32.HI R5, RZ, 0x1f, R0 ;  /* 0x0000001fff057819 */ /* 0x000fe20000011400 */
[----:B------:R-:W-:Y:S01]  /*17380*/  IMAD.MOV.U32 R8, RZ, RZ, c[0x0][0x4a8] ;  /* 0x00012a00ff087624 */ /* 0x000fe200078e00ff */
[----:B------:R-:W-:-:S02]  /*17390*/  IADD3.X R3, R6, R9, R3, P1, P0 ;  /* 0x0000000906037210 */ /* 0x000fc40000fe0403 */
[----:B------:R-:W-:Y:S01]  /*173a0*/  MOV R6, c[0x0][0x4ac] ;  /* 0x00012b0000067a02 */ /* 0x000fe20000000f00 */
[----:B------:R-:W-:Y:S01]  /*173b0*/  IMAD R4, R12, R5, R4 ;  /* 0x000000050c047224 */ /* 0x000fe200078e0204 */
[----:B------:R-:W-:Y:S01]  /*173c0*/  SEL R5, R8, c[0x0][0x450], P2 ;  /* 0x0001140008057a07 */ /* 0x000fe20001000000 */
[----:B------:R-:W-:Y:S01]  /*173d0*/  IMAD.WIDE.U32 R2, R12, R0, R2 ;  /* 0x000000000c027225 */ /* 0x000fe200078e0002 */
[----:B------:R-:W-:-:S03]  /*173e0*/  SEL R6, R6, c[0x0][0x454], P2 ;  /* 0x0001150006067a07 */ /* 0x000fc60001000000 */
[----:B------:R-:W-:Y:S01]  /*173f0*/  IMAD.IADD R0, R3, 0x1, R4 ;  /* 0x0000000103007824 */ /* 0x000fe200078e0204 */
[----:B------:R-:W-:-:S04]  /*17400*/  LEA R4, P0, R2, R5, 0x2 ;  /* 0x0000000502047211 */ /* 0x000fc800078010ff */
[----:B------:R-:W-:Y:S02]  /*17410*/  LEA.HI.X R5, R2, R6, R0, 0x2, P0 ;  /* 0x0000000602057211 */ /* 0x000fe400000f1400 */
[----:B------:R-:W-:-:S05]  /*17420*/  MOV R0, 0xff800000 ;  /* 0xff80000000007802 */ /* 0x000fca0000000f00 */
[----:B------:R1:W-:Y:S02]  /*17430*/  STG.E [R4.64], R0 ;  /* 0x0000000004007986 */ /* 0x0003e4000c10190a */
.L_x_364:
[----:B------:R-:W-:Y:S05]  /*17440*/  BSYNC B0 ;  /* 0x0000000000007941 */ /* 0x000fea0003800000 */
.L_x_363:
        /* <DEDUP_REMOVED lines=8> */
[----:B-1----:R-:W-:-:S04]  /*174d0*/  SHF.R.S32.HI R4, RZ, 0x1f, R3 ;  /* 0x0000001fff047819 */ /* 0x002fc80000011403 */
[----:B------:R-:W-:-:S04]  /*174e0*/  LEA.HI R4, R4, R3, RZ, 0x3 ;  /* 0x0000000304047211 */ /* 0x000fc800078f18ff */
[----:B------:R-:W-:-:S04]  /*174f0*/  LOP3.LUT R4, R4, 0xfffffff8, RZ, 0xc0, !PT ;  /* 0xfffffff804047812 */ /* 0x000fc800078ec0ff */
[----:B------:R-:W-:Y:S01]  /*17500*/  IADD3 R4, -R4, R3, RZ ;  /* 0x0000000304047210 */ /* 0x000fe20007ffe1ff */
[----:B------:R-:W-:-:S03]  /*17510*/  IMAD.WIDE.U32 R2, R7, c[0x0][0x3a0], RZ ;  /* 0x0000e80007027a25 */ /* 0x000fc600078e00ff */
[----:B------:R-:W-:Y:S02]  /*17520*/  LEA R4, R4, R229, 0x5 ;  /* 0x000000e504047211 */ /* 0x000fe400078e28ff */
[----:B--2---:R-:W-:Y:S01]  /*17530*/  MOV R8, R0 ;  /* 0x0000000000087202 */ /* 0x004fe20000000f00 */
[----:B------:R-:W-:-:S03]  /*17540*/  IMAD R0, R17, c[0x0][0x3a0], RZ ;  /* 0x0000e80011007a24 */ /* 0x000fc600078e02ff */
[C---:B------:R-:W-:Y:S01]  /*17550*/  LEA R4, R8.reuse, R4, 0x7 ;  /* 0x0000000408047211 */ /* 0x040fe200078e38ff */
[----:B------:R-:W-:Y:S01]  /*17560*/  IMAD R0, R7, c[0x0][0x3a4], R0 ;  /* 0x0000e90007007a24 */ /* 0x000fe200078e0200 */
[----:B------:R-:W-:Y:S01]  /*17570*/  LEA R8, R8, R229, 0x7 ;  /* 0x000000e508087211 */ /* 0x000fe200078e38ff */
[----:B------:R-:W-:Y:S02]  /*17580*/  IMAD R7, R15, c[0x0][0x3f4], R5 ;  /* 0x0000fd000f077a24 */ /* 0x000fe400078e0205 */
[----:B------:R-:W-:Y:S01]  /*17590*/  IMAD.IADD R3, R3, 0x1, R0 ;  /* 0x0000000103037824 */ /* 0x000fe200078e0200 */
[----:B------:R-:W-:Y:S01]  /*175a0*/  MOV R0, R4 ;  /* 0x0000000400007202 */ /* 0x000fe20000000f00 */
[----:B------:R-:W-:-:S04]  /*175b0*/  @P0 IMAD.HI.U32 R6, R4, c[0x0][0x4ec], RZ ;  /* 0x00013b0004060a27 */ /* 0x000fc800078e00ff */
[----:B---3--:R-:W-:Y:S01]  /*175c0*/  IMAD.WIDE.U32 R2, R9, c[0x0][0x3e8], R2 ;  /* 0x0000fa0009027a25 */ /* 0x008fe200078e0002 */
[----:B------:R-:W-:-:S03]  /*175d0*/  @P0 SHF.R.U32.HI R0, RZ, c[0x0][0x4f0], R6 ;  /* 0x00013c00ff000a19 */ /* 0x000fc60000011606 */
[----:B------:R-:W-:Y:S01]  /*175e0*/  IMAD R3, R9, c[0x0][0x3ec], R3 ;  /* 0x0000fb0009037a24 */ /* 0x000fe200078e0203 */
[----:B------:R-:W-:Y:S02]  /*175f0*/  SHF.R.S32.HI R6, RZ, 0x1f, R0 ;  /* 0x0000001fff067819 */ /* 0x000fe40000011400 */
[----:B------:R-:W-:Y:S01]  /*17600*/  IADD3 R5, -R0, RZ, RZ ;  /* 0x000000ff00057210 */ /* 0x000fe20007ffe1ff */
[----:B------:R-:W-:-:S04]  /*17610*/  IMAD.WIDE.U32 R2, R15, c[0x0][0x3f0], R2 ;  /* 0x0000fc000f027a25 */ /* 0x000fc800078e0002 */
[----:B------:R-:W-:Y:S02]  /*17620*/  IMAD R6, R6, c[0x0][0x3e0], RZ ;  /* 0x0000f80006067a24 */ /* 0x000fe400078e02ff */
[----:B------:R-:W-:Y:S02]  /*17630*/  IMAD.IADD R3, R3, 0x1, R7 ;  /* 0x0000000103037824 */ /* 0x000fe400078e0207 */
        /* <DEDUP_REMOVED lines=13> */
.L_x_410:
[----:B------:R-:W-:Y:S05]  /*17710*/  BRA.DIV ~URZ, `(.L_x_366) ;  /* 0x00001aa27f007947 */ /* 0x000fea000b800000 */
[----:B------:R3:W4:Y:S02]  /*17720*/  SHFL.IDX PT, R0, R10, RZ, 0x181f ;  /* 0x00181fff0a007589 */ /* 0x00072400000e0000 */
.L_x_411:
[----:B------:R-:W-:Y:S01]  /*17730*/  IMAD R7, R19, c[0x0][0x4e8], RZ ;  /* 0x00013a0013077a24 */ /* 0x000fe200078e02ff */
[----:B------:R-:W-:Y:S04]  /*17740*/  BSSY B0, `(.L_x_367) ;  /* 0x000000b000007945 */ /* 0x000fe80003800000 */
[----:B------:R-:W-:-:S13]  /*17750*/  ISETP.GE.AND P0, PT, R8, R7, PT ;  /* 0x000000070800720c */ /* 0x000fda0003f06270 */
[----:B------:R-:W-:Y:S05]  /*17760*/  @P0 BRA `(.L_x_368) ;  /* 0x0000008000000947 */ /* 0x000fea0003800000 */
[----:B------:R-:W-:Y:S02]  /*17770*/  ISETP.GE.AND P1, PT, R28, c[0x0][0x3c8], PT ;  /* 0x0000f2001c007a0c */ /* 0x000fe40003f26270 */
[----:B------:R-:W-:-:S11]  /*17780*/  ISETP.GE.AND P0, PT, R209, c[0x0][0x3c8], PT ;  /* 0x0000f200d1007a0c */ /* 0x000fd60003f06270 */
[CC--:B----4-:R-:W-:Y:S02]  /*17790*/  @!P1 LEA R4, P3, R28.reuse, R0.reuse, 0x1 ;  /* 0x000000001c049211 */ /* 0x0d0fe400078608ff */
[C---:B------:R-:W-:Y:S02]  /*177a0*/  @!P0 LEA R2, P2, R209.reuse, R0, 0x1 ;  /* 0x00000000d1028211 */ /* 0x040fe400078408ff */
[-C--:B--2---:R-:W-:Y:S02]  /*177b0*/  @!P1 LEA.HI.X R5, R28, R11.reuse, R29, 0x1, P3 ;  /* 0x0000000b1c059211 */ /* 0x084fe400018f0c1d */
[----:B------:R-:W-:-:S03]  /*177c0*/  @!P0 LEA.HI.X R3, R209, R11, R30, 0x1, P2 ;  /* 0x0000000bd1038211 */ /* 0x000fc600010f0c1e */
[----:B------:R2:W-:Y:S04]  /*177d0*/  @!P1 ST.E.128 [R4.64], RZ ;  /* 0x000000ff04009985 */ /* 0x0005e8000c101d0a */
[----:B------:R2:W-:Y:S02]  /*177e0*/  @!P0 ST.E.128 [R2.64], RZ ;  /* 0x000000ff02008985 */ /* 0x0005e4000c101d0a */
.L_x_368:
[----:B------:R-:W-:Y:S05]  /*177f0*/  BSYNC B0 ;  /* 0x0000000000007941 */ /* 0x000fea0003800000 */
.L_x_367:
[----:B------:R-:W-:Y:S05]  /*17800*/  BRA.DIV ~URZ, `(.L_x_369) ;  /* 0x00001a127f007947 */ /* 0x000fea000b800000 */
[----:B--2---:R2:W1:Y:S04]  /*17810*/  SHFL.IDX PT, R11, R6, 0x1, 0x181f ;  /* 0x00381f00060b7f89 */ /* 0x00446800000e0000 */
[----:B----4-:R2:W4:Y:S02]  /*17820*/  SHFL.IDX PT, R0, R10, 0x1, 0x181f ;  /* 0x00381f000a007f89 */ /* 0x01052400000e0000 */
.L_x_412:
[----:B------:R-:W-:Y:S01]  /*17830*/  IADD3 R2, R8, 0x20, RZ ;  /* 0x0000002008027810 */ /* 0x000fe20007ffe0ff */
[----:B------:R-:W-:Y:S03]  /*17840*/  BSSY B0, `(.L_x_370) ;  /* 0x000000b000007945 */ /* 0x000fe60003800000 */
[----:B------:R-:W-:-:S13]  /*17850*/  ISETP.GE.AND P0, PT, R2, R7, PT ;  /* 0x000000070200720c */ /* 0x000fda0003f06270 */
[----:B------:R-:W-:Y:S05]  /*17860*/  @P0 BRA `(.L_x_371) ;  /* 0x0000008000000947 */ /* 0x000fea0003800000 */
[----:B------:R-:W-:Y:S02]  /*17870*/  ISETP.GE.AND P1, PT, R28, c[0x0][0x3c8], PT ;  /* 0x0000f2001c007a0c */ /* 0x000fe40003f26270 */
[----:B------:R-:W-:-:S11]  /*17880*/  ISETP.GE.AND P0, PT, R209, c[0x0][0x3c8], PT ;  /* 0x0000f200d1007a0c */ /* 0x000fd60003f06270 */
[CC--:B----4-:R-:W-:Y:S02]  /*17890*/  @!P1 LEA R4, P3, R28.reuse, R0.reuse, 0x1 ;  /* 0x000000001c049211 */ /* 0x0d0fe400078608ff */
[C---:B------:R-:W-:Y:S02]  /*178a0*/  @!P0 LEA R2, P2, R209.reuse, R0, 0x1 ;  /* 0x00000000d1028211 */ /* 0x040fe400078408ff */
[-C--:B-1----:R-:W-:Y:S02]  /*178b0*/  @!P1 LEA.HI.X R5, R28, R11.reuse, R29, 0x1, P3 ;  /* 0x0000000b1c059211 */ /* 0x082fe400018f0c1d */
[----:B------:R-:W-:-:S03]  /*178c0*/  @!P0 LEA.HI.X R3, R209, R11, R30, 0x1, P2 ;  /* 0x0000000bd1038211 */ /* 0x000fc600010f0c1e */
[----:B------:R1:W-:Y:S04]  /*178d0*/  @!P1 ST.E.128 [R4.64], RZ ;  /* 0x000000ff04009985 */ /* 0x0003e8000c101d0a */
[----:B------:R1:W-:Y:S02]  /*178e0*/  @!P0 ST.E.128 [R2.64], RZ ;  /* 0x000000ff02008985 */ /* 0x0003e4000c101d0a */
.L_x_371:
[----:B------:R-:W-:Y:S05]  /*178f0*/  BSYNC B0 ;  /* 0x0000000000007941 */ /* 0x000fea0003800000 */
.L_x_370:
[----:B------:R-:W-:Y:S05]  /*17900*/  BRA.DIV ~URZ, `(.L_x_372) ;  /* 0x000019d27f007947 */ /* 0x000fea000b800000 */
[----:B-1----:R1:W2:Y:S02]  /*17910*/  SHFL.IDX PT, R11, R6, 0x2, 0x181f ;  /* 0x00581f00060b7f89 */ /* 0x0022a400000e0000 */
.L_x_413:
[----:B------:R-:W-:Y:S05]  /*17920*/  BRA.DIV ~URZ, `(.L_x_373) ;  /* 0x00001a227f007947 */ /* 0x000fea000b800000 */
[----:B----4-:R4:W1:Y:S02]  /*17930*/  SHFL.IDX PT, R0, R10, 0x2, 0x181f ;  /* 0x00581f000a007f89 */ /* 0x01086400000e0000 */
.L_x_414:
[----:B------:R-:W-:Y:S01]  /*17940*/  IADD3 R2, R8, 0x40, RZ ;  /* 0x0000004008027810 */ /* 0x000fe20007ffe0ff */
[----:B------:R-:W-:Y:S03]  /*17950*/  BSSY B0, `(.L_x_374) ;  /* 0x000000b000007945 */ /* 0x000fe60003800000 */
[----:B------:R-:W-:-:S13]  /*17960*/  ISETP.GE.AND P0, PT, R2, R7, PT ;  /* 0x000000070200720c */ /* 0x000fda0003f06270 */
[----:B------:R-:W-:Y:S05]  /*17970*/  @P0 BRA `(.L_x_375) ;  /* 0x0000008000000947 */ /* 0x000fea0003800000 */
[----:B------:R-:W-:Y:S02]  /*17980*/  ISETP.GE.AND P1, PT, R28, c[0x0][0x3c8], PT ;  /* 0x0000f2001c007a0c */ /* 0x000fe40003f26270 */
[----:B------:R-:W-:-:S11]  /*17990*/  ISETP.GE.AND P0, PT, R209, c[0x0][0x3c8], PT ;  /* 0x0000f200d1007a0c */ /* 0x000fd60003f06270 */
[CC--:B-1----:R-:W-:Y:S02]  /*179a0*/  @!P1 LEA R4, P3, R28.reuse, R0.reuse, 0x1 ;  /* 0x000000001c049211 */ /* 0x0c2fe400078608ff */
[C---:B------:R-:W-:Y:S02]  /*179b0*/  @!P0 LEA R2, P2, R209.reuse, R0, 0x1 ;  /* 0x00000000d1028211 */ /* 0x040fe400078408ff */
[-C--:B--2---:R-:W-:Y:S02]  /*179c0*/  @!P1 LEA.HI.X R5, R28, R11.reuse, R29, 0x1, P3 ;  /* 0x0000000b1c059211 */ /* 0x084fe400018f0c1d */
[----:B------:R-:W-:-:S03]  /*179d0*/  @!P0 LEA.HI.X R3, R209, R11, R30, 0x1, P2 ;  /* 0x0000000bd1038211 */ /* 0x000fc600010f0c1e */
[----:B------:R1:W-:Y:S04]  /*179e0*/  @!P1 ST.E.128 [R4.64], RZ ;  /* 0x000000ff04009985 */ /* 0x0003e8000c101d0a */
[----:B------:R1:W-:Y:S02]  /*179f0*/  @!P0 ST.E.128 [R2.64], RZ ;  /* 0x000000ff02008985 */ /* 0x0003e4000c101d0a */
.L_x_375:
[----:B------:R-:W-:Y:S05]  /*17a00*/  BSYNC B0 ;  /* 0x0000000000007941 */ /* 0x000fea0003800000 */
.L_x_374:
[----:B------:R-:W-:Y:S05]  /*17a10*/  BRA.DIV ~URZ, `(.L_x_376) ;  /* 0x000019927f007947 */ /* 0x000fea000b800000 */
[----:B-12---:R-:W1:Y:S04]  /*17a20*/  SHFL.IDX PT, R6, R6, 0x3, 0x181f ;  /* 0x00781f0006067f89 */ /* 0x006e6800000e0000 */
[----:B------:R2:W3:Y:S02]  /*17a30*/  SHFL.IDX PT, R0, R10, 0x3, 0x181f ;  /* 0x00781f000a007f89 */ /* 0x0004e400000e0000 */
.L_x_415:
[----:B------:R-:W-:-:S04]  /*17a40*/  IADD3 R2, R8, 0x60, RZ ;  /* 0x0000006008027810 */ /* 0x000fc80007ffe0ff */
[----:B------:R-:W-:-:S13]  /*17a50*/  ISETP.GE.AND P0, PT, R2, R7, PT ;  /* 0x000000070200720c */ /* 0x000fda0003f06270 */
[----:B------:R-:W-:Y:S05]  /*17a60*/  @P0 BRA `(.L_x_356) ;  /* 0x0000008000000947 */ /* 0x000fea0003800000 */
[----:B------:R-:W-:Y:S02]  /*17a70*/  ISETP.GE.AND P1, PT, R28, c[0x0][0x3c8], PT ;  /* 0x0000f2001c007a0c */ /* 0x000fe40003f26270 */
[----:B------:R-:W-:-:S11]  /*17a80*/  ISETP.GE.AND P0, PT, R209, c[0x0][0x3c8], PT ;  /* 0x0000f200d1007a0c */ /* 0x000fd60003f06270 */
[CC--:B---3--:R-:W-:Y:S02]  /*17a90*/  @!P1 LEA R4, P3, R28.reuse, R0.reuse, 0x1 ;  /* 0x000000001c049211 */ /* 0x0c8fe400078608ff */
[C---:B------:R-:W-:Y:S02]  /*17aa0*/  @!P0 LEA R2, P2, R209.reuse, R0, 0x1 ;  /* 0x00000000d1028211 */ /* 0x040fe400078408ff */
[-C--:B-1----:R-:W-:Y:S02]  /*17ab0*/  @!P1 LEA.HI.X R5, R28, R6.reuse, R29, 0x1, P3 ;  /* 0x000000061c059211 */ /* 0x082fe400018f0c1d */
[----:B------:R-:W-:-:S03]  /*17ac0*/  @!P0 LEA.HI.X R3, R209, R6, R30, 0x1, P2 ;  /* 0x00000006d1038211 */ /* 0x000fc600010f0c1e */
[----:B------:R1:W-:Y:S04]  /*17ad0*/  @!P1 ST.E.128 [R4.64], RZ ;  /* 0x000000ff04009985 */ /* 0x0003e8000c101d0a */
[----:B------:R1:W-:Y:S02]  /*17ae0*/  @!P0 ST.E.128 [R2.64], RZ ;  /* 0x000000ff02008985 */ /* 0x0003e4000c101d0a */
.L_x_356:
[----:B------:R-:W-:Y:S05]  /*17af0*/  BSYNC B1 ;  /* 0x0000000000017941 */ /* 0x000fea0003800000 */
.L_x_340:
        /* <DEDUP_REMOVED lines=11> */
[----:B--23--:R-:W-:-:S04]  /*17bb0*/  LOP3.LUT R14, R0, 0x1f, RZ, 0xc0, !PT ;  /* 0x0000001f000e7812 */ /* 0x00cfc800078ec0ff */
[----:B------:R-:W-:Y:S01]  /*17bc0*/  ISETP.NE.AND P6, PT, R14, 0x1f, PT ;  /* 0x0000001f0e00780c */ /* 0x000fe20003fc5270 */
[----:B------:R-:W-:Y:S10]  /*17bd0*/  BRA.DIV ~URZ, `(.L_x_378) ;  /* 0x000018927f007947 */ /* 0x000ff4000b800000 */
[----:B------:R1:W2:Y:S02]  /*17be0*/  SHFL.IDX PT, R10, R67, RZ, 0x1f ;  /* 0x00001fff430a7589 */ /* 0x0002a400000e0000 */
.L_x_416:
[----:B------:R-:W-:Y:S05]  /*17bf0*/  BRA.DIV ~URZ, `(.L_x_379) ;  /* 0x000018e27f007947 */ /* 0x000fea000b800000 */
[----:B------:R3:W4:Y:S02]  /*17c00*/  SHFL.IDX PT, R8, R67, 0x1, 0x1f ;  /* 0x00201f0043087f89 */ /* 0x00072400000e0000 */
.L_x_417:
        /* <DEDUP_REMOVED lines=19> */
.L_x_418:
        /* <DEDUP_REMOVED lines=16> */
.L_x_419:
[----:B---3--:R-:W-:Y:S01]  /*17e40*/  IMAD R0, R0, c[0x0][0x538], RZ ;  /* 0x00014e0000007a24 */ /* 0x008fe200078e02ff */
[----:B------:R-:W-:Y:S04]  /*17e50*/  BSSY B1, `(.L_x_382) ;  /* 0x0000083000017945 */ /* 0x000fe80003800000 */
[----:B----4-:R-:W-:-:S04]  /*17e60*/  IADD3 R8, R0, R8, RZ ;  /* 0x0000000800087210 */ /* 0x010fc80007ffe0ff */
[----:B--2---:R-:W-:-:S13]  /*17e70*/  ISETP.GT.AND P0, PT, R8, R10, PT ;  /* 0x0000000a0800720c */ /* 0x004fda0003f04270 */
[----:B------:R-:W-:Y:S05]  /*17e80*/  @P0 BRA `(.L_x_383) ;  /* 0x0000025000000947 */ /* 0x000fea0003800000 */
.L_x_387:
        /* <DEDUP_REMOVED lines=17> */
.L_x_420:
        /* <DEDUP_REMOVED lines=16> */
.L_x_421:
[----:B--2---:R-:W-:-:S05]  /*180a0*/  IMAD R0, R0, c[0x0][0x538], RZ ;  /* 0x00014e0000007a24 */ /* 0x004fca00078e02ff */
[----:B------:R-:W-:-:S04]  /*180b0*/  IADD3 R8, R0, R8, RZ ;  /* 0x0000000800087210 */ /* 0x000fc80007ffe0ff */
[----:B------:R-:W-:-:S13]  /*180c0*/  ISETP.GT.AND P0, PT, R8, R10, PT ;  /* 0x0000000a0800720c */ /* 0x000fda0003f04270 */
[----:B-1----:R-:W-:Y:S05]  /*180d0*/  @!P0 BRA `(.L_x_387) ;  /* 0xfffffdb000008947 */ /* 0x002fea000383ffff */
.L_x_383:
[----:B------:R-:W-:-:S05]  /*180e0*/  IADD3 R11, -R0, R8, RZ ;  /* 0x00000008000b7210 */ /* 0x000fca0007ffe1ff */
[----:B------:R-:W-:-:S05]  /*180f0*/  IMAD R0, R4, c[0x0][0x538], R11 ;  /* 0x00014e0004007a24 */ /* 0x000fca00078e020b */
[----:B------:R-:W-:Y:S01]  /*18100*/  ISETP.GT.AND P0, PT, R0, R10, PT ;  /* 0x0000000a0000720c */ /* 0x000fe20003f04270 */
[----:B------:R-:W-:-:S12]  /*18110*/  BRA.DIV ~URZ, `(.L_x_388) ;  /* 0x000018027f007947 */ /* 0x000fd8000b800000 */
[----:B------:R-:W-:-:S04]  /*18120*/  VOTE.ANY R5, PT, !P0 ;  /* 0x0000000000057806 */ /* 0x000fc800040e0100 */
.L_x_422:
[----:B------:R2:W3:Y:S01]  /*18130*/  POPC R12, R5 ;  /* 0x00000005000c7309 */ /* 0x0004e20000000000 */
[----:B------:R-:W-:Y:S05]  /*18140*/  BRA.DIV ~URZ, `(.L_x_389) ;  /* 0x000018227f007947 */ /* 0x000fea000b800000 */
[----:B---3--:R3:W4:Y:S04]  /*18150*/  SHFL.IDX PT, R8, R6, R12, 0x1f ;  /* 0x00001f0c06087589 */ /* 0x00872800000e0000 */
[----:B------:R3:W1:Y:S02]  /*18160*/  SHFL.IDX PT, R7, R7, R12, 0x1f ;  /* 0x00001f0c07077589 */ /* 0x00066400000e0000 */
.L_x_423:
[----:B------:R-:W-:Y:S01]  /*18170*/  ISETP.NE.AND P0, PT, R5, RZ, PT ;  /* 0x000000ff0500720c */ /* 0x000fe20003f05270 */
[----:B------:R-:W-:-:S12]  /*18180*/  BSSY B0, `(.L_x_390) ;  /* 0x0000005000007945 */ /* 0x000fd80003800000 */
[----:B------:R-:W-:Y:S05]  /*18190*/  @!P0 BRA `(.L_x_391) ;  /* 0x0000003000008947 */ /* 0x000fea0003800000 */
[----:B------:R-:W-:Y:S01]  /*181a0*/  IADD3 R3, R12, -0x1, RZ ;  /* 0xffffffff0c037810 */ /* 0x000fe20007ffe0ff */
[----:B------:R-:W-:Y:S05]  /*181b0*/  BRA.DIV ~URZ, `(.L_x_392) ;  /* 0x000018827f007947 */ /* 0x000fea000b800000 */
[----:B------:R2:W3:Y:S02]  /*181c0*/  SHFL.IDX PT, R13, R4, R3, 0x1f ;  /* 0x00001f03040d7589 */ /* 0x0004e400000e0000 */
.L_x_391:
[----:B------:R-:W-:Y:S05]  /*181d0*/  BSYNC B0 ;  /* 0x0000000000007941 */ /* 0x000fea0003800000 */
.L_x_390:
[----:B--23--:R-:W-:Y:S01]  /*181e0*/  IMAD R5, R13, c[0x0][0x538], R11 ;  /* 0x00014e000d057a24 */ /* 0x00cfe200078e020b */
[----:B-1--4-:R-:W-:Y:S02]  /*181f0*/  IABS R4, R8 ;  /* 0x0000000800047213 */ /* 0x012fe40000000000 */
        /* <DEDUP_REMOVED lines=57> */
[C---:B------:R-:W-:Y:S02]  /*18590*/  IMAD R2, R7.reuse, 0x1000000, R2 ;  /* 0x0100000007027824 */ /* 0x040fe400078e0202 */
[----:B------:R-:W-:Y:S02]  /*185a0*/  IMAD R4, R0, R8, RZ ;  /* 0x0000000800047224 */ /* 0x000fe400078e02ff */
[----:B------:R-:W-:-:S04]  /*185b0*/  IMAD R3, R7, R3, R0 ;  /* 0x0000000307037224 */ /* 0x000fc800078e0200 */
[----:B------:R-:W-:Y:S01]  /*185c0*/  IMAD R0, R3, 0x10000, R2 ;  /* 0x0001000003007824 */ /* 0x000fe200078e0202 */
[----:B------:R-:W-:-:S04]  /*185d0*/  IADD3 R4, R10, -R4, RZ ;  /* 0x800000040a047210 */ /* 0x000fc80007ffe0ff */
[----:B------:R1:W-:Y:S01]  /*185e0*/  STL [R1+0x40], R0 ;  /* 0x0000400001007387 */ /* 0x0003e20000100800 */
[----:B---3--:R-:W-:-:S05]  /*185f0*/  IMAD.IADD R13, R12, 0x1, R13 ;  /* 0x000000010c0d7824 */ /* 0x008fca00078e020d */
[----:B------:R1:W-:Y:S04]  /*18600*/  STL [R1+0x44], R13 ;  /* 0x0000440d01007387 */ /* 0x0003e80000100800 */
[----:B------:R1:W-:Y:S01]  /*18610*/  STL [R1+0x3c], R4 ;  /* 0x00003c0401007387 */ /* 0x0003e20000100800 */
[----:B------:R-:W-:Y:S05]  /*18620*/  BRA `(.L_x_393) ;  /* 0x0000005000007947 */ /* 0x000fea0003800000 */
.L_x_384:
[----:B------:R-:W-:Y:S01]  /*18630*/  MOV R0, c[0x0][0x53c] ;  /* 0x00014f0000007a02 */ /* 0x000fe20000000f00 */
[----:B------:R2:W-:Y:S04]  /*18640*/  STL [R1+0x38], R10 ;  /* 0x0000380a01007387 */ /* 0x0005e80000100800 */
[----:B------:R2:W-:Y:S04]  /*18650*/  STL [R1+0x3c], RZ ;  /* 0x00003cff01007387 */ /* 0x0005e80000100800 */
[----:B------:R2:W-:Y:S04]  /*18660*/  STL [R1+0x40], RZ ;  /* 0x000040ff01007387 */ /* 0x0005e80000100800 */
[----:B------:R2:W-:Y:S02]  /*18670*/  STL [R1+0x44], R0 ;  /* 0x0000440001007387 */ /* 0x0005e40000100800 */
.L_x_393:
[----:B------:R-:W-:Y:S05]  /*18680*/  BSYNC B1 ;  /* 0x0000000000017941 */ /* 0x000fea0003800000 */
.L_x_382:
        /* <DEDUP_REMOVED lines=9> */
.L_x_377:
[----:B--2---:R-:W2:Y:S02]  /*18720*/  LDL R0, [R1+0x44] ;  /* 0x0000440001007983 */ /* 0x004ea40000100800 */
[----:B--2---:R-:W-:-:S13]  /*18730*/  ISETP.GE.AND P0, PT, R0, c[0x0][0x53c], PT ;  /* 0x00014f0000007a0c */ /* 0x004fda0003f06270 */
[----:B-1----:R-:W-:Y:S01]  /*18740*/  @P0 CALL.REL.NOINC `(.L_x_394) ;  /* 0x0000001000000944 */ /* 0x002fe20003c00000 */
[----:B------:R-:W-:Y:S05]  /*18750*/  BRA `(.L_x_395) ;  /* 0xfffe8b1000007947 */ /* 0x000fea000383ffff */
.L_x_394:
[----:B------:R-:W-:Y:S05]  /*18760*/  EXIT ;  /* 0x000000000000794d */ /* 0x000fea0003800000 */
.L_x_236:
[----:B------:R-:W-:Y:S01]  /*18770*/  IMAD.MOV.U32 R0, RZ, RZ, R5 ;  /* 0x000000ffff007224 */ /* 0x000fe200078e0005 */
[----:B------:R-:W-:Y:S02]  /*18780*/  MOV R2, 0x1 ;  /* 0x0000000100027802 */ /* 0x000fe40000000f00 */
[----:B------:R-:W-:Y:S02]  /*18790*/  MOV R3, 0x187b0 ;  /* 0x000187b000037802 */ /* 0x000fe40000000f00 */
[----:B------:R-:W-:Y:S05]  /*187a0*/  CALL.REL.NOINC `($__internal_8_$__cuda_sm70_shflsync_up_p) ;  /* 0x0000138000007944 */ /* 0x000fea0003c00000 */
[----:B------:R-:W-:Y:S01]  /*187b0*/  MOV R0, R4 ;  /* 0x0000000400007202 */ /* 0x000fe20000000f00 */
[----:B------:R-:W-:Y:S05]  /*187c0*/  BRA `(.L_x_396) ;  /* 0xfffe7cb000007947 */ /* 0x000fea000383ffff */
.L_x_237:
[----:B------:R-:W-:Y:S01]  /*187d0*/  IMAD.MOV.U32 R0, RZ, RZ, R5 ;  /* 0x000000ffff007224 */ /* 0x000fe200078e0005 */
[----:B------:R-:W-:Y:S02]  /*187e0*/  MOV R2, 0x2 ;  /* 0x0000000200027802 */ /* 0x000fe40000000f00 */
[----:B------:R-:W-:Y:S02]  /*187f0*/  MOV R3, 0x18810 ;  /* 0x0001881000037802 */ /* 0x000fe40000000f00 */
[----:B------:R-:W-:Y:S05]  /*18800*/  CALL.REL.NOINC `($__internal_8_$__cuda_sm70_shflsync_up_p) ;  /* 0x0000132000007944 */ /* 0x000fea0003c00000 */
[----:B------:R-:W-:Y:S01]  /*18810*/  SEL R0, R4, RZ, P4 ;  /* 0x000000ff04007207 */ /* 0x000fe20002000000 */
[----:B------:R-:W-:Y:S01]  /*18820*/  IMAD.MOV.U32 R2, RZ, RZ, 0x4 ;  /* 0x00000004ff027424 */ /* 0x000fe200078e00ff */
[----:B------:R-:W-:-:S03]  /*18830*/  MOV R3, 0x18860 ;  /* 0x0001886000037802 */ /* 0x000fc60000000f00 */
[----:B------:R-:W-:Y:S02]  /*18840*/  IMAD.IADD R0, R5, 0x1, R0 ;  /* 0x0000000105007824 */ /* 0x000fe400078e0200 */
        /* <DEDUP_REMOVED lines=14> */
[----:B------:R-:W-:Y:S01]  /*18930*/  IMAD.IADD R4, R0, 0x1, R4 ;  /* 0x0000000100047824 */ /* 0x000fe200078e0204 */
[----:B------:R-:W-:-:S03]  /*18940*/  MOV R0, 0x1f ;  /* 0x0000001f00007802 */ /* 0x000fc60000000f00 */
[----:B------:R-:W-:Y:S02]  /*18950*/  IMAD.MOV.U32 R9, RZ, RZ, R4 ;  /* 0x000000ffff097224 */ /* 0x000fe400078e0004 */
[----:B------:R-:W-:Y:S05]  /*18960*/  CALL.REL.NOINC `($__internal_7_$__cuda_sm70_shflsync_idx_p) ;  /* 0x0000117000007944 */ /* 0x000fea0003c00000 */
[----:B------:R-:W-:Y:S05]  /*18970*/  BRA `(.L_x_397) ;  /* 0xfffe7c0000007947 */ /* 0x000fea000383ffff */
.L_x_239:
[----:B------:R-:W-:Y:S02]  /*18980*/  SEL R0, RZ, 0x1, P0 ;  /* 0x00000001ff007807 */ /* 0x000fe40000000000 */
[----:B------:R-:W-:Y:S02]  /*18990*/  MOV R2, 0x189b0 ;  /* 0x000189b000027802 */ /* 0x000fe40000000f00 */
[----:B------:R-:W-:Y:S05]  /*189a0*/  CALL.REL.NOINC `($__internal_9_$__cuda_sm70_votesync_ballot) ;  /* 0x000011f000007944 */ /* 0x000fea0003c00000 */
[----:B------:R-:W-:Y:S01]  /*189b0*/  MOV R5, R0 ;  /* 0x0000000000057202 */ /* 0x000fe20000000f00 */
[----:B------:R-:W-:Y:S05]  /*189c0*/  BRA `(.L_x_398) ;  /* 0xfffe7c4000007947 */ /* 0x000fea000383ffff */
.L_x_240:
[----:B------:R-:W-:Y:S01]  /*189d0*/  IMAD.MOV.U32 R9, RZ, RZ, R8 ;  /* 0x000000ffff097224 */ /* 0x000fe200078e0008 */
[----:B--2---:R-:W-:Y:S01]  /*189e0*/  MOV R3, R14 ;  /* 0x0000000e00037202 */ /* 0x004fe20000000f00 */
[----:B------:R-:W-:Y:S01]  /*189f0*/  IMAD.MOV.U32 R0, RZ, RZ, 0x1f ;  /* 0x0000001fff007424 */ /* 0x000fe200078e00ff */
[----:B------:R-:W-:Y:S02]  /*18a00*/  MOV R2, 0x18a20 ;  /* 0x00018a2000027802 */ /* 0x000fe40000000f00 */
[----:B-1----:R-:W-:Y:S05]  /*18a10*/  CALL.REL.NOINC `($__internal_7_$__cuda_sm70_shflsync_idx_p) ;  /* 0x000010c000007944 */ /* 0x002fea0003c00000 */
[----:B------:R-:W-:Y:S01]  /*18a20*/  IMAD.MOV.U32 R12, RZ, RZ, R0 ;  /* 0x000000ffff0c7224 */ /* 0x000fe200078e0000 */
[----:B------:R-:W-:Y:S01]  /*18a30*/  MOV R9, R7 ;  /* 0x0000000700097202 */ /* 0x000fe20000000f00 */
[----:B------:R-:W-:Y:S01]  /*18a40*/  IMAD.MOV.U32 R6, RZ, RZ, RZ ;  /* 0x000000ffff067224 */ /* 0x000fe200078e00ff */
[----:B------:R-:W-:Y:S01]  /*18a50*/  MOV R3, R14 ;  /* 0x0000000e00037202 */ /* 0x000fe20000000f00 */
[----:B------:R-:W-:Y:S01]  /*18a60*/  IMAD.MOV.U32 R0, RZ, RZ, 0x1f ;  /* 0x0000001fff007424 */ /* 0x000fe200078e00ff */
[----:B------:R-:W-:-:S02]  /*18a70*/  MOV R2, 0x18a90 ;  /* 0x00018a9000027802 */ /* 0x000fc40000000f00 */
[----:B------:R-:W-:Y:S05]  /*18a80*/  CALL.REL.NOINC `($__internal_7_$__cuda_sm70_shflsync_idx_p) ;  /* 0x0000105000007944 */ /* 0x000fea0003c00000 */
[----:B------:R-:W-:Y:S01]  /*18a90*/  MOV R11, R0 ;  /* 0x00000000000b7202 */ /* 0x000fe20000000f00 */
[----:B------:R-:W-:Y:S05]  /*18aa0*/  BRA `(.L_x_399) ;  /* 0xfffe7bb000007947 */ /* 0x000fea000383ffff */
.L_x_243:
[----:B------:R-:W-:Y:S01]  /*18ab0*/  IMAD.MOV.U32 R9, RZ, RZ, R4 ;  /* 0x000000ffff097224 */ /* 0x000fe200078e0004 */
[----:B------:R-:W-:-:S02]  /*18ac0*/  MOV R0, 0x1f ;  /* 0x0000001f00007802 */ /* 0x000fc40000000f00 */
[----:B------:R-:W-:Y:S02]  /*18ad0*/  MOV R2, 0x18af0 ;  /* 0x00018af000027802 */ /* 0x000fe40000000f00 */
[----:B-1234-:R-:W-:Y:S05]  /*18ae0*/  CALL.REL.NOINC `($__internal_7_$__cuda_sm70_shflsync_idx_p) ;  /* 0x00000ff000007944 */ /* 0x01efea0003c00000 */
[----:B------:R-:W-:Y:S01]  /*18af0*/  MOV R6, R0 ;  /* 0x0000000000067202 */ /* 0x000fe20000000f00 */
[----:B------:R-:W-:Y:S05]  /*18b00*/  BRA `(.L_x_242) ;  /* 0xfffe7bb000007947 */ /* 0x000fea000383ffff */
.L_x_337:
[----:B-12---:R1:W5:Y:S01]  /*18b10*/  LDL R2, [R1+0x10] ;  /* 0x0000100001027983 */ /* 0x0063620000100800 */
[----:B------:R-:W-:Y:S01]  /*18b20*/  IMAD.MOV.U32 R5, RZ, RZ, 0x2 ;  /* 0x00000002ff057424 */ /* 0x000fe200078e00ff */
[----:B------:R-:W-:Y:S01]  /*18b30*/  MOV R7, 0x1f ;  /* 0x0000001f00077802 */ /* 0x000fe20000000f00 */
[----:B------:R-:W-:Y:S01]  /*18b40*/  IMAD.MOV.U32 R6, RZ, RZ, -0x1 ;  /* 0xffffffffff067424 */ /* 0x000fe200078e00ff */
[----:B------:R-:W-:Y:S02]  /*18b50*/  MOV R4, 0x18b70 ;  /* 0x00018b7000047802 */ /* 0x000fe40000000f00 */
[----:B-1---5:R-:W-:Y:S05]  /*18b60*/  CALL.REL.NOINC `($__internal_6_$__cuda_sm70_shflsync_bfly_p) ;  /* 0x00000f3000007944 */ /* 0x022fea0003c00000 */
[----:B------:R-:W2:Y:S01]  /*18b70*/  LDL.LU R0, [R1+0x10] ;  /* 0x0000100001007983 */ /* 0x000ea20000300800 */
[----:B------:R-:W-:Y:S02]  /*18b80*/  MOV R5, 0x1 ;  /* 0x0000000100057802 */ /* 0x000fe40000000f00 */
[----:B------:R-:W-:Y:S01]  /*18b90*/  MOV R4, 0x18bd0 ;  /* 0x00018bd000047802 */ /* 0x000fe20000000f00 */
[----:B--2---:R-:W-:-:S05]  /*18ba0*/  FADD.FTZ R3, R0, R2 ;  /* 0x0000000200037221 */ /* 0x004fca0000010000 */
[----:B------:R-:W-:Y:S02]  /*18bb0*/  MOV R2, R3 ;  /* 0x0000000300027202 */ /* 0x000fe40000000f00 */
[----:B------:R-:W-:Y:S05]  /*18bc0*/  CALL.REL.NOINC `($__internal_6_$__cuda_sm70_shflsync_bfly_p) ;  /* 0x00000ed000007944 */ /* 0x000fea0003c00000 */
[----:B------:R-:W-:Y:S02]  /*18bd0*/  FADD.FTZ R0, R3, R2 ;  /* 0x0000000203007221 */ /* 0x000fe40000010000 */
[----:B------:R1:W5:Y:S01]  /*18be0*/  LDL R2, [R1+0x14] ;  /* 0x0000140001027983 */ /* 0x0003620000100800 */
[----:B------:R-:W-:Y:S02]  /*18bf0*/  MOV R5, 0x2 ;  /* 0x0000000200057802 */ /* 0x000fe40000000f00 */
        /* <DEDUP_REMOVED lines=8> */
[----:B------:R-:W-:Y:S01]  /*18c80*/  MOV R4, R2 ;  /* 0x0000000200047202 */ /* 0x000fe20000000f00 */
[----:B------:R-:W-:Y:S05]  /*18c90*/  BRA `(.L_x_400) ;  /* 0xffffbbb000007947 */ /* 0x000fea000383ffff */
.L_x_344:
[----:B--234-:R-:W-:Y:S01]  /*18ca0*/  IMAD.MOV.U32 R9, RZ, RZ, R7 ;  /* 0x000000ffff097224 */ /* 0x01cfe200078e0007 */
[----:B------:R-:W-:Y:S01]  /*18cb0*/  MOV R3, RZ ;  /* 0x000000ff00037202 */ /* 0x000fe20000000f00 */
[----:B------:R-:W-:Y:S01]  /*18cc0*/  IMAD.MOV.U32 R0, RZ, RZ, 0x181f ;  /* 0x0000181fff007424 */ /* 0x000fe200078e00ff */
[----:B------:R-:W-:Y:S02]  /*18cd0*/  MOV R2, 0x18cf0 ;  /* 0x00018cf000027802 */ /* 0x000fe40000000f00 */
[----:B-1----:R-:W-:Y:S05]  /*18ce0*/  CALL.REL.NOINC `($__internal_7_$__cuda_sm70_shflsync_idx_p) ;  /* 0x00000df000007944 */ /* 0x002fea0003c00000 */
[----:B------:R-:W-:Y:S01]  /*18cf0*/  MOV R8, R0 ;  /* 0x0000000000087202 */ /* 0x000fe20000000f00 */
[----:B------:R-:W-:Y:S05]  /*18d00*/  BRA `(.L_x_401) ;  /* 0xffffd14000007947 */ /* 0x000fea000383ffff */
.L_x_345:
[----:B------:R-:W-:Y:S01]  /*18d10*/  IMAD.MOV.U32 R9, RZ, RZ, R10 ;  /* 0x000000ffff097224 */ /* 0x000fe200078e000a */
[----:B------:R-:W-:Y:S01]  /*18d20*/  MOV R3, RZ ;  /* 0x000000ff00037202 */ /* 0x000fe20000000f00 */
[----:B------:R-:W-:Y:S01]  /*18d30*/  IMAD.MOV.U32 R0, RZ, RZ, 0x181f ;  /* 0x0000181fff007424 */ /* 0x000fe200078e00ff */
[----:B------:R-:W-:Y:S02]  /*18d40*/  MOV R2, 0x18d60 ;  /* 0x00018d6000027802 */ /* 0x000fe40000000f00 */
[----:B-123--:R-:W-:Y:S05]  /*18d50*/  CALL.REL.NOINC `($__internal_7_$__cuda_sm70_shflsync_idx_p) ;  /* 0x00000d8000007944 */ /* 0x00efea0003c00000 */
[----:B------:R-:W-:Y:S05]  /*18d60*/  BRA `(.L_x_402) ;  /* 0xffffd10000007947 */ /* 0x000fea000383ffff */
.L_x_348:
[----:B------:R-:W-:Y:S01]  /*18d70*/  IMAD.MOV.U32 R9, RZ, RZ, R7 ;  /* 0x000000ffff097224 */ /* 0x000fe200078e0007 */
[----:B--2---:R-:W-:Y:S01]  /*18d80*/  MOV R3, 0x1 ;  /* 0x0000000100037802 */ /* 0x004fe20000000f00 */
[----:B------:R-:W-:Y:S01]  /*18d90*/  IMAD.MOV.U32 R0, RZ, RZ, 0x181f ;  /* 0x0000181fff007424 */ /* 0x000fe200078e00ff */
[----:B------:R-:W-:-:S02]  /*18da0*/  MOV R2, 0x18dc0 ;  /* 0x00018dc000027802 */ /* 0x000fc40000000f00 */
[----:B-1-34-:R-:W-:Y:S05]  /*18db0*/  CALL.REL.NOINC `($__internal_7_$__cuda_sm70_shflsync_idx_p) ;  /* 0x00000d2000007944 */ /* 0x01afea0003c00000 */
[----:B------:R-:W-:Y:S01]  /*18dc0*/  IMAD.MOV.U32 R8, RZ, RZ, R0 ;  /* 0x000000ffff087224 */ /* 0x000fe200078e0000 */
[----:B------:R-:W-:Y:S01]  /*18dd0*/  MOV R3, 0x1 ;  /* 0x0000000100037802 */ /* 0x000fe20000000f00 */
[----:B------:R-:W-:Y:S01]  /*18de0*/  IMAD.MOV.U32 R9, RZ, RZ, R10 ;  /* 0x000000ffff097224 */ /* 0x000fe200078e000a */
[----:B------:R-:W-:-:S02]  /*18df0*/  MOV R0, 0x181f ;  /* 0x0000181f00007802 */ /* 0x000fc40000000f00 */
[----:B------:R-:W-:Y:S02]  /*18e00*/  MOV R2, 0x18e20 ;  /* 0x00018e2000027802 */ /* 0x000fe40000000f00 */
[----:B------:R-:W-:Y:S05]  /*18e10*/  CALL.REL.NOINC `($__internal_7_$__cuda_sm70_shflsync_idx_p) ;  /* 0x00000cc000007944 */ /* 0x000fea0003c00000 */
[----:B------:R-:W-:Y:S05]  /*18e20*/  BRA `(.L_x_403) ;  /* 0xffffd13000007947 */ /* 0x000fea000383ffff */
.L_x_351:
[----:B------:R-:W-:Y:S01]  /*18e30*/  IMAD.MOV.U32 R9, RZ, RZ, R7 ;  /* 0x000000ffff097224 */ /* 0x000fe200078e0007 */
[----:B-1----:R-:W-:Y:S01]  /*18e40*/  MOV R3, 0x2 ;  /* 0x0000000200037802 */ /* 0x002fe20000000f00 */
[----:B--2---:R-:W-:Y:S01]  /*18e50*/  IMAD.MOV.U32 R0, RZ, RZ, 0x181f ;  /* 0x0000181fff007424 */ /* 0x004fe200078e00ff */
[----:B------:R-:W-:Y:S02]  /*18e60*/  MOV R2, 0x18e80 ;  /* 0x00018e8000027802 */ /* 0x000fe40000000f00 */
[----:B---34-:R-:W-:Y:S05]  /*18e70*/  CALL.REL.NOINC `($__internal_7_$__cuda_sm70_shflsync_idx_p) ;  /* 0x00000c6000007944 */ /* 0x018fea0003c00000 */
[----:B------:R-:W-:Y:S01]  /*18e80*/  MOV R8, R0 ;  /* 0x0000000000087202 */ /* 0x000fe20000000f00 */
[----:B------:R-:W-:Y:S05]  /*18e90*/  BRA `(.L_x_404) ;  /* 0xffffd1b000007947 */ /* 0x000fea000383ffff */
.L_x_352:
[----:B------:R-:W-:Y:S01]  /*18ea0*/  IMAD.MOV.U32 R9, RZ, RZ, R10 ;  /* 0x000000ffff097224 */ /* 0x000fe200078e000a */
[----:B-1----:R-:W-:Y:S01]  /*18eb0*/  MOV R3, 0x2 ;  /* 0x0000000200037802 */ /* 0x002fe20000000f00 */
[----:B--2---:R-:W-:Y:S01]  /*18ec0*/  IMAD.MOV.U32 R0, RZ, RZ, 0x181f ;  /* 0x0000181fff007424 */ /* 0x004fe200078e00ff */
[----:B------:R-:W-:Y:S02]  /*18ed0*/  MOV R2, 0x18ef0 ;  /* 0x00018ef000027802 */ /* 0x000fe40000000f00 */
[----:B---34-:R-:W-:Y:S05]  /*18ee0*/  CALL.REL.NOINC `($__internal_7_$__cuda_sm70_shflsync_idx_p) ;  /* 0x00000bf000007944 */ /* 0x018fea0003c00000 */
[----:B------:R-:W-:Y:S05]  /*18ef0*/  BRA `(.L_x_405) ;  /* 0xffffd17000007947 */ /* 0x000fea000383ffff */
.L_x_355:
[----:B------:R-:W-:Y:S01]  /*18f00*/  IMAD.MOV.U32 R9, RZ, RZ, R7 ;  /* 0x000000ffff097224 */ /* 0x000fe200078e0007 */
[----:B-1----:R-:W-:Y:S01]  /*18f10*/  MOV R3, 0x3 ;  /* 0x0000000300037802 */ /* 0x002fe20000000f00 */
[----:B----4-:R-:W-:Y:S01]  /*18f20*/  IMAD.MOV.U32 R0, RZ, RZ, 0x181f ;  /* 0x0000181fff007424 */ /* 0x010fe200078e00ff */
[----:B------:R-:W-:-:S02]  /*18f30*/  MOV R2, 0x18f50 ;  /* 0x00018f5000027802 */ /* 0x000fc40000000f00 */
[----:B--23--:R-:W-:Y:S05]  /*18f40*/  CALL.REL.NOINC `($__internal_7_$__cuda_sm70_shflsync_idx_p) ;  /* 0x00000b9000007944 */ /* 0x00cfea0003c00000 */
[----:B------:R-:W-:Y:S01]  /*18f50*/  IMAD.MOV.U32 R7, RZ, RZ, R0 ;  /* 0x000000ffff077224 */ /* 0x000fe200078e0000 */
[----:B------:R-:W-:Y:S01]  /*18f60*/  MOV R3, 0x3 ;  /* 0x0000000300037802 */ /* 0x000fe20000000f00 */
[----:B------:R-:W-:Y:S01]  /*18f70*/  IMAD.MOV.U32 R9, RZ, RZ, R10 ;  /* 0x000000ffff097224 */ /* 0x000fe200078e000a */
[----:B------:R-:W-:-:S02]  /*18f80*/  MOV R0, 0x181f ;  /* 0x0000181f00007802 */ /* 0x000fc40000000f00 */
[----:B------:R-:W-:Y:S02]  /*18f90*/  MOV R2, 0x18fb0 ;  /* 0x00018fb000027802 */ /* 0x000fe40000000f00 */
[----:B------:R-:W-:Y:S05]  /*18fa0*/  CALL.REL.NOINC `($__internal_7_$__cuda_sm70_shflsync_idx_p) ;  /* 0x00000b3000007944 */ /* 0x000fea0003c00000 */
[----:B------:R-:W-:Y:S05]  /*18fb0*/  BRA `(.L_x_406) ;  /* 0xffffd1b000007947 */ /* 0x000fea000383ffff */
.L_x_357:
[----:B------:R-:W-:Y:S01]  /*18fc0*/  IMAD.MOV.U32 R9, RZ, RZ, R14 ;  /* 0x000000ffff097224 */ /* 0x000fe200078e000e */
[----:B------:R-:W-:Y:S01]  /*18fd0*/  MOV R3, RZ ;  /* 0x000000ff00037202 */ /* 0x000fe20000000f00 */
[----:B------:R-:W-:Y:S01]  /*18fe0*/  IMAD.MOV.U32 R0, RZ, RZ, 0x1c1f ;  /* 0x00001c1fff007424 */ /* 0x000fe200078e00ff */
[----:B------:R-:W-:Y:S02]  /*18ff0*/  MOV R2, 0x19010 ;  /* 0x0001901000027802 */ /* 0x000fe40000000f00 */
[----:B------:R-:W-:Y:S05]  /*19000*/  CALL.REL.NOINC `($__internal_7_$__cuda_sm70_shflsync_idx_p) ;  /* 0x00000ad000007944 */ /* 0x000fea0003c00000 */
[----:B------:R-:W-:Y:S01]  /*19010*/  MOV R5, R0 ;  /* 0x0000000000057202 */ /* 0x000fe20000000f00 */
[----:B------:R-:W-:Y:S05]  /*19020*/  BRA `(.L_x_407) ;  /* 0xffffd43000007947 */ /* 0x000fea000383ffff */
.L_x_358:
[----:B------:R-:W-:Y:S01]  /*19030*/  IMAD.MOV.U32 R9, RZ, RZ, R28 ;  /* 0x000000ffff097224 */ /* 0x000fe200078e001c */
[----:B------:R-:W-:Y:S01]  /*19040*/  MOV R3, RZ ;  /* 0x000000ff00037202 */ /* 0x000fe20000000f00 */
[----:B------:R-:W-:Y:S01]  /*19050*/  IMAD.MOV.U32 R0, RZ, RZ, 0x1c1f ;  /* 0x00001c1fff007424 */ /* 0x000fe200078e00ff */
[----:B------:R-:W-:Y:S02]  /*19060*/  MOV R2, 0x19080 ;  /* 0x0001908000027802 */ /* 0x000fe40000000f00 */
[----:B-12---:R-:W-:Y:S05]  /*19070*/  CALL.REL.NOINC `($__internal_7_$__cuda_sm70_shflsync_idx_p) ;  /* 0x00000a6000007944 */ /* 0x006fea0003c00000 */
[----:B------:R-:W-:Y:S05]  /*19080*/  BRA `(.L_x_408) ;  /* 0xffffd3f000007947 */ /* 0x000fea000383ffff */
.L_x_361:
[----:B----4-:R-:W-:Y:S01]  /*19090*/  IMAD.MOV.U32 R9, RZ, RZ, R14 ;  /* 0x000000ffff097224 */ /* 0x010fe200078e000e */
[----:B------:R-:W-:Y:S01]  /*190a0*/  MOV R3, 0x1 ;  /* 0x0000000100037802 */ /* 0x000fe20000000f00 */
[----:B------:R-:W-:Y:S01]  /*190b0*/  IMAD.MOV.U32 R0, RZ, RZ, 0x1c1f ;  /* 0x00001c1fff007424 */ /* 0x000fe200078e00ff */
[----:B------:R-:W-:-:S02]  /*190c0*/  MOV R2, 0x190e0 ;  /* 0x000190e000027802 */ /* 0x000fc40000000f00 */
[----:B-123--:R-:W-:Y:S05]  /*190d0*/  CALL.REL.NOINC `($__internal_7_$__cuda_sm70_shflsync_idx_p) ;  /* 0x00000a0000007944 */ /* 0x00efea0003c00000 */
[----:B------:R-:W-:Y:S01]  /*190e0*/  IMAD.MOV.U32 R5, RZ, RZ, R0 ;  /* 0x000000ffff057224 */ /* 0x000fe200078e0000 */
[----:B------:R-:W-:Y:S01]  /*190f0*/  MOV R3, 0x1 ;  /* 0x0000000100037802 */ /* 0x000fe20000000f00 */
[----:B------:R-:W-:Y:S01]  /*19100*/  IMAD.MOV.U32 R9, RZ, RZ, R28 ;  /* 0x000000ffff097224 */ /* 0x000fe200078e001c */
[----:B------:R-:W-:-:S02]  /*19110*/  MOV R0, 0x1c1f ;  /* 0x00001c1f00007802 */ /* 0x000fc40000000f00 */
[----:B------:R-:W-:Y:S02]  /*19120*/  MOV R2, 0x19140 ;  /* 0x0001914000027802 */ /* 0x000fe40000000f00 */
[----:B------:R-:W-:Y:S05]  /*19130*/  CALL.REL.NOINC `($__internal_7_$__cuda_sm70_shflsync_idx_p) ;  /* 0x000009a000007944 */ /* 0x000fea0003c00000 */
[----:B------:R-:W-:Y:S05]  /*19140*/  BRA `(.L_x_409) ;  /* 0xffffd9b000007947 */ /* 0x000fea000383ffff */
.L_x_365:
[----:B------:R-:W-:Y:S01]  /*19150*/  IMAD.MOV.U32 R9, RZ, RZ, R6 ;  /* 0x000000ffff097224 */ /* 0x000fe200078e0006 */
[----:B------:R-:W-:Y:S01]  /*19160*/  MOV R3, RZ ;  /* 0x000000ff00037202 */ /* 0x000fe20000000f00 */
[----:B------:R-:W-:Y:S01]  /*19170*/  IMAD.MOV.U32 R0, RZ, RZ, 0x181f ;  /* 0x0000181fff007424 */ /* 0x000fe200078e00ff */
[----:B------:R-:W-:Y:S02]  /*19180*/  MOV R2, 0x191a0 ;  /* 0x000191a000027802 */ /* 0x000fe40000000f00 */
[----:B------:R-:W-:Y:S05]  /*19190*/  CALL.REL.NOINC `($__internal_7_$__cuda_sm70_shflsync_idx_p) ;  /* 0x0000094000007944 */ /* 0x000fea0003c00000 */
[----:B------:R-:W-:Y:S01]  /*191a0*/  MOV R11, R0 ;  /* 0x00000000000b7202 */ /* 0x000fe20000000f00 */
[----:B------:R-:W-:Y:S05]  /*191b0*/  BRA `(.L_x_410) ;  /* 0xffffe55000007947 */ /* 0x000fea000383ffff */
.L_x_366:
[----:B------:R-:W-:Y:S01]  /*191c0*/  IMAD.MOV.U32 R9, RZ, RZ, R10 ;  /* 0x000000ffff097224 */ /* 0x000fe200078e000a */
[----:B------:R-:W-:Y:S01]  /*191d0*/  MOV R3, RZ ;  /* 0x000000ff00037202 */ /* 0x000fe20000000f00 */
[----:B------:R-:W-:Y:S01]  /*191e0*/  IMAD.MOV.U32 R0, RZ, RZ, 0x181f ;  /* 0x0000181fff007424 */ /* 0x000fe200078e00ff */
[----:B------:R-:W-:Y:S02]  /*191f0*/  MOV R2, 0x19210 ;  /* 0x0001921000027802 */ /* 0x000fe40000000f00 */
[----:B-12---:R-:W-:Y:S05]  /*19200*/  CALL.REL.NOINC `($__internal_7_$__cuda_sm70_shflsync_idx_p) ;  /* 0x000008d000007944 */ /* 0x006fea0003c00000 */
[----:B------:R-:W-:Y:S05]  /*19210*/  BRA `(.L_x_411) ;  /* 0xffffe51000007947 */ /* 0x000fea000383ffff */
.L_x_369:
[----:B------:R-:W-:Y:S01]  /*19220*/  IMAD.MOV.U32 R9, RZ, RZ, R6 ;  /* 0x000000ffff097224 */ /* 0x000fe200078e0006 */
[----:B--2---:R-:W-:Y:S01]  /*19230*/  MOV R3, 0x1 ;  /* 0x0000000100037802 */ /* 0x004fe20000000f00 */
[----:B----4-:R-:W-:Y:S01]  /*19240*/  IMAD.MOV.U32 R0, RZ, RZ, 0x181f ;  /* 0x0000181fff007424 */ /* 0x010fe200078e00ff */
[----:B------:R-:W-:-:S02]  /*19250*/  MOV R2, 0x19270 ;  /* 0x0001927000027802 */ /* 0x000fc40000000f00 */
[----:B-1-3--:R-:W-:Y:S05]  /*19260*/  CALL.REL.NOINC `($__internal_7_$__cuda_sm70_shflsync_idx_p) ;  /* 0x0000087000007944 */ /* 0x00afea0003c00000 */
[----:B------:R-:W-:Y:S01]  /*19270*/  IMAD.MOV.U32 R11, RZ, RZ, R0 ;  /* 0x000000ffff0b7224 */ /* 0x000fe200078e0000 */
[----:B------:R-:W-:Y:S01]  /*19280*/  MOV R3, 0x1 ;  /* 0x0000000100037802 */ /* 0x000fe20000000f00 */
[----:B------:R-:W-:Y:S01]  /*19290*/  IMAD.MOV.U32 R9, RZ, RZ, R10 ;  /* 0x000000ffff097224 */ /* 0x000fe200078e000a */
[----:B------:R-:W-:-:S02]  /*192a0*/  MOV R0, 0x181f ;  /* 0x0000181f00007802 */ /* 0x000fc40000000f00 */
[----:B------:R-:W-:Y:S02]  /*192b0*/  MOV R2, 0x192d0 ;  /* 0x000192d000027802 */ /* 0x000fe40000000f00 */
[----:B------:R-:W-:Y:S05]  /*192c0*/  CALL.REL.NOINC `($__internal_7_$__cuda_sm70_shflsync_idx_p) ;  /* 0x0000081000007944 */ /* 0x000fea0003c00000 */
[----:B------:R-:W-:Y:S05]  /*192d0*/  BRA `(.L_x_412) ;  /* 0xffffe55000007947 */ /* 0x000fea000383ffff */
.L_x_372:
[----:B------:R-:W-:Y:S01]  /*192e0*/  IMAD.MOV.U32 R9, RZ, RZ, R6 ;  /* 0x000000ffff097224 */ /* 0x000fe200078e0006 */
[----:B-1----:R-:W-:Y:S01]  /*192f0*/  MOV R3, 0x2 ;  /* 0x0000000200037802 */ /* 0x002fe20000000f00 */
[----:B----4-:R-:W-:Y:S01]  /*19300*/  IMAD.MOV.U32 R0, RZ, RZ, 0x181f ;  /* 0x0000181fff007424 */ /* 0x010fe200078e00ff */
[----:B------:R-:W-:Y:S02]  /*19310*/  MOV R2, 0x19330 ;  /* 0x0001933000027802 */ /* 0x000fe40000000f00 */
[----:B--23--:R-:W-:Y:S05]  /*19320*/  CALL.REL.NOINC `($__internal_7_$__cuda_sm70_shflsync_idx_p) ;  /* 0x000007b000007944 */ /* 0x00cfea0003c00000 */
[----:B------:R-:W-:Y:S01]  /*19330*/  MOV R11, R0 ;  /* 0x00000000000b7202 */ /* 0x000fe20000000f00 */
[----:B------:R-:W-:Y:S05]  /*19340*/  BRA `(.L_x_413) ;  /* 0xffffe5d000007947 */ /* 0x000fea000383ffff */
.L_x_373:
[----:B------:R-:W-:Y:S01]  /*19350*/  IMAD.MOV.U32 R9, RZ, RZ, R10 ;  /* 0x000000ffff097224 */ /* 0x000fe200078e000a */
[----:B------:R-:W-:Y:S01]  /*19360*/  MOV R3, 0x2 ;  /* 0x0000000200037802 */ /* 0x000fe20000000f00 */
[----:B----4-:R-:W-:Y:S01]  /*19370*/  IMAD.MOV.U32 R0, RZ, RZ, 0x181f ;  /* 0x0000181fff007424 */ /* 0x010fe200078e00ff */
[----:B------:R-:W-:Y:S02]  /*19380*/  MOV R2, 0x193a0 ;  /* 0x000193a000027802 */ /* 0x000fe40000000f00 */
[----:B-123--:R-:W-:Y:S05]  /*19390*/  CALL.REL.NOINC `($__internal_7_$__cuda_sm70_shflsync_idx_p) ;  /* 0x0000074000007944 */ /* 0x00efea0003c00000 */
[----:B------:R-:W-:Y:S05]  /*193a0*/  BRA `(.L_x_414) ;  /* 0xffffe59000007947 */ /* 0x000fea000383ffff */
.L_x_376:
[----:B------:R-:W-:Y:S01]  /*193b0*/  IMAD.MOV.U32 R9, RZ, RZ, R6 ;  /* 0x000000ffff097224 */ /* 0x000fe200078e0006 */
[----:B-1----:R-:W-:Y:S01]  /*193c0*/  MOV R3, 0x3 ;  /* 0x0000000300037802 */ /* 0x002fe20000000f00 */
[----:B------:R-:W-:Y:S01]  /*193d0*/  IMAD.MOV.U32 R0, RZ, RZ, 0x181f ;  /* 0x0000181fff007424 */ /* 0x000fe200078e00ff */
[----:B------:R-:W-:-:S02]  /*193e0*/  MOV R2, 0x19400 ;  /* 0x0001940000027802 */ /* 0x000fc40000000f00 */
[----:B--234-:R-:W-:Y:S05]  /*193f0*/  CALL.REL.NOINC `($__internal_7_$__cuda_sm70_shflsync_idx_p) ;  /* 0x000006e000007944 */ /* 0x01cfea0003c00000 */
[----:B------:R-:W-:Y:S01]  /*19400*/  IMAD.MOV.U32 R6, RZ, RZ, R0 ;  /* 0x000000ffff067224 */ /* 0x000fe200078e0000 */
[----:B------:R-:W-:Y:S01]  /*19410*/  MOV R3, 0x3 ;  /* 0x0000000300037802 */ /* 0x000fe20000000f00 */
[----:B------:R-:W-:Y:S01]  /*19420*/  IMAD.MOV.U32 R9, RZ, RZ, R10 ;  /* 0x000000ffff097224 */ /* 0x000fe200078e000a */
[----:B------:R-:W-:-:S02]  /*19430*/  MOV R0, 0x181f ;  /* 0x0000181f00007802 */ /* 0x000fc40000000f00 */
[----:B------:R-:W-:Y:S02]  /*19440*/  MOV R2, 0x19460 ;  /* 0x0001946000027802 */ /* 0x000fe40000000f00 */
[----:B------:R-:W-:Y:S05]  /*19450*/  CALL.REL.NOINC `($__internal_7_$__cuda_sm70_shflsync_idx_p) ;  /* 0x0000068000007944 */ /* 0x000fea0003c00000 */
[----:B------:R-:W-:Y:S05]  /*19460*/  BRA `(.L_x_415) ;  /* 0xffffe5d000007947 */ /* 0x000fea000383ffff */
.L_x_378:
[----:B------:R-:W-:Y:S01]  /*19470*/  IMAD.MOV.U32 R9, RZ, RZ, R67 ;  /* 0x000000ffff097224 */ /* 0x000fe200078e0043 */
[----:B------:R-:W-:Y:S01]  /*19480*/  MOV R3, RZ ;  /* 0x000000ff00037202 */ /* 0x000fe20000000f00 */
[----:B------:R-:W-:Y:S01]  /*19490*/  IMAD.MOV.U32 R0, RZ, RZ, 0x1f ;  /* 0x0000001fff007424 */ /* 0x000fe200078e00ff */
[----:B------:R-:W-:Y:S02]  /*194a0*/  MOV R2, 0x194c0 ;  /* 0x000194c000027802 */ /* 0x000fe40000000f00 */
[----:B------:R-:W-:Y:S05]  /*194b0*/  CALL.REL.NOINC `($__internal_7_$__cuda_sm70_shflsync_idx_p) ;  /* 0x0000062000007944 */ /* 0x000fea0003c00000 */
[----:B------:R-:W-:Y:S01]  /*194c0*/  MOV R10, R0 ;  /* 0x00000000000a7202 */ /* 0x000fe20000000f00 */
[----:B------:R-:W-:Y:S05]  /*194d0*/  BRA `(.L_x_416) ;  /* 0xffffe71000007947 */ /* 0x000fea000383ffff */
.L_x_379:
[----:B------:R-:W-:Y:S01]  /*194e0*/  IMAD.MOV.U32 R9, RZ, RZ, R67 ;  /* 0x000000ffff097224 */ /* 0x000fe200078e0043 */
[----:B------:R-:W-:Y:S01]  /*194f0*/  MOV R3, 0x1 ;  /* 0x0000000100037802 */ /* 0x000fe20000000f00 */
[----:B------:R-:W-:Y:S01]  /*19500*/  IMAD.MOV.U32 R0, RZ, RZ, 0x1f ;  /* 0x0000001fff007424 */ /* 0x000fe200078e00ff */
[----:B------:R-:W-:Y:S02]  /*19510*/  MOV R2, 0x19530 ;  /* 0x0001953000027802 */ /* 0x000fe40000000f00 */
[----:B-12---:R-:W-:Y:S05]  /*19520*/  CALL.REL.NOINC `($__internal_7_$__cuda_sm70_shflsync_idx_p) ;  /* 0x000005b000007944 */ /* 0x006fea0003c00000 */
[----:B------:R-:W-:Y:S01]  /*19530*/  MOV R8, R0 ;  /* 0x0000000000087202 */ /* 0x000fe20000000f00 */
[----:B------:R-:W-:Y:S05]  /*19540*/  BRA `(.L_x_417) ;  /* 0xffffe6c000007947 */ /* 0x000fea000383ffff */
.L_x_380:
[----:B------:R-:W-:Y:S02]  /*19550*/  MOV R2, 0x1 ;  /* 0x0000000100027802 */ /* 0x000fe40000000f00 */
[----:B------:R-:W-:-:S02]  /*19560*/  MOV R3, 0x19580 ;  /* 0x0001958000037802 */ /* 0x000fc40000000f00 */
[----:B-1234-:R-:W-:Y:S05]  /*19570*/  CALL.REL.NOINC `($__internal_8_$__cuda_sm70_shflsync_up_p) ;  /* 0x000005b000007944 */ /* 0x01efea0003c00000 */
[----:B------:R-:W-:Y:S05]  /*19580*/  BRA `(.L_x_418) ;  /* 0xffffe7b000007947 */ /* 0x000fea000383ffff */
.L_x_381:
[----:B------:R-:W-:Y:S02]  /*19590*/  MOV R2, 0x2 ;  /* 0x0000000200027802 */ /* 0x000fe40000000f00 */
[----:B------:R-:W-:-:S02]  /*195a0*/  MOV R3, 0x195c0 ;  /* 0x000195c000037802 */ /* 0x000fc40000000f00 */
[----:B--2-4-:R-:W-:Y:S05]  /*195b0*/  CALL.REL.NOINC `($__internal_8_$__cuda_sm70_shflsync_up_p) ;  /* 0x0000057000007944 */ /* 0x014fea0003c00000 */
        /* <DEDUP_REMOVED lines=23> */
.L_x_385:
[----:B------:R-:W-:Y:S02]  /*19730*/  MOV R2, 0x1 ;  /* 0x0000000100027802 */ /* 0x000fe40000000f00 */
[----:B------:R-:W-:Y:S02]  /*19740*/  MOV R3, 0x19760 ;  /* 0x0001976000037802 */ /* 0x000fe40000000f00 */
[----:B------:R-:W-:Y:S05]  /*19750*/  CALL.REL.NOINC `($__internal_8_$__cuda_sm70_shflsync_up_p) ;  /* 0x000003d000007944 */ /* 0x000fea0003c00000 */
[----:B------:R-:W-:Y:S01]  /*19760*/  MOV R2, R4 ;  /* 0x0000000400027202 */ /* 0x000fe20000000f00 */
[----:B------:R-:W-:Y:S05]  /*19770*/  BRA `(.L_x_420) ;  /* 0xffffe82000007947 */ /* 0x000fea000383ffff */
.L_x_386:
        /* <DEDUP_REMOVED lines=26> */
.L_x_388:
[----:B------:R-:W-:Y:S02]  /*19920*/  SEL R0, RZ, 0x1, P0 ;  /* 0x00000001ff007807 */ /* 0x000fe40000000000 */
[----:B------:R-:W-:Y:S02]  /*19930*/  MOV R2, 0x19950 ;  /* 0x0001995000027802 */ /* 0x000fe40000000f00 */
[----:B-1----:R-:W-:Y:S05]  /*19940*/  CALL.REL.NOINC `($__internal_9_$__cuda_sm70_votesync_ballot) ;  /* 0x0000025000007944 */ /* 0x002fea0003c00000 */
[----:B------:R-:W-:Y:S01]  /*19950*/  MOV R5, R0 ;  /* 0x0000000000057202 */ /* 0x000fe20000000f00 */
[----:B------:R-:W-:Y:S05]  /*19960*/  BRA `(.L_x_422) ;  /* 0xffffe7c000007947 */ /* 0x000fea000383ffff */
.L_x_389:
[----:B------:R-:W-:Y:S01]  /*19970*/  IMAD.MOV.U32 R9, RZ, RZ, R6 ;  /* 0x000000ffff097224 */ /* 0x000fe200078e0006 */
[----:B---3--:R-:W-:Y:S01]  /*19980*/  MOV R3, R12 ;  /* 0x0000000c00037202 */ /* 0x008fe20000000f00 */
[----:B------:R-:W-:Y:S01]  /*19990*/  IMAD.MOV.U32 R0, RZ, RZ, 0x1f ;  /* 0x0000001fff007424 */ /* 0x000fe200078e00ff */
[----:B------:R-:W-:Y:S02]  /*199a0*/  MOV R2, 0x199c0 ;  /* 0x000199c000027802 */ /* 0x000fe40000000f00 */
[----:B-12---:R-:W-:Y:S05]  /*199b0*/  CALL.REL.NOINC `($__internal_7_$__cuda_sm70_shflsync_idx_p) ;  /* 0x0000012000007944 */ /* 0x006fea0003c00000 */
[----:B------:R-:W-:Y:S01]  /*199c0*/  IMAD.MOV.U32 R8, RZ, RZ, R0 ;  /* 0x000000ffff087224 */ /* 0x000fe200078e0000 */
[----:B------:R-:W-:Y:S01]  /*199d0*/  MOV R3, R12 ;  /* 0x0000000c00037202 */ /* 0x000fe20000000f00 */
[----:B------:R-:W-:Y:S01]  /*199e0*/  IMAD.MOV.U32 R9, RZ, RZ, R7 ;  /* 0x000000ffff097224 */ /* 0x000fe200078e0007 */
[----:B------:R-:W-:Y:S02]  /*199f0*/  MOV R0, 0x1f ;  /* 0x0000001f00007802 */ /* 0x000fe40000000f00 */
[----:B------:R-:W-:-:S02]  /*19a00*/  MOV R2, 0x19a20 ;  /* 0x00019a2000027802 */ /* 0x000fc40000000f00 */
[----:B------:R-:W-:Y:S05]  /*19a10*/  CALL.REL.NOINC `($__internal_7_$__cuda_sm70_shflsync_idx_p) ;  /* 0x000000c000007944 */ /* 0x000fea0003c00000 */
[----:B------:R-:W-:Y:S01]  /*19a20*/  MOV R7, R0 ;  /* 0x0000000000077202 */ /* 0x000fe20000000f00 */
[----:B------:R-:W-:Y:S05]  /*19a30*/  BRA `(.L_x_423) ;  /* 0xffffe73000007947 */ /* 0x000fea000383ffff */
.L_x_392:
[----:B------:R-:W-:Y:S01]  /*19a40*/  IMAD.MOV.U32 R9, RZ, RZ, R4 ;  /* 0x000000ffff097224 */ /* 0x000fe200078e0004 */
[----:B------:R-:W-:-:S02]  /*19a50*/  MOV R0, 0x1f ;  /* 0x0000001f00007802 */ /* 0x000fc40000000f00 */
[----:B------:R-:W-:Y:S02]  /*19a60*/  MOV R2, 0x19a80 ;  /* 0x00019a8000027802 */ /* 0x000fe40000000f00 */
[----:B-1234-:R-:W-:Y:S05]  /*19a70*/  CALL.REL.NOINC `($__internal_7_$__cuda_sm70_shflsync_idx_p) ;  /* 0x0000006000007944 */ /* 0x01efea0003c00000 */
[----:B------:R-:W-:Y:S01]  /*19a80*/  MOV R13, R0 ;  /* 0x00000000000d7202 */ /* 0x000fe20000000f00 */
[----:B------:R-:W-:Y:S05]  /*19a90*/  BRA `(.L_x_391) ;  /* 0xffffe73000007947 */ /* 0x000fea000383ffff */
        .weak           $__internal_6_$__cuda_sm70_shflsync_bfly_p
        .type           $__internal_6_$__cuda_sm70_shflsync_bfly_p,@function
        .size           $__internal_6_$__cuda_sm70_shflsync_bfly_p,($__internal_7_$__cuda_sm70_shflsync_idx_p - $__internal_6_$__cuda_sm70_shflsync_bfly_p)
$__internal_6_$__cuda_sm70_shflsync_bfly_p:
[----:B------:R-:W-:Y:S04]  /*19aa0*/  WARPSYNC R6 ;  /* 0x0000000600007348 */ /* 0x000fe80003800000 */
[----:B------:R1:W2:Y:S02]  /*19ab0*/  SHFL.BFLY PT, R2, R2, R5, R7 ;  /* 0x0c00000502027389 */ /* 0x0002a400000e0007 */
[----:B-1----:R-:W-:-:S04]  /*19ac0*/  MOV R5, 0x0 ;  /* 0x0000000000057802 */ /* 0x002fc80000000f00 */
[----:B--2---:R-:W-:Y:S05]  /*19ad0*/  RET.REL.NODEC R4 `(_ZN7cutlass13device_kernelIN5flash19enable_sm80_to_sm89INS1_16FlashAttnFwdSm80INS1_25CollectiveMainloopFwdSm80ILi8ELi1ELb1EN4cute5tupleIJNS5_1CILi128EEENS7_ILi112EEES8_EEELi128ENS_10bfloat16_tEfNS_4arch4Sm80ELb0ELb0ELb1ELb1ELb0ELb1ELb1ELb1EEENS1_21CollectiveEpilogueFwdINS6_IJS8_S8_S9_EEENS6_IJNS7_ILi1EEESH_SH_EEESB_SD_Li256ELb1ELb1ELb1ELb0EEENS1_36VarlenDynamicPersistentTileSchedulerILi128ELi112ELi256ELi256ELb1ELb1ELb0ELb0ELb1ELb1EEEEEEEEEvNT_6ParamsE) ;  /* 0xfffe652004007950 */ /* 0x004fea0003c3ffff */
        .weak           $__internal_7_$__cuda_sm70_shflsync_idx_p
        .type           $__internal_7_$__cuda_sm70_shflsync_idx_p,@function
        .size           $__internal_7_$__cuda_sm70_shflsync_idx_p,($__internal_8_$__cuda_sm70_shflsync_up_p - $__internal_7_$__cuda_sm70_shflsync_idx_p)
$__internal_7_$__cuda_sm70_shflsync_idx_p:
[----:B------:R-:W-:-:S04]  /*19ae0*/  MOV R69, 0xffffffff ;  /* 0xffffffff00457802 */ /* 0x000fc80000000f00 */
[----:B------:R-:W-:Y:S04]  /*19af0*/  WARPSYNC R69 ;  /* 0x0000004500007348 */ /* 0x000fe80003800000 */
[----:B------:R1:W2:Y:S02]  /*19b00*/  SHFL.IDX PT, R0, R9, R3, R0 ;  /* 0x0000000309007389 */ /* 0x0002a400000e0000 */
[----:B-1----:R-:W-:-:S04]  /*19b10*/  MOV R3, 0x0 ;  /* 0x0000000000037802 */ /* 0x002fc80000000f00 */
[----:B--2---:R-:W-:Y:S05]  /*19b20*/  RET.REL.NODEC R2 `(_ZN7cutlass13device_kernelIN5flash19enable_sm80_to_sm89INS1_16FlashAttnFwdSm80INS1_25CollectiveMainloopFwdSm80ILi8ELi1ELb1EN4cute5tupleIJNS5_1CILi128EEENS7_ILi112EEES8_EEELi128ENS_10bfloat16_tEfNS_4arch4Sm80ELb0ELb0ELb1ELb1ELb0ELb1ELb1ELb1EEENS1_21CollectiveEpilogueFwdINS6_IJS8_S8_S9_EEENS6_IJNS7_ILi1EEESH_SH_EEESB_SD_Li256ELb1ELb1ELb1ELb0EEENS1_36VarlenDynamicPersistentTileSchedulerILi128ELi112ELi256ELi256ELb1ELb1ELb0ELb0ELb1ELb1EEEEEEEEEvNT_6ParamsE) ;  /* 0xfffe64d002007950 */ /* 0x004fea0003c3ffff */
        .weak           $__internal_8_$__cuda_sm70_shflsync_up_p
        .type           $__internal_8_$__cuda_sm70_shflsync_up_p,@function
        .size           $__internal_8_$__cuda_sm70_shflsync_up_p,($__internal_9_$__cuda_sm70_votesync_ballot - $__internal_8_$__cuda_sm70_shflsync_up_p)
$__internal_8_$__cuda_sm70_shflsync_up_p:
[----:B------:R-:W-:Y:S02]  /*19b30*/  IMAD.MOV.U32 R4, RZ, RZ, RZ ;  /* 0x000000ffff047224 */ /* 0x000fe400078e00ff */
[----:B------:R-:W-:-:S04]  /*19b40*/  IMAD.MOV.U32 R9, RZ, RZ, -0x1 ;  /* 0xffffffffff097424 */ /* 0x000fc800078e00ff */
[----:B------:R-:W-:Y:S04]  /*19b50*/  WARPSYNC R9 ;  /* 0x0000000900007348 */ /* 0x000fe80003800000 */
[----:B------:R1:W2:Y:S02]  /*19b60*/  SHFL.UP PT, R4, R0, R2, R4 ;  /* 0x0400000200047389 */ /* 0x0002a400000e0004 */
[----:B-1----:R-:W-:Y:S02]  /*19b70*/  MOV R2, R3 ;  /* 0x0000000300027202 */ /* 0x002fe40000000f00 */
[----:B------:R-:W-:-:S04]  /*19b80*/  MOV R3, 0x0 ;  /* 0x0000000000037802 */ /* 0x000fc80000000f00 */
[----:B--2---:R-:W-:Y:S05]  /*19b90*/  RET.REL.NODEC R2 `(_ZN7cutlass13device_kernelIN5flash19enable_sm80_to_sm89INS1_16FlashAttnFwdSm80INS1_25CollectiveMainloopFwdSm80ILi8ELi1ELb1EN4cute5tupleIJNS5_1CILi128EEENS7_ILi112EEES8_EEELi128ENS_10bfloat16_tEfNS_4arch4Sm80ELb0ELb0ELb1ELb1ELb0ELb1ELb1ELb1EEENS1_21CollectiveEpilogueFwdINS6_IJS8_S8_S9_EEENS6_IJNS7_ILi1EEESH_SH_EEESB_SD_Li256ELb1ELb1ELb1ELb0EEENS1_36VarlenDynamicPersistentTileSchedulerILi128ELi112ELi256ELi256ELb1ELb1ELb0ELb0ELb1ELb1EEEEEEEEEvNT_6ParamsE) ;  /* 0xfffe646002007950 */ /* 0x004fea0003c3ffff */
        .weak           $__internal_9_$__cuda_sm70_votesync_ballot
        .type           $__internal_9_$__cuda_sm70_votesync_ballot,@function
        .size           $__internal_9_$__cuda_sm70_votesync_ballot,(.L_x_2683 - $__internal_9_$__cuda_sm70_votesync_ballot)
$__internal_9_$__cuda_sm70_votesync_ballot:
[----:B------:R-:W-:Y:S01]  /*19ba0*/  ISETP.NE.U32.AND P0, PT, R0, 0x1, PT ;  /* 0x000000010000780c */ /* 0x000fe20003f05070 */
[----:B------:R-:W-:-:S04]  /*19bb0*/  IMAD.MOV.U32 R3, RZ, RZ, -0x1 ;  /* 0xffffffffff037424 */ /* 0x000fc800078e00ff */
[----:B------:R-:W-:Y:S08]  /*19bc0*/  WARPSYNC R3 ;  /* 0x0000000300007348 */ /* 0x000ff00003800000 */
[----:B------:R-:W-:-:S04]  /*19bd0*/  VOTE.ANY R0, PT, !P0 ;  /* 0x0000000000007806 */ /* 0x000fc800040e0100 */
[----:B------:R-:W-:Y:S01]  /*19be0*/  LOP3.LUT R0, R0, R3, RZ, 0xc0, !PT ;  /* 0x0000000300007212 */ /* 0x000fe200078ec0ff */
[----:B------:R-:W-:-:S04]  /*19bf0*/  IMAD.MOV.U32 R3, RZ, RZ, 0x0 ;  /* 0x00000000ff037424 */ /* 0x000fc800078e00ff */
[----:B------:R-:W-:Y:S05]  /*19c00*/  RET.REL.NODEC R2 `(_ZN7cutlass13device_kernelIN5flash19enable_sm80_to_sm89INS1_16FlashAttnFwdSm80INS1_25CollectiveMainloopFwdSm80ILi8ELi1ELb1EN4cute5tupleIJNS5_1CILi128EEENS7_ILi112EEES8_EEELi128ENS_10bfloat16_tEfNS_4arch4Sm80ELb0ELb0ELb1ELb1ELb0ELb1ELb1ELb1EEENS1_21CollectiveEpilogueFwdINS6_IJS8_S8_S9_EEENS6_IJNS7_ILi1EEESH_SH_EEESB_SD_Li256ELb1ELb1ELb1ELb0EEENS1_36VarlenDynamicPersistentTileSchedulerILi128ELi112ELi256ELi256ELb1ELb1ELb0ELb0ELb1ELb1EEEEEEEEEvNT_6ParamsE) ;  /* 0xfffe63f002007950 */ /* 0x000fea0003c3ffff */
.L_x_424:
        /* <DEDUP_REMOVED lines=15> */
.L_x_2683:


//--------------------- .text._ZN7cutlass13device_kernelIN5flash19enable_sm80_to_sm89INS1_16FlashAttnFwdSm80INS1_25CollectiveMainloopFwdSm80ILi4ELi1ELb0EN4cute5tupleIJNS5_1CILi128EEENS7_ILi48EEES8_EEELi128ENS_10bfloat16_tEfNS_4arch4Sm80ELb0ELb1ELb1ELb0ELb0ELb0ELb1ELb1EEENS1_21CollectiveEpilogueFwdINS6_IJS8_S8_S9_EEENS6_IJNS7_ILi1EEESH_SH_EEESB_SD_Li128ELb0ELb1ELb1ELb0EEENS1_19SingleTileSchedulerILb0ELb1ELb1ELi128EEEEEEEEEvNT_6ParamsE --------------------------
	.section	.text._ZN7cutlass13device_kernelIN5flash19enable_sm80_to_sm89INS1_16FlashAttnFwdSm80INS1_25CollectiveMainloopFwdSm80ILi4ELi1ELb0EN4cute5tupleIJNS5_1CILi128EEENS7_ILi48EEES8_EEELi128ENS_10bfloat16_tEfNS_4arch4Sm80ELb0ELb1ELb1ELb0ELb0ELb0ELb1ELb1EEENS1_21CollectiveEpilogueFwdINS6_IJS8_S8_S9_EEENS6_IJNS7_ILi1EEESH_SH_EEESB_SD_Li128ELb0ELb1ELb1ELb0EEENS1_19SingleTileSchedulerILb0ELb1ELb1ELi128EEEEEEEEEvNT_6ParamsE,"ax",@progbits
	.sectioninfo	@"SHI_REGISTERS=255"
	.align	128
.text._ZN7cutlass13device_kernelIN5flash19enable_sm80_to_sm89INS1_16FlashAttnFwdSm80INS1_25CollectiveMainloopFwdSm80ILi4ELi1ELb0EN4cute5tupleIJNS5_1CILi128EEENS7_ILi48EEES8_EEELi128ENS_10bfloat16_tEfNS_4arch4Sm80ELb0ELb1ELb1ELb0ELb0ELb0ELb1ELb1EEENS1_21CollectiveEpilogueFwdINS6_IJS8_S8_S9_EEENS6_IJNS7_ILi1EEESH_SH_EEESB_SD_Li128ELb0ELb1ELb1ELb0EEENS1_19SingleTileSchedulerILb0ELb1ELb1ELi128EEEEEEEEEvNT_6ParamsE:
        .type           _ZN7cutlass13device_kernelIN5flash19enable_sm80_to_sm89INS1_16FlashAttnFwdSm80INS1_25CollectiveMainloopFwdSm80ILi4ELi1ELb0EN4cute5tupleIJNS5_1CILi128EEENS7_ILi48EEES8_EEELi128ENS_10bfloat16_tEfNS_4arch4Sm80ELb0ELb1ELb1ELb0ELb0ELb0ELb1ELb1EEENS1_21CollectiveEpilogueFwdINS6_IJS8_S8_S9_EEENS6_IJNS7_ILi1EEESH_SH_EEESB_SD_Li128ELb0ELb1ELb1ELb0EEENS1_19SingleTileSchedulerILb0ELb1ELb1ELi128EEEEEEEEEvNT_6ParamsE,@function
        .size           _ZN7cutlass13device_kernelIN5flash19enable_sm80_to_sm89INS1_16FlashAttnFwdSm80INS1_25CollectiveMainloopFwdSm80ILi4ELi1ELb0EN4cute5tupleIJNS5_1CILi128EEENS7_ILi48EEES8_EEELi128ENS_10bfloat16_tEfNS_4arch4Sm80ELb0ELb1ELb1ELb0ELb0ELb0ELb1ELb1EEENS1_21CollectiveEpilogueFwdINS6_IJS8_S8_S9_EEENS6_IJNS7_ILi1EEESH_SH_EEESB_SD_Li128ELb0ELb1ELb1ELb0EEENS1_19SingleTileSchedulerILb0ELb1ELb1ELi128EEEEEEEEEvNT_6ParamsE,(.L_x_2688 - _ZN7cutlass13device_kernelIN5flash19enable_sm80_to_sm89INS1_16FlashAttnFwdSm80INS1_25CollectiveMainloopFwdSm80ILi4ELi1ELb0EN4cute5tupleIJNS5_1CILi128EEENS7_ILi48EEES8_EEELi128ENS_10bfloat16_tEfNS_4arch4Sm80ELb0ELb1ELb1ELb0ELb0ELb0ELb1ELb1EEENS1_21CollectiveEpilogueFwdINS6_IJS8_S8_S9_EEENS6_IJNS7_ILi1EEESH_SH_EEESB_SD_Li128ELb0ELb1ELb1ELb0EEENS1_19SingleTileSchedulerILb0ELb1ELb1ELi128EEEEEEEEEvNT_6ParamsE)
        .other          _ZN7cutlass13device_kernelIN5flash19enable_sm80_to_sm89INS1_16FlashAttnFwdSm80INS1_25CollectiveMainloopFwdSm80ILi4ELi1ELb0EN4cute5tupleIJNS5_1CILi128EEENS7_ILi48EEES8_EEELi128ENS_10bfloat16_tEfNS_4arch4Sm80ELb0ELb1ELb1ELb0ELb0ELb0ELb1ELb1EEENS1_21CollectiveEpilogueFwdINS6_IJS8_S8_S9_EEENS6_IJNS7_ILi1EEESH_SH_EEESB_SD_Li128ELb0ELb1ELb1ELb0EEENS1_19SingleTileSchedulerILb0ELb1ELb1ELi128EEEEEEEEEvNT_6ParamsE,@"STO_CUDA_ENTRY STV_DEFAULT"
_ZN7cutlass13device_kernelIN5flash19enable_sm80_to_sm89INS1_16FlashAttnFwdSm80INS1_25CollectiveMainloopFwdSm80ILi4ELi1ELb0EN4cute5tupleIJNS5_1CILi128EEENS7_ILi48EEES8_EEELi128ENS_10bfloat16_tEfNS_4arch4Sm80ELb0ELb1ELb1ELb0ELb0ELb0ELb1ELb1EEENS1_21CollectiveEpilogueFwdINS6_IJS8_S8_S9_EEENS6_IJNS7_ILi1EEESH_SH_EEESB_SD_Li128ELb0ELb1ELb1ELb0EEENS1_19SingleTileSchedulerILb0ELb1ELb1ELi128EEEEEEEEEvNT_6ParamsE:
        /* <DEDUP_REMOVED lines=18> */
.L_x_425:
[----:B---3--:R-:W-:Y:S02]  /*0120*/  ULDC.64 UR4, c[0x0][0x550] ;  /* 0x0001540000047ab9 */ /* 0x008fe40000000a00 */
[----:B------:R-:W-:Y:S02]  /*0130*/  UISETP.NE.AND UP0, UPT, UR4, 0x1, UPT ;  /* 0x000000010400788c */ /* 0x000fe4000bf05270 */
[----:B------:R-:W-:-:S02]  /*0140*/  UIMAD.WIDE.U32 UR8, UR6, UR5, URZ ;  /* 0x00000005060872a5 */ /* 0x000fc4000f8e003f */
[----:B------:R-:W-:Y:S02]  /*0150*/  ULDC UR4, c[0x0][0x558] ;  /* 0x0001560000047ab9 */ /* 0x000fe40000000800 */
[----:B------:R-:W-:-:S05]  /*0160*/  UMOV UR10, UR6 ;  /* 0x00000006000a7c82 */ /* 0x000fca0008000000 */
[----:B------:R-:W-:-:S03]  /*0170*/  @UP0 USHF.R.U32.HI UR10, URZ, UR4, UR9 ;  /* 0x000000043f0a0299 */ /* 0x000fc60008011609 */
.L_x_426:
        /* <DEDUP_REMOVED lines=35> */
.L_x_428:
[----:B------:R-:W-:Y:S02]  /*03b0*/  ULDC UR4, c[0x0][0x32c] ;  /* 0x0000cb0000047ab9 */ /* 0x000fe40000000800 */
[----:B------:R-:W-:-:S03]  /*03c0*/  UISETP.NE.AND UP0, UPT, UR9, UR4, UPT ;  /* 0x000000040900728c */ /* 0x000fc6000bf05270 */
[----:B------:R-:W-:Y:S02]  /*03d0*/  ULDC.64 UR4, c[0x0][0x330] ;  /* 0x0000cc0000047ab9 */ /* 0x000fe40000000a00 */
[----:B------:R-:W-:-:S06]  /*03e0*/  UIMAD.WIDE.U32 UR12, UR7, UR4, URZ ;  /* 0x00000004070c72a5 */ /* 0x000fcc000f8e003f */
[----:B------:R-:W-:Y:S02]  /*03f0*/  @UP0 USHF.R.U32.HI UR7, URZ, UR5, UR13 ;  /* 0x000000053f070299 */ /* 0x000fe4000801160d */
.L_x_429:
[----:B------:R-:W-:Y:S02]  /*0400*/  ULDC UR4, c[0x0][0x32c] ;  /* 0x0000cb0000047ab9 */ /* 0x000fe40000000800 */
[----:B------:R-:W-:-:S04]  /*0410*/  UIMAD UR4, UR7, UR4, UR4 ;  /* 0x00000004070472a4 */ /* 0x000fc8000f8e0204 */
[----:B------:R-:W-:-:S04]  /*0420*/  UISETP.LT.AND UP0, UPT, UR6, UR4, UPT ;  /* 0x000000040600728c */ /* 0x000fc8000bf01270 */
[----:B------:R-:W-:Y:S02]  /*0430*/  USEL UR6, UR6, UR4, UP0 ;  /* 0x0000000406067287 */ /* 0x000fe40008000000 */
.L_x_427:
[----:B------:R-:W-:Y:S01]  /*0440*/  UMOV UR14, 0x2f ;  /* 0x0000002f000e7882 */ /* 0x000fe20000000000 */
[----:B------:R-:W-:Y:S01]  /*0450*/  PLOP3.LUT P0, PT, PT, PT, UP2, 0x40, 0x0 ;  /* 0x000000000000781c */ /* 0x000fe20003f0e828 */
[----:B------:R-:W-:Y:S02]  /*0460*/  ULDC UR16, c[0x0][0x1d0] ;  /* 0x0000740000107ab9 */ /* 0x000fe40000000800 */
[----:B------:R-:W-:Y:S02]  /*0470*/  ULDC.64 UR4, c[0x0][0x2c8] ;  /* 0x0000b20000047ab9 */ /* 0x000fe40000000a00 */
[----:B------:R-:W-:Y:S02]  /*0480*/  UIADD3 UR14, UR14, UR16, URZ ;  /* 0x000000100e0e7290 */ /* 0x000fe4000fffe03f */
[----:B------:R-:W-:Y:S02]  /*0490*/  UIMAD.WIDE.U32 UR12, UR17, UR4, URZ ;  /* 0x00000004110c72a5 */ /* 0x000fe4000f8e003f */
[----:B------:R-:W-:-:S02]  /*04a0*/  UIMAD.WIDE UR14, UR14, 0x2aaaaaab, URZ ;  /* 0x2aaaaaab0e0e78a5 */ /* 0x000fc4000f8e023f */
[----:B------:R-:W-:Y:S02]  /*04b0*/  UIADD3 UR6, UR6, 0x2f, URZ ;  /* 0x0000002f06067890 */ /* 0x000fe4000fffe03f */
[----:B------:R-:W-:Y:S02]  /*04c0*/  UMOV UR4, UR17 ;  /* 0x0000001100047c82 */ /* 0x000fe40008000000 */
[----:B------:R-:W-:Y:S02]  /*04d0*/  UIMAD.WIDE UR6, UR6, 0x2aaaaaab, URZ ;  /* 0x2aaaaaab060678a5 */ /* 0x000fe4000f8e023f */
[----:B------:R-:W-:Y:S02]  /*04e0*/  @UP3 UMOV UR9, UR13 ;  /* 0x0000000d00093c82 */ /* 0x000fe40008000000 */
[----:B------:R-:W-:Y:S02]  /*04f0*/  ULDC UR12, c[0x0][0x168] ;  /* 0x00005a00000c7ab9 */ /* 0x000fe40000000800 */
[----:B------:R-:W-:-:S02]  /*0500*/  @UP3 USHF.R.U32.HI UR4, URZ, UR5, UR9 ;  /* 0x000000053f043299 */ /* 0x000fc40008011609 */
[----:B------:R-:W-:Y:S02]  /*0510*/  UMOV UR11, UR15 ;  /* 0x0000000f000b7c82 */ /* 0x000fe40008000000 */
[----:B------:R-:W-:Y:S02]  /*0520*/  UIADD3 UR16, UR16, -UR12, URZ ;  /* 0x8000000c10107290 */ /* 0x000fe4000fffe03f */
[----:B------:R-:W-:Y:S02]  /*0530*/  USHF.R.U32.HI UR6, URZ, 0x1f, UR7 ;  /* 0x0000001f3f067899 */ /* 0x000fe40008011607 */
[----:B------:R-:W-:Y:S02]  /*0540*/  USHF.R.U32.HI UR9, URZ, 0x1f, UR11 ;  /* 0x0000001f3f097899 */ /* 0x000fe4000801160b */
[----:B------:R-:W-:Y:S02]  /*0550*/  UIADD3 UR4, UR16, UR4, URZ ;  /* 0x0000000410047290 */ /* 0x000fe4000fffe03f */
[----:B------:R-:W-:-:S02]  /*0560*/  ULDC UR5, c[0x0][0x324] ;  /* 0x0000c90000057ab9 */ /* 0x000fc40000000800 */
[----:B------:R-:W-:Y:S02]  /*0570*/  ULEA.HI.SX32 UR6, UR7, UR6, 0x1d ;  /* 0x0000000607067291 */ /* 0x000fe4000f8fea3f */
        /* <DEDUP_REMOVED lines=16> */
.L_x_431:
[----:B------:R-:W-:-:S04]  /*0680*/  MOV R2, c[0x0][0x32c] ;  /* 0x0000cb0000027a02 */ /* 0x000fc80000000f00 */
[----:B------:R-:W-:-:S13]  /*0690*/  ISETP.NE.AND P0, PT, R2, 0x1, PT ;  /* 0x000000010200780c */ /* 0x000fda0003f05270 */
[----:B------:R-:W-:-:S05]  /*06a0*/  @P0 IMAD.HI.U32 R2, R0, c[0x0][0x330], RZ ;  /* 0x0000cc0000020a27 */ /* 0x000fca00078e00ff */
[----:B------:R-:W-:-:S05]  /*06b0*/  @P0 SHF.R.U32.HI R0, RZ, c[0x0][0x334], R2 ;  /* 0x0000cd00ff000a19 */ /* 0x000fca0000011602 */
.L_x_432:
[----:B------:R-:W-:-:S05]  /*06c0*/  IMAD R0, R0, c[0x0][0x32c], RZ ;  /* 0x0000cb0000007a24 */ /* 0x000fca00078e02ff */
[----:B------:R-:W-:-:S05]  /*06d0*/  IMNMX R3, R3, R0, !PT ;  /* 0x0000000003037217 */ /* 0x000fca0007800200 */
.L_x_430:
[----:B------:R-:W-:Y:S01]  /*06e0*/  IMAD.HI R0, R3, 0x2aaaaaab, RZ ;  /* 0x2aaaaaab03007827 */ /* 0x000fe200078e02ff */
[----:B------:R-:W-:Y:S02]  /*06f0*/  USHF.R.U32.HI UR5, URZ, 0x10, UR8 ;  /* 0x000000103f057899 */ /* 0x000fe40008011608 */
[----:B------:R-:W-:Y:S02]  /*0700*/  ULDC UR4, c[0x0][0x338] ;  /* 0x0000ce0000047ab9 */ /* 0x000fe40000000800 */
[----:B------:R-:W-:Y:S01]  /*0710*/  SHF.R.U32.HI R2, RZ, 0x1f, R0 ;  /* 0x0000001fff027819 */ /* 0x000fe20000011600 */
[----:B------:R-:W-:-:S03]  /*0720*/  UISETP.NE.AND UP0, UPT, UR5, URZ, UPT ;  /* 0x0000003f0500728c */ /* 0x000fc6000bf05270 */
[----:B------:R-:W-:Y:S01]  /*0730*/  LEA.HI.SX32 R0, R0, R2, 0x1d ;  /* 0x0000000200007211 */ /* 0x000fe200078feaff */
[----:B------:R-:W-:-:S03]  /*0740*/  USEL UR4, UR5, UR4, UP0 ;  /* 0x0000000405047287 */ /* 0x000fc60008000000 */
[----:B------:R-:W-:Y:S01]  /*0750*/  IMNMX R9, RZ, R0, !PT ;  /* 0x00000000ff097217 */ /* 0x000fe20007800200 */
[----:B------:R-:W-:-:S03]  /*0760*/  IMAD.MOV.U32 R0, RZ, RZ, RZ ;  /* 0x000000ffff007224 */ /* 0x000fc600078e00ff */
[----:B------:R-:W-:-:S13]  /*0770*/  ISETP.LT.AND P0, PT, R9, UR6, PT ;  /* 0x0000000609007c0c */ /* 0x000fda000bf01270 */
[----:B------:R-:W-:Y:S05]  /*0780*/  @!P0 BRA `(.L_x_433) ;  /* 0x000001f000008947 */ /* 0x000fea0003800000 */
[----:B------:R-:W-:Y:S01]  /*0790*/  IMAD.U32 R5, RZ, RZ, UR4 ;  /* 0x00000004ff057e24 */ /* 0x000fe2000f8e00ff */
[----:B------:R-:W-:-:S04]  /*07a0*/  UIADD3 UR5, UR4, -0x1, UR6 ;  /* 0xffffffff04057890 */ /* 0x000fc8000fffe006 */
[----:B------:R-:W-:Y:S02]  /*07b0*/  IABS R0, R5 ;  /* 0x0000000500007213 */ /* 0x000fe40000000000 */
[----:B------:R-:W-:-:S03]  /*07c0*/  IADD3 R8, -R9, UR5, RZ ;  /* 0x0000000509087c10 */ /* 0x000fc6000fffe1ff */
        /* <DEDUP_REMOVED lines=9> */
[----:B------:R-:W-:Y:S01]  /*0860*/  IMAD R5, R2, R4, RZ ;  /* 0x0000000402057224 */ /* 0x000fe200078e02ff */
[----:B------:R-:W-:Y:S01]  /*0870*/  MOV R2, RZ ;  /* 0x000000ff00027202 */ /* 0x000fe20000000f00 */
[----:B------:R-:W-:-:S04]  /*0880*/  IMAD.MOV R6, RZ, RZ, -R0 ;  /* 0x000000ffff067224 */ /* 0x000fc800078e0a00 */
[----:B------:R-:W-:-:S04]  /*0890*/  IMAD.HI.U32 R0, R3, R5, R2 ;  /* 0x0000000503007227 */ /* 0x000fc800078e0002 */
[----:B------:R-:W-:Y:S02]  /*08a0*/  IMAD.MOV.U32 R2, RZ, RZ, R7 ;  /* 0x000000ffff027224 */ /* 0x000fe400078e0007 */
[----:B------:R-:W-:Y:S02]  /*08b0*/  IMAD.MOV.U32 R3, RZ, RZ, R6 ;  /* 0x000000ffff037224 */ /* 0x000fe400078e0006 */
[----:B------:R-:W-:-:S04]  /*08c0*/  IMAD.HI.U32 R0, R0, R2, RZ ;  /* 0x0000000200007227 */ /* 0x000fc800078e00ff */
[----:B------:R-:W-:-:S05]  /*08d0*/  IMAD R2, R0, R3, R2 ;  /* 0x0000000300027224 */ /* 0x000fca00078e0202 */
[----:B------:R-:W-:-:S13]  /*08e0*/  ISETP.GT.U32.AND P1, PT, R4, R2, PT ;  /* 0x000000020400720c */ /* 0x000fda0003f24070 */
[-C--:B------:R-:W-:Y:S02]  /*08f0*/  @!P1 IADD3 R2, R2, -R4.reuse, RZ ;  /* 0x8000000402029210 */ /* 0x080fe40007ffe0ff */
[----:B------:R-:W-:Y:S02]  /*0900*/  @!P1 IADD3 R0, R0, 0x1, RZ ;  /* 0x0000000100009810 */ /* 0x000fe40007ffe0ff */
[----:B------:R-:W-:Y:S02]  /*0910*/  ISETP.GE.U32.AND P2, PT, R2, R4, PT ;  /* 0x000000040200720c */ /* 0x000fe40003f46070 */
[----:B------:R-:W-:Y:S02]  /*0920*/  LOP3.LUT R2, R8, UR4, RZ, 0x3c, !PT ;  /* 0x0000000408027c12 */ /* 0x000fe4000f8e3cff */
[----:B------:R-:W-:Y:S02]  /*0930*/  ISETP.NE.AND P1, PT, RZ, UR4, PT ;  /* 0x00000004ff007c0c */ /* 0x000fe4000bf25270 */
[----:B------:R-:W-:-:S07]  /*0940*/  ISETP.GE.AND P0, PT, R2, RZ, PT ;  /* 0x000000ff0200720c */ /* 0x000fce0003f06270 */
[----:B------:R-:W-:-:S06]  /*0950*/  @P2 IADD3 R0, R0, 0x1, RZ ;  /* 0x0000000100002810 */ /* 0x000fcc0007ffe0ff */
[----:B------:R-:W-:Y:S01]  /*0960*/  @!P0 IMAD.MOV R0, RZ, RZ, -R0 ;  /* 0x000000ffff008224 */ /* 0x000fe200078e0a00 */
[----:B------:R-:W-:Y:S02]  /*0970*/  @!P1 LOP3.LUT R0, RZ, UR4, RZ, 0x33, !PT ;  /* 0x00000004ff009c12 */ /* 0x000fe4000f8e33ff */
.L_x_433:
[----:B------:R-:W-:Y:S01]  /*0980*/  ULOP3.LUT UR8, UR8, 0xffff, URZ, 0xc0, !UPT ;  /* 0x0000ffff08087892 */ /* 0x000fe2000f8ec03f */
[----:B------:R-:W-:Y:S01]  /*0990*/  PLOP3.LUT P4, PT, PT, PT, PT, 0x80, 0x0 ;  /* 0x000000000000781c */ /* 0x000fe20003f8f070 */
[----:B------:R-:W-:Y:S01]  /*09a0*/  ULDC.64 UR14, c[0x0][0x118] ;  /* 0x00004600000e7ab9 */ /* 0x000fe20000000a00 */
[----:B------:R-:W-:Y:S01]  /*09b0*/  CS2R R20, SRZ ;  /* 0x0000000000147805 */ /* 0x000fe2000001ff00 */
[----:B------:R-:W-:Y:S01]  /*09c0*/  CS2R R18, SRZ ;  /* 0x0000000000127805 */ /* 0x000fe2000001ff00 */
[----:B------:R-:W-:Y:S01]  /*09d0*/  CS2R R126, SRZ ;  /* 0x00000000007e7805 */ /* 0x000fe2000001ff00 */
[----:B------:R-:W-:Y:S01]  /*09e0*/  IMAD R133, R0, UR8, R9 ;  /* 0x0000000800857c24 */ /* 0x000fe2000f8e0209 */
[----:B------:R-:W-:Y:S01]  /*09f0*/  CS2R R124, SRZ ;  /* 0x00000000007c7805 */ /* 0x000fe2000001ff00 */
[----:B------:R-:W-:Y:S01]  /*0a00*/  CS2R R130, SRZ ;  /* 0x0000000000827805 */ /* 0x000fe2000001ff00 */
[----:B------:R-:W-:Y:S01]  /*0a10*/  CS2R R128, SRZ ;  /* 0x0000000000807805 */ /* 0x000fe2000001ff00 */
[----:B------:R-:W-:Y:S01]  /*0a20*/  IMAD.IADD R0, R133, 0x1, R0 ;  /* 0x0000000185007824 */ /* 0x000fe200078e0200 */
[----:B------:R1:W-:Y:S01]  /*0a30*/  STL [R1], R133 ;  /* 0x0000008501007387 */ /* 0x0003e20000100800 */
        /* <DEDUP_REMOVED lines=63> */
[----:B-1----:R-:W-:Y:S02]  /*0e30*/  ISETP.NE.U32.AND P1, PT, RZ, c[0x0][0x340], PT ;  /* 0x0000d000ff007a0c */ /* 0x002fe40003f25070 */
[----:B------:R-:W-:Y:S01]  /*0e40*/  SHF.R.S32.HI R126, RZ, 0x1f, R132 ;  /* 0x0000001fff7e7819 */ /* 0x000fe20000011484 */
[----:B------:R-:W-:Y:S01]  /*0e50*/  USHF.R.S32.HI UR8, URZ, 0x1f, UR10 ;  /* 0x0000001f3f087899 */ /* 0x000fe2000801140a */
[----:B------:R-:W-:Y:S01]  /*0e60*/  ISETP.NE.AND.EX P1, PT, RZ, c[0x0][0x344], PT, P1 ;  /* 0x0000d100ff007a0c */ /* 0x000fe20003f25310 */
[----:B------:R-:W-:-:S12]  /*0e70*/  ULDC.64 UR4, c[0x0][0x1b8] ;  /* 0x00006e0000047ab9 */ /* 0x000fd80000000a00 */
[----:B------:R-:W-:-:S04]  /*0e80*/  @P1 IMAD.MOV.U32 R2, RZ, RZ, 0x4 ;  /* 0x00000004ff021424 */ /* 0x000fc800078e00ff */
[----:B------:R-:W-:-:S05]  /*0e90*/  @P1 IMAD.WIDE R2, R25, R2, c[0x0][0x340] ;  /* 0x0000d00019021625 */ /* 0x000fca00078e0202 */
[----:B------:R1:W2:Y:S01]  /*0ea0*/  @P1 LDG.E R18, [R2.64] ;  /* 0x0000000e02121981 */ /* 0x0002a2000c1e1900 */
[----:B------:R-:W-:Y:S01]  /*0eb0*/  PLOP3.LUT P2, PT, PT, PT, UP3, 0x80, 0x0 ;  /* 0x000000000000781c */ /* 0x000fe20003f4f038 */
[----:B------:R-:W-:Y:S01]  /*0ec0*/  UIMAD.WIDE.U32 UR6, UR10, UR4, URZ ;  /* 0x000000040a0672a5 */ /* 0x000fe2000f8e003f */
[----:B------:R-:W-:Y:S01]  /*0ed0*/  PLOP3.LUT P0, PT, PT, PT, UP3, 0x80, 0x0 ;  /* 0x000000000000781c */ /* 0x000fe20003f0f038 */
[----:B------:R-:W-:Y:S01]  /*0ee0*/  UIMAD UR4, UR8, UR4, URZ ;  /* 0x00000004080472a4 */ /* 0x000fe2000f8e023f */
[----:B------:R-:W-:Y:S01]  /*0ef0*/  SHF.R.S32.HI R24, RZ, 0x1f, R25 ;  /* 0x0000001fff187819 */ /* 0x000fe20000011419 */
[----:B------:R-:W-:Y:S01]  /*0f00*/  BSSY B0, `(.L_x_435) ;  /* 0x0000075000007945 */ /* 0x000fe20003800000 */
[----:B------:R-:W-:Y:S01]  /*0f10*/  LEA.HI R23, R126, R132, RZ, 0x4 ;  /* 0x000000847e177211 */ /* 0x000fe200078f20ff */
[----:B------:R-:W-:Y:S02]  /*0f20*/  UIMAD UR4, UR10, UR5, UR4 ;  /* 0x000000050a0472a4 */ /* 0x000fe4000f8e0204 */
[----:B------:R-:W-:-:S02]  /*0f30*/  IMAD R12, R24, c[0x0][0x1c0], RZ ;  /* 0x00007000180c7a24 */ /* 0x000fc400078e02ff */
[----:B------:R-:W-:Y:S02]  /*0f40*/  UIADD3 UR4, UR7, UR4, URZ ;  /* 0x0000000407047290 */ /* 0x000fe4000fffe03f */
[C---:B------:R-:W-:Y:S01]  /*0f50*/  IMAD R12, R25.reuse, c[0x0][0x1c4], R12 ;  /* 0x00007100190c7a24 */ /* 0x040fe200078e020c */
[----:B-1----:R-:W-:Y:S02]  /*0f60*/  LEA.HI R2, R126, R132, RZ, 0x3 ;  /* 0x000000847e027211 */ /* 0x002fe400078f18ff */
[----:B------:R-:W-:Y:S01]  /*0f70*/  MOV R3, UR7 ;  /* 0x0000000700037c02 */ /* 0x000fe20008000f00 */
[----:B------:R-:W-:Y:S01]  /*0f80*/  IMAD.U32 R3, RZ, RZ, UR4 ;  /* 0x00000004ff037e24 */ /* 0x000fe2000f8e00ff */
[----:B------:R-:W-:Y:S01]  /*0f90*/  LOP3.LUT R0, R2, 0xfffffff8, RZ, 0xc0, !PT ;  /* 0xfffffff802007812 */ /* 0x000fe200078ec0ff */
[----:B------:R-:W-:Y:S01]  /*0fa0*/  ULDC.64 UR4, c[0x0][0x210] ;  /* 0x0000840000047ab9 */ /* 0x000fe20000000a00 */
[----:B------:R-:W-:Y:S01]  /*0fb0*/  SHF.R.S32.HI R19, RZ, 0x3, R2 ;  /* 0x00000003ff137819 */ /* 0x000fe20000011402 */
[----:B------:R-:W-:Y:S01]  /*0fc0*/  IMAD.U32 R2, RZ, RZ, UR6 ;  /* 0x00000006ff027e24 */ /* 0x000fe2000f8e00ff */
[----:B------:R-:W-:Y:S01]  /*0fd0*/  ULDC.64 UR6, c[0x0][0x1e8] ;  /* 0x00007a0000067ab9 */ /* 0x000fe20000000a00 */
[----:B------:R-:W-:Y:S01]  /*0fe0*/  IMAD.IADD R26, R132, 0x1, -R0 ;  /* 0x00000001841a7824 */ /* 0x000fe200078e0a00 */
[----:B------:R-:W-:Y:S01]  /*0ff0*/  SHF.R.S32.HI R4, RZ, 0x1f, R19 ;  /* 0x0000001fff047819 */ /* 0x000fe20000011413 */
[----:B------:R-:W-:Y:S01]  /*1000*/  IMAD.WIDE.U32 R2, R25, c[0x0][0x1c0], R2 ;  /* 0x0000700019027a25 */ /* 0x000fe200078e0002 */
[----:B------:R-:W-:-:S02]  /*1010*/  UIMAD UR6, UR8, UR6, URZ ;  /* 0x00000006080672a4 */ /* 0x000fc4000f8e023f */
[C---:B------:R-:W-:Y:S01]  /*1020*/  SHF.L.U32 R10, R26.reuse, 0x3, RZ ;  /* 0x000000031a0a7819 */ /* 0x040fe200000006ff */
[----:B------:R-:W-:Y:S01]  /*1030*/  IMAD R0, R26, 0x10, R19 ;  /* 0x000000101a007824 */ /* 0x000fe200078e0213 */
[----:B------:R-:W-:Y:S01]  /*1040*/  UIMAD UR4, UR8, UR4, URZ ;  /* 0x00000004080472a4 */ /* 0x000fe2000f8e023f */
[----:B------:R-:W-:Y:S01]  /*1050*/  IMAD R5, R4, c[0x0][0x1e0], RZ ;  /* 0x0000780004057a24 */ /* 0x000fe200078e02ff */
[----:B------:R-:W-:Y:S01]  /*1060*/  SHF.R.S32.HI R11, RZ, 0x1f, R10 ;  /* 0x0000001fff0b7819 */ /* 0x000fe2000001140a */
[----:B------:R-:W-:Y:S01]  /*1070*/  IMAD.IADD R3, R3, 0x1, R12 ;  /* 0x0000000103037824 */ /* 0x000fe200078e020c */
[----:B------:R-:W-:Y:S01]  /*1080*/  IADD3 R9, R0, UR17, RZ ;  /* 0x0000001100097c10 */ /* 0x000fe2000fffe0ff */
[C---:B------:R-:W-:Y:S01]  /*1090*/  IMAD R14, R19.reuse, c[0x0][0x1e4], R5 ;  /* 0x00007900130e7a24 */ /* 0x040fe200078e0205 */
[----:B------:R-:W-:Y:S01]  /*10a0*/  UIMAD UR6, UR10, UR7, UR6 ;  /* 0x000000070a0672a4 */ /* 0x000fe2000f8e0206 */
[----:B------:R-:W-:Y:S01]  /*10b0*/  IMAD.WIDE.U32 R6, R19, c[0x0][0x1e0], R10 ;  /* 0x0000780013067a25 */ /* 0x000fe200078e000a */
[----:B------:R-:W-:Y:S01]  /*10c0*/  UIMAD UR4, UR10, UR5, UR4 ;  /* 0x000000050a0472a4 */ /* 0x000fe2000f8e0204 */
[----:B------:R-:W-:-:S02]  /*10d0*/  ISETP.GE.AND P4, PT, R10, c[0x0][0x1d4], PT ;  /* 0x000075000a007a0c */ /* 0x000fc40003f86270 */
[----:B------:R-:W-:Y:S01]  /*10e0*/  @P2 IMAD.HI.U32 R0, R9, c[0x0][0x2c8], RZ ;  /* 0x0000b20009002a27 */ /* 0x000fe200078e00ff */
[----:B------:R-:W-:-:S03]  /*10f0*/  ULDC UR5, c[0x0][0x2c4] ;  /* 0x0000b10000057ab9 */ /* 0x000fc60000000800 */
[--C-:B------:R-:W-:Y:S01]  /*1100*/  IMAD.MOV.U32 R8, RZ, RZ, R9.reuse ;  /* 0x000000ffff087224 */ /* 0x100fe200078e0009 */
[----:B------:R-:W-:Y:S01]  /*1110*/  @P0 SHF.R.U32.HI R8, RZ, c[0x0][0x2cc], R0 ;  /* 0x0000b300ff080a19 */ /* 0x000fe20000011600 */
[----:B------:R-:W-:Y:S02]  /*1120*/  IMAD.SHL.U32 R0, R19, 0x40, RZ ;  /* 0x0000004013007824 */ /* 0x000fe400078e00ff */
[----:B------:R-:W-:Y:S02]  /*1130*/  IMAD.IADD R7, R7, 0x1, R14 ;  /* 0x0000000107077824 */ /* 0x000fe400078e020e */
[----:B------:R-:W-:Y:S01]  /*1140*/  IMAD.MOV R12, RZ, RZ, -R8 ;  /* 0x000000ffff0c7224 */ /* 0x000fe200078e0a08 */
[----:B------:R-:W-:Y:S01]  /*1150*/  LOP3.LUT R0, R0, 0x1c0, RZ, 0xc0, !PT ;  /* 0x000001c000007812 */ /* 0x000fe200078ec0ff */
[----:B------:R-:W-:Y:S02]  /*1160*/  IMAD R4, R4, c[0x0][0x208], RZ ;  /* 0x0000820004047a24 */ /* 0x000fe400078e02ff */
[----:B------:R-:W-:Y:S01]  /*1170*/  IMAD R12, R12, c[0x0][0x2c4], R9 ;  /* 0x0000b1000c0c7a24 */ /* 0x000fe200078e0209 */
[----:B------:R-:W-:Y:S01]  /*1180*/  LOP3.LUT R13, R0, 0x38, R10, 0xf8, !PT ;  /* 0x00000038000d7812 */ /* 0x000fe200078ef80a */
[----:B------:R-:W-:Y:S01]  /*1190*/  IMAD.WIDE.U32 R2, R8, c[0x0][0x1b0], R2 ;  /* 0x00006c0008027a25 */ /* 0x000fe200078e0002 */
[----:B------:R-:W-:-:S03]  /*11a0*/  SHF.R.U32.HI R0, RZ, 0x3, R0 ;  /* 0x00000003ff007819 */ /* 0x000fc60000011600 */
[----:B------:R-:W-:Y:S01]  /*11b0*/  IMAD R15, R19, c[0x0][0x20c], R4 ;  /* 0x00008300130f7a24 */ /* 0x000fe200078e0204 */
[----:B------:R-:W-:Y:S01]  /*11c0*/  LOP3.LUT R20, R13, R0, RZ, 0x3c, !PT ;  /* 0x000000000d147212 */ /* 0x000fe200078e3cff */
[----:B------:R-:W-:Y:S01]  /*11d0*/  IMAD.U32 R0, RZ, RZ, UR10 ;  /* 0x0000000aff007e24 */ /* 0x000fe2000f8e00ff */
[----:B------:R-:W-:Y:S01]  /*11e0*/  SHF.R.S32.HI R13, RZ, 0x1f, R8 ;  /* 0x0000001fff0d7819 */ /* 0x000fe20000011408 */
[----:B------:R-:W-:-:S04]  /*11f0*/  IMAD.WIDE.U32 R4, R19, c[0x0][0x208], R10 ;  /* 0x0000820013047a25 */ /* 0x000fc800078e000a */
[----:B------:R-:W-:Y:S01]  /*1200*/  IMAD.WIDE.U32 R6, R0, c[0x0][0x1e8], R6 ;  /* 0x00007a0000067a25 */ /* 0x000fe200078e0006 */
[----:B------:R-:W-:Y:S02]  /*1210*/  LOP3.LUT R0, R23, 0xfffffff0, RZ, 0xc0, !PT ;  /* 0xfffffff017007812 */ /* 0x000fe400078ec0ff */
[----:B------:R-:W-:Y:S01]  /*1220*/  IADD3 R5, R5, R15, RZ ;  /* 0x0000000f05057210 */ /* 0x000fe20007ffe0ff */
[----:B------:R-:W-:Y:S01]  /*1230*/  IMAD R9, R13, c[0x0][0x1b0], RZ ;  /* 0x00006c000d097a24 */ /* 0x000fe200078e02ff */
[----:B------:R-:W-:Y:S01]  /*1240*/  IADD3 R7, R7, UR6, RZ ;  /* 0x0000000607077c10 */ /* 0x000fe2000fffe0ff */
[----:B------:R-:W-:Y:S01]  /*1250*/  IMAD.IADD R0, R132, 0x1, -R0 ;  /* 0x0000000184007824 */ /* 0x000fe200078e0a00 */
[----:B------:R-:W-:Y:S01]  /*1260*/  IADD3 R15, R19, UR17, RZ ;  /* 0x00000011130f7c10 */ /* 0x000fe2000fffe0ff */
[----:B------:R-:W-:Y:S01]  /*1270*/  IMAD R9, R8, c[0x0][0x1b4], R9 ;  /* 0x00006d0008097a24 */ /* 0x000fe200078e0209 */
[----:B------:R-:W-:Y:S01]  /*1280*/  SHF.R.S32.HI R8, RZ, 0x1f, R12 ;  /* 0x0000001fff087819 */ /* 0x000fe2000001140c */
[----:B------:R-:W-:-:S02]  /*1290*/  IMAD.U32 R13, RZ, RZ, UR10 ;  /* 0x0000000aff0d7e24 */ /* 0x000fc4000f8e00ff */
[----:B------:R-:W-:Y:S01]  /*12a0*/  IMAD.SHL.U32 R14, R26, 0x8, RZ ;  /* 0x000000081a0e7824 */ /* 0x000fe200078e00ff */
[----:B------:R-:W-:Y:S01]  /*12b0*/  IADD3 R3, R3, R9, RZ ;  /* 0x0000000903037210 */ /* 0x000fe20007ffe0ff */
[----:B------:R-:W-:Y:S01]  /*12c0*/  IMAD R8, R8, c[0x0][0x1a8], RZ ;  /* 0x00006a0008087a24 */ /* 0x000fe200078e02ff */
[----:B------:R-:W-:Y:S01]  /*12d0*/  SHF.R.S32.HI R9, RZ, 0x1f, R0 ;  /* 0x0000001fff097819 */ /* 0x000fe20000011400 */
[----:B------:R-:W-:Y:S01]  /*12e0*/  IMAD.WIDE.U32 R4, R13, c[0x0][0x210], R4 ;  /* 0x000084000d047a25 */ /* 0x000fe200078e0004 */
[----:B------:R-:W-:Y:S02]  /*12f0*/  ISETP.GE.AND P6, PT, R14, c[0x0][0x198], PT ;  /* 0x000066000e007a0c */ /* 0x000fe40003fc6270 */
        /* <DEDUP_REMOVED lines=13> */
[----:B------:R1:W3:Y:S01]  /*13d0*/  SHFL.IDX PT, R8, R17, RZ, 0x181f ;  /* 0x00181fff11087589 */ /* 0x0002e200000e0000 */
[----:B------:R-:W-:Y:S01]  /*13e0*/  ISETP.GE.AND P5, PT, R15, UR4, PT ;  /* 0x000000040f007c0c */ /* 0x000fe2000bfa6270 */
[----:B------:R-:W-:Y:S01]  /*13f0*/  IMAD.SHL.U32 R13, R13, 0x8, RZ ;  /* 0x000000080d0d7824 */ /* 0x000fe200078e00ff */
[----:B------:R-:W-:-:S04]  /*1400*/  LEA.HI.X R16, R2, c[0x0][0x164], R0, 0x1, P0 ;  /* 0x0000590002107a11 */ /* 0x000fc800000f0c00 */
[----:B------:R-:W-:Y:S01]  /*1410*/  LOP3.LUT R13, R20, 0xfffffe00, R13, 0xf8, !PT ;  /* 0xfffffe00140d7812 */ /* 0x000fe200078ef80d */
[----:B------:R1:W4:Y:S01]  /*1420*/  SHFL.IDX PT, R9, R16, RZ, 0x181f ;  /* 0x00181fff10097589 */ /* 0x00032200000e0000 */
[----:B--2---:R-:W-:Y:S01]  /*1430*/  @P1 SHF.R.S32.HI R3, RZ, 0x1f, R18 ;  /* 0x0000001fff031819 */ /* 0x004fe20000011412 */
[----:B------:R-:W-:Y:S02]  /*1440*/  @!P1 IMAD.MOV.U32 R3, RZ, RZ, R24 ;  /* 0x000000ffff039224 */ /* 0x000fe400078e0018 */
[----:B------:R-:W-:Y:S01]  /*1450*/  @P1 IMAD.MOV.U32 R2, RZ, RZ, R18 ;  /* 0x000000ffff021224 */ /* 0x000fe200078e0012 */
[----:B------:R-:W-:Y:S01]  /*1460*/  @!P1 MOV R2, R25 ;  /* 0x0000001900029202 */ /* 0x000fe20000000f00 */
[C---:B------:R-:W-:Y:S01]  /*1470*/  IMAD R12, R3.reuse, c[0x0][0x1f0], RZ ;  /* 0x00007c00030c7a24 */ /* 0x040fe200078e02ff */
[----:B------:R-:W-:Y:S01]  /*1480*/  IADD3 R18, R14, 0x40, RZ ;  /* 0x000000400e127810 */ /* 0x000fe20007ffe0ff */
[----:B------:R-:W-:Y:S01]  /*1490*/  IMAD R0, R3, c[0x0][0x218], RZ ;  /* 0x0000860003007a24 */ /* 0x000fe200078e02ff */
[----:B------:R-:W-:Y:S01]  /*14a0*/  MOV R25, 0x20 ;  /* 0x0000002000197802 */ /* 0x000fe20000000f00 */
[----:B------:R-:W-:Y:S01]  /*14b0*/  IMAD R12, R2, c[0x0][0x1f4], R12 ;  /* 0x00007d00020c7a24 */ /* 0x000fe200078e020c */
[----:B------:R-:W-:Y:S01]  /*14c0*/  ISETP.GE.AND P0, PT, R18, c[0x0][0x198], PT ;  /* 0x0000660012007a0c */ /* 0x000fe20003f06270 */
[----:B------:R-:W-:-:S02]  /*14d0*/  IMAD R0, R2, c[0x0][0x21c], R0 ;  /* 0x0000870002007a24 */ /* 0x000fc400078e0200 */
[----:B------:R-:W-:Y:S01]  /*14e0*/  IMAD.WIDE.U32 R30, R2, c[0x0][0x1f0], R6 ;  /* 0x00007c00021e7a25 */ /* 0x000fe200078e0006 */
[----:B------:R-:W-:-:S03]  /*14f0*/  R2P PR, R21, 0x6 ;  /* 0x0000000615007804 */ /* 0x000fc60000000000 */
[----:B------:R-:W-:Y:S01]  /*1500*/  IMAD.WIDE.U32 R78, R2, c[0x0][0x218], R4 ;  /* 0x00008600024e7a25 */ /* 0x000fe200078e0004 */
[----:B------:R-:W-:Y:S01]  /*1510*/  IADD3 R33, R31, R12, RZ ;  /* 0x0000000c1f217210 */ /* 0x000fe20007ffe0ff */
[----:B------:R1:W-:Y:S01]  /*1520*/  STL.64 [R1+0x40], R30 ;  /* 0x0000401e01007387 */ /* 0x0003e20000100a00 */
[----:B------:R-:W-:Y:S01]  /*1530*/  SEL R2, R25, 0xffffffe0, !P2 ;  /* 0xffffffe019027807 */ /* 0x000fe20005000000 */
[----:B------:R-:W-:Y:S02]  /*1540*/  IMAD.IADD R29, R79, 0x1, R0 ;  /* 0x000000014f1d7824 */ /* 0x000fe400078e0200 */
[----:B------:R1:W-:Y:S01]  /*1550*/  STL.64 [R1+0x48], R78 ;  /* 0x0000484e01007387 */ /* 0x0003e20000100a00 */
[----:B------:R-:W-:-:S03]  /*1560*/  IMAD.MOV.U32 R24, RZ, RZ, 0x10 ;  /* 0x00000010ff187424 */ /* 0x000fc600078e00ff */
[----:B------:R1:W-:Y:S02]  /*1570*/  STL [R1+0x34], R29 ;  /* 0x0000341d01007387 */ /* 0x0003e40000100800 */
[----:B------:R-:W-:Y:S02]  /*1580*/  SEL R3, R24, 0xfffffff0, !P1 ;  /* 0xfffffff018037807 */ /* 0x000fe40004800000 */
[----:B------:R1:W-:Y:S01]  /*1590*/  STL [R1+0x3c], R33 ;  /* 0x00003c2101007387 */ /* 0x0003e20000100800 */
[----:B------:R-:W-:Y:S05]  /*15a0*/  @P5 BRA `(.L_x_436) ;  /* 0x000000a000005947 */ /* 0x000fea0003800000 */
[----:B---34-:R-:W-:Y:S02]  /*15b0*/  SHF.R.S32.HI R0, RZ, 0x1f, R18 ;  /* 0x0000001fff007819 */ /* 0x018fe40000011412 */
[----:B------:R-:W-:Y:S02]  /*15c0*/  LEA R4, P1, R14, R8, 0x1 ;  /* 0x000000080e047211 */ /* 0x000fe400078208ff */
[----:B------:R-:W-:Y:S02]  /*15d0*/  LEA.HI R0, R0, R18, RZ, 0x3 ;  /* 0x0000001200007211 */ /* 0x000fe400078f18ff */
[----:B------:R-:W-:-:S02]  /*15e0*/  LEA.HI.X R5, R14, R9, R11, 0x1, P1 ;  /* 0x000000090e057211 */ /* 0x000fc400008f0c0b */
[----:B------:R-:W-:Y:S01]  /*15f0*/  LOP3.LUT R6, R0, 0xfffffff8, RZ, 0xc0, !PT ;  /* 0xfffffff800067812 */ /* 0x000fe200078ec0ff */
[----:B------:R-:W-:-:S04]  /*1600*/  IMAD.SHL.U32 R0, R13, 0x2, RZ ;  /* 0x000000020d007824 */ /* 0x000fc800078e00ff */
[----:B------:R-:W-:Y:S01]  /*1610*/  IMAD.WIDE R8, R6, 0x2, R8 ;  /* 0x0000000206087825 */ /* 0x000fe200078e0208 */
[----:B------:R-:W-:Y:S01]  /*1620*/  @!PT LDS RZ, [RZ] ;  /* 0x00000000fffff984 */ /* 0x000fe20000000800 */
[----:B------:R2:W-:Y:S04]  /*1630*/  LDGSTS.E.BYPASS.LTC128B.128 [R0+0x6100], [R4.64], !P6 ;  /* 0x0610000004007fae */ /* 0x0005e8000f101d4e */
[----:B------:R2:W-:Y:S02]  /*1640*/  LDGSTS.E.BYPASS.LTC128B.128 [R0+0xa100], [R8.64], !P0 ;  /* 0x0a10000008007fae */ /* 0x0005e4000c101d4e */
.L_x_436:
[----:B---34-:R-:W-:Y:S05]  /*1650*/  BSYNC B0 ;  /* 0x0000000000007941 */ /* 0x018fea0003800000 */
.L_x_435:
[----:B--2---:R-:W-:Y:S01]  /*1660*/  IADD3 R0, R15, 0x10, RZ ;  /* 0x000000100f007810 */ /* 0x004fe20007ffe0ff */
[----:B------:R2:W3:Y:S01]  /*1670*/  SHFL.IDX PT, R5, R16, 0x1, 0x181f ;  /* 0x00381f0010057f89 */ /* 0x0004e200000e0000 */
[----:B------:R-:W-:Y:S02]  /*1680*/  BSSY B0, `(.L_x_437) ;  /* 0x000000e000007945 */ /* 0x000fe40003800000 */
[----:B------:R-:W-:Y:S01]  /*1690*/  ISETP.GE.AND P1, PT, R0, UR4, PT ;  /* 0x0000000400007c0c */ /* 0x000fe2000bf26270 */
[----:B------:R2:W4:-:S12]  /*16a0*/  SHFL.IDX PT, R4, R17, 0x1, 0x181f ;  /* 0x00381f0011047f89 */ /* 0x00051800000e0000 */
[----:B------:R-:W-:Y:S05]  /*16b0*/  @P1 BRA `(.L_x_438) ;  /* 0x000000a000001947 */ /* 0x000fea0003800000 */
[----:B------:R-:W-:Y:S02]  /*16c0*/  SHF.R.S32.HI R0, RZ, 0x1f, R18 ;  /* 0x0000001fff007819 */ /* 0x000fe40000011412 */
[----:B----4-:R-:W-:Y:S02]  /*16d0*/  LEA R6, P1, R14, R4, 0x1 ;  /* 0x000000040e067211 */ /* 0x010fe400078208ff */
        /* <DEDUP_REMOVED lines=8> */
.L_x_438:
[----:B------:R-:W-:Y:S05]  /*1760*/  BSYNC B0 ;  /* 0x0000000000007941 */ /* 0x000fea0003800000 */
.L_x_437:
[----:B---3--:R-:W-:Y:S01]  /*1770*/  IADD3 R0, R15, 0x20, RZ ;  /* 0x000000200f007810 */ /* 0x008fe20007ffe0ff */
[----:B------:R3:W1:Y:S01]  /*1780*/  SHFL.IDX PT, R5, R16, 0x2, 0x181f ;  /* 0x00581f0010057f89 */ /* 0x00066200000e0000 */
[----:B------:R-:W-:Y:S02]  /*1790*/  BSSY B0, `(.L_x_439) ;  /* 0x000000e000007945 */ /* 0x000fe40003800000 */
[----:B------:R-:W-:Y:S01]  /*17a0*/  ISETP.GE.AND P1, PT, R0, UR4, PT ;  /* 0x0000000400007c0c */ /* 0x000fe2000bf26270 */
[----:B----4-:R3:W4:-:S12]  /*17b0*/  SHFL.IDX PT, R4, R17, 0x2, 0x181f ;  /* 0x00581f0011047f89 */ /* 0x01071800000e0000 */
[----:B------:R-:W-:Y:S05]  /*17c0*/  @P1 BRA `(.L_x_440) ;  /* 0x000000a000001947 */ /* 0x000fea0003800000 */
[----:B------:R-:W-:Y:S02]  /*17d0*/  SHF.R.S32.HI R0, RZ, 0x1f, R18 ;  /* 0x0000001fff007819 */ /* 0x000fe40000011412 */
[----:B----4-:R-:W-:Y:S02]  /*17e0*/  LEA R6, P1, R14, R4, 0x1 ;  /* 0x000000040e067211 */ /* 0x010fe400078208ff */
        /* <DEDUP_REMOVED lines=8> */
.L_x_440:
[----:B------:R-:W-:Y:S05]  /*1870*/  BSYNC B0 ;  /* 0x0000000000007941 */ /* 0x000fea0003800000 */
.L_x_439:
[----:B-1----:R-:W-:Y:S01]  /*1880*/  IADD3 R0, R15, 0x30, RZ ;  /* 0x000000300f007810 */ /* 0x002fe20007ffe0ff */
[----:B------:R1:W2:Y:S01]  /*1890*/  SHFL.IDX PT, R5, R16, 0x3, 0x181f ;  /* 0x00781f0010057f89 */ /* 0x0002a200000e0000 */
[----:B------:R-:W-:Y:S02]  /*18a0*/  BSSY B0, `(.L_x_441) ;  /* 0x000000e000007945 */ /* 0x000fe40003800000 */
[----:B------:R-:W-:Y:S01]  /*18b0*/  ISETP.GE.AND P1, PT, R0, UR4, PT ;  /* 0x0000000400007c0c */ /* 0x000fe2000bf26270 */
[----:B----4-:R1:W4:-:S12]  /*18c0*/  SHFL.IDX PT, R4, R17, 0x3, 0x181f ;  /* 0x00781f0011047f89 */ /* 0x01031800000e0000 */
[----:B------:R-:W-:Y:S05]  /*18d0*/  @P1 BRA `(.L_x_442) ;  /* 0x000000a000001947 */ /* 0x000fea0003800000 */
[----:B------:R-:W-:Y:S02]  /*18e0*/  SHF.R.S32.HI R0, RZ, 0x1f, R18 ;  /* 0x0000001fff007819 */ /* 0x000fe40000011412 */
[----:B----4-:R-:W-:Y:S02]  /*18f0*/  LEA R6, P1, R14, R4, 0x1 ;  /* 0x000000040e067211 */ /* 0x010fe400078208ff */
        /* <DEDUP_REMOVED lines=8> */
.L_x_442:
[----:B------:R-:W-:Y:S05]  /*1980*/  BSYNC B0 ;  /* 0x0000000000007941 */ /* 0x000fea0003800000 */
.L_x_441:
[----:B--2---:R-:W-:Y:S01]  /*1990*/  IADD3 R0, R15, 0x40, RZ ;  /* 0x000000400f007810 */ /* 0x004fe20007ffe0ff */
        /* <DEDUP_REMOVED lines=15> */
.L_x_444:
[----:B------:R-:W-:Y:S05]  /*1a90*/  BSYNC B0 ;  /* 0x0000000000007941 */ /* 0x000fea0003800000 */
.L_x_443:
        /* <DEDUP_REMOVED lines=16> */
.L_x_446:
[----:B------:R-:W-:Y:S05]  /*1ba0*/  BSYNC B0 ;  /* 0x0000000000007941 */ /* 0x000fea0003800000 */
.L_x_445:
        /* <DEDUP_REMOVED lines=16> */
.L_x_448:
[----:B------:R-:W-:Y:S05]  /*1cb0*/  BSYNC B0 ;  /* 0x0000000000007941 */ /* 0x000fea0003800000 */
.L_x_447:
[----:B-1--4-:R-:W1:Y:S01]  /*1cc0*/  SHFL.IDX PT, R4, R17, 0x7, 0x181f ;  /* 0x00f81f0011047f89 */ /* 0x012e6200000e0000 */
[----:B------:R-:W-:Y:S01]  /*1cd0*/  IADD3 R0, R15, 0x70, RZ ;  /* 0x000000700f007810 */ /* 0x000fe20007ffe0ff */
[----:B------:R-:W-:Y:S01]  /*1ce0*/  IMAD.MOV.U32 R8, RZ, RZ, 0x30 ;  /* 0x00000030ff087424 */ /* 0x000fe200078e00ff */
[----:B------:R-:W-:Y:S01]  /*1cf0*/  IADD3 R122, R242, -0x1, RZ ;  /* 0xfffffffff27a7810 */ /* 0x000fe20007ffe0ff */
[----:B------:R-:W4:Y:S01]  /*1d00*/  SHFL.IDX PT, R5, R16, 0x7, 0x181f ;  /* 0x00f81f0010057f89 */ /* 0x000f2200000e0000 */
[----:B------:R-:W-:Y:S01]  /*1d10*/  ISETP.GE.AND P1, PT, R0, UR4, PT ;  /* 0x0000000400007c0c */ /* 0x000fe2000bf26270 */
[----:B------:R-:W-:Y:S01]  /*1d20*/  IMAD R24, R242, -0x30, R8 ;  /* 0xffffffd0f2187824 */ /* 0x000fe200078e0208 */
[----:B------:R-:W-:Y:S01]  /*1d30*/  SHF.R.S32.HI R27, RZ, 0x1f, R122 ;  /* 0x0000001fff1b7819 */ /* 0x000fe2000001147a */
[----:B------:R-:W-:Y:S01]  /*1d40*/  IMAD.SHL.U32 R243, R13, 0x2, RZ ;  /* 0x000000020df37824 */ /* 0x000fe200078e00ff */
[----:B------:R-:W-:Y:S01]  /*1d50*/  ULDC.64 UR6, c[0x0][0x1e0] ;  /* 0x0000780000067ab9 */ /* 0x000fe20000000a00 */
[----:B------:R-:W-:Y:S01]  /*1d60*/  IMAD R9, R8, c[0x0][0x1e4], RZ ;  /* 0x0000790008097a24 */ /* 0x000fe200078e02ff */
[----:B------:R-:W-:Y:S01]  /*1d70*/  IADD3 R25, R24, c[0x0][0x1d0], -R19 ;  /* 0x0000740018197a10 */ /* 0x000fe20007ffe813 */
[----:B------:R-:W-:Y:S01]  /*1d80*/  IMAD.WIDE.U32 R128, R8, c[0x0][0x1e0], RZ ;  /* 0x0000780008807a25 */ /* 0x000fe200078e00ff */
[----:B------:R-:W-:Y:S01]  /*1d90*/  UIMAD.WIDE.U32 UR12, UR6, 0x20, URZ ;  /* 0x00000020060c78a5 */ /* 0x000fe2000f8e003f */
[----:B------:R-:W-:Y:S01]  /*1da0*/  LEA.HI R124, R126, R132, RZ, 0x5 ;  /* 0x000000847e7c7211 */ /* 0x000fe200078f28ff */
[----:B------:R-:W-:Y:S01]  /*1db0*/  USHF.L.U32 UR8, UR7, 0x5, URZ ;  /* 0x0000000507087899 */ /* 0x000fe2000800063f */
[----:B------:R-:W-:Y:S01]  /*1dc0*/  IMAD.IADD R125, R129, 0x1, R9 ;  /* 0x00000001817d7824 */ /* 0x000fe200078e0209 */
[C---:B------:R-:W-:Y:S01]  /*1dd0*/  ISETP.GE.AND P5, PT, R25.reuse, 0x11, PT ;  /* 0x000000111900780c */ /* 0x040fe20003fa6270 */
[----:B------:R-:W-:Y:S01]  /*1de0*/  IMAD.MOV.U32 R130, RZ, RZ, R32 ;  /* 0x000000ffff827224 */ /* 0x000fe200078e0020 */
[----:B------:R-:W-:Y:S01]  /*1df0*/  @!P1 SHF.R.S32.HI R0, RZ, 0x1f, R18 ;  /* 0x0000001fff009819 */ /* 0x000fe20000011412 */
[----:B------:R-:W-:Y:S01]  /*1e00*/  IMAD.MOV.U32 R131, RZ, RZ, R33 ;  /* 0x000000ffff837224 */ /* 0x000fe200078e0021 */
[----:B------:R-:W-:Y:S01]  /*1e10*/  UIADD3 UR8, UR13, UR8, URZ ;  /* 0x000000080d087290 */ /* 0x000fe2000fffe03f */
[----:B------:R-:W-:Y:S01]  /*1e20*/  IMAD.MOV.U32 R130, RZ, RZ, R30 ;  /* 0x000000ffff827224 */ /* 0x000fe200078e001e */
[----:B------:R-:W-:Y:S01]  /*1e30*/  @!P1 LEA.HI R0, R0, R18, RZ, 0x3 ;  /* 0x0000001200009211 */ /* 0x000fe200078f18ff */
[----:B------:R-:W-:Y:S01]  /*1e40*/  IMAD.MOV.U32 R10, RZ, RZ, c[0x0][0x1e0] ;  /* 0x00007800ff0a7624 */ /* 0x000fe200078e00ff */
[----:B-1----:R-:W-:Y:S01]  /*1e50*/  @!P1 LEA R6, P2, R14, R4, 0x1 ;  /* 0x000000040e069211 */ /* 0x002fe200078408ff */
[----:B------:R-:W-:Y:S01]  /*1e60*/  IMAD.MOV.U32 R76, RZ, RZ, R28 ;  /* 0x000000ffff4c7224 */ /* 0x000fe200078e001c */
[----:B------:R-:W-:Y:S01]  /*1e70*/  @!P1 LOP3.LUT R0, R0, 0xfffffff8, RZ, 0xc0, !PT ;  /* 0xfffffff800009812 */ /* 0x000fe200078ec0ff */
[----:B------:R-:W-:Y:S01]  /*1e80*/  IMAD.MOV.U32 R77, RZ, RZ, R29 ;  /* 0x000000ffff4d7224 */ /* 0x000fe200078e001d */
[----:B----4-:R-:W-:Y:S01]  /*1e90*/  @!P1 LEA.HI.X R7, R14, R5, R11, 0x1, P2 ;  /* 0x000000050e079211 */ /* 0x010fe200010f0c0b */
[----:B------:R-:W-:Y:S01]  /*1ea0*/  IMAD.MOV.U32 R76, RZ, RZ, R78 ;  /* 0x000000ffff4c7224 */ /* 0x000fe200078e004e */
[C---:B------:R-:W-:Y:S01]  /*1eb0*/  ISETP.GE.AND P2, PT, R25.reuse, 0x21, PT ;  /* 0x000000211900780c */ /* 0x040fe20003f46270 */
[----:B------:R-:W-:Y:S01]  /*1ec0*/  @!P1 IMAD.WIDE R4, R0, 0x2, R4 ;  /* 0x0000000200049825 */ /* 0x000fe200078e0204 */
[----:B------:R-:W-:Y:S01]  /*1ed0*/  SHF.R.S32.HI R11, RZ, 0x4, R23 ;  /* 0x00000004ff0b7819 */ /* 0x000fe20000011417 */
[----:B------:R-:W-:Y:S01]  /*1ee0*/  @!PT LDS RZ, [RZ] ;  /* 0x00000000fffff984 */ /* 0x000fe20000000800 */
[----:B------:R1:W-:Y:S01]  /*1ef0*/  @!P1 LDGSTS.E.BYPASS.LTC128B.128 [R243+0x9900], [R6.64], !P6 ;  /* 0x0990000006f39fae */ /* 0x0003e2000f101d4e */
[----:B------:R-:W-:Y:S01]  /*1f00*/  ISETP.GE.AND P6, PT, R25, 0x1, PT ;  /* 0x000000011900780c */ /* 0x000fe20003fc6270 */
[----:B------:R-:W-:Y:S01]  /*1f10*/  IMAD R0, R125, R122, RZ ;  /* 0x0000007a7d007224 */ /* 0x000fe200078e02ff */
[----:B------:R-:W-:Y:S01]  /*1f20*/  LEA.HI R12, R23, R11, RZ, 0x1 ;  /* 0x0000000b170c7211 */ /* 0x000fe200078f08ff */
[----:B------:R4:W-:Y:S01]  /*1f30*/  @!P1 LDGSTS.E.BYPASS.LTC128B.128 [R243+0xd900], [R4.64], !P0 ;  /* 0x0d90000004f39fae */ /* 0x0009e2000c101d4e */
[----:B------:R-:W-:Y:S01]  /*1f40*/  SHF.R.S32.HI R123, RZ, 0x5, R124 ;  /* 0x00000005ff7b7819 */ /* 0x000fe2000001147c */
[----:B------:R-:W-:Y:S01]  /*1f50*/  IMAD R0, R27, R128, R0 ;  /* 0x000000801b007224 */ /* 0x000fe200078e0200 */
[----:B------:R-:W-:Y:S01]  /*1f60*/  ULDC.64 UR4, c[0x0][0x208] ;  /* 0x0000820000047ab9 */ /* 0x000fe20000000a00 */
[----:B------:R-:W0:Y:S01]  /*1f70*/  LDGDEPBAR ;  /* 0x00000000000079af */ /* 0x000e220000000000 */
[----:B------:R-:W-:-:S02]  /*1f80*/  USHF.L.U32 UR9, UR4, 0x5, URZ ;  /* 0x0000000504097899 */ /* 0x000fc4000800063f */
[----:B------:R-:W-:Y:S01]  /*1f90*/  UMOV UR11, 0x5 ;  /* 0x00000005000b7882 */ /* 0x000fe20000000000 */
[----:B------:R-:W-:Y:S01]  /*1fa0*/  STL.64 [R1+0x38], R130 ;  /* 0x0000388201007387 */ /* 0x000fe20000100a00 */
[----:B------:R-:W-:-:S03]  /*1fb0*/  USHF.L.U64.HI UR11, UR4, UR11, UR5 ;  /* 0x0000000b040b7299 */ /* 0x000fc60008010205 */
[----:B------:R-:W-:Y:S01]  /*1fc0*/  STL.64 [R1+0x30], R76 ;  /* 0x0000304c01007387 */ /* 0x000fe20000100a00 */
[----:B-1----:R-:W-:Y:S02]  /*1fd0*/  IMAD.MOV.U32 R6, RZ, RZ, c[0x0][0x1e4] ;  /* 0x00007900ff067624 */ /* 0x002fe400078e00ff */
[----:B----4-:R-:W-:-:S04]  /*1fe0*/  IMAD.WIDE.U32 R4, R122, R128, R130 ;  /* 0x000000807a047225 */ /* 0x010fc800078e0082 */
[----:B------:R-:W-:Y:S01]  /*1ff0*/  IMAD.IADD R0, R5, 0x1, R0 ;  /* 0x0000000105007824 */ /* 0x000fe200078e0200 */
[----:B------:R-:W-:Y:S01]  /*2000*/  BAR.SYNC.DEFER_BLOCKING 0x0 ;  /* 0x0000000000007b1d */ /* 0x000fe20000010000 */
[----:B------:R-:W-:Y:S02]  /*2010*/  @P5 LEA R7, P0, R10, R4, 0x4 ;  /* 0x000000040a075211 */ /* 0x000fe400078020ff */
[----:B------:R-:W-:Y:S02]  /*2020*/  @P6 LEA R8, P1, R4, c[0x0][0x1c8], 0x1 ;  /* 0x0000720004086a11 */ /* 0x000fe400078208ff */
[----:B------:R-:W-:Y:S02]  /*2030*/  @P5 LEA.HI.X R10, R10, R0, R6, 0x4, P0 ;  /* 0x000000000a0a5211 */ /* 0x000fe400000f2406 */
[----:B------:R-:W-:Y:S02]  /*2040*/  @P6 LEA.HI.X R9, R4, c[0x0][0x1cc], R0, 0x1, P1 ;  /* 0x0000730004096a11 */ /* 0x000fe400008f0c00 */
[----:B------:R-:W-:-:S02]  /*2050*/  @P5 LEA R6, P0, R7, c[0x0][0x1c8], 0x1 ;  /* 0x0000720007065a11 */ /* 0x000fc400078008ff */
[----:B------:R-:W-:Y:S02]  /*2060*/  @P2 IADD3 R5, P1, R4, UR12, RZ ;  /* 0x0000000c04052c10 */ /* 0x000fe4000ff3e0ff */
[----:B------:R-:W-:Y:S02]  /*2070*/  @P5 LEA.HI.X R7, R7, c[0x0][0x1cc], R10, 0x1, P0 ;  /* 0x0000730007075a11 */ /* 0x000fe400000f0c0a */
[C---:B------:R-:W-:Y:S02]  /*2080*/  @P2 LEA R4, P0, R5.reuse, c[0x0][0x1c8], 0x1 ;  /* 0x0000720005042a11 */ /* 0x040fe400078008ff */
[----:B------:R-:W-:Y:S02]  /*2090*/  @P2 IADD3.X R0, R0, UR8, RZ, P1, !PT ;  /* 0x0000000800002c10 */ /* 0x000fe40008ffe4ff */
[----:B------:R-:W-:Y:S02]  /*20a0*/  LOP3.LUT R10, R12, 0xfffffffe, RZ, 0xc0, !PT ;  /* 0xfffffffe0c0a7812 */ /* 0x000fe400078ec0ff */
[----:B------:R-:W-:Y:S01]  /*20b0*/  @P2 LEA.HI.X R5, R5, c[0x0][0x1cc], R0, 0x1, P0 ;  /* 0x0000730005052a11 */ /* 0x000fe200000f0c00 */
[C---:B------:R-:W-:Y:S01]  /*20c0*/  IMAD.SHL.U32 R0, R26.reuse, 0x40, RZ ;  /* 0x000000401a007824 */ /* 0x040fe200078e00ff */
[----:B------:R-:W-:Y:S01]  /*20d0*/  LOP3.LUT P0, RZ, R26, 0x2, RZ, 0xc0, !PT ;  /* 0x000000021aff7812 */ /* 0x000fe2000780c0ff */
[----:B------:R-:W-:Y:S01]  /*20e0*/  @!PT LDS RZ, [RZ] ;  /* 0x00000000fffff984 */ /* 0x000fe20000000800 */
[----:B------:R-:W-:Y:S01]  /*20f0*/  @!PT LDS RZ, [RZ] ;  /* 0x00000000fffff984 */ /* 0x000fe20000000800 */
[----:B------:R-:W-:Y:S01]  /*2100*/  @!PT LDS RZ, [RZ] ;  /* 0x00000000fffff984 */ /* 0x000fe20000000800 */
[----:B------:R1:W-:Y:S01]  /*2110*/  @P6 LDGSTS.E.BYPASS.LTC128B.128 [R243+0x3100], [R8.64], !P4 ;  /* 0x0310000008f36fae */ /* 0x0003e2000e101d4e */
[----:B------:R-:W-:Y:S01]  /*2120*/  IMAD.IADD R10, R11, 0x1, -R10 ;  /* 0x000000010b0a7824 */ /* 0x000fe200078e0a0a */
[----:B------:R-:W-:-:S02]  /*2130*/  ISETP.LT.OR P1, PT, R25, 0x1, P4 ;  /* 0x000000011900780c */ /* 0x000fc40002721670 */
[----:B------:R1:W-:Y:S01]  /*2140*/  @P6 LDGSTS.E.BYPASS.LTC128B.128 [R243+0x4900], [R8.64+0x80], !P3 ;  /* 0x0490008008f36fae */ /* 0x0003e2000d901d4e */
[----:B------:R-:W-:Y:S02]  /*2150*/  LOP3.LUT R0, R0, 0x1c0, RZ, 0xc0, !PT ;  /* 0x000001c000007812 */ /* 0x000fe400078ec0ff */
[----:B------:R-:W-:Y:S01]  /*2160*/  ISETP.LT.OR P6, PT, R25, 0x1, P3 ;  /* 0x000000011900780c */ /* 0x000fe20001fc1670 */
[----:B------:R4:W-:Y:S04]  /*2170*/  @P5 LDGSTS.E.BYPASS.LTC128B.128 [R243+0x3900], [R6.64], !P4 ;  /* 0x0390000006f35fae */ /* 0x0009e8000e101d4e */
[----:B------:R4:W-:Y:S04]  /*2180*/  @P5 LDGSTS.E.BYPASS.LTC128B.128 [R243+0x5100], [R6.64+0x80], !P3 ;  /* 0x0510008006f35fae */ /* 0x0009e8000d901d4e */
[----:B------:R5:W-:Y:S04]  /*2190*/  @P2 LDGSTS.E.BYPASS.LTC128B.128 [R243+0x4100], [R4.64], !P4 ;  /* 0x0410000004f32fae */ /* 0x000be8000e101d4e */
[----:B------:R5:W-:Y:S04]  /*21a0*/  @P2 LDGSTS.E.BYPASS.LTC128B.128 [R243+0x5900], [R4.64+0x80], !P3 ;  /* 0x0590008004f32fae */ /* 0x000be8000d901d4e */
[----:B------:R-:W0:Y:S01]  /*21b0*/  LDGDEPBAR ;  /* 0x00000000000079af */ /* 0x000e220000000000 */
[----:B----4-:R-:W-:-:S02]  /*21c0*/  IMAD.SHL.U32 R6, R21, 0x40, RZ ;  /* 0x0000004015067824 */ /* 0x010fc400078e00ff */
[----:B------:R-:W-:-:S05]  /*21d0*/  IMAD.SHL.U32 R7, R19, 0x8, RZ ;  /* 0x0000000813077824 */ /* 0x000fca00078e00ff */
[----:B------:R-:W-:Y:S01]  /*21e0*/  LOP3.LUT R7, R0, 0x8, R7, 0xf8, !PT ;  /* 0x0000000800077812 */ /* 0x000fe200078ef807 */
[----:B-----5:R-:W-:Y:S01]  /*21f0*/  IMAD.SHL.U32 R5, R22, 0x40, RZ ;  /* 0x0000004016057824 */ /* 0x020fe200078e00ff */
[----:B------:R-:W-:-:S04]  /*2200*/  DEPBAR.LE SB0, 0x1 ;  /* 0x000080400000791a */ /* 0x000fc80000000000 */
[----:B------:R-:W-:Y:S01]  /*2210*/  LOP3.LUT R4, R6, 0x1c0, RZ, 0xc0, !PT ;  /* 0x000001c006047812 */ /* 0x000fe200078ec0ff */
[----:B------:R-:W-:-:S04]  /*2220*/  DEPBAR.LE SB0, 0x0 ;  /* 0x000080000000791a */ /* 0x000fc80000000000 */
[----:B------:R-:W-:Y:S01]  /*2230*/  IMAD.SHL.U32 R6, R10, 0x8, RZ ;  /* 0x000000080a067824 */ /* 0x000fe200078e00ff */
[----:B------:R-:W-:Y:S02]  /*2240*/  LOP3.LUT R121, R5, 0xfffffe00, RZ, 0xc0, !PT ;  /* 0xfffffe0005797812 */ /* 0x000fe400078ec0ff */
[----:B------:R-:W-:Y:S02]  /*2250*/  SHF.R.U32.HI R0, RZ, 0x3, R0 ;  /* 0x00000003ff007819 */ /* 0x000fe40000011600 */
[----:B------:R-:W-:Y:S02]  /*2260*/  LOP3.LUT R5, R4, 0x8, R6, 0xf8, !PT ;  /* 0x0000000804057812 */ /* 0x000fe400078ef806 */
[----:B------:R-:W-:Y:S02]  /*2270*/  SHF.R.U32.HI R4, RZ, 0x3, R4 ;  /* 0x00000003ff047819 */ /* 0x000fe40000011604 */
[----:B------:R-:W-:Y:S02]  /*2280*/  LOP3.LUT R0, R7, R0, RZ, 0x3c, !PT ;  /* 0x0000000007007212 */ /* 0x000fe400078e3cff */
[----:B------:R-:W-:Y:S01]  /*2290*/  LOP3.LUT R120, R5, R4, RZ, 0x3c, !PT ;  /* 0x0000000405787212 */ /* 0x000fe200078e3cff */
[----:B------:R-:W-:-:S02]  /*22a0*/  IMAD R4, R123, 0x400, R121 ;  /* 0x000004007b047824 */ /* 0x000fc400078e0279 */
[----:B------:R-:W-:Y:S02]  /*22b0*/  IMAD R0, R10, 0x200, R0 ;  /* 0x000002000a007824 */ /* 0x000fe400078e0200 */
[----:B------:R-:W-:Y:S02]  /*22c0*/  IMAD.IADD R4, R120, 0x1, R4 ;  /* 0x0000000178047824 */ /* 0x000fe400078e0204 */
[----:B------:R-:W-:Y:S01]  /*22d0*/  IMAD.SHL.U32 R224, R0, 0x2, RZ ;  /* 0x0000000200e07824 */ /* 0x000fe200078e00ff */
[----:B------:R-:W-:Y:S01]  /*22e0*/  BAR.SYNC.DEFER_BLOCKING 0x0 ;  /* 0x0000000000007b1d */ /* 0x000fe20000010000 */
[----:B------:R-:W-:-:S03]  /*22f0*/  IMAD.SHL.U32 R231, R4, 0x2, RZ ;  /* 0x0000000204e77824 */ /* 0x000fc600078e00ff */
[C---:B------:R-:W-:Y:S01]  /*2300*/  IADD3 R0, R224.reuse, 0x3100, RZ ;  /* 0x00003100e0007810 */ /* 0x040fe20007ffe0ff */
[--C-:B------:R-:W-:Y:S01]  /*2310*/  IMAD R233, R3, 0x2, R231.reuse ;  /* 0x0000000203e97824 */ /* 0x100fe200078e02e7 */
[----:B------:R-:W-:Y:S01]  /*2320*/  IADD3 R235, R224, 0x3120, RZ ;  /* 0x00003120e0eb7810 */ /* 0x000fe20007ffe0ff */
[----:B------:R-:W-:Y:S01]  /*2330*/  IMAD R232, R2, 0x2, R231 ;  /* 0x0000000202e87824 */ /* 0x000fe200078e02e7 */
[----:B------:R-:W-:Y:S01]  /*2340*/  @P0 IADD3 R235, R0, -0x20, RZ ;  /* 0xffffffe000eb0810 */ /* 0x000fe20007ffe0ff */
[----:B------:R-:W-:Y:S02]  /*2350*/  IMAD R0, R27, c[0x0][0x208], RZ ;  /* 0x000082001b007a24 */ /* 0x000fe400078e02ff */
[----:B------:R-:W-:Y:S01]  /*2360*/  IMAD R234, R2, 0x2, R233 ;  /* 0x0000000202ea7824 */ /* 0x000fe200078e02e9 */
[C---:B------:R-:W-:Y:S01]  /*2370*/  IADD3 R241, R235.reuse, 0x800, RZ ;  /* 0x00000800ebf17810 */ /* 0x040fe20007ffe0ff */
[----:B------:R-:W-:Y:S01]  /*2380*/  IMAD R0, R122, c[0x0][0x20c], R0 ;  /* 0x000083007a007a24 */ /* 0x000fe200078e0200 */
[----:B------:R-:W-:Y:S01]  /*2390*/  IADD3 R240, R235, 0x1000, RZ ;  /* 0x00001000ebf07810 */ /* 0x000fe20007ffe0ff */
[----:B------:R-:W-:Y:S01]  /*23a0*/  IMAD R236, R3, 0x2, R232 ;  /* 0x0000000203ec7824 */ /* 0x000fe200078e02e8 */
[----:B------:R-:W-:-:S02]  /*23b0*/  IADD3 R239, R235, 0x1800, RZ ;  /* 0x00001800ebef7810 */ /* 0x000fc40007ffe0ff */
[C---:B------:R-:W-:Y:S02]  /*23c0*/  IADD3 R238, R235.reuse, 0x2000, RZ ;  /* 0x00002000ebee7810 */ /* 0x040fe40007ffe0ff */
[----:B------:R-:W-:Y:S01]  /*23d0*/  IADD3 R237, R235, 0x2800, RZ ;  /* 0x00002800ebed7810 */ /* 0x000fe20007ffe0ff */
[----:B-1----:R-:W-:Y:S04]  /*23e0*/  LDSM.16.M88.4 R8, [R231+0x6100] ;  /* 0x00610000e708783b */ /* 0x002fe80000000200 */
[----:B------:R-:W-:Y:S04]  /*23f0*/  LDSM.16.M88.4 R4, [R231+0x8100] ;  /* 0x00810000e704783b */ /* 0x000fe80000000200 */
[----:B--23--:R-:W1:Y:S04]  /*2400*/  LDSM.16.M88.4 R16, [R224+0x3900] ;  /* 0x00390000e010783b */ /* 0x00ce680000000200 */
[----:B------:R-:W2:Y:S04]  /*2410*/  LDSM.16.M88.4 R12, [R224+0x3100] ;  /* 0x00310000e00c783b */ /* 0x000ea80000000200 */
[----:B------:R-:W3:Y:S04]  /*2420*/  LDSM.16.M88.4 R20, [R224+0x4100] ;  /* 0x00410000e014783b */ /* 0x000ee80000000200 */
[----:B------:R-:W-:Y:S04]  /*2430*/  LDSM.16.M88.4 R40, [R235] ;  /* 0x00000000eb28783b */ /* 0x000fe80000000200 */
[----:B------:R-:W-:Y:S04]  /*2440*/  LDSM.16.M88.4 R44, [R235+0x800] ;  /* 0x00080000eb2c783b */ /* 0x000fe80000000200 */
[----:B------:R-:W-:Y:S01]  /*2450*/  LDSM.16.M88.4 R52, [R235+0x1000] ;  /* 0x00100000eb34783b */ /* 0x000fe20000000200 */
[-C--:B-1----:R-:W-:Y:S08]  /*2460*/  HMMA.16816.F32.BF16 R68, R8, R16.reuse, RZ ;  /* 0x000000100844723c */ /* 0x082ff000000418ff */
[----:B------:R-:W-:Y:S07]  /*2470*/  HMMA.16816.F32.BF16 R36, R4, R16, RZ ;  /* 0x000000100424723c */ /* 0x000fee00000418ff */
[----:B------:R-:W-:Y:S01]  /*2480*/  IMAD.WIDE.U32 R16, R122, c[0x0][0x208], RZ ;  /* 0x000082007a107a25 */ /* 0x000fe200078e00ff */
[----:B--2---:R-:W-:Y:S03]  /*2490*/  HMMA.16816.F32.BF16 R72, R8, R12, RZ ;  /* 0x0000000c0848723c */ /* 0x004fe600000418ff */
[----:B------:R-:W-:-:S04]  /*24a0*/  IMAD.IADD R0, R17, 0x1, R0 ;  /* 0x0000000111007824 */ /* 0x000fc800078e0200 */
[----:B------:R-:W-:Y:S01]  /*24b0*/  IMAD R0, R0, 0x30, RZ ;  /* 0x0000003000007824 */ /* 0x000fe200078e02ff */
[C---:B------:R-:W-:Y:S08]  /*24c0*/  HMMA.16816.F32.BF16 R32, R4.reuse, R12, RZ ;  /* 0x0000000c0420723c */ /* 0x040ff000000418ff */
[-C--:B------:R-:W-:Y:S08]  /*24d0*/  HMMA.16816.F32.BF16 R56, R4, R14.reuse, RZ ;  /* 0x0000000e0438723c */ /* 0x080ff000000418ff */
[----:B------:R-:W-:Y:S01]  /*24e0*/  HMMA.16816.F32.BF16 R88, R8, R14, RZ ;  /* 0x0000000e0858723c */ /* 0x000fe200000418ff */
[----:B------:R-:W1:Y:S07]  /*24f0*/  LDSM.16.M88.4 R12, [R233+0x8100] ;  /* 0x00810000e90c783b */ /* 0x000e6e0000000200 */
[C---:B------:R-:W-:Y:S08]  /*2500*/  HMMA.16816.F32.BF16 R48, R4.reuse, R18, RZ ;  /* 0x000000120430723c */ /* 0x040ff000000418ff */
[C---:B---3--:R-:W-:Y:S08]  /*2510*/  HMMA.16816.F32.BF16 R28, R4.reuse, R20, RZ ;  /* 0x00000014041c723c */ /* 0x048ff000000418ff */
[----:B------:R-:W-:Y:S07]  /*2520*/  HMMA.16816.F32.BF16 R60, R4, R22, RZ ;  /* 0x00000016043c723c */ /* 0x000fee00000418ff */
[----:B------:R-:W-:Y:S01]  /*2530*/  IMAD.WIDE.U32 R6, R16, 0x30, R76 ;  /* 0x0000003010067825 */ /* 0x000fe200078e004c */
[----:B------:R-:W-:Y:S03]  /*2540*/  HMMA.16816.F32.BF16 R64, R8, R20, RZ ;  /* 0x000000140840723c */ /* 0x000fe600000418ff */
[----:B------:R-:W-:Y:S01]  /*2550*/  IMAD.IADD R0, R7, 0x1, R0 ;  /* 0x0000000107007824 */ /* 0x000fe200078e0200 */
[----:B------:R-:W-:-:S04]  /*2560*/  LEA R4, P0, R6, c[0x0][0x1f8], 0x1 ;  /* 0x00007e0006047a11 */ /* 0x000fc800078008ff */
[----:B------:R-:W-:Y:S01]  /*2570*/  LEA.HI.X R5, R6, c[0x0][0x1fc], R0, 0x1, P0 ;  /* 0x00007f0006057a11 */ /* 0x000fe200000f0c00 */
[----:B------:R-:W-:Y:S01]  /*2580*/  IMAD.U32 R0, RZ, RZ, UR9 ;  /* 0x00000009ff007e24 */ /* 0x000fe2000f8e00ff */
[----:B------:R-:W-:Y:S01]  /*2590*/  IADD3 R6, P2, R4, UR9, RZ ;  /* 0x0000000904067c10 */ /* 0x000fe2000ff5e0ff */
[----:B------:R-:W-:Y:S01]  /*25a0*/  HMMA.16816.F32.BF16 R96, R8, R18, RZ ;  /* 0x000000120860723c */ /* 0x000fe200000418ff */
[----:B------:R-:W-:Y:S01]  /*25b0*/  ISETP.LT.OR P0, PT, R25, 0x11, P4 ;  /* 0x000000111900780c */ /* 0x000fe20002701670 */
[----:B------:R-:W2:Y:S01]  /*25c0*/  LDSM.16.M88.4 R16, [R233+0x6100] ;  /* 0x00610000e910783b */ /* 0x000ea20000000200 */
[----:B------:R-:W-:-:S03]  /*25d0*/  IADD3.X R7, R5, UR11, RZ, P2, !PT ;  /* 0x0000000b05077c10 */ /* 0x000fc600097fe4ff */
[----:B------:R-:W-:Y:S01]  /*25e0*/  @!PT LDS RZ, [RZ] ;  /* 0x00000000fffff984 */ /* 0x000fe20000000800 */
[----:B------:R-:W-:Y:S01]  /*25f0*/  @!PT LDS RZ, [RZ] ;  /* 0x00000000fffff984 */ /* 0x000fe20000000800 */
[----:B------:R-:W-:Y:S01]  /*2600*/  @!PT LDS RZ, [RZ] ;  /* 0x00000000fffff984 */ /* 0x000fe20000000800 */
[----:B------:R3:W-:Y:S01]  /*2610*/  LDGSTS.E.BYPASS.LTC128B.128 [R243+0x100], [R4.64], !P1 ;  /* 0x0010000004f37fae */ /* 0x0007e2000c901d4e */
[----:B------:R-:W-:Y:S01]  /*2620*/  LOP3.LUT P1, RZ, R26, 0x4, RZ, 0xc0, !PT ;  /* 0x000000041aff7812 */ /* 0x000fe2000782c0ff */
[----:B------:R-:W-:Y:S02]  /*2630*/  HMMA.16816.F32.BF16 R20, R8, R22, RZ ;  /* 0x000000160814723c */ /* 0x000fe400000418ff */
[----:B------:R3:W-:Y:S01]  /*2640*/  LDGSTS.E.BYPASS.LTC128B.128 [R243+0x1900], [R4.64+0x80], !P6 ;  /* 0x0190008004f37fae */ /* 0x0007e2000f101d4e */
[----:B------:R-:W-:-:S03]  /*2650*/  ISETP.LT.OR P6, PT, R25, 0x11, P3 ;  /* 0x000000111900780c */ /* 0x000fc60001fc1670 */
[----:B------:R4:W-:Y:S01]  /*2660*/  LDGSTS.E.BYPASS.LTC128B.128 [R243+0x900], [R6.64], !P0 ;  /* 0x0090000006f37fae */ /* 0x0009e2000c101d4e */
[----:B------:R-:W-:Y:S01]  /*2670*/  IADD3 R8, P5, P2, R0, 0x80, R4 ;  /* 0x0000008000087810 */ /* 0x000fe20007abe004 */
[----:B------:R-:W-:Y:S01]  /*2680*/  IMAD.MOV.U32 R0, RZ, RZ, 0x40 ;  /* 0x00000040ff007424 */ /* 0x000fe200078e00ff */
[C---:B-1----:R-:W-:Y:S02]  /*2690*/  HMMA.16816.F32.BF16 R104, R12.reuse, R40, R32 ;  /* 0x000000280c68723c */ /* 0x042fe40000041820 */
[----:B------:R-:W-:Y:S02]  /*26a0*/  IADD3.X R9, RZ, UR11, R5, P5, P2 ;  /* 0x0000000bff097c10 */ /* 0x000fe4000afe4405 */
[C---:B------:R-:W-:Y:S02]  /*26b0*/  ISETP.LT.OR P5, PT, R25.reuse, 0x21, P4 ;  /* 0x000000211900780c */ /* 0x040fe400027a1670 */
[----:B------:R-:W-:Y:S01]  /*26c0*/  ISETP.LT.OR P2, PT, R25, 0x21, P3 ;  /* 0x000000211900780c */ /* 0x000fe20001f41670 */
[----:B------:R1:W-:Y:S01]  /*26d0*/  LDGSTS.E.BYPASS.LTC128B.128 [R243+0x2100], [R8.64], !P6 ;  /* 0x0210000008f37fae */ /* 0x0003e2000f101d4e */
[----:B------:R-:W-:Y:S01]  /*26e0*/  SEL R0, R0, 0xffffffc0, !P1 ;  /* 0xffffffc000007807 */ /* 0x000fe20004800000 */
[----:B------:R-:W-:Y:S04]  /*26f0*/  HMMA.16816.F32.BF16 R100, R12, R44, R36 ;  /* 0x0000002c0c64723c */ /* 0x000fe80000041824 */
[----:B------:R-:W-:-:S02]  /*2700*/  IMAD.IADD R230, R224, 0x1, R0 ;  /* 0x00000001e0e67824 */ /* 0x000fc400078e0200 */
[----:B------:R-:W-:Y:S01]  /*2710*/  IMAD.IADD R229, R0, 0x1, R235 ;  /* 0x0000000100e57824 */ /* 0x000fe200078e02eb */
[----:B------:R-:W-:Y:S01]  /*2720*/  LOP3.LUT R0, R120, R121, RZ, 0xfc, !PT ;  /* 0x0000007978007212 */ /* 0x000fe200078efcff */
[----:B------:R-:W-:Y:S01]  /*2730*/  HMMA.16816.F32.BF16 R92, R12, R52, R28 ;  /* 0x000000340c5c723c */ /* 0x000fe2000004181c */
[----:B---3--:R-:W-:-:S04]  /*2740*/  IADD3 R4, P0, R6, UR9, RZ ;  /* 0x0000000906047c10 */ /* 0x008fc8000ff1e0ff */
[----:B------:R-:W-:-:S03]  /*2750*/  IADD3.X R5, R7, UR11, RZ, P0, !PT ;  /* 0x0000000b07057c10 */ /* 0x000fc600087fe4ff */
[C---:B------:R-:W-:Y:S01]  /*2760*/  HMMA.16816.F32.BF16 R84, R12.reuse, R42, R56 ;  /* 0x0000002a0c54723c */ /* 0x040fe20000041838 */
[----:B------:R-:W-:Y:S01]  /*2770*/  ISETP.GT.AND P0, PT, R122, R133, PT ;  /* 0x000000857a00720c */ /* 0x000fe20003f04270 */
[----:B------:R4:W-:Y:S04]  /*2780*/  LDGSTS.E.BYPASS.LTC128B.128 [R243+0x1100], [R4.64], !P5 ;  /* 0x0110000004f37fae */ /* 0x0009e8000e901d4e */
[----:B------:R4:W-:Y:S02]  /*2790*/  LDGSTS.E.BYPASS.LTC128B.128 [R243+0x2900], [R4.64+0x80], !P2 ;  /* 0x0290008004f37fae */ /* 0x0009e4000d101d4e */
[C---:B------:R-:W-:Y:S02]  /*27a0*/  HMMA.16816.F32.BF16 R80, R12.reuse, R46, R48 ;  /* 0x0000002e0c50723c */ /* 0x040fe40000041830 */
[----:B-1----:R-:W-:Y:S04]  /*27b0*/  LDSM.16.M88.4 R8, [R232+0x8100] ;  /* 0x00810000e808783b */ /* 0x002fe80000000200 */
[----:B------:R-:W1:Y:S02]  /*27c0*/  LDSM.16.M88.4 R32, [R230+0x3100] ;  /* 0x00310000e620783b */ /* 0x000e640000000200 */
[----:B------:R-:W-:Y:S02]  /*27d0*/  HMMA.16816.F32.BF16 R76, R12, R54, R60 ;  /* 0x000000360c4c723c */ /* 0x000fe4000004183c */
[----:B------:R-:W3:Y:S04]  /*27e0*/  LDSM.16.M88.4 R36, [R230+0x4100] ;  /* 0x00410000e624783b */ /* 0x000ee80000000200 */
[----:B------:R-:W5:Y:S02]  /*27f0*/  LDSM.16.M88.4 R28, [R230+0x3900] ;  /* 0x00390000e61c783b */ /* 0x000f640000000200 */
[C---:B--2---:R-:W-:Y:S02]  /*2800*/  HMMA.16816.F32.BF16 R72, R16.reuse, R40, R72 ;  /* 0x000000281048723c */ /* 0x044fe40000041848 */
[----:B------:R-:W2:Y:S04]  /*2810*/  LDSM.16.M88.4 R12, [R232+0x6100] ;  /* 0x00610000e80c783b */ /* 0x000ea80000000200 */
[----:B------:R-:W0:Y:S02]  /*2820*/  LDGDEPBAR ;  /* 0x00000000000079af */ /* 0x000e240000000000 */
[C---:B------:R-:W-:Y:S02]  /*2830*/  HMMA.16816.F32.BF16 R60, R16.reuse, R44, R68 ;  /* 0x0000002c103c723c */ /* 0x040fe40000041844 */
[----:B----4-:R-:W-:Y:S04]  /*2840*/  LDSM.16.M88.4 R4, [R234+0x8100] ;  /* 0x00810000ea04783b */ /* 0x010fe80000000200 */
[----:B------:R-:W-:Y:S02]  /*2850*/  LDSM.16.M88.4 R68, [R229+0x1000] ;  /* 0x00100000e544783b */ /* 0x000fe40000000200 */
[C---:B------:R-:W-:Y:S02]  /*2860*/  HMMA.16816.F32.BF16 R56, R16.reuse, R52, R64 ;  /* 0x000000341038723c */ /* 0x040fe40000041840 */
[----:B------:R-:W-:Y:S06]  /*2870*/  LDSM.16.M88.4 R64, [R229+0x800] ;  /* 0x00080000e540783b */ /* 0x000fec0000000200 */
[C---:B------:R-:W-:Y:S01]  /*2880*/  HMMA.16816.F32.BF16 R48, R16.reuse, R42, R88 ;  /* 0x0000002a1030723c */ /* 0x040fe20000041858 */
[----:B------:R-:W4:Y:S07]  /*2890*/  LDSM.16.M88.4 R40, [R229] ;  /* 0x00000000e528783b */ /* 0x000f2e0000000200 */
[C---:B------:R-:W-:Y:S08]  /*28a0*/  HMMA.16816.F32.BF16 R44, R16.reuse, R46, R96 ;  /* 0x0000002e102c723c */ /* 0x040ff00000041860 */
[----:B------:R-:W-:Y:S01]  /*28b0*/  HMMA.16816.F32.BF16 R52, R16, R54, R20 ;  /* 0x000000361034723c */ /* 0x000fe20000041814 */
[----:B------:R-:W2:Y:S04]  /*28c0*/  LDSM.16.M88.4 R20, [R234+0x6100] ;  /* 0x00610000ea14783b */ /* 0x000ea80000000200 */
[----:B------:R-:W-:Y:S03]  /*28d0*/  LDSM.16.M88.4 R16, [R231+0xc100] ;  /* 0x00c10000e710783b */ /* 0x000fe60000000200 */
[C---:B-1----:R-:W-:Y:S08]  /*28e0*/  HMMA.16816.F32.BF16 R88, R8.reuse, R32, R104 ;  /* 0x000000200858723c */ /* 0x042ff00000041868 */
[C---:B---3--:R-:W-:Y:S08]  /*28f0*/  HMMA.16816.F32.BF16 R104, R8.reuse, R36, R92 ;  /* 0x000000240868723c */ /* 0x048ff0000004185c */
[C---:B-----5:R-:W-:Y:S08]  /*2900*/  HMMA.16816.F32.BF16 R92, R8.reuse, R30, R80 ;  /* 0x0000001e085c723c */ /* 0x060ff00000041850 */
[C---:B------:R-:W-:Y:S08]  /*2910*/  HMMA.16816.F32.BF16 R96, R8.reuse, R28, R100 ;  /* 0x0000001c0860723c */ /* 0x040ff00000041864 */
[C---:B------:R-:W-:Y:S08]  /*2920*/  HMMA.16816.F32.BF16 R84, R8.reuse, R34, R84 ;  /* 0x000000220854723c */ /* 0x040ff00000041854 */
[----:B------:R-:W-:Y:S08]  /*2930*/  HMMA.16816.F32.BF16 R80, R8, R38, R76 ;  /* 0x000000260850723c */ /* 0x000ff0000004184c */
[C---:B--2---:R-:W-:Y:S08]  /*2940*/  HMMA.16816.F32.BF16 R8, R12.reuse, R32, R72 ;  /* 0x000000200c08723c */ /* 0x044ff00000041848 */
[C---:B------:R-:W-:Y:S01]  /*2950*/  HMMA.16816.F32.BF16 R48, R12.reuse, R34, R48 ;  /* 0x000000220c30723c */ /* 0x040fe20000041830 */
[----:B------:R-:W1:Y:S07]  /*2960*/  LDSM.16.M88.4 R32, [R224+0x4900] ;  /* 0x00490000e020783b */ /* 0x000e6e0000000200 */
[C---:B------:R-:W-:Y:S08]  /*2970*/  HMMA.16816.F32.BF16 R60, R12.reuse, R28, R60 ;  /* 0x0000001c0c3c723c */ /* 0x040ff0000004183c */
[C---:B------:R-:W-:Y:S01]  /*2980*/  HMMA.16816.F32.BF16 R108, R12.reuse, R30, R44 ;  /* 0x0000001e0c6c723c */ /* 0x040fe2000004182c */
[----:B------:R-:W2:Y:S07]  /*2990*/  LDSM.16.M88.4 R28, [R224+0x5100] ;  /* 0x00510000e01c783b */ /* 0x000eae0000000200 */
[C---:B------:R-:W-:Y:S08]  /*29a0*/  HMMA.16816.F32.BF16 R112, R12.reuse, R36, R56 ;  /* 0x000000240c70723c */ /* 0x040ff00000041838 */
[----:B------:R-:W-:Y:S01]  /*29b0*/  HMMA.16816.F32.BF16 R56, R12, R38, R52 ;  /* 0x000000260c38723c */ /* 0x000fe20000041834 */
[----:B------:R-:W3:Y:S04]  /*29c0*/  LDSM.16.M88.4 R12, [R224+0x5900] ;  /* 0x00590000e00c783b */ /* 0x000ee80000000200 */
[----:B------:R-:W-:Y:S03]  /*29d0*/  LDSM.16.M88.4 R52, [R235+0x1800] ;  /* 0x00180000eb34783b */ /* 0x000fe60000000200 */
[C---:B----4-:R-:W-:Y:S08]  /*29e0*/  HMMA.16816.F32.BF16 R44, R4.reuse, R40, R88 ;  /* 0x00000028042c723c */ /* 0x050ff00000041858 */
[C---:B------:R-:W-:Y:S08]  /*29f0*/  HMMA.16816.F32.BF16 R72, R4.reuse, R64, R96 ;  /* 0x000000400448723c */ /* 0x040ff00000041860 */
[----:B------:R-:W-:Y:S08]  /*2a00*/  HMMA.16816.F32.BF16 R36, R4, R42, R84 ;  /* 0x0000002a0424723c */ /* 0x000ff00000041854 */
[----:B------:R-:W-:Y:S01]  /*2a10*/  HMMA.16816.F32.BF16 R96, R20, R40, R8 ;  /* 0x000000281460723c */ /* 0x000fe20000041808 */
[----:B------:R-:W4:Y:S07]  /*2a20*/  LDSM.16.M88.4 R8, [R231+0xa100] ;  /* 0x00a10000e708783b */ /* 0x000f2e0000000200 */
[C---:B------:R-:W-:Y:S08]  /*2a30*/  HMMA.16816.F32.BF16 R76, R4.reuse, R66, R92 ;  /* 0x00000042044c723c */ /* 0x040ff0000004185c */
[C---:B------:R-:W-:Y:S08]  /*2a40*/  HMMA.16816.F32.BF16 R104, R4.reuse, R68, R104 ;  /* 0x000000440468723c */ /* 0x040ff00000041868 */
[----:B------:R-:W-:Y:S01]  /*2a50*/  HMMA.16816.F32.BF16 R100, R4, R70, R80 ;  /* 0x000000460464723c */ /* 0x000fe20000041850 */
[----:B------:R-:W-:Y:S07]  /*2a60*/  LDSM.16.M88.4 R4, [R233+0xc100] ;  /* 0x00c10000e904783b */ /* 0x000fee0000000200 */
[C---:B------:R-:W-:Y:S01]  /*2a70*/  HMMA.16816.F32.BF16 R88, R20.reuse, R42, R48 ;  /* 0x0000002a1458723c */ /* 0x040fe20000041830 */
[----:B------:R-:W5:Y:S07]  /*2a80*/  LDSM.16.M88.4 R48, [R235+0x2000] ;  /* 0x00200000eb30783b */ /* 0x000f6e0000000200 */
[C---:B------:R-:W-:Y:S01]  /*2a90*/  HMMA.16816.F32.BF16 R92, R20.reuse, R64, R60 ;  /* 0x00000040145c723c */ /* 0x040fe2000004183c */
[----:B------:R-:W2:Y:S07]  /*2aa0*/  LDSM.16.M88.4 R60, [R235+0x2800] ;  /* 0x00280000eb3c783b */ /* 0x000eae0000000200 */
[C---:B------:R-:W-:Y:S08]  /*2ab0*/  HMMA.16816.F32.BF16 R108, R20.reuse, R66, R108 ;  /* 0x00000042146c723c */ /* 0x040ff0000004186c */
[C---:B------:R-:W-:Y:S08]  /*2ac0*/  HMMA.16816.F32.BF16 R112, R20.reuse, R68, R112 ;  /* 0x000000441470723c */ /* 0x040ff00000041870 */
[----:B------:R-:W-:Y:S01]  /*2ad0*/  HMMA.16816.F32.BF16 R84, R20, R70, R56 ;  /* 0x000000461454723c */ /* 0x000fe20000041838 */
[----:B------:R-:W4:Y:S07]  /*2ae0*/  LDSM.16.M88.4 R20, [R233+0xa100] ;  /* 0x00a10000e914783b */ /* 0x000f2e0000000200 */
[C---:B-1----:R-:W-:Y:S08]  /*2af0*/  HMMA.16816.F32.BF16 R80, R16.reuse, R32, R44 ;  /* 0x000000201050723c */ /* 0x042ff0000004182c */
[C---:B------:R-:W-:Y:S08]  /*2b00*/  HMMA.16816.F32.BF16 R56, R16.reuse, R34, R36 ;  /* 0x000000221038723c */ /* 0x040ff00000041824 */
[C---:B--2---:R-:W-:Y:S08]  /*2b10*/  HMMA.16816.F32.BF16 R44, R16.reuse, R28, R72 ;  /* 0x0000001c102c723c */ /* 0x044ff00000041848 */
[C---:B------:R-:W-:Y:S08]  /*2b20*/  HMMA.16816.F32.BF16 R40, R16.reuse, R30, R76 ;  /* 0x0000001e1028723c */ /* 0x040ff0000004184c */
[----:B---3--:R-:W-:Y:S08]  /*2b30*/  HMMA.16816.F32.BF16 R36, R16, R12, R104 ;  /* 0x0000000c1024723c */ /* 0x008ff00000041868 */
[C---:B----4-:R-:W-:Y:S08]  /*2b40*/  HMMA.16816.F32.BF16 R76, R8.reuse, R32, R96 ;  /* 0x00000020084c723c */ /* 0x050ff00000041860 */
[----:B------:R-:W-:Y:S08]  /*2b50*/  HMMA.16816.F32.BF16 R72, R8, R34, R88 ;  /* 0x000000220848723c */ /* 0x000ff00000041858 */
[----:B------:R-:W-:Y:S01]  /*2b60*/  HMMA.16816.F32.BF16 R68, R16, R14, R100 ;  /* 0x0000000e1044723c */ /* 0x000fe20000041864 */
[----:B------:R-:W-:Y:S07]  /*2b70*/  LDSM.16.M88.4 R16, [R232+0xc100] ;  /* 0x00c10000e810783b */ /* 0x000fee0000000200 */
[C---:B------:R-:W-:Y:S08]  /*2b80*/  HMMA.16816.F32.BF16 R64, R8.reuse, R28, R92 ;  /* 0x0000001c0840723c */ /* 0x040ff0000004185c */
[C---:B------:R-:W-:Y:S08]  /*2b90*/  HMMA.16816.F32.BF16 R32, R8.reuse, R30, R108 ;  /* 0x0000001e0820723c */ /* 0x040ff0000004186c */
[C---:B------:R-:W-:Y:S08]  /*2ba0*/  HMMA.16816.F32.BF16 R28, R8.reuse, R12, R112 ;  /* 0x0000000c081c723c */ /* 0x040ff00000041870 */
[----:B------:R-:W-:Y:S01]  /*2bb0*/  HMMA.16816.F32.BF16 R84, R8, R14, R84 ;  /* 0x0000000e0854723c */ /* 0x000fe20000041854 */
[----:B------:R-:W-:Y:S04]  /*2bc0*/  LDSM.16.M88.4 R12, [R232+0xa100] ;  /* 0x00a10000e80c783b */ /* 0x000fe80000000200 */
[----:B------:R-:W-:Y:S03]  /*2bd0*/  LDSM.16.M88.4 R8, [R234+0xa100] ;  /* 0x00a10000ea08783b */ /* 0x000fe60000000200 */
[C---:B-----5:R-:W-:Y:S01]  /*2be0*/  HMMA.16816.F32.BF16 R112, R4.reuse, R48, R44 ;  /* 0x000000300470723c */ /* 0x060fe2000004182c */
[----:B------:R-:W1:Y:S07]  /*2bf0*/  LDSM.16.M88.4 R44, [R230+0x4900] ;  /* 0x00490000e62c783b */ /* 0x000e6e0000000200 */
[C---:B------:R-:W-:Y:S01]  /*2c00*/  HMMA.16816.F32.BF16 R108, R4.reuse, R50, R40 ;  /* 0x00000032046c723c */ /* 0x040fe20000041828 */
[----:B------:R-:W2:Y:S07]  /*2c10*/  LDSM.16.M88.4 R40, [R230+0x5100] ;  /* 0x00510000e628783b */ /* 0x000eae0000000200 */
[C---:B------:R-:W-:Y:S01]  /*2c20*/  HMMA.16816.F32.BF16 R104, R4.reuse, R60, R36 ;  /* 0x0000003c0468723c */ /* 0x040fe20000041824 */
[----:B------:R-:W3:Y:S07]  /*2c30*/  LDSM.16.M88.4 R36, [R230+0x5900] ;  /* 0x00590000e624783b */ /* 0x000eee0000000200 */
[C---:B------:R-:W-:Y:S08]  /*2c40*/  HMMA.16816.F32.BF16 R116, R4.reuse, R52, R80 ;  /* 0x000000340474723c */ /* 0x040ff00000041850 */
[----:B------:R-:W-:Y:S08]  /*2c50*/  HMMA.16816.F32.BF16 R80, R4, R54, R56 ;  /* 0x000000360450723c */ /* 0x000ff00000041838 */
[C---:B------:R-:W-:Y:S08]  /*2c60*/  HMMA.16816.F32.BF16 R100, R20.reuse, R52, R76 ;  /* 0x000000341464723c */ /* 0x040ff0000004184c */
[----:B------:R-:W-:Y:S08]  /*2c70*/  HMMA.16816.F32.BF16 R96, R20, R54, R72 ;  /* 0x000000361460723c */ /* 0x000ff00000041848 */
[----:B------:R-:W-:Y:S01]  /*2c80*/  HMMA.16816.F32.BF16 R56, R4, R62, R68 ;  /* 0x0000003e0438723c */ /* 0x000fe20000041844 */
[----:B------:R-:W-:Y:S07]  /*2c90*/  LDSM.16.M88.4 R4, [R236+0xc100] ;  /* 0x00c10000ec04783b */ /* 0x000fee0000000200 */
[C---:B------:R-:W-:Y:S08]  /*2ca0*/  HMMA.16816.F32.BF16 R92, R20.reuse, R48, R64 ;  /* 0x00000030145c723c */ /* 0x040ff00000041840 */
[C---:B------:R-:W-:Y:S01]  /*2cb0*/  HMMA.16816.F32.BF16 R88, R20.reuse, R50, R32 ;  /* 0x000000321458723c */ /* 0x040fe20000041820 */
[----:B------:R-:W4:Y:S07]  /*2cc0*/  LDSM.16.M88.4 R32, [R229+0x1800] ;  /* 0x00180000e520783b */ /* 0x000f2e0000000200 */
[C---:B------:R-:W-:Y:S01]  /*2cd0*/  HMMA.16816.F32.BF16 R64, R20.reuse, R60, R28 ;  /* 0x0000003c1440723c */ /* 0x040fe2000004181c */
[----:B------:R-:W5:Y:S07]  /*2ce0*/  LDSM.16.M88.4 R28, [R229+0x2000] ;  /* 0x00200000e51c783b */ /* 0x000f6e0000000200 */
[----:B------:R-:W-:Y:S01]  /*2cf0*/  HMMA.16816.F32.BF16 R60, R20, R62, R84 ;  /* 0x0000003e143c723c */ /* 0x000fe20000041854 */
[----:B------:R-:W3:Y:S01]  /*2d00*/  LDSM.16.M88.4 R20, [R229+0x2800] ;  /* 0x00280000e514783b */ /* 0x000ee20000000200 */
[----:B------:R-:W-:-:S06]  /*2d10*/  DEPBAR.LE SB0, 0x0 ;  /* 0x000080000000791a */ /* 0x000fcc0000000000 */
[C---:B-1----:R-:W-:Y:S08]  /*2d20*/  HMMA.16816.F32.BF16 R84, R16.reuse, R44, R116 ;  /* 0x0000002c1054723c */ /* 0x042ff00000041874 */
[----:B------:R-:W-:Y:S08]  /*2d30*/  HMMA.16816.F32.BF16 R80, R16, R46, R80 ;  /* 0x0000002e1050723c */ /* 0x000ff00000041850 */
[C---:B------:R-:W-:Y:S08]  /*2d40*/  HMMA.16816.F32.BF16 R52, R12.reuse, R44, R100 ;  /* 0x0000002c0c34723c */ /* 0x040ff00000041864 */
[----:B------:R-:W-:Y:S08]  /*2d50*/  HMMA.16816.F32.BF16 R48, R12, R46, R96 ;  /* 0x0000002e0c30723c */ /* 0x000ff00000041860 */
[C---:B--2---:R-:W-:Y:S08]  /*2d60*/  HMMA.16816.F32.BF16 R76, R16.reuse, R40, R112 ;  /* 0x00000028104c723c */ /* 0x044ff00000041870 */
[C---:B------:R-:W-:Y:S08]  /*2d70*/  HMMA.16816.F32.BF16 R72, R16.reuse, R42, R108 ;  /* 0x0000002a1048723c */ /* 0x040ff0000004186c */
[C---:B---3--:R-:W-:Y:S08]  /*2d80*/  HMMA.16816.F32.BF16 R68, R16.reuse, R36, R104 ;  /* 0x000000241044723c */ /* 0x048ff00000041868 */
[----:B------:R-:W-:Y:S08]  /*2d90*/  HMMA.16816.F32.BF16 R56, R16, R38, R56 ;  /* 0x000000261038723c */ /* 0x000ff00000041838 */
[C---:B------:R-:W-:Y:S08]  /*2da0*/  HMMA.16816.F32.BF16 R44, R12.reuse, R40, R92 ;  /* 0x000000280c2c723c */ /* 0x040ff0000004185c */
[C---:B------:R-:W-:Y:S08]  /*2db0*/  HMMA.16816.F32.BF16 R40, R12.reuse, R42, R88 ;  /* 0x0000002a0c28723c */ /* 0x040ff00000041858 */
[C---:B------:R-:W-:Y:S08]  /*2dc0*/  HMMA.16816.F32.BF16 R16, R12.reuse, R36, R64 ;  /* 0x000000240c10723c */ /* 0x040ff00000041840 */
[----:B------:R-:W-:Y:S08]  /*2dd0*/  HMMA.16816.F32.BF16 R12, R12, R38, R60 ;  /* 0x000000260c0c723c */ /* 0x000ff0000004183c */
[C---:B----4-:R-:W-:Y:S08]  /*2de0*/  HMMA.16816.F32.BF16 R84, R4.reuse, R32, R84 ;  /* 0x000000200454723c */ /* 0x050ff00000041854 */
[----:B------:R-:W-:Y:S08]  /*2df0*/  HMMA.16816.F32.BF16 R80, R4, R34, R80 ;  /* 0x000000220450723c */ /* 0x000ff00000041850 */
[C---:B------:R-:W-:Y:S08]  /*2e00*/  HMMA.16816.F32.BF16 R52, R8.reuse, R32, R52 ;  /* 0x000000200834723c */ /* 0x040ff00000041834 */
[----:B------:R-:W-:Y:S08]  /*2e10*/  HMMA.16816.F32.BF16 R48, R8, R34, R48 ;  /* 0x000000220830723c */ /* 0x000ff00000041830 */
[C---:B-----5:R-:W-:Y:S08]  /*2e20*/  HMMA.16816.F32.BF16 R76, R4.reuse, R28, R76 ;  /* 0x0000001c044c723c */ /* 0x060ff0000004184c */
[C---:B------:R-:W-:Y:S08]  /*2e30*/  HMMA.16816.F32.BF16 R72, R4.reuse, R30, R72 ;  /* 0x0000001e0448723c */ /* 0x040ff00000041848 */
[C---:B------:R-:W-:Y:S08]  /*2e40*/  HMMA.16816.F32.BF16 R68, R4.reuse, R20, R68 ;  /* 0x000000140444723c */ /* 0x040ff00000041844 */
[----:B------:R-:W-:Y:S08]  /*2e50*/  HMMA.16816.F32.BF16 R60, R4, R22, R56 ;  /* 0x00000016043c723c */ /* 0x000ff00000041838 */
[C---:B------:R-:W-:Y:S08]  /*2e60*/  HMMA.16816.F32.BF16 R44, R8.reuse, R28, R44 ;  /* 0x0000001c082c723c */ /* 0x040ff0000004182c */
[C---:B------:R-:W-:Y:S08]  /*2e70*/  HMMA.16816.F32.BF16 R40, R8.reuse, R30, R40 ;  /* 0x0000001e0828723c */ /* 0x040ff00000041828 */
[C---:B------:R-:W-:Y:S08]  /*2e80*/  HMMA.16816.F32.BF16 R36, R8.reuse, R20, R16 ;  /* 0x000000140824723c */ /* 0x040ff00000041810 */
[----:B------:R-:W-:Y:S01]  /*2e90*/  HMMA.16816.F32.BF16 R32, R8, R22, R12 ;  /* 0x000000160820723c */ /* 0x000fe2000004180c */
[----:B------:R-:W-:Y:S06]  /*2ea0*/  BAR.SYNC.DEFER_BLOCKING 0x0 ;  /* 0x0000000000007b1d */ /* 0x000fec0000010000 */
[----:B------:R-:W-:Y:S05]  /*2eb0*/  @!P0 BRA `(.L_x_449) ;  /* 0x000001a000008947 */ /* 0x000fea0003800000 */
        /* <DEDUP_REMOVED lines=10> */
[----:B------:R-:W-:Y:S02]  /*2f60*/  IADD3 R6, P5, R4, UR4, RZ ;  /* 0x0000000404067c10 */ /* 0x000fe4000ffbe0ff */
[----:B------:R-:W-:Y:S02]  /*2f70*/  IADD3 R10, P2, P1, R7, 0x80, R4 ;  /* 0x00000080070a7810 */ /* 0x000fe4000795e004 */
[----:B------:R-:W-:Y:S02]  /*2f80*/  LEA.HI.X R5, R8, c[0x0][0x1cc], R5, 0x1, P0 ;  /* 0x0000730008057a11 */ /* 0x000fe400000f0c05 */
[----:B------:R-:W-:-:S02]  /*2f90*/  IADD3 R8, P0, R6, UR4, RZ ;  /* 0x0000000406087c10 */ /* 0x000fc4000ff1e0ff */
[----:B------:R-:W-:Y:S01]  /*2fa0*/  IADD3.X R7, R5, UR6, RZ, P5, !PT ;  /* 0x0000000605077c10 */ /* 0x000fe2000affe4ff */
[----:B------:R-:W-:Y:S01]  /*2fb0*/  @!PT LDS RZ, [RZ] ;  /* 0x00000000fffff984 */ /* 0x000fe20000000800 */
[----:B------:R-:W-:Y:S01]  /*2fc0*/  @!PT LDS RZ, [RZ] ;  /* 0x00000000fffff984 */ /* 0x000fe20000000800 */
[----:B------:R-:W-:Y:S01]  /*2fd0*/  @!PT LDS RZ, [RZ] ;  /* 0x00000000fffff984 */ /* 0x000fe20000000800 */
[----:B------:R1:W-:Y:S01]  /*2fe0*/  LDGSTS.E.BYPASS.LTC128B.128 [R243+0x3100], [R4.64], !P4 ;  /* 0x0310000004f37fae */ /* 0x0003e2000e101d4e */
[----:B------:R-:W-:Y:S02]  /*2ff0*/  IADD3.X R11, RZ, UR6, R5, P2, P1 ;  /* 0x00000006ff0b7c10 */ /* 0x000fe400097e2405 */
[----:B------:R-:W-:Y:S01]  /*3000*/  IADD3.X R9, R7, UR6, RZ, P0, !PT ;  /* 0x0000000607097c10 */ /* 0x000fe200087fe4ff */
[----:B------:R1:W-:Y:S04]  /*3010*/  LDGSTS.E.BYPASS.LTC128B.128 [R243+0x4900], [R4.64+0x80], !P3 ;  /* 0x0490008004f37fae */ /* 0x0003e8000d901d4e */
[----:B------:R1:W-:Y:S04]  /*3020*/  LDGSTS.E.BYPASS.LTC128B.128 [R243+0x3900], [R6.64], !P4 ;  /* 0x0390000006f37fae */ /* 0x0003e8000e101d4e */
[----:B------:R1:W-:Y:S04]  /*3030*/  LDGSTS.E.BYPASS.LTC128B.128 [R243+0x5100], [R10.64], !P3 ;  /* 0x051000000af37fae */ /* 0x0003e8000d901d4e */
[----:B------:R1:W-:Y:S04]  /*3040*/  LDGSTS.E.BYPASS.LTC128B.128 [R243+0x4100], [R8.64], !P4 ;  /* 0x0410000008f37fae */ /* 0x0003e8000e101d4e */
[----:B------:R1:W-:Y:S02]  /*3050*/  LDGSTS.E.BYPASS.LTC128B.128 [R243+0x5900], [R8.64+0x80], !P3 ;  /* 0x0590008008f37fae */ /* 0x0003e4000d901d4e */
.L_x_449:
[----:B-1----:R-:W-:Y:S01]  /*3060*/  FMUL.FTZ R4, R53, c[0x0][0x320] ;  /* 0x0000c80035047a20 */ /* 0x002fe20000410000 */
[----:B------:R-:W-:Y:S01]  /*3070*/  SHF.R.S32.HI R7, RZ, 0x1f, R123 ;  /* 0x0000001fff077819 */ /* 0x000fe2000001147b */
[----:B------:R-:W-:Y:S01]  /*3080*/  FMUL.FTZ R5, R44, c[0x0][0x320] ;  /* 0x0000c8002c057a20 */ /* 0x000fe20000410000 */
[----:B------:R-:W-:Y:S01]  /*3090*/  LEA.HI R6, R126, R132, RZ, 0x2 ;  /* 0x000000847e067211 */ /* 0x000fe200078f10ff */
[----:B------:R1:W2:Y:S01]  /*30a0*/  MUFU.TANH R25, R4 ;  /* 0x0000000400197308 */ /* 0x0002a20000002400 */
[----:B------:R-:W-:Y:S01]  /*30b0*/  FMUL.FTZ R8, R45, c[0x0][0x320] ;  /* 0x0000c8002d087a20 */ /* 0x000fe20000410000 */
[----:B------:R-:W-:Y:S01]  /*30c0*/  PLOP3.LUT P1, PT, PT, PT, UP3, 0x80, 0x0 ;  /* 0x000000000000781c */ /* 0x000fe20003f2f038 */
[----:B------:R-:W-:Y:S01]  /*30d0*/  FMUL.FTZ R10, R40, c[0x0][0x320] ;  /* 0x0000c800280a7a20 */ /* 0x000fe20000410000 */
[----:B------:R-:W-:Y:S01]  /*30e0*/  LOP3.LUT R6, R6, 0xfffffffc, RZ, 0xc0, !PT ;  /* 0xfffffffc06067812 */ /* 0x000fe200078ec0ff */
[----:B------:R-:W-:Y:S01]  /*30f0*/  ULDC UR6, c[0x0][0x324] ;  /* 0x0000c90000067ab9 */ /* 0x000fe20000000800 */
[----:B------:R-:W-:Y:S01]  /*3100*/  PLOP3.LUT P0, PT, PT, PT, UP3, 0x80, 0x0 ;  /* 0x000000000000781c */ /* 0x000fe20003f0f038 */
[----:B------:R-:W-:Y:S01]  /*3110*/  ULOP3.LUT UR6, URZ, UR6, URZ, 0x33, !UPT ;  /* 0x000000063f067292 */ /* 0x000fe2000f8e333f */
[----:B------:R3:W4:Y:S01]  /*3120*/  MUFU.TANH R20, R5 ;  /* 0x0000000500147308 */ /* 0x0007220000002400 */
[----:B------:R-:W-:Y:S01]  /*3130*/  IMAD.IADD R6, R132, 0x1, -R6 ;  /* 0x0000000184067824 */ /* 0x000fe200078e0a06 */
[----:B------:R-:W0:Y:S01]  /*3140*/  LDGDEPBAR ;  /* 0x00000000000079af */ /* 0x000e220000000000 */
[----:B-1----:R-:W-:-:S05]  /*3150*/  FMUL.FTZ R4, R48, c[0x0][0x320] ;  /* 0x0000c80030047a20 */ /* 0x002fca0000410000 */
[----:B------:R-:W1:Y:S01]  /*3160*/  MUFU.TANH R17, R8 ;  /* 0x0000000800117308 */ /* 0x000e620000002400 */
[----:B---3--:R-:W-:-:S07]  /*3170*/  LEA.HI R5, R7, R123, RZ, 0x2 ;  /* 0x0000007b07057211 */ /* 0x008fce00078f10ff */
[----:B------:R3:W1:Y:S01]  /*3180*/  MUFU.TANH R23, R4 ;  /* 0x0000000400177308 */ /* 0x0006620000002400 */
[----:B------:R-:W-:-:S05]  /*3190*/  LOP3.LUT R5, R5, 0xffffffc, RZ, 0xc0, !PT ;  /* 0x0ffffffc05057812 */ /* 0x000fca00078ec0ff */
[----:B------:R-:W-:Y:S01]  /*31a0*/  IMAD.IADD R9, R123, 0x1, -R5 ;  /* 0x000000017b097824 */ /* 0x000fe200078e0a05 */
[----:B------:R-:W-:Y:S01]  /*31b0*/  LEA.HI R5, R6, R6, RZ, 0x1 ;  /* 0x0000000606057211 */ /* 0x000fe200078f08ff */
[----:B------:R5:W1:Y:S01]  /*31c0*/  MUFU.TANH R16, R10 ;  /* 0x0000000a00107308 */ /* 0x000a620000002400 */
[----:B---3--:R-:W-:-:S07]  /*31d0*/  FMUL.FTZ R4, R49, c[0x0][0x320] ;  /* 0x0000c80031047a20 */ /* 0x008fce0000410000 */
[----:B------:R3:W1:Y:S01]  /*31e0*/  MUFU.TANH R21, R4 ;  /* 0x0000000400157308 */ /* 0x0006620000002400 */
[----:B-----5:R-:W-:-:S07]  /*31f0*/  FMUL.FTZ R10, R36, c[0x0][0x320] ;  /* 0x0000c800240a7a20 */ /* 0x020fce0000410000 */
[----:B------:R5:W1:Y:S01]  /*3200*/  MUFU.TANH R14, R10 ;  /* 0x0000000a000e7308 */ /* 0x000a620000002400 */
[----:B---3--:R-:W-:-:S05]  /*3210*/  LOP3.LUT R4, R124, 0xffffffe0, RZ, 0xc0, !PT ;  /* 0xffffffe07c047812 */ /* 0x008fca00078ec0ff */
[----:B------:R-:W-:-:S05]  /*3220*/  IMAD.IADD R4, R132, 0x1, -R4 ;  /* 0x0000000184047824 */ /* 0x000fca00078e0a04 */
[----:B------:R-:W-:-:S04]  /*3230*/  SHF.R.S32.HI R7, RZ, 0x1f, R4 ;  /* 0x0000001fff077819 */ /* 0x000fc80000011404 */
[----:B------:R-:W-:-:S04]  /*3240*/  LEA.HI R7, R7, R4, RZ, 0x2 ;  /* 0x0000000407077211 */ /* 0x000fc800078f10ff */
[C---:B------:R-:W-:Y:S02]  /*3250*/  LEA.HI.SX32 R8, R7.reuse, UR17, 0x1e ;  /* 0x0000001107087c11 */ /* 0x040fe4000f8ff2ff */
[----:B------:R-:W-:-:S03]  /*3260*/  LOP3.LUT R7, R7, 0x7ffffffc, RZ, 0xc0, !PT ;  /* 0x7ffffffc07077812 */ /* 0x000fc600078ec0ff */
[----:B------:R-:W-:Y:S01]  /*3270*/  IMAD R11, R9, 0x10, R8 ;  /* 0x00000010090b7824 */ /* 0x000fe200078e0208 */
[C---:B------:R-:W-:Y:S01]  /*3280*/  SHF.L.U32 R8, R5.reuse, 0x5, RZ ;  /* 0x0000000505087819 */ /* 0x040fe200000006ff */
[----:B------:R-:W-:Y:S01]  /*3290*/  IMAD.IADD R4, R4, 0x1, -R7 ;  /* 0x0000000104047824 */ /* 0x000fe200078e0a07 */
[----:B------:R-:W-:Y:S02]  /*32a0*/  LOP3.LUT R9, R5, 0x1ffffffe, RZ, 0xc0, !PT ;  /* 0x1ffffffe05097812 */ /* 0x000fe400078ec0ff */
[----:B------:R-:W-:Y:S01]  /*32b0*/  LOP3.LUT R5, R8, 0xffffffc0, RZ, 0xc0, !PT ;  /* 0xffffffc008057812 */ /* 0x000fe200078ec0ff */
[----:B------:R-:W-:Y:S01]  /*32c0*/  IMAD.SHL.U32 R22, R4, 0x2, RZ ;  /* 0x0000000204167824 */ /* 0x000fe200078e00ff */
[----:B------:R-:W-:Y:S01]  /*32d0*/  IADD3.X R7, R24, c[0x0][0x1d0], RZ, PT, !PT ;  /* 0x0000740018077a10 */ /* 0x000fe20003ffe4ff */
[----:B------:R-:W-:Y:S02]  /*32e0*/  IMAD.IADD R6, R6, 0x1, -R9 ;  /* 0x0000000106067824 */ /* 0x000fe400078e0a09 */
[----:B------:R-:W-:Y:S01]  /*32f0*/  IMAD.IADD R5, R5, 0x1, R11 ;  /* 0x0000000105057824 */ /* 0x000fe200078e020b */
[----:B------:R-:W-:-:S02]  /*3300*/  IADD3 R4, R7, -c[0x0][0x168], -R22 ;  /* 0x80005a0007047a10 */ /* 0x000fc40007ffe816 */
[----:B------:R-:W-:Y:S01]  /*3310*/  IADD3 R18, -R22, c[0x0][0x1d0], R24 ;  /* 0x0000740016127a10 */ /* 0x000fe20007ffe118 */
[----:B------:R-:W-:Y:S01]  /*3320*/  IMAD R12, R6, 0x8, R5 ;  /* 0x00000008060c7824 */ /* 0x000fe200078e0205 */
[C---:B------:R-:W-:Y:S01]  /*3330*/  IADD3 R15, R4.reuse, c[0x0][0x328], RZ ;  /* 0x0000ca00040f7a10 */ /* 0x040fe20007ffe0ff */
[----:B------:R-:W-:Y:S01]  /*3340*/  FMUL.FTZ R5, R37, c[0x0][0x320] ;  /* 0x0000c80025057a20 */ /* 0x000fe20000410000 */
[----:B------:R-:W-:Y:S01]  /*3350*/  IADD3 R19, R4, UR6, RZ ;  /* 0x0000000604137c10 */ /* 0x000fe2000fffe0ff */
[----:B------:R-:W-:Y:S01]  /*3360*/  @P1 IMAD.HI.U32 R6, R12, c[0x0][0x2c8], RZ ;  /* 0x0000b2000c061a27 */ /* 0x000fe200078e00ff */
[----:B-----5:R-:W-:Y:S01]  /*3370*/  MOV R10, R12 ;  /* 0x0000000c000a7202 */ /* 0x020fe20000000f00 */
[----:B------:R3:W1:Y:S01]  /*3380*/  MUFU.TANH R13, R5 ;  /* 0x00000005000d7308 */ /* 0x0006620000002400 */
[----:B------:R5:W-:Y:S02]  /*3390*/  STL [R1+0x20], R12 ;  /* 0x0000200c01007387 */ /* 0x000be40000100800 */
[----:B------:R-:W-:-:S02]  /*33a0*/  @P0 SHF.R.U32.HI R10, RZ, c[0x0][0x2cc], R6 ;  /* 0x0000b300ff0a0a19 */ /* 0x000fc40000011606 */
[----:B------:R-:W-:Y:S01]  /*33b0*/  PLOP3.LUT P0, PT, PT, PT, UP2, 0x40, 0x0 ;  /* 0x000000000000781c */ /* 0x000fe20003f0e828 */
[----:B------:R1:W-:Y:S04]  /*33c0*/  STL [R1+0xc], R22 ;  /* 0x00000c1601007387 */ /* 0x0003e80000100800 */
[----:B------:R-:W2:Y:S01]  /*33d0*/  SHFL.IDX PT, R6, R10, RZ, 0x1c1f ;  /* 0x001c1fff0a067589 */ /* 0x000ea200000e0000 */
[----:B---3--:R-:W-:-:S04]  /*33e0*/  FMUL.FTZ R5, R32, c[0x0][0x320] ;  /* 0x0000c80020057a20 */ /* 0x008fc80000410000 */
[----:B-----5:R3:W3:Y:S01]  /*33f0*/  MUFU.TANH R12, R5 ;  /* 0x00000005000c7308 */ /* 0x0206e20000002400 */
[----:B-1----:R-:W-:Y:S01]  /*3400*/  IADD3 R22, R24, -R22, RZ ;  /* 0x8000001618167210 */ /* 0x002fe20007ffe0ff */
[----:B--2---:R-:W-:Y:S02]  /*3410*/  IMAD.IADD R4, R19, 0x1, R6 ;  /* 0x0000000113047824 */ /* 0x004fe400078e0206 */
[----:B---3--:R-:W-:-:S04]  /*3420*/  FMUL.FTZ R5, R33, c[0x0][0x320] ;  /* 0x0000c80021057a20 */ /* 0x008fc80000410000 */
[----:B------:R1:W2:Y:S02]  /*3430*/  MUFU.TANH R11, R5 ;  /* 0x00000005000b7308 */ /* 0x0002a40000002400 */
[----:B-1----:R-:W-:-:S06]  /*3440*/  FMUL.FTZ R5, R52, c[0x0][0x320] ;  /* 0x0000c80034057a20 */ /* 0x002fcc0000410000 */
[----:B------:R1:W3:Y:S02]  /*3450*/  MUFU.TANH R9, R5 ;  /* 0x0000000500097308 */ /* 0x0002e40000002400 */
[----:B-1----:R-:W-:-:S06]  /*3460*/  FMUL.FTZ R5, R41, c[0x0][0x320] ;  /* 0x0000c80029057a20 */ /* 0x002fcc0000410000 */
[----:B------:R1:W1:Y:S02]  /*3470*/  MUFU.TANH R8, R5 ;  /* 0x0000000500087308 */ /* 0x0002640000002400 */
[----:B-1----:R-:W-:-:S05]  /*3480*/  IMAD.IADD R5, R15, 0x1, R6 ;  /* 0x000000010f057824 */ /* 0x002fca00078e0206 */
[----:B------:R-:W-:Y:S01]  /*3490*/  IMNMX R5, R5, R18, PT ;  /* 0x0000001205057217 */ /* 0x000fe20003800200 */
        /* <DEDUP_REMOVED lines=13> */
.L_x_452:
[----:B------:R-:W-:-:S04]  /*3570*/  MOV R7, c[0x0][0x32c] ;  /* 0x0000cb0000077a02 */ /* 0x000fc80000000f00 */
[----:B------:R-:W-:-:S13]  /*3580*/  ISETP.NE.AND P0, PT, R7, 0x1, PT ;  /* 0x000000010700780c */ /* 0x000fda0003f05270 */
[----:B------:R-:W-:-:S05]  /*3590*/  @P0 IMAD.HI.U32 R7, R6, c[0x0][0x330], RZ ;  /* 0x0000cc0006070a27 */ /* 0x000fca00078e00ff */
[----:B------:R-:W-:Y:S02]  /*35a0*/  @P0 SHF.R.U32.HI R6, RZ, c[0x0][0x334], R7 ;  /* 0x0000cd00ff060a19 */ /* 0x000fe40000011607 */
.L_x_453:
[----:B------:R-:W-:Y:S05]  /*35b0*/  BSYNC B0 ;  /* 0x0000000000007941 */ /* 0x000fea0003800000 */
.L_x_451:
[----:B------:R-:W-:-:S05]  /*35c0*/  IMAD R6, R6, c[0x0][0x32c], R22 ;  /* 0x0000cb0006067a24 */ /* 0x000fca00078e0216 */
[----:B------:R-:W-:Y:S02]  /*35d0*/  IADD3 R7, R6, c[0x0][0x32c], RZ ;  /* 0x0000cb0006077a10 */ /* 0x000fe40007ffe0ff */
[----:B------:R-:W-:Y:S02]  /*35e0*/  IMNMX R4, R4, R6, !PT ;  /* 0x0000000604047217 */ /* 0x000fe40007800200 */
[----:B------:R-:W-:Y:S02]  /*35f0*/  IMNMX R5, R5, R7, PT ;  /* 0x0000000705057217 */ /* 0x000fe40003800200 */
.L_x_450:
[C---:B--234-:R-:W-:Y:S01]  /*3600*/  ISETP.GE.AND P0, PT, R24.reuse, 0x2, PT ;  /* 0x000000021800780c */ /* 0x05cfe20003f06270 */
[----:B------:R-:W1:Y:S01]  /*3610*/  SHFL.IDX PT, R6, R10, 0x1, 0x1c1f ;  /* 0x003c1f000a067f89 */ /* 0x000e6200000e0000 */
[----:B------:R-:W-:Y:S02]  /*3620*/  ISETP.GE.AND P2, PT, R24, 0xa, PT ;  /* 0x0000000a1800780c */ /* 0x000fe40003f46270 */
[----:B------:R-:W-:Y:S02]  /*3630*/  P2R R31, PR, RZ, 0x1 ;  /* 0x00000001ff1f7803 */ /* 0x000fe40000000000 */
[----:B------:R-:W-:-:S02]  /*3640*/  ISETP.GT.AND P0, PT, R4, 0x1, !P0 ;  /* 0x000000010400780c */ /* 0x000fc40004704270 */
[----:B------:R-:W-:Y:S02]  /*3650*/  ISETP.GE.AND P1, PT, R24, 0x9, PT ;  /* 0x000000091800780c */ /* 0x000fe40003f26270 */
[----:B------:R-:W-:Y:S02]  /*3660*/  ISETP.LT.OR P0, PT, R5, 0x2, P0 ;  /* 0x000000020500780c */ /* 0x000fe40000701670 */
[----:B------:R-:W-:Y:S02]  /*3670*/  P2R R30, PR, RZ, 0x2 ;  /* 0x00000002ff1e7803 */ /* 0x000fe40000000000 */
[----:B------:R-:W-:Y:S02]  /*3680*/  FSEL R41, R25, -INF , !P0 ;  /* 0xff80000019297808 */ /* 0x000fe40004000000 */
[----:B------:R-:W-:Y:S02]  /*3690*/  ISETP.GT.AND P0, PT, R4, 0x9, !P2 ;  /* 0x000000090400780c */ /* 0x000fe40005704270 */
[----:B------:R-:W-:-:S02]  /*36a0*/  P2R R29, PR, RZ, 0x4 ;  /* 0x00000004ff1d7803 */ /* 0x000fc40000000000 */
[----:B------:R-:W-:Y:S02]  /*36b0*/  ISETP.LT.OR P0, PT, R5, 0xa, P0 ;  /* 0x0000000a0500780c */ /* 0x000fe40000701670 */
[----:B------:R-:W-:Y:S02]  /*36c0*/  ISETP.GT.AND P1, PT, R4, 0x8, !P1 ;  /* 0x000000080400780c */ /* 0x000fe40004f24270 */
[----:B------:R-:W-:Y:S02]  /*36d0*/  ISETP.GE.AND P2, PT, R24, 0x11, PT ;  /* 0x000000111800780c */ /* 0x000fe40003f46270 */
[----:B------:R-:W-:Y:S02]  /*36e0*/  FSEL R44, R21, -INF , !P0 ;  /* 0xff800000152c7808 */ /* 0x000fe40004000000 */
[----:B------:R-:W-:Y:S02]  /*36f0*/  ISETP.LT.OR P1, PT, R5, 0x9, P1 ;  /* 0x000000090500780c */ /* 0x000fe40000f21670 */
[----:B------:R-:W-:-:S02]  /*3700*/  ISETP.GT.AND P0, PT, R4, 0x10, !P2 ;  /* 0x000000100400780c */ /* 0x000fc40005704270 */
[----:B------:R-:W-:Y:S02]  /*3710*/  FSEL R45, R23, -INF , !P1 ;  /* 0xff800000172d7808 */ /* 0x000fe40004800000 */
        /* <DEDUP_REMOVED lines=11> */
[----:B------:R-:W-:Y:S02]  /*37d0*/  ISETP.GE.AND P1, PT, R24, 0x1a, PT ;  /* 0x0000001a1800780c */ /* 0x000fe40003f26270 */
[----:B------:R-:W-:Y:S02]  /*37e0*/  FSEL R57, R16, -INF , !P0 ;  /* 0xff80000010397808 */ /* 0x000fe40004000000 */
[----:B------:R-:W-:Y:S02]  /*37f0*/  ISETP.GT.AND P0, PT, R4, 0x19, !P1 ;  /* 0x000000190400780c */ /* 0x000fe40004f04270 */
[C---:B------:R-:W-:Y:S02]  /*3800*/  ISETP.GE.AND P6, PT, R24.reuse, 0x21, PT ;  /* 0x000000211800780c */ /* 0x040fe40003fc6270 */
[----:B------:R-:W-:Y:S02]  /*3810*/  ISETP.LT.OR P0, PT, R5, 0x1a, P0 ;  /* 0x0000001a0500780c */ /* 0x000fe40000701670 */
[----:B------:R-:W-:-:S02]  /*3820*/  ISETP.GE.AND P5, PT, R24, 0x22, PT ;  /* 0x000000221800780c */ /* 0x000fc40003fa6270 */
[----:B------:R-:W-:Y:S02]  /*3830*/  FSEL R58, R8, -INF , !P0 ;  /* 0xff800000083a7808 */ /* 0x000fe40004000000 */
[----:B------:R-:W-:Y:S02]  /*3840*/  ISETP.GT.AND P0, PT, R4, 0x20, !P6 ;  /* 0x000000200400780c */ /* 0x000fe40007704270 */
[----:B------:R-:W-:Y:S02]  /*3850*/  P2R R28, PR, RZ, 0x4 ;  /* 0x00000004ff1c7803 */ /* 0x000fe40000000000 */
[----:B------:R-:W-:Y:S02]  /*3860*/  ISETP.LT.OR P0, PT, R5, 0x21, P0 ;  /* 0x000000210500780c */ /* 0x000fe40000701670 */
[----:B------:R-:W-:Y:S02]  /*3870*/  ISETP.GE.AND P2, PT, R24, 0x29, PT ;  /* 0x000000291800780c */ /* 0x000fe40003f46270 */
[----:B------:R-:W-:-:S02]  /*3880*/  FSEL R171, R14, -INF , !P0 ;  /* 0xff8000000eab7808 */ /* 0x000fc40004000000 */
[----:B------:R-:W-:Y:S02]  /*3890*/  ISETP.GT.AND P0, PT, R4, 0x21, !P5 ;  /* 0x000000210400780c */ /* 0x000fe40006f04270 */
[----:B------:R-:W-:Y:S02]  /*38a0*/  P2R R32, PR, RZ, 0x2 ;  /* 0x00000002ff207803 */ /* 0x000fe40000000000 */
[----:B------:R-:W-:Y:S02]  /*38b0*/  ISETP.LT.OR P0, PT, R5, 0x22, P0 ;  /* 0x000000220500780c */ /* 0x000fe40000701670 */
[----:B------:R-:W-:Y:S02]  /*38c0*/  ISETP.GE.AND P1, PT, R24, 0x1, PT ;  /* 0x000000011800780c */ /* 0x000fe40003f26270 */
[----:B------:R-:W-:Y:S02]  /*38d0*/  FSEL R170, R13, -INF , !P0 ;  /* 0xff8000000daa7808 */ /* 0x000fe40004000000 */
[----:B------:R-:W-:-:S02]  /*38e0*/  ISETP.GT.AND P0, PT, R4, 0x28, !P2 ;  /* 0x000000280400780c */ /* 0x000fc40005704270 */
[----:B------:R-:W-:Y:S02]  /*38f0*/  P2R R25, PR, RZ, 0x2 ;  /* 0x00000002ff197803 */ /* 0x000fe40000000000 */
[----:B------:R-:W-:-:S04]  /*3900*/  ISETP.LT.OR P0, PT, R5, 0x29, P0 ;  /* 0x000000290500780c */ /* 0x000fc80000701670 */
[----:B------:R-:W-:Y:S02]  /*3910*/  FSEL R169, R12, -INF , !P0 ;  /* 0xff8000000ca97808 */ /* 0x000fe40004000000 */
[----:B------:R-:W-:Y:S02]  /*3920*/  ISETP.GT.AND P0, PT, R4, RZ, !P1 ;  /* 0x000000ff0400720c */ /* 0x000fe40004f04270 */
[----:B------:R-:W-:Y:S02]  /*3930*/  ISETP.GE.AND P1, PT, R24, 0x2a, PT ;  /* 0x0000002a1800780c */ /* 0x000fe40003f26270 */
[----:B------:R-:W-:-:S04]  /*3940*/  ISETP.LT.OR P0, PT, R5, 0x1, P0 ;  /* 0x000000010500780c */ /* 0x000fc80000701670 */
[----:B------:R-:W-:Y:S02]  /*3950*/  FSEL R40, R9, -INF , !P0 ;  /* 0xff80000009287808 */ /* 0x000fe40004000000 */
[----:B------:R-:W-:Y:S01]  /*3960*/  ISETP.GT.AND P0, PT, R4, 0x29, !P1 ;  /* 0x000000290400780c */ /* 0x000fe20004f04270 */
[----:B------:R-:W-:-:S03]  /*3970*/  FMUL.FTZ R4, R54, c[0x0][0x320] ;  /* 0x0000c80036047a20 */ /* 0x000fc60000410000 */
[----:B------:R-:W-:Y:S01]  /*3980*/  ISETP.LT.OR P0, PT, R5, 0x2a, P0 ;  /* 0x0000002a0500780c */ /* 0x000fe20000701670 */
[----:B------:R2:W3:Y:S01]  /*3990*/  MUFU.TANH R24, R4 ;  /* 0x0000000400187308 */ /* 0x0004e20000002400 */
[----:B------:R-:W-:Y:S02]  /*39a0*/  FMUL.FTZ R5, R55, c[0x0][0x320] ;  /* 0x0000c80037057a20 */ /* 0x000fe40000410000 */
[----:B------:R-:W-:Y:S02]  /*39b0*/  FSEL R168, R11, -INF , !P0 ;  /* 0xff8000000ba87808 */ /* 0x000fe40004000000 */
[----:B------:R-:W-:-:S03]  /*39c0*/  PLOP3.LUT P0, PT, PT, PT, UP2, 0x40, 0x0 ;  /* 0x000000000000781c */ /* 0x000fc60003f0e828 */
[----:B------:R1:W4:Y:S01]  /*39d0*/  MUFU.TANH R13, R5 ;  /* 0x00000005000d7308 */ /* 0x0003220000002400 */
[----:B--2---:R-:W-:-:S07]  /*39e0*/  FMUL.FTZ R4, R46, c[0x0][0x320] ;  /* 0x0000c8002e047a20 */ /* 0x004fce0000410000 */
[----:B------:R2:W2:Y:S01]  /*39f0*/  MUFU.TANH R23, R4 ;  /* 0x0000000400177308 */ /* 0x0004a20000002400 */
[----:B-1----:R-:W-:-:S05]  /*3a00*/  IMAD.IADD R5, R15, 0x1, R6 ;  /* 0x000000010f057824 */ /* 0x002fca00078e0206 */
[----:B------:R-:W-:Y:S01]  /*3a10*/  IMNMX R5, R5, R18, PT ;  /* 0x0000001205057217 */ /* 0x000fe20003800200 */
[----:B--2---:R-:W-:-:S04]  /*3a20*/  FMUL.FTZ R4, R47, c[0x0][0x320] ;  /* 0x0000c8002f047a20 */ /* 0x004fc80000410000 */
[----:B------:R1:W2:Y:S02]  /*3a30*/  MUFU.TANH R21, R4 ;  /* 0x0000000400157308 */ /* 0x0002a40000002400 */
        /* <DEDUP_REMOVED lines=16> */
[----:B-1----:R-:W-:Y:S01]  /*3b40*/  IMAD.IADD R4, R19, 0x1, R6 ;  /* 0x0000000113047824 */ /* 0x002fe200078e0206 */
        /* <DEDUP_REMOVED lines=13> */
.L_x_456:
[----:B------:R-:W-:-:S04]  /*3c20*/  MOV R7, c[0x0][0x32c] ;  /* 0x0000cb0000077a02 */ /* 0x000fc80000000f00 */
[----:B------:R-:W-:-:S13]  /*3c30*/  ISETP.NE.AND P0, PT, R7, 0x1, PT ;  /* 0x000000010700780c */ /* 0x000fda0003f05270 */
[----:B------:R-:W-:-:S05]  /*3c40*/  @P0 IMAD.HI.U32 R7, R6, c[0x0][0x330], RZ ;  /* 0x0000cc0006070a27 */ /* 0x000fca00078e00ff */
[----:B------:R-:W-:Y:S02]  /*3c50*/  @P0 SHF.R.U32.HI R6, RZ, c[0x0][0x334], R7 ;  /* 0x0000cd00ff060a19 */ /* 0x000fe40000011607 */
.L_x_457:
[----:B------:R-:W-:Y:S05]  /*3c60*/  BSYNC B0 ;  /* 0x0000000000007941 */ /* 0x000fea0003800000 */
.L_x_455:
[----:B------:R-:W-:-:S05]  /*3c70*/  IMAD R6, R6, c[0x0][0x32c], R22 ;  /* 0x0000cb0006067a24 */ /* 0x000fca00078e0216 */
[----:B------:R-:W-:Y:S02]  /*3c80*/  IADD3 R7, R6, c[0x0][0x32c], RZ ;  /* 0x0000cb0006077a10 */ /* 0x000fe40007ffe0ff */
[----:B------:R-:W-:Y:S02]  /*3c90*/  IMNMX R4, R4, R6, !PT ;  /* 0x0000000604047217 */ /* 0x000fe40007800200 */
[----:B------:R-:W-:Y:S02]  /*3ca0*/  IMNMX R5, R5, R7, PT ;  /* 0x0000000705057217 */ /* 0x000fe40003800200 */
.L_x_454:
[----:B--234-:R-:W-:Y:S01]  /*3cb0*/  ISETP.NE.AND P0, PT, R31, RZ, PT ;  /* 0x000000ff1f00720c */ /* 0x01cfe20003f05270 */
[----:B------:R-:W1:Y:S03]  /*3cc0*/  SHFL.IDX PT, R6, R10, 0x2, 0x1c1f ;  /* 0x005c1f000a067f89 */ /* 0x000e6600000e0000 */
        /* <DEDUP_REMOVED lines=36> */
[----:B------:R-:W-:-:S04]  /*3f10*/  ISETP.NE.AND P0, PT, R25, RZ, PT ;  /* 0x000000ff1900720c */ /* 0x000fc80003f05270 */
[----:B------:R-:W-:-:S04]  /*3f20*/  ISETP.GT.AND P0, PT, R4, RZ, !P0 ;  /* 0x000000ff0400720c */ /* 0x000fc80004704270 */
        /* <DEDUP_REMOVED lines=46> */
.L_x_460:
[----:B------:R-:W-:-:S04]  /*4210*/  MOV R7, c[0x0][0x32c] ;  /* 0x0000cb0000077a02 */ /* 0x000fc80000000f00 */
[----:B------:R-:W-:-:S13]  /*4220*/  ISETP.NE.AND P0, PT, R7, 0x1, PT ;  /* 0x000000010700780c */ /* 0x000fda0003f05270 */
[----:B------:R-:W-:-:S05]  /*4230*/  @P0 IMAD.HI.U32 R7, R6, c[0x0][0x330], RZ ;  /* 0x0000cc0006070a27 */ /* 0x000fca00078e00ff */
[----:B------:R-:W-:Y:S02]  /*4240*/  @P0 SHF.R.U32.HI R6, RZ, c[0x0][0x334], R7 ;  /* 0x0000cd00ff060a19 */ /* 0x000fe40000011607 */
.L_x_461:
[----:B------:R-:W-:Y:S05]  /*4250*/  BSYNC B0 ;  /* 0x0000000000007941 */ /* 0x000fea0003800000 */
.L_x_459:
[----:B------:R-:W-:-:S05]  /*4260*/  IMAD R6, R6, c[0x0][0x32c], R22 ;  /* 0x0000cb0006067a24 */ /* 0x000fca00078e0216 */
[----:B------:R-:W-:Y:S02]  /*4270*/  IADD3 R7, R6, c[0x0][0x32c], RZ ;  /* 0x0000cb0006077a10 */ /* 0x000fe40007ffe0ff */
[----:B------:R-:W-:Y:S02]  /*4280*/  IMNMX R4, R4, R6, !PT ;  /* 0x0000000604047217 */ /* 0x000fe40007800200 */
[----:B------:R-:W-:Y:S02]  /*4290*/  IMNMX R5, R5, R7, PT ;  /* 0x0000000705057217 */ /* 0x000fe40003800200 */
.L_x_458:
[----:B--234-:R-:W-:-:S04]  /*42a0*/  ISETP.NE.AND P0, PT, R31, RZ, PT ;  /* 0x000000ff1f00720c */ /* 0x01cfc80003f05270 */
        /* <DEDUP_REMOVED lines=43> */
[----:B------:R1:W2:Y:S01]  /*4560*/  MUFU.TANH R24, R4 ;  /* 0x0000000400187308 */ /* 0x0002a20000002400 */
[----:B------:R-:W-:Y:S02]  /*4570*/  FMUL.FTZ R5, R62, c[0x0][0x320] ;  /* 0x0000c8003e057a20 */ /* 0x000fe40000410000 */
[----:B------:R-:W-:Y:S02]  /*4580*/  FSEL R175, R12, -INF , !P0 ;  /* 0xff8000000caf7808 */ /* 0x000fe40004000000 */
[----:B------:R-:W-:-:S03]  /*4590*/  PLOP3.LUT P0, PT, PT, PT, UP2, 0x40, 0x0 ;  /* 0x000000000000781c */ /* 0x000fc60003f0e828 */
[----:B------:R3:W4:Y:S01]  /*45a0*/  MUFU.TANH R59, R5 ;  /* 0x00000005003b7308 */ /* 0x0007220000002400 */
[----:B-1----:R-:W-:-:S07]  /*45b0*/  FMUL.FTZ R4, R74, c[0x0][0x320] ;  /* 0x0000c8004a047a20 */ /* 0x002fce0000410000 */
[----:B------:R1:W1:Y:S01]  /*45c0*/  MUFU.TANH R16, R4 ;  /* 0x0000000400107308 */ /* 0x0002620000002400 */
[----:B---3--:R-:W-:-:S07]  /*45d0*/  FMUL.FTZ R5, R63, c[0x0][0x320] ;  /* 0x0000c8003f057a20 */ /* 0x008fce0000410000 */
[----:B------:R3:W2:Y:S01]  /*45e0*/  MUFU.TANH R55, R5 ;  /* 0x0000000500377308 */ /* 0x0006a20000002400 */
        /* <DEDUP_REMOVED lines=10> */
[----:B---3--:R-:W-:Y:S02]  /*4690*/  FMUL.FTZ R5, R70, c[0x0][0x320] ;  /* 0x0000c80046057a20 */ /* 0x008fe40000410000 */
[----:B-1----:R-:W-:-:S05]  /*46a0*/  FMUL.FTZ R4, R83, c[0x0][0x320] ;  /* 0x0000c80053047a20 */ /* 0x002fca0000410000 */
[----:B------:R1:W3:Y:S02]  /*46b0*/  MUFU.TANH R12, R4 ;  /* 0x00000004000c7308 */ /* 0x0002e40000002400 */
[----:B-1----:R-:W-:-:S06]  /*46c0*/  FMUL.FTZ R4, R78, c[0x0][0x320] ;  /* 0x0000c8004e047a20 */ /* 0x002fcc0000410000 */
[----:B------:R1:W1:Y:S02]  /*46d0*/  MUFU.TANH R11, R4 ;  /* 0x00000004000b7308 */ /* 0x0002640000002400 */
[----:B-1----:R1:W5:Y:S06]  /*46e0*/  SHFL.IDX PT, R4, R10, 0x3, 0x1c1f ;  /* 0x007c1f000a047f89 */ /* 0x00236c00000e0000 */
[----:B-1----:R1:W1:Y:S01]  /*46f0*/  MUFU.TANH R10, R5 ;  /* 0x00000005000a7308 */ /* 0x0022620000002400 */
[--C-:B-----5:R-:W-:Y:S02]  /*4700*/  IMAD.IADD R9, R15, 0x1, R4.reuse ;  /* 0x000000010f097824 */ /* 0x120fe400078e0204 */
[----:B------:R-:W-:-:S03]  /*4710*/  IMAD.IADD R8, R19, 0x1, R4 ;  /* 0x0000000113087824 */ /* 0x000fc600078e0204 */
[----:B------:R-:W-:Y:S01]  /*4720*/  IMNMX R9, R9, R18, PT ;  /* 0x0000001209097217 */ /* 0x000fe20003800200 */
[----:B------:R-:W-:Y:S05]  /*4730*/  @P0 BRA `(.L_x_462) ;  /* 0x0000015000000947 */ /* 0x000fea0003800000 */
[----:B--234-:R-:W-:Y:S01]  /*4740*/  IADD3 R4, R4, c[0x0][0x1d0], RZ ;  /* 0x0000740004047a10 */ /* 0x01cfe20007ffe0ff */
[----:B------:R-:W-:Y:S03]  /*4750*/  BSSY B0, `(.L_x_463) ;  /* 0x000000f000007945 */ /* 0x000fe60003800000 */
[----:B------:R-:W-:-:S04]  /*4760*/  IADD3 R4, R4, -c[0x0][0x168], RZ ;  /* 0x80005a0004047a10 */ /* 0x000fc80007ffe0ff */
[----:B------:R-:W-:-:S13]  /*4770*/  ISETP.GT.AND P0, PT, R4, -0x1, PT ;  /* 0xffffffff0400780c */ /* 0x000fda0003f04270 */
[----:B------:R-:W-:Y:S05]  /*4780*/  @P0 BRA `(.L_x_464) ;  /* 0x0000007000000947 */ /* 0x000fea0003800000 */
[----:B-1----:R-:W-:Y:S01]  /*4790*/  IMAD.MOV.U32 R5, RZ, RZ, c[0x0][0x32c] ;  /* 0x0000cb00ff057624 */ /* 0x002fe200078e00ff */
[----:B------:R-:W-:-:S04]  /*47a0*/  LOP3.LUT R4, RZ, R4, RZ, 0x33, !PT ;  /* 0x00000004ff047212 */ /* 0x000fc800078e33ff */
[----:B------:R-:W-:-:S13]  /*47b0*/  ISETP.NE.AND P0, PT, R5, 0x1, PT ;  /* 0x000000010500780c */ /* 0x000fda0003f05270 */
[----:B------:R-:W-:-:S05]  /*47c0*/  @P0 IMAD.HI.U32 R5, R4, c[0x0][0x330], RZ ;  /* 0x0000cc0004050a27 */ /* 0x000fca00078e00ff */
[----:B------:R-:W-:-:S04]  /*47d0*/  @P0 SHF.R.U32.HI R4, RZ, c[0x0][0x334], R5 ;  /* 0x0000cd00ff040a19 */ /* 0x000fc80000011605 */
[----:B------:R-:W-:Y:S01]  /*47e0*/  LOP3.LUT R4, RZ, R4, RZ, 0x33, !PT ;  /* 0x00000004ff047212 */ /* 0x000fe200078e33ff */
[----:B------:R-:W-:Y:S05]  /*47f0*/  BRA `(.L_x_465) ;  /* 0x0000004000007947 */ /* 0x000fea0003800000 */
.L_x_464:
[----:B-1----:R-:W-:-:S04]  /*4800*/  MOV R5, c[0x0][0x32c] ;  /* 0x0000cb0000057a02 */ /* 0x002fc80000000f00 */
[----:B------:R-:W-:-:S13]  /*4810*/  ISETP.NE.AND P0, PT, R5, 0x1, PT ;  /* 0x000000010500780c */ /* 0x000fda0003f05270 */
[----:B------:R-:W-:-:S05]  /*4820*/  @P0 IMAD.HI.U32 R5, R4, c[0x0][0x330], RZ ;  /* 0x0000cc0004050a27 */ /* 0x000fca00078e00ff */
[----:B------:R-:W-:Y:S02]  /*4830*/  @P0 SHF.R.U32.HI R4, RZ, c[0x0][0x334], R5 ;  /* 0x0000cd00ff040a19 */ /* 0x000fe40000011605 */
.L_x_465:
[----:B------:R-:W-:Y:S05]  /*4840*/  BSYNC B0 ;  /* 0x0000000000007941 */ /* 0x000fea0003800000 */
.L_x_463:
[----:B------:R-:W-:-:S05]  /*4850*/  IMAD R4, R4, c[0x0][0x32c], R22 ;  /* 0x0000cb0004047a24 */ /* 0x000fca00078e0216 */
[----:B------:R-:W-:Y:S02]  /*4860*/  IADD3 R5, R4, c[0x0][0x32c], RZ ;  /* 0x0000cb0004057a10 */ /* 0x000fe40007ffe0ff */
[----:B------:R-:W-:Y:S02]  /*4870*/  IMNMX R8, R8, R4, !PT ;  /* 0x0000000408087217 */ /* 0x000fe40007800200 */
[----:B------:R-:W-:Y:S02]  /*4880*/  IMNMX R9, R9, R5, PT ;  /* 0x0000000509097217 */ /* 0x000fe40003800200 */
.L_x_462:
[----:B--234-:R-:W-:Y:S01]  /*4890*/  FMNMX.FTZ R137, R40, R41, !PT ;  /* 0x0000002928897209 */ /* 0x01cfe20007810000 */
[----:B------:R-:W-:Y:S01]  /*48a0*/  STL [R1+0x68], R234 ;  /* 0x000068ea01007387 */ /* 0x000fe20000100800 */
[----:B------:R-:W-:Y:S01]  /*48b0*/  FMNMX.FTZ R136, R33, R34, !PT ;  /* 0x0000002221887209 */ /* 0x000fe20007810000 */
[----:B------:R-:W-:Y:S01]  /*48c0*/  IMAD.SHL.U32 R225, R0, 0x2, RZ ;  /* 0x0000000200e17824 */ /* 0x000fe200078e00ff */
[----:B------:R-:W-:Y:S01]  /*48d0*/  FMNMX.FTZ R137, R45, R137, !PT ;  /* 0x000000892d897209 */ /* 0x000fe20007810000 */
[----:B------:R-:W-:Y:S01]  /*48e0*/  STL [R1+0x64], R233 ;  /* 0x000064e901007387 */ /* 0x000fe20000100800 */
[----:B------:R-:W-:Y:S01]  /*48f0*/  FMNMX.FTZ R136, R36, R136, !PT ;  /* 0x0000008824887209 */ /* 0x000fe20007810000 */
[----:B------:R-:W-:Y:S01]  /*4900*/  IMAD R226, R3, 0x2, R225 ;  /* 0x0000000203e27824 */ /* 0x000fe200078e02e1 */
[----:B------:R-:W-:Y:S01]  /*4910*/  FMNMX.FTZ R137, R44, R137, !PT ;  /* 0x000000892c897209 */ /* 0x000fe20007810000 */
[----:B------:R-:W-:Y:S01]  /*4920*/  STL [R1+0x60], R232 ;  /* 0x000060e801007387 */ /* 0x000fe20000100800 */
[----:B------:R-:W-:Y:S01]  /*4930*/  ISETP.NE.AND P0, PT, R31, RZ, PT ;  /* 0x000000ff1f00720c */ /* 0x000fe20003f05270 */
[----:B------:R-:W-:Y:S01]  /*4940*/  IMAD R227, R2, 0x2, R226 ;  /* 0x0000000202e37824 */ /* 0x000fe200078e02e2 */
[----:B------:R-:W-:Y:S01]  /*4950*/  FMNMX.FTZ R137, R53, R137, !PT ;  /* 0x0000008935897209 */ /* 0x000fe20007810000 */
[----:B------:R-:W-:Y:S01]  /*4960*/  STL [R1+0x5c], R231 ;  /* 0x00005ce701007387 */ /* 0x000fe20000100800 */
[----:B------:R-:W-:Y:S01]  /*4970*/  FMNMX.FTZ R136, R37, R136, !PT ;  /* 0x0000008825887209 */ /* 0x000fe20007810000 */
[----:B------:R-:W-:Y:S01]  /*4980*/  ULDC.64 UR4, c[0x0][0x2c8] ;  /* 0x0000b20000047ab9 */ /* 0x000fe20000000a00 */
[----:B------:R-:W-:Y:S01]  /*4990*/  FMNMX.FTZ R137, R56, R137, !PT ;  /* 0x0000008938897209 */ /* 0x000fe20007810000 */
[----:B------:R-:W-:Y:S01]  /*49a0*/  STL [R1+0x58], R230 ;  /* 0x000058e601007387 */ /* 0x000fe20000100800 */
[----:B------:R-:W-:-:S02]  /*49b0*/  ISETP.GT.AND P0, PT, R8, 0x1, !P0 ;  /* 0x000000010800780c */ /* 0x000fc40004704270 */
[----:B------:R-:W-:Y:S01]  /*49c0*/  FMNMX.FTZ R137, R57, R137, !PT ;  /* 0x0000008939897209 */ /* 0x000fe20007810000 */
[----:B------:R-:W-:Y:S01]  /*49d0*/  STL [R1+0x54], R229 ;  /* 0x000054e501007387 */ /* 0x000fe20000100800 */
[----:B------:R-:W-:Y:S02]  /*49e0*/  FMNMX.FTZ R136, R38, R136, !PT ;  /* 0x0000008826887209 */ /* 0x000fe40007810000 */
[----:B------:R-:W-:Y:S01]  /*49f0*/  FMNMX.FTZ R137, R58, R137, !PT ;  /* 0x000000893a897209 */ /* 0x000fe20007810000 */
[----:B------:R-:W-:Y:S01]  /*4a00*/  STL [R1+0x50], R224 ;  /* 0x000050e001007387 */ /* 0x000fe20000100800 */
[----:B------:R-:W-:Y:S02]  /*4a10*/  ISETP.LT.OR P0, PT, R9, 0x2, P0 ;  /* 0x000000020900780c */ /* 0x000fe40000701670 */
[----:B------:R-:W-:Y:S01]  /*4a20*/  FMNMX.FTZ R137, R171, R137, !PT ;  /* 0x00000089ab897209 */ /* 0x000fe20007810000 */
[----:B------:R-:W-:Y:S01]  /*4a30*/  LDSM.16.MT88.4 R48, [R227+0x100] ;  /* 0x00010000e330783b */ /* 0x000fe20000004200 */
[----:B------:R-:W-:-:S02]  /*4a40*/  FMNMX.FTZ R136, R39, R136, !PT ;  /* 0x0000008827887209 */ /* 0x000fc40007810000 */
[----:B------:R-:W-:Y:S01]  /*4a50*/  FMNMX.FTZ R137, R170, R137, !PT ;  /* 0x00000089aa897209 */ /* 0x000fe20007810000 */
[----:B------:R-:W-:Y:S01]  /*4a60*/  LDSM.16.MT88.4 R68, [R225+0x1900] ;  /* 0x00190000e144783b */ /* 0x000fe20000004200 */
[----:B------:R-:W-:Y:S02]  /*4a70*/  FSEL R43, R14, -INF , !P0 ;  /* 0xff8000000e2b7808 */ /* 0x000fe40004000000 */
[----:B------:R-:W-:Y:S01]  /*4a80*/  FMNMX.FTZ R137, R169, R137, !PT ;  /* 0x00000089a9897209 */ /* 0x000fe20007810000 */
[----:B------:R-:W-:Y:S01]  /*4a90*/  LDSM.16.MT88.4 R76, [R226+0x1900] ;  /* 0x00190000e24c783b */ /* 0x000fe20000004200 */
[----:B------:R-:W-:Y:S02]  /*4aa0*/  FMNMX.FTZ R136, R52, R136, !PT ;  /* 0x0000008834887209 */ /* 0x000fe40007810000 */
[----:B------:R-:W-:Y:S01]  /*4ab0*/  FMNMX.FTZ R137, R168, R137, !PT ;  /* 0x00000089a8897209 */ /* 0x000fe20007810000 */
[----:B------:R-:W-:Y:S01]  /*4ac0*/  LDSM.16.MT88.4 R116, [R227+0x1900] ;  /* 0x00190000e374783b */ /* 0x000fe20000004200 */
[----:B------:R-:W-:-:S02]  /*4ad0*/  ISETP.NE.AND P0, PT, R30, RZ, PT ;  /* 0x000000ff1e00720c */ /* 0x000fc40003f05270 */
[----:B------:R-:W-:Y:S01]  /*4ae0*/  FMNMX.FTZ R136, R54, R136, !PT ;  /* 0x0000008836887209 */ /* 0x000fe20007810000 */
[----:B------:R-:W2:Y:S01]  /*4af0*/  SHFL.BFLY PT, R4, R137, 0x2, 0x1f ;  /* 0x0c401f0089047f89 */ /* 0x000ea200000e0000 */
[----:B------:R-:W-:Y:S02]  /*4b00*/  ISETP.GT.AND P0, PT, R8, 0x8, !P0 ;  /* 0x000000080800780c */ /* 0x000fe40004704270 */
[----:B------:R-:W-:Y:S01]  /*4b10*/  FMNMX.FTZ R136, R160, R136, !PT ;  /* 0x00000088a0887209 */ /* 0x000fe20007810000 */
[----:B------:R-:W-:Y:S01]  /*4b20*/  LDSM.16.MT88.4 R72, [R225+0x900] ;  /* 0x00090000e148783b */ /* 0x000fe20000004200 */
[----:B------:R-:W-:Y:S02]  /*4b30*/  ISETP.LT.OR P0, PT, R9, 0x9, P0 ;  /* 0x000000090900780c */ /* 0x000fe40000701670 */
[----:B------:R-:W-:Y:S01]  /*4b40*/  FMNMX.FTZ R136, R161, R136, !PT ;  /* 0x00000088a1887209 */ /* 0x000fe20007810000 */
[----:B------:R-:W-:Y:S01]  /*4b50*/  LDSM.16.MT88.4 R64, [R226+0x900] ;  /* 0x00090000e240783b */ /* 0x000fe20000004200 */
[----:B------:R-:W-:-:S02]  /*4b60*/  FSEL R105, R13, -INF , !P0 ;  /* 0xff8000000d697808 */ /* 0x000fc40004000000 */
[----:B------:R-:W-:Y:S02]  /*4b70*/  ISETP.NE.AND P0, PT, R29, RZ, PT ;  /* 0x000000ff1d00720c */ /* 0x000fe40003f05270 */
[----:B------:R-:W-:Y:S02]  /*4b80*/  FMNMX.FTZ R136, R163, R136, !PT ;  /* 0x00000088a3887209 */ /* 0x000fe40007810000 */
[----:B------:R-:W-:Y:S02]  /*4b90*/  ISETP.GT.AND P0, PT, R8, 0x9, !P0 ;  /* 0x000000090800780c */ /* 0x000fe40004704270 */
[----:B------:R-:W-:Y:S02]  /*4ba0*/  FMNMX.FTZ R136, R162, R136, !PT ;  /* 0x00000088a2887209 */ /* 0x000fe40007810000 */
[----:B------:R-:W-:Y:S02]  /*4bb0*/  ISETP.LT.OR P0, PT, R9, 0xa, P0 ;  /* 0x0000000a0900780c */ /* 0x000fe40000701670 */
[----:B------:R-:W-:-:S02]  /*4bc0*/  LEA R228, R2, R225, 0x1 ;  /* 0x000000e102e47211 */ /* 0x000fc400078e08ff */
[----:B------:R-:W-:Y:S02]  /*4bd0*/  FSEL R104, R12, -INF , !P0 ;  /* 0xff8000000c687808 */ /* 0x000fe40004000000 */
[----:B--2---:R-:W-:Y:S01]  /*4be0*/  FMNMX.FTZ R137, R137, R4, !PT ;  /* 0x0000000489897209 */ /* 0x004fe20007810000 */
[----:B------:R-:W-:Y:S01]  /*4bf0*/  LDSM.16.MT88.4 R60, [R228+0x900] ;  /* 0x00090000e43c783b */ /* 0x000fe20000004200 */
[----:B------:R-:W-:Y:S02]  /*4c00*/  ISETP.NE.AND P0, PT, R28, RZ, PT ;  /* 0x000000ff1c00720c */ /* 0x000fe40003f05270 */
[C---:B------:R-:W-:Y:S01]  /*4c10*/  ISETP.GT.AND P6, PT, R8.reuse, 0x20, !P6 ;  /* 0x000000200800780c */ /* 0x040fe200077c4270 */
[----:B------:R-:W2:Y:S01]  /*4c20*/  SHFL.BFLY PT, R4, R137, 0x1, 0x1f ;  /* 0x0c201f0089047f89 */ /* 0x000ea200000e0000 */
[C---:B------:R-:W-:Y:S02]  /*4c30*/  ISETP.GT.AND P0, PT, R8.reuse, 0x10, !P0 ;  /* 0x000000100800780c */ /* 0x040fe40004704270 */
[----:B------:R-:W-:Y:S01]  /*4c40*/  ISETP.GT.AND P2, PT, R8, 0x28, !P2 ;  /* 0x000000280800780c */ /* 0x000fe20005744270 */
[----:B------:R-:W-:Y:S01]  /*4c50*/  LDSM.16.MT88.4 R28, [R226+0x100] ;  /* 0x00010000e21c783b */ /* 0x000fe20000004200 */
[----:B------:R-:W-:-:S02]  /*4c60*/  ISETP.LT.OR P0, PT, R9, 0x11, P0 ;  /* 0x000000110900780c */ /* 0x000fc40000701670 */
[C---:B------:R-:W-:Y:S01]  /*4c70*/  ISETP.GT.AND P5, PT, R8.reuse, 0x21, !P5 ;  /* 0x000000210800780c */ /* 0x040fe20006fa4270 */
[----:B------:R-:W-:Y:S01]  /*4c80*/  LDSM.16.MT88.4 R84, [R228+0x1900] ;  /* 0x00190000e454783b */ /* 0x000fe20000004200 */
[----:B------:R-:W-:Y:S02]  /*4c90*/  FSEL R132, R11, -INF , !P0 ;  /* 0xff8000000b847808 */ /* 0x000fe40004000000 */
[----:B------:R-:W-:Y:S02]  /*4ca0*/  ISETP.NE.AND P0, PT, R27, RZ, PT ;  /* 0x000000ff1b00720c */ /* 0x000fe40003f05270 */
[C---:B------:R-:W-:Y:S02]  /*4cb0*/  ISETP.GT.AND P1, PT, R8.reuse, 0x29, !P1 ;  /* 0x000000290800780c */ /* 0x040fe40004f24270 */
[----:B------:R-:W-:Y:S02]  /*4cc0*/  ISETP.GT.AND P0, PT, R8, 0x11, !P0 ;  /* 0x000000110800780c */ /* 0x000fe40004704270 */
[----:B------:R-:W-:-:S02]  /*4cd0*/  ISETP.LT.OR P6, PT, R9, 0x21, P6 ;  /* 0x000000210900780c */ /* 0x000fc400037c1670 */
[C---:B------:R-:W-:Y:S02]  /*4ce0*/  ISETP.LT.OR P0, PT, R9.reuse, 0x12, P0 ;  /* 0x000000120900780c */ /* 0x040fe40000701670 */
[----:B------:R-:W-:Y:S02]  /*4cf0*/  ISETP.LT.OR P2, PT, R9, 0x29, P2 ;  /* 0x000000290900780c */ /* 0x000fe40001741670 */
[----:B------:R-:W-:Y:S02]  /*4d00*/  FSEL R138, R7, -INF , !P0 ;  /* 0xff800000078a7808 */ /* 0x000fe40004000000 */
[----:B--2---:R-:W-:Y:S02]  /*4d10*/  FMNMX.FTZ R137, R137, R4, !PT ;  /* 0x0000000489897209 */ /* 0x004fe40007810000 */
[----:B------:R-:W2:Y:S01]  /*4d20*/  SHFL.BFLY PT, R4, R136, 0x2, 0x1f ;  /* 0x0c401f0088047f89 */ /* 0x000ea200000e0000 */
[----:B------:R-:W-:Y:S02]  /*4d30*/  ISETP.NE.AND P0, PT, R26, RZ, PT ;  /* 0x000000ff1a00720c */ /* 0x000fe40003f05270 */
[----:B------:R-:W-:Y:S01]  /*4d40*/  FMUL.FTZ R13, R137, c[0x0][0x2d0] ;  /* 0x0000b400890d7a20 */ /* 0x000fe20000410000 */
[----:B------:R-:W-:-:S02]  /*4d50*/  ISETP.LT.OR P5, PT, R9, 0x22, P5 ;  /* 0x000000220900780c */ /* 0x000fc40002fa1670 */
[----:B------:R-:W-:Y:S02]  /*4d60*/  ISETP.GT.AND P0, PT, R8, 0x18, !P0 ;  /* 0x000000180800780c */ /* 0x000fe40004704270 */
[----:B-1----:R-:W-:Y:S02]  /*4d70*/  FSEL R164, R10, -INF , !P6 ;  /* 0xff8000000aa47808 */ /* 0x002fe40007000000 */
[----:B------:R-:W-:Y:S02]  /*4d80*/  ISETP.LT.OR P0, PT, R9, 0x19, P0 ;  /* 0x000000190900780c */ /* 0x000fe40000701670 */
[----:B------:R-:W-:Y:S02]  /*4d90*/  FSEL R166, R59, -INF , !P2 ;  /* 0xff8000003ba67808 */ /* 0x000fe40005000000 */
[----:B------:R-:W-:Y:S02]  /*4da0*/  FSEL R139, R16, -INF , !P0 ;  /* 0xff800000108b7808 */ /* 0x000fe40004000000 */
[----:B------:R-:W-:-:S02]  /*4db0*/  ISETP.NE.AND P0, PT, R25, RZ, PT ;  /* 0x000000ff1900720c */ /* 0x000fc40003f05270 */
[----:B------:R-:W-:Y:S02]  /*4dc0*/  FSEL R165, R24, -INF , !P5 ;  /* 0xff80000018a57808 */ /* 0x000fe40006800000 */
[----:B------:R-:W-:Y:S01]  /*4dd0*/  ISETP.GT.AND P0, PT, R8, RZ, !P0 ;  /* 0x000000ff0800720c */ /* 0x000fe20004704270 */
[----:B------:R-:W-:Y:S01]  /*4de0*/  LDSM.16.MT88.4 R24, [R228+0x2100] ;  /* 0x00210000e418783b */ /* 0x000fe20000004200 */
[C---:B------:R-:W-:Y:S02]  /*4df0*/  ISETP.LT.OR P1, PT, R9.reuse, 0x2a, P1 ;  /* 0x0000002a0900780c */ /* 0x040fe40000f21670 */
[----:B--2---:R-:W-:Y:S02]  /*4e00*/  FMNMX.FTZ R136, R136, R4, !PT ;  /* 0x0000000488887209 */ /* 0x004fe40007810000 */
[----:B------:R-:W-:Y:S02]  /*4e10*/  ISETP.LT.OR P0, PT, R9, 0x1, P0 ;  /* 0x000000010900780c */ /* 0x000fe40000701670 */
[----:B------:R-:W-:Y:S01]  /*4e20*/  FSEL R167, R55, -INF , !P1 ;  /* 0xff80000037a77808 */ /* 0x000fe20004800000 */
[----:B------:R-:W1:Y:S01]  /*4e30*/  SHFL.BFLY PT, R4, R136, 0x1, 0x1f ;  /* 0x0c201f0088047f89 */ /* 0x000e6200000e0000 */
[----:B------:R-:W-:-:S02]  /*4e40*/  FSEL R42, R6, -INF , !P0 ;  /* 0xff800000062a7808 */ /* 0x000fc40004000000 */
[----:B------:R-:W-:Y:S02]  /*4e50*/  FSETP.NEU.FTZ.AND P0, PT, R137, -INF , PT ;  /* 0xff8000008900780b */ /* 0x000fe40003f1d000 */
[----:B------:R-:W-:Y:S02]  /*4e60*/  FMNMX.FTZ R3, R42, R43, !PT ;  /* 0x0000002b2a037209 */ /* 0x000fe40007810000 */
[----:B------:R-:W-:-:S05]  /*4e70*/  FSEL R13, R13, RZ, P0 ;  /* 0x000000ff0d0d7208 */ /* 0x000fca0000000000 */
[----:B------:R-:W-:-:S04]  /*4e80*/  FFMA.FTZ R2, R53, c[0x0][0x2d0], -R13 ;  /* 0x0000b40035027a23 */ /* 0x000fc8000001080d */
[----:B------:R2:W-:Y:S01]  /*4e90*/  MUFU.EX2 R197, R2 ;  /* 0x0000000200c57308 */ /* 0x0005e20000000800 */
[----:B-1----:R-:W-:Y:S01]  /*4ea0*/  FMNMX.FTZ R136, R136, R4, !PT ;  /* 0x0000000488887209 */ /* 0x002fe20007810000 */
[----:B------:R-:W-:-:S03]  /*4eb0*/  FFMA.FTZ R4, R40, c[0x0][0x2d0], -R13 ;  /* 0x0000b40028047a23 */ /* 0x000fc6000001080d */
[C---:B------:R-:W-:Y:S01]  /*4ec0*/  FSETP.NEU.FTZ.AND P0, PT, R136.reuse, -INF , PT ;  /* 0xff8000008800780b */ /* 0x040fe20003f1d000 */
[----:B------:R-:W-:Y:S02]  /*4ed0*/  FMUL.FTZ R12, R136, c[0x0][0x2d0] ;  /* 0x0000b400880c7a20 */ /* 0x000fe40000410000 */
[----:B------:R1:W-:Y:S01]  /*4ee0*/  MUFU.EX2 R233, R4 ;  /* 0x0000000400e97308 */ /* 0x0003e20000000800 */
[----:B--2---:R-:W-:Y:S02]  /*4ef0*/  FFMA.FTZ R2, R56, c[0x0][0x2d0], -R13 ;  /* 0x0000b40038027a23 */ /* 0x004fe4000001080d */
[----:B------:R-:W-:Y:S02]  /*4f00*/  FSEL R12, R12, RZ, P0 ;  /* 0x000000ff0c0c7208 */ /* 0x000fe40000000000 */
[----:B------:R-:W-:-:S03]  /*4f10*/  ISETP.NE.AND P0, PT, R32, RZ, PT ;  /* 0x000000ff2000720c */ /* 0x000fc60003f05270 */
[----:B------:R2:W-:Y:S01]  /*4f20*/  MUFU.EX2 R230, R2 ;  /* 0x0000000200e67308 */ /* 0x0005e20000000800 */
[----:B------:R-:W-:Y:S01]  /*4f30*/  FFMA.FTZ R0, R34, c[0x0][0x2d0], -R12 ;  /* 0x0000b40022007a23 */ /* 0x000fe2000001080c */
[----:B------:R-:W-:-:S04]  /*4f40*/  ISETP.GT.AND P0, PT, R8, 0x19, !P0 ;  /* 0x000000190800780c */ /* 0x000fc80004704270 */
[----:B------:R-:W-:Y:S02]  /*4f50*/  ISETP.LT.OR P0, PT, R9, 0x1a, P0 ;  /* 0x0000001a0900780c */ /* 0x000fe40000701670 */
[----:B------:R3:W-:Y:S01]  /*4f60*/  MUFU.EX2 R224, R0 ;  /* 0x0000000000e07308 */ /* 0x0007e20000000800 */
[----:B-1----:R-:W-:Y:S01]  /*4f70*/  FFMA.FTZ R4, R41, c[0x0][0x2d0], -R13 ;  /* 0x0000b40029047a23 */ /* 0x002fe2000001080d */
[----:B------:R-:W-:-:S06]  /*4f80*/  FSEL R40, R17, -INF , !P0 ;  /* 0xff80000011287808 */ /* 0x000fcc0004000000 */
[----:B------:R1:W-:Y:S01]  /*4f90*/  MUFU.EX2 R234, R4 ;  /* 0x0000000400ea7308 */ /* 0x0003e20000000800 */
[----:B--2---:R-:W-:Y:S01]  /*4fa0*/  FMNMX.FTZ R2, R105, R3, !PT ;  /* 0x0000000369027209 */ /* 0x004fe20007810000 */
[----:B------:R-:W-:-:S03]  /*4fb0*/  FFMA.FTZ R3, R57, c[0x0][0x2d0], -R13 ;  /* 0x0000b40039037a23 */ /* 0x000fc6000001080d */
[----:B------:R-:W-:Y:S01]  /*4fc0*/  FMNMX.FTZ R2, R104, R2, !PT ;  /* 0x0000000268027209 */ /* 0x000fe20007810000 */
[----:B---3--:R-:W-:Y:S02]  /*4fd0*/  FFMA.FTZ R0, R36, c[0x0][0x2d0], -R12 ;  /* 0x0000b40024007a23 */ /* 0x008fe4000001080c */
[----:B------:R2:W-:Y:S01]  /*4fe0*/  MUFU.EX2 R195, R3 ;  /* 0x0000000300c37308 */ /* 0x0005e20000000800 */
[----:B-1----:R-:W-:-:S07]  /*4ff0*/  FFMA.FTZ R4, R45, c[0x0][0x2d0], -R13 ;  /* 0x0000b4002d047a23 */ /* 0x002fce000001080d */
[----:B------:R1:W-:Y:S08]  /*5000*/  MUFU.EX2 R231, R0 ;  /* 0x0000000000e77308 */ /* 0x0003f00000000800 */
[----:B------:R3:W-:Y:S01]  /*5010*/  MUFU.EX2 R181, R4 ;  /* 0x0000000400b57308 */ /* 0x0007e20000000800 */
[----:B--2---:R-:W-:Y:S01]  /*5020*/  FMNMX.FTZ R3, R132, R2, !PT ;  /* 0x0000000284037209 */ /* 0x004fe20007810000 */
[----:B------:R-:W-:-:S02]  /*5030*/  FFMA.FTZ R2, R58, c[0x0][0x2d0], -R13 ;  /* 0x0000b4003a027a23 */ /* 0x000fc4000001080d */
[----:B------:R-:W-:Y:S01]  /*5040*/  LDSM.16.MT88.4 R56, [R227+0x900] ;  /* 0x00090000e338783b */ /* 0x000fe20000004200 */
[----:B-1----:R-:W-:-:S03]  /*5050*/  FFMA.FTZ R0, R37, c[0x0][0x2d0], -R12 ;  /* 0x0000b40025007a23 */ /* 0x002fc6000001080c */
[----:B------:R1:W2:Y:S01]  /*5060*/  MUFU.EX2 R180, R2 ;  /* 0x0000000200b47308 */ /* 0x0002a20000000800 */
[----:B---3--:R-:W-:-:S07]  /*5070*/  FFMA.FTZ R4, R44, c[0x0][0x2d0], -R13 ;  /* 0x0000b4002c047a23 */ /* 0x008fce000001080d */
[----:B------:R3:W4:Y:S01]  /*5080*/  MUFU.EX2 R192, R0 ;  /* 0x0000000000c07308 */ /* 0x0007220000000800 */
[----:B------:R-:W4:Y:S07]  /*5090*/  LDSM.16.MT88.4 R44, [R228+0x100] ;  /* 0x00010000e42c783b */ /* 0x000f2e0000004200 */
[----:B------:R4:W4:Y:S01]  /*50a0*/  MUFU.EX2 R194, R4 ;  /* 0x0000000400c27308 */ /* 0x0009220000000800 */
[----:B-1----:R-:W-:Y:S01]  /*50b0*/  FMNMX.FTZ R2, R138, R3, !PT ;  /* 0x000000038a027209 */ /* 0x002fe20007810000 */
[----:B------:R-:W-:Y:S01]  /*50c0*/  FFMA.FTZ R3, R38, c[0x0][0x2d0], -R12 ;  /* 0x0000b40026037a23 */ /* 0x000fe2000001080c */
[----:B--2---:R-:W-:-:S02]  /*50d0*/  F2FP.BF16.PACK_AB R10, R180, R195 ;  /* 0x000000c3b40a723e */ /* 0x004fc400000010ff */
[----:B------:R-:W-:Y:S02]  /*50e0*/  FMNMX.FTZ R2, R139, R2, !PT ;  /* 0x000000028b027209 */ /* 0x000fe40007810000 */
[----:B---3--:R-:W-:Y:S01]  /*50f0*/  FMNMX.FTZ R0, R106, R107, !PT ;  /* 0x0000006b6a007209 */ /* 0x008fe20007810000 */
[----:B------:R1:W-:Y:S01]  /*5100*/  MUFU.EX2 R198, R3 ;  /* 0x0000000300c67308 */ /* 0x0003e20000000800 */
[----:B----4-:R-:W-:Y:S02]  /*5110*/  F2FP.BF16.PACK_AB R7, R192, R231 ;  /* 0x000000e7c007723e */ /* 0x010fe400000010ff */
[----:B------:R-:W-:-:S04]  /*5120*/  FMNMX.FTZ R0, R133, R0, !PT ;  /* 0x0000000085007209 */ /* 0x000fc80007810000 */
[----:B------:R-:W-:Y:S01]  /*5130*/  FMNMX.FTZ R0, R134, R0, !PT ;  /* 0x0000000086007209 */ /* 0x000fe20007810000 */
[--C-:B------:R-:W-:Y:S01]  /*5140*/  FFMA.FTZ R4, R33, c[0x0][0x2d0], -R12.reuse ;  /* 0x0000b40021047a23 */ /* 0x100fe2000001080c */
[----:B------:R-:W-:Y:S01]  /*5150*/  F2FP.BF16.PACK_AB R6, R194, R181 ;  /* 0x000000b5c206723e */ /* 0x000fe200000010ff */
[----:B------:R-:W2:Y:S01]  /*5160*/  LDSM.16.MT88.4 R32, [R225+0x100] ;  /* 0x00010000e120783b */ /* 0x000ea20000004200 */
[----:B------:R-:W-:Y:S01]  /*5170*/  FMNMX.FTZ R0, R156, R0, !PT ;  /* 0x000000009c007209 */ /* 0x000fe20007810000 */
[----:B------:R3:W4:Y:S03]  /*5180*/  MUFU.EX2 R193, R4 ;  /* 0x0000000400c17308 */ /* 0x0007260000000800 */
[----:B------:R-:W-:Y:S02]  /*5190*/  FMNMX.FTZ R0, R157, R0, !PT ;  /* 0x000000009d007209 */ /* 0x000fe40007810000 */
[----:B-1----:R-:W-:Y:S01]  /*51a0*/  FMNMX.FTZ R3, R40, R2, !PT ;  /* 0x0000000228037209 */ /* 0x002fe20007810000 */
[----:B------:R-:W-:Y:S01]  /*51b0*/  FFMA.FTZ R2, R39, c[0x0][0x2d0], -R12 ;  /* 0x0000b40027027a23 */ /* 0x000fe2000001080c */
[----:B------:R-:W-:Y:S01]  /*51c0*/  FMNMX.FTZ R0, R158, R0, !PT ;  /* 0x000000009e007209 */ /* 0x000fe20007810000 */
[----:B------:R-:W-:Y:S01]  /*51d0*/  LDSM.16.MT88.4 R36, [R226+0x2100] ;  /* 0x00210000e224783b */ /* 0x000fe20000004200 */
[----:B------:R-:W-:Y:S01]  /*51e0*/  FMNMX.FTZ R3, R164, R3, !PT ;  /* 0x00000003a4037209 */ /* 0x000fe20007810000 */
[----:B------:R1:W1:Y:S01]  /*51f0*/  MUFU.EX2 R229, R2 ;  /* 0x0000000200e57308 */ /* 0x0002620000000800 */
[----:B------:R-:W-:-:S02]  /*5200*/  FMNMX.FTZ R0, R159, R0, !PT ;  /* 0x000000009f007209 */ /* 0x000fc40007810000 */
[----:B------:R-:W-:Y:S02]  /*5210*/  FMNMX.FTZ R3, R165, R3, !PT ;  /* 0x00000003a5037209 */ /* 0x000fe40007810000 */
[----:B------:R-:W-:Y:S02]  /*5220*/  FMNMX.FTZ R0, R172, R0, !PT ;  /* 0x00000000ac007209 */ /* 0x000fe40007810000 */
[----:B---3--:R-:W-:Y:S02]  /*5230*/  F2FP.BF16.PACK_AB R4, R234, R233 ;  /* 0x000000e9ea04723e */ /* 0x008fe400000010ff */
[----:B------:R-:W-:Y:S02]  /*5240*/  FMNMX.FTZ R0, R173, R0, !PT ;  /* 0x00000000ad007209 */ /* 0x000fe40007810000 */
[----:B----4-:R-:W-:Y:S02]  /*5250*/  F2FP.BF16.PACK_AB R5, R224, R193 ;  /* 0x000000c1e005723e */ /* 0x010fe400000010ff */
[----:B------:R-:W-:-:S02]  /*5260*/  FMNMX.FTZ R0, R174, R0, !PT ;  /* 0x00000000ae007209 */ /* 0x000fc40007810000 */
[----:B------:R-:W-:Y:S01]  /*5270*/  FMNMX.FTZ R3, R166, R3, !PT ;  /* 0x00000003a6037209 */ /* 0x000fe20007810000 */
[--C-:B-1----:R-:W-:Y:S01]  /*5280*/  FFMA.FTZ R2, R52, c[0x0][0x2d0], -R12.reuse ;  /* 0x0000b40034027a23 */ /* 0x102fe2000001080c */
[----:B------:R-:W-:Y:S01]  /*5290*/  FMNMX.FTZ R0, R175, R0, !PT ;  /* 0x00000000af007209 */ /* 0x000fe20007810000 */
[C---:B------:R-:W-:Y:S01]  /*52a0*/  HMMA.16816.F32.BF16 R140, R4.reuse, R44, RZ ;  /* 0x0000002c048c723c */ /* 0x040fe200000418ff */
[----:B------:R-:W-:Y:S01]  /*52b0*/  FMNMX.FTZ R3, R167, R3, !PT ;  /* 0x00000003a7037209 */ /* 0x000fe20007810000 */
[----:B------:R1:W-:Y:S01]  /*52c0*/  MUFU.EX2 R196, R2 ;  /* 0x0000000200c47308 */ /* 0x0003e20000000800 */
[----:B------:R-:W-:Y:S01]  /*52d0*/  F2FP.BF16.PACK_AB R9, R229, R198 ;  /* 0x000000c6e509723e */ /* 0x000fe200000010ff */
[----:B------:R-:W3:Y:S04]  /*52e0*/  SHFL.BFLY PT, R8, R0, 0x2, 0x1f ;  /* 0x0c401f0000087f89 */ /* 0x000ee800000e0000 */
[C---:B------:R-:W-:Y:S01]  /*52f0*/  HMMA.16816.F32.BF16 R148, R4.reuse, R48, RZ ;  /* 0x000000300494723c */ /* 0x040fe200000418ff */
[----:B------:R-:W4:Y:S07]  /*5300*/  SHFL.BFLY PT, R14, R3, 0x2, 0x1f ;  /* 0x0c401f00030e7f89 */ /* 0x000f2e00000e0000 */
[----:B--2---:R-:W-:Y:S01]  /*5310*/  HMMA.16816.F32.BF16 R20, R4, R32, RZ ;  /* 0x000000200414723c */ /* 0x004fe200000418ff */
[----:B-1----:R-:W-:-:S02]  /*5320*/  FFMA.FTZ R2, R54, c[0x0][0x2d0], -R12 ;  /* 0x0000b40036027a23 */ /* 0x002fc4000001080c */
[----:B------:R-:W-:Y:S02]  /*5330*/  LDSM.16.MT88.4 R52, [R225+0x2100] ;  /* 0x00210000e134783b */ /* 0x000fe40000004200 */
[----:B------:R-:W1:Y:S03]  /*5340*/  MUFU.EX2 R185, R2 ;  /* 0x0000000200b97308 */ /* 0x000e660000000800 */
[----:B------:R-:W-:Y:S01]  /*5350*/  HMMA.16816.F32.BF16 R124, R4, R28, RZ ;  /* 0x0000001c047c723c */ /* 0x000fe200000418ff */
[----:B---3--:R-:W-:Y:S02]  /*5360*/  FMNMX.FTZ R0, R0, R8, !PT ;  /* 0x0000000800007209 */ /* 0x008fe40007810000 */
[----:B------:R-:W-:-:S05]  /*5370*/  F2FP.BF16.PACK_AB R8, R230, R197 ;  /* 0x000000c5e608723e */ /* 0x000fca00000010ff */
[----:B------:R-:W-:Y:S01]  /*5380*/  HMMA.16816.F32.BF16 R144, R4, R68, RZ ;  /* 0x000000440490723c */ /* 0x000fe200000418ff */
[----:B------:R-:W2:Y:S01]  /*5390*/  SHFL.BFLY PT, R15, R0, 0x1, 0x1f ;  /* 0x0c201f00000f7f89 */ /* 0x000ea200000e0000 */
[----:B----4-:R-:W-:Y:S02]  /*53a0*/  FMNMX.FTZ R3, R3, R14, !PT ;  /* 0x0000000e03037209 */ /* 0x010fe40007810000 */
[----:B-1----:R-:W-:-:S04]  /*53b0*/  F2FP.BF16.PACK_AB R11, R185, R196 ;  /* 0x000000c4b90b723e */ /* 0x002fc800000010ff */
[----:B------:R-:W-:Y:S08]  /*53c0*/  HMMA.16816.F32.BF16 R152, R4, R76, RZ ;  /* 0x0000004c0498723c */ /* 0x000ff000000418ff */
[C---:B------:R-:W-:Y:S08]  /*53d0*/  HMMA.16816.F32.BF16 R200, R8.reuse, R60, R140 ;  /* 0x0000003c08c8723c */ /* 0x040ff0000004188c */
[----:B------:R-:W-:Y:S01]  /*53e0*/  HMMA.16816.F32.BF16 R140, R8, R56, R148 ;  /* 0x00000038088c723c */ /* 0x000fe20000041894 */
[----:B--2---:R-:W-:-:S04]  /*53f0*/  FMNMX.FTZ R135, R0, R15, !PT ;  /* 0x0000000f00877209 */ /* 0x004fc80007810000 */
[C---:B------:R-:W-:Y:S01]  /*5400*/  FSETP.NEU.FTZ.AND P0, PT, R135.reuse, -INF , PT ;  /* 0xff8000008700780b */ /* 0x040fe20003f1d000 */
[----:B------:R-:W-:Y:S02]  /*5410*/  FMUL.FTZ R0, R135, c[0x0][0x2d0] ;  /* 0x0000b40087007a20 */ /* 0x000fe40000410000 */
[----:B------:R-:W-:Y:S03]  /*5420*/  HMMA.16816.F32.BF16 R128, R4, R84, RZ ;  /* 0x000000540480723c */ /* 0x000fe600000418ff */
[----:B------:R-:W-:-:S05]  /*5430*/  FSEL R0, R0, RZ, P0 ;  /* 0x000000ff00007208 */ /* 0x000fca0000000000 */
[----:B------:R-:W-:Y:S01]  /*5440*/  HMMA.16816.F32.BF16 R120, R4, R116, RZ ;  /* 0x000000740478723c */ /* 0x000fe200000418ff */
[----:B------:R-:W-:Y:S01]  /*5450*/  FFMA.FTZ R2, R106, c[0x0][0x2d0], -R0 ;  /* 0x0000b4006a027a23 */ /* 0x000fe20000010800 */
[----:B------:R-:W-:Y:S01]  /*5460*/  MOV R41, R202 ;  /* 0x000000ca00297202 */ /* 0x000fe20000000f00 */
[----:B------:R-:W-:Y:S02]  /*5470*/  IMAD.MOV.U32 R15, RZ, RZ, R201 ;  /* 0x000000ffff0f7224 */ /* 0x000fe400078e00c9 */
[----:B------:R-:W-:-:S03]  /*5480*/  IMAD.MOV.U32 R252, RZ, RZ, R200 ;  /* 0x000000fffffc7224 */ /* 0x000fc600078e00c8 */
[----:B------:R-:W-:Y:S01]  /*5490*/  HMMA.16816.F32.BF16 R112, R4, R34, RZ ;  /* 0x000000220470723c */ /* 0x000fe200000418ff */
[----:B------:R-:W-:Y:S01]  /*54a0*/  MOV R14, R142 ;  /* 0x0000008e000e7202 */ /* 0x000fe20000000f00 */
[----:B------:R-:W-:Y:S01]  /*54b0*/  IMAD.MOV.U32 R183, RZ, RZ, R143 ;  /* 0x000000ffffb77224 */ /* 0x000fe200078e008f */
[----:B------:R-:W-:-:S05]  /*54c0*/  MOV R182, R140 ;  /* 0x0000008c00b67202 */ /* 0x000fca0000000f00 */
[C---:B------:R-:W-:Y:S08]  /*54d0*/  HMMA.16816.F32.BF16 R108, R4.reuse, R30, RZ ;  /* 0x0000001e046c723c */ /* 0x040ff000000418ff */
[C---:B------:R-:W-:Y:S08]  /*54e0*/  HMMA.16816.F32.BF16 R100, R4.reuse, R46, RZ ;  /* 0x0000002e0464723c */ /* 0x040ff000000418ff */
[C---:B------:R-:W-:Y:S08]  /*54f0*/  HMMA.16816.F32.BF16 R96, R4.reuse, R50, RZ ;  /* 0x000000320460723c */ /* 0x040ff000000418ff */
[C---:B------:R-:W-:Y:S08]  /*5500*/  HMMA.16816.F32.BF16 R92, R4.reuse, R70, RZ ;  /* 0x00000046045c723c */ /* 0x040ff000000418ff */
[C---:B------:R-:W-:Y:S08]  /*5510*/  HMMA.16816.F32.BF16 R88, R4.reuse, R78, RZ ;  /* 0x0000004e0458723c */ /* 0x040ff000000418ff */
[C---:B------:R-:W-:Y:S08]  /*5520*/  HMMA.16816.F32.BF16 R80, R4.reuse, R86, RZ ;  /* 0x000000560450723c */ /* 0x040ff000000418ff */
[----:B------:R-:W-:Y:S01]  /*5530*/  HMMA.16816.F32.BF16 R16, R4, R118, RZ ;  /* 0x000000760410723c */ /* 0x000fe200000418ff */
[----:B------:R-:W1:Y:S06]  /*5540*/  SHFL.BFLY PT, R4, R3, 0x1, 0x1f ;  /* 0x0c201f0003047f89 */ /* 0x000e6c00000e0000 */
[----:B------:R-:W-:Y:S01]  /*5550*/  IMAD.MOV.U32 R7, RZ, RZ, R141 ;  /* 0x000000ffff077224 */ /* 0x000fe200078e008d */
[C---:B------:R-:W-:Y:S01]  /*5560*/  HMMA.16816.F32.BF16 R176, R8.reuse, R72, R20 ;  /* 0x0000004808b0723c */ /* 0x040fe20000041814 */
[----:B------:R-:W2:Y:S07]  /*5570*/  LDSM.16.MT88.4 R20, [R227+0x2100] ;  /* 0x00210000e314783b */ /* 0x000eae0000004200 */
[C---:B------:R-:W-:Y:S01]  /*5580*/  HMMA.16816.F32.BF16 R188, R8.reuse, R64, R124 ;  /* 0x0000004008bc723c */ /* 0x040fe2000004187c */
[----:B------:R3:W4:Y:S06]  /*5590*/  MUFU.EX2 R125, R2 ;  /* 0x00000002007d7308 */ /* 0x00072c0000000800 */
[----:B------:R-:W-:Y:S01]  /*55a0*/  IMAD.MOV.U32 R124, RZ, RZ, R203 ;  /* 0x000000ffff7c7224 */ /* 0x000fe200078e00cb */
[----:B------:R-:W-:Y:S01]  /*55b0*/  HMMA.16816.F32.BF16 R140, R8, R52, R144 ;  /* 0x00000034088c723c */ /* 0x000fe20000041890 */
[----:B-1----:R-:W-:Y:S01]  /*55c0*/  FMNMX.FTZ R3, R3, R4, !PT ;  /* 0x0000000403037209 */ /* 0x002fe20007810000 */
[----:B------:R-:W-:-:S03]  /*55d0*/  FFMA.FTZ R4, R134, c[0x0][0x2d0], -R0 ;  /* 0x0000b40086047a23 */ /* 0x000fc60000010800 */
[----:B------:R-:W-:-:S03]  /*55e0*/  FSETP.NEU.FTZ.AND P0, PT, R3, -INF , PT ;  /* 0xff8000000300780b */ /* 0x000fc60003f1d000 */
[C---:B------:R-:W-:Y:S01]  /*55f0*/  HMMA.16816.F32.BF16 R248, R8.reuse, R36, R152 ;  /* 0x0000002408f8723c */ /* 0x040fe20000041898 */
[----:B---3--:R-:W-:Y:S02]  /*5600*/  FFMA.FTZ R2, R107, c[0x0][0x2d0], -R0 ;  /* 0x0000b4006b027a23 */ /* 0x008fe40000010800 */
[----:B----4-:R-:W-:Y:S02]  /*5610*/  IMAD.MOV.U32 R147, RZ, RZ, R125 ;  /* 0x000000ffff937224 */ /* 0x010fe400078e007d */
[----:B------:R1:W-:Y:S02]  /*5620*/  MUFU.EX2 R187, R2 ;  /* 0x0000000200bb7308 */ /* 0x0003e40000000800 */
[----:B------:R-:W-:Y:S01]  /*5630*/  MOV R153, R14 ;  /* 0x0000000e00997202 */ /* 0x000fe20000000f00 */
[----:B------:R-:W-:Y:S01]  /*5640*/  HMMA.16816.F32.BF16 R244, R8, R74, R112 ;  /* 0x0000004a08f4723c */ /* 0x000fe20000041870 */
[----:B------:R-:W-:Y:S02]  /*5650*/  IMAD.MOV.U32 R154, RZ, RZ, R15 ;  /* 0x000000ffff9a7224 */ /* 0x000fe400078e000f */
[----:B------:R-:W-:-:S02]  /*5660*/  IMAD.MOV.U32 R155, RZ, RZ, R41 ;  /* 0x000000ffff9b7224 */ /* 0x000fc400078e0029 */
[----:B------:R-:W-:Y:S01]  /*5670*/  MUFU.EX2 R14, R4 ;  /* 0x00000004000e7308 */ /* 0x000fe20000000800 */
[----:B------:R-:W-:Y:S02]  /*5680*/  IMAD.MOV.U32 R152, RZ, RZ, R7 ;  /* 0x000000ffff987224 */ /* 0x000fe400078e0007 */
[----:B------:R-:W-:Y:S01]  /*5690*/  IMAD.MOV.U32 R6, RZ, RZ, R140 ;  /* 0x000000ffff067224 */ /* 0x000fe200078e008c */
[C---:B------:R-:W-:Y:S01]  /*56a0*/  HMMA.16816.F32.BF16 R216, R8.reuse, R24, R128 ;  /* 0x0000001808d8723c */ /* 0x040fe20000041880 */
[----:B------:R-:W-:Y:S01]  /*56b0*/  IMAD.MOV.U32 R5, RZ, RZ, R141 ;  /* 0x000000ffff057224 */ /* 0x000fe200078e008d */
[----:B------:R-:W-:Y:S01]  /*56c0*/  MOV R146, R142 ;  /* 0x0000008e00927202 */ /* 0x000fe20000000f00 */
[----:B------:R-:W-:Y:S02]  /*56d0*/  IMAD.MOV.U32 R145, RZ, RZ, R143 ;  /* 0x000000ffff917224 */ /* 0x000fe400078e008f */
[----:B-1----:R-:W-:Y:S01]  /*56e0*/  FFMA.FTZ R2, R133, c[0x0][0x2d0], -R0 ;  /* 0x0000b40085027a23 */ /* 0x002fe20000010800 */
[----:B------:R-:W-:Y:S01]  /*56f0*/  MOV R133, R124 ;  /* 0x0000007c00857202 */ /* 0x000fe20000000f00 */
[----:B------:R-:W-:Y:S01]  /*5700*/  IMAD.MOV.U32 R134, RZ, RZ, R6 ;  /* 0x000000ffff867224 */ /* 0x000fe200078e0006 */
[----:B--2---:R-:W-:Y:S01]  /*5710*/  HMMA.16816.F32.BF16 R212, R8, R20, R120 ;  /* 0x0000001408d4723c */ /* 0x004fe20000041878 */
[----:B------:R1:W2:Y:S01]  /*5720*/  MUFU.EX2 R232, R2 ;  /* 0x0000000200e87308 */ /* 0x0002a20000000800 */
[----:B------:R-:W-:-:S02]  /*5730*/  MOV R131, R5 ;  /* 0x0000000500837202 */ /* 0x000fc40000000f00 */
[----:B------:R-:W-:Y:S02]  /*5740*/  MOV R129, R183 ;  /* 0x000000b700817202 */ /* 0x000fe40000000f00 */
[----:B------:R-:W-:Y:S02]  /*5750*/  MOV R130, R134 ;  /* 0x0000008600827202 */ /* 0x000fe40000000f00 */
[C---:B------:R-:W-:Y:S08]  /*5760*/  HMMA.16816.F32.BF16 R220, R8.reuse, R66, R108 ;  /* 0x0000004208dc723c */ /* 0x040ff0000004186c */
[----:B------:R-:W-:Y:S01]  /*5770*/  HMMA.16816.F32.BF16 R208, R8, R62, R100 ;  /* 0x0000003e08d0723c */ /* 0x000fe20000041864 */
[----:B-1----:R-:W-:Y:S01]  /*5780*/  FMUL.FTZ R2, R3, c[0x0][0x2d0] ;  /* 0x0000b40003027a20 */ /* 0x002fe20000410000 */
[----:B--2---:R-:W-:-:S04]  /*5790*/  F2FP.BF16.PACK_AB R6, R14, R232 ;  /* 0x000000e80e06723e */ /* 0x004fc800000010ff */
[----:B------:R-:W-:Y:S02]  /*57a0*/  FSEL R2, R2, RZ, P0 ;  /* 0x000000ff02027208 */ /* 0x000fe40000000000 */
[----:B------:R-:W-:Y:S03]  /*57b0*/  HMMA.16816.F32.BF16 R204, R8, R58, R96 ;  /* 0x0000003a08cc723c */ /* 0x000fe60000041860 */
[----:B------:R-:W-:-:S04]  /*57c0*/  FFMA.FTZ R4, R42, c[0x0][0x2d0], -R2 ;  /* 0x0000b4002a047a23 */ /* 0x000fc80000010802 */
[----:B------:R1:W-:Y:S01]  /*57d0*/  MUFU.EX2 R140, R4 ;  /* 0x00000004008c7308 */ /* 0x0003e20000000800 */
[C---:B------:R-:W-:Y:S08]  /*57e0*/  HMMA.16816.F32.BF16 R200, R8.reuse, R54, R92 ;  /* 0x0000003608c8723c */ /* 0x040ff0000004185c */
[----:B------:R-:W-:Y:S01]  /*57f0*/  HMMA.16816.F32.BF16 R148, R8, R38, R88 ;  /* 0x000000260894723c */ /* 0x000fe20000041858 */
[----:B-1----:R-:W-:-:S07]  /*5800*/  FFMA.FTZ R4, R43, c[0x0][0x2d0], -R2 ;  /* 0x0000b4002b047a23 */ /* 0x002fce0000010802 */
[C---:B------:R-:W-:Y:S01]  /*5810*/  HMMA.16816.F32.BF16 R112, R8.reuse, R26, R80 ;  /* 0x0000001a0870723c */ /* 0x040fe20000041850 */
[----:B------:R1:W2:Y:S07]  /*5820*/  MUFU.EX2 R15, R4 ;  /* 0x00000004000f7308 */ /* 0x0002ae0000000800 */
[----:B------:R-:W-:Y:S07]  /*5830*/  HMMA.16816.F32.BF16 R124, R8, R22, R16 ;  /* 0x00000016087c723c */ /* 0x000fee0000041810 */
[----:B------:R-:W-:Y:S01]  /*5840*/  FFMA.FTZ R8, R156, c[0x0][0x2d0], -R0 ;  /* 0x0000b4009c087a23 */ /* 0x000fe20000010800 */
[----:B------:R-:W-:-:S03]  /*5850*/  MOV R156, R180 ;  /* 0x000000b4009c7202 */ /* 0x000fc60000000f00 */
[----:B------:R3:W-:Y:S01]  /*5860*/  MUFU.EX2 R141, R8 ;  /* 0x00000008008d7308 */ /* 0x0007e20000000800 */
[----:B-1----:R-:W-:Y:S01]  /*5870*/  FFMA.FTZ R4, R105, c[0x0][0x2d0], -R2 ;  /* 0x0000b40069047a23 */ /* 0x002fe20000010802 */
[----:B--2---:R-:W-:-:S06]  /*5880*/  F2FP.BF16.PACK_AB R5, R15, R140 ;  /* 0x0000008c0f05723e */ /* 0x004fcc00000010ff */
[----:B------:R1:W-:Y:S01]  /*5890*/  MUFU.EX2 R142, R4 ;  /* 0x00000004008e7308 */ /* 0x0003e20000000800 */
[----:B---3--:R-:W-:Y:S02]  /*58a0*/  FFMA.FTZ R8, R157, c[0x0][0x2d0], -R0 ;  /* 0x0000b4009d087a23 */ /* 0x008fe40000010800 */
[----:B------:R-:W-:-:S05]  /*58b0*/  IMAD.MOV.U32 R157, RZ, RZ, R181 ;  /* 0x000000ffff9d7224 */ /* 0x000fca00078e00b5 */
[----:B------:R2:W-:Y:S01]  /*58c0*/  MUFU.EX2 R41, R8 ;  /* 0x0000000800297308 */ /* 0x0005e20000000800 */
[----:B-1----:R-:W-:-:S07]  /*58d0*/  FFMA.FTZ R4, R104, c[0x0][0x2d0], -R2 ;  /* 0x0000b40068047a23 */ /* 0x002fce0000010802 */
[----:B------:R1:W3:Y:S01]  /*58e0*/  MUFU.EX2 R144, R4 ;  /* 0x0000000400907308 */ /* 0x0002e20000000800 */
[----:B--2---:R-:W-:Y:S02]  /*58f0*/  FFMA.FTZ R8, R158, c[0x0][0x2d0], -R0 ;  /* 0x0000b4009e087a23 */ /* 0x004fe40000010800 */
[----:B------:R-:W-:-:S05]  /*5900*/  IMAD.MOV.U32 R158, RZ, RZ, R152 ;  /* 0x000000ffff9e7224 */ /* 0x000fca00078e0098 */
[----:B------:R2:W-:Y:S01]  /*5910*/  MUFU.EX2 R199, R8 ;  /* 0x0000000800c77308 */ /* 0x0005e20000000800 */
[----:B-1----:R-:W-:Y:S02]  /*5920*/  F2FP.BF16.PACK_AB R4, R187, R147 ;  /* 0x00000093bb04723e */ /* 0x002fe400000010ff */
[----:B---3--:R-:W-:-:S07]  /*5930*/  F2FP.BF16.PACK_AB R7, R144, R142 ;  /* 0x0000008e9007723e */ /* 0x008fce00000010ff */
[C---:B------:R-:W-:Y:S01]  /*5940*/  HMMA.16816.F32.BF16 R104, R4.reuse, R32, RZ ;  /* 0x000000200468723c */ /* 0x040fe200000418ff */
[----:B--2---:R-:W-:Y:S02]  /*5950*/  FFMA.FTZ R8, R159, c[0x0][0x2d0], -R0 ;  /* 0x0000b4009f087a23 */ /* 0x004fe40000010800 */
[----:B------:R-:W-:Y:S02]  /*5960*/  IMAD.MOV.U32 R159, RZ, RZ, R182 ;  /* 0x000000ffff9f7224 */ /* 0x000fe400078e00b6 */
[----:B------:R1:W-:Y:S03]  /*5970*/  MUFU.EX2 R186, R8 ;  /* 0x0000000800ba7308 */ /* 0x0003e60000000800 */
[C---:B------:R-:W-:Y:S08]  /*5980*/  HMMA.16816.F32.BF16 R108, R4.reuse, R34, RZ ;  /* 0x00000022046c723c */ /* 0x040ff000000418ff */
[----:B------:R-:W-:Y:S01]  /*5990*/  HMMA.16816.F32.BF16 R88, R4, R28, RZ ;  /* 0x0000001c0458723c */ /* 0x000fe200000418ff */
[----:B-1----:R-:W-:-:S07]  /*59a0*/  FFMA.FTZ R8, R132, c[0x0][0x2d0], -R2 ;  /* 0x0000b40084087a23 */ /* 0x002fce0000010802 */
[C---:B------:R-:W-:Y:S01]  /*59b0*/  HMMA.16816.F32.BF16 R80, R4.reuse, R44, RZ ;  /* 0x0000002c0450723c */ /* 0x040fe200000418ff */
[----:B------:R1:W-:Y:S07]  /*59c0*/  MUFU.EX2 R143, R8 ;  /* 0x00000008008f7308 */ /* 0x0003ee0000000800 */
[C---:B------:R-:W-:Y:S08]  /*59d0*/  HMMA.16816.F32.BF16 R32, R4.reuse, R68, RZ ;  /* 0x000000440420723c */ /* 0x040ff000000418ff */
[----:B------:R-:W-:Y:S01]  /*59e0*/  HMMA.16816.F32.BF16 R16, R4, R84, RZ ;  /* 0x000000540410723c */ /* 0x000fe200000418ff */
[----:B-1----:R-:W-:-:S04]  /*59f0*/  FFMA.FTZ R8, R138, c[0x0][0x2d0], -R2 ;  /* 0x0000b4008a087a23 */ /* 0x002fc80000010802 */
[----:B------:R1:W-:Y:S02]  /*5a00*/  MUFU.EX2 R184, R8 ;  /* 0x0000000800b87308 */ /* 0x0003e40000000800 */
[----:B------:R-:W-:Y:S01]  /*5a10*/  IMAD.MOV.U32 R84, RZ, RZ, R41 ;  /* 0x000000ffff547224 */ /* 0x000fe200078e0029 */
[----:B------:R-:W-:Y:S01]  /*5a20*/  HMMA.16816.F32.BF16 R100, R4, R30, RZ ;  /* 0x0000001e0464723c */ /* 0x000fe200000418ff */
[----:B------:R-:W-:-:S07]  /*5a30*/  IMAD.MOV.U32 R85, RZ, RZ, R193 ;  /* 0x000000ffff557224 */ /* 0x000fce00078e00c1 */
[----:B------:R-:W-:Y:S01]  /*5a40*/  HMMA.16816.F32.BF16 R96, R4, R46, RZ ;  /* 0x0000002e0460723c */ /* 0x000fe200000418ff */
[----:B-1----:R-:W-:-:S07]  /*5a50*/  FFMA.FTZ R8, R139, c[0x0][0x2d0], -R2 ;  /* 0x0000b4008b087a23 */ /* 0x002fce0000010802 */
[C---:B------:R-:W-:Y:S01]  /*5a60*/  HMMA.16816.F32.BF16 R44, R4.reuse, R48, RZ ;  /* 0x00000030042c723c */ /* 0x040fe200000418ff */
[----:B------:R1:W2:Y:S07]  /*5a70*/  MUFU.EX2 R128, R8 ;  /* 0x0000000800807308 */ /* 0x0002ae0000000800 */
[C---:B------:R-:W-:Y:S08]  /*5a80*/  HMMA.16816.F32.BF16 R92, R4.reuse, R50, RZ ;  /* 0x00000032045c723c */ /* 0x040ff000000418ff */
[----:B------:R-:W-:Y:S01]  /*5a90*/  HMMA.16816.F32.BF16 R28, R4, R76, RZ ;  /* 0x0000004c041c723c */ /* 0x000fe200000418ff */
[----:B-1----:R-:W-:-:S04]  /*5aa0*/  FFMA.FTZ R8, R40, c[0x0][0x2d0], -R2 ;  /* 0x0000b40028087a23 */ /* 0x002fc80000010802 */
[----:B------:R1:W3:Y:S03]  /*5ab0*/  MUFU.EX2 R132, R8 ;  /* 0x0000000800847308 */ /* 0x0002e60000000800 */
[C---:B------:R-:W-:Y:S07]  /*5ac0*/  HMMA.16816.F32.BF16 R40, R4.reuse, R118, RZ ;  /* 0x000000760428723c */ /* 0x040fee00000418ff */
[----:B--2---:R-:W-:Y:S01]  /*5ad0*/  IMAD.MOV.U32 R118, RZ, RZ, R128 ;  /* 0x000000ffff767224 */ /* 0x004fe200078e0080 */
[----:B------:R-:W-:Y:S01]  /*5ae0*/  HMMA.16816.F32.BF16 R68, R4, R70, RZ ;  /* 0x000000460444723c */ /* 0x000fe200000418ff */
[----:B------:R-:W-:-:S02]  /*5af0*/  IMAD.MOV.U32 R128, RZ, RZ, R153 ;  /* 0x000000ffff807224 */ /* 0x000fc400078e0099 */
[----:B------:R-:W-:-:S05]  /*5b00*/  IMAD.MOV.U32 R119, RZ, RZ, R194 ;  /* 0x000000ffff777224 */ /* 0x000fca00078e00c2 */
[C---:B-1----:R-:W-:Y:S07]  /*5b10*/  HMMA.16816.F32.BF16 R8, R4.reuse, R116, RZ ;  /* 0x000000740408723c */ /* 0x042fee00000418ff */
[----:B------:R-:W-:Y:S01]  /*5b20*/  IMAD.MOV.U32 R116, RZ, RZ, R140 ;  /* 0x000000ffff747224 */ /* 0x000fe200078e008c */
[----:B------:R-:W-:Y:S01]  /*5b30*/  HMMA.16816.F32.BF16 R76, R4, R78, RZ ;  /* 0x0000004e044c723c */ /* 0x000fe200000418ff */
[----:B------:R-:W-:-:S07]  /*5b40*/  MOV R117, R15 ;  /* 0x0000000f00757202 */ /* 0x000fce0000000f00 */
[----:B------:R-:W-:Y:S07]  /*5b50*/  HMMA.16816.F32.BF16 R48, R4, R86, RZ ;  /* 0x000000560430723c */ /* 0x000fee00000418ff */
[----:B------:R-:W-:Y:S01]  /*5b60*/  F2FP.BF16.PACK_AB R4, R84, R141 ;  /* 0x0000008d5404723e */ /* 0x000fe200000010ff */
[----:B------:R-:W-:Y:S01]  /*5b70*/  IMAD.MOV.U32 R86, RZ, RZ, R14 ;  /* 0x000000ffff567224 */ /* 0x000fe200078e000e */
[----:B------:R-:W-:Y:S02]  /*5b80*/  F2FP.BF16.PACK_AB R6, R186, R199 ;  /* 0x000000c7ba06723e */ /* 0x000fe400000010ff */
[----:B------:R-:W-:-:S02]  /*5b90*/  F2FP.BF16.PACK_AB R5, R184, R143 ;  /* 0x0000008fb805723e */ /* 0x000fc400000010ff */
[----:B---3--:R-:W-:Y:S02]  /*5ba0*/  F2FP.BF16.PACK_AB R7, R132, R118 ;  /* 0x000000768407723e */ /* 0x008fe400000010ff */
[----:B------:R-:W-:-:S05]  /*5bb0*/  MOV R87, R192 ;  /* 0x000000c000577202 */ /* 0x000fca0000000f00 */
[C---:B------:R-:W-:Y:S07]  /*5bc0*/  HMMA.16816.F32.BF16 R88, R4.reuse, R64, R88 ;  /* 0x000000400458723c */ /* 0x040fee0000041858 */
[----:B------:R-:W-:Y:S01]  /*5bd0*/  IMAD.MOV.U32 R64, RZ, RZ, R196 ;  /* 0x000000ffff407224 */ /* 0x000fe200078e00c4 */
[----:B------:R-:W-:Y:S01]  /*5be0*/  HMMA.16816.F32.BF16 R180, R4, R60, R80 ;  /* 0x0000003c04b4723c */ /* 0x000fe20000041850 */
[----:B------:R-:W-:-:S06]  /*5bf0*/  MOV R65, R195 ;  /* 0x000000c300417202 */ /* 0x000fcc0000000f00 */
[----:B------:R-:W-:Y:S01]  /*5c00*/  MOV R81, R198 ;  /* 0x000000c600517202 */ /* 0x000fe20000000f00 */
[C---:B------:R-:W-:Y:S01]  /*5c10*/  HMMA.16816.F32.BF16 R120, R4.reuse, R52, R32 ;  /* 0x000000340478723c */ /* 0x040fe20000041820 */
[----:B------:R-:W-:Y:S01]  /*5c20*/  IMAD.MOV.U32 R82, RZ, RZ, R197 ;  /* 0x000000ffff527224 */ /* 0x000fe200078e00c5 */
[----:B------:R-:W-:Y:S01]  /*5c30*/  MOV R83, R133 ;  /* 0x0000008500537202 */ /* 0x000fe20000000f00 */
[----:B------:R-:W-:Y:S02]  /*5c40*/  IMAD.MOV.U32 R80, RZ, RZ, R141 ;  /* 0x000000ffff507224 */ /* 0x000fe400078e008d */
[----:B------:R-:W-:Y:S02]  /*5c50*/  IMAD.MOV.U32 R60, RZ, RZ, R154 ;  /* 0x000000ffff3c7224 */ /* 0x000fe400078e009a */
[----:B------:R-:W-:Y:S01]  /*5c60*/  IMAD.MOV.U32 R53, RZ, RZ, R199 ;  /* 0x000000ffff357224 */ /* 0x000fe200078e00c7 */
[----:B------:R-:W-:Y:S01]  /*5c70*/  HMMA.16816.F32.BF16 R44, R4, R56, R44 ;  /* 0x00000038042c723c */ /* 0x000fe2000004182c */
[----:B------:R-:W-:-:S02]  /*5c80*/  IMAD.MOV.U32 R52, RZ, RZ, R252 ;  /* 0x000000ffff347224 */ /* 0x000fc400078e00fc */
[----:B------:R-:W-:Y:S02]  /*5c90*/  IMAD.MOV.U32 R61, RZ, RZ, R155 ;  /* 0x000000ffff3d7224 */ /* 0x000fe400078e009b */
[----:B------:R-:W1:Y:S02]  /*5ca0*/  LDSM.16.MT88.4 R152, [R225+0x1100] ;  /* 0x00110000e198783b */ /* 0x000e640000004200 */
[----:B------:R-:W-:Y:S01]  /*5cb0*/  MOV R56, R143 ;  /* 0x0000008f00387202 */ /* 0x000fe20000000f00 */
[----:B------:R-:W-:Y:S01]  /*5cc0*/  HMMA.16816.F32.BF16 R196, R4, R20, R8 ;  /* 0x0000001404c4723c */ /* 0x000fe20000041808 */
[----:B------:R-:W-:-:S06]  /*5cd0*/  IMAD.MOV.U32 R57, RZ, RZ, R142 ;  /* 0x000000ffff397224 */ /* 0x000fcc00078e008e */
[----:B------:R-:W-:Y:S01]  /*5ce0*/  FFMA.FTZ R8, R171, c[0x0][0x2d0], -R13 ;  /* 0x0000b400ab087a23 */ /* 0x000fe2000001080d */
[C---:B------:R-:W-:Y:S01]  /*5cf0*/  HMMA.16816.F32.BF16 R140, R4.reuse, R36, R28 ;  /* 0x00000024048c723c */ /* 0x040fe2000004181c */
[----:B------:R-:W-:Y:S01]  /*5d00*/  IMAD.MOV.U32 R20, RZ, RZ, R186 ;  /* 0x000000ffff147224 */ /* 0x000fe200078e00ba */
[----:B------:R-:W-:Y:S01]  /*5d10*/  MOV R21, R185 ;  /* 0x000000b900157202 */ /* 0x000fe20000000f00 */
[----:B------:R2:W-:Y:S05]  /*5d20*/  MUFU.EX2 R138, R8 ;  /* 0x00000008008a7308 */ /* 0x0005ea0000000800 */
[C---:B------:R-:W-:Y:S07]  /*5d30*/  HMMA.16816.F32.BF16 R28, R4.reuse, R54, R68 ;  /* 0x00000036041c723c */ /* 0x040fee0000041844 */
[----:B------:R-:W-:Y:S01]  /*5d40*/  IMAD.MOV.U32 R68, RZ, RZ, R52 ;  /* 0x000000ffff447224 */ /* 0x000fe200078e0034 */
[----:B------:R-:W-:Y:S01]  /*5d50*/  HMMA.16816.F32.BF16 R192, R4, R24, R16 ;  /* 0x0000001804c0723c */ /* 0x000fe20000041810 */
[----:B------:R-:W-:Y:S01]  /*5d60*/  IMAD.MOV.U32 R71, RZ, RZ, R83 ;  /* 0x000000ffff477224 */ /* 0x000fe200078e0053 */
[----:B------:R-:W-:Y:S01]  /*5d70*/  MOV R69, R60 ;  /* 0x0000003c00457202 */ /* 0x000fe20000000f00 */
[----:B--2---:R-:W-:-:S02]  /*5d80*/  FFMA.FTZ R8, R170, c[0x0][0x2d0], -R13 ;  /* 0x0000b400aa087a23 */ /* 0x004fc4000001080d */
[----:B------:R-:W-:Y:S02]  /*5d90*/  IMAD.MOV.U32 R83, RZ, RZ, R187 ;  /* 0x000000ffff537224 */ /* 0x000fe400078e00bb */
[----:B------:R2:W3:Y:S01]  /*5da0*/  MUFU.EX2 R252, R8 ;  /* 0x0000000800fc7308 */ /* 0x0004e20000000800 */
[----:B------:R-:W-:Y:S01]  /*5db0*/  IMAD.MOV.U32 R52, RZ, RZ, R184 ;  /* 0x000000ffff347224 */ /* 0x000fe200078e00b8 */
[----:B------:R-:W-:Y:S01]  /*5dc0*/  HMMA.16816.F32.BF16 R32, R4, R62, R96 ;  /* 0x0000003e0420723c */ /* 0x000fe20000041860 */
[----:B------:R-:W4:Y:S01]  /*5dd0*/  LDSM.16.MT88.4 R184, [R228+0x1100] ;  /* 0x00110000e4b8783b */ /* 0x000f220000004200 */
[----:B------:R-:W-:-:S03]  /*5de0*/  IMAD.MOV.U32 R70, RZ, RZ, R61 ;  /* 0x000000ffff467224 */ /* 0x000fc600078e003d */
[----:B------:R-:W-:Y:S02]  /*5df0*/  LDSM.16.MT88.4 R60, [R227+0x1100] ;  /* 0x00110000e33c783b */ /* 0x000fe40000004200 */
[----:B------:R-:W-:Y:S01]  /*5e00*/  MOV R98, R159 ;  /* 0x0000009f00627202 */ /* 0x000fe20000000f00 */
[----:B------:R-:W-:Y:S01]  /*5e10*/  HMMA.16816.F32.BF16 R48, R4, R26, R48 ;  /* 0x0000001a0430723c */ /* 0x000fe20000041830 */
[----:B------:R-:W-:Y:S01]  /*5e20*/  IMAD.MOV.U32 R99, RZ, RZ, R158 ;  /* 0x000000ffff637224 */ /* 0x000fe200078e009e */
[----:B------:R-:W-:Y:S01]  /*5e30*/  MOV R159, R147 ;  /* 0x00000093009f7202 */ /* 0x000fe20000000f00 */
[----:B------:R-:W-:Y:S02]  /*5e40*/  IMAD.MOV.U32 R158, RZ, RZ, R144 ;  /* 0x000000ffff9e7224 */ /* 0x000fe400078e0090 */
[----:B--2---:R-:W-:-:S03]  /*5e50*/  FFMA.FTZ R8, R169, c[0x0][0x2d0], -R13 ;  /* 0x0000b400a9087a23 */ /* 0x004fc6000001080d */
[C---:B------:R-:W-:Y:S01]  /*5e60*/  HMMA.16816.F32.BF16 R16, R4.reuse, R66, R100 ;  /* 0x000000420410723c */ /* 0x040fe20000041864 */
[----:B------:R2:W1:Y:S06]  /*5e70*/  MUFU.EX2 R11, R8 ;  /* 0x00000008000b7308 */ /* 0x00046c0000000800 */
[----:B------:R-:W-:Y:S01]  /*5e80*/  IMAD.MOV.U32 R66, RZ, RZ, R128 ;  /* 0x000000ffff427224 */ /* 0x000fe200078e0080 */
[----:B------:R-:W-:Y:S01]  /*5e90*/  MOV R67, R129 ;  /* 0x0000008100437202 */ /* 0x000fe20000000f00 */
[----:B------:R-:W-:Y:S01]  /*5ea0*/  IMAD.MOV.U32 R100, RZ, RZ, R130 ;  /* 0x000000ffff647224 */ /* 0x000fe200078e0082 */
[----:B---3--:R-:W-:Y:S01]  /*5eb0*/  F2FP.BF16.PACK_AB R128, R252, R138 ;  /* 0x0000008afc80723e */ /* 0x008fe200000010ff */
[----:B------:R-:W-:Y:S01]  /*5ec0*/  IMAD.MOV.U32 R101, RZ, RZ, R131 ;  /* 0x000000ffff657224 */ /* 0x000fe200078e0083 */
[----:B------:R-:W-:Y:S01]  /*5ed0*/  MOV R102, R146 ;  /* 0x0000009200667202 */ /* 0x000fe20000000f00 */
[----:B------:R-:W-:Y:S01]  /*5ee0*/  IMAD.MOV.U32 R103, RZ, RZ, R145 ;  /* 0x000000ffff677224 */ /* 0x000fe200078e0091 */
[----:B------:R-:W-:Y:S01]  /*5ef0*/  HMMA.16816.F32.BF16 R104, R4, R72, R104 ;  /* 0x000000480468723c */ /* 0x000fe20000041868 */
[----:B------:R-:W-:Y:S01]  /*5f00*/  MOV R96, R100 ;  /* 0x0000006400607202 */ /* 0x000fe20000000f00 */
[----:B------:R-:W-:Y:S01]  /*5f10*/  IMAD.MOV.U32 R97, RZ, RZ, R101 ;  /* 0x000000ffff617224 */ /* 0x000fe200078e0065 */
[----:B------:R-:W-:Y:S01]  /*5f20*/  MOV R100, R52 ;  /* 0x0000003400647202 */ /* 0x000fe20000000f00 */
[----:B--2---:R-:W-:-:S02]  /*5f30*/  FFMA.FTZ R8, R168, c[0x0][0x2d0], -R13 ;  /* 0x0000b400a8087a23 */ /* 0x004fc4000001080d */
[----:B-1----:R-:W-:Y:S01]  /*5f40*/  IMAD.MOV.U32 R27, RZ, RZ, R11 ;  /* 0x000000ffff1b7224 */ /* 0x002fe200078e000b */
[----:B------:R-:W1:Y:S01]  /*5f50*/  LDSM.16.MT88.4 R168, [R226+0x1100] ;  /* 0x00110000e2a8783b */ /* 0x000e620000004200 */
[----:B------:R2:W3:Y:S01]  /*5f60*/  MUFU.EX2 R139, R8 ;  /* 0x00000008008b7308 */ /* 0x0004e20000000800 */
[C---:B------:R-:W-:Y:S01]  /*5f70*/  HMMA.16816.F32.BF16 R72, R4.reuse, R74, R108 ;  /* 0x0000004a0448723c */ /* 0x040fe2000004186c */
[----:B------:R-:W-:Y:S01]  /*5f80*/  IMAD.MOV.U32 R101, RZ, RZ, R53 ;  /* 0x000000ffff657224 */ /* 0x000fe200078e0035 */
[----:B------:R-:W-:Y:S06]  /*5f90*/  LDSM.16.MT88.4 R108, [R228+0x2900] ;  /* 0x00290000e46c783b */ /* 0x000fec0000004200 */
[----:B------:R-:W-:Y:S01]  /*5fa0*/  HMMA.16816.F32.BF16 R36, R4, R38, R76 ;  /* 0x000000260424723c */ /* 0x000fe2000004184c */
[----:B------:R-:W-:Y:S01]  /*5fb0*/  LDSM.16.MT88.4 R76, [R225+0x2900] ;  /* 0x00290000e14c783b */ /* 0x000fe20000004200 */
[----:B--2---:R-:W-:Y:S01]  /*5fc0*/  FFMA.FTZ R8, R160, c[0x0][0x2d0], -R12 ;  /* 0x0000b400a0087a23 */ /* 0x004fe2000001080c */
[----:B---3--:R-:W-:-:S05]  /*5fd0*/  F2FP.BF16.PACK_AB R130, R139, R27 ;  /* 0x0000001b8b82723e */ /* 0x008fca00000010ff */
[----:B------:R-:W-:Y:S01]  /*5fe0*/  HMMA.16816.F32.BF16 R40, R4, R22, R40 ;  /* 0x000000160428723c */ /* 0x000fe20000041828 */
[----:B------:R2:W-:Y:S02]  /*5ff0*/  MUFU.EX2 R134, R8 ;  /* 0x0000000800867308 */ /* 0x0005e40000000800 */
[----:B--2---:R-:W-:-:S06]  /*6000*/  FFMA.FTZ R8, R161, c[0x0][0x2d0], -R12 ;  /* 0x0000b400a1087a23 */ /* 0x004fcc000001080c */
[----:B------:R2:W3:Y:S02]  /*6010*/  MUFU.EX2 R25, R8 ;  /* 0x0000000800197308 */ /* 0x0004e40000000800 */
[----:B--2---:R-:W-:Y:S01]  /*6020*/  FFMA.FTZ R8, R163, c[0x0][0x2d0], -R12 ;  /* 0x0000b400a3087a23 */ /* 0x004fe2000001080c */
[----:B---3--:R-:W-:-:S05]  /*6030*/  F2FP.BF16.PACK_AB R129, R25, R134 ;  /* 0x000000861981723e */ /* 0x008fca00000010ff */
[----:B------:R2:W-:Y:S02]  /*6040*/  MUFU.EX2 R133, R8 ;  /* 0x0000000800857308 */ /* 0x0005e40000000800 */
[----:B--2---:R-:W-:Y:S02]  /*6050*/  FFMA.FTZ R8, R162, c[0x0][0x2d0], -R12 ;  /* 0x0000b400a2087a23 */ /* 0x004fe4000001080c */
[----:B------:R-:W-:Y:S01]  /*6060*/  HMMA.16816.F32.BF16 R12, R4, R58, R92 ;  /* 0x0000003a040c723c */ /* 0x000fe2000004185c */
[----:B------:R-:W2:Y:S03]  /*6070*/  LDSM.16.MT88.4 R92, [R226+0x2900] ;  /* 0x00290000e25c783b */ /* 0x000ea60000004200 */
[----:B------:R-:W3:Y:S03]  /*6080*/  MUFU.EX2 R24, R8 ;  /* 0x0000000800187308 */ /* 0x000ee60000000800 */
[----:B------:R-:W-:Y:S01]  /*6090*/  FFMA.FTZ R4, R172, c[0x0][0x2d0], -R0 ;  /* 0x0000b400ac047a23 */ /* 0x000fe20000010800 */
[----:B---3--:R-:W-:Y:S01]  /*60a0*/  F2FP.BF16.PACK_AB R131, R24, R133 ;  /* 0x000000851883723e */ /* 0x008fe200000010ff */
[----:B------:R-:W3:Y:S06]  /*60b0*/  LDSM.16.MT88.4 R8, [R227+0x2900] ;  /* 0x00290000e308783b */ /* 0x000eec0000004200 */
[C---:B------:R-:W-:Y:S08]  /*60c0*/  HMMA.16816.F32.BF16 R144, R128.reuse, R152, R176 ;  /* 0x000000988090723c */ /* 0x040ff000000418b0 */
[C---:B----4-:R-:W-:Y:S07]  /*60d0*/  HMMA.16816.F32.BF16 R176, R128.reuse, R184, R68 ;  /* 0x000000b880b0723c */ /* 0x050fee0000041844 */
[----:B------:R-:W-:Y:S01]  /*60e0*/  IMAD.MOV.U32 R68, RZ, RZ, R98 ;  /* 0x000000ffff447224 */ /* 0x000fe200078e0062 */
[----:B------:R-:W-:Y:S01]  /*60f0*/  MOV R69, R99 ;  /* 0x0000006300457202 */ /* 0x000fe20000000f00 */
[----:B------:R-:W-:Y:S01]  /*6100*/  IMAD.MOV.U32 R70, RZ, RZ, R66 ;  /* 0x000000ffff467224 */ /* 0x000fe200078e0042 */
[----:B------:R-:W-:Y:S01]  /*6110*/  MOV R99, R103 ;  /* 0x0000006700637202 */ /* 0x000fe20000000f00 */
[----:B------:R-:W-:Y:S01]  /*6120*/  IMAD.MOV.U32 R71, RZ, RZ, R67 ;  /* 0x000000ffff477224 */ /* 0x000fe200078e0043 */
[----:B------:R-:W-:Y:S01]  /*6130*/  MOV R103, R57 ;  /* 0x0000003900677202 */ /* 0x000fe20000000f00 */
[----:B------:R-:W-:Y:S01]  /*6140*/  IMAD.MOV.U32 R98, RZ, RZ, R102 ;  /* 0x000000ffff627224 */ /* 0x000fe200078e0066 */
[----:B------:R4:W-:Y:S01]  /*6150*/  MUFU.EX2 R23, R4 ;  /* 0x0000000400177308 */ /* 0x0009e20000000800 */
[----:B------:R-:W-:Y:S01]  /*6160*/  IMAD.MOV.U32 R67, RZ, RZ, R21 ;  /* 0x000000ffff437224 */ /* 0x000fe200078e0015 */
[----:B-1----:R-:W-:Y:S01]  /*6170*/  HMMA.16816.F32.BF16 R160, R128, R168, R188 ;  /* 0x000000a880a0723c */ /* 0x002fe200000418bc */
[----:B------:R-:W-:-:S02]  /*6180*/  IMAD.MOV.U32 R66, RZ, RZ, R20 ;  /* 0x000000ffff427224 */ /* 0x000fc400078e0014 */
[----:B------:R-:W-:Y:S01]  /*6190*/  IMAD.MOV.U32 R102, RZ, RZ, R56 ;  /* 0x000000ffff667224 */ /* 0x000fe200078e0038 */
[----:B------:R-:W-:Y:S01]  /*61a0*/  MOV R56, R82 ;  /* 0x0000005200387202 */ /* 0x000fe20000000f00 */
[----:B------:R-:W-:Y:S02]  /*61b0*/  IMAD.MOV.U32 R21, RZ, RZ, R81 ;  /* 0x000000ffff157224 */ /* 0x000fe400078e0051 */
[----:B------:R-:W-:Y:S01]  /*61c0*/  IMAD.MOV.U32 R20, RZ, RZ, R80 ;  /* 0x000000ffff147224 */ /* 0x000fe200078e0050 */
[----:B------:R-:W-:Y:S01]  /*61d0*/  HMMA.16816.F32.BF16 R52, R128, R60, R68 ;  /* 0x0000003c8034723c */ /* 0x000fe20000041844 */
        /* <DEDUP_REMOVED lines=31> */
[----:B------:R-:W-:Y:S01]  /*63d0*/  IMAD.MOV.U32 R117, RZ, RZ, R87 ;  /* 0x000000ffff757224 */ /* 0x000fe200078e0057 */
[----:B------:R-:W-:Y:S01]  /*63e0*/  MOV R116, R86 ;  /* 0x0000005600747202 */ /* 0x000fe20000000f00 */
[----:B----4-:R-:W-:Y:S02]  /*63f0*/  FFMA.FTZ R4, R173, c[0x0][0x2d0], -R0 ;  /* 0x0000b400ad047a23 */ /* 0x010fe40000010800 */
[----:B------:R-:W-:Y:S02]  /*6400*/  IMAD.MOV.U32 R87, RZ, RZ, R156 ;  /* 0x000000ffff577224 */ /* 0x000fe400078e009c */
        /* <DEDUP_REMOVED lines=8> */
[----:B------:R1:W4:Y:S01]  /*6490*/  MUFU.EX2 R22, R4 ;  /* 0x0000000400167308 */ /* 0x0003220000000800 */
        /* <DEDUP_REMOVED lines=13> */
[--C-:B-1----:R-:W-:Y:S01]  /*6570*/  FFMA.FTZ R4, R174, c[0x0][0x2d0], -R0.reuse ;  /* 0x0000b400ae047a23 */ /* 0x102fe20000010800 */
[----:B------:R-:W-:Y:S01]  /*6580*/  HMMA.16816.F32.BF16 R188, R128, R186, R208 ;  /* 0x000000ba80bc723c */ /* 0x000fe200000418d0 */
[----:B------:R-:W-:Y:S01]  /*6590*/  IMAD.MOV.U32 R116, RZ, RZ, R117 ;  /* 0x000000ffff747224 */ /* 0x000fe200078e0075 */
[----:B------:R-:W-:Y:S01]  /*65a0*/  MOV R117, R86 ;  /* 0x0000005600757202 */ /* 0x000fe20000000f00 */
[----:B------:R-:W-:Y:S01]  /*65b0*/  FFMA.FTZ R0, R175, c[0x0][0x2d0], -R0 ;  /* 0x0000b400af007a23 */ /* 0x000fe20000010800 */
[----:B------:R1:W5:Y:S01]  /*65c0*/  LDL.LU R234, [R1+0x68] ;  /* 0x0000680001ea7983 */ /* 0x0003620000300800 */
[----:B------:R-:W-:-:S03]  /*65d0*/  IMAD.MOV.U32 R81, RZ, RZ, R85 ;  /* 0x000000ffff517224 */ /* 0x000fc600078e0055 */
[----:B--2---:R-:W-:Y:S01]  /*65e0*/  HMMA.16816.F32.BF16 R84, R128, R92, R248 ;  /* 0x0000005c8054723c */ /* 0x004fe200000418f8 */
[----:B------:R-:W-:Y:S01]  /*65f0*/  MOV R96, R100 ;  /* 0x0000006400607202 */ /* 0x000fe20000000f00 */
[----:B------:R-:W-:Y:S01]  /*6600*/  IMAD.MOV.U32 R67, RZ, RZ, R21 ;  /* 0x000000ffff437224 */ /* 0x000fe200078e0015 */
[----:B------:R-:W-:Y:S01]  /*6610*/  MOV R6, R59 ;  /* 0x0000003b00067202 */ /* 0x000fe20000000f00 */
[----:B------:R-:W-:Y:S01]  /*6620*/  IMAD.MOV.U32 R157, RZ, RZ, R229 ;  /* 0x000000ffff9d7224 */ /* 0x000fe200078e00e5 */
[----:B------:R-:W-:Y:S01]  /*6630*/  MOV R211, R65 ;  /* 0x0000004100d37202 */ /* 0x000fe20000000f00 */
[----:B------:R1:W5:Y:S01]  /*6640*/  LDL.LU R233, [R1+0x64] ;  /* 0x0000640001e97983 */ /* 0x0003620000300800 */
[----:B------:R-:W-:Y:S02]  /*6650*/  IMAD.MOV.U32 R248, RZ, RZ, R20 ;  /* 0x000000fffff87224 */ /* 0x000fe400078e0014 */
[----:B------:R2:W-:Y:S01]  /*6660*/  MUFU.EX2 R20, R0 ;  /* 0x0000000000147308 */ /* 0x0005e20000000800 */
[----:B------:R-:W-:Y:S01]  /*6670*/  MOV R100, R56 ;  /* 0x0000003800647202 */ /* 0x000fe20000000f00 */
[----:B------:R-:W-:Y:S01]  /*6680*/  IMAD.MOV.U32 R251, RZ, RZ, R7 ;  /* 0x000000fffffb7224 */ /* 0x000fe200078e0007 */
[----:B------:R-:W-:Y:S01]  /*6690*/  MOV R250, R26 ;  /* 0x0000001a00fa7202 */ /* 0x000fe20000000f00 */
[----:B------:R-:W-:Y:S01]  /*66a0*/  IMAD.MOV.U32 R249, RZ, RZ, R58 ;  /* 0x000000fffff97224 */ /* 0x000fe200078e003a */
[----:B------:R-:W-:Y:S01]  /*66b0*/  MOV R26, R97 ;  /* 0x00000061001a7202 */ /* 0x000fe20000000f00 */
[----:B------:R-:W-:-:S02]  /*66c0*/  IMAD.MOV.U32 R7, RZ, RZ, R96 ;  /* 0x000000ffff077224 */ /* 0x000fc400078e0060 */
[----:B------:R-:W1:Y:S01]  /*66d0*/  MUFU.EX2 R21, R4 ;  /* 0x0000000400157308 */ /* 0x000e620000000800 */
[----:B------:R-:W-:Y:S01]  /*66e0*/  MOV R59, R99 ;  /* 0x00000063003b7202 */ /* 0x000fe20000000f00 */
[C---:B------:R-:W-:Y:S01]  /*66f0*/  HMMA.16816.F32.BF16 R172, R128.reuse, R170, R220 ;  /* 0x000000aa80ac723c */ /* 0x040fe200000418dc */
[----:B------:R1:W5:Y:S01]  /*6700*/  LDL.LU R232, [R1+0x60] ;  /* 0x0000600001e87983 */ /* 0x0003620000300800 */
[----:B--2---:R-:W-:Y:S01]  /*6710*/  FFMA.FTZ R0, R164, c[0x0][0x2d0], -R2 ;  /* 0x0000b400a4007a23 */ /* 0x004fe20000010802 */
[----:B------:R-:W-:Y:S01]  /*6720*/  MOV R97, R67 ;  /* 0x0000004300617202 */ /* 0x000fe20000000f00 */
[----:B------:R-:W-:Y:S01]  /*6730*/  IMAD.MOV.U32 R58, RZ, RZ, R98 ;  /* 0x000000ffff3a7224 */ /* 0x000fe200078e0062 */
[----:B------:R-:W-:Y:S01]  /*6740*/  MOV R99, R101 ;  /* 0x0000006500637202 */ /* 0x000fe20000000f00 */
[----:B------:R2:W-:Y:S01]  /*6750*/  MUFU.EX2 R5, R0 ;  /* 0x0000000000057308 */ /* 0x0005e20000000800 */
[----:B------:R-:W-:Y:S01]  /*6760*/  IMAD.MOV.U32 R96, RZ, RZ, R66 ;  /* 0x000000ffff607224 */ /* 0x000fe200078e0042 */
[----:B------:R-:W-:Y:S01]  /*6770*/  MOV R67, R103 ;  /* 0x0000006700437202 */ /* 0x000fe20000000f00 */
[----:B------:R-:W-:Y:S01]  /*6780*/  IMAD.MOV.U32 R98, RZ, RZ, R100 ;  /* 0x000000ffff627224 */ /* 0x000fe200078e0064 */
[----:B------:R-:W-:Y:S01]  /*6790*/  MOV R56, R82 ;  /* 0x0000005200387202 */ /* 0x000fe20000000f00 */
[----:B------:R-:W-:Y:S01]  /*67a0*/  IMAD.MOV.U32 R66, RZ, RZ, R102 ;  /* 0x000000ffff427224 */ /* 0x000fe200078e0066 */
[----:B------:R-:W-:Y:S01]  /*67b0*/  HMMA.16816.F32.BF16 R68, R128, R76, R68 ;  /* 0x0000004c8044723c */ /* 0x000fe20000041844 */
[----:B------:R1:W5:Y:S01]  /*67c0*/  LDL.LU R231, [R1+0x5c] ;  /* 0x00005c0001e77983 */ /* 0x0003620000300800 */
[----:B--2---:R-:W-:-:S06]  /*67d0*/  FFMA.FTZ R0, R165, c[0x0][0x2d0], -R2 ;  /* 0x0000b400a5007a23 */ /* 0x004fcc0000010802 */
[----:B------:R-:W-:Y:S01]  /*67e0*/  HMMA.16816.F32.BF16 R100, R128, R108, R216 ;  /* 0x0000006c8064723c */ /* 0x000fe200000418d8 */
[----:B------:R-:W-:Y:S01]  /*67f0*/  MOV R82, R224 ;  /* 0x000000e000527202 */ /* 0x000fe20000000f00 */
[----:B------:R2:W5:Y:S01]  /*6800*/  LDL.LU R230, [R1+0x58] ;  /* 0x0000580001e67983 */ /* 0x0005620000300800 */
[----:B------:R1:W1:Y:S03]  /*6810*/  MUFU.EX2 R4, R0 ;  /* 0x0000000000047308 */ /* 0x0002660000000800 */
[----:B------:R2:W5:Y:S01]  /*6820*/  LDL.LU R229, [R1+0x54] ;  /* 0x0000540001e57983 */ /* 0x0005620000300800 */
[----:B------:R-:W-:Y:S01]  /*6830*/  MOV R219, R6 ;  /* 0x0000000600db7202 */ /* 0x000fe20000000f00 */
[----:B------:R-:W-:Y:S01]  /*6840*/  IMAD.MOV.U32 R218, RZ, RZ, R7 ;  /* 0x000000ffffda7224 */ /* 0x000fe200078e0007 */
[----:B------:R-:W-:Y:S01]  /*6850*/  MOV R6, R26 ;  /* 0x0000001a00067202 */ /* 0x000fe20000000f00 */
[----:B------:R-:W-:Y:S01]  /*6860*/  IMAD.MOV.U32 R7, RZ, RZ, R58 ;  /* 0x000000ffff077224 */ /* 0x000fe200078e003a */
[----:B------:R-:W-:Y:S01]  /*6870*/  MOV R26, R59 ;  /* 0x0000003b001a7202 */ /* 0x000fe20000000f00 */
[----:B------:R-:W-:-:S02]  /*6880*/  IMAD.MOV.U32 R58, RZ, RZ, R96 ;  /* 0x000000ffff3a7224 */ /* 0x000fc400078e0060 */
[--C-:B-1----:R-:W-:Y:S01]  /*6890*/  FFMA.FTZ R0, R166, c[0x0][0x2d0], -R2.reuse ;  /* 0x0000b400a6007a23 */ /* 0x102fe20000010802 */
[----:B------:R-:W-:Y:S01]  /*68a0*/  MOV R217, R97 ;  /* 0x0000006100d97202 */ /* 0x000fe20000000f00 */
[----:B------:R-:W-:Y:S01]  /*68b0*/  FFMA.FTZ R2, R167, c[0x0][0x2d0], -R2 ;  /* 0x0000b400a7027a23 */ /* 0x000fe20000010802 */
[----:B------:R-:W-:Y:S01]  /*68c0*/  MOV R59, R99 ;  /* 0x00000063003b7202 */ /* 0x000fe20000000f00 */
[----:B------:R-:W-:Y:S01]  /*68d0*/  IMAD.MOV.U32 R216, RZ, RZ, R98 ;  /* 0x000000ffffd87224 */ /* 0x000fe200078e0062 */
[----:B------:R-:W-:Y:S01]  /*68e0*/  MOV R97, R67 ;  /* 0x0000004300617202 */ /* 0x000fe20000000f00 */
[----:B------:R-:W-:Y:S01]  /*68f0*/  IMAD.MOV.U32 R96, RZ, RZ, R66 ;  /* 0x000000ffff607224 */ /* 0x000fe200078e0042 */
[----:B------:R-:W-:Y:S01]  /*6900*/  MUFU.EX2 R0, R0 ;  /* 0x0000000000007308 */ /* 0x000fe20000000800 */
[----:B------:R-:W-:Y:S01]  /*6910*/  IMAD.MOV.U32 R98, RZ, RZ, R56 ;  /* 0x000000ffff627224 */ /* 0x000fe200078e0038 */
[----:B------:R-:W-:Y:S01]  /*6920*/  MOV R99, R57 ;  /* 0x0000003900637202 */ /* 0x000fe20000000f00 */
[----:B------:R-:W-:Y:S01]  /*6930*/  IMAD.MOV.U32 R66, RZ, RZ, R64 ;  /* 0x000000ffff427224 */ /* 0x000fe200078e0040 */
[----:B------:R-:W-:Y:S01]  /*6940*/  MOV R67, R118 ;  /* 0x0000007600437202 */ /* 0x000fe20000000f00 */
[----:B------:R-:W-:Y:S01]  /*6950*/  IMAD.MOV.U32 R64, RZ, RZ, R119 ;  /* 0x000000ffff407224 */ /* 0x000fe200078e0077 */
[----:B------:R-:W-:Y:S01]  /*6960*/  MOV R57, R116 ;  /* 0x0000007400397202 */ /* 0x000fe20000000f00 */
[C---:B------:R-:W-:Y:S01]  /*6970*/  HMMA.16816.F32.BF16 R112, R128.reuse, R110, R112 ;  /* 0x0000006e8070723c */ /* 0x040fe20000041870 */
[----:B------:R-:W1:Y:S01]  /*6980*/  MUFU.EX2 R2, R2 ;  /* 0x0000000200027308 */ /* 0x000e620000000800 */
[----:B------:R-:W-:Y:S01]  /*6990*/  IMAD.MOV.U32 R56, RZ, RZ, R117 ;  /* 0x000000ffff387224 */ /* 0x000fe200078e0075 */
[----:B------:R2:W5:Y:S01]  /*69a0*/  LDL.LU R224, [R1+0x50] ;  /* 0x0000500001e07983 */ /* 0x0005620000300800 */
[----:B------:R-:W-:Y:S01]  /*69b0*/  IMAD.MOV.U32 R210, RZ, RZ, R64 ;  /* 0x000000ffffd27224 */ /* 0x000fe200078e0040 */
[----:B------:R-:W-:Y:S01]  /*69c0*/  MOV R221, R97 ;  /* 0x0000006100dd7202 */ /* 0x000fe20000000f00 */
[----:B------:R-:W-:Y:S01]  /*69d0*/  IMAD.MOV.U32 R222, RZ, RZ, R96 ;  /* 0x000000ffffde7224 */ /* 0x000fe200078e0060 */
[----:B------:R-:W-:Y:S01]  /*69e0*/  MOV R209, R57 ;  /* 0x0000003900d17202 */ /* 0x000fe20000000f00 */
[----:B---3--:R-:W-:Y:S01]  /*69f0*/  HMMA.16816.F32.BF16 R116, R128, R8, R212 ;  /* 0x000000088074723c */ /* 0x008fe200000418d4 */
[----:B------:R-:W-:Y:S01]  /*6a00*/  IMAD.MOV.U32 R220, RZ, RZ, R98 ;  /* 0x000000ffffdc7224 */ /* 0x000fe200078e0062 */
[----:B------:R-:W-:Y:S01]  /*6a10*/  MOV R223, R59 ;  /* 0x0000003b00df7202 */ /* 0x000fe20000000f00 */
[----:B------:R-:W-:Y:S01]  /*6a20*/  IMAD.MOV.U32 R208, RZ, RZ, R56 ;  /* 0x000000ffffd07224 */ /* 0x000fe200078e0038 */
[----:B------:R-:W-:Y:S01]  /*6a30*/  UIMAD.WIDE.U32 UR18, UR17, UR4, URZ ;  /* 0x00000004111272a5 */ /* 0x000fe2000f8e003f */
[----:B------:R-:W-:-:S02]  /*6a40*/  PLOP3.LUT P0, PT, PT, PT, UP2, 0x40, 0x0 ;  /* 0x000000000000781c */ /* 0x000fc40003f0e828 */
        /* <DEDUP_REMOVED lines=8> */
[----:B------:R-:W-:Y:S01]  /*6ad0*/  @UP3 UMOV UR7, UR19 ;  /* 0x0000001300073c82 */ /* 0x000fe20008000000 */
[----:B------:R-:W-:Y:S01]  /*6ae0*/  HMMA.16816.F32.BF16 R156, R128, R154, R244 ;  /* 0x0000009a809c723c */ /* 0x000fe200000418f4 */
[----:B------:R-:W-:Y:S01]  /*6af0*/  @UP3 USHF.R.U32.HI UR17, URZ, UR5, UR7 ;  /* 0x000000053f113299 */ /* 0x000fe20008011607 */
[----:B------:R-:W-:-:S03]  /*6b00*/  IADD3 R242, R242, -0x2, RZ ;  /* 0xfffffffef2f27810 */ /* 0x000fc60007ffe0ff */
[----:B------:R-:W-:Y:S02]  /*6b10*/  UIADD3 UR4, UR16, UR17, URZ ;  /* 0x0000001110047290 */ /* 0x000fe4000fffe03f */
[----:B------:R-:W-:Y:S01]  /*6b20*/  MOV R247, R6 ;  /* 0x0000000600f77202 */ /* 0x000fe20000000f00 */
[----:B------:R-:W-:Y:S01]  /*6b30*/  IMAD.MOV.U32 R246, RZ, RZ, R7 ;  /* 0x000000fffff67224 */ /* 0x000fe200078e0007 */
[----:B------:R-:W-:Y:S01]  /*6b40*/  MOV R245, R26 ;  /* 0x0000001a00f57202 */ /* 0x000fe20000000f00 */
[----:B------:R-:W-:Y:S01]  /*6b50*/  IMAD.MOV.U32 R26, RZ, RZ, R66 ;  /* 0x000000ffff1a7224 */ /* 0x000fe200078e0042 */
[----:B------:R-:W-:Y:S01]  /*6b60*/  MOV R6, R67 ;  /* 0x0000004300067202 */ /* 0x000fe20000000f00 */
[----:B------:R-:W-:Y:S01]  /*6b70*/  IMAD.MOV.U32 R244, RZ, RZ, R58 ;  /* 0x000000fffff47224 */ /* 0x000fe200078e003a */
[----:B------:R-:W-:Y:S01]  /*6b80*/  HMMA.16816.F32.BF16 R64, R128, R62, R204 ;  /* 0x0000003e8040723c */ /* 0x000fe200000418cc */
[----:B------:R-:W-:Y:S01]  /*6b90*/  MOV R7, R99 ;  /* 0x0000006300077202 */ /* 0x000fe20000000f00 */
[----:B------:R-:W-:-:S02]  /*6ba0*/  ULDC UR16, c[0x0][0x328] ;  /* 0x0000ca0000107ab9 */ /* 0x000fc40000000800 */
[----:B------:R-:W-:-:S03]  /*6bb0*/  UIADD3 UR16, UR4, UR16, URZ ;  /* 0x0000001004107290 */ /* 0x000fc6000fffe03f */
[----:B------:R-:W-:Y:S01]  /*6bc0*/  IMAD.MOV.U32 R204, RZ, RZ, R80 ;  /* 0x000000ffffcc7224 */ /* 0x000fe200078e0050 */
[----:B------:R-:W-:Y:S01]  /*6bd0*/  MOV R205, R81 ;  /* 0x0000005100cd7202 */ /* 0x000fe20000000f00 */
[----:B------:R-:W-:Y:S01]  /*6be0*/  IMAD.MOV.U32 R206, RZ, RZ, R82 ;  /* 0x000000ffffce7224 */ /* 0x000fe200078e0052 */
[----:B------:R-:W-:Y:S01]  /*6bf0*/  MOV R207, R83 ;  /* 0x0000005300cf7202 */ /* 0x000fe20000000f00 */
        /* <DEDUP_REMOVED lines=10> */
[----:B------:R-:W-:Y:S03]  /*6ca0*/  HMMA.16816.F32.BF16 R128, R128, R10, R124 ;  /* 0x0000000a8080723c */ /* 0x000fe6000004187c */
[----:B------:R-:W-:-:S04]  /*6cb0*/  FADD.FTZ R7, R213, R7 ;  /* 0x00000007d5077221 */ /* 0x000fc80000010000 */
[----:B----4-:R-:W-:Y:S02]  /*6cc0*/  F2FP.BF16.PACK_AB R124, R22, R23 ;  /* 0x00000017167c723e */ /* 0x010fe400000010ff */
[----:B------:R-:W-:Y:S02]  /*6cd0*/  F2FP.BF16.PACK_AB R126, R20, R21 ;  /* 0x00000015147e723e */ /* 0x000fe400000010ff */
[----:B------:R-:W-:Y:S02]  /*6ce0*/  F2FP.BF16.PACK_AB R125, R4, R5 ;  /* 0x00000005047d723e */ /* 0x000fe400000010ff */
[----:B-1----:R-:W-:-:S07]  /*6cf0*/  F2FP.BF16.PACK_AB R127, R2, R0 ;  /* 0x00000000027f723e */ /* 0x002fce00000010ff */
[C---:B------:R-:W-:Y:S08]  /*6d00*/  HMMA.16816.F32.BF16 R56, R124.reuse, R60, R44 ;  /* 0x0000003c7c38723c */ /* 0x040ff0000004182c */
[C---:B------:R-:W-:Y:S07]  /*6d10*/  HMMA.16816.F32.BF16 R60, R124.reuse, R62, R12 ;  /* 0x0000003e7c3c723c */ /* 0x040fee000004180c */
        /* <DEDUP_REMOVED lines=8> */
[----:B------:R-:W-:-:S04]  /*6da0*/  FADD.FTZ R13, R246, R13 ;  /* 0x0000000df60d7221 */ /* 0x000fc80000010000 */
[----:B------:R-:W-:Y:S01]  /*6db0*/  FADD.FTZ R6, R215, R13 ;  /* 0x0000000dd7067221 */ /* 0x000fe20000010000 */
        /* <DEDUP_REMOVED lines=11> */
[----:B------:R-:W-:-:S03]  /*6e70*/  FADD.FTZ R8, R250, R12 ;  /* 0x0000000cfa087221 */ /* 0x000fc60000010000 */
[C---:B------:R-:W-:Y:S08]  /*6e80*/  HMMA.16816.F32.BF16 R88, R124.reuse, R92, R140 ;  /* 0x0000005c7c58723c */ /* 0x040ff0000004188c */
[C---:B------:R-:W-:Y:S08]  /*6e90*/  HMMA.16816.F32.BF16 R104, R124.reuse, R108, R192 ;  /* 0x0000006c7c68723c */ /* 0x040ff000000418c0 */
[C---:B------:R-:W-:Y:S08]  /*6ea0*/  HMMA.16816.F32.BF16 R168, R124.reuse, R170, R16 ;  /* 0x000000aa7ca8723c */ /* 0x040ff00000041810 */
[C---:B------:R-:W-:Y:S08]  /*6eb0*/  HMMA.16816.F32.BF16 R184, R124.reuse, R186, R32 ;  /* 0x000000ba7cb8723c */ /* 0x040ff00000041820 */
[C---:B------:R-:W-:Y:S08]  /*6ec0*/  HMMA.16816.F32.BF16 R76, R124.reuse, R78, R28 ;  /* 0x0000004e7c4c723c */ /* 0x040ff0000004181c */
[C---:B------:R-:W-:Y:S08]  /*6ed0*/  HMMA.16816.F32.BF16 R92, R124.reuse, R94, R36 ;  /* 0x0000005e7c5c723c */ /* 0x040ff00000041824 */
[C---:B------:R-:W-:Y:S08]  /*6ee0*/  HMMA.16816.F32.BF16 R108, R124.reuse, R110, R48 ;  /* 0x0000006e7c6c723c */ /* 0x040ff00000041830 */
[----:B------:R-:W-:Y:S07]  /*6ef0*/  HMMA.16816.F32.BF16 R124, R124, R10, R40 ;  /* 0x0000000a7c7c723c */ /* 0x000fee0000041828 */
        /* <DEDUP_REMOVED lines=16> */
[----:B------:R-:W-:Y:S01]  /*7000*/  FADD.FTZ R7, R24, R5 ;  /* 0x0000000518077221 */ /* 0x000fe20000010000 */
[----:B------:R1:W-:Y:S01]  /*7010*/  STL [R1+0x10], R0 ;  /* 0x0000100001007387 */ /* 0x0003e20000100800 */
[----:B------:R-:W-:-:S03]  /*7020*/  FADD.FTZ R5, R20, R6 ;  /* 0x0000000614057221 */ /* 0x000fc60000010000 */
[----:B------:R2:W-:Y:S04]  /*7030*/  STL [R1+0x14], R7 ;  /* 0x0000140701007387 */ /* 0x0005e80000100800 */
[----:B------:R2:W-:Y:S01]  /*7040*/  STL [R1+0x18], R5 ;  /* 0x0000180501007387 */ /* 0x0005e20000100800 */
[----:B-1----:R-:W-:-:S05]  /*7050*/  FADD.FTZ R0, R2, R4 ;  /* 0x0000000402007221 */ /* 0x002fca0000010000 */
[----:B------:R2:W-:Y:S01]  /*7060*/  STL [R1+0x1c], R0 ;  /* 0x00001c0001007387 */ /* 0x0005e20000100800 */
[----:B------:R-:W-:Y:S05]  /*7070*/  @P0 BRA `(.L_x_466) ;  /* 0x0000013000000947 */ /* 0x000fea0003800000 */
[----:B------:R-:W-:Y:S01]  /*7080*/  ISETP.LT.AND P0, PT, RZ, UR4, PT ;  /* 0x00000004ff007c0c */ /* 0x000fe2000bf01270 */
[----:B------:R-:W-:Y:S02]  /*7090*/  UIADD3 UR17, UR4, -0x1, URZ ;  /* 0xffffffff04117890 */ /* 0x000fe4000fffe03f */
[----:B------:R-:W-:-:S10]  /*70a0*/  ULDC UR7, c[0x0][0x32c] ;  /* 0x0000cb0000077ab9 */ /* 0x000fd40000000800 */
[----:B------:R-:W-:Y:S05]  /*70b0*/  @P0 BRA `(.L_x_467) ;  /* 0x0000007000000947 */ /* 0x000fea0003800000 */
[----:B------:R-:W-:Y:S02]  /*70c0*/  UISETP.NE.AND UP0, UPT, UR7, 0x1, UPT ;  /* 0x000000010700788c */ /* 0x000fe4000bf05270 */
[----:B------:R-:W-:-:S03]  /*70d0*/  UIADD3 UR17, -UR4, URZ, URZ ;  /* 0x0000003f04117290 */ /* 0x000fc6000fffe13f */
[----:B------:R-:W-:Y:S02]  /*70e0*/  ULDC.64 UR4, c[0x0][0x330] ;  /* 0x0000cc0000047ab9 */ /* 0x000fe40000000a00 */
[----:B------:R-:W-:-:S04]  /*70f0*/  UIMAD.WIDE.U32 UR18, UR17, UR4, URZ ;  /* 0x00000004111272a5 */ /* 0x000fc8000f8e003f */
[----:B------:R-:W-:-:S04]  /*7100*/  @UP0 USHF.R.U32.HI UR17, URZ, UR5, UR19 ;  /* 0x000000053f110299 */ /* 0x000fc80008011613 */
[----:B------:R-:W-:Y:S01]  /*7110*/  ULOP3.LUT UR17, URZ, UR17, URZ, 0x33, !UPT ;  /* 0x000000113f117292 */ /* 0x000fe2000f8e333f */
[----:B------:R-:W-:Y:S05]  /*7120*/  BRA `(.L_x_468) ;  /* 0x0000004000007947 */ /* 0x000fea0003800000 */
.L_x_467:
[----:B------:R-:W-:Y:S02]  /*7130*/  UISETP.NE.AND UP0, UPT, UR7, 0x1, UPT ;  /* 0x000000010700788c */ /* 0x000fe4000bf05270 */
[----:B------:R-:W-:Y:S02]  /*7140*/  ULDC.64 UR4, c[0x0][0x330] ;  /* 0x0000cc0000047ab9 */ /* 0x000fe40000000a00 */
[----:B------:R-:W-:-:S07]  /*7150*/  UIMAD.WIDE.U32 UR18, UR17, UR4, URZ ;  /* 0x00000004111272a5 */ /* 0x000fce000f8e003f */
[----:B------:R-:W-:Y:S02]  /*7160*/  @UP0 USHF.R.U32.HI UR17, URZ, UR5, UR19 ;  /* 0x000000053f110299 */ /* 0x000fe40008011613 */
.L_x_468:
[----:B------:R-:W-:Y:S02]  /*7170*/  ULDC UR4, c[0x0][0x32c] ;  /* 0x0000cb0000047ab9 */ /* 0x000fe40000000800 */
[----:B------:R-:W-:-:S04]  /*7180*/  UIMAD UR4, UR17, UR7, UR4 ;  /* 0x00000007110472a4 */ /* 0x000fc8000f8e0204 */
[----:B------:R-:W-:-:S04]  /*7190*/  UISETP.LT.AND UP0, UPT, UR16, UR4, UPT ;  /* 0x000000041000728c */ /* 0x000fc8000bf01270 */
[----:B------:R-:W-:-:S03]  /*71a0*/  USEL UR16, UR16, UR4, UP0 ;  /* 0x0000000410107287 */ /* 0x000fc60008000000 */
.L_x_466:
[----:B--2---:R-:W2:Y:S01]  /*71b0*/  LDL R0, [R1] ;  /* 0x0000000001007983 */ /* 0x004ea20000100800 */
[----:B------:R-:W-:-:S07]  /*71c0*/  UIMAD.WIDE UR16, UR16, 0x2aaaaaab, URZ ;  /* 0x2aaaaaab101078a5 */ /* 0x000fce000f8e023f */
[----:B------:R-:W-:Y:S02]  /*71d0*/  UMOV UR7, UR17 ;  /* 0x0000001100077c82 */ /* 0x000fe40008000000 */
[----:B------:R-:W-:-:S04]  /*71e0*/  USHF.R.U32.HI UR5, URZ, 0x1f, UR7 ;  /* 0x0000001f3f057899 */ /* 0x000fc80008011607 */
[----:B------:R-:W-:Y:S01]  /*71f0*/  ULEA.HI.SX32 UR5, UR7, UR5, 0x1d ;  /* 0x0000000507057291 */ /* 0x000fe2000f8fea3f */
[----:B--2---:R-:W1:Y:S03]  /*7200*/  R2UR UR4, R0 ;  /* 0x00000000000473c2 */ /* 0x004e6600000e0000 */
[----:B-1----:R-:W-:-:S04]  /*7210*/  UISETP.LT.AND UP0, UPT, UR4, UR5, UPT ;  /* 0x000000050400728c */ /* 0x002fc8000bf01270 */
[----:B------:R-:W-:-:S06]  /*7220*/  USEL UR4, UR4, UR5, !UP0 ;  /* 0x0000000504047287 */ /* 0x000fcc000c000000 */
[----:B------:R-:W-:-:S13]  /*7230*/  ISETP.GE.AND P0, PT, R242, UR4, PT ;  /* 0x00000004f2007c0c */ /* 0x000fda000bf06270 */
[----:B------:R-:W-:Y:S05]  /*7240*/  @!P0 BRA `(.L_x_469) ;  /* 0x00004c8000008947 */ /* 0x000fea0003800000 */
[----:B------:R-:W2:Y:S01]  /*7250*/  LDL R0, [R1+0x20] ;  /* 0x0000200001007983 */ /* 0x000ea20000100800 */
[----:B------:R-:W-:Y:S01]  /*7260*/  PLOP3.LUT P1, PT, PT, PT, UP3, 0x80, 0x0 ;  /* 0x000000000000781c */ /* 0x000fe20003f2f038 */
[----:B------:R-:W-:Y:S01]  /*7270*/  IMAD.MOV.U32 R134, RZ, RZ, R136 ;  /* 0x000000ffff867224 */ /* 0x000fe200078e0088 */
[----:B------:R-:W-:Y:S01]  /*7280*/  PLOP3.LUT P0, PT, PT, PT, UP3, 0x80, 0x0 ;  /* 0x000000000000781c */ /* 0x000fe20003f0f038 */
[----:B------:R-:W-:Y:S01]  /*7290*/  IMAD.MOV.U32 R132, RZ, RZ, R137 ;  /* 0x000000ffff847224 */ /* 0x000fe200078e0089 */
[----:B------:R-:W-:Y:S01]  /*72a0*/  MOV R139, R3 ;  /* 0x00000003008b7202 */ /* 0x000fe20000000f00 */
[----:B------:R-:W-:-:S08]  /*72b0*/  IMAD.MOV.U32 R138, RZ, RZ, R135 ;  /* 0x000000ffff8a7224 */ /* 0x000fd000078e0087 */
[----:B--2---:R-:W-:-:S05]  /*72c0*/  @P1 IMAD.HI.U32 R0, R0, c[0x0][0x2c8], RZ ;  /* 0x0000b20000001a27 */ /* 0x004fca00078e00ff */
[----:B------:R-:W-:-:S05]  /*72d0*/  @P0 SHF.R.U32.HI R0, RZ, c[0x0][0x2cc], R0 ;  /* 0x0000b300ff000a19 */ /* 0x000fca0000011600 */
[----:B------:R1:W-:Y:S02]  /*72e0*/  @P0 STL [R1+0x4], R0 ;  /* 0x0000040001000387 */ /* 0x0003e40000100800 */
.L_x_486:
[----:B------:R-:W2:Y:S01]  /*72f0*/  LDL R246, [R1] ;  /* 0x0000000001f67983 */ /* 0x000ea20000100800 */
[----:B------:R-:W-:Y:S04]  /*7300*/  DEPBAR.LE SB0, 0x0 ;  /* 0x000080000000791a */ /* 0x000fe80000000000 */
[----:B------:R-:W3:Y:S06]  /*7310*/  LDL.64 R42, [R1+0x30] ;  /* 0x00003000012a7983 */ /* 0x000eec0000100a00 */
[----:B-1----:R-:W3:Y:S06]  /*7320*/  LDL.64 R2, [R1+0x48] ;  /* 0x0000480001027983 */ /* 0x002eec0000100a00 */
[----:B------:R-:W-:Y:S08]  /*7330*/  BAR.SYNC.DEFER_BLOCKING 0x0 ;  /* 0x0000000000007b1d */ /* 0x000ff00000010000 */
[----:B-----5:R-:W-:Y:S08]  /*7340*/  LDSM.16.M88.4 R48, [R231+0x6100] ;  /* 0x00610000e730783b */ /* 0x020ff00000000200 */
[----:B------:R-:W4:Y:S08]  /*7350*/  LDSM.16.M88.4 R16, [R224+0x3100] ;  /* 0x00310000e010783b */ /* 0x000f300000000200 */
[----:B------:R-:W1:Y:S08]  /*7360*/  LDSM.16.M88.4 R44, [R231+0x8100] ;  /* 0x00810000e72c783b */ /* 0x000e700000000200 */
[----:B------:R-:W1:Y:S08]  /*7370*/  LDSM.16.M88.4 R32, [R224+0x3900] ;  /* 0x00390000e020783b */ /* 0x000e700000000200 */
[----:B------:R-:W3:Y:S06]  /*7380*/  LDL.64 R244, [R1+0x38] ;  /* 0x0000380001f47983 */ /* 0x000eec0000100a00 */
[----:B------:R-:W1:Y:S08]  /*7390*/  LDSM.16.M88.4 R140, [R224+0x4100] ;  /* 0x00410000e08c783b */ /* 0x000e700000000200 */
[----:B------:R-:W3:Y:S01]  /*73a0*/  LDL.64 R222, [R1+0x40] ;  /* 0x0000400001de7983 */ /* 0x000ee20000100a00 */
[-C--:B----4-:R-:W-:Y:S05]  /*73b0*/  HMMA.16816.F32.BF16 R4, R48, R16.reuse, RZ ;  /* 0x000000103004723c */ /* 0x090fea00000418ff */
[----:B------:R-:W-:Y:S03]  /*73c0*/  LDSM.16.M88.4 R192, [R233+0x6100] ;  /* 0x00610000e9c0783b */ /* 0x000fe60000000200 */
[C---:B-1----:R-:W-:Y:S05]  /*73d0*/  HMMA.16816.F32.BF16 R8, R44.reuse, R16, RZ ;  /* 0x000000102c08723c */ /* 0x042fea00000418ff */
[----:B------:R-:W1:Y:S03]  /*73e0*/  LDSM.16.M88.4 R196, [R235] ;  /* 0x00000000ebc4783b */ /* 0x000e660000000200 */
[-C--:B------:R-:W-:Y:S05]  /*73f0*/  HMMA.16816.F32.BF16 R12, R44, R18.reuse, RZ ;  /* 0x000000122c0c723c */ /* 0x080fea00000418ff */
[----:B------:R-:W4:Y:S03]  /*7400*/  LDSM.16.M88.4 R200, [R233+0x8100] ;  /* 0x00810000e9c8783b */ /* 0x000f260000000200 */
[C---:B------:R-:W-:Y:S05]  /*7410*/  HMMA.16816.F32.BF16 R16, R48.reuse, R18, RZ ;  /* 0x000000123010723c */ /* 0x040fea00000418ff */
[----:B------:R-:W1:Y:S03]  /*7420*/  LDSM.16.M88.4 R204, [R241] ;  /* 0x00000000f1cc783b */ /* 0x000e660000000200 */
[-C--:B------:R-:W-:Y:S08]  /*7430*/  HMMA.16816.F32.BF16 R20, R48, R32.reuse, RZ ;  /* 0x000000203014723c */ /* 0x080ff000000418ff */
[C---:B------:R-:W-:Y:S08]  /*7440*/  HMMA.16816.F32.BF16 R24, R44.reuse, R32, RZ ;  /* 0x000000202c18723c */ /* 0x040ff000000418ff */
[-C--:B------:R-:W-:Y:S08]  /*7450*/  HMMA.16816.F32.BF16 R28, R44, R34.reuse, RZ ;  /* 0x000000222c1c723c */ /* 0x080ff000000418ff */
[C---:B------:R-:W-:Y:S08]  /*7460*/  HMMA.16816.F32.BF16 R32, R48.reuse, R34, RZ ;  /* 0x000000223020723c */ /* 0x040ff000000418ff */
[-C--:B------:R-:W-:Y:S01]  /*7470*/  HMMA.16816.F32.BF16 R36, R48, R140.reuse, RZ ;  /* 0x0000008c3024723c */ /* 0x080fe200000418ff */
[----:B--2---:R-:W-:Y:S11]  /*7480*/  ISETP.GT.AND P6, PT, R246, R242, PT ;  /* 0x000000f2f600720c */ /* 0x004ff60003fc4270 */
[----:B------:R-:W-:Y:S02]  /*7490*/  @!UPT UIADD3 URZ, URZ, URZ, URZ ;  /* 0x0000003f3f3ff290 */ /* 0x000fe4000fffe03f */
[----:B------:R-:W-:Y:S01]  /*74a0*/  @!P6 SHF.R.S32.HI R0, RZ, 0x1f, R242 ;  /* 0x0000001fff00e819 */ /* 0x000fe200000114f2 */
[----:B------:R-:W-:Y:S01]  /*74b0*/  @!P6 IMAD.WIDE.U32 R40, R242, c[0x0][0x208], RZ ;  /* 0x00008200f228ea25 */ /* 0x000fe200078e00ff */
[----:B---3--:R-:W-:Y:S03]  /*74c0*/  @!P6 MOV R3, R43 ;  /* 0x0000002b0003e202 */ /* 0x008fe60000000f00 */
[----:B------:R-:W-:Y:S02]  /*74d0*/  @!P6 IMAD R0, R0, c[0x0][0x208], RZ ;  /* 0x000082000000ea24 */ /* 0x000fe400078e02ff */
[----:B------:R-:W-:Y:S04]  /*74e0*/  @!P6 IMAD.WIDE.U32 R2, R40, 0x30, R2 ;  /* 0x000000302802e825 */ /* 0x000fe800078e0002 */
[----:B------:R-:W-:Y:S05]  /*74f0*/  @!P6 IMAD R0, R242, c[0x0][0x20c], R0 ;  /* 0x00008300f200ea24 */ /* 0x000fea00078e0200 */
[----:B------:R-:W-:Y:S02]  /*7500*/  @!P6 IADD3 R0, R41, R0, RZ ;  /* 0x000000002900e210 */ /* 0x000fe40007ffe0ff */
[C---:B------:R-:W-:Y:S03]  /*7510*/  HMMA.16816.F32.BF16 R40, R44.reuse, R140, RZ ;  /* 0x0000008c2c28723c */ /* 0x040fe600000418ff */
[----:B------:R-:W-:Y:S01]  /*7520*/  @!P6 IMAD R133, R0, 0x30, RZ ;  /* 0x000000300085e824 */ /* 0x000fe200078e02ff */
[----:B------:R-:W-:Y:S04]  /*7530*/  @!P6 SHF.L.U32 R0, R2, 0x1, RZ ;  /* 0x000000010200e819 */ /* 0x000fe800000006ff */
[-C--:B------:R-:W-:Y:S01]  /*7540*/  HMMA.16816.F32.BF16 R44, R44, R142.reuse, RZ ;  /* 0x0000008e2c2c723c */ /* 0x080fe200000418ff */
[----:B------:R-:W-:Y:S03]  /*7550*/  @!P6 IADD3 R3, R3, R133, RZ ;  /* 0x000000850303e210 */ /* 0x000fe60007ffe0ff */
[----:B------:R-:W-:Y:S02]  /*7560*/  @!P6 IADD3 R136, P0, R0, c[0x0][0x1f8], RZ ;  /* 0x00007e000088ea10 */ /* 0x000fe40007f1e0ff */
[----:B------:R-:W-:Y:S02]  /*7570*/  @!P6 SHF.L.U64.HI R3, R2, 0x1, R3 ;  /* 0x000000010203e819 */ /* 0x000fe40000010203 */
[----:B------:R-:W-:Y:S01]  /*7580*/  HMMA.16816.F32.BF16 R48, R48, R142, RZ ;  /* 0x0000008e3030723c */ /* 0x000fe200000418ff */
[----:B------:R-:W2:Y:S03]  /*7590*/  LDSM.16.M88.4 R140, [R240] ;  /* 0x00000000f08c783b */ /* 0x000ea60000000200 */
[----:B------:R-:W-:Y:S02]  /*75a0*/  @!P6 IADD3.X R137, R3, c[0x0][0x1fc], RZ, P0, !PT ;  /* 0x00007f000389ea10 */ /* 0x000fe400007fe4ff */
[----:B------:R-:W-:Y:S02]  /*75b0*/  @!P6 IADD3 R0, P5, R0, 0x80, RZ ;  /* 0x000000800000e810 */ /* 0x000fe40007fbe0ff */
[-C--:B-1----:R-:W-:Y:S01]  /*75c0*/  HMMA.16816.F32.BF16 R4, R192, R196.reuse, R4 ;  /* 0x000000c4c004723c */ /* 0x082fe20000041804 */
[----:B------:R-:W-:Y:S01]  /*75d0*/  @!PT LDS RZ, [RZ] ;  /* 0x00000000fffff984 */ /* 0x000fe20000000800 */
[----:B------:R-:W-:Y:S01]  /*75e0*/  @!PT LDS RZ, [RZ] ;  /* 0x00000000fffff984 */ /* 0x000fe20000000800 */
[----:B------:R-:W-:Y:S01]  /*75f0*/  @!PT LDS RZ, [RZ] ;  /* 0x00000000fffff984 */ /* 0x000fe20000000800 */
[----:B------:R1:W-:Y:S04]  /*7600*/  @!P6 LDGSTS.E.BYPASS.LTC128B.128 [R243+0x100], [R136.64], !P4 ;  /* 0x0010000088f3efae */ /* 0x0003e8000e101d4e */
[----:B------:R-:W-:Y:S02]  /*7610*/  @!P6 IADD3 R210, P2, R0, c[0x0][0x1f8], RZ ;  /* 0x00007e0000d2ea10 */ /* 0x000fe40007f5e0ff */
[----:B------:R-:W-:Y:S01]  /*7620*/  @!P6 IADD3 R2, P1, R136, UR9, RZ ;  /* 0x000000098802ec10 */ /* 0x000fe2000ff3e0ff */
[C---:B----4-:R-:W-:Y:S04]  /*7630*/  HMMA.16816.F32.BF16 R8, R200.reuse, R196, R8 ;  /* 0x000000c4c808723c */ /* 0x050fe80000041808 */
[----:B------:R-:W-:Y:S02]  /*7640*/  @!P6 IADD3.X R211, RZ, c[0x0][0x1fc], R3, P2, P5 ;  /* 0x00007f00ffd3ea10 */ /* 0x000fe400017ea403 */
[----:B------:R-:W-:Y:S02]  /*7650*/  @!P6 IADD3.X R3, R137, UR11, RZ, P1, !PT ;  /* 0x0000000b8903ec10 */ /* 0x000fe40008ffe4ff */
[-C--:B------:R-:W-:Y:S01]  /*7660*/  HMMA.16816.F32.BF16 R12, R200, R198.reuse, R12 ;  /* 0x000000c6c80c723c */ /* 0x080fe2000004180c */
[----:B------:R3:W-:Y:S03]  /*7670*/  @!P6 LDGSTS.E.BYPASS.LTC128B.128 [R243+0x1900], [R210.64], !P3 ;  /* 0x01900000d2f3efae */ /* 0x0007e6000d901d4e */
[----:B------:R-:W-:Y:S04]  /*7680*/  @!P6 IADD3 R208, P0, R2, UR9, RZ ;  /* 0x0000000902d0ec10 */ /* 0x000fe8000ff1e0ff */
[C---:B------:R-:W-:Y:S01]  /*7690*/  HMMA.16816.F32.BF16 R16, R192.reuse, R198, R16 ;  /* 0x000000c6c010723c */ /* 0x040fe20000041810 */
[----:B------:R4:W-:Y:S03]  /*76a0*/  @!P6 LDGSTS.E.BYPASS.LTC128B.128 [R243+0x900], [R2.64], !P4 ;  /* 0x0090000002f3efae */ /* 0x0009e6000e101d4e */
[----:B------:R-:W-:Y:S04]  /*76b0*/  @!P6 IADD3.X R209, R3, UR11, RZ, P0, !PT ;  /* 0x0000000b03d1ec10 */ /* 0x000fe800087fe4ff */
[-C--:B------:R-:W-:Y:S01]  /*76c0*/  HMMA.16816.F32.BF16 R20, R192, R204.reuse, R20 ;  /* 0x000000ccc014723c */ /* 0x080fe20000041814 */
[----:B------:R4:W-:Y:S07]  /*76d0*/  @!P6 LDGSTS.E.BYPASS.LTC128B.128 [R243+0x2100], [R2.64+0x80], !P3 ;  /* 0x0210008002f3efae */ /* 0x0009ee000d901d4e */
[C---:B------:R-:W-:Y:S01]  /*76e0*/  HMMA.16816.F32.BF16 R24, R200.reuse, R204, R24 ;  /* 0x000000ccc818723c */ /* 0x040fe20000041818 */
[----:B------:R3:W-:Y:S07]  /*76f0*/  @!P6 LDGSTS.E.BYPASS.LTC128B.128 [R243+0x1100], [R208.64], !P4 ;  /* 0x01100000d0f3efae */ /* 0x0007ee000e101d4e */
[-C--:B------:R-:W-:Y:S01]  /*7700*/  HMMA.16816.F32.BF16 R28, R200, R206.reuse, R28 ;  /* 0x000000cec81c723c */ /* 0x080fe2000004181c */
[----:B------:R3:W-:Y:S02]  /*7710*/  @!P6 LDGSTS.E.BYPASS.LTC128B.128 [R243+0x2900], [R208.64+0x80], !P3 ;  /* 0x02900080d0f3efae */ /* 0x0007e4000d901d4e */
[C---:B------:R-:W-:Y:S05]  /*7720*/  ISETP.GT.AND P6, PT, R242.reuse, R246, PT ;  /* 0x000000f6f200720c */ /* 0x040fea0003fc4270 */
[C---:B------:R-:W-:Y:S01]  /*7730*/  HMMA.16816.F32.BF16 R32, R192.reuse, R206, R32 ;  /* 0x000000cec020723c */ /* 0x040fe20000041820 */
[----:B------:R-:W-:Y:S07]  /*7740*/  LDSM.16.M88.4 R212, [R230+0x3100] ;  /* 0x00310000e6d4783b */ /* 0x000fee0000000200 */
[-C--:B--2---:R-:W-:Y:S01]  /*7750*/  HMMA.16816.F32.BF16 R36, R192, R140.reuse, R36 ;  /* 0x0000008cc024723c */ /* 0x084fe20000041824 */
[----:B------:R-:W-:Y:S03]  /*7760*/  LDSM.16.M88.4 R216, [R232+0x8100] ;  /* 0x00810000e8d8783b */ /* 0x000fe60000000200 */
[----:B------:R-:W-:Y:S02]  /*7770*/  @P6 IADD3 R0, R242, -0x1, RZ ;  /* 0xfffffffff2006810 */ /* 0x000fe40007ffe0ff */
[----:B----4-:R-:W-:Y:S02]  /*7780*/  @P6 MOV R3, R245 ;  /* 0x000000f500036202 */ /* 0x010fe40000000f00 */
[C---:B------:R-:W-:Y:S01]  /*7790*/  HMMA.16816.F32.BF16 R40, R200.reuse, R140, R40 ;  /* 0x0000008cc828723c */ /* 0x040fe20000041828 */
[----:B------:R-:W0:Y:S03]  /*77a0*/  LDGDEPBAR ;  /* 0x00000000000079af */ /* 0x000e260000000000 */
[----:B------:R-:W-:Y:S04]  /*77b0*/  @P6 SHF.R.S32.HI R2, RZ, 0x1f, R0 ;  /* 0x0000001fff026819 */ /* 0x000fe80000011400 */
[-C--:B------:R-:W-:Y:S01]  /*77c0*/  HMMA.16816.F32.BF16 R44, R200, R142.reuse, R44 ;  /* 0x0000008ec82c723c */ /* 0x080fe2000004182c */
[----:B---3--:R-:W2:Y:S03]  /*77d0*/  LDSM.16.M88.4 R208, [R232+0x6100] ;  /* 0x00610000e8d0783b */ /* 0x008ea60000000200 */
[----:B------:R-:W-:Y:S04]  /*77e0*/  @P6 IMAD R2, R2, c[0x0][0x1e0], RZ ;  /* 0x0000780002026a24 */ /* 0x000fe800078e02ff */
[----:B------:R-:W-:Y:S01]  /*77f0*/  HMMA.16816.F32.BF16 R48, R192, R142, R48 ;  /* 0x0000008ec030723c */ /* 0x000fe20000041830 */
[----:B------:R-:W3:Y:S03]  /*7800*/  LDSM.16.M88.4 R196, [R230+0x3900] ;  /* 0x00390000e6c4783b */ /* 0x000ee60000000200 */
[----:B------:R-:W-:Y:S05]  /*7810*/  @P6 IMAD R2, R0, c[0x0][0x1e4], R2 ;  /* 0x0000790000026a24 */ /* 0x000fea00078e0202 */
[----:B------:R-:W4:Y:S08]  /*7820*/  LDSM.16.M88.4 R204, [R230+0x4100] ;  /* 0x00410000e6cc783b */ /* 0x000f300000000200 */
[----:B------:R-:W-:Y:S08]  /*7830*/  LDSM.16.M88.4 R140, [R234+0x6100] ;  /* 0x00610000ea8c783b */ /* 0x000ff00000000200 */
[----:B------:R-:W1:Y:S01]  /*7840*/  LDSM.16.M88.4 R192, [R229] ;  /* 0x00000000e5c0783b */ /* 0x000e620000000200 */
[-C--:B--2---:R-:W-:Y:S07]  /*7850*/  HMMA.16816.F32.BF16 R4, R208, R212.reuse, R4 ;  /* 0x000000d4d004723c */ /* 0x084fee0000041804 */
[----:B------:R-:W2:Y:S01]  /*7860*/  LDSM.16.M88.4 R200, [R234+0x8100] ;  /* 0x00810000eac8783b */ /* 0x000ea20000000200 */
[C---:B------:R-:W-:Y:S08]  /*7870*/  HMMA.16816.F32.BF16 R8, R216.reuse, R212, R8 ;  /* 0x000000d4d808723c */ /* 0x040ff00000041808 */
[-C--:B------:R-:W-:Y:S08]  /*7880*/  HMMA.16816.F32.BF16 R12, R216, R214.reuse, R12 ;  /* 0x000000d6d80c723c */ /* 0x080ff0000004180c */
[C---:B------:R-:W-:Y:S01]  /*7890*/  HMMA.16816.F32.BF16 R16, R208.reuse, R214, R16 ;  /* 0x000000d6d010723c */ /* 0x040fe20000041810 */
[----:B------:R-:W-:Y:S07]  /*78a0*/  LDSM.16.M88.4 R212, [R229+0x1000] ;  /* 0x00100000e5d4783b */ /* 0x000fee0000000200 */
[-C--:B---3--:R-:W-:Y:S08]  /*78b0*/  HMMA.16816.F32.BF16 R20, R208, R196.reuse, R20 ;  /* 0x000000c4d014723c */ /* 0x088ff00000041814 */
[C---:B------:R-:W-:Y:S08]  /*78c0*/  HMMA.16816.F32.BF16 R24, R216.reuse, R196, R24 ;  /* 0x000000c4d818723c */ /* 0x040ff00000041818 */
[-C--:B------:R-:W-:Y:S08]  /*78d0*/  HMMA.16816.F32.BF16 R28, R216, R198.reuse, R28 ;  /* 0x000000c6d81c723c */ /* 0x080ff0000004181c */
[C---:B------:R-:W-:Y:S01]  /*78e0*/  HMMA.16816.F32.BF16 R32, R208.reuse, R198, R32 ;  /* 0x000000c6d020723c */ /* 0x040fe20000041820 */
[----:B------:R-:W3:Y:S07]  /*78f0*/  LDSM.16.M88.4 R196, [R229+0x800] ;  /* 0x00080000e5c4783b */ /* 0x000eee0000000200 */
[-C--:B----4-:R-:W-:Y:S08]  /*7900*/  HMMA.16816.F32.BF16 R36, R208, R204.reuse, R36 ;  /* 0x000000ccd024723c */ /* 0x090ff00000041824 */
[C---:B------:R-:W-:Y:S08]  /*7910*/  HMMA.16816.F32.BF16 R40, R216.reuse, R204, R40 ;  /* 0x000000ccd828723c */ /* 0x040ff00000041828 */
[-C--:B------:R-:W-:Y:S01]  /*7920*/  HMMA.16816.F32.BF16 R44, R216, R206.reuse, R44 ;  /* 0x000000ced82c723c */ /* 0x080fe2000004182c */
[----:B------:R-:W-:Y:S07]  /*7930*/  LDSM.16.M88.4 R216, [R231+0xc100] ;  /* 0x00c10000e7d8783b */ /* 0x000fee0000000200 */
[----:B------:R-:W-:Y:S01]  /*7940*/  HMMA.16816.F32.BF16 R48, R208, R206, R48 ;  /* 0x000000ced030723c */ /* 0x000fe20000041830 */
[----:B------:R-:W-:Y:S07]  /*7950*/  LDSM.16.M88.4 R204, [R231+0xa100] ;  /* 0x00a10000e7cc783b */ /* 0x000fee0000000200 */
[-C--:B-1----:R-:W-:Y:S01]  /*7960*/  HMMA.16816.F32.BF16 R4, R140, R192.reuse, R4 ;  /* 0x000000c08c04723c */ /* 0x082fe20000041804 */
[----:B------:R-:W1:Y:S07]  /*7970*/  LDSM.16.M88.4 R208, [R224+0x4900] ;  /* 0x00490000e0d0783b */ /* 0x000e6e0000000200 */
[C---:B--2---:R-:W-:Y:S08]  /*7980*/  HMMA.16816.F32.BF16 R8, R200.reuse, R192, R8 ;  /* 0x000000c0c808723c */ /* 0x044ff00000041808 */
[-C--:B------:R-:W-:Y:S08]  /*7990*/  HMMA.16816.F32.BF16 R12, R200, R194.reuse, R12 ;  /* 0x000000c2c80c723c */ /* 0x080ff0000004180c */
[C---:B------:R-:W-:Y:S01]  /*79a0*/  HMMA.16816.F32.BF16 R16, R140.reuse, R194, R16 ;  /* 0x000000c28c10723c */ /* 0x040fe20000041810 */
[----:B------:R-:W2:Y:S07]  /*79b0*/  LDSM.16.M88.4 R192, [R224+0x5100] ;  /* 0x00510000e0c0783b */ /* 0x000eae0000000200 */
[-C--:B---3--:R-:W-:Y:S08]  /*79c0*/  HMMA.16816.F32.BF16 R20, R140, R196.reuse, R20 ;  /* 0x000000c48c14723c */ /* 0x088ff00000041814 */
[C---:B------:R-:W-:Y:S08]  /*79d0*/  HMMA.16816.F32.BF16 R24, R200.reuse, R196, R24 ;  /* 0x000000c4c818723c */ /* 0x040ff00000041818 */
[-C--:B------:R-:W-:Y:S08]  /*79e0*/  HMMA.16816.F32.BF16 R28, R200, R198.reuse, R28 ;  /* 0x000000c6c81c723c */ /* 0x080ff0000004181c */
[C---:B------:R-:W-:Y:S01]  /*79f0*/  HMMA.16816.F32.BF16 R32, R140.reuse, R198, R32 ;  /* 0x000000c68c20723c */ /* 0x040fe20000041820 */
[----:B------:R-:W-:Y:S07]  /*7a00*/  LDSM.16.M88.4 R196, [R233+0xa100] ;  /* 0x00a10000e9c4783b */ /* 0x000fee0000000200 */
[-C--:B------:R-:W-:Y:S08]  /*7a10*/  HMMA.16816.F32.BF16 R36, R140, R212.reuse, R36 ;  /* 0x000000d48c24723c */ /* 0x080ff00000041824 */
[C---:B------:R-:W-:Y:S08]  /*7a20*/  HMMA.16816.F32.BF16 R40, R200.reuse, R212, R40 ;  /* 0x000000d4c828723c */ /* 0x040ff00000041828 */
[-C--:B------:R-:W-:Y:S01]  /*7a30*/  HMMA.16816.F32.BF16 R44, R200, R214.reuse, R44 ;  /* 0x000000d6c82c723c */ /* 0x080fe2000004182c */
[----:B------:R-:W-:Y:S07]  /*7a40*/  LDSM.16.M88.4 R200, [R239] ;  /* 0x00000000efc8783b */ /* 0x000fee0000000200 */
[----:B------:R-:W-:Y:S01]  /*7a50*/  HMMA.16816.F32.BF16 R48, R140, R214, R48 ;  /* 0x000000d68c30723c */ /* 0x000fe20000041830 */
[----:B------:R-:W3:Y:S07]  /*7a60*/  LDSM.16.M88.4 R140, [R224+0x5900] ;  /* 0x00590000e08c783b */ /* 0x000eee0000000200 */
[-C--:B-1----:R-:W-:Y:S01]  /*7a70*/  HMMA.16816.F32.BF16 R4, R204, R208.reuse, R4 ;  /* 0x000000d0cc04723c */ /* 0x082fe20000041804 */
[----:B------:R-:W-:Y:S07]  /*7a80*/  LDSM.16.M88.4 R212, [R238] ;  /* 0x00000000eed4783b */ /* 0x000fee0000000200 */
[C---:B------:R-:W-:Y:S08]  /*7a90*/  HMMA.16816.F32.BF16 R8, R216.reuse, R208, R8 ;  /* 0x000000d0d808723c */ /* 0x040ff00000041808 */
[-C--:B------:R-:W-:Y:S08]  /*7aa0*/  HMMA.16816.F32.BF16 R12, R216, R210.reuse, R12 ;  /* 0x000000d2d80c723c */ /* 0x080ff0000004180c */
[C---:B------:R-:W-:Y:S01]  /*7ab0*/  HMMA.16816.F32.BF16 R16, R204.reuse, R210, R16 ;  /* 0x000000d2cc10723c */ /* 0x040fe20000041810 */
[----:B------:R-:W1:Y:S07]  /*7ac0*/  LDSM.16.M88.4 R208, [R233+0xc100] ;  /* 0x00c10000e9d0783b */ /* 0x000e6e0000000200 */
[-C--:B--2---:R-:W-:Y:S08]  /*7ad0*/  HMMA.16816.F32.BF16 R20, R204, R192.reuse, R20 ;  /* 0x000000c0cc14723c */ /* 0x084ff00000041814 */
[C---:B------:R-:W-:Y:S08]  /*7ae0*/  HMMA.16816.F32.BF16 R24, R216.reuse, R192, R24 ;  /* 0x000000c0d818723c */ /* 0x040ff00000041818 */
[-C--:B------:R-:W-:Y:S08]  /*7af0*/  HMMA.16816.F32.BF16 R28, R216, R194.reuse, R28 ;  /* 0x000000c2d81c723c */ /* 0x080ff0000004181c */
[C---:B------:R-:W-:Y:S01]  /*7b00*/  HMMA.16816.F32.BF16 R32, R204.reuse, R194, R32 ;  /* 0x000000c2cc20723c */ /* 0x040fe20000041820 */
[----:B------:R-:W2:Y:S07]  /*7b10*/  LDSM.16.M88.4 R192, [R237] ;  /* 0x00000000edc0783b */ /* 0x000eae0000000200 */
[-C--:B---3--:R-:W-:Y:S08]  /*7b20*/  HMMA.16816.F32.BF16 R36, R204, R140.reuse, R36 ;  /* 0x0000008ccc24723c */ /* 0x088ff00000041824 */
[C---:B------:R-:W-:Y:S08]  /*7b30*/  HMMA.16816.F32.BF16 R40, R216.reuse, R140, R40 ;  /* 0x0000008cd828723c */ /* 0x040ff00000041828 */
[-C--:B------:R-:W-:Y:S01]  /*7b40*/  HMMA.16816.F32.BF16 R44, R216, R142.reuse, R44 ;  /* 0x0000008ed82c723c */ /* 0x080fe2000004182c */
[----:B------:R-:W-:Y:S07]  /*7b50*/  LDSM.16.M88.4 R216, [R236+0xc100] ;  /* 0x00c10000ecd8783b */ /* 0x000fee0000000200 */
[----:B------:R-:W-:Y:S01]  /*7b60*/  HMMA.16816.F32.BF16 R48, R204, R142, R48 ;  /* 0x0000008ecc30723c */ /* 0x000fe20000041830 */
[----:B------:R-:W-:Y:S07]  /*7b70*/  LDSM.16.M88.4 R140, [R232+0xa100] ;  /* 0x00a10000e88c783b */ /* 0x000fee0000000200 */
[-C--:B------:R-:W-:Y:S01]  /*7b80*/  HMMA.16816.F32.BF16 R4, R196, R200.reuse, R4 ;  /* 0x000000c8c404723c */ /* 0x080fe20000041804 */
[----:B------:R-:W-:Y:S07]  /*7b90*/  LDSM.16.M88.4 R204, [R232+0xc100] ;  /* 0x00c10000e8cc783b */ /* 0x000fee0000000200 */
[C---:B-1----:R-:W-:Y:S08]  /*7ba0*/  HMMA.16816.F32.BF16 R8, R208.reuse, R200, R8 ;  /* 0x000000c8d008723c */ /* 0x042ff00000041808 */
[-C--:B------:R-:W-:Y:S08]  /*7bb0*/  HMMA.16816.F32.BF16 R12, R208, R202.reuse, R12 ;  /* 0x000000cad00c723c */ /* 0x080ff0000004180c */
[C---:B------:R-:W-:Y:S01]  /*7bc0*/  HMMA.16816.F32.BF16 R16, R196.reuse, R202, R16 ;  /* 0x000000cac410723c */ /* 0x040fe20000041810 */
[----:B------:R-:W1:Y:S07]  /*7bd0*/  LDSM.16.M88.4 R200, [R230+0x4900] ;  /* 0x00490000e6c8783b */ /* 0x000e6e0000000200 */
[-C--:B------:R-:W-:Y:S08]  /*7be0*/  HMMA.16816.F32.BF16 R20, R196, R212.reuse, R20 ;  /* 0x000000d4c414723c */ /* 0x080ff00000041814 */
[C---:B------:R-:W-:Y:S08]  /*7bf0*/  HMMA.16816.F32.BF16 R24, R208.reuse, R212, R24 ;  /* 0x000000d4d018723c */ /* 0x040ff00000041818 */
[-C--:B------:R-:W-:Y:S08]  /*7c00*/  HMMA.16816.F32.BF16 R28, R208, R214.reuse, R28 ;  /* 0x000000d6d01c723c */ /* 0x080ff0000004181c */
[C---:B------:R-:W-:Y:S01]  /*7c10*/  HMMA.16816.F32.BF16 R32, R196.reuse, R214, R32 ;  /* 0x000000d6c420723c */ /* 0x040fe20000041820 */
[----:B------:R-:W-:Y:S07]  /*7c20*/  LDSM.16.M88.4 R212, [R230+0x5900] ;  /* 0x00590000e6d4783b */ /* 0x000fee0000000200 */
[-C--:B--2---:R-:W-:Y:S08]  /*7c30*/  HMMA.16816.F32.BF16 R36, R196, R192.reuse, R36 ;  /* 0x000000c0c424723c */ /* 0x084ff00000041824 */
[C---:B------:R-:W-:Y:S08]  /*7c40*/  HMMA.16816.F32.BF16 R40, R208.reuse, R192, R40 ;  /* 0x000000c0d028723c */ /* 0x040ff00000041828 */
[-C--:B------:R-:W-:Y:S01]  /*7c50*/  HMMA.16816.F32.BF16 R44, R208, R194.reuse, R44 ;  /* 0x000000c2d02c723c */ /* 0x080fe2000004182c */
[----:B------:R-:W2:Y:S07]  /*7c60*/  LDSM.16.M88.4 R208, [R230+0x5100] ;  /* 0x00510000e6d0783b */ /* 0x000eae0000000200 */
[----:B------:R-:W-:Y:S01]  /*7c70*/  HMMA.16816.F32.BF16 R48, R196, R194, R48 ;  /* 0x000000c2c430723c */ /* 0x000fe20000041830 */
[----:B------:R-:W-:Y:S07]  /*7c80*/  LDSM.16.M88.4 R192, [R234+0xa100] ;  /* 0x00a10000eac0783b */ /* 0x000fee0000000200 */
[-C--:B-1----:R-:W-:Y:S01]  /*7c90*/  HMMA.16816.F32.BF16 R4, R140, R200.reuse, R4 ;  /* 0x000000c88c04723c */ /* 0x082fe20000041804 */
[----:B------:R-:W1:Y:S07]  /*7ca0*/  LDSM.16.M88.4 R196, [R229+0x1800] ;  /* 0x00180000e5c4783b */ /* 0x000e6e0000000200 */
[C---:B------:R-:W-:Y:S08]  /*7cb0*/  HMMA.16816.F32.BF16 R8, R204.reuse, R200, R8 ;  /* 0x000000c8cc08723c */ /* 0x040ff00000041808 */
[-C--:B------:R-:W-:Y:S08]  /*7cc0*/  HMMA.16816.F32.BF16 R12, R204, R202.reuse, R12 ;  /* 0x000000cacc0c723c */ /* 0x080ff0000004180c */
[C---:B------:R-:W-:Y:S08]  /*7cd0*/  HMMA.16816.F32.BF16 R16, R140.reuse, R202, R16 ;  /* 0x000000ca8c10723c */ /* 0x040ff00000041810 */
[-C--:B--2---:R-:W-:Y:S08]  /*7ce0*/  HMMA.16816.F32.BF16 R20, R140, R208.reuse, R20 ;  /* 0x000000d08c14723c */ /* 0x084ff00000041814 */
[C---:B------:R-:W-:Y:S08]  /*7cf0*/  HMMA.16816.F32.BF16 R24, R204.reuse, R208, R24 ;  /* 0x000000d0cc18723c */ /* 0x040ff00000041818 */
[-C--:B------:R-:W-:Y:S08]  /*7d00*/  HMMA.16816.F32.BF16 R28, R204, R210.reuse, R28 ;  /* 0x000000d2cc1c723c */ /* 0x080ff0000004181c */
[C---:B------:R-:W-:Y:S08]  /*7d10*/  HMMA.16816.F32.BF16 R32, R140.reuse, R210, R32 ;  /* 0x000000d28c20723c */ /* 0x040ff00000041820 */
[-C--:B------:R-:W-:Y:S08]  /*7d20*/  HMMA.16816.F32.BF16 R36, R140, R212.reuse, R36 ;  /* 0x000000d48c24723c */ /* 0x080ff00000041824 */
[C---:B------:R-:W-:Y:S08]  /*7d30*/  HMMA.16816.F32.BF16 R40, R204.reuse, R212, R40 ;  /* 0x000000d4cc28723c */ /* 0x040ff00000041828 */
[-C--:B------:R-:W-:Y:S08]  /*7d40*/  HMMA.16816.F32.BF16 R44, R204, R214.reuse, R44 ;  /* 0x000000d6cc2c723c */ /* 0x080ff0000004182c */
[----:B------:R-:W-:Y:S08]  /*7d50*/  HMMA.16816.F32.BF16 R48, R140, R214, R48 ;  /* 0x000000d68c30723c */ /* 0x000ff00000041830 */
[-C--:B-1----:R-:W-:Y:S08]  /*7d60*/  HMMA.16816.F32.BF16 R4, R192, R196.reuse, R4 ;  /* 0x000000c4c004723c */ /* 0x082ff00000041804 */
[C---:B------:R-:W-:Y:S08]  /*7d70*/  HMMA.16816.F32.BF16 R8, R216.reuse, R196, R8 ;  /* 0x000000c4d808723c */ /* 0x040ff00000041808 */
[-C--:B------:R-:W-:Y:S08]  /*7d80*/  HMMA.16816.F32.BF16 R12, R216, R198.reuse, R12 ;  /* 0x000000c6d80c723c */ /* 0x080ff0000004180c */
[----:B------:R-:W-:Y:S01]  /*7d90*/  FMUL.FTZ R4, R4, c[0x0][0x320] ;  /* 0x0000c80004047a20 */ /* 0x000fe20000410000 */
[C---:B------:R-:W-:Y:S03]  /*7da0*/  HMMA.16816.F32.BF16 R16, R192.reuse, R198, R16 ;  /* 0x000000c6c010723c */ /* 0x040fe60000041810 */
[----:B------:R-:W1:Y:S01]  /*7db0*/  MUFU.TANH R201, R4 ;  /* 0x0000000400c97308 */ /* 0x000e620000002400 */
[----:B------:R-:W-:Y:S02]  /*7dc0*/  FMUL.FTZ R5, R5, c[0x0][0x320] ;  /* 0x0000c80005057a20 */ /* 0x000fe40000410000 */
[----:B------:R-:W-:Y:S02]  /*7dd0*/  FMUL.FTZ R6, R6, c[0x0][0x320] ;  /* 0x0000c80006067a20 */ /* 0x000fe40000410000 */
[----:B------:R-:W-:Y:S04]  /*7de0*/  FMUL.FTZ R7, R7, c[0x0][0x320] ;  /* 0x0000c80007077a20 */ /* 0x000fe80000410000 */
[----:B------:R-:W-:Y:S01]  /*7df0*/  FMUL.FTZ R8, R8, c[0x0][0x320] ;  /* 0x0000c80008087a20 */ /* 0x000fe20000410000 */
[----:B------:R-:W2:Y:S01]  /*7e00*/  MUFU.TANH R196, R5 ;  /* 0x0000000500c47308 */ /* 0x000ea20000002400 */
        /* <DEDUP_REMOVED lines=11> */
[----:B------:R4:W1:Y:S10]  /*7ec0*/  MUFU.TANH R202, R7 ;  /* 0x0000000700ca7308 */ /* 0x0008740000002400 */
[----:B------:R-:W1:Y:S10]  /*7ed0*/  MUFU.TANH R215, R8 ;  /* 0x0000000800d77308 */ /* 0x000e740000002400 */
[----:B------:R-:W1:Y:S01]  /*7ee0*/  MUFU.TANH R211, R9 ;  /* 0x0000000900d37308 */ /* 0x000e620000002400 */
[----:B----4-:R-:W4:Y:S09]  /*7ef0*/  LDSM.16.M88.4 R4, [R229+0x2000] ;  /* 0x00200000e504783b */ /* 0x010f320000000200 */
[----:B------:R-:W1:Y:S10]  /*7f00*/  MUFU.TANH R221, R10 ;  /* 0x0000000a00dd7308 */ /* 0x000e740000002400 */
[----:B------:R1:W1:Y:S10]  /*7f10*/  MUFU.TANH R220, R11 ;  /* 0x0000000b00dc7308 */ /* 0x0002740000002400 */
[----:B------:R2:W2:Y:S10]  /*7f20*/  MUFU.TANH R208, R13 ;  /* 0x0000000d00d07308 */ /* 0x0004b40000002400 */
[----:B------:R-:W3:Y:S01]  /*7f30*/  MUFU.TANH R209, R12 ;  /* 0x0000000c00d17308 */ /* 0x000ee20000002400 */
[----:B-1----:R-:W1:Y:S01]  /*7f40*/  LDSM.16.M88.4 R8, [R229+0x2800] ;  /* 0x00280000e508783b */ /* 0x002e620000000200 */
[-C--:B----4-:R-:W-:Y:S01]  /*7f50*/  HMMA.16816.F32.BF16 R20, R192, R4.reuse, R20 ;  /* 0x00000004c014723c */ /* 0x090fe20000041814 */
[----:B------:R-:W-:Y:S07]  /*7f60*/  DEPBAR.LE SB0, 0x0 ;  /* 0x000080000000791a */ /* 0x000fee0000000000 */
[----:B------:R-:W4:Y:S01]  /*7f70*/  MUFU.TANH R136, R17 ;  /* 0x0000001100887308 */ /* 0x000f220000002400 */
[----:B------:R-:W-:Y:S01]  /*7f80*/  BAR.SYNC.DEFER_BLOCKING 0x0 ;  /* 0x0000000000007b1d */ /* 0x000fe20000010000 */
[C---:B------:R-:W-:Y:S02]  /*7f90*/  HMMA.16816.F32.BF16 R24, R216.reuse, R4, R24 ;  /* 0x00000004d818723c */ /* 0x040fe40000041818 */
[----:B--2---:R-:W-:Y:S06]  /*7fa0*/  MOV R13, c[0x0][0x1e4] ;  /* 0x00007900000d7a02 */ /* 0x004fec0000000f00 */
[----:B------:R-:W2:Y:S01]  /*7fb0*/  MUFU.TANH R197, R19 ;  /* 0x0000001300c57308 */ /* 0x000ea20000002400 */
[-C--:B------:R-:W-:Y:S03]  /*7fc0*/  HMMA.16816.F32.BF16 R28, R216, R6.reuse, R28 ;  /* 0x00000006d81c723c */ /* 0x080fe6000004181c */
[----:B------:R-:W-:Y:S05]  /*7fd0*/  @P6 IMAD.WIDE.U32 R4, R0, c[0x0][0x1e0], RZ ;  /* 0x0000780000046a25 */ /* 0x000fea00078e00ff */
[C---:B------:R-:W-:Y:S01]  /*7fe0*/  HMMA.16816.F32.BF16 R32, R192.reuse, R6, R32 ;  /* 0x00000006c020723c */ /* 0x040fe20000041820 */
[----:B------:R-:W2:Y:S03]  /*7ff0*/  MUFU.TANH R214, R14 ;  /* 0x0000000e00d67308 */ /* 0x000ea60000002400 */
[----:B------:R-:W-:Y:S01]  /*8000*/  @P6 IADD3 R0, R5, R2, RZ ;  /* 0x0000000205006210 */ /* 0x000fe20007ffe0ff */
[----:B------:R-:W-:Y:S01]  /*8010*/  FMUL.FTZ R22, R22, c[0x0][0x320] ;  /* 0x0000c80016167a20 */ /* 0x000fe20000410000 */
[----:B------:R2:W2:Y:S01]  /*8020*/  LDL R5, [R1+0x20] ;  /* 0x0000200001057983 */ /* 0x0004a20000100800 */
[----:B------:R-:W-:Y:S01]  /*8030*/  MOV R7, c[0x0][0x1e0] ;  /* 0x0000780000077a02 */ /* 0x000fe20000000f00 */
[----:B------:R-:W-:Y:S01]  /*8040*/  FMUL.FTZ R20, R20, c[0x0][0x320] ;  /* 0x0000c80014147a20 */ /* 0x000fe20000410000 */
[----:B------:R-:W-:Y:S02]  /*8050*/  @P6 MOV R2, R222 ;  /* 0x000000de00026202 */ /* 0x000fe40000000f00 */
[----:B------:R3:W2:Y:S01]  /*8060*/  MUFU.TANH R142, R22 ;  /* 0x00000016008e7308 */ /* 0x0006a20000002400 */
[----:B------:R-:W-:Y:S01]  /*8070*/  @P6 SHF.L.U32 R6, R7, 0x5, RZ ;  /* 0x0000000507066819 */ /* 0x000fe200000006ff */
[----:B------:R-:W-:Y:S01]  /*8080*/  @P6 IMAD R0, R0, 0x30, RZ ;  /* 0x0000003000006824 */ /* 0x000fe200078e02ff */
[-C--:B-1----:R-:W-:Y:S03]  /*8090*/  HMMA.16816.F32.BF16 R36, R192, R8.reuse, R36 ;  /* 0x00000008c024723c */ /* 0x082fe60000041824 */
[----:B------:R-:W-:Y:S04]  /*80a0*/  @P6 IMAD.WIDE.U32 R2, R4, 0x30, R2 ;  /* 0x0000003004026825 */ /* 0x000fe800078e0002 */
[----:B------:R-:W1:Y:S01]  /*80b0*/  MUFU.TANH R135, R20 ;  /* 0x0000001400877308 */ /* 0x000e620000002400 */
[----:B------:R-:W-:Y:S01]  /*80c0*/  FMUL.FTZ R21, R21, c[0x0][0x320] ;  /* 0x0000c80015157a20 */ /* 0x000fe20000410000 */
[C---:B------:R-:W-:Y:S04]  /*80d0*/  HMMA.16816.F32.BF16 R40, R216.reuse, R8, R40 ;  /* 0x00000008d828723c */ /* 0x040fe80000041828 */
[----:B------:R-:W-:Y:S01]  /*80e0*/  @P6 IADD3 R4, R3, R0, RZ ;  /* 0x0000000003046210 */ /* 0x000fe20007ffe0ff */
[----:B------:R-:W-:Y:S01]  /*80f0*/  FMUL.FTZ R26, R26, c[0x0][0x320] ;  /* 0x0000c8001a1a7a20 */ /* 0x000fe20000410000 */
[C---:B------:R-:W-:Y:S01]  /*8100*/  @P6 SHF.L.U32 R0, R2.reuse, 0x1, RZ ;  /* 0x0000000102006819 */ /* 0x040fe200000006ff */
[----:B------:R-:W-:Y:S01]  /*8110*/  FMUL.FTZ R27, R27, c[0x0][0x320] ;  /* 0x0000c8001b1b7a20 */ /* 0x000fe20000410000 */
[----:B------:R1:W1:Y:S01]  /*8120*/  MUFU.TANH R133, R21 ;  /* 0x0000001500857308 */ /* 0x0002620000002400 */
[-C--:B------:R-:W-:Y:S03]  /*8130*/  HMMA.16816.F32.BF16 R44, R216, R10.reuse, R44 ;  /* 0x0000000ad82c723c */ /* 0x080fe6000004182c */
[----:B------:R-:W-:Y:S01]  /*8140*/  @P6 SHF.L.U64.HI R4, R2, 0x1, R4 ;  /* 0x0000000102046819 */ /* 0x000fe20000010204 */
[----:B------:R-:W-:Y:S01]  /*8150*/  FMUL.FTZ R28, R28, c[0x0][0x320] ;  /* 0x0000c8001c1c7a20 */ /* 0x000fe20000410000 */
[C---:B------:R-:W-:Y:S01]  /*8160*/  @P6 IADD3 R2, P0, R0.reuse, c[0x0][0x1c8], RZ ;  /* 0x0000720000026a10 */ /* 0x040fe20007f1e0ff */
[----:B------:R-:W-:Y:S01]  /*8170*/  FMUL.FTZ R29, R29, c[0x0][0x320] ;  /* 0x0000c8001d1d7a20 */ /* 0x000fe20000410000 */
[----:B------:R-:W-:Y:S01]  /*8180*/  @P6 IADD3 R0, P5, R0, 0x80, RZ ;  /* 0x0000008000006810 */ /* 0x000fe20007fbe0ff */
[----:B------:R-:W-:Y:S01]  /*8190*/  HMMA.16816.F32.BF16 R48, R192, R10, R48 ;  /* 0x0000000ac030723c */ /* 0x000fe20000041830 */
[----:B------:R4:W2:Y:S01]  /*81a0*/  MUFU.TANH R207, R26 ;  /* 0x0000001a00cf7308 */ /* 0x0008a20000002400 */
[----:B------:R-:W2:Y:S02]  /*81b0*/  LDL R10, [R1+0x4] ;  /* 0x00000400010a7983 */ /* 0x000ea40000100800 */
[----:B---3--:R-:W-:Y:S01]  /*81c0*/  FMUL.FTZ R22, R36, c[0x0][0x320] ;  /* 0x0000c80024167a20 */ /* 0x008fe20000410000 */
[----:B------:R-:W-:Y:S01]  /*81d0*/  @P6 IADD3.X R3, R4, c[0x0][0x1cc], RZ, P0, !PT ;  /* 0x0000730004036a10 */ /* 0x000fe200007fe4ff */
[----:B------:R-:W3:Y:S01]  /*81e0*/  LDL R36, [R1+0xc] ;  /* 0x00000c0001247983 */ /* 0x000ee20000100800 */
[----:B------:R-:W-:Y:S01]  /*81f0*/  @P6 IADD3 R8, P2, R0, c[0x0][0x1c8], RZ ;  /* 0x0000720000086a10 */ /* 0x000fe20007f5e0ff */
[----:B------:R-:W-:Y:S01]  /*8200*/  FMUL.FTZ R30, R30, c[0x0][0x320] ;  /* 0x0000c8001e1e7a20 */ /* 0x000fe20000410000 */
[----:B------:R-:W-:Y:S01]  /*8210*/  @P6 SHF.L.U64.HI R0, R7, 0x5, R13 ;  /* 0x0000000507006819 */ /* 0x000fe2000001020d */
[----:B------:R-:W-:Y:S01]  /*8220*/  @!PT LDS RZ, [RZ] ;  /* 0x00000000fffff984 */ /* 0x000fe20000000800 */
[----:B------:R-:W-:Y:S01]  /*8230*/  @!PT LDS RZ, [RZ] ;  /* 0x00000000fffff984 */ /* 0x000fe20000000800 */
[----:B------:R-:W-:Y:S01]  /*8240*/  @!PT LDS RZ, [RZ] ;  /* 0x00000000fffff984 */ /* 0x000fe20000000800 */
[----:B------:R4:W-:Y:S01]  /*8250*/  @P6 LDGSTS.E.BYPASS.LTC128B.128 [R243+0x3100], [R2.64], !P4 ;  /* 0x0310000002f36fae */ /* 0x0009e2000e101d4e */
[----:B------:R4:W2:Y:S01]  /*8260*/  MUFU.TANH R206, R27 ;  /* 0x0000001b00ce7308 */ /* 0x0008a20000002400 */
[----:B------:R-:W-:Y:S01]  /*8270*/  @P6 IADD3.X R9, RZ, c[0x0][0x1cc], R4, P2, P5 ;  /* 0x00007300ff096a10 */ /* 0x000fe200017ea404 */
[----:B------:R-:W-:Y:S01]  /*8280*/  FMUL.FTZ R31, R31, c[0x0][0x320] ;  /* 0x0000c8001f1f7a20 */ /* 0x000fe20000410000 */
[----:B------:R-:W-:Y:S01]  /*8290*/  PLOP3.LUT P0, PT, PT, PT, UP3, 0x80, 0x0 ;  /* 0x000000000000781c */ /* 0x000fe20003f0f038 */
[----:B------:R-:W-:Y:S02]  /*82a0*/  FMUL.FTZ R12, R16, c[0x0][0x320] ;  /* 0x0000c800100c7a20 */ /* 0x000fe40000410000 */
[----:B------:R-:W-:Y:S01]  /*82b0*/  FMUL.FTZ R34, R34, c[0x0][0x320] ;  /* 0x0000c80022227a20 */ /* 0x000fe20000410000 */
[----:B------:R2:W-:Y:S01]  /*82c0*/  @P6 LDGSTS.E.BYPASS.LTC128B.128 [R243+0x4900], [R8.64], !P3 ;  /* 0x0490000008f36fae */ /* 0x0005e2000d901d4e */
[----:B-1----:R-:W-:Y:S02]  /*82d0*/  FMUL.FTZ R21, R37, c[0x0][0x320] ;  /* 0x0000c80025157a20 */ /* 0x002fe40000410000 */
[----:B------:R1:W1:Y:S01]  /*82e0*/  MUFU.TANH R140, R28 ;  /* 0x0000001c008c7308 */ /* 0x0002620000002400 */
[----:B------:R-:W-:Y:S02]  /*82f0*/  FMUL.FTZ R42, R42, c[0x0][0x320] ;  /* 0x0000c8002a2a7a20 */ /* 0x000fe40000410000 */
[----:B------:R-:W-:Y:S02]  /*8300*/  FMUL.FTZ R43, R43, c[0x0][0x320] ;  /* 0x0000c8002b2b7a20 */ /* 0x000fe40000410000 */
[----:B----4-:R-:W-:Y:S02]  /*8310*/  FMUL.FTZ R26, R33, c[0x0][0x320] ;  /* 0x0000c800211a7a20 */ /* 0x010fe40000410000 */
[----:B------:R-:W-:Y:S02]  /*8320*/  FMUL.FTZ R33, R35, c[0x0][0x320] ;  /* 0x0000c80023217a20 */ /* 0x000fe40000410000 */
[----:B------:R-:W-:Y:S01]  /*8330*/  FMUL.FTZ R35, R40, c[0x0][0x320] ;  /* 0x0000c80028237a20 */ /* 0x000fe20000410000 */
[----:B------:R4:W2:Y:S01]  /*8340*/  MUFU.TANH R137, R29 ;  /* 0x0000001d00897308 */ /* 0x0008a20000002400 */
[----:B------:R-:W-:Y:S02]  /*8350*/  FMUL.FTZ R46, R46, c[0x0][0x320] ;  /* 0x0000c8002e2e7a20 */ /* 0x000fe40000410000 */
[----:B------:R-:W-:Y:S02]  /*8360*/  FMUL.FTZ R47, R47, c[0x0][0x320] ;  /* 0x0000c8002f2f7a20 */ /* 0x000fe40000410000 */
[----:B------:R-:W-:Y:S01]  /*8370*/  FMUL.FTZ R27, R32, c[0x0][0x320] ;  /* 0x0000c800201b7a20 */ /* 0x000fe20000410000 */
[----:B------:R-:W-:Y:S01]  /*8380*/  @P6 IADD3 R2, P1, R2, R6, RZ ;  /* 0x0000000602026210 */ /* 0x000fe20007f3e0ff */
[----:B------:R-:W-:Y:S02]  /*8390*/  FMUL.FTZ R32, R41, c[0x0][0x320] ;  /* 0x0000c80029207a20 */ /* 0x000fe40000410000 */
[----:B------:R-:W-:Y:S01]  /*83a0*/  FMUL.FTZ R17, R48, c[0x0][0x320] ;  /* 0x0000c80030117a20 */ /* 0x000fe20000410000 */
[----:B------:R4:W2:Y:S01]  /*83b0*/  MUFU.TANH R143, R30 ;  /* 0x0000001e008f7308 */ /* 0x0008a20000002400 */
[----:B------:R-:W-:Y:S01]  /*83c0*/  @P6 IADD3.X R3, R3, R0, RZ, P1, !PT ;  /* 0x0000000003036210 */ /* 0x000fe20000ffe4ff */
[----:B------:R-:W-:Y:S01]  /*83d0*/  FMUL.FTZ R16, R49, c[0x0][0x320] ;  /* 0x0000c80031107a20 */ /* 0x000fe20000410000 */
[----:B------:R-:W-:Y:S01]  /*83e0*/  @P6 IADD3 R6, P2, R2, R6, RZ ;  /* 0x0000000602066210 */ /* 0x000fe20007f5e0ff */
[----:B-1----:R-:W-:Y:S02]  /*83f0*/  FMUL.FTZ R28, R45, c[0x0][0x320] ;  /* 0x0000c8002d1c7a20 */ /* 0x002fe40000410000 */
[----:B------:R1:W-:Y:S01]  /*8400*/  @P6 LDGSTS.E.BYPASS.LTC128B.128 [R243+0x3900], [R2.64], !P4 ;  /* 0x0390000002f36fae */ /* 0x0003e2000e101d4e */
[----:B------:R-:W-:Y:S01]  /*8410*/  @P6 IADD3.X R7, R3, R0, RZ, P2, !PT ;  /* 0x0000000003076210 */ /* 0x000fe200017fe4ff */
[----:B------:R-:W-:Y:S02]  /*8420*/  FMUL.FTZ R20, R50, c[0x0][0x320] ;  /* 0x0000c80032147a20 */ /* 0x000fe40000410000 */
[----:B------:R1:W1:Y:S01]  /*8430*/  MUFU.TANH R212, R31 ;  /* 0x0000001f00d47308 */ /* 0x0002620000002400 */
[----:B------:R-:W-:Y:S02]  /*8440*/  FMUL.FTZ R19, R51, c[0x0][0x320] ;  /* 0x0000c80033137a20 */ /* 0x000fe40000410000 */
[----:B------:R-:W-:Y:S01]  /*8450*/  FMUL.FTZ R23, R23, c[0x0][0x320] ;  /* 0x0000c80017177a20 */ /* 0x000fe20000410000 */
[----:B------:R2:W-:Y:S01]  /*8460*/  @P6 LDGSTS.E.BYPASS.LTC128B.128 [R243+0x5100], [R2.64+0x80], !P3 ;  /* 0x0510008002f36fae */ /* 0x0005e2000d901d4e */
[----:B----4-:R-:W-:Y:S02]  /*8470*/  FMUL.FTZ R29, R44, c[0x0][0x320] ;  /* 0x0000c8002c1d7a20 */ /* 0x010fe40000410000 */
[----:B------:R-:W-:Y:S02]  /*8480*/  FMUL.FTZ R24, R24, c[0x0][0x320] ;  /* 0x0000c80018187a20 */ /* 0x000fe40000410000 */
[----:B------:R-:W-:Y:S01]  /*8490*/  FMUL.FTZ R25, R25, c[0x0][0x320] ;  /* 0x0000c80019197a20 */ /* 0x000fe20000410000 */
[----:B------:R4:W2:Y:S01]  /*84a0*/  MUFU.TANH R213, R15 ;  /* 0x0000000f00d57308 */ /* 0x0008a20000002400 */
[----:B------:R-:W-:Y:S01]  /*84b0*/  IMAD R0, R242, -0x30, RZ ;  /* 0xffffffd0f2007824 */ /* 0x000fe200078e02ff */
[----:B------:R3:W-:Y:S01]  /*84c0*/  @P6 LDGSTS.E.BYPASS.LTC128B.128 [R243+0x4100], [R6.64], !P4 ;  /* 0x0410000006f36fae */ /* 0x0007e2000e101d4e */
[----:B------:R-:W-:Y:S07]  /*84d0*/  FMUL.FTZ R30, R39, c[0x0][0x320] ;  /* 0x0000c800271e7a20 */ /* 0x000fee0000410000 */
[----:B------:R-:W2:Y:S01]  /*84e0*/  MUFU.TANH R12, R12 ;  /* 0x0000000c000c7308 */ /* 0x000ea20000002400 */
[----:B------:R3:W-:Y:S01]  /*84f0*/  @P6 LDGSTS.E.BYPASS.LTC128B.128 [R243+0x5900], [R6.64+0x80], !P3 ;  /* 0x0590008006f36fae */ /* 0x0007e2000d901d4e */
[----:B-1----:R-:W-:Y:S07]  /*8500*/  FMUL.FTZ R31, R38, c[0x0][0x320] ;  /* 0x0000c800261f7a20 */ /* 0x002fee0000410000 */
[----:B------:R-:W0:Y:S01]  /*8510*/  LDGDEPBAR ;  /* 0x00000000000079af */ /* 0x000e220000000000 */
[----:B------:R4:W1:Y:S10]  /*8520*/  MUFU.TANH R199, R18 ;  /* 0x0000001200c77308 */ /* 0x0008740000002400 */
[----:B------:R4:W1:Y:S10]  /*8530*/  MUFU.TANH R141, R23 ;  /* 0x00000017008d7308 */ /* 0x0008740000002400 */
[----:B------:R4:W1:Y:S10]  /*8540*/  MUFU.TANH R203, R24 ;  /* 0x0000001800cb7308 */ /* 0x0008740000002400 */
[----:B------:R4:W1:Y:S10]  /*8550*/  MUFU.TANH R200, R25 ;  /* 0x0000001900c87308 */ /* 0x0008740000002400 */
        /* <DEDUP_REMOVED lines=19> */
[----:B--2---:R-:W-:Y:S02]  /*8690*/  @P0 MOV R5, R10 ;  /* 0x0000000a00050202 */ /* 0x004fe40000000f00 */
[----:B------:R-:W-:Y:S02]  /*86a0*/  PLOP3.LUT P0, PT, PT, PT, UP2, 0x40, 0x0 ;  /* 0x000000000000781c */ /* 0x000fe40003f0e828 */
[----:B---3--:R-:W-:Y:S01]  /*86b0*/  IADD3 R7, -R36, 0x1, R0 ;  /* 0x0000000124077810 */ /* 0x008fe20007ffe100 */
[----:B------:R-:W2:Y:S03]  /*86c0*/  SHFL.IDX PT, R4, R5, RZ, 0x1c1f ;  /* 0x001c1fff05047589 */ /* 0x000ea600000e0000 */
[----:B------:R-:W-:Y:S01]  /*86d0*/  IADD3 R7, R7, c[0x0][0x1d0], RZ ;  /* 0x0000740007077a10 */ /* 0x000fe20007ffe0ff */
[----:B------:R-:W3:Y:S03]  /*86e0*/  MUFU.TANH R19, R19 ;  /* 0x0000001300137308 */ /* 0x000ee60000002400 */
[----:B------:R-:W-:Y:S04]  /*86f0*/  IADD3 R7, R7, -c[0x0][0x168], RZ ;  /* 0x80005a0007077a10 */ /* 0x000fe80007ffe0ff */
[C---:B------:R-:W-:Y:S02]  /*8700*/  IADD3 R6, R7.reuse, c[0x0][0x328], RZ ;  /* 0x0000ca0007067a10 */ /* 0x040fe40007ffe0ff */
[----:B------:R-:W-:Y:S02]  /*8710*/  IADD3 R7, R7, UR6, RZ ;  /* 0x0000000607077c10 */ /* 0x000fe4000fffe0ff */
[----:B--2---:R-:W-:Y:S02]  /*8720*/  IADD3 R3, R6, R4, RZ ;  /* 0x0000000406037210 */ /* 0x004fe40007ffe0ff */
[----:B------:R-:W-:Y:S01]  /*8730*/  IADD3 R2, R4, R7, RZ ;  /* 0x0000000704027210 */ /* 0x000fe20007ffe0ff */
[----:B------:R-:W-:-:S05]  /*8740*/  @P0 BRA `(.L_x_470) ;  /* 0x0000019000000947 */ /* 0x000fca0003800000 */
[----:B-1--4-:R-:W-:Y:S01]  /*8750*/  IADD3 R4, R4, c[0x0][0x1d0], RZ ;  /* 0x0000740004047a10 */ /* 0x012fe20007ffe0ff */
        /* <DEDUP_REMOVED lines=13> */
.L_x_472:
[----:B------:R-:W-:Y:S04]  /*8830*/  MOV R8, c[0x0][0x32c] ;  /* 0x0000cb0000087a02 */ /* 0x000fe80000000f00 */
[----:B------:R-:W-:Y:S11]  /*8840*/  ISETP.NE.AND P0, PT, R8, 0x1, PT ;  /* 0x000000010800780c */ /* 0x000ff60003f05270 */
[----:B------:R-:W-:Y:S02]  /*8850*/  @!UPT UIADD3 URZ, URZ, URZ, URZ ;  /* 0x0000003f3f3ff290 */ /* 0x000fe4000fffe03f */
[----:B------:R-:W-:Y:S05]  /*8860*/  @P0 IMAD.HI.U32 R8, R4, c[0x0][0x330], RZ ;  /* 0x0000cc0004080a27 */ /* 0x000fea00078e00ff */
[----:B------:R-:W-:Y:S02]  /*8870*/  @P0 SHF.R.U32.HI R4, RZ, c[0x0][0x334], R8 ;  /* 0x0000cd00ff040a19 */ /* 0x000fe40000011608 */
.L_x_473:
[----:B------:R-:W-:Y:S05]  /*8880*/  BSYNC B0 ;  /* 0x0000000000007941 */ /* 0x000fea0003800000 */
.L_x_471:
[----:B------:R-:W-:Y:S04]  /*8890*/  IMAD.IADD R8, R0, 0x1, -R36 ;  /* 0x0000000100087824 */ /* 0x000fe800078e0a24 */
[----:B------:R-:W-:Y:S05]  /*88a0*/  IMAD R4, R4, c[0x0][0x32c], R8 ;  /* 0x0000cb0004047a24 */ /* 0x000fea00078e0208 */
[----:B------:R-:W-:Y:S02]  /*88b0*/  IADD3 R8, R4, c[0x0][0x32c], RZ ;  /* 0x0000cb0004087a10 */ /* 0x000fe40007ffe0ff */
[----:B------:R-:W-:Y:S02]  /*88c0*/  IMNMX R2, R2, R4, !PT ;  /* 0x0000000402027217 */ /* 0x000fe40007800200 */
[----:B------:R-:W-:Y:S02]  /*88d0*/  IMNMX R3, R3, R8, PT ;  /* 0x0000000803037217 */ /* 0x000fe40003800200 */
.L_x_470:
[C---:B-1--4-:R-:W-:Y:S01]  /*88e0*/  ISETP.GE.AND P0, PT, R0.reuse, 0x1, PT ;  /* 0x000000010000780c */ /* 0x052fe20003f06270 */
[----:B------:R-:W1:Y:S01]  /*88f0*/  SHFL.IDX PT, R4, R5, 0x1, 0x1c1f ;  /* 0x003c1f0005047f89 */ /* 0x000e6200000e0000 */
[----:B------:R-:W-:Y:S02]  /*8900*/  ISETP.GE.AND P2, PT, R0, 0x9, PT ;  /* 0x000000090000780c */ /* 0x000fe40003f46270 */
[----:B------:R-:W-:Y:S02]  /*8910*/  P2R R15, PR, RZ, 0x1 ;  /* 0x00000001ff0f7803 */ /* 0x000fe40000000000 */
[----:B------:R-:W-:Y:S02]  /*8920*/  ISETP.GT.AND P0, PT, R2, RZ, !P0 ;  /* 0x000000ff0200720c */ /* 0x000fe40004704270 */
[----:B------:R-:W-:Y:S02]  /*8930*/  ISETP.GE.AND P1, PT, R0, 0x2, PT ;  /* 0x000000020000780c */ /* 0x000fe40003f26270 */
[----:B------:R-:W-:Y:S02]  /*8940*/  ISETP.LT.OR P0, PT, R3, 0x1, P0 ;  /* 0x000000010300780c */ /* 0x000fe40000701670 */
[----:B------:R-:W-:Y:S02]  /*8950*/  P2R R14, PR, RZ, 0x2 ;  /* 0x00000002ff0e7803 */ /* 0x000fe40000000000 */
[----:B------:R-:W-:Y:S02]  /*8960*/  FSEL R18, R201, -INF , !P0 ;  /* 0xff800000c9127808 */ /* 0x000fe40004000000 */
[C---:B------:R-:W-:Y:S02]  /*8970*/  ISETP.GT.AND P0, PT, R2.reuse, 0x8, !P2 ;  /* 0x000000080200780c */ /* 0x040fe40005704270 */
[----:B------:R-:W-:Y:S02]  /*8980*/  ISETP.GT.AND P1, PT, R2, 0x1, !P1 ;  /* 0x000000010200780c */ /* 0x000fe40004f24270 */
[----:B------:R-:W-:Y:S02]  /*8990*/  P2R R13, PR, RZ, 0x4 ;  /* 0x00000004ff0d7803 */ /* 0x000fe40000000000 */
[C---:B------:R-:W-:Y:S02]  /*89a0*/  ISETP.LT.OR P0, PT, R3.reuse, 0x9, P0 ;  /* 0x000000090300780c */ /* 0x040fe40000701670 */
[----:B------:R-:W-:Y:S02]  /*89b0*/  ISETP.GE.AND P2, PT, R0, 0xa, PT ;  /* 0x0000000a0000780c */ /* 0x000fe40003f46270 */
[C---:B------:R-:W-:Y:S02]  /*89c0*/  ISETP.LT.OR P1, PT, R3.reuse, 0x2, P1 ;  /* 0x000000020300780c */ /* 0x040fe40000f21670 */
[----:B------:R-:W-:Y:S02]  /*89d0*/  FSEL R25, R12, -INF , !P0 ;  /* 0xff8000000c197808 */ /* 0x000fe40004000000 */
[----:B------:R-:W-:Y:S02]  /*89e0*/  ISETP.GT.AND P0, PT, R2, 0x9, !P2 ;  /* 0x000000090200780c */ /* 0x000fe40005704270 */
[----:B------:R-:W-:Y:S02]  /*89f0*/  FSEL R23, R196, -INF , !P1 ;  /* 0xff800000c4177808 */ /* 0x000fe40004800000 */
[C---:B------:R-:W-:Y:S02]  /*8a00*/  ISETP.LT.OR P0, PT, R3.reuse, 0xa, P0 ;  /* 0x0000000a0300780c */ /* 0x040fe40000701670 */
[----:B------:R-:W-:Y:S02]  /*8a10*/  ISETP.GE.AND P1, PT, R0, 0x11, PT ;  /* 0x000000110000780c */ /* 0x000fe40003f26270 */
[----:B------:R-:W-:Y:S02]  /*8a20*/  FSEL R24, R136, -INF , !P0 ;  /* 0xff80000088187808 */ /* 0x000fe40004000000 */
[----:B------:R-:W-:Y:S02]  /*8a30*/  ISETP.GT.AND P0, PT, R2, 0x10, !P1 ;  /* 0x000000100200780c */ /* 0x000fe40004f04270 */
[----:B------:R-:W-:Y:S02]  /*8a40*/  P2R R11, PR, RZ, 0x2 ;  /* 0x00000002ff0b7803 */ /* 0x000fe40000000000 */
[----:B------:R-:W-:Y:S02]  /*8a50*/  ISETP.LT.OR P0, PT, R3, 0x11, P0 ;  /* 0x000000110300780c */ /* 0x000fe40000701670 */
        /* <DEDUP_REMOVED lines=14> */
[C---:B------:R-:W-:Y:S02]  /*8b40*/  ISETP.LT.OR P0, PT, R3.reuse, 0x1a, P0 ;  /* 0x0000001a0300780c */ /* 0x040fe40000701670 */
[----:B------:R-:W-:Y:S02]  /*8b50*/  ISETP.GE.AND P1, PT, R0, 0x21, PT ;  /* 0x000000210000780c */ /* 0x000fe40003f26270 */
[----:B------:R-:W-:Y:S02]  /*8b60*/  FSEL R204, R26, -INF , !P0 ;  /* 0xff8000001acc7808 */ /* 0x000fe40004000000 */
[----:B------:R-:W-:Y:S02]  /*8b70*/  ISETP.GT.AND P0, PT, R2, 0x20, !P1 ;  /* 0x000000200200780c */ /* 0x000fe40004f04270 */
[C---:B------:R-:W-:Y:S02]  /*8b80*/  ISETP.GE.AND P6, PT, R0.reuse, 0x22, PT ;  /* 0x000000220000780c */ /* 0x040fe40003fc6270 */
[C---:B------:R-:W-:Y:S02]  /*8b90*/  ISETP.LT.OR P0, PT, R3.reuse, 0x21, P0 ;  /* 0x000000210300780c */ /* 0x040fe40000701670 */
[----:B------:R-:W-:Y:S02]  /*8ba0*/  ISETP.GE.AND P5, PT, R0, 0x29, PT ;  /* 0x000000290000780c */ /* 0x000fe40003fa6270 */
[----:B------:R-:W-:Y:S02]  /*8bb0*/  FSEL R218, R22, -INF , !P0 ;  /* 0xff80000016da7808 */ /* 0x000fe40004000000 */
[C---:B------:R-:W-:Y:S02]  /*8bc0*/  ISETP.GT.AND P0, PT, R2.reuse, 0x21, !P6 ;  /* 0x000000210200780c */ /* 0x040fe40007704270 */
[----:B------:R-:W-:Y:S02]  /*8bd0*/  P2R R12, PR, RZ, 0x4 ;  /* 0x00000004ff0c7803 */ /* 0x000fe40000000000 */
[----:B------:R-:W-:Y:S04]  /*8be0*/  ISETP.LT.OR P0, PT, R3, 0x22, P0 ;  /* 0x000000220300780c */ /* 0x000fe80000701670 */
[----:B------:R-:W-:Y:S02]  /*8bf0*/  FSEL R222, R21, -INF , !P0 ;  /* 0xff80000015de7808 */ /* 0x000fe40004000000 */
[----:B------:R-:W-:Y:S04]  /*8c00*/  ISETP.GT.AND P0, PT, R2, 0x28, !P5 ;  /* 0x000000280200780c */ /* 0x000fe80006f04270 */
[----:B------:R-:W-:Y:S04]  /*8c10*/  ISETP.LT.OR P0, PT, R3, 0x29, P0 ;  /* 0x000000290300780c */ /* 0x000fe80000701670 */
[----:B------:R-:W-:Y:S02]  /*8c20*/  FSEL R247, R17, -INF , !P0 ;  /* 0xff80000011f77808 */ /* 0x000fe40004000000 */
[----:B------:R-:W-:Y:S04]  /*8c30*/  ISETP.GE.AND P0, PT, R0, 0x2a, PT ;  /* 0x0000002a0000780c */ /* 0x000fe80003f06270 */
[----:B------:R-:W-:Y:S01]  /*8c40*/  ISETP.GT.AND P2, PT, R2, 0x29, !P0 ;  /* 0x000000290200780c */ /* 0x000fe20004744270 */
[--C-:B-1----:R-:W-:Y:S03]  /*8c50*/  IMAD.IADD R2, R7, 0x1, R4.reuse ;  /* 0x0000000107027824 */ /* 0x102fe600078e0204 */
[----:B------:R-:W-:Y:S01]  /*8c60*/  ISETP.LT.OR P2, PT, R3, 0x2a, P2 ;  /* 0x0000002a0300780c */ /* 0x000fe20001741670 */
[----:B------:R-:W-:Y:S03]  /*8c70*/  IMAD.IADD R3, R6, 0x1, R4 ;  /* 0x0000000106037824 */ /* 0x000fe600078e0204 */
        /* <DEDUP_REMOVED lines=18> */
.L_x_476:
[----:B------:R-:W-:Y:S04]  /*8da0*/  MOV R16, c[0x0][0x32c] ;  /* 0x0000cb0000107a02 */ /* 0x000fe80000000f00 */
[----:B------:R-:W-:Y:S11]  /*8db0*/  ISETP.NE.AND P2, PT, R16, 0x1, PT ;  /* 0x000000011000780c */ /* 0x000ff60003f45270 */
[----:B------:R-:W-:Y:S02]  /*8dc0*/  @!UPT UIADD3 URZ, URZ, URZ, URZ ;  /* 0x0000003f3f3ff290 */ /* 0x000fe4000fffe03f */
[----:B------:R-:W-:Y:S05]  /*8dd0*/  @P2 IMAD.HI.U32 R16, R4, c[0x0][0x330], RZ ;  /* 0x0000cc0004102a27 */ /* 0x000fea00078e00ff */
[----:B------:R-:W-:Y:S02]  /*8de0*/  @P2 SHF.R.U32.HI R4, RZ, c[0x0][0x334], R16 ;  /* 0x0000cd00ff042a19 */ /* 0x000fe40000011610 */
.L_x_477:
[----:B------:R-:W-:Y:S05]  /*8df0*/  BSYNC B0 ;  /* 0x0000000000007941 */ /* 0x000fea0003800000 */
.L_x_475:
[----:B------:R-:W-:Y:S04]  /*8e00*/  IMAD.IADD R16, R0, 0x1, -R36 ;  /* 0x0000000100107824 */ /* 0x000fe800078e0a24 */
[----:B------:R-:W-:Y:S05]  /*8e10*/  IMAD R4, R4, c[0x0][0x32c], R16 ;  /* 0x0000cb0004047a24 */ /* 0x000fea00078e0210 */
[----:B------:R-:W-:Y:S02]  /*8e20*/  IADD3 R16, R4, c[0x0][0x32c], RZ ;  /* 0x0000cb0004107a10 */ /* 0x000fe40007ffe0ff */
[----:B------:R-:W-:Y:S02]  /*8e30*/  IMNMX R2, R2, R4, !PT ;  /* 0x0000000402027217 */ /* 0x000fe40007800200 */
[----:B------:R-:W-:Y:S02]  /*8e40*/  IMNMX R3, R3, R16, PT ;  /* 0x0000001003037217 */ /* 0x000fe40003800200 */
.L_x_474:
[----:B------:R-:W-:Y:S01]  /*8e50*/  ISETP.NE.AND P2, PT, R14, RZ, PT ;  /* 0x000000ff0e00720c */ /* 0x000fe20003f45270 */
[----:B------:R-:W1:Y:S03]  /*8e60*/  SHFL.IDX PT, R4, R5, 0x2, 0x1c1f ;  /* 0x005c1f0005047f89 */ /* 0x000e6600000e0000 */
[----:B------:R-:W-:Y:S04]  /*8e70*/  ISETP.GT.AND P2, PT, R2, 0x1, !P2 ;  /* 0x000000010200780c */ /* 0x000fe80005744270 */
[----:B------:R-:W-:Y:S04]  /*8e80*/  ISETP.LT.OR P2, PT, R3, 0x2, P2 ;  /* 0x000000020300780c */ /* 0x000fe80001741670 */
[----:B------:R-:W-:Y:S02]  /*8e90*/  FSEL R21, R202, -INF , !P2 ;  /* 0xff800000ca157808 */ /* 0x000fe40005000000 */
[----:B------:R-:W-:Y:S04]  /*8ea0*/  ISETP.NE.AND P2, PT, R13, RZ, PT ;  /* 0x000000ff0d00720c */ /* 0x000fe80003f45270 */
[----:B------:R-:W-:Y:S04]  /*8eb0*/  ISETP.GT.AND P2, PT, R2, 0x8, !P2 ;  /* 0x000000080200780c */ /* 0x000fe80005744270 */
[----:B------:R-:W-:Y:S04]  /*8ec0*/  ISETP.LT.OR P2, PT, R3, 0x9, P2 ;  /* 0x000000090300780c */ /* 0x000fe80001741670 */
[----:B------:R-:W-:Y:S02]  /*8ed0*/  FSEL R22, R199, -INF , !P2 ;  /* 0xff800000c7167808 */ /* 0x000fe40005000000 */
[----:B------:R-:W-:Y:S04]  /*8ee0*/  ISETP.NE.AND P2, PT, R12, RZ, PT ;  /* 0x000000ff0c00720c */ /* 0x000fe80003f45270 */
[C---:B------:R-:W-:Y:S04]  /*8ef0*/  ISETP.GT.AND P2, PT, R2.reuse, 0x9, !P2 ;  /* 0x000000090200780c */ /* 0x040fe80005744270 */
[----:B------:R-:W-:Y:S04]  /*8f00*/  ISETP.LT.OR P2, PT, R3, 0xa, P2 ;  /* 0x0000000a0300780c */ /* 0x000fe80001741670 */
[----:B------:R-:W-:Y:S02]  /*8f10*/  FSEL R27, R197, -INF , !P2 ;  /* 0xff800000c51b7808 */ /* 0x000fe40005000000 */
[----:B------:R-:W-:Y:S04]  /*8f20*/  ISETP.NE.AND P2, PT, R11, RZ, PT ;  /* 0x000000ff0b00720c */ /* 0x000fe80003f45270 */
[----:B------:R-:W-:Y:S04]  /*8f30*/  ISETP.GT.AND P2, PT, R2, 0x10, !P2 ;  /* 0x000000100200780c */ /* 0x000fe80005744270 */
[C---:B------:R-:W-:Y:S04]  /*8f40*/  ISETP.LT.OR P2, PT, R3.reuse, 0x11, P2 ;  /* 0x000000110300780c */ /* 0x040fe80001741670 */
        /* <DEDUP_REMOVED lines=13> */
[C---:B------:R-:W-:Y:S04]  /*9020*/  ISETP.GT.AND P2, PT, R2.reuse, 0x20, !P1 ;  /* 0x000000200200780c */ /* 0x040fe80004f44270 */
[----:B------:R-:W-:Y:S04]  /*9030*/  ISETP.LT.OR P2, PT, R3, 0x21, P2 ;  /* 0x000000210300780c */ /* 0x000fe80001741670 */
[----:B------:R-:W-:Y:S02]  /*9040*/  FSEL R216, R31, -INF , !P2 ;  /* 0xff8000001fd87808 */ /* 0x000fe40005000000 */
[----:B------:R-:W-:Y:S04]  /*9050*/  ISETP.GT.AND P2, PT, R2, 0x21, !P6 ;  /* 0x000000210200780c */ /* 0x000fe80007744270 */
[C---:B------:R-:W-:Y:S04]  /*9060*/  ISETP.LT.OR P2, PT, R3.reuse, 0x22, P2 ;  /* 0x000000220300780c */ /* 0x040fe80001741670 */
[----:B------:R-:W-:Y:S02]  /*9070*/  FSEL R217, R30, -INF , !P2 ;  /* 0xff8000001ed97808 */ /* 0x000fe40005000000 */
[----:B------:R-:W-:Y:S04]  /*9080*/  ISETP.GT.AND P2, PT, R2, 0x28, !P5 ;  /* 0x000000280200780c */ /* 0x000fe80006f44270 */
[----:B------:R-:W-:Y:S04]  /*9090*/  ISETP.LT.OR P2, PT, R3, 0x29, P2 ;  /* 0x000000290300780c */ /* 0x000fe80001741670 */
[----:B------:R-:W-:Y:S02]  /*90a0*/  FSEL R244, R20, -INF , !P2 ;  /* 0xff80000014f47808 */ /* 0x000fe40005000000 */
[----:B------:R-:W-:Y:S04]  /*90b0*/  ISETP.NE.AND P2, PT, R15, RZ, PT ;  /* 0x000000ff0f00720c */ /* 0x000fe80003f45270 */
[----:B------:R-:W-:Y:S04]  /*90c0*/  ISETP.GT.AND P2, PT, R2, RZ, !P2 ;  /* 0x000000ff0200720c */ /* 0x000fe80005744270 */
[----:B------:R-:W-:Y:S04]  /*90d0*/  ISETP.LT.OR P2, PT, R3, 0x1, P2 ;  /* 0x000000010300780c */ /* 0x000fe80001741670 */
[----:B------:R-:W-:Y:S02]  /*90e0*/  FSEL R17, R210, -INF , !P2 ;  /* 0xff800000d2117808 */ /* 0x000fe40005000000 */
[----:B------:R-:W-:Y:S01]  /*90f0*/  ISETP.GT.AND P2, PT, R2, 0x29, !P0 ;  /* 0x000000290200780c */ /* 0x000fe20004744270 */
[--C-:B-1----:R-:W-:Y:S03]  /*9100*/  IMAD.IADD R2, R7, 0x1, R4.reuse ;  /* 0x0000000107027824 */ /* 0x102fe600078e0204 */
[----:B------:R-:W-:Y:S01]  /*9110*/  ISETP.LT.OR P2, PT, R3, 0x2a, P2 ;  /* 0x0000002a0300780c */ /* 0x000fe20001741670 */
[----:B------:R-:W-:Y:S03]  /*9120*/  IMAD.IADD R3, R6, 0x1, R4 ;  /* 0x0000000106037824 */ /* 0x000fe600078e0204 */
[----:B---3--:R-:W-:Y:S02]  /*9130*/  FSEL R246, R19, -INF , !P2 ;  /* 0xff80000013f67808 */ /* 0x008fe40005000000 */
        /* <DEDUP_REMOVED lines=17> */
.L_x_480:
[----:B------:R-:W-:Y:S04]  /*9250*/  MOV R16, c[0x0][0x32c] ;  /* 0x0000cb0000107a02 */ /* 0x000fe80000000f00 */
[----:B------:R-:W-:Y:S11]  /*9260*/  ISETP.NE.AND P2, PT, R16, 0x1, PT ;  /* 0x000000011000780c */ /* 0x000ff60003f45270 */
[----:B------:R-:W-:Y:S02]  /*9270*/  @!UPT UIADD3 URZ, URZ, URZ, URZ ;  /* 0x0000003f3f3ff290 */ /* 0x000fe4000fffe03f */
[----:B------:R-:W-:Y:S05]  /*9280*/  @P2 IMAD.HI.U32 R16, R4, c[0x0][0x330], RZ ;  /* 0x0000cc0004102a27 */ /* 0x000fea00078e00ff */
[----:B------:R-:W-:Y:S02]  /*9290*/  @P2 SHF.R.U32.HI R4, RZ, c[0x0][0x334], R16 ;  /* 0x0000cd00ff042a19 */ /* 0x000fe40000011610 */
.L_x_481:
[----:B------:R-:W-:Y:S05]  /*92a0*/  BSYNC B0 ;  /* 0x0000000000007941 */ /* 0x000fea0003800000 */
.L_x_479:
[----:B------:R-:W-:Y:S04]  /*92b0*/  IMAD.IADD R16, R0, 0x1, -R36 ;  /* 0x0000000100107824 */ /* 0x000fe800078e0a24 */
[----:B------:R-:W-:Y:S05]  /*92c0*/  IMAD R4, R4, c[0x0][0x32c], R16 ;  /* 0x0000cb0004047a24 */ /* 0x000fea00078e0210 */
[----:B------:R-:W-:Y:S02]  /*92d0*/  IADD3 R16, R4, c[0x0][0x32c], RZ ;  /* 0x0000cb0004107a10 */ /* 0x000fe40007ffe0ff */
[----:B------:R-:W-:Y:S02]  /*92e0*/  IMNMX R2, R2, R4, !PT ;  /* 0x0000000402027217 */ /* 0x000fe40007800200 */
[----:B------:R-:W-:Y:S02]  /*92f0*/  IMNMX R3, R3, R16, PT ;  /* 0x0000001003037217 */ /* 0x000fe40003800200 */
.L_x_478:
[----:B------:R-:W-:Y:S01]  /*9300*/  ISETP.NE.AND P2, PT, R14, RZ, PT ;  /* 0x000000ff0e00720c */ /* 0x000fe20003f45270 */
[----:B------:R-:W1:Y:S03]  /*9310*/  SHFL.IDX PT, R4, R5, 0x3, 0x1c1f ;  /* 0x007c1f0005047f89 */ /* 0x000e6600000e0000 */
[C---:B------:R-:W-:Y:S04]  /*9320*/  ISETP.GT.AND P2, PT, R2.reuse, 0x1, !P2 ;  /* 0x000000010200780c */ /* 0x040fe80005744270 */
[----:B------:R-:W-:Y:S04]  /*9330*/  ISETP.LT.OR P2, PT, R3, 0x2, P2 ;  /* 0x000000020300780c */ /* 0x000fe80001741670 */
[----:B------:R-:W-:Y:S02]  /*9340*/  FSEL R20, R211, -INF , !P2 ;  /* 0xff800000d3147808 */ /* 0x000fe40005000000 */
[----:B------:R-:W-:Y:S04]  /*9350*/  ISETP.NE.AND P2, PT, R13, RZ, PT ;  /* 0x000000ff0d00720c */ /* 0x000fe80003f45270 */
        /* <DEDUP_REMOVED lines=29> */
[C---:B------:R-:W-:Y:S04]  /*9530*/  ISETP.GT.AND P2, PT, R2.reuse, 0x28, !P5 ;  /* 0x000000280200780c */ /* 0x040fe80006f44270 */
[----:B------:R-:W-:Y:S04]  /*9540*/  ISETP.LT.OR P2, PT, R3, 0x29, P2 ;  /* 0x000000290300780c */ /* 0x000fe80001741670 */
[----:B------:R-:W-:Y:S02]  /*9550*/  FSEL R245, R29, -INF , !P2 ;  /* 0xff8000001df57808 */ /* 0x000fe40005000000 */
[----:B------:R-:W-:Y:S04]  /*9560*/  ISETP.NE.AND P2, PT, R15, RZ, PT ;  /* 0x000000ff0f00720c */ /* 0x000fe80003f45270 */
[C---:B------:R-:W-:Y:S04]  /*9570*/  ISETP.GT.AND P2, PT, R2.reuse, RZ, !P2 ;  /* 0x000000ff0200720c */ /* 0x040fe80005744270 */
[----:B------:R-:W-:Y:S04]  /*9580*/  ISETP.LT.OR P2, PT, R3, 0x1, P2 ;  /* 0x000000010300780c */ /* 0x000fe80001741670 */
[----:B------:R-:W-:Y:S02]  /*9590*/  FSEL R16, R215, -INF , !P2 ;  /* 0xff800000d7107808 */ /* 0x000fe40005000000 */
        /* <DEDUP_REMOVED lines=22> */
.L_x_484:
[----:B------:R-:W-:Y:S04]  /*9700*/  MOV R5, c[0x0][0x32c] ;  /* 0x0000cb0000057a02 */ /* 0x000fe80000000f00 */
[----:B------:R-:W-:Y:S11]  /*9710*/  ISETP.NE.AND P2, PT, R5, 0x1, PT ;  /* 0x000000010500780c */ /* 0x000ff60003f45270 */
[----:B------:R-:W-:Y:S02]  /*9720*/  @!UPT UIADD3 URZ, URZ, URZ, URZ ;  /* 0x0000003f3f3ff290 */ /* 0x000fe4000fffe03f */
[----:B------:R-:W-:Y:S05]  /*9730*/  @P2 IMAD.HI.U32 R5, R4, c[0x0][0x330], RZ ;  /* 0x0000cc0004052a27 */ /* 0x000fea00078e00ff */
[----:B------:R-:W-:Y:S02]  /*9740*/  @P2 SHF.R.U32.HI R4, RZ, c[0x0][0x334], R5 ;  /* 0x0000cd00ff042a19 */ /* 0x000fe40000011605 */
.L_x_485:
[----:B------:R-:W-:Y:S05]  /*9750*/  BSYNC B0 ;  /* 0x0000000000007941 */ /* 0x000fea0003800000 */
.L_x_483:
[----:B------:R-:W-:Y:S04]  /*9760*/  IMAD.IADD R0, R0, 0x1, -R36 ;  /* 0x0000000100007824 */ /* 0x000fe800078e0a24 */
[----:B------:R-:W-:Y:S05]  /*9770*/  IMAD R4, R4, c[0x0][0x32c], R0 ;  /* 0x0000cb0004047a24 */ /* 0x000fea00078e0200 */
[----:B------:R-:W-:Y:S02]  /*9780*/  IADD3 R0, R4, c[0x0][0x32c], RZ ;  /* 0x0000cb0004007a10 */ /* 0x000fe40007ffe0ff */
[----:B------:R-:W-:Y:S02]  /*9790*/  IMNMX R2, R2, R4, !PT ;  /* 0x0000000402027217 */ /* 0x000fe40007800200 */
[----:B------:R-:W-:Y:S02]  /*97a0*/  IMNMX R3, R3, R0, PT ;  /* 0x0000000003037217 */ /* 0x000fe40003800200 */
.L_x_482:
[----:B------:R-:W-:Y:S02]  /*97b0*/  FMNMX.FTZ R137, R18, R132, !PT ;  /* 0x0000008412897209 */ /* 0x000fe40007810000 */
[----:B------:R-:W-:Y:S02]  /*97c0*/  ISETP.NE.AND P2, PT, R15, RZ, PT ;  /* 0x000000ff0f00720c */ /* 0x000fe40003f45270 */
[----:B------:R-:W-:Y:S02]  /*97d0*/  FMNMX.FTZ R137, R23, R137, !PT ;  /* 0x0000008917897209 */ /* 0x000fe40007810000 */
[----:B------:R-:W-:Y:S02]  /*97e0*/  ISETP.GT.AND P2, PT, R2, RZ, !P2 ;  /* 0x000000ff0200720c */ /* 0x000fe40005744270 */
[----:B------:R-:W-:Y:S02]  /*97f0*/  FMNMX.FTZ R137, R25, R137, !PT ;  /* 0x0000008919897209 */ /* 0x000fe40007810000 */
[----:B------:R-:W-:Y:S02]  /*9800*/  ISETP.LT.OR P2, PT, R3, 0x1, P2 ;  /* 0x000000010300780c */ /* 0x000fe40001741670 */
[----:B------:R-:W-:Y:S02]  /*9810*/  FMNMX.FTZ R137, R24, R137, !PT ;  /* 0x0000008918897209 */ /* 0x000fe40007810000 */
[----:B------:R-:W-:Y:S02]  /*9820*/  FMNMX.FTZ R0, R17, R134, !PT ;  /* 0x0000008611007209 */ /* 0x000fe40007810000 */
[----:B------:R-:W-:Y:S02]  /*9830*/  FMNMX.FTZ R137, R196, R137, !PT ;  /* 0x00000089c4897209 */ /* 0x000fe40007810000 */
[----:B------:R-:W-:Y:S02]  /*9840*/  FSEL R5, R221, -INF , !P2 ;  /* 0xff800000dd057808 */ /* 0x000fe40005000000 */
[----:B------:R-:W-:Y:S02]  /*9850*/  FMNMX.FTZ R137, R198, R137, !PT ;  /* 0x00000089c6897209 */ /* 0x000fe40007810000 */
[----:B------:R-:W-:Y:S02]  /*9860*/  ISETP.NE.AND P2, PT, R14, RZ, PT ;  /* 0x000000ff0e00720c */ /* 0x000fe40003f45270 */
[----:B------:R-:W-:Y:S02]  /*9870*/  FMNMX.FTZ R137, R201, R137, !PT ;  /* 0x00000089c9897209 */ /* 0x000fe40007810000 */
[----:B------:R-:W-:Y:S02]  /*9880*/  FMNMX.FTZ R0, R21, R0, !PT ;  /* 0x0000000015007209 */ /* 0x000fe40007810000 */
[----:B------:R-:W-:Y:S02]  /*9890*/  FMNMX.FTZ R137, R204, R137, !PT ;  /* 0x00000089cc897209 */ /* 0x000fe40007810000 */
[----:B------:R-:W-:Y:S02]  /*98a0*/  ISETP.GT.AND P2, PT, R2, 0x1, !P2 ;  /* 0x000000010200780c */ /* 0x000fe40005744270 */
[----:B------:R-:W-:Y:S02]  /*98b0*/  FMNMX.FTZ R137, R218, R137, !PT ;  /* 0x00000089da897209 */ /* 0x000fe40007810000 */
[----:B------:R-:W-:Y:S02]  /*98c0*/  FMNMX.FTZ R0, R22, R0, !PT ;  /* 0x0000000016007209 */ /* 0x000fe40007810000 */
[----:B------:R-:W-:Y:S02]  /*98d0*/  FMNMX.FTZ R137, R222, R137, !PT ;  /* 0x00000089de897209 */ /* 0x000fe40007810000 */
[----:B------:R-:W-:Y:S02]  /*98e0*/  ISETP.LT.OR P2, PT, R3, 0x2, P2 ;  /* 0x000000020300780c */ /* 0x000fe40001741670 */
[----:B------:R-:W-:Y:S02]  /*98f0*/  FMNMX.FTZ R0, R27, R0, !PT ;  /* 0x000000001b007209 */ /* 0x000fe40007810000 */
[----:B------:R-:W-:Y:S02]  /*9900*/  FSEL R7, R220, -INF , !P2 ;  /* 0xff800000dc077808 */ /* 0x000fe40005000000 */
[----:B------:R-:W-:Y:S02]  /*9910*/  ISETP.NE.AND P2, PT, R13, RZ, PT ;  /* 0x000000ff0d00720c */ /* 0x000fe40003f45270 */
[----:B------:R-:W-:Y:S02]  /*9920*/  FMNMX.FTZ R137, R247, R137, !PT ;  /* 0x00000089f7897209 */ /* 0x000fe40007810000 */
[----:B------:R-:W-:Y:S02]  /*9930*/  FMNMX.FTZ R0, R197, R0, !PT ;  /* 0x00000000c5007209 */ /* 0x000fe40007810000 */
[----:B------:R-:W-:Y:S02]  /*9940*/  ISETP.GT.AND P2, PT, R2, 0x8, !P2 ;  /* 0x000000080200780c */ /* 0x000fe40005744270 */
[----:B------:R-:W-:Y:S02]  /*9950*/  FMNMX.FTZ R137, R248, R137, !PT ;  /* 0x00000089f8897209 */ /* 0x000fe40007810000 */
[----:B------:R-:W-:Y:S02]  /*9960*/  FMNMX.FTZ R0, R199, R0, !PT ;  /* 0x00000000c7007209 */ /* 0x000fe40007810000 */
[----:B------:R-:W-:Y:S01]  /*9970*/  ISETP.LT.OR P2, PT, R3, 0x9, P2 ;  /* 0x000000090300780c */ /* 0x000fe20001741670 */
[----:B------:R-:W1:Y:S01]  /*9980*/  SHFL.BFLY PT, R6, R137, 0x2, 0x1f ;  /* 0x0c401f0089067f89 */ /* 0x000e6200000e0000 */
[----:B------:R-:W-:Y:S02]  /*9990*/  FMNMX.FTZ R0, R202, R0, !PT ;  /* 0x00000000ca007209 */ /* 0x000fe40007810000 */
[----:B------:R-:W-:Y:S02]  /*99a0*/  FSEL R13, R214, -INF , !P2 ;  /* 0xff800000d60d7808 */ /* 0x000fe40005000000 */
[----:B------:R-:W-:Y:S02]  /*99b0*/  ISETP.NE.AND P2, PT, R12, RZ, PT ;  /* 0x000000ff0c00720c */ /* 0x000fe40003f45270 */
[----:B------:R-:W-:Y:S02]  /*99c0*/  FMNMX.FTZ R0, R205, R0, !PT ;  /* 0x00000000cd007209 */ /* 0x000fe40007810000 */
[----:B------:R-:W-:Y:S02]  /*99d0*/  ISETP.GT.AND P2, PT, R2, 0x9, !P2 ;  /* 0x000000090200780c */ /* 0x000fe40005744270 */
[----:B------:R-:W-:Y:S02]  /*99e0*/  FMNMX.FTZ R0, R216, R0, !PT ;  /* 0x00000000d8007209 */ /* 0x000fe40007810000 */
[----:B------:R-:W-:Y:S02]  /*99f0*/  ISETP.LT.OR P2, PT, R3, 0xa, P2 ;  /* 0x0000000a0300780c */ /* 0x000fe40001741670 */
[----:B------:R-:W-:Y:S02]  /*9a00*/  FMNMX.FTZ R0, R217, R0, !PT ;  /* 0x00000000d9007209 */ /* 0x000fe40007810000 */
[----:B------:R-:W-:Y:S02]  /*9a10*/  FSEL R12, R213, -INF , !P2 ;  /* 0xff800000d50c7808 */ /* 0x000fe40005000000 */
[----:B------:R-:W-:Y:S02]  /*9a20*/  ISETP.NE.AND P2, PT, R11, RZ, PT ;  /* 0x000000ff0b00720c */ /* 0x000fe40003f45270 */
[----:B------:R-:W-:Y:S02]  /*9a30*/  FMNMX.FTZ R0, R244, R0, !PT ;  /* 0x00000000f4007209 */ /* 0x000fe40007810000 */
[----:B------:R-:W-:Y:S02]  /*9a40*/  ISETP.GT.AND P2, PT, R2, 0x10, !P2 ;  /* 0x000000100200780c */ /* 0x000fe40005744270 */
[----:B------:R-:W-:Y:S02]  /*9a50*/  FMNMX.FTZ R0, R246, R0, !PT ;  /* 0x00000000f6007209 */ /* 0x000fe40007810000 */
[----:B------:R-:W-:Y:S02]  /*9a60*/  ISETP.LT.OR P2, PT, R3, 0x11, P2 ;  /* 0x000000110300780c */ /* 0x000fe40001741670 */
[----:B-1----:R-:W-:Y:S02]  /*9a70*/  FMNMX.FTZ R137, R137, R6, !PT ;  /* 0x0000000689897209 */ /* 0x002fe40007810000 */
[----:B------:R-:W1:Y:S01]  /*9a80*/  SHFL.BFLY PT, R6, R0, 0x2, 0x1f ;  /* 0x0c401f0000067f89 */ /* 0x000e6200000e0000 */
        /* <DEDUP_REMOVED lines=14> */
[----:B------:R-:W-:Y:S02]  /*9b70*/  FMNMX.FTZ R4, R200, R4, !PT ;  /* 0x00000004c8047209 */ /* 0x000fe40007810000 */
[----:B------:R-:W-:Y:S01]  /*9b80*/  FSEL R211, R143, -INF , !P2 ;  /* 0xff8000008fd37808 */ /* 0x000fe20005000000 */
[----:B------:R-:W1:Y:S01]  /*9b90*/  SHFL.BFLY PT, R136, R0, 0x1, 0x1f ;  /* 0x0c201f0000887f89 */ /* 0x000e6200000e0000 */
[----:B------:R-:W-:Y:S02]  /*9ba0*/  ISETP.NE.AND P2, PT, R8, RZ, PT ;  /* 0x000000ff0800720c */ /* 0x000fe40003f45270 */
[----:B------:R-:W-:Y:S02]  /*9bb0*/  FMNMX.FTZ R4, R209, R4, !PT ;  /* 0x00000004d1047209 */ /* 0x000fe40007810000 */
[----:B------:R-:W-:Y:S02]  /*9bc0*/  FMNMX.FTZ R6, R5, R139, !PT ;  /* 0x0000008b05067209 */ /* 0x000fe40007810000 */
[----:B------:R-:W-:Y:S01]  /*9bd0*/  FMNMX.FTZ R4, R210, R4, !PT ;  /* 0x00000004d2047209 */ /* 0x000fe20007810000 */
[----:B------:R-:W2:Y:S01]  /*9be0*/  SHFL.BFLY PT, R8, R137, 0x1, 0x1f ;  /* 0x0c201f0089087f89 */ /* 0x000ea200000e0000 */
[----:B------:R-:W-:Y:S02]  /*9bf0*/  FMNMX.FTZ R6, R7, R6, !PT ;  /* 0x0000000607067209 */ /* 0x000fe40007810000 */
[----:B------:R-:W-:Y:S02]  /*9c00*/  FMNMX.FTZ R4, R219, R4, !PT ;  /* 0x00000004db047209 */ /* 0x000fe40007810000 */
[----:B------:R-:W-:Y:S02]  /*9c10*/  FMNMX.FTZ R6, R13, R6, !PT ;  /* 0x000000060d067209 */ /* 0x000fe40007810000 */
[----:B------:R-:W-:Y:S02]  /*9c20*/  FMNMX.FTZ R4, R223, R4, !PT ;  /* 0x00000004df047209 */ /* 0x000fe40007810000 */
[----:B------:R-:W-:Y:S02]  /*9c30*/  ISETP.GT.AND P2, PT, R2, 0x19, !P2 ;  /* 0x000000190200780c */ /* 0x000fe40005744270 */
[----:B------:R-:W-:Y:S02]  /*9c40*/  FMNMX.FTZ R4, R245, R4, !PT ;  /* 0x00000004f5047209 */ /* 0x000fe40007810000 */
[----:B------:R-:W-:Y:S02]  /*9c50*/  ISETP.LT.OR P2, PT, R3, 0x1a, P2 ;  /* 0x0000001a0300780c */ /* 0x000fe40001741670 */
[----:B------:R-:W-:Y:S02]  /*9c60*/  FMNMX.FTZ R4, R215, R4, !PT ;  /* 0x00000004d7047209 */ /* 0x000fe40007810000 */
[----:B-1----:R-:W-:Y:S02]  /*9c70*/  FMNMX.FTZ R136, R0, R136, !PT ;  /* 0x0000008800887209 */ /* 0x002fe40007810000 */
[----:B------:R-:W-:Y:S02]  /*9c80*/  FMNMX.FTZ R0, R12, R6, !PT ;  /* 0x000000060c007209 */ /* 0x000fe40007810000 */
[----:B------:R-:W-:Y:S01]  /*9c90*/  ISETP.GT.AND P1, PT, R2, 0x20, !P1 ;  /* 0x000000200200780c */ /* 0x000fe20004f24270 */
[----:B------:R-:W-:Y:S01]  /*9ca0*/  FMUL.FTZ R142, R136, c[0x0][0x2d0] ;  /* 0x0000b400888e7a20 */ /* 0x000fe20000410000 */
[----:B------:R-:W-:Y:S02]  /*9cb0*/  FMNMX.FTZ R0, R207, R0, !PT ;  /* 0x00000000cf007209 */ /* 0x000fe40007810000 */
[----:B--2---:R-:W-:Y:S02]  /*9cc0*/  FMNMX.FTZ R137, R137, R8, !PT ;  /* 0x0000000889897209 */ /* 0x004fe40007810000 */
[----:B------:R-:W1:Y:S01]  /*9cd0*/  SHFL.BFLY PT, R8, R4, 0x2, 0x1f ;  /* 0x0c401f0004087f89 */ /* 0x000e6200000e0000 */
[----:B------:R-:W-:Y:S02]  /*9ce0*/  FMNMX.FTZ R0, R208, R0, !PT ;  /* 0x00000000d0007209 */ /* 0x000fe40007810000 */
[----:B------:R-:W-:Y:S01]  /*9cf0*/  FSEL R206, R212, -INF , !P2 ;  /* 0xff800000d4ce7808 */ /* 0x000fe20005000000 */
[----:B------:R-:W-:Y:S01]  /*9d00*/  FMUL.FTZ R141, R137, c[0x0][0x2d0] ;  /* 0x0000b400898d7a20 */ /* 0x000fe20000410000 */
[----:B------:R-:W-:Y:S02]  /*9d10*/  ISETP.GT.AND P6, PT, R2, 0x21, !P6 ;  /* 0x000000210200780c */ /* 0x000fe400077c4270 */
[----:B------:R-:W-:Y:S02]  /*9d20*/  FMNMX.FTZ R0, R211, R0, !PT ;  /* 0x00000000d3007209 */ /* 0x000fe40007810000 */
[C---:B------:R-:W-:Y:S02]  /*9d30*/  ISETP.LT.OR P1, PT, R3.reuse, 0x21, P1 ;  /* 0x000000210300780c */ /* 0x040fe40000f21670 */
[----:B------:R-:W-:Y:S02]  /*9d40*/  ISETP.LT.OR P6, PT, R3, 0x22, P6 ;  /* 0x000000220300780c */ /* 0x000fe400037c1670 */
[----:B------:R-:W-:Y:S02]  /*9d50*/  FSEL R214, R42, -INF , !P1 ;  /* 0xff8000002ad67808 */ /* 0x000fe40004800000 */
[----:B------:R-:W-:Y:S02]  /*9d60*/  FMNMX.FTZ R0, R206, R0, !PT ;  /* 0x00000000ce007209 */ /* 0x000fe40007810000 */
[----:B------:R-:W-:Y:S02]  /*9d70*/  ISETP.GT.AND P5, PT, R2, 0x28, !P5 ;  /* 0x000000280200780c */ /* 0x000fe40006fa4270 */
[----:B------:R-:W-:Y:S02]  /*9d80*/  FSEL R212, R43, -INF , !P6 ;  /* 0xff8000002bd47808 */ /* 0x000fe40007000000 */
[----:B------:R-:W-:Y:S02]  /*9d90*/  FMNMX.FTZ R0, R214, R0, !PT ;  /* 0x00000000d6007209 */ /* 0x000fe40007810000 */
[C---:B------:R-:W-:Y:S02]  /*9da0*/  ISETP.LT.OR P5, PT, R3.reuse, 0x29, P5 ;  /* 0x000000290300780c */ /* 0x040fe40002fa1670 */
[----:B------:R-:W-:Y:S02]  /*9db0*/  ISETP.GT.AND P0, PT, R2, 0x29, !P0 ;  /* 0x000000290200780c */ /* 0x000fe40004704270 */
[----:B------:R-:W-:Y:S02]  /*9dc0*/  FMNMX.FTZ R0, R212, R0, !PT ;  /* 0x00000000d4007209 */ /* 0x000fe40007810000 */
[----:B-1----:R-:W-:Y:S02]  /*9dd0*/  FMNMX.FTZ R4, R4, R8, !PT ;  /* 0x0000000804047209 */ /* 0x002fe40007810000 */
[----:B------:R-:W-:Y:S02]  /*9de0*/  FSETP.NEU.FTZ.AND P1, PT, R136, -INF , PT ;  /* 0xff8000008800780b */ /* 0x000fe40003f3d000 */
[----:B------:R-:W-:Y:S01]  /*9df0*/  FSEL R213, R46, -INF , !P5 ;  /* 0xff8000002ed57808 */ /* 0x000fe20006800000 */
[----:B------:R-:W1:Y:S01]  /*9e00*/  SHFL.BFLY PT, R135, R4, 0x1, 0x1f ;  /* 0x0c201f0004877f89 */ /* 0x000e6200000e0000 */
[----:B------:R-:W-:Y:S02]  /*9e10*/  ISETP.LT.OR P0, PT, R3, 0x2a, P0 ;  /* 0x0000002a0300780c */ /* 0x000fe40000701670 */
[----:B------:R-:W-:Y:S02]  /*9e20*/  FSEL R142, R142, RZ, P1 ;  /* 0x000000ff8e8e7208 */ /* 0x000fe40000800000 */
[----:B------:R-:W-:Y:S02]  /*9e30*/  FSEL R140, R47, -INF , !P0 ;  /* 0xff8000002f8c7808 */ /* 0x000fe40004000000 */
[----:B------:R-:W-:Y:S01]  /*9e40*/  FMNMX.FTZ R0, R213, R0, !PT ;  /* 0x00000000d5007209 */ /* 0x000fe20007810000 */
[--C-:B------:R-:W-:Y:S01]  /*9e50*/  FFMA.FTZ R3, R27, c[0x0][0x2d0], -R142.reuse ;  /* 0x0000b4001b037a23 */ /* 0x100fe2000001088e */
[----:B------:R-:W-:Y:S01]  /*9e60*/  FSETP.NEU.FTZ.AND P2, PT, R137, -INF , PT ;  /* 0xff8000008900780b */ /* 0x000fe20003f5d000 */
[--C-:B------:R-:W-:Y:S01]  /*9e70*/  FFMA.FTZ R22, R22, c[0x0][0x2d0], -R142.reuse ;  /* 0x0000b40016167a23 */ /* 0x100fe2000001088e */
[----:B------:R-:W-:Y:S01]  /*9e80*/  FMNMX.FTZ R0, R140, R0, !PT ;  /* 0x000000008c007209 */ /* 0x000fe20007810000 */
[----:B------:R2:W-:Y:S01]  /*9e90*/  MUFU.EX2 R49, R3 ;  /* 0x0000000300317308 */ /* 0x0005e20000000800 */
[----:B------:R-:W-:Y:S01]  /*9ea0*/  FSEL R141, R141, RZ, P2 ;  /* 0x000000ff8d8d7208 */ /* 0x000fe20001000000 */
[--C-:B------:R-:W-:Y:S02]  /*9eb0*/  FFMA.FTZ R17, R17, c[0x0][0x2d0], -R142.reuse ;  /* 0x0000b40011117a23 */ /* 0x100fe4000001088e */
[----:B------:R-:W2:Y:S01]  /*9ec0*/  SHFL.BFLY PT, R2, R0, 0x2, 0x1f ;  /* 0x0c401f0000027f89 */ /* 0x000ea200000e0000 */
[----:B------:R-:W-:Y:S02]  /*9ed0*/  FFMA.FTZ R21, R21, c[0x0][0x2d0], -R142 ;  /* 0x0000b40015157a23 */ /* 0x000fe4000001088e */
[--C-:B------:R-:W-:Y:S02]  /*9ee0*/  FFMA.FTZ R18, R18, c[0x0][0x2d0], -R141.reuse ;  /* 0x0000b40012127a23 */ /* 0x100fe4000001088d */
[--C-:B------:R-:W-:Y:S01]  /*9ef0*/  FFMA.FTZ R24, R24, c[0x0][0x2d0], -R141.reuse ;  /* 0x0000b40018187a23 */ /* 0x100fe2000001088d */
[----:B------:R-:W3:Y:S01]  /*9f00*/  MUFU.EX2 R29, R22 ;  /* 0x00000016001d7308 */ /* 0x000ee20000000800 */
[--C-:B------:R-:W-:Y:S01]  /*9f10*/  FFMA.FTZ R25, R25, c[0x0][0x2d0], -R141.reuse ;  /* 0x0000b40019197a23 */ /* 0x100fe2000001088d */
[----:B-1----:R-:W-:Y:S01]  /*9f20*/  FMNMX.FTZ R135, R4, R135, !PT ;  /* 0x0000008704877209 */ /* 0x002fe20007810000 */
[----:B------:R-:W-:Y:S03]  /*9f30*/  FFMA.FTZ R23, R23, c[0x0][0x2d0], -R141 ;  /* 0x0000b40017177a23 */ /* 0x000fe6000001088d */
[C---:B------:R-:W-:Y:S01]  /*9f40*/  FSETP.NEU.FTZ.AND P0, PT, R135.reuse, -INF , PT ;  /* 0xff8000008700780b */ /* 0x040fe20003f1d000 */
[----:B------:R-:W-:Y:S03]  /*9f50*/  FMUL.FTZ R143, R135, c[0x0][0x2d0] ;  /* 0x0000b400878f7a20 */ /* 0x000fe60000410000 */
[----:B------:R-:W-:Y:S02]  /*9f60*/  MUFU.EX2 R33, R18 ;  /* 0x0000001200217308 */ /* 0x000fe40000000800 */
[----:B------:R-:W-:Y:S05]  /*9f70*/  FSEL R143, R143, RZ, P0 ;  /* 0x000000ff8f8f7208 */ /* 0x000fea0000000000 */
[--C-:B------:R-:W-:Y:S01]  /*9f80*/  FFMA.FTZ R19, R19, c[0x0][0x2d0], -R143.reuse ;  /* 0x0000b40013137a23 */ /* 0x100fe2000001088f */
[----:B--2---:R-:W-:Y:S01]  /*9f90*/  FMNMX.FTZ R3, R0, R2, !PT ;  /* 0x0000000200037209 */ /* 0x004fe20007810000 */
[--C-:B------:R-:W-:Y:S01]  /*9fa0*/  FFMA.FTZ R2, R26, c[0x0][0x2d0], -R143.reuse ;  /* 0x0000b4001a027a23 */ /* 0x100fe2000001088f */
[----:B------:R-:W-:Y:S01]  /*9fb0*/  FSEL R0, R137, RZ, P2 ;  /* 0x000000ff89007208 */ /* 0x000fe20001000000 */
[----:B------:R-:W-:Y:S01]  /*9fc0*/  MUFU.EX2 R28, R19 ;  /* 0x00000013001c7308 */ /* 0x000fe20000000800 */
[--C-:B------:R-:W-:Y:S01]  /*9fd0*/  FFMA.FTZ R20, R20, c[0x0][0x2d0], -R143.reuse ;  /* 0x0000b40014147a23 */ /* 0x100fe2000001088f */
[----:B------:R-:W1:Y:S01]  /*9fe0*/  SHFL.BFLY PT, R4, R3, 0x1, 0x1f ;  /* 0x0c201f0003047f89 */ /* 0x000e6200000e0000 */
[----:B---3--:R-:W-:Y:S01]  /*9ff0*/  F2FP.BF16.PACK_AB R195, R49, R29 ;  /* 0x0000001d31c3723e */ /* 0x008fe200000010ff */
[----:B------:R-:W-:Y:S02]  /*a000*/  FADD.FTZ R0, -R0, R132 ;  /* 0x0000008400007221 */ /* 0x000fe40000010100 */
[----:B------:R-:W-:Y:S02]  /*a010*/  FFMA.FTZ R16, R16, c[0x0][0x2d0], -R143 ;  /* 0x0000b40010107a23 */ /* 0x000fe4000001088f */
[----:B------:R-:W-:Y:S02]  /*a020*/  FMUL.FTZ R0, R0, c[0x0][0x2d0] ;  /* 0x0000b40000007a20 */ /* 0x000fe40000410000 */
[----:B------:R2:W-:Y:S10]  /*a030*/  MUFU.EX2 R40, R2 ;  /* 0x0000000200287308 */ /* 0x0005f40000000800 */
[----:B------:R3:W4:Y:S01]  /*a040*/  MUFU.EX2 R133, R0 ;  /* 0x0000000000857308 */ /* 0x0007220000000800 */
[----:B-1----:R-:W-:Y:S09]  /*a050*/  FMNMX.FTZ R3, R3, R4, !PT ;  /* 0x0000000403037209 */ /* 0x002ff20007810000 */
[----:B------:R-:W-:Y:S01]  /*a060*/  MUFU.EX2 R36, R24 ;  /* 0x0000001800247308 */ /* 0x000fe20000000800 */
[----:B--2---:R-:W-:Y:S05]  /*a070*/  FSEL R2, R136, RZ, P1 ;  /* 0x000000ff88027208 */ /* 0x004fea0000800000 */
[----:B------:R-:W-:Y:S04]  /*a080*/  FADD.FTZ R2, -R2, R134 ;  /* 0x0000008602027221 */ /* 0x000fe80000010100 */
[----:B------:R-:W-:Y:S01]  /*a090*/  MUFU.EX2 R30, R25 ;  /* 0x00000019001e7308 */ /* 0x000fe20000000800 */
[----:B------:R-:W-:Y:S02]  /*a0a0*/  FMUL.FTZ R134, R3, c[0x0][0x2d0] ;  /* 0x0000b40003867a20 */ /* 0x000fe40000410000 */
[----:B------:R-:W-:Y:S01]  /*a0b0*/  FMUL.FTZ R2, R2, c[0x0][0x2d0] ;  /* 0x0000b40002027a20 */ /* 0x000fe20000410000 */
[----:B---3--:R-:W-:Y:S01]  /*a0c0*/  FSEL R0, R135, RZ, P0 ;  /* 0x000000ff87007208 */ /* 0x008fe20000000000 */
[----:B----4-:R-:W-:Y:S01]  /*a0d0*/  FMUL.FTZ R52, R133, R52 ;  /* 0x0000003485347220 */ /* 0x010fe20000410000 */
[----:B------:R-:W-:Y:S01]  /*a0e0*/  FSETP.NEU.FTZ.AND P0, PT, R3, -INF , PT ;  /* 0xff8000000300780b */ /* 0x000fe20003f1d000 */
[----:B------:R-:W-:Y:S02]  /*a0f0*/  FMUL.FTZ R53, R133, R53 ;  /* 0x0000003585357220 */ /* 0x000fe40000410000 */
[----:B------:R-:W-:Y:S01]  /*a100*/  FADD.FTZ R0, -R0, R138 ;  /* 0x0000008a00007221 */ /* 0x000fe20000010100 */
[----:B------:R-:W1:Y:S01]  /*a110*/  MUFU.EX2 R132, R2 ;  /* 0x0000000200847308 */ /* 0x000e620000000800 */
[----:B------:R-:W-:Y:S01]  /*a120*/  FSEL R134, R134, RZ, P0 ;  /* 0x000000ff86867208 */ /* 0x000fe20000000000 */
[----:B------:R-:W-:Y:S02]  /*a130*/  FFMA.FTZ R138, R196, c[0x0][0x2d0], -R141 ;  /* 0x0000b400c48a7a23 */ /* 0x000fe4000001088d */
[----:B------:R-:W-:Y:S02]  /*a140*/  FMUL.FTZ R0, R0, c[0x0][0x2d0] ;  /* 0x0000b40000007a20 */ /* 0x000fe40000410000 */
[--C-:B------:R-:W-:Y:S02]  /*a150*/  FFMA.FTZ R4, R12, c[0x0][0x2d0], -R134.reuse ;  /* 0x0000b4000c047a23 */ /* 0x100fe40000010886 */
[--C-:B------:R-:W-:Y:S02]  /*a160*/  FFMA.FTZ R5, R5, c[0x0][0x2d0], -R134.reuse ;  /* 0x0000b40005057a23 */ /* 0x100fe40000010886 */
[----:B------:R2:W3:Y:S01]  /*a170*/  MUFU.EX2 R2, R0 ;  /* 0x0000000000027308 */ /* 0x0004e20000000800 */
[C---:B------:R-:W-:Y:S02]  /*a180*/  FMUL.FTZ R64, R133.reuse, R64 ;  /* 0x0000004085407220 */ /* 0x040fe40000410000 */
[C---:B------:R-:W-:Y:S02]  /*a190*/  FMUL.FTZ R65, R133.reuse, R65 ;  /* 0x0000004185417220 */ /* 0x040fe40000410000 */
[C---:B------:R-:W-:Y:S02]  /*a1a0*/  FMUL.FTZ R68, R133.reuse, R68 ;  /* 0x0000004485447220 */ /* 0x040fe40000410000 */
[C---:B------:R-:W-:Y:S02]  /*a1b0*/  FMUL.FTZ R69, R133.reuse, R69 ;  /* 0x0000004585457220 */ /* 0x040fe40000410000 */
[C---:B------:R-:W-:Y:S01]  /*a1c0*/  FMUL.FTZ R80, R133.reuse, R80 ;  /* 0x0000005085507220 */ /* 0x040fe20000410000 */
[----:B------:R-:W4:Y:S01]  /*a1d0*/  MUFU.EX2 R45, R4 ;  /* 0x00000004002d7308 */ /* 0x000f220000000800 */
[C---:B------:R-:W-:Y:S02]  /*a1e0*/  FMUL.FTZ R81, R133.reuse, R81 ;  /* 0x0000005185517220 */ /* 0x040fe40000410000 */
[----:B------:R-:W-:Y:S02]  /*a1f0*/  FMUL.FTZ R84, R133, R84 ;  /* 0x0000005485547220 */ /* 0x000fe40000410000 */
[C---:B-1----:R-:W-:Y:S02]  /*a200*/  FMUL.FTZ R19, R132.reuse, R159 ;  /* 0x0000009f84137220 */ /* 0x042fe40000410000 */
[C---:B------:R-:W-:Y:S02]  /*a210*/  FMUL.FTZ R18, R132.reuse, R158 ;  /* 0x0000009e84127220 */ /* 0x040fe40000410000 */
[----:B------:R-:W-:Y:S01]  /*a220*/  FMUL.FTZ R6, R132, R146 ;  /* 0x0000009284067220 */ /* 0x000fe20000410000 */
[----:B------:R-:W-:Y:S01]  /*a230*/  F2FP.BF16.PACK_AB R146, R40, R28 ;  /* 0x0000001c2892723e */ /* 0x000fe200000010ff */
[----:B------:R-:W1:Y:S01]  /*a240*/  MUFU.EX2 R34, R17 ;  /* 0x0000001100227308 */ /* 0x000e620000000800 */
[C---:B------:R-:W-:Y:S02]  /*a250*/  FMUL.FTZ R51, R132.reuse, R191 ;  /* 0x000000bf84337220 */ /* 0x040fe40000410000 */
[--C-:B--2---:R-:W-:Y:S02]  /*a260*/  FFMA.FTZ R0, R7, c[0x0][0x2d0], -R134.reuse ;  /* 0x0000b40007007a23 */ /* 0x104fe40000010886 */
[----:B------:R-:W-:Y:S02]  /*a270*/  FMUL.FTZ R7, R132, R147 ;  /* 0x0000009384077220 */ /* 0x000fe40000410000 */
[C---:B---3--:R-:W-:Y:S02]  /*a280*/  FMUL.FTZ R8, R2.reuse, R148 ;  /* 0x0000009402087220 */ /* 0x048fe40000410000 */
[C---:B------:R-:W-:Y:S01]  /*a290*/  FMUL.FTZ R9, R2.reuse, R149 ;  /* 0x0000009502097220 */ /* 0x040fe20000410000 */
[----:B------:R2:W-:Y:S01]  /*a2a0*/  MUFU.EX2 R50, R0 ;  /* 0x0000000000327308 */ /* 0x0005e20000000800 */
[C---:B------:R-:W-:Y:S01]  /*a2b0*/  FMUL.FTZ R12, R2.reuse, R152 ;  /* 0x00000098020c7220 */ /* 0x040fe20000410000 */
[----:B----4-:R-:W-:Y:S01]  /*a2c0*/  MOV R159, R45 ;  /* 0x0000002d009f7202 */ /* 0x010fe20000000f00 */
[C---:B------:R-:W-:Y:S02]  /*a2d0*/  FMUL.FTZ R4, R133.reuse, R144 ;  /* 0x0000009085047220 */ /* 0x040fe40000410000 */
[C---:B------:R-:W-:Y:S02]  /*a2e0*/  FMUL.FTZ R24, R2.reuse, R164 ;  /* 0x000000a402187220 */ /* 0x040fe40000410000 */
[----:B------:R-:W-:Y:S01]  /*a2f0*/  FMUL.FTZ R25, R2, R165 ;  /* 0x000000a502197220 */ /* 0x000fe20000410000 */
[----:B------:R-:W-:Y:S02]  /*a300*/  MOV R165, R33 ;  /* 0x0000002100a57202 */ /* 0x000fe40000000f00 */
[----:B------:R-:W3:Y:S01]  /*a310*/  MUFU.EX2 R31, R21 ;  /* 0x00000015001f7308 */ /* 0x000ee20000000800 */
[C---:B------:R-:W-:Y:S02]  /*a320*/  FMUL.FTZ R54, R132.reuse, R54 ;  /* 0x0000003684367220 */ /* 0x040fe40000410000 */
[----:B------:R-:W-:Y:S01]  /*a330*/  FMUL.FTZ R55, R132, R55 ;  /* 0x0000003784377220 */ /* 0x000fe20000410000 */
[----:B-1----:R-:W-:Y:S01]  /*a340*/  MOV R164, R34 ;  /* 0x0000002200a47202 */ /* 0x002fe20000000f00 */
[C---:B------:R-:W-:Y:S01]  /*a350*/  FMUL.FTZ R17, R133.reuse, R157 ;  /* 0x0000009d85117220 */ /* 0x040fe20000410000 */
[----:B------:R-:W-:Y:S01]  /*a360*/  MOV R157, R49 ;  /* 0x00000031009d7202 */ /* 0x000fe20000000f00 */
[----:B------:R-:W-:Y:S02]  /*a370*/  FMUL.FTZ R49, R133, R189 ;  /* 0x000000bd85317220 */ /* 0x000fe40000410000 */
[C---:B------:R-:W-:Y:S01]  /*a380*/  FMUL.FTZ R56, R2.reuse, R56 ;  /* 0x0000003802387220 */ /* 0x040fe20000410000 */
[----:B------:R-:W-:Y:S01]  /*a390*/  MUFU.EX2 R32, R20 ;  /* 0x0000001400207308 */ /* 0x000fe20000000800 */
[C---:B------:R-:W-:Y:S02]  /*a3a0*/  FMUL.FTZ R57, R2.reuse, R57 ;  /* 0x0000003902397220 */ /* 0x040fe40000410000 */
[C---:B------:R-:W-:Y:S02]  /*a3b0*/  FMUL.FTZ R60, R2.reuse, R60 ;  /* 0x0000003c023c7220 */ /* 0x040fe40000410000 */
[----:B--2---:R-:W-:Y:S02]  /*a3c0*/  FFMA.FTZ R0, R13, c[0x0][0x2d0], -R134 ;  /* 0x0000b4000d007a23 */ /* 0x004fe40000010886 */
[C---:B------:R-:W-:Y:S02]  /*a3d0*/  FMUL.FTZ R13, R2.reuse, R153 ;  /* 0x00000099020d7220 */ /* 0x040fe40000410000 */
[----:B------:R-:W-:Y:S01]  /*a3e0*/  FMUL.FTZ R61, R2, R61 ;  /* 0x0000003d023d7220 */ /* 0x000fe20000410000 */
[----:B------:R1:W2:Y:S01]  /*a3f0*/  MUFU.EX2 R48, R0 ;  /* 0x0000000000307308 */ /* 0x0002a20000000800 */
[C---:B------:R-:W-:Y:S02]  /*a400*/  FMUL.FTZ R66, R132.reuse, R66 ;  /* 0x0000004284427220 */ /* 0x040fe40000410000 */
[C---:B------:R-:W-:Y:S01]  /*a410*/  FMUL.FTZ R67, R132.reuse, R67 ;  /* 0x0000004384437220 */ /* 0x040fe20000410000 */
[----:B---3--:R-:W-:Y:S01]  /*a420*/  F2FP.BF16.PACK_AB R193, R31, R34 ;  /* 0x000000221fc1723e */ /* 0x008fe200000010ff */
[C---:B------:R-:W-:Y:S02]  /*a430*/  FMUL.FTZ R34, R132.reuse, R174 ;  /* 0x000000ae84227220 */ /* 0x040fe40000410000 */
[C---:B------:R-:W-:Y:S02]  /*a440*/  FMUL.FTZ R70, R132.reuse, R70 ;  /* 0x0000004684467220 */ /* 0x040fe40000410000 */
[----:B------:R-:W-:Y:S01]  /*a450*/  FMUL.FTZ R71, R132, R71 ;  /* 0x0000004784477220 */ /* 0x000fe20000410000 */
[----:B------:R-:W3:Y:S01]  /*a460*/  MUFU.EX2 R44, R16 ;  /* 0x00000010002c7308 */ /* 0x000ee20000000800 */
[C---:B------:R-:W-:Y:S02]  /*a470*/  FMUL.FTZ R72, R2.reuse, R72 ;  /* 0x0000004802487220 */ /* 0x040fe40000410000 */
[C---:B------:R-:W-:Y:S02]  /*a480*/  FMUL.FTZ R73, R2.reuse, R73 ;  /* 0x0000004902497220 */ /* 0x040fe40000410000 */
[C---:B------:R-:W-:Y:S02]  /*a490*/  FMUL.FTZ R76, R2.reuse, R76 ;  /* 0x0000004c024c7220 */ /* 0x040fe40000410000 */
[----:B------:R-:W-:Y:S02]  /*a4a0*/  FMUL.FTZ R77, R2, R77 ;  /* 0x0000004d024d7220 */ /* 0x000fe40000410000 */
[C---:B------:R-:W-:Y:S01]  /*a4b0*/  FMUL.FTZ R82, R132.reuse, R82 ;  /* 0x0000005284527220 */ /* 0x040fe20000410000 */
[----:B------:R4:W5:Y:S01]  /*a4c0*/  MUFU.EX2 R41, R23 ;  /* 0x0000001700297308 */ /* 0x0009620000000800 */
[C---:B------:R-:W-:Y:S02]  /*a4d0*/  FMUL.FTZ R83, R132.reuse, R83 ;  /* 0x0000005384537220 */ /* 0x040fe40000410000 */
[----:B------:R-:W-:Y:S01]  /*a4e0*/  FMUL.FTZ R85, R133, R85 ;  /* 0x0000005585557220 */ /* 0x000fe20000410000 */
[----:B-1----:R-:W-:Y:S01]  /*a4f0*/  FSEL R0, R3, RZ, P0 ;  /* 0x000000ff03007208 */ /* 0x002fe20000000000 */
[----:B------:R-:W-:Y:S01]  /*a500*/  FMUL.FTZ R86, R132, R86 ;  /* 0x0000005684567220 */ /* 0x000fe20000410000 */
[-C--:B--2---:R-:W-:Y:S01]  /*a510*/  F2FP.BF16.PACK_AB R147, R45, R48.reuse ;  /* 0x000000302d93723e */ /* 0x084fe200000010ff */
[----:B------:R-:W-:Y:S01]  /*a520*/  FMUL.FTZ R45, R2, R185 ;  /* 0x000000b9022d7220 */ /* 0x000fe20000410000 */
[----:B------:R-:W-:Y:S01]  /*a530*/  MOV R158, R48 ;  /* 0x00000030009e7202 */ /* 0x000fe20000000f00 */
[----:B------:R-:W-:Y:S01]  /*a540*/  FADD.FTZ R0, -R0, R139 ;  /* 0x0000008b00007221 */ /* 0x000fe20000010100 */
[----:B------:R-:W-:Y:S01]  /*a550*/  MOV R139, R36 ;  /* 0x00000024008b7202 */ /* 0x000fe20000000f00 */
[----:B------:R-:W-:Y:S01]  /*a560*/  FMUL.FTZ R48, R133, R188 ;  /* 0x000000bc85307220 */ /* 0x000fe20000410000 */
[----:B------:R1:W2:Y:S01]  /*a570*/  MUFU.EX2 R35, R5 ;  /* 0x0000000500237308 */ /* 0x0002a20000000800 */
[----:B------:R-:W-:Y:S01]  /*a580*/  FMUL.FTZ R0, R0, c[0x0][0x2d0] ;  /* 0x0000b40000007a20 */ /* 0x000fe20000410000 */
[----:B------:R-:W-:Y:S01]  /*a590*/  F2FP.BF16.PACK_AB R194, R139, R30 ;  /* 0x0000001e8bc2723e */ /* 0x000fe200000010ff */
[----:B------:R-:W-:Y:S01]  /*a5a0*/  LDSM.16.MT88.4 R36, [R226+0x100] ;  /* 0x00010000e224783b */ /* 0x000fe20000004200 */
[----:B---3--:R-:W-:Y:S01]  /*a5b0*/  F2FP.BF16.PACK_AB R144, R32, R44 ;  /* 0x0000002c2090723e */ /* 0x008fe200000010ff */
[----:B------:R-:W-:Y:S01]  /*a5c0*/  FMUL.FTZ R16, R133, R156 ;  /* 0x0000009c85107220 */ /* 0x000fe20000410000 */
[----:B------:R-:W-:Y:S01]  /*a5d0*/  MOV R156, R50 ;  /* 0x00000032009c7202 */ /* 0x000fe20000000f00 */
[----:B------:R-:W-:Y:S01]  /*a5e0*/  FMUL.FTZ R87, R132, R87 ;  /* 0x0000005784577220 */ /* 0x000fe20000410000 */
[----:B------:R-:W-:Y:S01]  /*a5f0*/  ISETP.GT.AND P0, PT, R242, UR4, PT ;  /* 0x00000004f2007c0c */ /* 0x000fe2000bf04270 */
[C---:B------:R-:W-:Y:S01]  /*a600*/  FMUL.FTZ R88, R2.reuse, R88 ;  /* 0x0000005802587220 */ /* 0x040fe20000410000 */
[----:B------:R-:W3:Y:S01]  /*a610*/  MUFU.EX2 R0, R0 ;  /* 0x0000000000007308 */ /* 0x000ee20000000800 */
[----:B------:R-:W-:Y:S01]  /*a620*/  FMUL.FTZ R89, R2, R89 ;  /* 0x0000005902597220 */ /* 0x000fe20000410000 */
[----:B----4-:R-:W4:Y:S01]  /*a630*/  LDSM.16.MT88.4 R20, [R225+0x100] ;  /* 0x00010000e114783b */ /* 0x010f220000004200 */
[----:B-----5:R-:W-:Y:S01]  /*a640*/  F2FP.BF16.PACK_AB R192, R41, R33 ;  /* 0x0000002129c0723e */ /* 0x020fe200000010ff */
[C---:B------:R-:W-:Y:S01]  /*a650*/  FMUL.FTZ R33, R133.reuse, R173 ;  /* 0x000000ad85217220 */ /* 0x040fe20000410000 */
[----:B------:R-:W-:Y:S01]  /*a660*/  IADD3 R242, R242, -0x1, RZ ;  /* 0xfffffffff2f27810 */ /* 0x000fe20007ffe0ff */
[C---:B------:R-:W-:Y:S02]  /*a670*/  FMUL.FTZ R92, R2.reuse, R92 ;  /* 0x0000005c025c7220 */ /* 0x040fe40000410000 */
[----:B------:R-:W-:Y:S02]  /*a680*/  FMUL.FTZ R93, R2, R93 ;  /* 0x0000005d025d7220 */ /* 0x000fe40000410000 */
[C---:B------:R-:W-:Y:S02]  /*a690*/  FMUL.FTZ R96, R133.reuse, R96 ;  /* 0x0000006085607220 */ /* 0x040fe40000410000 */
[C---:B------:R-:W-:Y:S02]  /*a6a0*/  FMUL.FTZ R97, R133.reuse, R97 ;  /* 0x0000006185617220 */ /* 0x040fe40000410000 */
[C---:B-1----:R-:W-:Y:S01]  /*a6b0*/  FMUL.FTZ R5, R133.reuse, R145 ;  /* 0x0000009185057220 */ /* 0x042fe20000410000 */
[----:B--2---:R-:W-:Y:S01]  /*a6c0*/  F2FP.BF16.PACK_AB R145, R50, R35 ;  /* 0x000000233291723e */ /* 0x004fe200000010ff */
[C---:B------:R-:W-:Y:S02]  /*a6d0*/  FMUL.FTZ R50, R132.reuse, R190 ;  /* 0x000000be84327220 */ /* 0x040fe40000410000 */
[C---:B------:R-:W-:Y:S02]  /*a6e0*/  FMUL.FTZ R98, R132.reuse, R98 ;  /* 0x0000006284627220 */ /* 0x040fe40000410000 */
[----:B------:R-:W-:Y:S02]  /*a6f0*/  FMUL.FTZ R99, R132, R99 ;  /* 0x0000006384637220 */ /* 0x000fe40000410000 */
[C---:B------:R-:W-:Y:S02]  /*a700*/  FMUL.FTZ R100, R133.reuse, R100 ;  /* 0x0000006485647220 */ /* 0x040fe40000410000 */
[C---:B---3--:R-:W-:Y:S02]  /*a710*/  FMUL.FTZ R42, R0.reuse, R182 ;  /* 0x000000b6002a7220 */ /* 0x048fe40000410000 */
[----:B------:R1:W-:Y:S01]  /*a720*/  MUFU.EX2 R182, R138 ;  /* 0x0000008a00b67308 */ /* 0x0003e20000000800 */
[C---:B------:R-:W-:Y:S02]  /*a730*/  FMUL.FTZ R43, R0.reuse, R183 ;  /* 0x000000b7002b7220 */ /* 0x040fe40000410000 */
[C---:B------:R-:W-:Y:S02]  /*a740*/  FMUL.FTZ R47, R0.reuse, R187 ;  /* 0x000000bb002f7220 */ /* 0x040fe40000410000 */
[----:B------:R-:W-:Y:S01]  /*a750*/  FMUL.FTZ R27, R0, R167 ;  /* 0x000000a7001b7220 */ /* 0x000fe20000410000 */
[----:B------:R-:W-:Y:S01]  /*a760*/  MOV R167, R28 ;  /* 0x0000001c00a77202 */ /* 0x000fe20000000f00 */
[C---:B------:R-:W-:Y:S01]  /*a770*/  FMUL.FTZ R28, R2.reuse, R168 ;  /* 0x000000a8021c7220 */ /* 0x040fe20000410000 */
[----:B------:R-:W-:Y:S01]  /*a780*/  MOV R168, R29 ;  /* 0x0000001d00a87202 */ /* 0x000fe20000000f00 */
[----:B------:R-:W-:Y:S01]  /*a790*/  FMUL.FTZ R29, R2, R169 ;  /* 0x000000a9021d7220 */ /* 0x000fe20000410000 */
[----:B------:R-:W-:Y:S01]  /*a7a0*/  MOV R169, R30 ;  /* 0x0000001e00a97202 */ /* 0x000fe20000000f00 */
[C---:B------:R-:W-:Y:S01]  /*a7b0*/  FMUL.FTZ R30, R0.reuse, R170 ;  /* 0x000000aa001e7220 */ /* 0x040fe20000410000 */
[----:B------:R-:W-:Y:S01]  /*a7c0*/  MOV R174, R168 ;  /* 0x000000a800ae7202 */ /* 0x000fe20000000f00 */
[C---:B------:R-:W-:Y:S01]  /*a7d0*/  FMUL.FTZ R26, R0.reuse, R166 ;  /* 0x000000a6001a7220 */ /* 0x040fe20000410000 */
[----:B------:R-:W-:Y:S01]  /*a7e0*/  MOV R166, R31 ;  /* 0x0000001f00a67202 */ /* 0x000fe20000000f00 */
[----:B------:R-:W-:Y:S01]  /*a7f0*/  FMUL.FTZ R31, R0, R171 ;  /* 0x000000ab001f7220 */ /* 0x000fe20000410000 */
[-C--:B----4-:R-:W-:Y:S05]  /*a800*/  HMMA.16816.F32.BF16 R4, R192, R20.reuse, R4 ;  /* 0x00000014c004723c */ /* 0x090fea0000041804 */
[----:B------:R-:W-:Y:S01]  /*a810*/  MOV R171, R32 ;  /* 0x0000002000ab7202 */ /* 0x000fe20000000f00 */
[C---:B------:R-:W-:Y:S01]  /*a820*/  FMUL.FTZ R32, R133.reuse, R172 ;  /* 0x000000ac85207220 */ /* 0x040fe20000410000 */
[----:B------:R-:W-:Y:S01]  /*a830*/  MOV R173, R169 ;  /* 0x000000a900ad7202 */ /* 0x000fe20000000f00 */
[--C-:B-1----:R-:W-:Y:S01]  /*a840*/  FFMA.FTZ R138, R198, c[0x0][0x2d0], -R141.reuse ;  /* 0x0000b400c68a7a23 */ /* 0x102fe2000001088d */
[----:B------:R-:W-:Y:S03]  /*a850*/  MOV R168, R166 ;  /* 0x000000a600a87202 */ /* 0x000fe60000000f00 */
[----:B------:R1:W-:Y:S01]  /*a860*/  MUFU.EX2 R185, R138 ;  /* 0x0000008a00b97308 */ /* 0x0003e20000000800 */
[C---:B------:R-:W-:Y:S02]  /*a870*/  FMUL.FTZ R10, R0.reuse, R150 ;  /* 0x00000096000a7220 */ /* 0x040fe40000410000 */
[C---:B------:R-:W-:Y:S02]  /*a880*/  FMUL.FTZ R11, R0.reuse, R151 ;  /* 0x00000097000b7220 */ /* 0x040fe40000410000 */
[----:B------:R-:W2:Y:S01]  /*a890*/  LDSM.16.MT88.4 R148, [R228+0x100] ;  /* 0x00010000e494783b */ /* 0x000ea20000004200 */
[C---:B------:R-:W-:Y:S02]  /*a8a0*/  FMUL.FTZ R14, R0.reuse, R154 ;  /* 0x0000009a000e7220 */ /* 0x040fe40000410000 */
[C---:B------:R-:W-:Y:S02]  /*a8b0*/  FMUL.FTZ R15, R0.reuse, R155 ;  /* 0x0000009b000f7220 */ /* 0x040fe40000410000 */
[C---:B------:R-:W-:Y:S03]  /*a8c0*/  HMMA.16816.F32.BF16 R8, R144.reuse, R20, R8 ;  /* 0x000000149008723c */ /* 0x040fe60000041808 */
[----:B------:R-:W3:Y:S01]  /*a8d0*/  LDSM.16.MT88.4 R152, [R227+0x100] ;  /* 0x00010000e398783b */ /* 0x000ee20000004200 */
[C---:B------:R-:W-:Y:S01]  /*a8e0*/  FMUL.FTZ R46, R0.reuse, R186 ;  /* 0x000000ba002e7220 */ /* 0x040fe20000410000 */
[----:B------:R-:W-:Y:S01]  /*a8f0*/  MOV R186, R159 ;  /* 0x0000009f00ba7202 */ /* 0x000fe20000000f00 */
[----:B------:R-:W-:Y:S02]  /*a900*/  FMUL.FTZ R58, R0, R58 ;  /* 0x0000003a003a7220 */ /* 0x000fe40000410000 */
[-C--:B------:R-:W-:Y:S04]  /*a910*/  HMMA.16816.F32.BF16 R12, R144, R22.reuse, R12 ;  /* 0x00000016900c723c */ /* 0x080fe8000004180c */
[----:B------:R-:W-:Y:S01]  /*a920*/  FMUL.FTZ R20, R133, R160 ;  /* 0x000000a085147220 */ /* 0x000fe20000410000 */
[----:B------:R-:W-:Y:S01]  /*a930*/  MOV R160, R44 ;  /* 0x0000002c00a07202 */ /* 0x000fe20000000f00 */
[--C-:B-1----:R-:W-:Y:S02]  /*a940*/  FFMA.FTZ R138, R197, c[0x0][0x2d0], -R142.reuse ;  /* 0x0000b400c58a7a23 */ /* 0x102fe4000001088e */
[C---:B------:R-:W-:Y:S02]  /*a950*/  HMMA.16816.F32.BF16 R16, R192.reuse, R22, R16 ;  /* 0x00000016c010723c */ /* 0x040fe40000041810 */
[----:B------:R1:W-:Y:S02]  /*a960*/  MUFU.EX2 R183, R138 ;  /* 0x0000008a00b77308 */ /* 0x0003e40000000800 */
[----:B------:R-:W-:Y:S01]  /*a970*/  FMUL.FTZ R21, R133, R161 ;  /* 0x000000a185157220 */ /* 0x000fe20000410000 */
[----:B------:R-:W-:Y:S01]  /*a980*/  MOV R161, R41 ;  /* 0x0000002900a17202 */ /* 0x000fe20000000f00 */
[----:B------:R-:W-:Y:S02]  /*a990*/  FMUL.FTZ R41, R2, R181 ;  /* 0x000000b502297220 */ /* 0x000fe40000410000 */
[C---:B------:R-:W-:Y:S01]  /*a9a0*/  FMUL.FTZ R22, R132.reuse, R162 ;  /* 0x000000a284167220 */ /* 0x040fe20000410000 */
[----:B------:R-:W-:Y:S03]  /*a9b0*/  MOV R162, R40 ;  /* 0x0000002800a27202 */ /* 0x000fe60000000f00 */
[C---:B------:R-:W-:Y:S01]  /*a9c0*/  FMUL.FTZ R23, R132.reuse, R163 ;  /* 0x000000a384177220 */ /* 0x040fe20000410000 */
[----:B------:R-:W-:Y:S01]  /*a9d0*/  MOV R163, R35 ;  /* 0x0000002300a37202 */ /* 0x000fe20000000f00 */
[----:B------:R-:W-:Y:S01]  /*a9e0*/  FMUL.FTZ R35, R132, R175 ;  /* 0x000000af84237220 */ /* 0x000fe20000410000 */
[----:B------:R-:W-:Y:S01]  /*a9f0*/  MOV R181, R162 ;  /* 0x000000a200b57202 */ /* 0x000fe20000000f00 */
[C---:B------:R-:W-:Y:S01]  /*aa00*/  FMUL.FTZ R40, R2.reuse, R180 ;  /* 0x000000b402287220 */ /* 0x040fe20000410000 */
[----:B------:R-:W-:Y:S01]  /*aa10*/  MOV R180, R156 ;  /* 0x0000009c00b47202 */ /* 0x000fe20000000f00 */
[----:B------:R-:W-:Y:S01]  /*aa20*/  FMUL.FTZ R44, R2, R184 ;  /* 0x000000b8022c7220 */ /* 0x000fe20000410000 */
[-C--:B------:R-:W-:Y:S03]  /*aa30*/  HMMA.16816.F32.BF16 R20, R192, R36.reuse, R20 ;  /* 0x00000024c014723c */ /* 0x080fe60000041814 */
[----:B------:R-:W-:Y:S01]  /*aa40*/  MOV R184, R158 ;  /* 0x0000009e00b87202 */ /* 0x000fe20000000f00 */
[C---:B------:R-:W-:Y:S01]  /*aa50*/  FMUL.FTZ R59, R0.reuse, R59 ;  /* 0x0000003b003b7220 */ /* 0x040fe20000410000 */
[----:B------:R-:W-:Y:S01]  /*aa60*/  MOV R169, R161 ;  /* 0x000000a100a97202 */ /* 0x000fe20000000f00 */
[C---:B------:R-:W-:Y:S01]  /*aa70*/  FMUL.FTZ R62, R0.reuse, R62 ;  /* 0x0000003e003e7220 */ /* 0x040fe20000410000 */
[----:B------:R-:W-:Y:S01]  /*aa80*/  MOV R175, R167 ;  /* 0x000000a700af7202 */ /* 0x000fe20000000f00 */
[C---:B------:R-:W-:Y:S04]  /*aa90*/  HMMA.16816.F32.BF16 R24, R144.reuse, R36, R24 ;  /* 0x000000249018723c */ /* 0x040fe80000041818 */
[--C-:B-1----:R-:W-:Y:S02]  /*aaa0*/  FFMA.FTZ R138, R199, c[0x0][0x2d0], -R142.reuse ;  /* 0x0000b400c78a7a23 */ /* 0x102fe4000001088e */
[C---:B------:R-:W-:Y:S02]  /*aab0*/  FMUL.FTZ R63, R0.reuse, R63 ;  /* 0x0000003f003f7220 */ /* 0x040fe40000410000 */
[-C--:B------:R-:W-:Y:S01]  /*aac0*/  HMMA.16816.F32.BF16 R28, R144, R38.reuse, R28 ;  /* 0x00000026901c723c */ /* 0x080fe2000004181c */
[----:B------:R1:W-:Y:S03]  /*aad0*/  MUFU.EX2 R187, R138 ;  /* 0x0000008a00bb7308 */ /* 0x0003e60000000800 */
[C---:B------:R-:W-:Y:S01]  /*aae0*/  FMUL.FTZ R36, R133.reuse, R176 ;  /* 0x000000b085247220 */ /* 0x040fe20000410000 */
[----:B------:R-:W-:Y:S01]  /*aaf0*/  MOV R176, R164 ;  /* 0x000000a400b07202 */ /* 0x000fe20000000f00 */
[----:B------:R-:W-:Y:S01]  /*ab00*/  FMUL.FTZ R37, R133, R177 ;  /* 0x000000b185257220 */ /* 0x000fe20000410000 */
[----:B------:R-:W-:Y:S01]  /*ab10*/  MOV R177, R165 ;  /* 0x000000a500b17202 */ /* 0x000fe20000000f00 */
[C---:B------:R-:W-:Y:S01]  /*ab20*/  HMMA.16816.F32.BF16 R32, R192.reuse, R38, R32 ;  /* 0x00000026c020723c */ /* 0x040fe20000041820 */
[----:B------:R-:W-:Y:S03]  /*ab30*/  LDSM.16.MT88.4 R164, [R227+0x900] ;  /* 0x00090000e3a4783b */ /* 0x000fe60000004200 */
[C---:B------:R-:W-:Y:S02]  /*ab40*/  FMUL.FTZ R74, R0.reuse, R74 ;  /* 0x0000004a004a7220 */ /* 0x040fe40000410000 */
[----:B------:R-:W-:Y:S02]  /*ab50*/  FMUL.FTZ R75, R0, R75 ;  /* 0x0000004b004b7220 */ /* 0x000fe40000410000 */
[C---:B------:R-:W-:Y:S01]  /*ab60*/  FMUL.FTZ R38, R132.reuse, R178 ;  /* 0x000000b284267220 */ /* 0x040fe20000410000 */
[----:B------:R-:W-:Y:S03]  /*ab70*/  MOV R178, R163 ;  /* 0x000000a300b27202 */ /* 0x000fe60000000f00 */
[----:B------:R-:W-:Y:S01]  /*ab80*/  FMUL.FTZ R39, R132, R179 ;  /* 0x000000b384277220 */ /* 0x000fe20000410000 */
[----:B------:R-:W-:Y:S01]  /*ab90*/  MOV R179, R157 ;  /* 0x0000009d00b37202 */ /* 0x000fe20000000f00 */
[C---:B------:R-:W-:Y:S01]  /*aba0*/  FMUL.FTZ R78, R0.reuse, R78 ;  /* 0x0000004e004e7220 */ /* 0x040fe20000410000 */
[----:B------:R-:W-:Y:S01]  /*abb0*/  LDSM.16.MT88.4 R156, [R226+0x900] ;  /* 0x00090000e29c783b */ /* 0x000fe20000004200 */
[C---:B------:R-:W-:Y:S02]  /*abc0*/  FMUL.FTZ R79, R0.reuse, R79 ;  /* 0x0000004f004f7220 */ /* 0x040fe40000410000 */
[--C-:B-1----:R-:W-:Y:S01]  /*abd0*/  FFMA.FTZ R138, R201, c[0x0][0x2d0], -R141.reuse ;  /* 0x0000b400c98a7a23 */ /* 0x102fe2000001088d */
[-C--:B--2---:R-:W-:Y:S03]  /*abe0*/  HMMA.16816.F32.BF16 R36, R192, R148.reuse, R36 ;  /* 0x00000094c024723c */ /* 0x084fe60000041824 */
[----:B------:R1:W-:Y:S01]  /*abf0*/  MUFU.EX2 R188, R138 ;  /* 0x0000008a00bc7308 */ /* 0x0003e20000000800 */
[C---:B------:R-:W-:Y:S02]  /*ac00*/  FMUL.FTZ R90, R0.reuse, R90 ;  /* 0x0000005a005a7220 */ /* 0x040fe40000410000 */
[C---:B------:R-:W-:Y:S02]  /*ac10*/  FMUL.FTZ R91, R0.reuse, R91 ;  /* 0x0000005b005b7220 */ /* 0x040fe40000410000 */
[C---:B------:R-:W-:Y:S04]  /*ac20*/  HMMA.16816.F32.BF16 R40, R144.reuse, R148, R40 ;  /* 0x000000949028723c */ /* 0x040fe80000041828 */
[C---:B------:R-:W-:Y:S02]  /*ac30*/  FMUL.FTZ R94, R0.reuse, R94 ;  /* 0x0000005e005e7220 */ /* 0x040fe40000410000 */
[----:B------:R-:W-:Y:S02]  /*ac40*/  FMUL.FTZ R95, R0, R95 ;  /* 0x0000005f005f7220 */ /* 0x000fe40000410000 */
[-C--:B------:R-:W-:Y:S04]  /*ac50*/  HMMA.16816.F32.BF16 R44, R144, R150.reuse, R44 ;  /* 0x00000096902c723c */ /* 0x080fe8000004182c */
[C---:B------:R-:W-:Y:S02]  /*ac60*/  FMUL.FTZ R101, R133.reuse, R101 ;  /* 0x0000006585657220 */ /* 0x040fe40000410000 */
[----:B------:R-:W-:Y:S02]  /*ac70*/  FMUL.FTZ R102, R132, R102 ;  /* 0x0000006684667220 */ /* 0x000fe40000410000 */
[C---:B------:R-:W-:Y:S01]  /*ac80*/  HMMA.16816.F32.BF16 R48, R192.reuse, R150, R48 ;  /* 0x00000096c030723c */ /* 0x040fe20000041830 */
[----:B------:R-:W2:Y:S03]  /*ac90*/  LDSM.16.MT88.4 R148, [R225+0x1900] ;  /* 0x00190000e194783b */ /* 0x000ea60000004200 */
[----:B-1----:R-:W-:Y:S02]  /*aca0*/  FFMA.FTZ R138, R204, c[0x0][0x2d0], -R141 ;  /* 0x0000b400cc8a7a23 */ /* 0x002fe4000001088d */
[----:B------:R-:W-:Y:S02]  /*acb0*/  FMUL.FTZ R103, R132, R103 ;  /* 0x0000006784677220 */ /* 0x000fe40000410000 */
[-C--:B---3--:R-:W-:Y:S01]  /*acc0*/  HMMA.16816.F32.BF16 R52, R192, R152.reuse, R52 ;  /* 0x00000098c034723c */ /* 0x088fe20000041834 */
[----:B------:R1:W-:Y:S03]  /*acd0*/  MUFU.EX2 R170, R138 ;  /* 0x0000008a00aa7308 */ /* 0x0003e60000000800 */
[C---:B------:R-:W-:Y:S02]  /*ace0*/  FMUL.FTZ R104, R2.reuse, R104 ;  /* 0x0000006802687220 */ /* 0x040fe40000410000 */
[----:B------:R-:W-:Y:S02]  /*acf0*/  FMUL.FTZ R105, R2, R105 ;  /* 0x0000006902697220 */ /* 0x000fe40000410000 */
[C---:B------:R-:W-:Y:S04]  /*ad00*/  HMMA.16816.F32.BF16 R56, R144.reuse, R152, R56 ;  /* 0x000000989038723c */ /* 0x040fe80000041838 */
[C---:B------:R-:W-:Y:S02]  /*ad10*/  FMUL.FTZ R106, R0.reuse, R106 ;  /* 0x0000006a006a7220 */ /* 0x040fe40000410000 */
[----:B------:R-:W-:Y:S02]  /*ad20*/  FMUL.FTZ R107, R0, R107 ;  /* 0x0000006b006b7220 */ /* 0x000fe40000410000 */
[-C--:B------:R-:W-:Y:S04]  /*ad30*/  HMMA.16816.F32.BF16 R60, R144, R154.reuse, R60 ;  /* 0x0000009a903c723c */ /* 0x080fe8000004183c */
[C---:B------:R-:W-:Y:S02]  /*ad40*/  FMUL.FTZ R108, R2.reuse, R108 ;  /* 0x0000006c026c7220 */ /* 0x040fe40000410000 */
[----:B------:R-:W-:Y:S02]  /*ad50*/  FMUL.FTZ R109, R2, R109 ;  /* 0x0000006d026d7220 */ /* 0x000fe40000410000 */
[C---:B------:R-:W-:Y:S01]  /*ad60*/  HMMA.16816.F32.BF16 R64, R192.reuse, R154, R64 ;  /* 0x0000009ac040723c */ /* 0x040fe20000041840 */
[----:B------:R-:W3:Y:S03]  /*ad70*/  LDSM.16.MT88.4 R152, [R226+0x1900] ;  /* 0x00190000e298783b */ /* 0x000ee60000004200 */
[--C-:B-1----:R-:W-:Y:S02]  /*ad80*/  FFMA.FTZ R138, R202, c[0x0][0x2d0], -R142.reuse ;  /* 0x0000b400ca8a7a23 */ /* 0x102fe4000001088e */
[C---:B------:R-:W-:Y:S02]  /*ad90*/  FMUL.FTZ R110, R0.reuse, R110 ;  /* 0x0000006e006e7220 */ /* 0x040fe40000410000 */
[----:B------:R1:W-:Y:S01]  /*ada0*/  MUFU.EX2 R189, R138 ;  /* 0x0000008a00bd7308 */ /* 0x0003e20000000800 */
[-C--:B--2---:R-:W-:Y:S03]  /*adb0*/  HMMA.16816.F32.BF16 R68, R192, R148.reuse, R68 ;  /* 0x00000094c044723c */ /* 0x084fe60000041844 */
[----:B------:R-:W-:Y:S02]  /*adc0*/  FMUL.FTZ R111, R0, R111 ;  /* 0x0000006f006f7220 */ /* 0x000fe40000410000 */
[C---:B------:R-:W-:Y:S02]  /*add0*/  FMUL.FTZ R112, R133.reuse, R112 ;  /* 0x0000007085707220 */ /* 0x040fe40000410000 */
[----:B------:R-:W-:Y:S01]  /*ade0*/  FMUL.FTZ R113, R133, R113 ;  /* 0x0000007185717220 */ /* 0x000fe20000410000 */
        /* <DEDUP_REMOVED lines=9> */
[C---:B------:R-:W-:Y:S02]  /*ae80*/  FMUL.FTZ R122, R0.reuse, R122 ;  /* 0x0000007a007a7220 */ /* 0x040fe40000410000 */
[-C--:B---3--:R-:W-:Y:S01]  /*ae90*/  HMMA.16816.F32.BF16 R84, R192, R152.reuse, R84 ;  /* 0x00000098c054723c */ /* 0x088fe20000041854 */
[----:B------:R1:W-:Y:S03]  /*aea0*/  MUFU.EX2 R172, R138 ;  /* 0x0000008a00ac7308 */ /* 0x0003e60000000800 */
[----:B------:R-:W-:Y:S02]  /*aeb0*/  FMUL.FTZ R123, R0, R123 ;  /* 0x0000007b007b7220 */ /* 0x000fe40000410000 */
[C---:B------:R-:W-:Y:S02]  /*aec0*/  FMUL.FTZ R124, R2.reuse, R124 ;  /* 0x0000007c027c7220 */ /* 0x040fe40000410000 */
[C---:B------:R-:W-:Y:S04]  /*aed0*/  HMMA.16816.F32.BF16 R88, R144.reuse, R152, R88 ;  /* 0x000000989058723c */ /* 0x040fe80000041858 */
[----:B------:R-:W-:Y:S02]  /*aee0*/  FMUL.FTZ R125, R2, R125 ;  /* 0x0000007d027d7220 */ /* 0x000fe40000410000 */
[C---:B------:R-:W-:Y:S02]  /*aef0*/  FMUL.FTZ R126, R0.reuse, R126 ;  /* 0x0000007e007e7220 */ /* 0x040fe40000410000 */
[-C--:B------:R-:W-:Y:S04]  /*af00*/  HMMA.16816.F32.BF16 R92, R144, R154.reuse, R92 ;  /* 0x0000009a905c723c */ /* 0x080fe8000004185c */
[----:B------:R-:W-:Y:S02]  /*af10*/  FMUL.FTZ R127, R0, R127 ;  /* 0x0000007f007f7220 */ /* 0x000fe40000410000 */
[----:B------:R-:W-:Y:S02]  /*af20*/  FMUL.FTZ R128, R133, R128 ;  /* 0x0000008085807220 */ /* 0x000fe40000410000 */
[C---:B------:R-:W-:Y:S01]  /*af30*/  HMMA.16816.F32.BF16 R96, R192.reuse, R154, R96 ;  /* 0x0000009ac060723c */ /* 0x040fe20000041860 */
[----:B------:R-:W3:Y:S03]  /*af40*/  LDSM.16.MT88.4 R152, [R227+0x1900] ;  /* 0x00190000e398783b */ /* 0x000ee60000004200 */
[--C-:B-1----:R-:W-:Y:S02]  /*af50*/  FFMA.FTZ R138, R203, c[0x0][0x2d0], -R143.reuse ;  /* 0x0000b400cb8a7a23 */ /* 0x102fe4000001088f */
[C---:B------:R-:W-:Y:S02]  /*af60*/  FMUL.FTZ R129, R133.reuse, R129 ;  /* 0x0000008185817220 */ /* 0x040fe40000410000 */
[----:B------:R1:W-:Y:S01]  /*af70*/  MUFU.EX2 R252, R138 ;  /* 0x0000008a00fc7308 */ /* 0x0003e20000000800 */
[-C--:B--2---:R-:W-:Y:S03]  /*af80*/  HMMA.16816.F32.BF16 R100, R192, R148.reuse, R100 ;  /* 0x00000094c064723c */ /* 0x084fe60000041864 */
[C---:B------:R-:W-:Y:S02]  /*af90*/  FMUL.FTZ R130, R132.reuse, R130 ;  /* 0x0000008284827220 */ /* 0x040fe40000410000 */
[C---:B------:R-:W-:Y:S02]  /*afa0*/  FMUL.FTZ R131, R132.reuse, R131 ;  /* 0x0000008384837220 */ /* 0x040fe40000410000 */
[C---:B------:R-:W-:Y:S01]  /*afb0*/  FMUL.FTZ R116, R133.reuse, R116 ;  /* 0x0000007485747220 */ /* 0x040fe20000410000 */
[C---:B------:R-:W-:Y:S04]  /*afc0*/  HMMA.16816.F32.BF16 R104, R144.reuse, R148, R104 ;  /* 0x000000949068723c */ /* 0x040fe80000041868 */
[----:B------:R-:W-:Y:S02]  /*afd0*/  FMUL.FTZ R117, R133, R117 ;  /* 0x0000007585757220 */ /* 0x000fe40000410000 */
[C---:B------:R-:W-:Y:S02]  /*afe0*/  FMUL.FTZ R118, R132.reuse, R118 ;  /* 0x0000007684767220 */ /* 0x040fe40000410000 */
[-C--:B------:R-:W-:Y:S04]  /*aff0*/  HMMA.16816.F32.BF16 R108, R144, R150.reuse, R108 ;  /* 0x00000096906c723c */ /* 0x080fe8000004186c */
[----:B------:R-:W-:Y:S02]  /*b000*/  FMUL.FTZ R119, R132, R119 ;  /* 0x0000007784777220 */ /* 0x000fe40000410000 */
[--C-:B-1----:R-:W-:Y:S02]  /*b010*/  FFMA.FTZ R138, R200, c[0x0][0x2d0], -R143.reuse ;  /* 0x0000b400c88a7a23 */ /* 0x102fe4000001088f */
[C---:B------:R-:W-:Y:S01]  /*b020*/  HMMA.16816.F32.BF16 R112, R192.reuse, R150, R112 ;  /* 0x00000096c070723c */ /* 0x040fe20000041870 */
[----:B------:R-:W1:Y:S01]  /*b030*/  LDSM.16.MT88.4 R148, [R225+0x900] ;  /* 0x00090000e194783b */ /* 0x000e620000004200 */
[----:B------:R2:W4:Y:S06]  /*b040*/  MUFU.EX2 R251, R138 ;  /* 0x0000008a00fb7308 */ /* 0x00052c0000000800 */
[-C--:B---3--:R-:W-:Y:S08]  /*b050*/  HMMA.16816.F32.BF16 R116, R192, R152.reuse, R116 ;  /* 0x00000098c074723c */ /* 0x088ff00000041874 */
[C---:B------:R-:W-:Y:S08]  /*b060*/  HMMA.16816.F32.BF16 R120, R144.reuse, R152, R120 ;  /* 0x000000989078723c */ /* 0x040ff00000041878 */
[-C--:B------:R-:W-:Y:S04]  /*b070*/  HMMA.16816.F32.BF16 R124, R144, R154.reuse, R124 ;  /* 0x0000009a907c723c */ /* 0x080fe8000004187c */
[--C-:B--2---:R-:W-:Y:S01]  /*b080*/  FFMA.FTZ R138, R209, c[0x0][0x2d0], -R143.reuse ;  /* 0x0000b400d18a7a23 */ /* 0x104fe2000001088f */
[----:B----4-:R-:W-:Y:S02]  /*b090*/  F2FP.BF16.PACK_AB R152, R251, R252 ;  /* 0x000000fcfb98723e */ /* 0x010fe400000010ff */
[----:B------:R-:W-:Y:S01]  /*b0a0*/  F2FP.BF16.PACK_AB R146, R170, R188 ;  /* 0x000000bcaa92723e */ /* 0x000fe200000010ff */
[----:B------:R-:W-:Y:S01]  /*b0b0*/  HMMA.16816.F32.BF16 R128, R192, R154, R128 ;  /* 0x0000009ac080723c */ /* 0x000fe20000041880 */
[----:B------:R2:W-:Y:S03]  /*b0c0*/  MUFU.EX2 R250, R138 ;  /* 0x0000008a00fa7308 */ /* 0x0005e60000000800 */
[----:B------:R-:W-:Y:S02]  /*b0d0*/  F2FP.BF16.PACK_AB R144, R185, R182 ;  /* 0x000000b6b990723e */ /* 0x000fe400000010ff */
[----:B------:R-:W-:Y:S01]  /*b0e0*/  F2FP.BF16.PACK_AB R145, R187, R183 ;  /* 0x000000b7bb91723e */ /* 0x000fe200000010ff */
[----:B--2---:R-:W-:Y:S04]  /*b0f0*/  FFMA.FTZ R138, R210, c[0x0][0x2d0], -R143 ;  /* 0x0000b400d28a7a23 */ /* 0x004fe8000001088f */
[----:B------:R2:W3:Y:S02]  /*b100*/  MUFU.EX2 R249, R138 ;  /* 0x0000008a00f97308 */ /* 0x0004e40000000800 */
[--C-:B--2---:R-:W-:Y:S01]  /*b110*/  FFMA.FTZ R138, R207, c[0x0][0x2d0], -R134.reuse ;  /* 0x0000b400cf8a7a23 */ /* 0x104fe20000010886 */
[----:B---3--:R-:W-:Y:S07]  /*b120*/  F2FP.BF16.PACK_AB R154, R249, R250 ;  /* 0x000000faf99a723e */ /* 0x008fee00000010ff */
[----:B------:R2:W-:Y:S02]  /*b130*/  MUFU.EX2 R221, R138 ;  /* 0x0000008a00dd7308 */ /* 0x0005e40000000800 */
[--C-:B--2---:R-:W-:Y:S08]  /*b140*/  FFMA.FTZ R138, R208, c[0x0][0x2d0], -R134.reuse ;  /* 0x0000b400d08a7a23 */ /* 0x104ff00000010886 */
[----:B------:R2:W3:Y:S02]  /*b150*/  MUFU.EX2 R220, R138 ;  /* 0x0000008a00dc7308 */ /* 0x0004e40000000800 */
[--C-:B--2---:R-:W-:Y:S01]  /*b160*/  FFMA.FTZ R138, R211, c[0x0][0x2d0], -R134.reuse ;  /* 0x0000b400d38a7a23 */ /* 0x104fe20000010886 */
[----:B------:R-:W-:Y:S02]  /*b170*/  MOV R211, R172 ;  /* 0x000000ac00d37202 */ /* 0x000fe40000000f00 */
[----:B---3--:R-:W-:Y:S05]  /*b180*/  F2FP.BF16.PACK_AB R153, R220, R221 ;  /* 0x000000dddc99723e */ /* 0x008fea00000010ff */
[----:B------:R2:W-:Y:S01]  /*b190*/  MUFU.EX2 R210, R138 ;  /* 0x0000008a00d27308 */ /* 0x0005e20000000800 */
[----:B------:R-:W-:Y:S02]  /*b1a0*/  F2FP.BF16.PACK_AB R147, R211, R189 ;  /* 0x000000bdd393723e */ /* 0x000fe400000010ff */
[----:B------:R-:W-:Y:S02]  /*b1b0*/  MOV R172, R171 ;  /* 0x000000ab00ac7202 */ /* 0x000fe40000000f00 */
[----:B------:R-:W-:Y:S02]  /*b1c0*/  MOV R171, R160 ;  /* 0x000000a000ab7202 */ /* 0x000fe40000000f00 */
[----:B------:R-:W3:Y:S01]  /*b1d0*/  LDSM.16.MT88.4 R160, [R228+0x900] ;  /* 0x00090000e4a0783b */ /* 0x000ee20000004200 */
[-C--:B-1----:R-:W-:Y:S05]  /*b1e0*/  HMMA.16816.F32.BF16 R4, R144, R148.reuse, R4 ;  /* 0x000000949004723c */ /* 0x082fea0000041804 */
[----:B--2---:R-:W-:Y:S04]  /*b1f0*/  FFMA.FTZ R138, R206, c[0x0][0x2d0], -R134 ;  /* 0x0000b400ce8a7a23 */ /* 0x004fe80000010886 */
[----:B------:R1:W2:Y:S03]  /*b200*/  MUFU.EX2 R197, R138 ;  /* 0x0000008a00c57308 */ /* 0x0002a60000000800 */
[--C-:B-1----:R-:W-:Y:S01]  /*b210*/  FFMA.FTZ R138, R218, c[0x0][0x2d0], -R141.reuse ;  /* 0x0000b400da8a7a23 */ /* 0x102fe2000001088d */
[----:B--2---:R-:W-:Y:S02]  /*b220*/  F2FP.BF16.PACK_AB R155, R197, R210 ;  /* 0x000000d2c59b723e */ /* 0x004fe400000010ff */
[----:B------:R-:W-:Y:S04]  /*b230*/  MOV R218, R170 ;  /* 0x000000aa00da7202 */ /* 0x000fe80000000f00 */
[----:B------:R1:W-:Y:S01]  /*b240*/  MUFU.EX2 R208, R138 ;  /* 0x0000008a00d07308 */ /* 0x0003e20000000800 */
[C---:B------:R-:W-:Y:S08]  /*b250*/  HMMA.16816.F32.BF16 R8, R152.reuse, R148, R8 ;  /* 0x000000949808723c */ /* 0x040ff00000041808 */
[-C--:B------:R-:W-:Y:S08]  /*b260*/  HMMA.16816.F32.BF16 R12, R152, R150.reuse, R12 ;  /* 0x00000096980c723c */ /* 0x080ff0000004180c */
[C---:B------:R-:W-:Y:S01]  /*b270*/  HMMA.16816.F32.BF16 R16, R144.reuse, R150, R16 ;  /* 0x000000969010723c */ /* 0x040fe20000041810 */
[----:B------:R-:W2:Y:S03]  /*b280*/  LDSM.16.MT88.4 R148, [R225+0x2100] ;  /* 0x00210000e194783b */ /* 0x000ea60000004200 */
[--C-:B-1----:R-:W-:Y:S01]  /*b290*/  FFMA.FTZ R138, R222, c[0x0][0x2d0], -R141.reuse ;  /* 0x0000b400de8a7a23 */ /* 0x102fe2000001088d */
[----:B------:R-:W-:Y:S03]  /*b2a0*/  MOV R222, R189 ;  /* 0x000000bd00de7202 */ /* 0x000fe60000000f00 */
[-C--:B------:R-:W-:Y:S01]  /*b2b0*/  HMMA.16816.F32.BF16 R20, R144, R156.reuse, R20 ;  /* 0x0000009c9014723c */ /* 0x080fe20000041814 */
[----:B------:R1:W-:Y:S07]  /*b2c0*/  MUFU.EX2 R209, R138 ;  /* 0x0000008a00d17308 */ /* 0x0003ee0000000800 */
[C---:B------:R-:W-:Y:S08]  /*b2d0*/  HMMA.16816.F32.BF16 R24, R152.reuse, R156, R24 ;  /* 0x0000009c9818723c */ /* 0x040ff00000041818 */
[-C--:B------:R-:W-:Y:S08]  /*b2e0*/  HMMA.16816.F32.BF16 R28, R152, R158.reuse, R28 ;  /* 0x0000009e981c723c */ /* 0x080ff0000004181c */
[C---:B------:R-:W-:Y:S01]  /*b2f0*/  HMMA.16816.F32.BF16 R32, R144.reuse, R158, R32 ;  /* 0x0000009e9020723c */ /* 0x040fe20000041820 */
[----:B------:R-:W4:Y:S03]  /*b300*/  LDSM.16.MT88.4 R156, [R226+0x2100] ;  /* 0x00210000e29c783b */ /* 0x000f260000004200 */
[--C-:B-1----:R-:W-:Y:S01]  /*b310*/  FFMA.FTZ R138, R216, c[0x0][0x2d0], -R142.reuse ;  /* 0x0000b400d88a7a23 */ /* 0x102fe2000001088e */
[----:B------:R-:W-:Y:S03]  /*b320*/  MOV R216, R188 ;  /* 0x000000bc00d87202 */ /* 0x000fe60000000f00 */
[-C--:B---3--:R-:W-:Y:S01]  /*b330*/  HMMA.16816.F32.BF16 R36, R144, R160.reuse, R36 ;  /* 0x000000a09024723c */ /* 0x088fe20000041824 */
[----:B------:R1:W-:Y:S01]  /*b340*/  MUFU.EX2 R207, R138 ;  /* 0x0000008a00cf7308 */ /* 0x0003e20000000800 */
[----:B------:R-:W-:Y:S06]  /*b350*/  LDSM.16.MT88.4 R188, [R228+0x1100] ;  /* 0x00110000e4bc783b */ /* 0x000fec0000004200 */
[C---:B------:R-:W-:Y:S08]  /*b360*/  HMMA.16816.F32.BF16 R40, R152.reuse, R160, R40 ;  /* 0x000000a09828723c */ /* 0x040ff00000041828 */
[-C--:B------:R-:W-:Y:S08]  /*b370*/  HMMA.16816.F32.BF16 R44, R152, R162.reuse, R44 ;  /* 0x000000a2982c723c */ /* 0x080ff0000004182c */
[C---:B------:R-:W-:Y:S01]  /*b380*/  HMMA.16816.F32.BF16 R48, R144.reuse, R162, R48 ;  /* 0x000000a29030723c */ /* 0x040fe20000041830 */
[----:B------:R-:W3:Y:S03]  /*b390*/  LDSM.16.MT88.4 R160, [R228+0x2100] ;  /* 0x00210000e4a0783b */ /* 0x000ee60000004200 */
[--C-:B-1----:R-:W-:Y:S01]  /*b3a0*/  FFMA.FTZ R138, R217, c[0x0][0x2d0], -R142.reuse ;  /* 0x0000b400d98a7a23 */ /* 0x102fe2000001088e */
[----:B------:R-:W-:Y:S03]  /*b3b0*/  MOV R217, R187 ;  /* 0x000000bb00d97202 */ /* 0x000fe60000000f00 */
[-C--:B------:R-:W-:Y:S01]  /*b3c0*/  HMMA.16816.F32.BF16 R52, R144, R164.reuse, R52 ;  /* 0x000000a49034723c */ /* 0x080fe20000041834 */
[----:B------:R1:W5:Y:S07]  /*b3d0*/  MUFU.EX2 R206, R138 ;  /* 0x0000008a00ce7308 */ /* 0x00036e0000000800 */
[C---:B------:R-:W-:Y:S08]  /*b3e0*/  HMMA.16816.F32.BF16 R56, R152.reuse, R164, R56 ;  /* 0x000000a49838723c */ /* 0x040ff00000041838 */
[-C--:B------:R-:W-:Y:S08]  /*b3f0*/  HMMA.16816.F32.BF16 R60, R152, R166.reuse, R60 ;  /* 0x000000a6983c723c */ /* 0x080ff0000004183c */
[C---:B------:R-:W-:Y:S04]  /*b400*/  HMMA.16816.F32.BF16 R64, R144.reuse, R166, R64 ;  /* 0x000000a69040723c */ /* 0x040fe80000041840 */
[--C-:B-1----:R-:W-:Y:S01]  /*b410*/  FFMA.FTZ R138, R247, c[0x0][0x2d0], -R141.reuse ;  /* 0x0000b400f78a7a23 */ /* 0x102fe2000001088d */
[----:B------:R-:W-:Y:S01]  /*b420*/  MOV R247, R186 ;  /* 0x000000ba00f77202 */ /* 0x000fe20000000f00 */
[----:B------:R-:W-:Y:S01]  /*b430*/  FFMA.FTZ R141, R248, c[0x0][0x2d0], -R141 ;  /* 0x0000b400f88d7a23 */ /* 0x000fe2000001088d */
[----:B------:R-:W-:Y:S01]  /*b440*/  MOV R248, R185 ;  /* 0x000000b900f87202 */ /* 0x000fe20000000f00 */
[-C--:B--2---:R-:W-:Y:S01]  /*b450*/  HMMA.16816.F32.BF16 R68, R144, R148.reuse, R68 ;  /* 0x000000949044723c */ /* 0x084fe20000041844 */
[----:B------:R1:W-:Y:S07]  /*b460*/  MUFU.EX2 R205, R138 ;  /* 0x0000008a00cd7308 */ /* 0x0003ee0000000800 */
[C---:B------:R-:W-:Y:S03]  /*b470*/  HMMA.16816.F32.BF16 R72, R152.reuse, R148, R72 ;  /* 0x000000949848723c */ /* 0x040fe60000041848 */
[----:B------:R5:W2:Y:S05]  /*b480*/  MUFU.EX2 R204, R141 ;  /* 0x0000008d00cc7308 */ /* 0x000aaa0000000800 */
[-C--:B------:R-:W-:Y:S08]  /*b490*/  HMMA.16816.F32.BF16 R76, R152, R150.reuse, R76 ;  /* 0x00000096984c723c */ /* 0x080ff0000004184c */
[C---:B------:R-:W-:Y:S01]  /*b4a0*/  HMMA.16816.F32.BF16 R80, R144.reuse, R150, R80 ;  /* 0x000000969050723c */ /* 0x040fe20000041850 */
[----:B------:R-:W2:Y:S03]  /*b4b0*/  LDSM.16.MT88.4 R148, [R227+0x2100] ;  /* 0x00210000e394783b */ /* 0x000ea60000004200 */
[--C-:B-1----:R-:W-:Y:S01]  /*b4c0*/  FFMA.FTZ R138, R244, c[0x0][0x2d0], -R142.reuse ;  /* 0x0000b400f48a7a23 */ /* 0x102fe2000001088e */
[----:B------:R-:W-:Y:S01]  /*b4d0*/  MOV R244, R184 ;  /* 0x000000b800f47202 */ /* 0x000fe20000000f00 */
[----:B------:R-:W-:Y:S01]  /*b4e0*/  FFMA.FTZ R142, R246, c[0x0][0x2d0], -R142 ;  /* 0x0000b400f68e7a23 */ /* 0x000fe2000001088e */
[----:B------:R-:W-:Y:S01]  /*b4f0*/  MOV R246, R183 ;  /* 0x000000b700f67202 */ /* 0x000fe20000000f00 */
[-C--:B----4-:R-:W-:Y:S01]  /*b500*/  HMMA.16816.F32.BF16 R84, R144, R156.reuse, R84 ;  /* 0x0000009c9054723c */ /* 0x090fe20000041854 */
[----:B------:R1:W-:Y:S03]  /*b510*/  MUFU.EX2 R203, R138 ;  /* 0x0000008a00cb7308 */ /* 0x0003e60000000800 */
[----:B-----5:R-:W-:Y:S04]  /*b520*/  F2FP.BF16.PACK_AB R141, R206, R207 ;  /* 0x000000cfce8d723e */ /* 0x020fe800000010ff */
[C---:B------:R-:W-:Y:S03]  /*b530*/  HMMA.16816.F32.BF16 R88, R152.reuse, R156, R88 ;  /* 0x0000009c9858723c */ /* 0x040fe60000041858 */
[----:B------:R2:W-:Y:S05]  /*b540*/  MUFU.EX2 R202, R142 ;  /* 0x0000008e00ca7308 */ /* 0x0005ea0000000800 */
[-C--:B------:R-:W-:Y:S08]  /*b550*/  HMMA.16816.F32.BF16 R92, R152, R158.reuse, R92 ;  /* 0x0000009e985c723c */ /* 0x080ff0000004185c */
[C---:B------:R-:W-:Y:S01]  /*b560*/  HMMA.16816.F32.BF16 R96, R144.reuse, R158, R96 ;  /* 0x0000009e9060723c */ /* 0x040fe20000041860 */
[----:B------:R-:W4:Y:S03]  /*b570*/  LDSM.16.MT88.4 R156, [R225+0x1100] ;  /* 0x00110000e19c783b */ /* 0x000f260000004200 */
[--C-:B-1----:R-:W-:Y:S01]  /*b580*/  FFMA.FTZ R138, R219, c[0x0][0x2d0], -R143.reuse ;  /* 0x0000b400db8a7a23 */ /* 0x102fe2000001088f */
[----:B------:R-:W-:Y:S03]  /*b590*/  MOV R219, R182 ;  /* 0x000000b600db7202 */ /* 0x000fe60000000f00 */
[-C--:B---3--:R-:W-:Y:S01]  /*b5a0*/  HMMA.16816.F32.BF16 R100, R144, R160.reuse, R100 ;  /* 0x000000a09064723c */ /* 0x088fe20000041864 */
[----:B------:R1:W-:Y:S03]  /*b5b0*/  MUFU.EX2 R201, R138 ;  /* 0x0000008a00c97308 */ /* 0x0003e60000000800 */
[----:B--2---:R-:W-:Y:S04]  /*b5c0*/  F2FP.BF16.PACK_AB R142, R204, R205 ;  /* 0x000000cdcc8e723e */ /* 0x004fe800000010ff */
[C---:B------:R-:W-:Y:S08]  /*b5d0*/  HMMA.16816.F32.BF16 R104, R152.reuse, R160, R104 ;  /* 0x000000a09868723c */ /* 0x040ff00000041868 */
[-C--:B------:R-:W-:Y:S08]  /*b5e0*/  HMMA.16816.F32.BF16 R108, R152, R162.reuse, R108 ;  /* 0x000000a2986c723c */ /* 0x080ff0000004186c */
[C---:B------:R-:W-:Y:S04]  /*b5f0*/  HMMA.16816.F32.BF16 R112, R144.reuse, R162, R112 ;  /* 0x000000a29070723c */ /* 0x040fe80000041870 */
[--C-:B-1----:R-:W-:Y:S01]  /*b600*/  FFMA.FTZ R138, R223, c[0x0][0x2d0], -R143.reuse ;  /* 0x0000b400df8a7a23 */ /* 0x102fe2000001088f */
[----:B------:R-:W-:Y:S02]  /*b610*/  MOV R223, R181 ;  /* 0x000000b500df7202 */ /* 0x000fe40000000f00 */
[----:B------:R-:W-:Y:S01]  /*b620*/  MOV R181, R175 ;  /* 0x000000af00b57202 */ /* 0x000fe20000000f00 */
[-C--:B------:R-:W-:Y:S01]  /*b630*/  HMMA.16816.F32.BF16 R116, R144, R148.reuse, R116 ;  /* 0x000000949074723c */ /* 0x080fe20000041874 */
[----:B------:R1:W2:Y:S07]  /*b640*/  MUFU.EX2 R200, R138 ;  /* 0x0000008a00c87308 */ /* 0x0002ae0000000800 */
[C---:B------:R-:W-:Y:S08]  /*b650*/  HMMA.16816.F32.BF16 R120, R152.reuse, R148, R120 ;  /* 0x000000949878723c */ /* 0x040ff00000041878 */
[-C--:B------:R-:W-:Y:S08]  /*b660*/  HMMA.16816.F32.BF16 R124, R152, R150.reuse, R124 ;  /* 0x00000096987c723c */ /* 0x080ff0000004187c */
[----:B------:R-:W-:Y:S04]  /*b670*/  HMMA.16816.F32.BF16 R128, R144, R150, R128 ;  /* 0x000000969080723c */ /* 0x000fe80000041880 */
[--C-:B-1----:R-:W-:Y:S01]  /*b680*/  FFMA.FTZ R138, R245, c[0x0][0x2d0], -R143.reuse ;  /* 0x0000b400f58a7a23 */ /* 0x102fe2000001088f */
[----:B------:R-:W-:Y:S01]  /*b690*/  MOV R245, R180 ;  /* 0x000000b400f57202 */ /* 0x000fe20000000f00 */
[----:B------:R-:W-:Y:S01]  /*b6a0*/  FFMA.FTZ R143, R215, c[0x0][0x2d0], -R143 ;  /* 0x0000b400d78f7a23 */ /* 0x000fe2000001088f */
[----:B------:R-:W-:Y:S01]  /*b6b0*/  MOV R180, R174 ;  /* 0x000000ae00b47202 */ /* 0x000fe20000000f00 */
[----:B------:R1:W-:Y:S01]  /*b6c0*/  MUFU.EX2 R199, R138 ;  /* 0x0000008a00c77308 */ /* 0x0003e20000000800 */
[----:B------:R-:W-:Y:S03]  /*b6d0*/  MOV R215, R179 ;  /* 0x000000b300d77202 */ /* 0x000fe60000000f00 */
[----:B------:R-:W-:Y:S02]  /*b6e0*/  MOV R179, R173 ;  /* 0x000000ad00b37202 */ /* 0x000fe40000000f00 */
[----:B--2---:R-:W-:Y:S04]  /*b6f0*/  F2FP.BF16.PACK_AB R192, R200, R201 ;  /* 0x000000c9c8c0723e */ /* 0x004fe800000010ff */
[----:B------:R2:W3:Y:S01]  /*b700*/  MUFU.EX2 R198, R143 ;  /* 0x0000008f00c67308 */ /* 0x0004e20000000800 */
[--C-:B-1----:R-:W-:Y:S01]  /*b710*/  FFMA.FTZ R138, R214, c[0x0][0x2d0], -R134.reuse ;  /* 0x0000b400d68a7a23 */ /* 0x102fe20000010886 */
[----:B------:R-:W-:Y:S08]  /*b720*/  MOV R214, R139 ;  /* 0x0000008b00d67202 */ /* 0x000ff00000000f00 */
[----:B------:R1:W-:Y:S01]  /*b730*/  MUFU.EX2 R139, R138 ;  /* 0x0000008a008b7308 */ /* 0x0003e20000000800 */
[----:B--2---:R-:W-:Y:S02]  /*b740*/  F2FP.BF16.PACK_AB R143, R202, R203 ;  /* 0x000000cbca8f723e */ /* 0x004fe400000010ff */
[----:B---3--:R-:W-:Y:S01]  /*b750*/  F2FP.BF16.PACK_AB R194, R198, R199 ;  /* 0x000000c7c6c2723e */ /* 0x008fe200000010ff */
[--C-:B-1----:R-:W-:Y:S02]  /*b760*/  FFMA.FTZ R138, R212, c[0x0][0x2d0], -R134.reuse ;  /* 0x0000b400d48a7a23 */ /* 0x102fe40000010886 */
[----:B------:R-:W2:Y:S04]  /*b770*/  LDL.LU R212, [R1+0x1c] ;  /* 0x00001c0001d47983 */ /* 0x000ea80000300800 */
[----:B------:R1:W3:Y:S02]  /*b780*/  MUFU.EX2 R196, R138 ;  /* 0x0000008a00c47308 */ /* 0x0002e40000000800 */
[--C-:B-1----:R-:W-:Y:S01]  /*b790*/  FFMA.FTZ R138, R213, c[0x0][0x2d0], -R134.reuse ;  /* 0x0000b400d58a7a23 */ /* 0x102fe20000010886 */
[----:B------:R-:W-:Y:S01]  /*b7a0*/  MOV R213, R178 ;  /* 0x000000b200d57202 */ /* 0x000fe20000000f00 */
[----:B------:R-:W-:Y:S01]  /*b7b0*/  FFMA.FTZ R134, R140, c[0x0][0x2d0], -R134 ;  /* 0x0000b4008c867a23 */ /* 0x000fe20000010886 */
[----:B------:R-:W-:Y:S02]  /*b7c0*/  MOV R178, R172 ;  /* 0x000000ac00b27202 */ /* 0x000fe40000000f00 */
[----:B------:R-:W1:Y:S03]  /*b7d0*/  LDSM.16.MT88.4 R172, [R226+0x1100] ;  /* 0x00110000e2ac783b */ /* 0x000e660000004200 */
[----:B------:R-:W-:Y:S01]  /*b7e0*/  MUFU.EX2 R138, R138 ;  /* 0x0000008a008a7308 */ /* 0x000fe20000000800 */
[----:B------:R-:W-:Y:S02]  /*b7f0*/  F2FP.BF16.PACK_AB R140, R209, R208 ;  /* 0x000000d0d18c723e */ /* 0x000fe400000010ff */
[----:B---3--:R-:W-:Y:S05]  /*b800*/  F2FP.BF16.PACK_AB R193, R196, R139 ;  /* 0x0000008bc4c1723e */ /* 0x008fea00000010ff */
[-C--:B----4-:R-:W-:Y:S01]  /*b810*/  HMMA.16816.F32.BF16 R144, R140, R156.reuse, R4 ;  /* 0x0000009c8c90723c */ /* 0x090fe20000041804 */
[----:B------:R-:W3:Y:S01]  /*b820*/  LDSM.16.MT88.4 R4, [R227+0x1100] ;  /* 0x00110000e304783b */ /* 0x000ee20000004200 */
[----:B------:R-:W4:Y:S03]  /*b830*/  MUFU.EX2 R134, R134 ;  /* 0x0000008600867308 */ /* 0x000f260000000800 */
[----:B----4-:R-:W-:Y:S07]  /*b840*/  F2FP.BF16.PACK_AB R195, R134, R138 ;  /* 0x0000008a86c3723e */ /* 0x010fee00000010ff */
[C---:B------:R-:W-:Y:S01]  /*b850*/  HMMA.16816.F32.BF16 R148, R192.reuse, R156, R8 ;  /* 0x0000009cc094723c */ /* 0x040fe20000041808 */
[----:B------:R-:W4:Y:S07]  /*b860*/  LDSM.16.MT88.4 R8, [R225+0x2900] ;  /* 0x00290000e108783b */ /* 0x000f2e0000004200 */
[-C--:B------:R-:W-:Y:S01]  /*b870*/  HMMA.16816.F32.BF16 R152, R192, R158.reuse, R12 ;  /* 0x0000009ec098723c */ /* 0x080fe2000004180c */
[----:B------:R-:W5:Y:S07]  /*b880*/  LDSM.16.MT88.4 R12, [R226+0x2900] ;  /* 0x00290000e20c783b */ /* 0x000f6e0000004200 */
[C---:B------:R-:W-:Y:S01]  /*b890*/  HMMA.16816.F32.BF16 R156, R140.reuse, R158, R16 ;  /* 0x0000009e8c9c723c */ /* 0x040fe20000041810 */
[----:B------:R-:W3:Y:S07]  /*b8a0*/  LDSM.16.MT88.4 R16, [R228+0x2900] ;  /* 0x00290000e410783b */ /* 0x000eee0000004200 */
[-C--:B-1----:R-:W-:Y:S07]  /*b8b0*/  HMMA.16816.F32.BF16 R160, R140, R172.reuse, R20 ;  /* 0x000000ac8ca0723c */ /* 0x082fee0000041814 */
[----:B------:R-:W-:Y:S01]  /*b8c0*/  MOV R21, R179 ;  /* 0x000000b300157202 */ /* 0x000fe20000000f00 */
[C---:B------:R-:W-:Y:S01]  /*b8d0*/  HMMA.16816.F32.BF16 R164, R192.reuse, R172, R24 ;  /* 0x000000acc0a4723c */ /* 0x040fe20000041818 */
[----:B------:R-:W2:Y:S03]  /*b8e0*/  LDL.LU R24, [R1+0x18] ;  /* 0x0000180001187983 */ /* 0x000ea60000300800 */
[----:B------:R-:W-:Y:S02]  /*b8f0*/  MOV R20, R178 ;  /* 0x000000b200147202 */ /* 0x000fe40000000f00 */
[----:B------:R-:W-:Y:S02]  /*b900*/  MOV R23, R181 ;  /* 0x000000b500177202 */ /* 0x000fe40000000f00 */
[----:B------:R-:W-:Y:S04]  /*b910*/  MOV R25, R171 ;  /* 0x000000ab00197202 */ /* 0x000fe80000000f00 */
[----:B------:R-:W-:Y:S02]  /*b920*/  MOV R26, R169 ;  /* 0x000000a9001a7202 */ /* 0x000fe40000000f00 */
[----:B------:R-:W-:Y:S02]  /*b930*/  MOV R27, R168 ;  /* 0x000000a8001b7202 */ /* 0x000fe40000000f00 */
[-C--:B------:R-:W-:Y:S01]  /*b940*/  HMMA.16816.F32.BF16 R168, R192, R174.reuse, R28 ;  /* 0x000000aec0a8723c */ /* 0x080fe2000004181c */
[----:B------:R-:W2:Y:S02]  /*b950*/  LDL.LU R29, [R1+0x10] ;  /* 0x00001000011d7983 */ /* 0x000ea40000300800 */
[----:B------:R-:W-:Y:S02]  /*b960*/  MOV R22, R180 ;  /* 0x000000b400167202 */ /* 0x000fe40000000f00 */
[----:B------:R-:W2:Y:S02]  /*b970*/  LDL.LU R31, [R1+0x14] ;  /* 0x00001400011f7983 */ /* 0x000ea40000300800 */
[----:B------:R-:W-:Y:S01]  /*b980*/  MOV R28, R177 ;  /* 0x000000b1001c7202 */ /* 0x000fe20000000f00 */
[C---:B------:R-:W-:Y:S04]  /*b990*/  HMMA.16816.F32.BF16 R172, R140.reuse, R174, R32 ;  /* 0x000000ae8cac723c */ /* 0x040fe80000041820 */
[----:B------:R-:W-:Y:S04]  /*b9a0*/  MOV R30, R176 ;  /* 0x000000b0001e7202 */ /* 0x000fe80000000f00 */
[-C--:B------:R-:W-:Y:S08]  /*b9b0*/  HMMA.16816.F32.BF16 R176, R140, R188.reuse, R36 ;  /* 0x000000bc8cb0723c */ /* 0x080ff00000041824 */
        /* <DEDUP_REMOVED lines=9> */
[C---:B------:R-:W-:Y:S08]  /*ba50*/  HMMA.16816.F32.BF16 R72, R192.reuse, R8, R72 ;  /* 0x00000008c048723c */ /* 0x040ff00000041848 */
[-C--:B------:R-:W-:Y:S08]  /*ba60*/  HMMA.16816.F32.BF16 R76, R192, R10.reuse, R76 ;  /* 0x0000000ac04c723c */ /* 0x080ff0000004184c */
[C---:B------:R-:W-:Y:S08]  /*ba70*/  HMMA.16816.F32.BF16 R80, R140.reuse, R10, R80 ;  /* 0x0000000a8c50723c */ /* 0x040ff00000041850 */
[-C--:B-----5:R-:W-:Y:S08]  /*ba80*/  HMMA.16816.F32.BF16 R84, R140, R12.reuse, R84 ;  /* 0x0000000c8c54723c */ /* 0x0a0ff00000041854 */
[C---:B------:R-:W-:Y:S08]  /*ba90*/  HMMA.16816.F32.BF16 R88, R192.reuse, R12, R88 ;  /* 0x0000000cc058723c */ /* 0x040ff00000041858 */
[-C--:B------:R-:W-:Y:S08]  /*baa0*/  HMMA.16816.F32.BF16 R92, R192, R14.reuse, R92 ;  /* 0x0000000ec05c723c */ /* 0x080ff0000004185c */
[C---:B------:R-:W-:Y:S08]  /*bab0*/  HMMA.16816.F32.BF16 R96, R140.reuse, R14, R96 ;  /* 0x0000000e8c60723c */ /* 0x040ff00000041860 */
[-C--:B------:R-:W-:Y:S08]  /*bac0*/  HMMA.16816.F32.BF16 R100, R140, R16.reuse, R100 ;  /* 0x000000108c64723c */ /* 0x080ff00000041864 */
[C---:B------:R-:W-:Y:S08]  /*bad0*/  HMMA.16816.F32.BF16 R104, R192.reuse, R16, R104 ;  /* 0x00000010c068723c */ /* 0x040ff00000041868 */
[-C--:B------:R-:W-:Y:S08]  /*bae0*/  HMMA.16816.F32.BF16 R108, R192, R18.reuse, R108 ;  /* 0x00000012c06c723c */ /* 0x080ff0000004186c */
[C---:B------:R-:W-:Y:S08]  /*baf0*/  HMMA.16816.F32.BF16 R112, R140.reuse, R18, R112 ;  /* 0x000000128c70723c */ /* 0x040ff00000041870 */
[-C--:B-1----:R-:W-:Y:S08]  /*bb00*/  HMMA.16816.F32.BF16 R116, R140, R4.reuse, R116 ;  /* 0x000000048c74723c */ /* 0x082ff00000041874 */
[C---:B------:R-:W-:Y:S08]  /*bb10*/  HMMA.16816.F32.BF16 R120, R192.reuse, R4, R120 ;  /* 0x00000004c078723c */ /* 0x040ff00000041878 */
[-C--:B------:R-:W-:Y:S08]  /*bb20*/  HMMA.16816.F32.BF16 R124, R192, R6.reuse, R124 ;  /* 0x00000006c07c723c */ /* 0x080ff0000004187c */
[----:B------:R-:W-:Y:S04]  /*bb30*/  HMMA.16816.F32.BF16 R128, R140, R6, R128 ;  /* 0x000000068c80723c */ /* 0x000fe80000041880 */
[----:B--2---:R-:W-:Y:S04]  /*bb40*/  FFMA.FTZ R8, R2, R24, R25 ;  /* 0x0000001802087223 */ /* 0x004fe80000010019 */
[----:B------:R-:W-:Y:S04]  /*bb50*/  FADD.FTZ R8, R20, R8 ;  /* 0x0000000814087221 */ /* 0x000fe80000010000 */
[----:B------:R-:W-:Y:S02]  /*bb60*/  FADD.FTZ R9, R23, R8 ;  /* 0x0000000817097221 */ /* 0x000fe40000010000 */
[----:B------:R-:W-:Y:S02]  /*bb70*/  FFMA.FTZ R8, R0, R212, R213 ;  /* 0x000000d400087223 */ /* 0x000fe400000100d5 */
[----:B------:R-:W-:Y:S02]  /*bb80*/  FADD.FTZ R0, R223, R9 ;  /* 0x00000009df007221 */ /* 0x000fe40000010000 */
[----:B------:R-:W-:Y:S02]  /*bb90*/  FADD.FTZ R8, R245, R8 ;  /* 0x00000008f5087221 */ /* 0x000fe40000010000 */
[----:B------:R-:W-:Y:S02]  /*bba0*/  FFMA.FTZ R133, R133, R29, R28 ;  /* 0x0000001d85857223 */ /* 0x000fe4000001001c */
[----:B------:R-:W-:Y:S02]  /*bbb0*/  FADD.FTZ R8, R244, R8 ;  /* 0x00000008f4087221 */ /* 0x000fe40000010000 */
[----:B------:R-:W-:Y:S02]  /*bbc0*/  FFMA.FTZ R132, R132, R31, R30 ;  /* 0x0000001f84847223 */ /* 0x000fe4000001001e */
[----:B------:R-:W-:Y:S02]  /*bbd0*/  FADD.FTZ R2, R26, R133 ;  /* 0x000000851a027221 */ /* 0x000fe40000010000 */
[----:B------:R-:W-:Y:S02]  /*bbe0*/  FADD.FTZ R132, R27, R132 ;  /* 0x000000841b847221 */ /* 0x000fe40000010000 */
[----:B------:R-:W-:Y:S02]  /*bbf0*/  FADD.FTZ R2, R21, R2 ;  /* 0x0000000215027221 */ /* 0x000fe40000010000 */
[----:B------:R-:W-:Y:S02]  /*bc00*/  FADD.FTZ R132, R22, R132 ;  /* 0x0000008416847221 */ /* 0x000fe40000010000 */
[----:B------:R-:W-:Y:S02]  /*bc10*/  FADD.FTZ R10, R214, R2 ;  /* 0x00000002d60a7221 */ /* 0x000fe40000010000 */
[----:B------:R-:W-:Y:S01]  /*bc20*/  FADD.FTZ R2, R215, R132 ;  /* 0x00000084d7027221 */ /* 0x000fe20000010000 */
[----:B------:R-:W-:Y:S01]  /*bc30*/  MOV R132, R137 ;  /* 0x0000008900847202 */ /* 0x000fe20000000f00 */
        /* <DEDUP_REMOVED lines=29> */
[----:B------:R-:W-:Y:S01]  /*be10*/  FADD.FTZ R2, R196, R2 ;  /* 0x00000002c4027221 */ /* 0x000fe20000010000 */
[----:B------:R1:W-:Y:S01]  /*be20*/  STL [R1+0x10], R6 ;  /* 0x0000100601007387 */ /* 0x0003e20000100800 */
[----:B------:R-:W-:Y:S02]  /*be30*/  FADD.FTZ R4, R199, R4 ;  /* 0x00000004c7047221 */ /* 0x000fe40000010000 */
[----:B------:R-:W-:Y:S01]  /*be40*/  FADD.FTZ R0, R138, R2 ;  /* 0x000000028a007221 */ /* 0x000fe20000010000 */
[----:B------:R1:W-:Y:S01]  /*be50*/  STL [R1+0x14], R5 ;  /* 0x0000140501007387 */ /* 0x0003e20000100800 */
[----:B------:R-:W-:Y:S01]  /*be60*/  FADD.FTZ R2, R198, R4 ;  /* 0x00000004c6027221 */ /* 0x000fe20000010000 */
[----:B------:R-:W-:Y:S01]  /*be70*/  MOV R138, R135 ;  /* 0x00000087008a7202 */ /* 0x000fe20000000f00 */
[----:B------:R-:W-:Y:S01]  /*be80*/  FADD.FTZ R0, R134, R0 ;  /* 0x0000000086007221 */ /* 0x000fe20000010000 */
[----:B------:R-:W-:Y:S02]  /*be90*/  MOV R134, R136 ;  /* 0x0000008800867202 */ /* 0x000fe40000000f00 */
[----:B------:R1:W-:Y:S04]  /*bea0*/  STL [R1+0x18], R2 ;  /* 0x0000180201007387 */ /* 0x0003e80000100800 */
[----:B------:R1:W-:Y:S01]  /*beb0*/  STL [R1+0x1c], R0 ;  /* 0x00001c0001007387 */ /* 0x0003e20000100800 */
[----:B------:R-:W-:-:S05]  /*bec0*/  @P0 BRA `(.L_x_486) ;  /* 0xffffb42000000947 */ /* 0x000fca000383ffff */
.L_x_469:
[----:B------:R-:W2:Y:S01]  /*bed0*/  S2UR UR7, SR_CTAID.X ;  /* 0x00000000000779c3 */ /* 0x000ea20000002500 */
[----:B------:R-:W-:Y:S01]  /*bee0*/  ULDC.64 UR4, c[0x0][0x2c8] ;  /* 0x0000b20000047ab9 */ /* 0x000fe20000000a00 */
[----:B------:R-:W-:Y:S01]  /*bef0*/  PLOP3.LUT P0, PT, PT, PT, UP2, 0x40, 0x0 ;  /* 0x000000000000781c */ /* 0x000fe20003f0e828 */
[----:B--2---:R-:W-:-:S04]  /*bf00*/  ULEA UR7, UR7, 0x7f, 0x7 ;  /* 0x0000007f07077891 */ /* 0x004fc8000f8e383f */
        /* <DEDUP_REMOVED lines=8> */
[----:B-1----:R-:W-:Y:S01]  /*bf90*/  MOV R2, UR4 ;  /* 0x0000000400027c02 */ /* 0x002fe20008000f00 */
        /* <DEDUP_REMOVED lines=11> */
.L_x_488:
[----:B------:R-:W-:-:S04]  /*c050*/  MOV R4, c[0x0][0x32c] ;  /* 0x0000cb0000047a02 */ /* 0x000fc80000000f00 */
[----:B------:R-:W-:-:S13]  /*c060*/  ISETP.NE.AND P0, PT, R4, 0x1, PT ;  /* 0x000000010400780c */ /* 0x000fda0003f05270 */
[----:B------:R-:W-:-:S05]  /*c070*/  @P0 IMAD.HI.U32 R4, R0, c[0x0][0x330], RZ ;  /* 0x0000cc0000040a27 */ /* 0x000fca00078e00ff */
[----:B------:R-:W-:-:S05]  /*c080*/  @P0 SHF.R.U32.HI R0, RZ, c[0x0][0x334], R4 ;  /* 0x0000cd00ff000a19 */ /* 0x000fca0000011604 */
.L_x_489:
[----:B------:R-:W-:-:S05]  /*c090*/  IMAD R0, R0, c[0x0][0x32c], RZ ;  /* 0x0000cb0000007a24 */ /* 0x000fca00078e02ff */
[----:B------:R-:W-:-:S03]  /*c0a0*/  IMNMX R2, R2, R0, !PT ;  /* 0x0000000002027217 */ /* 0x000fc60007800200 */
.L_x_487:
[----:B------:R-:W2:Y:S01]  /*c0b0*/  LDL R4, [R1] ;  /* 0x0000000001047983 */ /* 0x000ea20000100800 */
[----:B------:R-:W-:-:S05]  /*c0c0*/  IADD3 R2, R2, 0x2f, RZ ;  /* 0x0000002f02027810 */ /* 0x000fca0007ffe0ff */
[----:B------:R-:W-:-:S05]  /*c0d0*/  IMAD.HI R2, R2, 0x2aaaaaab, RZ ;  /* 0x2aaaaaab02027827 */ /* 0x000fca00078e02ff */
[----:B------:R-:W-:-:S04]  /*c0e0*/  SHF.R.U32.HI R0, RZ, 0x1f, R2 ;  /* 0x0000001fff007819 */ /* 0x000fc80000011602 */
[----:B------:R-:W-:-:S04]  /*c0f0*/  LEA.HI.SX32 R0, R2, R0, 0x1d ;  /* 0x0000000002007211 */ /* 0x000fc800078feaff */
[----:B--2---:R-:W-:-:S04]  /*c100*/  IMNMX R4, R4, R0, !PT ;  /* 0x0000000004047217 */ /* 0x004fc80007800200 */
[----:B------:R-:W-:Y:S01]  /*c110*/  ISETP.GE.AND P0, PT, R242, R4, PT ;  /* 0x00000004f200720c */ /* 0x000fe20003f06270 */
[----:B------:R1:W-:-:S12]  /*c120*/  STL [R1+0x8], R4 ;  /* 0x0000080401007387 */ /* 0x0003d80000100800 */
[----:B------:R-:W-:Y:S05]  /*c130*/  @!P0 BRA `(.L_x_490) ;  /* 0x000036f000008947 */ /* 0x000fea0003800000 */
[----:B------:R-:W-:Y:S01]  /*c140*/  MOV R132, R136 ;  /* 0x0000008800847202 */ /* 0x000fe20000000f00 */
[----:B------:R-:W-:Y:S01]  /*c150*/  IMAD.MOV.U32 R139, RZ, RZ, R3 ;  /* 0x000000ffff8b7224 */ /* 0x000fe200078e0003 */
[----:B------:R-:W-:Y:S01]  /*c160*/  MOV R2, R137 ;  /* 0x0000008900027202 */ /* 0x000fe20000000f00 */
[----:B------:R-:W-:Y:S01]  /*c170*/  IMAD.MOV.U32 R220, RZ, RZ, R242 ;  /* 0x000000ffffdc7224 */ /* 0x000fe200078e00f2 */
[----:B------:R-:W-:Y:S02]  /*c180*/  MOV R138, R135 ;  /* 0x00000087008a7202 */ /* 0x000fe40000000f00 */
.L_x_491:
[----:B--2---:R-:W2:Y:S01]  /*c190*/  LDL R242, [R1] ;  /* 0x0000000001f27983 */ /* 0x004ea20000100800 */
[----:B------:R-:W-:Y:S04]  /*c1a0*/  DEPBAR.LE SB0, 0x0 ;  /* 0x000080000000791a */ /* 0x000fe80000000000 */
[----:B------:R-:W3:Y:S06]  /*c1b0*/  LDL.64 R42, [R1+0x48] ;  /* 0x00004800012a7983 */ /* 0x000eec0000100a00 */
[----:B------:R-:W3:Y:S06]  /*c1c0*/  LDL.64 R134, [R1+0x30] ;  /* 0x0000300001867983 */ /* 0x000eec0000100a00 */
[----:B------:R-:W-:Y:S08]  /*c1d0*/  BAR.SYNC.DEFER_BLOCKING 0x0 ;  /* 0x0000000000007b1d */ /* 0x000ff00000010000 */
[----:B-----5:R-:W-:Y:S08]  /*c1e0*/  LDSM.16.M88.4 R48, [R231+0x6100] ;  /* 0x00610000e730783b */ /* 0x020ff00000000200 */
[----:B------:R-:W4:Y:S08]  /*c1f0*/  LDSM.16.M88.4 R16, [R224+0x3100] ;  /* 0x00310000e010783b */ /* 0x000f300000000200 */
[----:B------:R-:W1:Y:S08]  /*c200*/  LDSM.16.M88.4 R44, [R231+0x8100] ;  /* 0x00810000e72c783b */ /* 0x000e700000000200 */
[----:B------:R-:W1:Y:S08]  /*c210*/  LDSM.16.M88.4 R32, [R224+0x3900] ;  /* 0x00390000e020783b */ /* 0x000e700000000200 */
[----:B------:R-:W1:Y:S08]  /*c220*/  LDSM.16.M88.4 R140, [R224+0x4100] ;  /* 0x00410000e08c783b */ /* 0x000e700000000200 */
[----:B------:R-:W-:Y:S01]  /*c230*/  LDSM.16.M88.4 R192, [R233+0x6100] ;  /* 0x00610000e9c0783b */ /* 0x000fe20000000200 */
[-C--:B-1--4-:R-:W-:Y:S07]  /*c240*/  HMMA.16816.F32.BF16 R4, R48, R16.reuse, RZ ;  /* 0x000000103004723c */ /* 0x092fee00000418ff */
[----:B------:R-:W1:Y:S01]  /*c250*/  LDSM.16.M88.4 R196, [R235] ;  /* 0x00000000ebc4783b */ /* 0x000e620000000200 */
[C---:B------:R-:W-:Y:S07]  /*c260*/  HMMA.16816.F32.BF16 R8, R44.reuse, R16, RZ ;  /* 0x000000102c08723c */ /* 0x040fee00000418ff */
[----:B------:R-:W4:Y:S01]  /*c270*/  LDSM.16.M88.4 R200, [R233+0x8100] ;  /* 0x00810000e9c8783b */ /* 0x000f220000000200 */
[-C--:B------:R-:W-:Y:S07]  /*c280*/  HMMA.16816.F32.BF16 R12, R44, R18.reuse, RZ ;  /* 0x000000122c0c723c */ /* 0x080fee00000418ff */
[----:B------:R-:W1:Y:S01]  /*c290*/  LDSM.16.M88.4 R204, [R241] ;  /* 0x00000000f1cc783b */ /* 0x000e620000000200 */
[C---:B------:R-:W-:Y:S08]  /*c2a0*/  HMMA.16816.F32.BF16 R16, R48.reuse, R18, RZ ;  /* 0x000000123010723c */ /* 0x040ff000000418ff */
        /* <DEDUP_REMOVED lines=36> */
[----:B------:R3:W-:Y:S02]  /*c4f0*/  @!P6 LDGSTS.E.BYPASS.LTC128B.128 [R243+0x1900], [R210.64], !P3 ;  /* 0x01900000d2f3efae */ /* 0x0007e4000d901d4e */
[----:B------:R-:W-:Y:S02]  /*c500*/  ISETP.GT.AND P5, PT, R220, R242, PT ;  /* 0x000000f2dc00720c */ /* 0x000fe40003fa4270 */
[----:B------:R-:W-:Y:S02]  /*c510*/  @!P6 IADD3 R208, P0, R134, UR9, RZ ;  /* 0x0000000986d0ec10 */ /* 0x000fe4000ff1e0ff */
[----:B------:R-:W-:Y:S01]  /*c520*/  IADD3 R242, R220, -0x1, RZ ;  /* 0xffffffffdcf27810 */ /* 0x000fe20007ffe0ff */
        /* <DEDUP_REMOVED lines=8> */
[----:B------:R3:W-:Y:S07]  /*c5b0*/  @!P6 LDGSTS.E.BYPASS.LTC128B.128 [R243+0x2900], [R208.64+0x80], !P3 ;  /* 0x02900080d0f3efae */ /* 0x0007ee000d901d4e */
[C---:B------:R-:W-:Y:S01]  /*c5c0*/  HMMA.16816.F32.BF16 R32, R192.reuse, R206, R32 ;  /* 0x000000cec020723c */ /* 0x040fe20000041820 */
[----:B------:R-:W-:Y:S07]  /*c5d0*/  LDSM.16.M88.4 R212, [R230+0x3100] ;  /* 0x00310000e6d4783b */ /* 0x000fee0000000200 */
[-C--:B--2---:R-:W-:Y:S01]  /*c5e0*/  HMMA.16816.F32.BF16 R36, R192, R140.reuse, R36 ;  /* 0x0000008cc024723c */ /* 0x084fe20000041824 */
[----:B------:R-:W-:Y:S07]  /*c5f0*/  LDSM.16.M88.4 R216, [R232+0x8100] ;  /* 0x00810000e8d8783b */ /* 0x000fee0000000200 */
[C---:B------:R-:W-:Y:S01]  /*c600*/  HMMA.16816.F32.BF16 R40, R200.reuse, R140, R40 ;  /* 0x0000008cc828723c */ /* 0x040fe20000041828 */
[----:B------:R-:W0:Y:S07]  /*c610*/  LDGDEPBAR ;  /* 0x00000000000079af */ /* 0x000e2e0000000000 */
[-C--:B------:R-:W-:Y:S01]  /*c620*/  HMMA.16816.F32.BF16 R44, R200, R142.reuse, R44 ;  /* 0x0000008ec82c723c */ /* 0x080fe2000004182c */
[----:B---3--:R-:W2:Y:S07]  /*c630*/  LDSM.16.M88.4 R208, [R232+0x6100] ;  /* 0x00610000e8d0783b */ /* 0x008eae0000000200 */
[----:B------:R-:W-:Y:S01]  /*c640*/  HMMA.16816.F32.BF16 R48, R192, R142, R48 ;  /* 0x0000008ec030723c */ /* 0x000fe20000041830 */
[----:B------:R-:W3:Y:S08]  /*c650*/  LDSM.16.M88.4 R196, [R230+0x3900] ;  /* 0x00390000e6c4783b */ /* 0x000ef00000000200 */
[----:B------:R-:W1:Y:S08]  /*c660*/  LDSM.16.M88.4 R204, [R230+0x4100] ;  /* 0x00410000e6cc783b */ /* 0x000e700000000200 */
        /* <DEDUP_REMOVED lines=13> */
[-C--:B-1----:R-:W-:Y:S08]  /*c740*/  HMMA.16816.F32.BF16 R36, R208, R204.reuse, R36 ;  /* 0x000000ccd024723c */ /* 0x082ff00000041824 */
[C---:B------:R-:W-:Y:S08]  /*c750*/  HMMA.16816.F32.BF16 R40, R216.reuse, R204, R40 ;  /* 0x000000ccd828723c */ /* 0x040ff00000041828 */
[-C--:B------:R-:W-:Y:S01]  /*c760*/  HMMA.16816.F32.BF16 R44, R216, R206.reuse, R44 ;  /* 0x000000ced82c723c */ /* 0x080fe2000004182c */
[----:B------:R-:W-:Y:S07]  /*c770*/  LDSM.16.M88.4 R216, [R231+0xc100] ;  /* 0x00c10000e7d8783b */ /* 0x000fee0000000200 */
[----:B------:R-:W-:Y:S01]  /*c780*/  HMMA.16816.F32.BF16 R48, R208, R206, R48 ;  /* 0x000000ced030723c */ /* 0x000fe20000041830 */
[----:B------:R-:W-:Y:S07]  /*c790*/  LDSM.16.M88.4 R204, [R231+0xa100] ;  /* 0x00a10000e7cc783b */ /* 0x000fee0000000200 */
[-C--:B------:R-:W-:Y:S01]  /*c7a0*/  HMMA.16816.F32.BF16 R4, R140, R192.reuse, R4 ;  /* 0x000000c08c04723c */ /* 0x080fe20000041804 */
        /* <DEDUP_REMOVED lines=81> */
[----:B------:R-:W-:Y:S01]  /*ccc0*/  FMUL.FTZ R17, R17, c[0x0][0x320] ;  /* 0x0000c80011117a20 */ /* 0x000fe20000410000 */
[----:B-1----:R-:W-:Y:S01]  /*ccd0*/  FMNMX.FTZ R137, R196, R2, !PT ;  /* 0x00000002c4897209 */ /* 0x002fe20007810000 */
[----:B------:R-:W-:Y:S02]  /*cce0*/  FMUL.FTZ R18, R18, c[0x0][0x320] ;  /* 0x0000c80012127a20 */ /* 0x000fe40000410000 */
[----:B------:R-:W-:Y:S02]  /*ccf0*/  FMUL.FTZ R19, R19, c[0x0][0x320] ;  /* 0x0000c80013137a20 */ /* 0x000fe40000410000 */
[----:B------:R-:W-:Y:S01]  /*cd00*/  FMUL.FTZ R14, R14, c[0x0][0x320] ;  /* 0x0000c8000e0e7a20 */ /* 0x000fe20000410000 */
[----:B------:R1:W1:Y:S01]  /*cd10*/  MUFU.TANH R197, R7 ;  /* 0x0000000700c57308 */ /* 0x0002620000002400 */
[----:B------:R-:W-:Y:S01]  /*cd20*/  FMUL.FTZ R15, R15, c[0x0][0x320] ;  /* 0x0000c8000f0f7a20 */ /* 0x000fe20000410000 */
[----:B--2---:R-:W-:Y:S08]  /*cd30*/  FMNMX.FTZ R137, R143, R137, !PT ;  /* 0x000000898f897209 */ /* 0x004ff00007810000 */
[----:B------:R-:W2:Y:S01]  /*cd40*/  MUFU.TANH R202, R8 ;  /* 0x0000000800ca7308 */ /* 0x000ea20000002400 */
[----:B---3--:R-:W-:Y:S09]  /*cd50*/  FMNMX.FTZ R3, R200, R132, !PT ;  /* 0x00000084c8037209 */ /* 0x008ff20007810000 */
[----:B------:R-:W3:Y:S01]  /*cd60*/  MUFU.TANH R201, R9 ;  /* 0x0000000900c97308 */ /* 0x000ee20000002400 */
[----:B-1----:R-:W1:Y:S01]  /*cd70*/  LDSM.16.M88.4 R4, [R229+0x2000] ;  /* 0x00200000e504783b */ /* 0x002e620000000200 */
[----:B------:R-:W-:Y:S08]  /*cd80*/  FMNMX.FTZ R3, R197, R3, !PT ;  /* 0x00000003c5037209 */ /* 0x000ff00007810000 */
[----:B------:R-:W-:Y:S01]  /*cd90*/  MUFU.TANH R203, R10 ;  /* 0x0000000a00cb7308 */ /* 0x000fe20000002400 */
[----:B--2---:R-:W-:Y:S09]  /*cda0*/  FMNMX.FTZ R0, R202, R138, !PT ;  /* 0x0000008aca007209 */ /* 0x004ff20007810000 */
[----:B------:R2:W-:Y:S01]  /*cdb0*/  MUFU.TANH R204, R11 ;  /* 0x0000000b00cc7308 */ /* 0x0005e20000002400 */
[----:B---3--:R-:W-:Y:S09]  /*cdc0*/  FMNMX.FTZ R0, R201, R0, !PT ;  /* 0x00000000c9007209 */ /* 0x008ff20007810000 */
[----:B------:R-:W3:Y:S10]  /*cdd0*/  MUFU.TANH R16, R16 ;  /* 0x0000001000107308 */ /* 0x000ef40000002400 */
[----:B------:R-:W4:Y:S01]  /*cde0*/  MUFU.TANH R17, R17 ;  /* 0x0000001100117308 */ /* 0x000f220000002400 */
[----:B--2---:R-:W2:Y:S01]  /*cdf0*/  LDSM.16.M88.4 R8, [R229+0x2800] ;  /* 0x00280000e508783b */ /* 0x004ea20000000200 */
[-C--:B-1----:R-:W-:Y:S01]  /*ce00*/  HMMA.16816.F32.BF16 R20, R192, R4.reuse, R20 ;  /* 0x00000004c014723c */ /* 0x082fe20000041814 */
[----:B------:R-:W-:Y:S07]  /*ce10*/  DEPBAR.LE SB0, 0x0 ;  /* 0x000080000000791a */ /* 0x000fee0000000000 */
[----:B------:R-:W1:Y:S01]  /*ce20*/  MUFU.TANH R12, R12 ;  /* 0x0000000c000c7308 */ /* 0x000e620000002400 */
[----:B------:R-:W-:Y:S01]  /*ce30*/  BAR.SYNC.DEFER_BLOCKING 0x0 ;  /* 0x0000000000007b1d */ /* 0x000fe20000010000 */
[C---:B------:R-:W-:Y:S05]  /*ce40*/  HMMA.16816.F32.BF16 R24, R216.reuse, R4, R24 ;  /* 0x00000004d818723c */ /* 0x040fea0000041818 */
[----:B---3--:R-:W-:Y:S03]  /*ce50*/  FMNMX.FTZ R137, R16, R137, !PT ;  /* 0x0000008910897209 */ /* 0x008fe60007810000 */
[----:B------:R-:W3:Y:S01]  /*ce60*/  MUFU.TANH R13, R13 ;  /* 0x0000000d000d7308 */ /* 0x000ee20000002400 */
[-C--:B------:R-:W-:Y:S03]  /*ce70*/  HMMA.16816.F32.BF16 R28, R216, R6.reuse, R28 ;  /* 0x00000006d81c723c */ /* 0x080fe6000004181c */
[----:B----4-:R-:W-:Y:S05]  /*ce80*/  FMNMX.FTZ R137, R17, R137, !PT ;  /* 0x0000008911897209 */ /* 0x010fea0007810000 */
[C---:B------:R-:W-:Y:S01]  /*ce90*/  HMMA.16816.F32.BF16 R32, R192.reuse, R6, R32 ;  /* 0x00000006c020723c */ /* 0x040fe20000041820 */
[----:B------:R-:W4:Y:S03]  /*cea0*/  MUFU.TANH R18, R18 ;  /* 0x0000001200127308 */ /* 0x000f260000002400 */
[----:B------:R-:W-:Y:S01]  /*ceb0*/  FMUL.FTZ R20, R20, c[0x0][0x320] ;  /* 0x0000c80014147a20 */ /* 0x000fe20000410000 */
[----:B-1----:R-:W-:Y:S01]  /*cec0*/  FMNMX.FTZ R0, R12, R0, !PT ;  /* 0x000000000c007209 */ /* 0x002fe20007810000 */
[----:B------:R-:W-:Y:S02]  /*ced0*/  FMUL.FTZ R23, R23, c[0x0][0x320] ;  /* 0x0000c80017177a20 */ /* 0x000fe40000410000 */
[----:B------:R-:W-:Y:S03]  /*cee0*/  FMUL.FTZ R21, R21, c[0x0][0x320] ;  /* 0x0000c80015157a20 */ /* 0x000fe60000410000 */
[----:B------:R-:W1:Y:S01]  /*cef0*/  MUFU.TANH R210, R20 ;  /* 0x0000001400d27308 */ /* 0x000e620000002400 */
[----:B------:R-:W-:Y:S02]  /*cf00*/  FMUL.FTZ R22, R22, c[0x0][0x320] ;  /* 0x0000c80016167a20 */ /* 0x000fe40000410000 */
[----:B------:R-:W-:Y:S01]  /*cf10*/  FMUL.FTZ R24, R24, c[0x0][0x320] ;  /* 0x0000c80018187a20 */ /* 0x000fe20000410000 */
[-C--:B--2---:R-:W-:Y:S03]  /*cf20*/  HMMA.16816.F32.BF16 R36, R192, R8.reuse, R36 ;  /* 0x00000008c024723c */ /* 0x084fe60000041824 */
[----:B---3--:R-:W-:Y:S01]  /*cf30*/  FMNMX.FTZ R0, R13, R0, !PT ;  /* 0x000000000d007209 */ /* 0x008fe20007810000 */
[----:B------:R-:W-:Y:S02]  /*cf40*/  FMUL.FTZ R28, R28, c[0x0][0x320] ;  /* 0x0000c8001c1c7a20 */ /* 0x000fe40000410000 */
[----:B------:R-:W2:Y:S01]  /*cf50*/  MUFU.TANH R205, R21 ;  /* 0x0000001500cd7308 */ /* 0x000ea20000002400 */
[----:B------:R-:W-:Y:S01]  /*cf60*/  FMUL.FTZ R25, R25, c[0x0][0x320] ;  /* 0x0000c80019197a20 */ /* 0x000fe20000410000 */
[C---:B------:R-:W-:Y:S01]  /*cf70*/  HMMA.16816.F32.BF16 R40, R216.reuse, R8, R40 ;  /* 0x00000008d828723c */ /* 0x040fe20000041828 */
[----:B------:R-:W3:Y:S03]  /*cf80*/  LDL.64 R8, [R1+0x40] ;  /* 0x0000400001087983 */ /* 0x000ee60000100a00 */
[----:B------:R-:W-:Y:S01]  /*cf90*/  FMUL.FTZ R32, R32, c[0x0][0x320] ;  /* 0x0000c80020207a20 */ /* 0x000fe20000410000 */
[----:B----4-:R-:W-:Y:S01]  /*cfa0*/  FMNMX.FTZ R3, R18, R3, !PT ;  /* 0x0000000312037209 */ /* 0x010fe20007810000 */
[----:B------:R-:W-:Y:S02]  /*cfb0*/  FMUL.FTZ R35, R35, c[0x0][0x320] ;  /* 0x0000c80023237a20 */ /* 0x000fe40000410000 */
[----:B------:R-:W4:Y:S01]  /*cfc0*/  MUFU.TANH R133, R28 ;  /* 0x0000001c00857308 */ /* 0x000f220000002400 */
[-C--:B------:R-:W-:Y:S03]  /*cfd0*/  HMMA.16816.F32.BF16 R44, R216, R10.reuse, R44 ;  /* 0x0000000ad82c723c */ /* 0x080fe6000004182c */
[----:B------:R-:W-:Y:S01]  /*cfe0*/  FMUL.FTZ R29, R29, c[0x0][0x320] ;  /* 0x0000c8001d1d7a20 */ /* 0x000fe20000410000 */
[----:B-1----:R-:W-:Y:S01]  /*cff0*/  FMNMX.FTZ R137, R210, R137, !PT ;  /* 0x00000089d2897209 */ /* 0x002fe20007810000 */
[----:B------:R-:W-:Y:S02]  /*d000*/  FMUL.FTZ R26, R26, c[0x0][0x320] ;  /* 0x0000c8001a1a7a20 */ /* 0x000fe40000410000 */
[----:B------:R-:W-:Y:S01]  /*d010*/  FMUL.FTZ R36, R36, c[0x0][0x320] ;  /* 0x0000c80024247a20 */ /* 0x000fe20000410000 */
[----:B------:R-:W-:Y:S01]  /*d020*/  HMMA.16816.F32.BF16 R48, R192, R10, R48 ;  /* 0x0000000ac030723c */ /* 0x000fe20000041830 */
[----:B------:R-:W1:Y:S03]  /*d030*/  MUFU.TANH R198, R32 ;  /* 0x0000002000c67308 */ /* 0x000e660000002400 */
[----:B------:R-:W-:Y:S01]  /*d040*/  FMUL.FTZ R37, R37, c[0x0][0x320] ;  /* 0x0000c80025257a20 */ /* 0x000fe20000410000 */
[----:B--2---:R-:W-:Y:S01]  /*d050*/  FMNMX.FTZ R137, R205, R137, !PT ;  /* 0x00000089cd897209 */ /* 0x004fe20007810000 */
[----:B------:R-:W-:Y:S01]  /*d060*/  FMUL.FTZ R38, R38, c[0x0][0x320] ;  /* 0x0000c80026267a20 */ /* 0x000fe20000410000 */
[----:B------:R-:W-:Y:S01]  /*d070*/  MOV R10, c[0x0][0x1e0] ;  /* 0x00007800000a7a02 */ /* 0x000fe20000000f00 */
[----:B------:R-:W-:Y:S01]  /*d080*/  FMUL.FTZ R39, R39, c[0x0][0x320] ;  /* 0x0000c80027277a20 */ /* 0x000fe20000410000 */
[----:B------:R-:W-:Y:S02]  /*d090*/  MOV R11, c[0x0][0x1e4] ;  /* 0x00007900000b7a02 */ /* 0x000fe40000000f00 */
[----:B------:R-:W2:Y:S01]  /*d0a0*/  MUFU.TANH R244, R36 ;  /* 0x0000002400f47308 */ /* 0x000ea20000002400 */
[----:B------:R-:W-:Y:S02]  /*d0b0*/  FMUL.FTZ R42, R42, c[0x0][0x320] ;  /* 0x0000c8002a2a7a20 */ /* 0x000fe40000410000 */
[----:B------:R-:W-:Y:S01]  /*d0c0*/  FMUL.FTZ R40, R40, c[0x0][0x320] ;  /* 0x0000c80028287a20 */ /* 0x000fe20000410000 */
[----:B----4-:R-:W-:Y:S01]  /*d0d0*/  MOV R219, R133 ;  /* 0x0000008500db7202 */ /* 0x010fe20000000f00 */
[----:B------:R-:W-:Y:S02]  /*d0e0*/  FMUL.FTZ R41, R41, c[0x0][0x320] ;  /* 0x0000c80029297a20 */ /* 0x000fe40000410000 */
[----:B------:R-:W-:Y:S02]  /*d0f0*/  FMUL.FTZ R44, R44, c[0x0][0x320] ;  /* 0x0000c8002c2c7a20 */ /* 0x000fe40000410000 */
[----:B------:R-:W-:Y:S01]  /*d100*/  FMUL.FTZ R45, R45, c[0x0][0x320] ;  /* 0x0000c8002d2d7a20 */ /* 0x000fe20000410000 */
[----:B------:R4:W-:Y:S01]  /*d110*/  MUFU.TANH R250, R37 ;  /* 0x0000002500fa7308 */ /* 0x0009e20000002400 */
[----:B------:R-:W-:Y:S02]  /*d120*/  FMUL.FTZ R33, R33, c[0x0][0x320] ;  /* 0x0000c80021217a20 */ /* 0x000fe40000410000 */
[----:B------:R-:W-:Y:S01]  /*d130*/  FMUL.FTZ R48, R48, c[0x0][0x320] ;  /* 0x0000c80030307a20 */ /* 0x000fe20000410000 */
[----:B-1----:R-:W-:Y:S01]  /*d140*/  FMNMX.FTZ R137, R198, R137, !PT ;  /* 0x00000089c6897209 */ /* 0x002fe20007810000 */
[----:B------:R-:W-:Y:S02]  /*d150*/  FMUL.FTZ R49, R49, c[0x0][0x320] ;  /* 0x0000c80031317a20 */ /* 0x000fe40000410000 */
[----:B------:R-:W-:Y:S02]  /*d160*/  FMUL.FTZ R50, R50, c[0x0][0x320] ;  /* 0x0000c80032327a20 */ /* 0x000fe40000410000 */
[----:B------:R-:W-:Y:S01]  /*d170*/  FMUL.FTZ R51, R51, c[0x0][0x320] ;  /* 0x0000c80033337a20 */ /* 0x000fe20000410000 */
[----:B------:R-:W1:Y:S01]  /*d180*/  MUFU.TANH R222, R24 ;  /* 0x0000001800de7308 */ /* 0x000e620000002400 */
[----:B------:R-:W-:Y:S02]  /*d190*/  FMUL.FTZ R27, R27, c[0x0][0x320] ;  /* 0x0000c8001b1b7a20 */ /* 0x000fe40000410000 */
[----:B------:R-:W-:Y:S01]  /*d1a0*/  FMUL.FTZ R43, R43, c[0x0][0x320] ;  /* 0x0000c8002b2b7a20 */ /* 0x000fe20000410000 */
[----:B--2---:R-:W-:Y:S01]  /*d1b0*/  MOV R218, R244 ;  /* 0x000000f400da7202 */ /* 0x004fe20000000f00 */
[----:B------:R-:W-:Y:S02]  /*d1c0*/  FMUL.FTZ R46, R46, c[0x0][0x320] ;  /* 0x0000c8002e2e7a20 */ /* 0x000fe40000410000 */
[----:B------:R-:W-:Y:S02]  /*d1d0*/  FMUL.FTZ R34, R34, c[0x0][0x320] ;  /* 0x0000c80022227a20 */ /* 0x000fe40000410000 */
[----:B------:R-:W-:Y:S01]  /*d1e0*/  FMUL.FTZ R30, R30, c[0x0][0x320] ;  /* 0x0000c8001e1e7a20 */ /* 0x000fe20000410000 */
[----:B------:R-:W2:Y:S01]  /*d1f0*/  MUFU.TANH R199, R33 ;  /* 0x0000002100c77308 */ /* 0x000ea20000002400 */
[----:B------:R-:W-:Y:S01]  /*d200*/  FMUL.FTZ R31, R31, c[0x0][0x320] ;  /* 0x0000c8001f1f7a20 */ /* 0x000fe20000410000 */
[----:B----4-:R-:W4:Y:S08]  /*d210*/  LDL.64 R36, [R1+0x38] ;  /* 0x0000380001247983 */ /* 0x010f300000100a00 */
[----:B------:R-:W2:Y:S01]  /*d220*/  MUFU.TANH R221, R25 ;  /* 0x0000001900dd7308 */ /* 0x000ea20000002400 */
[----:B-1----:R-:W-:Y:S09]  /*d230*/  FMNMX.FTZ R0, R222, R0, !PT ;  /* 0x00000000de007209 */ /* 0x002ff20007810000 */
[----:B------:R-:W1:Y:S01]  /*d240*/  MUFU.TANH R223, R29 ;  /* 0x0000001d00df7308 */ /* 0x000e620000002400 */
[----:B--2---:R-:W-:Y:S04]  /*d250*/  FMNMX.FTZ R137, R199, R137, !PT ;  /* 0x00000089c7897209 */ /* 0x004fe80007810000 */
[----:B------:R-:W-:Y:S05]  /*d260*/  FMNMX.FTZ R137, R218, R137, !PT ;  /* 0x00000089da897209 */ /* 0x000fea0007810000 */
[----:B------:R-:W2:Y:S01]  /*d270*/  MUFU.TANH R246, R48 ;  /* 0x0000003000f67308 */ /* 0x000ea20000002400 */
[----:B------:R-:W-:Y:S02]  /*d280*/  FMNMX.FTZ R137, R250, R137, !PT ;  /* 0x00000089fa897209 */ /* 0x000fe40007810000 */
[----:B------:R-:W-:Y:S04]  /*d290*/  FMNMX.FTZ R0, R221, R0, !PT ;  /* 0x00000000dd007209 */ /* 0x000fe80007810000 */
[----:B------:R-:W-:Y:S03]  /*d2a0*/  FMNMX.FTZ R0, R219, R0, !PT ;  /* 0x00000000db007209 */ /* 0x000fe60007810000 */
[----:B------:R-:W2:Y:S01]  /*d2b0*/  MUFU.TANH R244, R49 ;  /* 0x0000003100f47308 */ /* 0x000ea20000002400 */
[----:B-1----:R-:W-:Y:S09]  /*d2c0*/  FMNMX.FTZ R0, R223, R0, !PT ;  /* 0x00000000df007209 */ /* 0x002ff20007810000 */
[----:B------:R-:W1:Y:S01]  /*d2d0*/  MUFU.TANH R245, R40 ;  /* 0x0000002800f57308 */ /* 0x000e620000002400 */
[----:B--2---:R-:W-:Y:S09]  /*d2e0*/  FMNMX.FTZ R137, R246, R137, !PT ;  /* 0x00000089f6897209 */ /* 0x004ff20007810000 */
[----:B------:R-:W2:Y:S01]  /*d2f0*/  MUFU.TANH R32, R41 ;  /* 0x0000002900207308 */ /* 0x000ea20000002400 */
[----:B------:R-:W-:Y:S05]  /*d300*/  FMNMX.FTZ R137, R244, R137, !PT ;  /* 0x00000089f4897209 */ /* 0x000fea0007810000 */
[----:B------:R-:W2:Y:S04]  /*d310*/  SHFL.BFLY PT, R4, R137, 0x2, 0x1f ;  /* 0x0c401f0089047f89 */ /* 0x000ea800000e0000 */
[----:B------:R-:W-:Y:S01]  /*d320*/  MUFU.TANH R212, R34 ;  /* 0x0000002200d47308 */ /* 0x000fe20000002400 */
[----:B-1----:R-:W-:Y:S09]  /*d330*/  FMNMX.FTZ R0, R245, R0, !PT ;  /* 0x00000000f5007209 */ /* 0x002ff20007810000 */
[----:B------:R-:W1:Y:S01]  /*d340*/  MUFU.TANH R34, R44 ;  /* 0x0000002c00227308 */ /* 0x000e620000002400 */
[----:B--2---:R-:W-:Y:S09]  /*d350*/  FMNMX.FTZ R0, R32, R0, !PT ;  /* 0x0000000020007209 */ /* 0x004ff20007810000 */
[----:B------:R-:W2:Y:S01]  /*d360*/  MUFU.TANH R19, R19 ;  /* 0x0000001300137308 */ /* 0x000ea20000002400 */
[----:B------:R-:W-:Y:S02]  /*d370*/  FMNMX.FTZ R137, R137, R4, !PT ;  /* 0x0000000489897209 */ /* 0x000fe40007810000 */
[----:B------:R-:W-:Y:S03]  /*d380*/  FMNMX.FTZ R4, R203, R139, !PT ;  /* 0x0000008bcb047209 */ /* 0x000fe60007810000 */
[----:B------:R-:W2:Y:S01]  /*d390*/  SHFL.BFLY PT, R6, R137, 0x1, 0x1f ;  /* 0x0c201f0089067f89 */ /* 0x000ea200000e0000 */
[----:B------:R-:W-:Y:S03]  /*d3a0*/  FMNMX.FTZ R4, R204, R4, !PT ;  /* 0x00000004cc047209 */ /* 0x000fe60007810000 */
[----:B------:R-:W2:Y:S01]  /*d3b0*/  MUFU.TANH R33, R45 ;  /* 0x0000002d00217308 */ /* 0x000ea20000002400 */
[----:B-1----:R-:W-:Y:S09]  /*d3c0*/  FMNMX.FTZ R0, R34, R0, !PT ;  /* 0x0000000022007209 */ /* 0x002ff20007810000 */
[----:B------:R-:W1:Y:S01]  /*d3d0*/  MUFU.TANH R215, R22 ;  /* 0x0000001600d77308 */ /* 0x000e620000002400 */
[----:B--2---:R-:W-:Y:S09]  /*d3e0*/  FMNMX.FTZ R3, R19, R3, !PT ;  /* 0x0000000313037209 */ /* 0x004ff20007810000 */
[----:B------:R-:W2:Y:S01]  /*d3f0*/  MUFU.TANH R214, R23 ;  /* 0x0000001700d67308 */ /* 0x000ea20000002400 */
[----:B------:R-:W-:Y:S01]  /*d400*/  FMNMX.FTZ R137, R137, R6, !PT ;  /* 0x0000000689897209 */ /* 0x000fe20007810000 */
[----:B------:R-:W-:Y:S01]  /*d410*/  @P5 IMAD.WIDE.U32 R6, R242, c[0x0][0x1e0], RZ ;  /* 0x00007800f2065a25 */ /* 0x000fe200078e00ff */
[----:B------:R-:W-:Y:S03]  /*d420*/  FMNMX.FTZ R0, R33, R0, !PT ;  /* 0x0000000021007209 */ /* 0x000fe60007810000 */
[----:B------:R-:W-:Y:S02]  /*d430*/  FMUL.FTZ R142, R137, c[0x0][0x2d0] ;  /* 0x0000b400898e7a20 */ /* 0x000fe40000410000 */
[----:B------:R-:W2:Y:S02]  /*d440*/  SHFL.BFLY PT, R135, R0, 0x2, 0x1f ;  /* 0x0c401f0000877f89 */ /* 0x000ea400000e0000 */
[----:B------:R-:W2:Y:S01]  /*d450*/  MUFU.TANH R213, R35 ;  /* 0x0000002300d57308 */ /* 0x000ea20000002400 */
[----:B-1----:R-:W-:Y:S09]  /*d460*/  FMNMX.FTZ R3, R215, R3, !PT ;  /* 0x00000003d7037209 */ /* 0x002ff20007810000 */
[----:B------:R-:W1:Y:S01]  /*d470*/  MUFU.TANH R35, R38 ;  /* 0x0000002600237308 */ /* 0x000e620000002400 */
[----:B--2---:R-:W-:Y:S04]  /*d480*/  FMNMX.FTZ R3, R214, R3, !PT ;  /* 0x00000003d6037209 */ /* 0x004fe80007810000 */
[----:B------:R-:W-:Y:S05]  /*d490*/  FMNMX.FTZ R3, R212, R3, !PT ;  /* 0x00000003d4037209 */ /* 0x000fea0007810000 */
[----:B------:R-:W2:Y:S01]  /*d4a0*/  MUFU.TANH R217, R39 ;  /* 0x0000002700d97308 */ /* 0x000ea20000002400 */
[----:B------:R-:W-:Y:S02]  /*d4b0*/  FMNMX.FTZ R135, R0, R135, !PT ;  /* 0x0000008700877209 */ /* 0x000fe40007810000 */
[----:B------:R-:W-:Y:S07]  /*d4c0*/  FMNMX.FTZ R3, R213, R3, !PT ;  /* 0x00000003d5037209 */ /* 0x000fee0007810000 */
[----:B------:R-:W2:Y:S01]  /*d4d0*/  MUFU.TANH R14, R14 ;  /* 0x0000000e000e7308 */ /* 0x000ea20000002400 */
[----:B-1----:R-:W-:Y:S09]  /*d4e0*/  FMNMX.FTZ R3, R35, R3, !PT ;  /* 0x0000000323037209 */ /* 0x002ff20007810000 */
[----:B------:R-:W1:Y:S01]  /*d4f0*/  MUFU.TANH R21, R50 ;  /* 0x0000003200157308 */ /* 0x000e620000002400 */
[----:B--2---:R-:W-:Y:S09]  /*d500*/  FMNMX.FTZ R3, R217, R3, !PT ;  /* 0x00000003d9037209 */ /* 0x004ff20007810000 */
[----:B------:R-:W2:Y:S01]  /*d510*/  MUFU.TANH R15, R15 ;  /* 0x0000000f000f7308 */ /* 0x000ea20000002400 */
[----:B------:R-:W-:Y:S09]  /*d520*/  FMNMX.FTZ R4, R14, R4, !PT ;  /* 0x000000040e047209 */ /* 0x000ff20007810000 */
[----:B------:R-:W2:Y:S01]  /*d530*/  MUFU.TANH R29, R51 ;  /* 0x00000033001d7308 */ /* 0x000ea20000002400 */
[----:B-1----:R-:W-:Y:S09]  /*d540*/  FMNMX.FTZ R3, R21, R3, !PT ;  /* 0x0000000315037209 */ /* 0x002ff20007810000 */
[----:B------:R-:W1:Y:S01]  /*d550*/  MUFU.TANH R195, R26 ;  /* 0x0000001a00c37308 */ /* 0x000e620000002400 */
[----:B--2---:R-:W-:Y:S09]  /*d560*/  FMNMX.FTZ R0, R15, R4, !PT ;  /* 0x000000040f007209 */ /* 0x004ff20007810000 */
[----:B------:R-:W2:Y:S01]  /*d570*/  MUFU.TANH R194, R27 ;  /* 0x0000001b00c27308 */ /* 0x000ea20000002400 */
[----:B------:R-:W-:Y:S05]  /*d580*/  FMNMX.FTZ R3, R29, R3, !PT ;  /* 0x000000031d037209 */ /* 0x000fea0007810000 */
[----:B------:R-:W3:Y:S04]  /*d590*/  SHFL.BFLY PT, R5, R3, 0x2, 0x1f ;  /* 0x0c401f0003057f89 */ /* 0x000ee800000e0000 */
[----:B------:R-:W3:Y:S01]  /*d5a0*/  MUFU.TANH R211, R30 ;  /* 0x0000001e00d37308 */ /* 0x000ee20000002400 */
[----:B-1----:R-:W-:Y:S01]  /*d5b0*/  FMNMX.FTZ R4, R195, R0, !PT ;  /* 0x00000000c3047209 */ /* 0x002fe20007810000 */
[----:B------:R-:W-:Y:S08]  /*d5c0*/  FMUL.FTZ R0, R47, c[0x0][0x320] ;  /* 0x0000c8002f007a20 */ /* 0x000ff00000410000 */
[----:B------:R1:W-:Y:S01]  /*d5d0*/  MUFU.TANH R141, R0 ;  /* 0x00000000008d7308 */ /* 0x0003e20000002400 */
[----:B--2---:R-:W-:Y:S09]  /*d5e0*/  FMNMX.FTZ R4, R194, R4, !PT ;  /* 0x00000004c2047209 */ /* 0x004ff20007810000 */
[----:B------:R-:W2:Y:S01]  /*d5f0*/  MUFU.TANH R216, R31 ;  /* 0x0000001f00d87308 */ /* 0x000ea20000002400 */
[----:B---3--:R-:W-:Y:S02]  /*d600*/  FMNMX.FTZ R3, R3, R5, !PT ;  /* 0x0000000503037209 */ /* 0x008fe40007810000 */
[----:B------:R-:W-:Y:S01]  /*d610*/  FMNMX.FTZ R4, R211, R4, !PT ;  /* 0x00000004d3047209 */ /* 0x000fe20007810000 */
[----:B------:R-:W3:Y:S06]  /*d620*/  SHFL.BFLY PT, R5, R135, 0x1, 0x1f ;  /* 0x0c201f0087057f89 */ /* 0x000eec00000e0000 */
[----:B------:R-:W3:Y:S01]  /*d630*/  MUFU.TANH R22, R42 ;  /* 0x0000002a00167308 */ /* 0x000ee20000002400 */
[----:B-1----:R-:W-:Y:S01]  /*d640*/  FADD.FTZ R0, -R137, R2 ;  /* 0x0000000289007221 */ /* 0x002fe20000010100 */
[----:B------:R-:W1:Y:S03]  /*d650*/  SHFL.BFLY PT, R136, R3, 0x1, 0x1f ;  /* 0x0c201f0003887f89 */ /* 0x000e6600000e0000 */
[----:B------:R-:W-:Y:S05]  /*d660*/  FMUL.FTZ R0, R0, c[0x0][0x2d0] ;  /* 0x0000b40000007a20 */ /* 0x000fea0000410000 */
[----:B------:R-:W1:Y:S01]  /*d670*/  MUFU.TANH R249, R43 ;  /* 0x0000002b00f97308 */ /* 0x000e620000002400 */
[----:B--2---:R-:W-:Y:S01]  /*d680*/  FMNMX.FTZ R2, R216, R4, !PT ;  /* 0x00000004d8027209 */ /* 0x004fe20007810000 */
[----:B------:R-:W-:Y:S08]  /*d690*/  FFMA.FTZ R4, R196, c[0x0][0x2d0], -R142 ;  /* 0x0000b400c4047a23 */ /* 0x000ff0000001088e */
[----:B------:R2:W2:Y:S01]  /*d6a0*/  MUFU.EX2 R134, R0 ;  /* 0x0000000000867308 */ /* 0x0004a20000000800 */
[----:B---3--:R-:W-:Y:S02]  /*d6b0*/  FMNMX.FTZ R135, R135, R5, !PT ;  /* 0x0000000587877209 */ /* 0x008fe40007810000 */
[----:B------:R-:W-:Y:S03]  /*d6c0*/  FMNMX.FTZ R2, R22, R2, !PT ;  /* 0x0000000216027209 */ /* 0x000fe60007810000 */
[----:B------:R-:W-:Y:S01]  /*d6d0*/  FMUL.FTZ R192, R135, c[0x0][0x2d0] ;  /* 0x0000b40087c07a20 */ /* 0x000fe20000410000 */
[----:B------:R-:W-:Y:S02]  /*d6e0*/  MOV R196, R22 ;  /* 0x0000001600c47202 */ /* 0x000fe40000000f00 */
[----:B-1----:R-:W-:Y:S01]  /*d6f0*/  FMNMX.FTZ R136, R3, R136, !PT ;  /* 0x0000008803887209 */ /* 0x002fe20007810000 */
[----:B------:R-:W1:Y:S10]  /*d700*/  MUFU.TANH R140, R46 ;  /* 0x0000002e008c7308 */ /* 0x000e740000002400 */
[----:B------:R3:W-:Y:S01]  /*d710*/  MUFU.EX2 R193, R4 ;  /* 0x0000000400c17308 */ /* 0x0007e20000000800 */
[----:B--2---:R-:W-:Y:S01]  /*d720*/  FMNMX.FTZ R0, R249, R2, !PT ;  /* 0x00000002f9007209 */ /* 0x004fe20007810000 */
[----:B------:R-:W-:Y:S02]  /*d730*/  FADD.FTZ R2, -R136, R132 ;  /* 0x0000008488027221 */ /* 0x000fe40000010100 */
[----:B------:R-:W-:Y:S02]  /*d740*/  FMUL.FTZ R48, R134, R188 ;  /* 0x000000bc86307220 */ /* 0x000fe40000410000 */
[----:B------:R-:W-:Y:S02]  /*d750*/  FMUL.FTZ R2, R2, c[0x0][0x2d0] ;  /* 0x0000b40002027a20 */ /* 0x000fe40000410000 */
[----:B------:R-:W-:Y:S02]  /*d760*/  FMUL.FTZ R49, R134, R189 ;  /* 0x000000bd86317220 */ /* 0x000fe40000410000 */
[----:B------:R2:W2:Y:S01]  /*d770*/  MUFU.EX2 R133, R2 ;  /* 0x0000000200857308 */ /* 0x0004a20000000800 */
[----:B-1----:R-:W-:Y:S01]  /*d780*/  FMNMX.FTZ R0, R140, R0, !PT ;  /* 0x000000008c007209 */ /* 0x002fe20007810000 */
[C---:B------:R-:W-:Y:S01]  /*d790*/  FMUL.FTZ R52, R134.reuse, R52 ;  /* 0x0000003486347220 */ /* 0x040fe20000410000 */
[----:B----4-:R-:W-:Y:S01]  /*d7a0*/  @P5 MOV R5, R37 ;  /* 0x0000002500055202 */ /* 0x010fe20000000f00 */
[C---:B------:R-:W-:Y:S01]  /*d7b0*/  FMUL.FTZ R53, R134.reuse, R53 ;  /* 0x0000003586357220 */ /* 0x040fe20000410000 */
[----:B------:R-:W-:Y:S01]  /*d7c0*/  FMNMX.FTZ R0, R141, R0, !PT ;  /* 0x000000008d007209 */ /* 0x000fe20007810000 */
[C---:B------:R-:W-:Y:S02]  /*d7d0*/  FMUL.FTZ R64, R134.reuse, R64 ;  /* 0x0000004086407220 */ /* 0x040fe40000410000 */
[C---:B------:R-:W-:Y:S02]  /*d7e0*/  FMUL.FTZ R65, R134.reuse, R65 ;  /* 0x0000004186417220 */ /* 0x040fe40000410000 */
[----:B------:R-:W1:Y:S01]  /*d7f0*/  SHFL.BFLY PT, R3, R0, 0x2, 0x1f ;  /* 0x0c401f0000037f89 */ /* 0x000e6200000e0000 */
[----:B---3--:R-:W-:Y:S01]  /*d800*/  @P5 SHF.R.S32.HI R4, RZ, 0x1f, R242 ;  /* 0x0000001fff045819 */ /* 0x008fe200000114f2 */
[C---:B------:R-:W-:Y:S02]  /*d810*/  FMUL.FTZ R68, R134.reuse, R68 ;  /* 0x0000004486447220 */ /* 0x040fe40000410000 */
[C---:B------:R-:W-:Y:S02]  /*d820*/  FMUL.FTZ R69, R134.reuse, R69 ;  /* 0x0000004586457220 */ /* 0x040fe40000410000 */
[C---:B------:R-:W-:Y:S02]  /*d830*/  FMUL.FTZ R80, R134.reuse, R80 ;  /* 0x0000005086507220 */ /* 0x040fe40000410000 */
[C---:B------:R-:W-:Y:S02]  /*d840*/  FMUL.FTZ R81, R134.reuse, R81 ;  /* 0x0000005186517220 */ /* 0x040fe40000410000 */
[C---:B------:R-:W-:Y:S02]  /*d850*/  FMUL.FTZ R84, R134.reuse, R84 ;  /* 0x0000005486547220 */ /* 0x040fe40000410000 */
[----:B------:R-:W-:Y:S02]  /*d860*/  FMUL.FTZ R85, R134, R85 ;  /* 0x0000005586557220 */ /* 0x000fe40000410000 */
[----:B--2---:R-:W-:Y:S02]  /*d870*/  FADD.FTZ R2, -R135, R138 ;  /* 0x0000008a87027221 */ /* 0x004fe40000010100 */
[--C-:B------:R-:W-:Y:S02]  /*d880*/  FFMA.FTZ R138, R210, c[0x0][0x2d0], -R142.reuse ;  /* 0x0000b400d28a7a23 */ /* 0x100fe4000001088e */
[----:B------:R-:W-:Y:S02]  /*d890*/  FMUL.FTZ R2, R2, c[0x0][0x2d0] ;  /* 0x0000b40002027a20 */ /* 0x000fe40000410000 */
[C---:B------:R-:W-:Y:S02]  /*d8a0*/  FMUL.FTZ R50, R133.reuse, R190 ;  /* 0x000000be85327220 */ /* 0x040fe40000410000 */
[----:B------:R2:W3:Y:S01]  /*d8b0*/  MUFU.EX2 R132, R2 ;  /* 0x0000000200847308 */ /* 0x0004e20000000800 */
[C---:B------:R-:W-:Y:S01]  /*d8c0*/  FMUL.FTZ R51, R133.reuse, R191 ;  /* 0x000000bf85337220 */ /* 0x040fe20000410000 */
[----:B-1----:R-:W-:Y:S01]  /*d8d0*/  FMNMX.FTZ R0, R0, R3, !PT ;  /* 0x0000000300007209 */ /* 0x002fe20007810000 */
        /* <DEDUP_REMOVED lines=10> */
[----:B------:R-:W-:Y:S02]  /*d980*/  FMUL.FTZ R96, R134, R96 ;  /* 0x0000006086607220 */ /* 0x000fe40000410000 */
[--C-:B--2---:R-:W-:Y:S02]  /*d990*/  FFMA.FTZ R2, R143, c[0x0][0x2d0], -R142.reuse ;  /* 0x0000b4008f027a23 */ /* 0x104fe4000001088e */
[----:B------:R-:W-:Y:S02]  /*d9a0*/  FMUL.FTZ R143, R136, c[0x0][0x2d0] ;  /* 0x0000b400888f7a20 */ /* 0x000fe40000410000 */
[----:B------:R1:W-:Y:S01]  /*d9b0*/  MUFU.EX2 R248, R2 ;  /* 0x0000000200f87308 */ /* 0x0003e20000000800 */
[----:B---3--:R-:W-:Y:S02]  /*d9c0*/  FMUL.FTZ R40, R132, R180 ;  /* 0x000000b484287220 */ /* 0x008fe40000410000 */
[--C-:B------:R-:W-:Y:S01]  /*d9d0*/  FFMA.FTZ R3, R200, c[0x0][0x2d0], -R143.reuse ;  /* 0x0000b400c8037a23 */ /* 0x100fe2000001088f */
[----:B------:R-:W-:Y:S01]  /*d9e0*/  MOV R200, R250 ;  /* 0x000000fa00c87202 */ /* 0x000fe20000000f00 */
[C---:B------:R-:W-:Y:S02]  /*d9f0*/  FMUL.FTZ R41, R132.reuse, R181 ;  /* 0x000000b584297220 */ /* 0x040fe40000410000 */
[C---:B------:R-:W-:Y:S02]  /*da00*/  FMUL.FTZ R44, R132.reuse, R184 ;  /* 0x000000b8842c7220 */ /* 0x040fe40000410000 */
[C---:B------:R-:W-:Y:S01]  /*da10*/  FMUL.FTZ R45, R132.reuse, R185 ;  /* 0x000000b9842d7220 */ /* 0x040fe20000410000 */
[----:B------:R2:W-:Y:S01]  /*da20*/  MUFU.EX2 R24, R3 ;  /* 0x0000000300187308 */ /* 0x0005e20000000800 */
[C---:B------:R-:W-:Y:S02]  /*da30*/  FMUL.FTZ R56, R132.reuse, R56 ;  /* 0x0000003884387220 */ /* 0x040fe40000410000 */
[C---:B------:R-:W-:Y:S02]  /*da40*/  FMUL.FTZ R57, R132.reuse, R57 ;  /* 0x0000003984397220 */ /* 0x040fe40000410000 */
[C---:B------:R-:W-:Y:S02]  /*da50*/  FMUL.FTZ R60, R132.reuse, R60 ;  /* 0x0000003c843c7220 */ /* 0x040fe40000410000 */
[C---:B------:R-:W-:Y:S02]  /*da60*/  FMUL.FTZ R61, R132.reuse, R61 ;  /* 0x0000003d843d7220 */ /* 0x040fe40000410000 */
[C---:B------:R-:W-:Y:S01]  /*da70*/  FMUL.FTZ R72, R132.reuse, R72 ;  /* 0x0000004884487220 */ /* 0x040fe20000410000 */
[----:B------:R3:W-:Y:S01]  /*da80*/  MUFU.EX2 R250, R138 ;  /* 0x0000008a00fa7308 */ /* 0x0007e20000000800 */
[C---:B------:R-:W-:Y:S02]  /*da90*/  FMUL.FTZ R73, R132.reuse, R73 ;  /* 0x0000004984497220 */ /* 0x040fe40000410000 */
[----:B------:R-:W-:Y:S02]  /*daa0*/  FMUL.FTZ R76, R132, R76 ;  /* 0x0000004c844c7220 */ /* 0x000fe40000410000 */
[--C-:B-1----:R-:W-:Y:S02]  /*dab0*/  FFMA.FTZ R2, R16, c[0x0][0x2d0], -R142.reuse ;  /* 0x0000b40010027a23 */ /* 0x102fe4000001088e */
[----:B------:R-:W-:Y:S02]  /*dac0*/  FMUL.FTZ R16, R134, R156 ;  /* 0x0000009c86107220 */ /* 0x000fe40000410000 */
[C---:B------:R-:W-:Y:S01]  /*dad0*/  FMUL.FTZ R77, R132.reuse, R77 ;  /* 0x0000004d844d7220 */ /* 0x040fe20000410000 */
[----:B------:R1:W-:Y:S01]  /*dae0*/  MUFU.EX2 R247, R2 ;  /* 0x0000000200f77308 */ /* 0x0003e20000000800 */
[C---:B------:R-:W-:Y:S02]  /*daf0*/  FMUL.FTZ R88, R132.reuse, R88 ;  /* 0x0000005884587220 */ /* 0x040fe40000410000 */
[C---:B------:R-:W-:Y:S02]  /*db00*/  FMUL.FTZ R89, R132.reuse, R89 ;  /* 0x0000005984597220 */ /* 0x040fe40000410000 */
[--C-:B--2---:R-:W-:Y:S02]  /*db10*/  FFMA.FTZ R3, R197, c[0x0][0x2d0], -R143.reuse ;  /* 0x0000b400c5037a23 */ /* 0x104fe4000001088f */
[C---:B------:R-:W-:Y:S02]  /*db20*/  FMUL.FTZ R92, R132.reuse, R92 ;  /* 0x0000005c845c7220 */ /* 0x040fe40000410000 */
[----:B------:R-:W-:Y:S01]  /*db30*/  FMUL.FTZ R93, R132, R93 ;  /* 0x0000005d845d7220 */ /* 0x000fe20000410000 */
[----:B------:R2:W-:Y:S01]  /*db40*/  MUFU.EX2 R25, R3 ;  /* 0x0000000300197308 */ /* 0x0005e20000000800 */
[C---:B------:R-:W-:Y:S02]  /*db50*/  FMUL.FTZ R97, R134.reuse, R97 ;  /* 0x0000006186617220 */ /* 0x040fe40000410000 */
[----:B------:R-:W-:Y:S02]  /*db60*/  FMUL.FTZ R98, R133, R98 ;  /* 0x0000006285627220 */ /* 0x000fe40000410000 */
[--C-:B---3--:R-:W-:Y:S02]  /*db70*/  FFMA.FTZ R138, R205, c[0x0][0x2d0], -R142.reuse ;  /* 0x0000b400cd8a7a23 */ /* 0x108fe4000001088e */
[C---:B------:R-:W-:Y:S02]  /*db80*/  FMUL.FTZ R99, R133.reuse, R99 ;  /* 0x0000006385637220 */ /* 0x040fe40000410000 */
[C---:B------:R-:W-:Y:S02]  /*db90*/  FMUL.FTZ R100, R134.reuse, R100 ;  /* 0x0000006486647220 */ /* 0x040fe40000410000 */
[C---:B------:R-:W-:Y:S02]  /*dba0*/  FMUL.FTZ R101, R134.reuse, R101 ;  /* 0x0000006586657220 */ /* 0x040fe40000410000 */
[----:B------:R-:W-:Y:S02]  /*dbb0*/  FMUL.FTZ R102, R133, R102 ;  /* 0x0000006685667220 */ /* 0x000fe40000410000 */
[----:B-1----:R-:W-:Y:S02]  /*dbc0*/  FFMA.FTZ R2, R17, c[0x0][0x2d0], -R142 ;  /* 0x0000b40011027a23 */ /* 0x002fe4000001088e */
[----:B------:R-:W-:Y:S02]  /*dbd0*/  FMUL.FTZ R17, R134, R157 ;  /* 0x0000009d86117220 */ /* 0x000fe40000410000 */
[----:B------:R1:W3:Y:S01]  /*dbe0*/  MUFU.EX2 R20, R2 ;  /* 0x0000000200147308 */ /* 0x0002e20000000800 */
[C---:B------:R-:W-:Y:S02]  /*dbf0*/  FMUL.FTZ R103, R133.reuse, R103 ;  /* 0x0000006785677220 */ /* 0x040fe40000410000 */
[----:B------:R-:W-:Y:S02]  /*dc00*/  FMUL.FTZ R104, R132, R104 ;  /* 0x0000006884687220 */ /* 0x000fe40000410000 */
[--C-:B--2---:R-:W-:Y:S02]  /*dc10*/  FFMA.FTZ R3, R18, c[0x0][0x2d0], -R143.reuse ;  /* 0x0000b40012037a23 */ /* 0x104fe4000001088f */
[C---:B------:R-:W-:Y:S02]  /*dc20*/  FMUL.FTZ R18, R133.reuse, R158 ;  /* 0x0000009e85127220 */ /* 0x040fe40000410000 */
[C---:B------:R-:W-:Y:S01]  /*dc30*/  FMUL.FTZ R105, R132.reuse, R105 ;  /* 0x0000006984697220 */ /* 0x040fe20000410000 */
[----:B------:R2:W-:Y:S01]  /*dc40*/  MUFU.EX2 R27, R3 ;  /* 0x00000003001b7308 */ /* 0x0005e20000000800 */
[C---:B------:R-:W-:Y:S02]  /*dc50*/  FMUL.FTZ R108, R132.reuse, R108 ;  /* 0x0000006c846c7220 */ /* 0x040fe40000410000 */
[----:B------:R-:W-:Y:S02]  /*dc60*/  FMUL.FTZ R109, R132, R109 ;  /* 0x0000006d846d7220 */ /* 0x000fe40000410000 */
[C---:B------:R-:W-:Y:S02]  /*dc70*/  FMUL.FTZ R112, R134.reuse, R112 ;  /* 0x0000007086707220 */ /* 0x040fe40000410000 */
[C---:B------:R-:W-:Y:S02]  /*dc80*/  FMUL.FTZ R113, R134.reuse, R113 ;  /* 0x0000007186717220 */ /* 0x040fe40000410000 */
[C---:B------:R-:W-:Y:S02]  /*dc90*/  FMUL.FTZ R114, R133.reuse, R114 ;  /* 0x0000007285727220 */ /* 0x040fe40000410000 */
[C---:B------:R-:W-:Y:S02]  /*dca0*/  FMUL.FTZ R115, R133.reuse, R115 ;  /* 0x0000007385737220 */ /* 0x040fe40000410000 */
[C---:B------:R-:W-:Y:S01]  /*dcb0*/  FMUL.FTZ R116, R134.reuse, R116 ;  /* 0x0000007486747220 */ /* 0x040fe20000410000 */
[----:B-1----:R-:W2:Y:S01]  /*dcc0*/  SHFL.BFLY PT, R2, R0, 0x1, 0x1f ;  /* 0x0c201f0000027f89 */ /* 0x002ea200000e0000 */
[----:B------:R-:W-:Y:S02]  /*dcd0*/  FMUL.FTZ R117, R134, R117 ;  /* 0x0000007586757220 */ /* 0x000fe40000410000 */
[C---:B------:R-:W-:Y:S02]  /*dce0*/  FMUL.FTZ R118, R133.reuse, R118 ;  /* 0x0000007685767220 */ /* 0x040fe40000410000 */
[C---:B------:R-:W-:Y:S02]  /*dcf0*/  FMUL.FTZ R119, R133.reuse, R119 ;  /* 0x0000007785777220 */ /* 0x040fe40000410000 */
[C---:B------:R-:W-:Y:S02]  /*dd00*/  FMUL.FTZ R120, R132.reuse, R120 ;  /* 0x0000007884787220 */ /* 0x040fe40000410000 */
[C---:B------:R-:W-:Y:S02]  /*dd10*/  FMUL.FTZ R121, R132.reuse, R121 ;  /* 0x0000007984797220 */ /* 0x040fe40000410000 */
[C---:B------:R-:W-:Y:S02]  /*dd20*/  FMUL.FTZ R124, R132.reuse, R124 ;  /* 0x0000007c847c7220 */ /* 0x040fe40000410000 */
[----:B------:R-:W-:Y:S02]  /*dd30*/  FMUL.FTZ R125, R132, R125 ;  /* 0x0000007d847d7220 */ /* 0x000fe40000410000 */
[C---:B------:R-:W-:Y:S02]  /*dd40*/  FMUL.FTZ R128, R134.reuse, R128 ;  /* 0x0000008086807220 */ /* 0x040fe40000410000 */
[----:B------:R-:W-:Y:S02]  /*dd50*/  FMUL.FTZ R129, R134, R129 ;  /* 0x0000008186817220 */ /* 0x000fe40000410000 */
[C---:B------:R-:W-:Y:S02]  /*dd60*/  FMUL.FTZ R130, R133.reuse, R130 ;  /* 0x0000008285827220 */ /* 0x040fe40000410000 */
[----:B------:R-:W-:Y:S01]  /*dd70*/  FMUL.FTZ R131, R133, R131 ;  /* 0x0000008385837220 */ /* 0x000fe20000410000 */
[----:B--2---:R-:W-:Y:S01]  /*dd80*/  FMNMX.FTZ R3, R0, R2, !PT ;  /* 0x0000000200037209 */ /* 0x004fe20007810000 */
[----:B------:R-:W-:Y:S01]  /*dd90*/  @P5 IMAD R2, R4, c[0x0][0x1e0], RZ ;  /* 0x0000780004025a24 */ /* 0x000fe200078e02ff */
[----:B------:R-:W-:Y:S01]  /*dda0*/  @P5 MOV R4, R8 ;  /* 0x0000000800045202 */ /* 0x000fe20000000f00 */
[----:B------:R-:W-:Y:S02]  /*ddb0*/  FFMA.FTZ R0, R19, c[0x0][0x2d0], -R143 ;  /* 0x0000b40013007a23 */ /* 0x000fe4000001088f */
[----:B------:R-:W-:Y:S02]  /*ddc0*/  @P5 IMAD R2, R242, c[0x0][0x1e4], R2 ;  /* 0x00007900f2025a24 */ /* 0x000fe400078e0202 */
[----:B------:R-:W-:Y:S01]  /*ddd0*/  @P5 IMAD.WIDE.U32 R4, R6, 0x30, R4 ;  /* 0x0000003006045825 */ /* 0x000fe200078e0004 */
[----:B------:R1:W-:Y:S02]  /*dde0*/  MUFU.EX2 R197, R0 ;  /* 0x0000000000c57308 */ /* 0x0003e40000000800 */
[----:B------:R-:W-:Y:S01]  /*ddf0*/  @P5 IADD3 R2, R7, R2, RZ ;  /* 0x0000000207025210 */ /* 0x000fe20007ffe0ff */
[--C-:B------:R-:W-:Y:S01]  /*de00*/  FFMA.FTZ R6, R202, c[0x0][0x2d0], -R192.reuse ;  /* 0x0000b400ca067a23 */ /* 0x100fe200000108c0 */
[----:B------:R-:W-:Y:S01]  /*de10*/  MOV R202, R33 ;  /* 0x0000002100ca7202 */ /* 0x000fe20000000f00 */
[----:B------:R-:W-:Y:S01]  /*de20*/  FFMA.FTZ R7, R201, c[0x0][0x2d0], -R192 ;  /* 0x0000b400c9077a23 */ /* 0x000fe200000108c0 */
[----:B---3--:R-:W-:Y:S01]  /*de30*/  MOV R201, R20 ;  /* 0x0000001400c97202 */ /* 0x008fe20000000f00 */
[----:B------:R-:W-:Y:S02]  /*de40*/  @P5 IMAD R2, R2, 0x30, RZ ;  /* 0x0000003002025824 */ /* 0x000fe400078e02ff */
[----:B------:R-:W-:Y:S01]  /*de50*/  FMUL.FTZ R19, R133, R159 ;  /* 0x0000009f85137220 */ /* 0x000fe20000410000 */
[----:B------:R2:W-:Y:S01]  /*de60*/  MUFU.EX2 R26, R6 ;  /* 0x00000006001a7308 */ /* 0x0005e20000000800 */
[----:B------:R-:W-:Y:S01]  /*de70*/  FMUL.FTZ R33, R134, R173 ;  /* 0x000000ad86217220 */ /* 0x000fe20000410000 */
[----:B------:R-:W-:Y:S02]  /*de80*/  @P5 IADD3 R2, R5, R2, RZ ;  /* 0x0000000205025210 */ /* 0x000fe40007ffe0ff */
[----:B------:R-:W-:Y:S02]  /*de90*/  MOV R173, R223 ;  /* 0x000000df00ad7202 */ /* 0x000fe40000000f00 */
[----:B------:R-:W-:Y:S02]  /*dea0*/  @P5 SHF.L.U64.HI R5, R4, 0x1, R2 ;  /* 0x0000000104055819 */ /* 0x000fe40000010202 */
[C---:B------:R-:W-:Y:S02]  /*deb0*/  @P5 SHF.L.U32 R2, R10.reuse, 0x5, RZ ;  /* 0x000000050a025819 */ /* 0x040fe400000006ff */
[----:B------:R3:W-:Y:S01]  /*dec0*/  MUFU.EX2 R28, R7 ;  /* 0x00000007001c7308 */ /* 0x0007e20000000800 */
[----:B------:R-:W-:Y:S01]  /*ded0*/  @P5 SHF.L.U64.HI R10, R10, 0x5, R11 ;  /* 0x000000050a0a5819 */ /* 0x000fe2000001020b */
[--C-:B------:R-:W-:Y:S02]  /*dee0*/  FFMA.FTZ R11, R12, c[0x0][0x2d0], -R192.reuse ;  /* 0x0000b4000c0b7a23 */ /* 0x100fe400000108c0 */
[----:B-1----:R-:W-:Y:S01]  /*def0*/  FADD.FTZ R0, -R3, R139 ;  /* 0x0000008b03007221 */ /* 0x002fe20000010100 */
[----:B------:R-:W-:Y:S01]  /*df00*/  MOV R139, R21 ;  /* 0x00000015008b7202 */ /* 0x000fe20000000f00 */
[----:B------:R-:W-:Y:S02]  /*df10*/  FMUL.FTZ R12, R132, R152 ;  /* 0x00000098840c7220 */ /* 0x000fe40000410000 */
[----:B------:R-:W-:Y:S02]  /*df20*/  FMUL.FTZ R0, R0, c[0x0][0x2d0] ;  /* 0x0000b40000007a20 */ /* 0x000fe40000410000 */
[----:B------:R1:W-:Y:S01]  /*df30*/  MUFU.EX2 R252, R11 ;  /* 0x0000000b00fc7308 */ /* 0x0003e20000000800 */
[----:B--2---:R-:W-:Y:S04]  /*df40*/  @P5 SHF.L.U32 R6, R4, 0x1, RZ ;  /* 0x0000000104065819 */ /* 0x004fe800000006ff */
[C---:B------:R-:W-:Y:S02]  /*df50*/  @P5 IADD3 R8, P2, R6.reuse, 0x80, RZ ;  /* 0x0000008006085810 */ /* 0x040fe40007f5e0ff */
[----:B------:R-:W-:Y:S03]  /*df60*/  @P5 IADD3 R6, P0, R6, c[0x0][0x1c8], RZ ;  /* 0x0000720006065a10 */ /* 0x000fe60007f1e0ff */
[----:B------:R-:W2:Y:S01]  /*df70*/  MUFU.EX2 R0, R0 ;  /* 0x0000000000007308 */ /* 0x000ea20000000800 */
[----:B------:R-:W-:Y:S02]  /*df80*/  @P5 IADD3 R8, P1, R8, c[0x0][0x1c8], RZ ;  /* 0x0000720008085a10 */ /* 0x000fe40007f3e0ff */
[----:B---3--:R-:W-:Y:S02]  /*df90*/  @P5 IADD3.X R7, R5, c[0x0][0x1cc], RZ, P0, !PT ;  /* 0x0000730005075a10 */ /* 0x008fe400007fe4ff */
[----:B------:R-:W-:Y:S02]  /*dfa0*/  @P5 IADD3.X R9, RZ, c[0x0][0x1cc], R5, P1, P2 ;  /* 0x00007300ff095a10 */ /* 0x000fe40000fe4405 */
[----:B------:R-:W-:Y:S01]  /*dfb0*/  @P5 IADD3 R4, P0, R6, R2, RZ ;  /* 0x0000000206045210 */ /* 0x000fe20007f1e0ff */
[----:B------:R3:W-:Y:S03]  /*dfc0*/  @P5 LDGSTS.E.BYPASS.LTC128B.128 [R243+0x3100], [R6.64], !P4 ;  /* 0x0310000006f35fae */ /* 0x0007e6000e101d4e */
[----:B------:R-:W-:Y:S01]  /*dfd0*/  @P5 IADD3.X R5, R7, R10, RZ, P0, !PT ;  /* 0x0000000a07055210 */ /* 0x000fe200007fe4ff */
[----:B-1----:R-:W-:Y:S02]  /*dfe0*/  FFMA.FTZ R11, R13, c[0x0][0x2d0], -R192 ;  /* 0x0000b4000d0b7a23 */ /* 0x002fe400000108c0 */
[----:B------:R-:W-:Y:S02]  /*dff0*/  FMUL.FTZ R13, R132, R153 ;  /* 0x00000099840d7220 */ /* 0x000fe40000410000 */
[----:B------:R1:W-:Y:S01]  /*e000*/  @P5 LDGSTS.E.BYPASS.LTC128B.128 [R243+0x4900], [R8.64], !P3 ;  /* 0x0490000008f35fae */ /* 0x0003e2000d901d4e */
[----:B------:R-:W4:Y:S07]  /*e010*/  MUFU.EX2 R251, R11 ;  /* 0x0000000b00fb7308 */ /* 0x000f2e0000000800 */
[----:B------:R1:W-:Y:S01]  /*e020*/  @P5 LDGSTS.E.BYPASS.LTC128B.128 [R243+0x3900], [R4.64], !P4 ;  /* 0x0390000004f35fae */ /* 0x0003e2000e101d4e */
[C---:B--2---:R-:W-:Y:S01]  /*e030*/  FMUL.FTZ R30, R0.reuse, R170 ;  /* 0x000000aa001e7220 */ /* 0x044fe20000410000 */
[----:B------:R-:W-:Y:S01]  /*e040*/  MOV R170, R244 ;  /* 0x000000f400aa7202 */ /* 0x000fe20000000f00 */
[----:B------:R-:W-:Y:S01]  /*e050*/  FMUL.FTZ R31, R0, R171 ;  /* 0x000000ab001f7220 */ /* 0x000fe20000410000 */
[----:B------:R-:W-:Y:S01]  /*e060*/  MOV R171, R32 ;  /* 0x0000002000ab7202 */ /* 0x000fe20000000f00 */
[----:B------:R-:W-:Y:S01]  /*e070*/  FMUL.FTZ R32, R134, R172 ;  /* 0x000000ac86207220 */ /* 0x000fe20000410000 */
[----:B------:R-:W-:Y:S01]  /*e080*/  MOV R172, R35 ;  /* 0x0000002300ac7202 */ /* 0x000fe20000000f00 */
[----:B------:R-:W-:Y:S01]  /*e090*/  FMUL.FTZ R35, R133, R175 ;  /* 0x000000af85237220 */ /* 0x000fe20000410000 */
[----:B------:R2:W-:Y:S01]  /*e0a0*/  @P5 LDGSTS.E.BYPASS.LTC128B.128 [R243+0x5100], [R4.64+0x80], !P3 ;  /* 0x0510008004f35fae */ /* 0x0005e2000d901d4e */
[C---:B------:R-:W-:Y:S01]  /*e0b0*/  FMUL.FTZ R42, R0.reuse, R182 ;  /* 0x000000b6002a7220 */ /* 0x040fe20000410000 */
[----:B------:R-:W-:Y:S01]  /*e0c0*/  MOV R181, R170 ;  /* 0x000000aa00b57202 */ /* 0x000fe20000000f00 */
[----:B------:R-:W-:Y:S01]  /*e0d0*/  FMUL.FTZ R43, R0, R183 ;  /* 0x000000b7002b7220 */ /* 0x000fe20000410000 */
[----:B---3--:R-:W-:Y:S01]  /*e0e0*/  @P5 IADD3 R6, P1, R4, R2, RZ ;  /* 0x0000000204065210 */ /* 0x008fe20007f3e0ff */
[----:B------:R-:W-:Y:S01]  /*e0f0*/  FMUL.FTZ R2, R3, c[0x0][0x2d0] ;  /* 0x0000b40003027a20 */ /* 0x000fe20000410000 */
[----:B------:R-:W-:Y:S01]  /*e100*/  MOV R183, R200 ;  /* 0x000000c800b77202 */ /* 0x000fe20000000f00 */
[C---:B------:R-:W-:Y:S01]  /*e110*/  FMUL.FTZ R46, R0.reuse, R186 ;  /* 0x000000ba002e7220 */ /* 0x040fe20000410000 */
[----:B------:R-:W-:Y:S01]  /*e120*/  @P5 IADD3.X R7, R5, R10, RZ, P1, !PT ;  /* 0x0000000a05075210 */ /* 0x000fe20000ffe4ff */
[----:B------:R-:W-:Y:S01]  /*e130*/  FMUL.FTZ R10, R0, R150 ;  /* 0x00000096000a7220 */ /* 0x000fe20000410000 */
[----:B----4-:R-:W-:Y:S01]  /*e140*/  F2FP.BF16.PACK_AB R150, R251, R252 ;  /* 0x000000fcfb96723e */ /* 0x010fe200000010ff */
[--C-:B-1----:R-:W-:Y:S01]  /*e150*/  FFMA.FTZ R8, R203, c[0x0][0x2d0], -R2.reuse ;  /* 0x0000b400cb087a23 */ /* 0x102fe20000010802 */
[----:B------:R-:W-:Y:S01]  /*e160*/  MOV R203, R34 ;  /* 0x0000002200cb7202 */ /* 0x000fe20000000f00 */
[----:B------:R1:W-:Y:S01]  /*e170*/  @P5 LDGSTS.E.BYPASS.LTC128B.128 [R243+0x4100], [R6.64], !P4 ;  /* 0x0410000006f35fae */ /* 0x0003e2000e101d4e */
[----:B------:R-:W-:Y:S01]  /*e180*/  FMUL.FTZ R9, R132, R149 ;  /* 0x0000009584097220 */ /* 0x000fe20000410000 */
[----:B------:R3:W-:Y:S01]  /*e190*/  MUFU.EX2 R206, R8 ;  /* 0x0000000800ce7308 */ /* 0x0007e20000000800 */
[C---:B------:R-:W-:Y:S01]  /*e1a0*/  FMUL.FTZ R11, R0.reuse, R151 ;  /* 0x00000097000b7220 */ /* 0x040fe20000410000 */
[----:B------:R-:W-:Y:S01]  /*e1b0*/  MOV R180, R172 ;  /* 0x000000ac00b47202 */ /* 0x000fe20000000f00 */
[----:B------:R-:W-:Y:S02]  /*e1c0*/  FMUL.FTZ R34, R133, R174 ;  /* 0x000000ae85227220 */ /* 0x000fe40000410000 */
[C---:B------:R-:W-:Y:S01]  /*e1d0*/  FMUL.FTZ R47, R0.reuse, R187 ;  /* 0x000000bb002f7220 */ /* 0x040fe20000410000 */
[----:B------:R1:W-:Y:S01]  /*e1e0*/  @P5 LDGSTS.E.BYPASS.LTC128B.128 [R243+0x5900], [R6.64+0x80], !P3 ;  /* 0x0590008006f35fae */ /* 0x0003e2000d901d4e */
[C---:B------:R-:W-:Y:S02]  /*e1f0*/  FMUL.FTZ R58, R0.reuse, R58 ;  /* 0x0000003a003a7220 */ /* 0x040fe40000410000 */
[C---:B------:R-:W-:Y:S02]  /*e200*/  FMUL.FTZ R59, R0.reuse, R59 ;  /* 0x0000003b003b7220 */ /* 0x040fe40000410000 */
[----:B------:R-:W-:Y:S02]  /*e210*/  FMUL.FTZ R62, R0, R62 ;  /* 0x0000003e003e7220 */ /* 0x000fe40000410000 */
[--C-:B--2---:R-:W-:Y:S01]  /*e220*/  FFMA.FTZ R4, R204, c[0x0][0x2d0], -R2.reuse ;  /* 0x0000b400cc047a23 */ /* 0x104fe20000010802 */
[----:B------:R-:W2:Y:S01]  /*e230*/  LDSM.16.MT88.4 R20, [R225+0x100] ;  /* 0x00010000e114783b */ /* 0x000ea20000004200 */
[----:B------:R-:W-:Y:S01]  /*e240*/  FMUL.FTZ R5, R134, R145 ;  /* 0x0000009186057220 */ /* 0x000fe20000410000 */
[----:B------:R-:W-:Y:S01]  /*e250*/  F2FP.BF16.PACK_AB R145, R25, R24 ;  /* 0x000000181991723e */ /* 0x000fe200000010ff */
[----:B------:R4:W4:Y:S01]  /*e260*/  MUFU.EX2 R207, R4 ;  /* 0x0000000400cf7308 */ /* 0x0009220000000800 */
[----:B------:R-:W-:Y:S01]  /*e270*/  MOV R204, R245 ;  /* 0x000000f500cc7202 */ /* 0x000fe20000000f00 */
[C---:B------:R-:W-:Y:S02]  /*e280*/  FMUL.FTZ R63, R0.reuse, R63 ;  /* 0x0000003f003f7220 */ /* 0x040fe40000410000 */
[C---:B------:R-:W-:Y:S01]  /*e290*/  FMUL.FTZ R74, R0.reuse, R74 ;  /* 0x0000004a004a7220 */ /* 0x040fe20000410000 */
[----:B------:R-:W2:Y:S01]  /*e2a0*/  LDSM.16.MT88.4 R36, [R226+0x100] ;  /* 0x00010000e224783b */ /* 0x000ea20000004200 */
[----:B------:R-:W-:Y:S02]  /*e2b0*/  FMUL.FTZ R75, R0, R75 ;  /* 0x0000004b004b7220 */ /* 0x000fe40000410000 */
[----:B---3--:R-:W-:Y:S01]  /*e2c0*/  FMUL.FTZ R8, R132, R148 ;  /* 0x0000009484087220 */ /* 0x008fe20000410000 */
[----:B------:R-:W-:Y:S01]  /*e2d0*/  F2FP.BF16.PACK_AB R148, R28, R26 ;  /* 0x0000001a1c94723e */ /* 0x000fe200000010ff */
[C---:B------:R-:W-:Y:S02]  /*e2e0*/  FMUL.FTZ R78, R0.reuse, R78 ;  /* 0x0000004e004e7220 */ /* 0x040fe40000410000 */
[C---:B------:R-:W-:Y:S01]  /*e2f0*/  FMUL.FTZ R79, R0.reuse, R79 ;  /* 0x0000004f004f7220 */ /* 0x040fe20000410000 */
[----:B------:R-:W-:Y:S01]  /*e300*/  LDSM.16.MT88.4 R156, [R227+0x100] ;  /* 0x00010000e39c783b */ /* 0x000fe20000004200 */
[C---:B------:R-:W-:Y:S02]  /*e310*/  FMUL.FTZ R90, R0.reuse, R90 ;  /* 0x0000005a005a7220 */ /* 0x040fe40000410000 */
[----:B-1----:R-:W-:Y:S01]  /*e320*/  FMUL.FTZ R6, R133, R146 ;  /* 0x0000009285067220 */ /* 0x002fe20000410000 */
[----:B------:R-:W-:Y:S01]  /*e330*/  F2FP.BF16.PACK_AB R146, R201, R247 ;  /* 0x000000f7c992723e */ /* 0x000fe200000010ff */
[----:B------:R-:W-:Y:S01]  /*e340*/  FMUL.FTZ R7, R133, R147 ;  /* 0x0000009385077220 */ /* 0x000fe20000410000 */
[----:B------:R-:W-:Y:S01]  /*e350*/  F2FP.BF16.PACK_AB R147, R197, R27 ;  /* 0x0000001bc593723e */ /* 0x000fe200000010ff */
[C---:B------:R-:W-:Y:S01]  /*e360*/  FMUL.FTZ R91, R0.reuse, R91 ;  /* 0x0000005b005b7220 */ /* 0x040fe20000410000 */
[----:B------:R-:W-:Y:S01]  /*e370*/  LDSM.16.MT88.4 R188, [R228+0x1100] ;  /* 0x00110000e4bc783b */ /* 0x000fe20000004200 */
[----:B------:R-:W-:Y:S02]  /*e380*/  FMUL.FTZ R94, R0, R94 ;  /* 0x0000005e005e7220 */ /* 0x000fe40000410000 */
[--C-:B----4-:R-:W-:Y:S01]  /*e390*/  FFMA.FTZ R4, R14, c[0x0][0x2d0], -R2.reuse ;  /* 0x0000b4000e047a23 */ /* 0x110fe20000010802 */
[----:B------:R-:W-:Y:S01]  /*e3a0*/  F2FP.BF16.PACK_AB R149, R207, R206 ;  /* 0x000000cecf95723e */ /* 0x000fe200000010ff */
[C---:B------:R-:W-:Y:S02]  /*e3b0*/  FMUL.FTZ R14, R0.reuse, R154 ;  /* 0x0000009a000e7220 */ /* 0x040fe40000410000 */
[----:B------:R1:W-:Y:S01]  /*e3c0*/  MUFU.EX2 R208, R4 ;  /* 0x0000000400d07308 */ /* 0x0003e20000000800 */
[C---:B------:R-:W-:Y:S01]  /*e3d0*/  FMUL.FTZ R95, R0.reuse, R95 ;  /* 0x0000005f005f7220 */ /* 0x040fe20000410000 */
[----:B------:R-:W0:Y:S01]  /*e3e0*/  LDGDEPBAR ;  /* 0x00000000000079af */ /* 0x000e220000000000 */
        /* <DEDUP_REMOVED lines=8> */
[--C-:B------:R-:W-:Y:S02]  /*e470*/  FFMA.FTZ R140, R140, c[0x0][0x2d0], -R2.reuse ;  /* 0x0000b4008c8c7a23 */ /* 0x100fe40000010802 */
[----:B-1----:R-:W-:Y:S02]  /*e480*/  FFMA.FTZ R4, R15, c[0x0][0x2d0], -R2 ;  /* 0x0000b4000f047a23 */ /* 0x002fe40000010802 */
[----:B------:R-:W-:Y:S02]  /*e490*/  FMUL.FTZ R15, R0, R155 ;  /* 0x0000009b000f7220 */ /* 0x000fe40000410000 */
[----:B------:R1:W3:Y:S01]  /*e4a0*/  MUFU.EX2 R209, R4 ;  /* 0x0000000400d17308 */ /* 0x0002e20000000800 */
[----:B------:R-:W4:Y:S01]  /*e4b0*/  LDSM.16.MT88.4 R152, [R228+0x100] ;  /* 0x00010000e498783b */ /* 0x000f220000004200 */
[----:B-1----:R-:W-:Y:S01]  /*e4c0*/  FMUL.FTZ R4, R134, R144 ;  /* 0x0000009086047220 */ /* 0x002fe20000410000 */
[----:B------:R-:W-:Y:S02]  /*e4d0*/  F2FP.BF16.PACK_AB R144, R248, R193 ;  /* 0x000000c1f890723e */ /* 0x000fe400000010ff */
[----:B---3--:R-:W-:Y:S05]  /*e4e0*/  F2FP.BF16.PACK_AB R151, R209, R208 ;  /* 0x000000d0d197723e */ /* 0x008fea00000010ff */
[-C--:B--2---:R-:W-:Y:S08]  /*e4f0*/  HMMA.16816.F32.BF16 R4, R144, R20.reuse, R4 ;  /* 0x000000149004723c */ /* 0x084ff00000041804 */
[C---:B------:R-:W-:Y:S07]  /*e500*/  HMMA.16816.F32.BF16 R8, R148.reuse, R20, R8 ;  /* 0x000000149408723c */ /* 0x040fee0000041808 */
[C---:B------:R-:W-:Y:S01]  /*e510*/  FMUL.FTZ R21, R134.reuse, R161 ;  /* 0x000000a186157220 */ /* 0x040fe20000410000 */
[-C--:B------:R-:W-:Y:S04]  /*e520*/  HMMA.16816.F32.BF16 R12, R148, R22.reuse, R12 ;  /* 0x00000016940c723c */ /* 0x080fe8000004180c */
[----:B------:R-:W-:Y:S01]  /*e530*/  MOV R161, R249 ;  /* 0x000000f900a17202 */ /* 0x000fe20000000f00 */
[----:B------:R-:W-:Y:S01]  /*e540*/  FMUL.FTZ R20, R134, R160 ;  /* 0x000000a086147220 */ /* 0x000fe20000410000 */
[----:B------:R1:W2:Y:S01]  /*e550*/  MUFU.EX2 R249, R138 ;  /* 0x0000008a00f97308 */ /* 0x0002a20000000800 */
[----:B------:R-:W-:Y:S01]  /*e560*/  MOV R160, R27 ;  /* 0x0000001b00a07202 */ /* 0x000fe20000000f00 */
[C---:B------:R-:W-:Y:S04]  /*e570*/  HMMA.16816.F32.BF16 R16, R144.reuse, R22, R16 ;  /* 0x000000169010723c */ /* 0x040fe80000041810 */
[----:B------:R-:W-:Y:S01]  /*e580*/  FMUL.FTZ R27, R0, R167 ;  /* 0x000000a7001b7220 */ /* 0x000fe20000410000 */
[----:B------:R-:W-:Y:S01]  /*e590*/  MOV R167, R28 ;  /* 0x0000001c00a77202 */ /* 0x000fe20000000f00 */
[C---:B------:R-:W-:Y:S01]  /*e5a0*/  FMUL.FTZ R28, R132.reuse, R168 ;  /* 0x000000a8841c7220 */ /* 0x040fe20000410000 */
[----:B------:R-:W-:Y:S01]  /*e5b0*/  MOV R168, R29 ;  /* 0x0000001d00a87202 */ /* 0x000fe20000000f00 */
[C---:B------:R-:W-:Y:S01]  /*e5c0*/  FMUL.FTZ R23, R133.reuse, R163 ;  /* 0x000000a385177220 */ /* 0x040fe20000410000 */
[----:B------:R-:W-:Y:S03]  /*e5d0*/  MOV R163, R24 ;  /* 0x0000001800a37202 */ /* 0x000fe60000000f00 */
[C---:B------:R-:W-:Y:S01]  /*e5e0*/  FMUL.FTZ R24, R132.reuse, R164 ;  /* 0x000000a484187220 */ /* 0x040fe20000410000 */
[----:B------:R-:W-:Y:S01]  /*e5f0*/  MOV R164, R25 ;  /* 0x0000001900a47202 */ /* 0x000fe20000000f00 */
[----:B------:R-:W-:Y:S01]  /*e600*/  FMUL.FTZ R25, R132, R165 ;  /* 0x000000a584197220 */ /* 0x000fe20000410000 */
[----:B------:R-:W-:Y:S01]  /*e610*/  MOV R165, R248 ;  /* 0x000000f800a57202 */ /* 0x000fe20000000f00 */
[----:B------:R-:W-:Y:S01]  /*e620*/  FMUL.FTZ R22, R133, R162 ;  /* 0x000000a285167220 */ /* 0x000fe20000410000 */
[----:B------:R-:W-:Y:S01]  /*e630*/  MOV R162, R26 ;  /* 0x0000001a00a27202 */ /* 0x000fe20000000f00 */
[----:B------:R-:W-:Y:S01]  /*e640*/  FMUL.FTZ R26, R0, R166 ;  /* 0x000000a6001a7220 */ /* 0x000fe20000410000 */
[----:B------:R-:W-:Y:S01]  /*e650*/  MOV R166, R247 ;  /* 0x000000f700a67202 */ /* 0x000fe20000000f00 */
[----:B------:R-:W-:Y:S01]  /*e660*/  FMUL.FTZ R29, R132, R169 ;  /* 0x000000a9841d7220 */ /* 0x000fe20000410000 */
[----:B------:R-:W-:Y:S01]  /*e670*/  MOV R169, R246 ;  /* 0x000000f600a97202 */ /* 0x000fe20000000f00 */
[--C-:B-1----:R-:W-:Y:S01]  /*e680*/  FFMA.FTZ R138, R198, c[0x0][0x2d0], -R142.reuse ;  /* 0x0000b400c68a7a23 */ /* 0x102fe2000001088e */
[-C--:B------:R-:W-:Y:S03]  /*e690*/  HMMA.16816.F32.BF16 R20, R144, R36.reuse, R20 ;  /* 0x000000249014723c */ /* 0x080fe60000041814 */
[----:B------:R1:W-:Y:S01]  /*e6a0*/  MUFU.EX2 R248, R138 ;  /* 0x0000008a00f87308 */ /* 0x0003e20000000800 */
[----:B------:R-:W-:Y:S02]  /*e6b0*/  MOV R174, R163 ;  /* 0x000000a300ae7202 */ /* 0x000fe40000000f00 */
[----:B------:R-:W-:Y:S02]  /*e6c0*/  MOV R175, R162 ;  /* 0x000000a200af7202 */ /* 0x000fe40000000f00 */
[C---:B------:R-:W-:Y:S04]  /*e6d0*/  HMMA.16816.F32.BF16 R24, R148.reuse, R36, R24 ;  /* 0x000000249418723c */ /* 0x040fe80000041818 */
[----:B------:R-:W-:Y:S02]  /*e6e0*/  MOV R170, R160 ;  /* 0x000000a000aa7202 */ /* 0x000fe40000000f00 */
[----:B------:R-:W-:Y:S01]  /*e6f0*/  MOV R172, R165 ;  /* 0x000000a500ac7202 */ /* 0x000fe20000000f00 */
[C---:B------:R-:W-:Y:S01]  /*e700*/  FMUL.FTZ R36, R134.reuse, R176 ;  /* 0x000000b086247220 */ /* 0x040fe20000410000 */
[-C--:B------:R-:W-:Y:S04]  /*e710*/  HMMA.16816.F32.BF16 R28, R148, R38.reuse, R28 ;  /* 0x00000026941c723c */ /* 0x080fe8000004181c */
[----:B------:R-:W-:Y:S01]  /*e720*/  MOV R176, R161 ;  /* 0x000000a100b07202 */ /* 0x000fe20000000f00 */
[----:B------:R-:W-:Y:S01]  /*e730*/  FMUL.FTZ R37, R134, R177 ;  /* 0x000000b186257220 */ /* 0x000fe20000410000 */
[----:B------:R-:W-:Y:S01]  /*e740*/  LDSM.16.MT88.4 R160, [R226+0x900] ;  /* 0x00090000e2a0783b */ /* 0x000fe20000004200 */
[----:B------:R-:W-:Y:S01]  /*e750*/  MOV R177, R171 ;  /* 0x000000ab00b17202 */ /* 0x000fe20000000f00 */
[C---:B------:R-:W-:Y:S04]  /*e760*/  HMMA.16816.F32.BF16 R32, R144.reuse, R38, R32 ;  /* 0x000000269020723c */ /* 0x040fe80000041820 */
[----:B-1----:R-:W-:Y:S01]  /*e770*/  FFMA.FTZ R138, R199, c[0x0][0x2d0], -R142 ;  /* 0x0000b400c78a7a23 */ /* 0x002fe2000001088e */
[----:B------:R-:W-:Y:S02]  /*e780*/  MOV R171, R201 ;  /* 0x000000c900ab7202 */ /* 0x000fe40000000f00 */
[C---:B------:R-:W-:Y:S01]  /*e790*/  FMUL.FTZ R38, R133.reuse, R178 ;  /* 0x000000b285267220 */ /* 0x040fe20000410000 */
[----:B------:R1:W3:Y:S01]  /*e7a0*/  MUFU.EX2 R247, R138 ;  /* 0x0000008a00f77308 */ /* 0x0002e20000000800 */
[----:B------:R-:W-:Y:S03]  /*e7b0*/  FMUL.FTZ R39, R133, R179 ;  /* 0x000000b385277220 */ /* 0x000fe60000410000 */
[----:B------:R-:W-:Y:S02]  /*e7c0*/  MOV R179, R139 ;  /* 0x0000008b00b37202 */ /* 0x000fe40000000f00 */
[----:B------:R-:W-:Y:S02]  /*e7d0*/  MOV R182, R169 ;  /* 0x000000a900b67202 */ /* 0x000fe40000000f00 */
[-C--:B----4-:R-:W-:Y:S03]  /*e7e0*/  HMMA.16816.F32.BF16 R36, R144, R152.reuse, R36 ;  /* 0x000000989024723c */ /* 0x090fe60000041824 */
[----:B------:R-:W-:Y:S02]  /*e7f0*/  MOV R169, R167 ;  /* 0x000000a700a97202 */ /* 0x000fe40000000f00 */
[----:B------:R-:W-:Y:S02]  /*e800*/  MOV R178, R168 ;  /* 0x000000a800b27202 */ /* 0x000fe40000000f00 */
[----:B------:R-:W-:Y:S01]  /*e810*/  MOV R168, R166 ;  /* 0x000000a600a87202 */ /* 0x000fe20000000f00 */
[C---:B------:R-:W-:Y:S04]  /*e820*/  HMMA.16816.F32.BF16 R40, R148.reuse, R152, R40 ;  /* 0x000000989428723c */ /* 0x040fe80000041828 */
[----:B------:R-:W-:Y:S04]  /*e830*/  MOV R139, R218 ;  /* 0x000000da008b7202 */ /* 0x000fe80000000f00 */
[-C--:B------:R-:W-:Y:S04]  /*e840*/  HMMA.16816.F32.BF16 R44, R148, R154.reuse, R44 ;  /* 0x0000009a942c723c */ /* 0x080fe8000004182c */
[--C-:B-1----:R-:W-:Y:S04]  /*e850*/  FFMA.FTZ R138, R215, c[0x0][0x2d0], -R143.reuse ;  /* 0x0000b400d78a7a23 */ /* 0x102fe8000001088f */
[C---:B------:R-:W-:Y:S01]  /*e860*/  HMMA.16816.F32.BF16 R48, R144.reuse, R154, R48 ;  /* 0x0000009a9030723c */ /* 0x040fe20000041830 */
[----:B------:R1:W-:Y:S01]  /*e870*/  MUFU.EX2 R246, R138 ;  /* 0x0000008a00f67308 */ /* 0x0003e20000000800 */
[----:B------:R-:W4:Y:S06]  /*e880*/  LDSM.16.MT88.4 R152, [R225+0x1900] ;  /* 0x00190000e198783b */ /* 0x000f2c0000004200 */
[-C--:B------:R-:W-:Y:S08]  /*e890*/  HMMA.16816.F32.BF16 R52, R144, R156.reuse, R52 ;  /* 0x0000009c9034723c */ /* 0x080ff00000041834 */
[C---:B------:R-:W-:Y:S08]  /*e8a0*/  HMMA.16816.F32.BF16 R56, R148.reuse, R156, R56 ;  /* 0x0000009c9438723c */ /* 0x040ff00000041838 */
[-C--:B------:R-:W-:Y:S04]  /*e8b0*/  HMMA.16816.F32.BF16 R60, R148, R158.reuse, R60 ;  /* 0x0000009e943c723c */ /* 0x080fe8000004183c */
[--C-:B-1----:R-:W-:Y:S04]  /*e8c0*/  FFMA.FTZ R138, R214, c[0x0][0x2d0], -R143.reuse ;  /* 0x0000b400d68a7a23 */ /* 0x102fe8000001088f */
[C---:B------:R-:W-:Y:S01]  /*e8d0*/  HMMA.16816.F32.BF16 R64, R144.reuse, R158, R64 ;  /* 0x0000009e9040723c */ /* 0x040fe20000041840 */
[----:B------:R1:W1:Y:S01]  /*e8e0*/  MUFU.EX2 R245, R138 ;  /* 0x0000008a00f57308 */ /* 0x0002620000000800 */
[----:B------:R-:W2:Y:S06]  /*e8f0*/  LDSM.16.MT88.4 R156, [R226+0x1900] ;  /* 0x00190000e29c783b */ /* 0x000eac0000004200 */
[-C--:B----4-:R-:W-:Y:S08]  /*e900*/  HMMA.16816.F32.BF16 R68, R144, R152.reuse, R68 ;  /* 0x000000989044723c */ /* 0x090ff00000041844 */
[C---:B------:R-:W-:Y:S04]  /*e910*/  HMMA.16816.F32.BF16 R72, R148.reuse, R152, R72 ;  /* 0x000000989448723c */ /* 0x040fe80000041848 */
[--C-:B-1----:R-:W-:Y:S04]  /*e920*/  FFMA.FTZ R138, R212, c[0x0][0x2d0], -R143.reuse ;  /* 0x0000b400d48a7a23 */ /* 0x102fe8000001088f */
[-C--:B------:R-:W-:Y:S01]  /*e930*/  HMMA.16816.F32.BF16 R76, R148, R154.reuse, R76 ;  /* 0x0000009a944c723c */ /* 0x080fe2000004184c */
[----:B------:R1:W-:Y:S07]  /*e940*/  MUFU.EX2 R244, R138 ;  /* 0x0000008a00f47308 */ /* 0x0003ee0000000800 */
[C---:B------:R-:W-:Y:S01]  /*e950*/  HMMA.16816.F32.BF16 R80, R144.reuse, R154, R80 ;  /* 0x0000009a9050723c */ /* 0x040fe20000041850 */
[----:B------:R-:W4:Y:S07]  /*e960*/  LDSM.16.MT88.4 R152, [R228+0x1900] ;  /* 0x00190000e498783b */ /* 0x000f2e0000004200 */
[-C--:B--2---:R-:W-:Y:S08]  /*e970*/  HMMA.16816.F32.BF16 R84, R144, R156.reuse, R84 ;  /* 0x0000009c9054723c */ /* 0x084ff00000041854 */
[C---:B------:R-:W-:Y:S04]  /*e980*/  HMMA.16816.F32.BF16 R88, R148.reuse, R156, R88 ;  /* 0x0000009c9458723c */ /* 0x040fe80000041858 */
[--C-:B-1----:R-:W-:Y:S04]  /*e990*/  FFMA.FTZ R138, R213, c[0x0][0x2d0], -R143.reuse ;  /* 0x0000b400d58a7a23 */ /* 0x102fe8000001088f */
[-C--:B------:R-:W-:Y:S01]  /*e9a0*/  HMMA.16816.F32.BF16 R92, R148, R158.reuse, R92 ;  /* 0x0000009e945c723c */ /* 0x080fe2000004185c */
[----:B------:R1:W2:Y:S07]  /*e9b0*/  MUFU.EX2 R223, R138 ;  /* 0x0000008a00df7308 */ /* 0x0002ae0000000800 */
[C---:B------:R-:W-:Y:S01]  /*e9c0*/  HMMA.16816.F32.BF16 R96, R144.reuse, R158, R96 ;  /* 0x0000009e9060723c */ /* 0x040fe20000041860 */
[----:B------:R-:W2:Y:S07]  /*e9d0*/  LDSM.16.MT88.4 R156, [R227+0x1900] ;  /* 0x00190000e39c783b */ /* 0x000eae0000004200 */
        /* <DEDUP_REMOVED lines=12> */
[----:B------:R-:W-:Y:S01]  /*eaa0*/  HMMA.16816.F32.BF16 R128, R144, R158, R128 ;  /* 0x0000009e9080723c */ /* 0x000fe20000041880 */
[----:B------:R-:W-:Y:S06]  /*eab0*/  LDSM.16.MT88.4 R156, [R227+0x900] ;  /* 0x00090000e39c783b */ /* 0x000fec0000004200 */
[----:B------:R-:W-:Y:S02]  /*eac0*/  F2FP.BF16.PACK_AB R144, R249, R250 ;  /* 0x000000faf990723e */ /* 0x000fe400000010ff */
[----:B---3--:R-:W-:Y:S03]  /*ead0*/  F2FP.BF16.PACK_AB R146, R247, R248 ;  /* 0x000000f8f792723e */ /* 0x008fe600000010ff */
[----:B------:R-:W-:Y:S02]  /*eae0*/  F2FP.BF16.PACK_AB R145, R245, R246 ;  /* 0x000000f6f591723e */ /* 0x000fe400000010ff */
[----:B------:R-:W-:Y:S01]  /*eaf0*/  F2FP.BF16.PACK_AB R147, R223, R244 ;  /* 0x000000f4df93723e */ /* 0x000fe200000010ff */
[--C-:B-1----:R-:W-:Y:S01]  /*eb00*/  FFMA.FTZ R138, R219, c[0x0][0x2d0], -R192.reuse ;  /* 0x0000b400db8a7a23 */ /* 0x102fe200000108c0 */
[----:B--2---:R-:W-:Y:S05]  /*eb10*/  F2FP.BF16.PACK_AB R148, R221, R222 ;  /* 0x000000dedd94723e */ /* 0x004fea00000010ff */
[-C--:B----4-:R-:W-:Y:S01]  /*eb20*/  HMMA.16816.F32.BF16 R4, R144, R152.reuse, R4 ;  /* 0x000000989004723c */ /* 0x090fe20000041804 */
[----:B------:R1:W-:Y:S02]  /*eb30*/  MUFU.EX2 R219, R138 ;  /* 0x0000008a00db7308 */ /* 0x0003e40000000800 */
[----:B-1----:R-:W-:Y:S01]  /*eb40*/  FFMA.FTZ R138, R173, c[0x0][0x2d0], -R192 ;  /* 0x0000b400ad8a7a23 */ /* 0x002fe200000108c0 */
[----:B------:R-:W-:Y:S02]  /*eb50*/  MOV R173, R164 ;  /* 0x000000a400ad7202 */ /* 0x000fe40000000f00 */
[----:B------:R-:W1:Y:S05]  /*eb60*/  LDSM.16.MT88.4 R164, [R228+0x900] ;  /* 0x00090000e4a4783b */ /* 0x000e6a0000004200 */
[----:B------:R2:W3:Y:S02]  /*eb70*/  MUFU.EX2 R218, R138 ;  /* 0x0000008a00da7308 */ /* 0x0004e40000000800 */
[--C-:B--2---:R-:W-:Y:S01]  /*eb80*/  FFMA.FTZ R138, R195, c[0x0][0x2d0], -R2.reuse ;  /* 0x0000b400c38a7a23 */ /* 0x104fe20000010802 */
[----:B---3--:R-:W-:Y:S07]  /*eb90*/  F2FP.BF16.PACK_AB R150, R218, R219 ;  /* 0x000000dbda96723e */ /* 0x008fee00000010ff */
[----:B------:R2:W-:Y:S02]  /*eba0*/  MUFU.EX2 R201, R138 ;  /* 0x0000008a00c97308 */ /* 0x0005e40000000800 */
[--C-:B--2---:R-:W-:Y:S08]  /*ebb0*/  FFMA.FTZ R138, R194, c[0x0][0x2d0], -R2.reuse ;  /* 0x0000b400c28a7a23 */ /* 0x104ff00000010802 */
[----:B------:R2:W3:Y:S02]  /*ebc0*/  MUFU.EX2 R200, R138 ;  /* 0x0000008a00c87308 */ /* 0x0004e40000000800 */
[--C-:B--2---:R-:W-:Y:S01]  /*ebd0*/  FFMA.FTZ R138, R211, c[0x0][0x2d0], -R2.reuse ;  /* 0x0000b400d38a7a23 */ /* 0x104fe20000010802 */
[----:B---3--:R-:W-:Y:S07]  /*ebe0*/  F2FP.BF16.PACK_AB R149, R200, R201 ;  /* 0x000000c9c895723e */ /* 0x008fee00000010ff */
[----:B------:R2:W-:Y:S02]  /*ebf0*/  MUFU.EX2 R198, R138 ;  /* 0x0000008a00c67308 */ /* 0x0005e40000000800 */
[----:B--2---:R-:W-:Y:S08]  /*ec00*/  FFMA.FTZ R138, R216, c[0x0][0x2d0], -R2 ;  /* 0x0000b400d88a7a23 */ /* 0x004ff00000010802 */
[----:B------:R-:W2:Y:S02]  /*ec10*/  MUFU.EX2 R199, R138 ;  /* 0x0000008a00c77308 */ /* 0x000ea40000000800 */
[----:B--2---:R-:W-:Y:S01]  /*ec20*/  F2FP.BF16.PACK_AB R151, R199, R198 ;  /* 0x000000c6c797723e */ /* 0x004fe200000010ff */
[--C-:B------:R-:W-:Y:S01]  /*ec30*/  FFMA.FTZ R138, R139, c[0x0][0x2d0], -R142.reuse ;  /* 0x0000b4008b8a7a23 */ /* 0x100fe2000001088e */
[----:B------:R-:W-:Y:S06]  /*ec40*/  MOV R139, R217 ;  /* 0x000000d9008b7202 */ /* 0x000fec0000000f00 */
[----:B------:R2:W-:Y:S01]  /*ec50*/  MUFU.EX2 R217, R138 ;  /* 0x0000008a00d97308 */ /* 0x0005e20000000800 */
[C---:B------:R-:W-:Y:S04]  /*ec60*/  HMMA.16816.F32.BF16 R8, R148.reuse, R152, R8 ;  /* 0x000000989408723c */ /* 0x040fe80000041808 */
[--C-:B------:R-:W-:Y:S04]  /*ec70*/  FFMA.FTZ R139, R139, c[0x0][0x2d0], -R143.reuse ;  /* 0x0000b4008b8b7a23 */ /* 0x100fe8000001088f */
[-C--:B------:R-:W-:Y:S01]  /*ec80*/  HMMA.16816.F32.BF16 R12, R148, R154.reuse, R12 ;  /* 0x0000009a940c723c */ /* 0x080fe2000004180c */
[----:B------:R-:W-:Y:S07]  /*ec90*/  MUFU.EX2 R211, R139 ;  /* 0x0000008b00d37308 */ /* 0x000fee0000000800 */
[C---:B------:R-:W-:Y:S01]  /*eca0*/  HMMA.16816.F32.BF16 R16, R144.reuse, R154, R16 ;  /* 0x0000009a9010723c */ /* 0x040fe20000041810 */
[----:B------:R-:W3:Y:S02]  /*ecb0*/  LDSM.16.MT88.4 R152, [R225+0x2100] ;  /* 0x00210000e198783b */ /* 0x000ee40000004200 */
[----:B------:R-:W-:Y:S01]  /*ecc0*/  MUFU.EX2 R139, R140 ;  /* 0x0000008c008b7308 */ /* 0x000fe20000000800 */
[--C-:B--2---:R-:W-:Y:S04]  /*ecd0*/  FFMA.FTZ R138, R183, c[0x0][0x2d0], -R142.reuse ;  /* 0x0000b400b78a7a23 */ /* 0x104fe8000001088e */
[-C--:B------:R-:W-:Y:S05]  /*ece0*/  HMMA.16816.F32.BF16 R20, R144, R160.reuse, R20 ;  /* 0x000000a09014723c */ /* 0x080fea0000041814 */
[----:B------:R-:W2:Y:S03]  /*ecf0*/  MUFU.EX2 R215, R138 ;  /* 0x0000008a00d77308 */ /* 0x000ea60000000800 */
[C---:B------:R-:W-:Y:S08]  /*ed00*/  HMMA.16816.F32.BF16 R24, R148.reuse, R160, R24 ;  /* 0x000000a09418723c */ /* 0x040ff00000041818 */
[-C--:B------:R-:W-:Y:S08]  /*ed10*/  HMMA.16816.F32.BF16 R28, R148, R162.reuse, R28 ;  /* 0x000000a2941c723c */ /* 0x080ff0000004181c */
[C---:B------:R-:W-:Y:S01]  /*ed20*/  HMMA.16816.F32.BF16 R32, R144.reuse, R162, R32 ;  /* 0x000000a29020723c */ /* 0x040fe20000041820 */
[----:B------:R-:W4:Y:S03]  /*ed30*/  LDSM.16.MT88.4 R160, [R226+0x2100] ;  /* 0x00210000e2a0783b */ /* 0x000f260000004200 */
[----:B--2---:R-:W-:Y:S01]  /*ed40*/  F2FP.BF16.PACK_AB R140, R215, R217 ;  /* 0x000000d9d78c723e */ /* 0x004fe200000010ff */
[--C-:B------:R-:W-:Y:S03]  /*ed50*/  FFMA.FTZ R138, R182, c[0x0][0x2d0], -R142.reuse ;  /* 0x0000b400b68a7a23 */ /* 0x100fe6000001088e */
[-C--:B-1----:R-:W-:Y:S01]  /*ed60*/  HMMA.16816.F32.BF16 R36, R144, R164.reuse, R36 ;  /* 0x000000a49024723c */ /* 0x082fe20000041824 */
[----:B------:R1:W-:Y:S07]  /*ed70*/  MUFU.EX2 R216, R138 ;  /* 0x0000008a00d87308 */ /* 0x0003ee0000000800 */
[C---:B------:R-:W-:Y:S08]  /*ed80*/  HMMA.16816.F32.BF16 R40, R148.reuse, R164, R40 ;  /* 0x000000a49428723c */ /* 0x040ff00000041828 */
[-C--:B------:R-:W-:Y:S08]  /*ed90*/  HMMA.16816.F32.BF16 R44, R148, R166.reuse, R44 ;  /* 0x000000a6942c723c */ /* 0x080ff0000004182c */
[C---:B------:R-:W-:Y:S01]  /*eda0*/  HMMA.16816.F32.BF16 R48, R144.reuse, R166, R48 ;  /* 0x000000a69030723c */ /* 0x040fe20000041830 */
[----:B------:R-:W-:Y:S03]  /*edb0*/  LDSM.16.MT88.4 R164, [R225+0x1100] ;  /* 0x00110000e1a4783b */ /* 0x000fe60000004200 */
[----:B-1----:R-:W-:Y:S04]  /*edc0*/  FFMA.FTZ R138, R181, c[0x0][0x2d0], -R142 ;  /* 0x0000b400b58a7a23 */ /* 0x002fe8000001088e */
[-C--:B------:R-:W-:Y:S01]  /*edd0*/  HMMA.16816.F32.BF16 R52, R144, R156.reuse, R52 ;  /* 0x0000009c9034723c */ /* 0x080fe20000041834 */
[----:B------:R-:W1:Y:S07]  /*ede0*/  MUFU.EX2 R214, R138 ;  /* 0x0000008a00d67308 */ /* 0x000e6e0000000800 */
[C---:B------:R-:W-:Y:S08]  /*edf0*/  HMMA.16816.F32.BF16 R56, R148.reuse, R156, R56 ;  /* 0x0000009c9438723c */ /* 0x040ff00000041838 */
[-C--:B------:R-:W-:Y:S08]  /*ee00*/  HMMA.16816.F32.BF16 R60, R148, R158.reuse, R60 ;  /* 0x0000009e943c723c */ /* 0x080ff0000004183c */
[C---:B------:R-:W-:Y:S01]  /*ee10*/  HMMA.16816.F32.BF16 R64, R144.reuse, R158, R64 ;  /* 0x0000009e9040723c */ /* 0x040fe20000041840 */
[----:B------:R-:W2:Y:S03]  /*ee20*/  LDSM.16.MT88.4 R156, [R228+0x2100] ;  /* 0x00210000e49c783b */ /* 0x000ea60000004200 */
[----:B-1----:R-:W-:Y:S01]  /*ee30*/  F2FP.BF16.PACK_AB R142, R214, R216 ;  /* 0x000000d8d68e723e */ /* 0x002fe200000010ff */
[--C-:B------:R-:W-:Y:S01]  /*ee40*/  FFMA.FTZ R138, R180, c[0x0][0x2d0], -R143.reuse ;  /* 0x0000b400b48a7a23 */ /* 0x100fe2000001088f */
[----:B------:R-:W-:Y:S02]  /*ee50*/  MOV R180, R197 ;  /* 0x000000c500b47202 */ /* 0x000fe40000000f00 */
[-C--:B---3--:R-:W-:Y:S01]  /*ee60*/  HMMA.16816.F32.BF16 R68, R144, R152.reuse, R68 ;  /* 0x000000989044723c */ /* 0x088fe20000041844 */
[----:B------:R1:W-:Y:S07]  /*ee70*/  MUFU.EX2 R213, R138 ;  /* 0x0000008a00d57308 */ /* 0x0003ee0000000800 */
[C---:B------:R-:W-:Y:S08]  /*ee80*/  HMMA.16816.F32.BF16 R72, R148.reuse, R152, R72 ;  /* 0x000000989448723c */ /* 0x040ff00000041848 */
[-C--:B------:R-:W-:Y:S08]  /*ee90*/  HMMA.16816.F32.BF16 R76, R148, R154.reuse, R76 ;  /* 0x0000009a944c723c */ /* 0x080ff0000004184c */
[C---:B------:R-:W-:Y:S01]  /*eea0*/  HMMA.16816.F32.BF16 R80, R144.reuse, R154, R80 ;  /* 0x0000009a9050723c */ /* 0x040fe20000041850 */
[----:B------:R-:W3:Y:S03]  /*eeb0*/  LDSM.16.MT88.4 R152, [R227+0x2100] ;  /* 0x00210000e398783b */ /* 0x000ee60000004200 */
[--C-:B-1----:R-:W-:Y:S01]  /*eec0*/  FFMA.FTZ R138, R179, c[0x0][0x2d0], -R143.reuse ;  /* 0x0000b400b38a7a23 */ /* 0x102fe2000001088f */
[----:B------:R-:W-:Y:S03]  /*eed0*/  MOV R179, R172 ;  /* 0x000000ac00b37202 */ /* 0x000fe60000000f00 */
[-C--:B----4-:R-:W-:Y:S01]  /*eee0*/  HMMA.16816.F32.BF16 R84, R144, R160.reuse, R84 ;  /* 0x000000a09054723c */ /* 0x090fe20000041854 */
[----:B------:R1:W-:Y:S07]  /*eef0*/  MUFU.EX2 R212, R138 ;  /* 0x0000008a00d47308 */ /* 0x0003ee0000000800 */
[C---:B------:R-:W-:Y:S01]  /*ef00*/  HMMA.16816.F32.BF16 R88, R148.reuse, R160, R88 ;  /* 0x000000a09458723c */ /* 0x040fe20000041858 */
[----:B------:R-:W4:Y:S07]  /*ef10*/  LDL.LU R160, [R1+0x10] ;  /* 0x0000100001a07983 */ /* 0x000f2e0000300800 */
[-C--:B------:R-:W-:Y:S08]  /*ef20*/  HMMA.16816.F32.BF16 R92, R148, R162.reuse, R92 ;  /* 0x000000a2945c723c */ /* 0x080ff0000004185c */
[C---:B------:R-:W-:Y:S04]  /*ef30*/  HMMA.16816.F32.BF16 R96, R144.reuse, R162, R96 ;  /* 0x000000a29060723c */ /* 0x040fe80000041860 */
[----:B-1----:R-:W-:Y:S01]  /*ef40*/  FFMA.FTZ R138, R178, c[0x0][0x2d0], -R143 ;  /* 0x0000b400b28a7a23 */ /* 0x002fe2000001088f */
[----:B------:R-:W-:Y:S03]  /*ef50*/  MOV R178, R173 ;  /* 0x000000ad00b27202 */ /* 0x000fe60000000f00 */
[-C--:B--2---:R-:W-:Y:S01]  /*ef60*/  HMMA.16816.F32.BF16 R100, R144, R156.reuse, R100 ;  /* 0x0000009c9064723c */ /* 0x084fe20000041864 */
[----:B------:R1:W2:Y:S07]  /*ef70*/  MUFU.EX2 R210, R138 ;  /* 0x0000008a00d27308 */ /* 0x0002ae0000000800 */
[C---:B------:R-:W-:Y:S08]  /*ef80*/  HMMA.16816.F32.BF16 R104, R148.reuse, R156, R104 ;  /* 0x0000009c9468723c */ /* 0x040ff00000041868 */
[-C--:B------:R-:W-:Y:S08]  /*ef90*/  HMMA.16816.F32.BF16 R108, R148, R158.reuse, R108 ;  /* 0x0000009e946c723c */ /* 0x080ff0000004186c */
[C---:B------:R-:W-:Y:S04]  /*efa0*/  HMMA.16816.F32.BF16 R112, R144.reuse, R158, R112 ;  /* 0x0000009e9070723c */ /* 0x040fe80000041870 */
[--C-:B-1----:R-:W-:Y:S01]  /*efb0*/  FFMA.FTZ R138, R204, c[0x0][0x2d0], -R192.reuse ;  /* 0x0000b400cc8a7a23 */ /* 0x102fe200000108c0 */
[----:B--2---:R-:W-:Y:S03]  /*efc0*/  F2FP.BF16.PACK_AB R143, R210, R212 ;  /* 0x000000d4d28f723e */ /* 0x004fe600000010ff */
[-C--:B---3--:R-:W-:Y:S01]  /*efd0*/  HMMA.16816.F32.BF16 R116, R144, R152.reuse, R116 ;  /* 0x000000989074723c */ /* 0x088fe20000041874 */
[----:B------:R1:W-:Y:S07]  /*efe0*/  MUFU.EX2 R204, R138 ;  /* 0x0000008a00cc7308 */ /* 0x0003ee0000000800 */
[C---:B------:R-:W-:Y:S08]  /*eff0*/  HMMA.16816.F32.BF16 R120, R148.reuse, R152, R120 ;  /* 0x000000989478723c */ /* 0x040ff00000041878 */
[-C--:B------:R-:W-:Y:S08]  /*f000*/  HMMA.16816.F32.BF16 R124, R148, R154.reuse, R124 ;  /* 0x0000009a947c723c */ /* 0x080ff0000004187c */
[----:B------:R-:W-:Y:S04]  /*f010*/  HMMA.16816.F32.BF16 R128, R144, R154, R128 ;  /* 0x0000009a9080723c */ /* 0x000fe80000041880 */
[--C-:B-1----:R-:W-:Y:S01]  /*f020*/  FFMA.FTZ R138, R177, c[0x0][0x2d0], -R192.reuse ;  /* 0x0000b400b18a7a23 */ /* 0x102fe200000108c0 */
[----:B------:R-:W-:Y:S03]  /*f030*/  MOV R177, R174 ;  /* 0x000000ae00b17202 */ /* 0x000fe60000000f00 */
[----:B------:R1:W2:Y:S04]  /*f040*/  MUFU.EX2 R205, R138 ;  /* 0x0000008a00cd7308 */ /* 0x0002a80000000800 */
[--C-:B-1----:R-:W-:Y:S06]  /*f050*/  FFMA.FTZ R138, R203, c[0x0][0x2d0], -R192.reuse ;  /* 0x0000b400cb8a7a23 */ /* 0x102fec00000108c0 */
[----:B------:R1:W-:Y:S02]  /*f060*/  MUFU.EX2 R203, R138 ;  /* 0x0000008a00cb7308 */ /* 0x0003e40000000800 */
[----:B-1----:R-:W-:Y:S01]  /*f070*/  FFMA.FTZ R138, R202, c[0x0][0x2d0], -R192 ;  /* 0x0000b400ca8a7a23 */ /* 0x002fe200000108c0 */
[----:B--2---:R-:W-:Y:S07]  /*f080*/  F2FP.BF16.PACK_AB R192, R205, R204 ;  /* 0x000000cccdc0723e */ /* 0x004fee00000010ff */
[----:B------:R1:W2:Y:S02]  /*f090*/  MUFU.EX2 R202, R138 ;  /* 0x0000008a00ca7308 */ /* 0x0002a40000000800 */
[--C-:B-1----:R-:W-:Y:S01]  /*f0a0*/  FFMA.FTZ R138, R196, c[0x0][0x2d0], -R2.reuse ;  /* 0x0000b400c48a7a23 */ /* 0x102fe20000010802 */
[----:B--2---:R-:W-:Y:S07]  /*f0b0*/  F2FP.BF16.PACK_AB R194, R202, R203 ;  /* 0x000000cbcac2723e */ /* 0x004fee00000010ff */
[----:B------:R1:W-:Y:S02]  /*f0c0*/  MUFU.EX2 R196, R138 ;  /* 0x0000008a00c47308 */ /* 0x0003e40000000800 */
[--C-:B-1----:R-:W-:Y:S01]  /*f0d0*/  FFMA.FTZ R138, R176, c[0x0][0x2d0], -R2.reuse ;  /* 0x0000b400b08a7a23 */ /* 0x102fe20000010802 */
[----:B------:R-:W-:Y:S01]  /*f0e0*/  MOV R176, R175 ;  /* 0x000000af00b07202 */ /* 0x000fe20000000f00 */
[----:B------:R-:W-:Y:S01]  /*f0f0*/  FFMA.FTZ R2, R141, c[0x0][0x2d0], -R2 ;  /* 0x0000b4008d027a23 */ /* 0x000fe20000010802 */
[----:B------:R-:W1:Y:S05]  /*f100*/  LDSM.16.MT88.4 R172, [R226+0x1100] ;  /* 0x00110000e2ac783b */ /* 0x000e6a0000004200 */
[----:B------:R-:W-:Y:S01]  /*f110*/  MUFU.EX2 R197, R138 ;  /* 0x0000008a00c57308 */ /* 0x000fe20000000800 */
[----:B------:R-:W-:Y:S07]  /*f120*/  F2FP.BF16.PACK_AB R141, R211, R213 ;  /* 0x000000d5d38d723e */ /* 0x000fee00000010ff */
[-C--:B------:R-:W-:Y:S01]  /*f130*/  HMMA.16816.F32.BF16 R144, R140, R164.reuse, R4 ;  /* 0x000000a48c90723c */ /* 0x080fe20000041804 */
[----:B------:R-:W2:Y:S01]  /*f140*/  LDSM.16.MT88.4 R4, [R227+0x1100] ;  /* 0x00110000e304783b */ /* 0x000ea20000004200 */
[----:B------:R-:W3:Y:S03]  /*f150*/  MUFU.EX2 R138, R2 ;  /* 0x00000002008a7308 */ /* 0x000ee60000000800 */
[----:B---3--:R-:W-:Y:S02]  /*f160*/  F2FP.BF16.PACK_AB R195, R138, R139 ;  /* 0x0000008b8ac3723e */ /* 0x008fe400000010ff */
[----:B------:R-:W-:Y:S01]  /*f170*/  MOV R2, R170 ;  /* 0x000000aa00027202 */ /* 0x000fe20000000f00 */
[----:B----4-:R-:W-:Y:S01]  /*f180*/  FFMA.FTZ R134, R134, R160, R193 ;  /* 0x000000a086867223 */ /* 0x010fe200000100c1 */
[----:B------:R-:W-:Y:S07]  /*f190*/  F2FP.BF16.PACK_AB R193, R197, R196 ;  /* 0x000000c4c5c1723e */ /* 0x000fee00000010ff */
[C---:B------:R-:W-:Y:S01]  /*f1a0*/  HMMA.16816.F32.BF16 R148, R192.reuse, R164, R8 ;  /* 0x000000a4c094723c */ /* 0x040fe20000041808 */
[----:B------:R-:W3:Y:S07]  /*f1b0*/  LDSM.16.MT88.4 R8, [R225+0x2900] ;  /* 0x00290000e108783b */ /* 0x000eee0000004200 */
[-C--:B------:R-:W-:Y:S01]  /*f1c0*/  HMMA.16816.F32.BF16 R152, R192, R166.reuse, R12 ;  /* 0x000000a6c098723c */ /* 0x080fe2000004180c */
[----:B------:R-:W2:Y:S07]  /*f1d0*/  LDSM.16.MT88.4 R12, [R226+0x2900] ;  /* 0x00290000e20c783b */ /* 0x000eae0000004200 */
[C---:B------:R-:W-:Y:S01]  /*f1e0*/  HMMA.16816.F32.BF16 R156, R140.reuse, R166, R16 ;  /* 0x000000a68c9c723c */ /* 0x040fe20000041810 */
[----:B------:R-:W2:Y:S07]  /*f1f0*/  LDSM.16.MT88.4 R16, [R228+0x2900] ;  /* 0x00290000e410783b */ /* 0x000eae0000004200 */
[-C--:B-1----:R-:W-:Y:S01]  /*f200*/  HMMA.16816.F32.BF16 R160, R140, R172.reuse, R20 ;  /* 0x000000ac8ca0723c */ /* 0x082fe20000041814 */
[----:B------:R-:W1:Y:S07]  /*f210*/  LDSM.16.MT88.4 R20, [R227+0x2900] ;  /* 0x00290000e314783b */ /* 0x000e6e0000004200 */
[C---:B------:R-:W-:Y:S07]  /*f220*/  HMMA.16816.F32.BF16 R164, R192.reuse, R172, R24 ;  /* 0x000000acc0a4723c */ /* 0x040fee0000041818 */
[----:B------:R-:W-:Y:S02]  /*f230*/  MOV R26, R171 ;  /* 0x000000ab001a7202 */ /* 0x000fe40000000f00 */
[----:B------:R-:W-:Y:S03]  /*f240*/  MOV R24, R169 ;  /* 0x000000a900187202 */ /* 0x000fe60000000f00 */
[----:B------:R-:W-:Y:S02]  /*f250*/  MOV R25, R168 ;  /* 0x000000a800197202 */ /* 0x000fe40000000f00 */
[-C--:B------:R-:W-:Y:S01]  /*f260*/  HMMA.16816.F32.BF16 R168, R192, R174.reuse, R28 ;  /* 0x000000aec0a8723c */ /* 0x080fe2000004181c */
[----:B------:R-:W4:Y:S02]  /*f270*/  LDL.LU R29, [R1+0x18] ;  /* 0x00001800011d7983 */ /* 0x000f240000300800 */
[----:B------:R-:W-:Y:S02]  /*f280*/  MOV R27, R180 ;  /* 0x000000b4001b7202 */ /* 0x000fe40000000f00 */
[----:B------:R-:W4:Y:S02]  /*f290*/  LDL.LU R28, [R1+0x1c] ;  /* 0x00001c00011c7983 */ /* 0x000f240000300800 */
[----:B------:R-:W-:Y:S01]  /*f2a0*/  MOV R30, R179 ;  /* 0x000000b3001e7202 */ /* 0x000fe20000000f00 */
[C---:B------:R-:W-:Y:S01]  /*f2b0*/  HMMA.16816.F32.BF16 R172, R140.reuse, R174, R32 ;  /* 0x000000ae8cac723c */ /* 0x040fe20000041820 */
[----:B------:R-:W4:Y:S03]  /*f2c0*/  LDL.LU R34, [R1+0x14] ;  /* 0x0000140001227983 */ /* 0x000f260000300800 */
[----:B------:R-:W-:Y:S01]  /*f2d0*/  MOV R31, R178 ;  /* 0x000000b2001f7202 */ /* 0x000fe20000000f00 */
[----:B------:R-:W4:Y:S02]  /*f2e0*/  LDL R32, [R1+0x8] ;  /* 0x0000080001207983 */ /* 0x000f240000100800 */
[----:B------:R-:W-:Y:S02]  /*f2f0*/  MOV R35, R176 ;  /* 0x000000b000237202 */ /* 0x000fe40000000f00 */
[----:B------:R-:W-:Y:S02]  /*f300*/  MOV R33, R177 ;  /* 0x000000b100217202 */ /* 0x000fe40000000f00 */
[-C--:B------:R-:W-:Y:S08]  /*f310*/  HMMA.16816.F32.BF16 R176, R140, R188.reuse, R36 ;  /* 0x000000bc8cb0723c */ /* 0x080ff00000041824 */
[C---:B------:R-:W-:Y:S08]  /*f320*/  HMMA.16816.F32.BF16 R180, R192.reuse, R188, R40 ;  /* 0x000000bcc0b4723c */ /* 0x040ff00000041828 */
[-C--:B------:R-:W-:Y:S08]  /*f330*/  HMMA.16816.F32.BF16 R184, R192, R190.reuse, R44 ;  /* 0x000000bec0b8723c */ /* 0x080ff0000004182c */
[C---:B------:R-:W-:Y:S08]  /*f340*/  HMMA.16816.F32.BF16 R188, R140.reuse, R190, R48 ;  /* 0x000000be8cbc723c */ /* 0x040ff00000041830 */
[-C--:B--2---:R-:W-:Y:S08]  /*f350*/  HMMA.16816.F32.BF16 R52, R140, R4.reuse, R52 ;  /* 0x000000048c34723c */ /* 0x084ff00000041834 */
[C---:B------:R-:W-:Y:S07]  /*f360*/  HMMA.16816.F32.BF16 R56, R192.reuse, R4, R56 ;  /* 0x00000004c038723c */ /* 0x040fee0000041838 */
[----:B------:R-:W-:Y:S01]  /*f370*/  FADD.FTZ R5, R30, R134 ;  /* 0x000000861e057221 */ /* 0x000fe20000010000 */
[-C--:B------:R-:W-:Y:S04]  /*f380*/  HMMA.16816.F32.BF16 R60, R192, R6.reuse, R60 ;  /* 0x00000006c03c723c */ /* 0x080fe8000004183c */
[----:B------:R-:W-:Y:S04]  /*f390*/  FADD.FTZ R5, R25, R5 ;  /* 0x0000000519057221 */ /* 0x000fe80000010000 */
[C---:B------:R-:W-:Y:S08]  /*f3a0*/  HMMA.16816.F32.BF16 R64, R140.reuse, R6, R64 ;  /* 0x000000068c40723c */ /* 0x040ff00000041840 */
[-C--:B---3--:R-:W-:Y:S08]  /*f3b0*/  HMMA.16816.F32.BF16 R68, R140, R8.reuse, R68 ;  /* 0x000000088c44723c */ /* 0x088ff00000041844 */
[C---:B------:R-:W-:Y:S08]  /*f3c0*/  HMMA.16816.F32.BF16 R72, R192.reuse, R8, R72 ;  /* 0x00000008c048723c */ /* 0x040ff00000041848 */
[-C--:B------:R-:W-:Y:S08]  /*f3d0*/  HMMA.16816.F32.BF16 R76, R192, R10.reuse, R76 ;  /* 0x0000000ac04c723c */ /* 0x080ff0000004184c */
        /* <DEDUP_REMOVED lines=13> */
[----:B----4-:R-:W-:Y:S02]  /*f4b0*/  FFMA.FTZ R132, R132, R29, R35 ;  /* 0x0000001d84847223 */ /* 0x010fe40000010023 */
[----:B------:R-:W-:Y:S02]  /*f4c0*/  FFMA.FTZ R0, R0, R28, R206 ;  /* 0x0000001c00007223 */ /* 0x000fe400000100ce */
[----:B------:R-:W-:Y:S01]  /*f4d0*/  FADD.FTZ R4, R24, R132 ;  /* 0x0000008418047221 */ /* 0x000fe20000010000 */
[----:B------:R-:W-:Y:S03]  /*f4e0*/  MOV R132, R136 ;  /* 0x0000008800847202 */ /* 0x000fe60000000f00 */
[----:B------:R-:W-:Y:S02]  /*f4f0*/  FFMA.FTZ R133, R133, R34, R33 ;  /* 0x0000002285857223 */ /* 0x000fe40000010021 */
[----:B------:R-:W-:Y:S02]  /*f500*/  FADD.FTZ R0, R207, R0 ;  /* 0x00000000cf007221 */ /* 0x000fe40000010000 */
[----:B------:R-:W-:Y:S01]  /*f510*/  FADD.FTZ R8, R31, R133 ;  /* 0x000000851f087221 */ /* 0x000fe20000010000 */
[----:B------:R-:W-:Y:S01]  /*f520*/  ISETP.GT.AND P0, PT, R220, R32, PT ;  /* 0x00000020dc00720c */ /* 0x000fe20003f04270 */
        /* <DEDUP_REMOVED lines=36> */
[----:B------:R-:W-:Y:S01]  /*f770*/  STL [R1+0x10], R6 ;  /* 0x0000100601007387 */ /* 0x000fe20000100800 */
[----:B------:R-:W-:Y:S01]  /*f780*/  FADD.FTZ R0, R139, R4 ;  /* 0x000000048b007221 */ /* 0x000fe20000010000 */
[----:B------:R-:W-:Y:S01]  /*f790*/  MOV R139, R3 ;  /* 0x00000003008b7202 */ /* 0x000fe20000000f00 */
[----:B------:R-:W-:Y:S02]  /*f7a0*/  FADD.FTZ R4, R210, R5 ;  /* 0x00000005d2047221 */ /* 0x000fe40000010000 */
[----:B------:R-:W-:Y:S02]  /*f7b0*/  FADD.FTZ R2, R202, R2 ;  /* 0x00000002ca027221 */ /* 0x000fe40000010000 */
[----:B------:R-:W-:Y:S01]  /*f7c0*/  FADD.FTZ R0, R138, R0 ;  /* 0x000000008a007221 */ /* 0x000fe20000010000 */
[----:B------:R-:W-:Y:S01]  /*f7d0*/  STL [R1+0x14], R4 ;  /* 0x0000140401007387 */ /* 0x000fe20000100800 */
[----:B------:R-:W-:Y:S03]  /*f7e0*/  MOV R138, R135 ;  /* 0x00000087008a7202 */ /* 0x000fe60000000f00 */
[----:B------:R1:W-:Y:S04]  /*f7f0*/  STL [R1+0x18], R2 ;  /* 0x0000180201007387 */ /* 0x0003e80000100800 */
[----:B------:R2:W-:Y:S01]  /*f800*/  STL [R1+0x1c], R0 ;  /* 0x00001c0001007387 */ /* 0x0005e20000100800 */
[----:B-1----:R-:W-:Y:S01]  /*f810*/  MOV R2, R137 ;  /* 0x0000008900027202 */ /* 0x002fe20000000f00 */
[----:B------:R-:W-:-:S05]  /*f820*/  @P0 BRA `(.L_x_491) ;  /* 0xffffc96000000947 */ /* 0x000fca000383ffff */
.L_x_490:
[----:B--2---:R-:W2:Y:S02]  /*f830*/  LDL R0, [R1] ;  /* 0x0000000001007983 */ /* 0x004ea40000100800 */
[----:B--2---:R-:W-:-:S13]  /*f840*/  ISETP.GE.AND P0, PT, R242, R0, PT ;  /* 0x00000000f200720c */ /* 0x004fda0003f06270 */
[----:B------:R-:W-:Y:S05]  /*f850*/  @!P0 BRA `(.L_x_492) ;  /* 0x00004d1000008947 */ /* 0x000fea0003800000 */
[----:B-1----:R-:W2:Y:S04]  /*f860*/  LDL.64 R4, [R1+0x48] ;  /* 0x0000480001047983 */ /* 0x002ea80000100a00 */
[----:B------:R-:W3:Y:S01]  /*f870*/  LDL.64 R6, [R1+0x30] ;  /* 0x0000300001067983 */ /* 0x000ee20000100a00 */
[----:B------:R-:W-:Y:S01]  /*f880*/  IMAD.MOV.U32 R139, RZ, RZ, R3 ;  /* 0x000000ffff8b7224 */ /* 0x000fe200078e0003 */
[----:B------:R-:W-:Y:S02]  /*f890*/  ULDC.64 UR4, c[0x0][0x1e0] ;  /* 0x0000780000047ab9 */ /* 0x000fe40000000a00 */
[----:B------:R-:W-:Y:S02]  /*f8a0*/  USHF.L.U64.HI UR7, UR4, 0x5, UR5 ;  /* 0x0000000504077899 */ /* 0x000fe40008010205 */
[----:B------:R-:W-:-:S02]  /*f8b0*/  USHF.L.U32 UR16, UR4, 0x5, URZ ;  /* 0x0000000504107899 */ /* 0x000fc4000800063f */
[----:B------:R-:W-:Y:S02]  /*f8c0*/  UMOV UR13, 0x30 ;  /* 0x00000030000d7882 */ /* 0x000fe40000000000 */
[----:B------:R-:W-:Y:S01]  /*f8d0*/  ULDC.64 UR4, c[0x0][0x208] ;  /* 0x0000820000047ab9 */ /* 0x000fe20000000a00 */
[----:B------:R-:W-:Y:S01]  /*f8e0*/  IMAD.MOV.U32 R134, RZ, RZ, R136 ;  /* 0x000000ffff867224 */ /* 0x000fe200078e0088 */
[----:B------:R-:W-:Y:S01]  /*f8f0*/  UIADD3 UR12, UP1, UR12, 0x80, URZ ;  /* 0x000000800c0c7890 */ /* 0x000fe2000ff3e03f */
[----:B------:R-:W-:Y:S01]  /*f900*/  MOV R132, R137 ;  /* 0x0000008900847202 */ /* 0x000fe20000000f00 */
[----:B------:R-:W-:Y:S01]  /*f910*/  UIADD3 UR17, UP0, UR9, 0x80, URZ ;  /* 0x0000008009117890 */ /* 0x000fe2000ff1e03f */
[----:B------:R-:W-:Y:S01]  /*f920*/  MOV R138, R135 ;  /* 0x00000087008a7202 */ /* 0x000fe20000000f00 */
[----:B------:R-:W-:Y:S02]  /*f930*/  UIMAD.WIDE.U32 UR18, UR13, UR4, URZ ;  /* 0x000000040d1272a5 */ /* 0x000fe4000f8e003f */
[----:B------:R-:W-:-:S02]  /*f940*/  UIMAD UR5, UR13, UR5, URZ ;  /* 0x000000050d0572a4 */ /* 0x000fc4000f8e023f */
[----:B------:R-:W-:Y:S02]  /*f950*/  UIADD3.X UR8, URZ, UR8, URZ, UP1, !UPT ;  /* 0x000000083f087290 */ /* 0x000fe40008ffe43f */
[----:B------:R-:W-:Y:S02]  /*f960*/  UIADD3.X UR4, URZ, UR11, URZ, UP0, !UPT ;  /* 0x0000000b3f047290 */ /* 0x000fe400087fe43f */
[----:B------:R-:W-:Y:S01]  /*f970*/  UIADD3 UR5, UR19, UR5, URZ ;  /* 0x0000000513057290 */ /* 0x000fe2000fffe03f */
[----:B--2---:R-:W-:Y:S02]  /*f980*/  IADD3 R8, P0, R4, 0x40, RZ ;  /* 0x0000004004087810 */ /* 0x004fe40007f1e0ff */
[----:B------:R-:W-:Y:S01]  /*f990*/  MOV R2, R4 ;  /* 0x0000000400027202 */ /* 0x000fe20000000f00 */
[--C-:B---3--:R-:W-:Y:S02]  /*f9a0*/  IMAD.MOV.U32 R3, RZ, RZ, R7.reuse ;  /* 0x000000ffff037224 */ /* 0x108fe400078e0007 */
[----:B------:R-:W-:-:S05]  /*f9b0*/  IMAD.X R9, RZ, RZ, R7, P0 ;  /* 0x000000ffff097224 */ /* 0x000fca00000e0607 */
[----:B------:R1:W-:Y:S04]  /*f9c0*/  STL.64 [R1+0x28], R8 ;  /* 0x0000280801007387 */ /* 0x0003e80000100a00 */
[----:B------:R1:W-:Y:S02]  /*f9d0*/  STL.64 [R1+0x30], R2 ;  /* 0x0000300201007387 */ /* 0x0003e40000100a00 */
.L_x_509:
[----:B--2---:R-:W2:Y:S01]  /*f9e0*/  LDL.64 R42, [R1+0x28] ;  /* 0x00002800012a7983 */ /* 0x004ea20000100a00 */
[----:B------:R-:W-:Y:S04]  /*f9f0*/  DEPBAR.LE SB0, 0x0 ;  /* 0x000080000000791a */ /* 0x000fe80000000000 */
[----:B------:R-:W-:Y:S01]  /*fa00*/  SHF.R.S32.HI R40, RZ, 0x1f, R242 ;  /* 0x0000001fff287819 */ /* 0x000fe200000114f2 */
[----:B-1----:R-:W3:Y:S01]  /*fa10*/  LDL.64 R2, [R1+0x30] ;  /* 0x0000300001027983 */ /* 0x002ee20000100a00 */
[----:B------:R-:W-:Y:S04]  /*fa20*/  IMAD R0, R242, UR5, RZ ;  /* 0x00000005f2007c24 */ /* 0x000fe8000f8e02ff */
[----:B------:R-:W-:Y:S01]  /*fa30*/  IMAD R0, R40, UR18, R0 ;  /* 0x0000001228007c24 */ /* 0x000fe2000f8e0200 */
[----:B------:R-:W-:Y:S08]  /*fa40*/  BAR.SYNC.DEFER_BLOCKING 0x0 ;  /* 0x0000000000007b1d */ /* 0x000ff00000010000 */
[----:B-----5:R-:W-:Y:S08]  /*fa50*/  LDSM.16.M88.4 R48, [R231+0x6100] ;  /* 0x00610000e730783b */ /* 0x020ff00000000200 */
[----:B------:R-:W1:Y:S08]  /*fa60*/  LDSM.16.M88.4 R16, [R224+0x3100] ;  /* 0x00310000e010783b */ /* 0x000e700000000200 */
[----:B------:R-:W4:Y:S08]  /*fa70*/  LDSM.16.M88.4 R44, [R231+0x8100] ;  /* 0x00810000e72c783b */ /* 0x000f300000000200 */
[----:B------:R-:W4:Y:S08]  /*fa80*/  LDSM.16.M88.4 R32, [R224+0x3900] ;  /* 0x00390000e020783b */ /* 0x000f300000000200 */
[----:B------:R-:W3:Y:S04]  /*fa90*/  LDL R251, [R1] ;  /* 0x0000000001fb7983 */ /* 0x000ee80000100800 */
[----:B------:R-:W4:Y:S08]  /*faa0*/  LDSM.16.M88.4 R140, [R224+0x4100] ;  /* 0x00410000e08c783b */ /* 0x000f300000000200 */
[----:B------:R-:W3:Y:S01]  /*fab0*/  LDL.64 R248, [R1+0x38] ;  /* 0x0000380001f87983 */ /* 0x000ee20000100a00 */
[-C--:B-1----:R-:W-:Y:S05]  /*fac0*/  HMMA.16816.F32.BF16 R4, R48, R16.reuse, RZ ;  /* 0x000000103004723c */ /* 0x082fea00000418ff */
[----:B------:R-:W-:Y:S03]  /*fad0*/  LDSM.16.M88.4 R192, [R233+0x6100] ;  /* 0x00610000e9c0783b */ /* 0x000fe60000000200 */
[C---:B----4-:R-:W-:Y:S05]  /*fae0*/  HMMA.16816.F32.BF16 R8, R44.reuse, R16, RZ ;  /* 0x000000102c08723c */ /* 0x050fea00000418ff */
[----:B------:R-:W4:Y:S03]  /*faf0*/  LDL.64 R246, [R1+0x40] ;  /* 0x0000400001f67983 */ /* 0x000f260000100a00 */
[-C--:B------:R-:W-:Y:S03]  /*fb00*/  HMMA.16816.F32.BF16 R12, R44, R18.reuse, RZ ;  /* 0x000000122c0c723c */ /* 0x080fe600000418ff */
[----:B------:R-:W1:Y:S05]  /*fb10*/  LDSM.16.M88.4 R196, [R235] ;  /* 0x00000000ebc4783b */ /* 0x000e6a0000000200 */
[C---:B------:R-:W-:Y:S03]  /*fb20*/  HMMA.16816.F32.BF16 R16, R48.reuse, R18, RZ ;  /* 0x000000123010723c */ /* 0x040fe600000418ff */
[----:B------:R-:W4:Y:S04]  /*fb30*/  LDL R244, [R1+0x20] ;  /* 0x0000200001f47983 */ /* 0x000f280000100800 */
[----:B------:R-:W1:Y:S01]  /*fb40*/  LDSM.16.M88.4 R200, [R233+0x8100] ;  /* 0x00810000e9c8783b */ /* 0x000e620000000200 */
[-C--:B------:R-:W-:Y:S07]  /*fb50*/  HMMA.16816.F32.BF16 R20, R48, R32.reuse, RZ ;  /* 0x000000203014723c */ /* 0x080fee00000418ff */
[----:B------:R-:W1:Y:S01]  /*fb60*/  LDSM.16.M88.4 R204, [R241] ;  /* 0x00000000f1cc783b */ /* 0x000e620000000200 */
[C---:B------:R-:W-:Y:S07]  /*fb70*/  HMMA.16816.F32.BF16 R24, R44.reuse, R32, RZ ;  /* 0x000000202c18723c */ /* 0x040fee00000418ff */
[----:B------:R-:W1:Y:S01]  /*fb80*/  LDSM.16.M88.4 R208, [R240] ;  /* 0x00000000f0d0783b */ /* 0x000e620000000200 */
[-C--:B------:R-:W-:Y:S08]  /*fb90*/  HMMA.16816.F32.BF16 R28, R44, R34.reuse, RZ ;  /* 0x000000222c1c723c */ /* 0x080ff000000418ff */
[C---:B------:R-:W-:Y:S08]  /*fba0*/  HMMA.16816.F32.BF16 R32, R48.reuse, R34, RZ ;  /* 0x000000223020723c */ /* 0x040ff000000418ff */
[-C--:B------:R-:W-:Y:S01]  /*fbb0*/  HMMA.16816.F32.BF16 R36, R48, R140.reuse, RZ ;  /* 0x0000008c3024723c */ /* 0x080fe200000418ff */
[----:B--2---:R-:W-:Y:S07]  /*fbc0*/  IMAD.WIDE.U32 R212, R242, UR18, R42 ;  /* 0x00000012f2d47c25 */ /* 0x004fee000f8e002a */
[C---:B------:R-:W-:Y:S04]  /*fbd0*/  HMMA.16816.F32.BF16 R40, R44.reuse, R140, RZ ;  /* 0x0000008c2c28723c */ /* 0x040fe800000418ff */
[----:B------:R-:W-:Y:S01]  /*fbe0*/  LEA R214, P0, R212, c[0x0][0x1f8], 0x1 ;  /* 0x00007e00d4d67a11 */ /* 0x000fe200078008ff */
[----:B---3--:R-:W-:Y:S03]  /*fbf0*/  IMAD.WIDE.U32 R2, R242, UR18, R2 ;  /* 0x00000012f2027c25 */ /* 0x008fe6000f8e0002 */
[-C--:B------:R-:W-:Y:S04]  /*fc00*/  HMMA.16816.F32.BF16 R44, R44, R142.reuse, RZ ;  /* 0x0000008e2c2c723c */ /* 0x080fe800000418ff */
[----:B------:R-:W-:Y:S02]  /*fc10*/  LEA R136, P1, R2, c[0x0][0x1f8], 0x1 ;  /* 0x00007e0002887a11 */ /* 0x000fe400078208ff */
[----:B------:R-:W-:Y:S02]  /*fc20*/  IADD3 R3, R3, R0, RZ ;  /* 0x0000000003037210 */ /* 0x000fe40007ffe0ff */
[----:B------:R-:W-:Y:S01]  /*fc30*/  IADD3 R0, R0, R213, RZ ;  /* 0x000000d500007210 */ /* 0x000fe20007ffe0ff */
[----:B------:R-:W-:Y:S03]  /*fc40*/  HMMA.16816.F32.BF16 R48, R48, R142, RZ ;  /* 0x0000008e3030723c */ /* 0x000fe600000418ff */
[----:B------:R-:W-:Y:S02]  /*fc50*/  LEA.HI.X R137, R2, c[0x0][0x1fc], R3, 0x1, P1 ;  /* 0x00007f0002897a11 */ /* 0x000fe400008f0c03 */
[----:B------:R-:W-:Y:S03]  /*fc60*/  LEA.HI.X R215, R212, c[0x0][0x1fc], R0, 0x1, P0 ;  /* 0x00007f00d4d77a11 */ /* 0x000fe600000f0c00 */
[-C--:B-1----:R-:W-:Y:S01]  /*fc70*/  HMMA.16816.F32.BF16 R4, R192, R196.reuse, R4 ;  /* 0x000000c4c004723c */ /* 0x082fe20000041804 */
[----:B------:R-:W-:Y:S01]  /*fc80*/  @!PT LDS RZ, [RZ] ;  /* 0x00000000fffff984 */ /* 0x000fe20000000800 */
[----:B------:R-:W-:Y:S01]  /*fc90*/  @!PT LDS RZ, [RZ] ;  /* 0x00000000fffff984 */ /* 0x000fe20000000800 */
[----:B------:R-:W-:Y:S01]  /*fca0*/  @!PT LDS RZ, [RZ] ;  /* 0x00000000fffff984 */ /* 0x000fe20000000800 */
[----:B------:R1:W-:Y:S04]  /*fcb0*/  LDGSTS.E.BYPASS.LTC128B.128 [R243+0x100], [R136.64], !P4 ;  /* 0x0010000088f37fae */ /* 0x0003e8000e101d4e */
[----:B------:R-:W-:Y:S03]  /*fcc0*/  IADD3 R2, P0, R136, UR9, RZ ;  /* 0x0000000988027c10 */ /* 0x000fe6000ff1e0ff */
[C---:B------:R-:W-:Y:S01]  /*fcd0*/  HMMA.16816.F32.BF16 R8, R200.reuse, R196, R8 ;  /* 0x000000c4c808723c */ /* 0x040fe20000041808 */
[----:B------:R2:W-:Y:S03]  /*fce0*/  LDGSTS.E.BYPASS.LTC128B.128 [R243+0x1900], [R214.64], !P3 ;  /* 0x01900000d6f37fae */ /* 0x0005e6000d901d4e */
[----:B------:R-:W-:Y:S02]  /*fcf0*/  IADD3.X R3, R137, UR11, RZ, P0, !PT ;  /* 0x0000000b89037c10 */ /* 0x000fe400087fe4ff */
[C---:B------:R-:W-:Y:S02]  /*fd00*/  IADD3 R140, P1, R2.reuse, UR9, RZ ;  /* 0x00000009028c7c10 */ /* 0x040fe4000ff3e0ff */
[-C--:B------:R-:W-:Y:S01]  /*fd10*/  HMMA.16816.F32.BF16 R12, R200, R198.reuse, R12 ;  /* 0x000000c6c80c723c */ /* 0x080fe2000004180c */
[----:B------:R3:W-:Y:S03]  /*fd20*/  LDGSTS.E.BYPASS.LTC128B.128 [R243+0x900], [R2.64], !P4 ;  /* 0x0090000002f37fae */ /* 0x0007e6000e101d4e */
[C---:B------:R-:W-:Y:S02]  /*fd30*/  IADD3.X R141, R3.reuse, UR11, RZ, P1, !PT ;  /* 0x0000000b038d7c10 */ /* 0x040fe40008ffe4ff */
[----:B------:R-:W-:Y:S02]  /*fd40*/  PLOP3.LUT P1, PT, PT, PT, UP3, 0x80, 0x0 ;  /* 0x000000000000781c */ /* 0x000fe40003f2f038 */
[C---:B------:R-:W-:Y:S01]  /*fd50*/  HMMA.16816.F32.BF16 R16, R192.reuse, R198, R16 ;  /* 0x000000c6c010723c */ /* 0x040fe20000041810 */
[----:B------:R3:W-:Y:S03]  /*fd60*/  LDGSTS.E.BYPASS.LTC128B.128 [R243+0x2100], [R2.64+0x80], !P3 ;  /* 0x0210008002f37fae */ /* 0x0007e6000d901d4e */
[----:B-1----:R-:W-:Y:S04]  /*fd70*/  IADD3 R136, P0, R2, UR17, RZ ;  /* 0x0000001102887c10 */ /* 0x002fe8000ff1e0ff */
[-C--:B------:R-:W-:Y:S01]  /*fd80*/  HMMA.16816.F32.BF16 R20, R192, R204.reuse, R20 ;  /* 0x000000ccc014723c */ /* 0x080fe20000041814 */
[----:B------:R1:W-:Y:S03]  /*fd90*/  LDGSTS.E.BYPASS.LTC128B.128 [R243+0x1100], [R140.64], !P4 ;  /* 0x011000008cf37fae */ /* 0x0003e6000e101d4e */
[----:B------:R-:W-:Y:S02]  /*fda0*/  IADD3.X R137, R3, UR4, RZ, P0, !PT ;  /* 0x0000000403897c10 */ /* 0x000fe400087fe4ff */
[----:B------:R-:W-:Y:S02]  /*fdb0*/  PLOP3.LUT P0, PT, PT, PT, UP3, 0x80, 0x0 ;  /* 0x000000000000781c */ /* 0x000fe40003f0f038 */
[C---:B------:R-:W-:Y:S01]  /*fdc0*/  HMMA.16816.F32.BF16 R24, R200.reuse, R204, R24 ;  /* 0x000000ccc818723c */ /* 0x040fe20000041818 */
[----:B------:R4:W-:Y:S03]  /*fdd0*/  LDGSTS.E.BYPASS.LTC128B.128 [R243+0x2900], [R136.64], !P3 ;  /* 0x0290000088f37fae */ /* 0x0009e6000d901d4e */
[C---:B------:R-:W-:Y:S04]  /*fde0*/  ISETP.GT.AND P6, PT, R242.reuse, R251, PT ;  /* 0x000000fbf200720c */ /* 0x040fe80003fc4270 */
[-C--:B------:R-:W-:Y:S01]  /*fdf0*/  HMMA.16816.F32.BF16 R28, R200, R206.reuse, R28 ;  /* 0x000000cec81c723c */ /* 0x080fe2000004181c */
[----:B--2---:R-:W-:Y:S07]  /*fe00*/  LDSM.16.M88.4 R212, [R230+0x3100] ;  /* 0x00310000e6d4783b */ /* 0x004fee0000000200 */
[C---:B------:R-:W-:Y:S01]  /*fe10*/  HMMA.16816.F32.BF16 R32, R192.reuse, R206, R32 ;  /* 0x000000cec020723c */ /* 0x040fe20000041820 */
[----:B------:R-:W0:Y:S03]  /*fe20*/  LDGDEPBAR ;  /* 0x00000000000079af */ /* 0x000e260000000000 */
[----:B------:R-:W-:Y:S02]  /*fe30*/  @P6 IADD3 R0, R242, -0x1, RZ ;  /* 0xfffffffff2006810 */ /* 0x000fe40007ffe0ff */
[----:B---3--:R-:W-:Y:S02]  /*fe40*/  @P6 MOV R3, R249 ;  /* 0x000000f900036202 */ /* 0x008fe40000000f00 */
[-C--:B------:R-:W-:Y:S01]  /*fe50*/  HMMA.16816.F32.BF16 R36, R192, R208.reuse, R36 ;  /* 0x000000d0c024723c */ /* 0x080fe20000041824 */
[----:B-1----:R-:W1:Y:S03]  /*fe60*/  LDSM.16.M88.4 R140, [R232+0x6100] ;  /* 0x00610000e88c783b */ /* 0x002e660000000200 */
[----:B------:R-:W-:Y:S04]  /*fe70*/  @P6 SHF.R.S32.HI R2, RZ, 0x1f, R0 ;  /* 0x0000001fff026819 */ /* 0x000fe80000011400 */
[C---:B------:R-:W-:Y:S01]  /*fe80*/  HMMA.16816.F32.BF16 R40, R200.reuse, R208, R40 ;  /* 0x000000d0c828723c */ /* 0x040fe20000041828 */
[----:B------:R-:W2:Y:S03]  /*fe90*/  LDSM.16.M88.4 R216, [R232+0x8100] ;  /* 0x00810000e8d8783b */ /* 0x000ea60000000200 */
[----:B------:R-:W-:Y:S04]  /*fea0*/  @P6 IMAD R2, R2, c[0x0][0x1e0], RZ ;  /* 0x0000780002026a24 */ /* 0x000fe800078e02ff */
[-C--:B------:R-:W-:Y:S01]  /*feb0*/  HMMA.16816.F32.BF16 R44, R200, R210.reuse, R44 ;  /* 0x000000d2c82c723c */ /* 0x080fe2000004182c */
[----:B------:R-:W3:Y:S03]  /*fec0*/  LDSM.16.M88.4 R220, [R230+0x3900] ;  /* 0x00390000e6dc783b */ /* 0x000ee60000000200 */
[----:B------:R-:W-:Y:S04]  /*fed0*/  @P6 IMAD R2, R0, c[0x0][0x1e4], R2 ;  /* 0x0000790000026a24 */ /* 0x000fe800078e0202 */
[----:B------:R-:W-:Y:S01]  /*fee0*/  HMMA.16816.F32.BF16 R48, R192, R210, R48 ;  /* 0x000000d2c030723c */ /* 0x000fe20000041830 */
[----:B------:R-:W3:Y:S08]  /*fef0*/  LDSM.16.M88.4 R196, [R230+0x4100] ;  /* 0x00410000e6c4783b */ /* 0x000ef00000000200 */
[----:B------:R-:W-:Y:S01]  /*ff00*/  LDSM.16.M88.4 R200, [R234+0x6100] ;  /* 0x00610000eac8783b */ /* 0x000fe20000000200 */
[-C--:B-1----:R-:W-:Y:S07]  /*ff10*/  HMMA.16816.F32.BF16 R4, R140, R212.reuse, R4 ;  /* 0x000000d48c04723c */ /* 0x082fee0000041804 */
[----:B------:R-:W1:Y:S01]  /*ff20*/  LDSM.16.M88.4 R204, [R229] ;  /* 0x00000000e5cc783b */ /* 0x000e620000000200 */
[C---:B--2---:R-:W-:Y:S07]  /*ff30*/  HMMA.16816.F32.BF16 R8, R216.reuse, R212, R8 ;  /* 0x000000d4d808723c */ /* 0x044fee0000041808 */
[----:B------:R-:W2:Y:S01]  /*ff40*/  LDSM.16.M88.4 R192, [R234+0x8100] ;  /* 0x00810000eac0783b */ /* 0x000ea20000000200 */
[-C--:B------:R-:W-:Y:S07]  /*ff50*/  HMMA.16816.F32.BF16 R12, R216, R214.reuse, R12 ;  /* 0x000000d6d80c723c */ /* 0x080fee000004180c */
[----:B------:R-:W1:Y:S01]  /*ff60*/  LDSM.16.M88.4 R208, [R229+0x800] ;  /* 0x00080000e5d0783b */ /* 0x000e620000000200 */
[C---:B------:R-:W-:Y:S07]  /*ff70*/  HMMA.16816.F32.BF16 R16, R140.reuse, R214, R16 ;  /* 0x000000d68c10723c */ /* 0x040fee0000041810 */
[----:B------:R-:W1:Y:S01]  /*ff80*/  LDSM.16.M88.4 R212, [R229+0x1000] ;  /* 0x00100000e5d4783b */ /* 0x000e620000000200 */
        /* <DEDUP_REMOVED lines=16> */
[----:B------:R-:W-:Y:S07]  /*10090*/  LDSM.16.M88.4 R204, [R239] ;  /* 0x00000000efcc783b */ /* 0x000fee0000000200 */
[-C--:B------:R-:W-:Y:S08]  /*100a0*/  HMMA.16816.F32.BF16 R20, R200, R208.reuse, R20 ;  /* 0x000000d0c814723c */ /* 0x080ff00000041814 */
[C---:B------:R-:W-:Y:S08]  /*100b0*/  HMMA.16816.F32.BF16 R24, R192.reuse, R208, R24 ;  /* 0x000000d0c018723c */ /* 0x040ff00000041818 */
[-C--:B------:R-:W-:Y:S08]  /*100c0*/  HMMA.16816.F32.BF16 R28, R192, R210.reuse, R28 ;  /* 0x000000d2c01c723c */ /* 0x080ff0000004181c */
[C---:B------:R-:W-:Y:S01]  /*100d0*/  HMMA.16816.F32.BF16 R32, R200.reuse, R210, R32 ;  /* 0x000000d2c820723c */ /* 0x040fe20000041820 */
[----:B------:R-:W-:Y:S07]  /*100e0*/  LDSM.16.M88.4 R208, [R233+0xc100] ;  /* 0x00c10000e9d0783b */ /* 0x000fee0000000200 */
[-C--:B------:R-:W-:Y:S08]  /*100f0*/  HMMA.16816.F32.BF16 R36, R200, R212.reuse, R36 ;  /* 0x000000d4c824723c */ /* 0x080ff00000041824 */
[C---:B------:R-:W-:Y:S08]  /*10100*/  HMMA.16816.F32.BF16 R40, R192.reuse, R212, R40 ;  /* 0x000000d4c028723c */ /* 0x040ff00000041828 */
[-C--:B------:R-:W-:Y:S01]  /*10110*/  HMMA.16816.F32.BF16 R44, R192, R214.reuse, R44 ;  /* 0x000000d6c02c723c */ /* 0x080fe2000004182c */
[----:B------:R-:W2:Y:S07]  /*10120*/  LDSM.16.M88.4 R192, [R224+0x5900] ;  /* 0x00590000e0c0783b */ /* 0x000eae0000000200 */
[----:B------:R-:W-:Y:S01]  /*10130*/  HMMA.16816.F32.BF16 R48, R200, R214, R48 ;  /* 0x000000d6c830723c */ /* 0x000fe20000041830 */
[----:B------:R-:W3:Y:S07]  /*10140*/  LDSM.16.M88.4 R200, [R233+0xa100] ;  /* 0x00a10000e9c8783b */ /* 0x000eee0000000200 */
[-C--:B-1----:R-:W-:Y:S01]  /*10150*/  HMMA.16816.F32.BF16 R4, R140, R196.reuse, R4 ;  /* 0x000000c48c04723c */ /* 0x082fe20000041804 */
[----:B------:R-:W-:Y:S07]  /*10160*/  LDSM.16.M88.4 R212, [R237] ;  /* 0x00000000edd4783b */ /* 0x000fee0000000200 */
[C---:B------:R-:W-:Y:S08]  /*10170*/  HMMA.16816.F32.BF16 R8, R216.reuse, R196, R8 ;  /* 0x000000c4d808723c */ /* 0x040ff00000041808 */
[-C--:B------:R-:W-:Y:S08]  /*10180*/  HMMA.16816.F32.BF16 R12, R216, R198.reuse, R12 ;  /* 0x000000c6d80c723c */ /* 0x080ff0000004180c */
[C---:B------:R-:W-:Y:S01]  /*10190*/  HMMA.16816.F32.BF16 R16, R140.reuse, R198, R16 ;  /* 0x000000c68c10723c */ /* 0x040fe20000041810 */
[----:B------:R-:W1:Y:S07]  /*101a0*/  LDSM.16.M88.4 R196, [R238] ;  /* 0x00000000eec4783b */ /* 0x000e6e0000000200 */
        /* <DEDUP_REMOVED lines=8> */
[----:B------:R-:W-:Y:S07]  /*10230*/  LDSM.16.M88.4 R216, [R230+0x5900] ;  /* 0x00590000e6d8783b */ /* 0x000fee0000000200 */
[----:B------:R-:W-:Y:S01]  /*10240*/  HMMA.16816.F32.BF16 R48, R140, R194, R48 ;  /* 0x000000c28c30723c */ /* 0x000fe20000041830 */
[----:B------:R-:W-:Y:S07]  /*10250*/  LDSM.16.M88.4 R140, [R232+0xa100] ;  /* 0x00a10000e88c783b */ /* 0x000fee0000000200 */
[-C--:B---3--:R-:W-:Y:S01]  /*10260*/  HMMA.16816.F32.BF16 R4, R200, R204.reuse, R4 ;  /* 0x000000ccc804723c */ /* 0x088fe20000041804 */
[----:B------:R-:W2:Y:S07]  /*10270*/  LDSM.16.M88.4 R192, [R230+0x4900] ;  /* 0x00490000e6c0783b */ /* 0x000eae0000000200 */
        /* <DEDUP_REMOVED lines=14> */
[----:B------:R-:W3:Y:S07]  /*10360*/  LDSM.16.M88.4 R200, [R236+0xc100] ;  /* 0x00c10000ecc8783b */ /* 0x000eee0000000200 */
[-C--:B--2---:R-:W-:Y:S08]  /*10370*/  HMMA.16816.F32.BF16 R4, R140, R192.reuse, R4 ;  /* 0x000000c08c04723c */ /* 0x084ff00000041804 */
[C---:B-1----:R-:W-:Y:S08]  /*10380*/  HMMA.16816.F32.BF16 R8, R196.reuse, R192, R8 ;  /* 0x000000c0c408723c */ /* 0x042ff00000041808 */
        /* <DEDUP_REMOVED lines=9> */
[----:B------:R-:W-:Y:S08]  /*10420*/  HMMA.16816.F32.BF16 R48, R140, R218, R48 ;  /* 0x000000da8c30723c */ /* 0x000ff00000041830 */
[-C--:B---3--:R-:W-:Y:S08]  /*10430*/  HMMA.16816.F32.BF16 R4, R208, R220.reuse, R4 ;  /* 0x000000dcd004723c */ /* 0x088ff00000041804 */
        /* <DEDUP_REMOVED lines=15> */
[----:B------:R3:W1:Y:S01]  /*10530*/  MUFU.TANH R213, R12 ;  /* 0x0000000c00d57308 */ /* 0x0006620000002400 */
[----:B------:R-:W-:Y:S02]  /*10540*/  FMUL.FTZ R16, R16, c[0x0][0x320] ;  /* 0x0000c80010107a20 */ /* 0x000fe40000410000 */
[----:B------:R-:W-:Y:S02]  /*10550*/  FMUL.FTZ R17, R17, c[0x0][0x320] ;  /* 0x0000c80011117a20 */ /* 0x000fe40000410000 */
[----:B------:R-:W-:Y:S02]  /*10560*/  FMUL.FTZ R18, R18, c[0x0][0x320] ;  /* 0x0000c80012127a20 */ /* 0x000fe40000410000 */
[----:B------:R-:W-:Y:S02]  /*10570*/  FMUL.FTZ R19, R19, c[0x0][0x320] ;  /* 0x0000c80013137a20 */ /* 0x000fe40000410000 */
[----:B------:R-:W-:Y:S01]  /*10580*/  FMUL.FTZ R13, R13, c[0x0][0x320] ;  /* 0x0000c8000d0d7a20 */ /* 0x000fe20000410000 */
[----:B------:R-:W1:Y:S01]  /*10590*/  MUFU.TANH R215, R6 ;  /* 0x0000000600d77308 */ /* 0x000e620000002400 */
[----:B------:R-:W-:Y:S09]  /*105a0*/  FMUL.FTZ R14, R14, c[0x0][0x320] ;  /* 0x0000c8000e0e7a20 */ /* 0x000ff20000410000 */
[----:B------:R1:W1:Y:S01]  /*105b0*/  MUFU.TANH R199, R7 ;  /* 0x0000000700c77308 */ /* 0x0002620000002400 */
[----:B---3--:R-:W3:Y:S09]  /*105c0*/  LDL R12, [R1+0xc] ;  /* 0x00000c00010c7983 */ /* 0x008ef20000100800 */
[----:B------:R-:W2:Y:S10]  /*105d0*/  MUFU.TANH R219, R8 ;  /* 0x0000000800db7308 */ /* 0x000eb40000002400 */
[----:B------:R-:W2:Y:S01]  /*105e0*/  MUFU.TANH R216, R9 ;  /* 0x0000000900d87308 */ /* 0x000ea20000002400 */
[----:B-1----:R-:W1:Y:S09]  /*105f0*/  LDSM.16.M88.4 R4, [R229+0x2000] ;  /* 0x00200000e504783b */ /* 0x002e720000000200 */
[----:B------:R-:W1:Y:S10]  /*10600*/  MUFU.TANH R221, R10 ;  /* 0x0000000a00dd7308 */ /* 0x000e740000002400 */
[----:B------:R1:W1:Y:S10]  /*10610*/  MUFU.TANH R220, R11 ;  /* 0x0000000b00dc7308 */ /* 0x0002740000002400 */
[----:B------:R-:W2:Y:S10]  /*10620*/  MUFU.TANH R217, R15 ;  /* 0x0000000f00d97308 */ /* 0x000eb40000002400 */
[----:B------:R-:W2:Y:S01]  /*10630*/  MUFU.TANH R140, R16 ;  /* 0x00000010008c7308 */ /* 0x000ea20000002400 */
[----:B-1----:R-:W1:Y:S01]  /*10640*/  LDSM.16.M88.4 R8, [R229+0x2800] ;  /* 0x00280000e508783b */ /* 0x002e620000000200 */
[----:B------:R-:W-:Y:S04]  /*10650*/  DEPBAR.LE SB0, 0x0 ;  /* 0x000080000000791a */ /* 0x000fe80000000000 */
[-C--:B------:R-:W-:Y:S04]  /*10660*/  HMMA.16816.F32.BF16 R20, R208, R4.reuse, R20 ;  /* 0x00000004d014723c */ /* 0x080fe80000041814 */
[----:B----4-:R-:W4:Y:S01]  /*10670*/  MUFU.TANH R136, R17 ;  /* 0x0000001100887308 */ /* 0x010f220000002400 */
[----:B------:R-:W-:Y:S03]  /*10680*/  BAR.SYNC.DEFER_BLOCKING 0x0 ;  /* 0x0000000000007b1d */ /* 0x000fe60000010000 */
[C---:B------:R-:W-:Y:S06]  /*10690*/  HMMA.16816.F32.BF16 R24, R200.reuse, R4, R24 ;  /* 0x00000004c818723c */ /* 0x040fec0000041818 */
[----:B------:R-:W1:Y:S01]  /*106a0*/  MUFU.TANH R195, R18 ;  /* 0x0000001200c37308 */ /* 0x000e620000002400 */
[----:B------:R-:W-:Y:S01]  /*106b0*/  @P6 IMAD.WIDE.U32 R4, R0, c[0x0][0x1e0], RZ ;  /* 0x0000780000046a25 */ /* 0x000fe200078e00ff */
[-C--:B------:R-:W-:Y:S04]  /*106c0*/  HMMA.16816.F32.BF16 R28, R200, R6.reuse, R28 ;  /* 0x00000006c81c723c */ /* 0x080fe8000004181c */
[----:B------:R-:W-:Y:S04]  /*106d0*/  @P6 IADD3 R0, R5, R2, RZ ;  /* 0x0000000205006210 */ /* 0x000fe80007ffe0ff */
[----:B------:R-:W2:Y:S01]  /*106e0*/  MUFU.TANH R194, R19 ;  /* 0x0000001300c27308 */ /* 0x000ea20000002400 */
[----:B------:R-:W-:Y:S01]  /*106f0*/  @P6 MOV R2, R246 ;  /* 0x000000f600026202 */ /* 0x000fe20000000f00 */
[C---:B------:R-:W-:Y:S04]  /*10700*/  HMMA.16816.F32.BF16 R32, R208.reuse, R6, R32 ;  /* 0x00000006d020723c */ /* 0x040fe80000041820 */
[----:B------:R-:W-:Y:S04]  /*10710*/  @P6 IMAD.WIDE.U32 R2, R4, 0x30, R2 ;  /* 0x0000003004026825 */ /* 0x000fe800078e0002 */
[----:B------:R-:W2:Y:S01]  /*10720*/  MUFU.TANH R212, R13 ;  /* 0x0000000d00d47308 */ /* 0x000ea20000002400 */
[----:B------:R-:W-:Y:S03]  /*10730*/  @P1 IMAD.HI.U32 R4, R244, c[0x0][0x2c8], RZ ;  /* 0x0000b200f4041a27 */ /* 0x000fe600078e00ff */
[----:B------:R-:W-:Y:S01]  /*10740*/  MOV R6, R244 ;  /* 0x000000f400067202 */ /* 0x000fe20000000f00 */
[-C--:B-1----:R-:W-:Y:S03]  /*10750*/  HMMA.16816.F32.BF16 R36, R208, R8.reuse, R36 ;  /* 0x00000008d024723c */ /* 0x082fe60000041824 */
[----:B------:R-:W-:Y:S01]  /*10760*/  @P0 SHF.R.U32.HI R6, RZ, c[0x0][0x2cc], R4 ;  /* 0x0000b300ff060a19 */ /* 0x000fe20000011604 */
[----:B------:R-:W-:Y:S01]  /*10770*/  @P6 IMAD R0, R0, 0x30, RZ ;  /* 0x0000003000006824 */ /* 0x000fe200078e02ff */
[----:B------:R-:W1:Y:S01]  /*10780*/  MUFU.TANH R218, R14 ;  /* 0x0000000e00da7308 */ /* 0x000e620000002400 */
[----:B------:R-:W-:Y:S02]  /*10790*/  FMUL.FTZ R20, R20, c[0x0][0x320] ;  /* 0x0000c80014147a20 */ /* 0x000fe40000410000 */
[C---:B------:R-:W-:Y:S04]  /*107a0*/  HMMA.16816.F32.BF16 R40, R200.reuse, R8, R40 ;  /* 0x00000008c828723c */ /* 0x040fe80000041828 */
[----:B------:R-:W-:Y:S01]  /*107b0*/  @P6 IADD3 R0, R3, R0, RZ ;  /* 0x0000000003006210 */ /* 0x000fe20007ffe0ff */
[----:B------:R-:W-:Y:S01]  /*107c0*/  FMUL.FTZ R21, R21, c[0x0][0x320] ;  /* 0x0000c80015157a20 */ /* 0x000fe20000410000 */
[----:B------:R-:W-:Y:S01]  /*107d0*/  @P6 SHF.L.U32 R3, R2, 0x1, RZ ;  /* 0x0000000102036819 */ /* 0x000fe200000006ff */
[----:B------:R-:W-:Y:S01]  /*107e0*/  FMUL.FTZ R22, R22, c[0x0][0x320] ;  /* 0x0000c80016167a20 */ /* 0x000fe20000410000 */
[----:B------:R1:W1:Y:S01]  /*107f0*/  MUFU.TANH R135, R20 ;  /* 0x0000001400877308 */ /* 0x0002620000002400 */
[----:B------:R-:W-:Y:S01]  /*10800*/  @P6 SHF.L.U64.HI R0, R2, 0x1, R0 ;  /* 0x0000000102006819 */ /* 0x000fe20000010200 */
[-C--:B------:R-:W-:Y:S03]  /*10810*/  HMMA.16816.F32.BF16 R44, R200, R10.reuse, R44 ;  /* 0x0000000ac82c723c */ /* 0x080fe6000004182c */
[C---:B------:R-:W-:Y:S01]  /*10820*/  @P6 IADD3 R2, P5, R3.reuse, c[0x0][0x1c8], RZ ;  /* 0x0000720003026a10 */ /* 0x040fe20007fbe0ff */
[----:B------:R-:W-:Y:S01]  /*10830*/  FMUL.FTZ R26, R26, c[0x0][0x320] ;  /* 0x0000c8001a1a7a20 */ /* 0x000fe20000410000 */
[----:B------:R-:W-:Y:S01]  /*10840*/  @P6 IADD3 R8, P2, R3, 0x80, RZ ;  /* 0x0000008003086810 */ /* 0x000fe20007f5e0ff */
[----:B------:R-:W-:Y:S01]  /*10850*/  FMUL.FTZ R28, R28, c[0x0][0x320] ;  /* 0x0000c8001c1c7a20 */ /* 0x000fe20000410000 */
[----:B------:R-:W-:Y:S01]  /*10860*/  @P6 IADD3.X R3, R0, c[0x0][0x1cc], RZ, P5, !PT ;  /* 0x0000730000036a10 */ /* 0x000fe20002ffe4ff */
[----:B------:R2:W2:Y:S01]  /*10870*/  MUFU.TANH R133, R21 ;  /* 0x0000001500857308 */ /* 0x0004a20000002400 */
[----:B------:R-:W-:Y:S01]  /*10880*/  @P6 IADD3 R8, P1, R8, c[0x0][0x1c8], RZ ;  /* 0x0000720008086a10 */ /* 0x000fe20007f3e0ff */
[----:B------:R-:W-:Y:S02]  /*10890*/  HMMA.16816.F32.BF16 R48, R208, R10, R48 ;  /* 0x0000000ad030723c */ /* 0x000fe40000041830 */
[----:B------:R-:W-:Y:S01]  /*108a0*/  @!PT LDS RZ, [RZ] ;  /* 0x00000000fffff984 */ /* 0x000fe20000000800 */
[----:B------:R-:W-:Y:S01]  /*108b0*/  @!PT LDS RZ, [RZ] ;  /* 0x00000000fffff984 */ /* 0x000fe20000000800 */
[----:B------:R-:W-:Y:S01]  /*108c0*/  @!PT LDS RZ, [RZ] ;  /* 0x00000000fffff984 */ /* 0x000fe20000000800 */
[----:B------:R4:W-:Y:S02]  /*108d0*/  @P6 LDGSTS.E.BYPASS.LTC128B.128 [R243+0x3100], [R2.64], !P4 ;  /* 0x0310000002f36fae */ /* 0x0009e4000e101d4e */
[----:B------:R-:W-:Y:S01]  /*108e0*/  @P6 IADD3.X R9, RZ, c[0x0][0x1cc], R0, P1, P2 ;  /* 0x00007300ff096a10 */ /* 0x000fe20000fe4400 */
[----:B------:R-:W-:Y:S01]  /*108f0*/  FMUL.FTZ R29, R29, c[0x0][0x320] ;  /* 0x0000c8001d1d7a20 */ /* 0x000fe20000410000 */
[----:B------:R-:W-:Y:S01]  /*10900*/  @P6 IADD3 R4, P0, R2, UR16, RZ ;  /* 0x0000001002046c10 */ /* 0x000fe2000ff1e0ff */
[----:B------:R-:W-:Y:S01]  /*10910*/  FMUL.FTZ R30, R30, c[0x0][0x320] ;  /* 0x0000c8001e1e7a20 */ /* 0x000fe20000410000 */
[----:B------:R4:W3:Y:S01]  /*10920*/  MUFU.TANH R143, R22 ;  /* 0x00000016008f7308 */ /* 0x0008e20000002400 */
[----:B------:R-:W-:Y:S01]  /*10930*/  FMUL.FTZ R31, R31, c[0x0][0x320] ;  /* 0x0000c8001f1f7a20 */ /* 0x000fe20000410000 */
[----:B------:R4:W-:Y:S02]  /*10940*/  @P6 LDGSTS.E.BYPASS.LTC128B.128 [R243+0x4900], [R8.64], !P3 ;  /* 0x0490000008f36fae */ /* 0x0009e4000d901d4e */
[----:B------:R-:W-:Y:S01]  /*10950*/  @P6 IADD3.X R5, R3, UR7, RZ, P0, !PT ;  /* 0x0000000703056c10 */ /* 0x000fe200087fe4ff */
[----:B-1----:R-:W-:Y:S01]  /*10960*/  FMUL.FTZ R20, R36, c[0x0][0x320] ;  /* 0x0000c80024147a20 */ /* 0x002fe20000410000 */
[----:B------:R-:W-:Y:S01]  /*10970*/  @P6 IADD3 R10, P1, R4, UR16, RZ ;  /* 0x00000010040a6c10 */ /* 0x000fe2000ff3e0ff */
[----:B------:R-:W-:Y:S02]  /*10980*/  FMUL.FTZ R18, R37, c[0x0][0x320] ;  /* 0x0000c80025127a20 */ /* 0x000fe40000410000 */
[----:B------:R-:W-:Y:S01]  /*10990*/  FMUL.FTZ R42, R42, c[0x0][0x320] ;  /* 0x0000c8002a2a7a20 */ /* 0x000fe20000410000 */
[----:B------:R1:W1:Y:S01]  /*109a0*/  MUFU.TANH R207, R26 ;  /* 0x0000001a00cf7308 */ /* 0x0002620000002400 */
[----:B------:R1:W-:Y:S01]  /*109b0*/  @P6 LDGSTS.E.BYPASS.LTC128B.128 [R243+0x3900], [R4.64], !P4 ;  /* 0x0390000004f36fae */ /* 0x0003e2000e101d4e */
[----:B------:R-:W-:Y:S01]  /*109c0*/  @P6 IADD3.X R11, R5, UR7, RZ, P1, !PT ;  /* 0x00000007050b6c10 */ /* 0x000fe20008ffe4ff */
[----:B------:R-:W-:Y:S02]  /*109d0*/  FMUL.FTZ R43, R43, c[0x0][0x320] ;  /* 0x0000c8002b2b7a20 */ /* 0x000fe40000410000 */
[----:B--2---:R-:W-:Y:S02]  /*109e0*/  FMUL.FTZ R21, R33, c[0x0][0x320] ;  /* 0x0000c80021157a20 */ /* 0x004fe40000410000 */
[----:B------:R-:W-:Y:S02]  /*109f0*/  FMUL.FTZ R33, R34, c[0x0][0x320] ;  /* 0x0000c80022217a20 */ /* 0x000fe40000410000 */
[----:B------:R2:W-:Y:S01]  /*10a00*/  @P6 LDGSTS.E.BYPASS.LTC128B.128 [R243+0x5100], [R4.64+0x80], !P3 ;  /* 0x0510008004f36fae */ /* 0x0005e2000d901d4e */
[----:B------:R2:W2:Y:S01]  /*10a10*/  MUFU.TANH R141, R28 ;  /* 0x0000001c008d7308 */ /* 0x0004a20000002400 */
[----:B------:R-:W-:Y:S02]  /*10a20*/  FMUL.FTZ R34, R40, c[0x0][0x320] ;  /* 0x0000c80028227a20 */ /* 0x000fe40000410000 */
[----:B------:R-:W-:Y:S02]  /*10a30*/  FMUL.FTZ R46, R46, c[0x0][0x320] ;  /* 0x0000c8002e2e7a20 */ /* 0x000fe40000410000 */
[----:B----4-:R-:W-:Y:S02]  /*10a40*/  FMUL.FTZ R22, R32, c[0x0][0x320] ;  /* 0x0000c80020167a20 */ /* 0x010fe40000410000 */
[----:B------:R4:W-:Y:S01]  /*10a50*/  @P6 LDGSTS.E.BYPASS.LTC128B.128 [R243+0x4100], [R10.64], !P4 ;  /* 0x041000000af36fae */ /* 0x0009e2000e101d4e */
[----:B------:R-:W-:Y:S01]  /*10a60*/  FMUL.FTZ R32, R35, c[0x0][0x320] ;  /* 0x0000c80023207a20 */ /* 0x000fe20000410000 */
[----:B------:R-:W-:Y:S01]  /*10a70*/  @P6 IADD3 R8, P0, R4, UR12, RZ ;  /* 0x0000000c04086c10 */ /* 0x000fe2000ff1e0ff */
[----:B------:R4:W3:Y:S01]  /*10a80*/  MUFU.TANH R137, R29 ;  /* 0x0000001d00897308 */ /* 0x0008e20000002400 */
[----:B------:R-:W-:Y:S02]  /*10a90*/  FMUL.FTZ R47, R47, c[0x0][0x320] ;  /* 0x0000c8002f2f7a20 */ /* 0x000fe40000410000 */
[----:B------:R-:W-:Y:S01]  /*10aa0*/  @P6 IADD3.X R9, R5, UR8, RZ, P0, !PT ;  /* 0x0000000805096c10 */ /* 0x000fe200087fe4ff */
[----:B-1----:R-:W-:Y:S01]  /*10ab0*/  FMUL.FTZ R26, R39, c[0x0][0x320] ;  /* 0x0000c800271a7a20 */ /* 0x002fe20000410000 */
[----:B------:R-:W-:Y:S01]  /*10ac0*/  PLOP3.LUT P0, PT, PT, PT, UP2, 0x40, 0x0 ;  /* 0x000000000000781c */ /* 0x000fe20003f0e828 */
[----:B------:R-:W-:Y:S02]  /*10ad0*/  FMUL.FTZ R15, R48, c[0x0][0x320] ;  /* 0x0000c800300f7a20 */ /* 0x000fe40000410000 */
[----:B------:R1:W-:Y:S01]  /*10ae0*/  @P6 LDGSTS.E.BYPASS.LTC128B.128 [R243+0x5900], [R8.64], !P3 ;  /* 0x0590000008f36fae */ /* 0x0003e2000d901d4e */
[----:B------:R-:W-:Y:S01]  /*10af0*/  FMUL.FTZ R16, R49, c[0x0][0x320] ;  /* 0x0000c80031107a20 */ /* 0x000fe20000410000 */
[----:B------:R1:W1:Y:S01]  /*10b00*/  MUFU.TANH R192, R30 ;  /* 0x0000001e00c07308 */ /* 0x0002620000002400 */
[----:B------:R-:W-:Y:S02]  /*10b10*/  FMUL.FTZ R17, R50, c[0x0][0x320] ;  /* 0x0000c80032117a20 */ /* 0x000fe40000410000 */
[----:B------:R-:W-:Y:S02]  /*10b20*/  FMUL.FTZ R19, R51, c[0x0][0x320] ;  /* 0x0000c80033137a20 */ /* 0x000fe40000410000 */
[----:B--2---:R-:W-:Y:S01]  /*10b30*/  FMUL.FTZ R28, R45, c[0x0][0x320] ;  /* 0x0000c8002d1c7a20 */ /* 0x004fe20000410000 */
[----:B------:R-:W0:Y:S01]  /*10b40*/  LDGDEPBAR ;  /* 0x00000000000079af */ /* 0x000e220000000000 */
[----:B------:R-:W-:Y:S02]  /*10b50*/  FMUL.FTZ R23, R23, c[0x0][0x320] ;  /* 0x0000c80017177a20 */ /* 0x000fe40000410000 */
[----:B------:R-:W-:Y:S01]  /*10b60*/  FMUL.FTZ R24, R24, c[0x0][0x320] ;  /* 0x0000c80018187a20 */ /* 0x000fe20000410000 */
[----:B------:R2:W2:Y:S01]  /*10b70*/  MUFU.TANH R214, R31 ;  /* 0x0000001f00d67308 */ /* 0x0004a20000002400 */
[----:B------:R-:W-:Y:S02]  /*10b80*/  FMUL.FTZ R25, R25, c[0x0][0x320] ;  /* 0x0000c80019197a20 */ /* 0x000fe40000410000 */
[----:B------:R-:W-:Y:S01]  /*10b90*/  FMUL.FTZ R27, R27, c[0x0][0x320] ;  /* 0x0000c8001b1b7a20 */ /* 0x000fe20000410000 */
[----:B------:R-:W3:Y:S01]  /*10ba0*/  SHFL.IDX PT, R4, R6, RZ, 0x1c1f ;  /* 0x001c1fff06047589 */ /* 0x000ee200000e0000 */
[----:B----4-:R-:W-:Y:S02]  /*10bb0*/  FMUL.FTZ R29, R44, c[0x0][0x320] ;  /* 0x0000c8002c1d7a20 */ /* 0x010fe40000410000 */
[----:B------:R-:W-:Y:S03]  /*10bc0*/  IMAD R3, R242, -0x30, RZ ;  /* 0xffffffd0f2037824 */ /* 0x000fe600078e02ff */
[----:B------:R4:W3:Y:S01]  /*10bd0*/  MUFU.TANH R142, R23 ;  /* 0x00000017008e7308 */ /* 0x0008e20000002400 */
[----:B-1----:R-:W-:Y:S09]  /*10be0*/  FMUL.FTZ R30, R38, c[0x0][0x320] ;  /* 0x0000c800261e7a20 */ /* 0x002ff20000410000 */
[----:B------:R4:W1:Y:S01]  /*10bf0*/  MUFU.TANH R205, R24 ;  /* 0x0000001800cd7308 */ /* 0x0008620000002400 */
[----:B--2---:R-:W-:Y:S09]  /*10c00*/  FMUL.FTZ R31, R41, c[0x0][0x320] ;  /* 0x0000c800291f7a20 */ /* 0x004ff20000410000 */
[----:B------:R4:W2:Y:S10]  /*10c10*/  MUFU.TANH R193, R25 ;  /* 0x0000001900c17308 */ /* 0x0008b40000002400 */
[----:B------:R4:W1:Y:S10]  /*10c20*/  MUFU.TANH R206, R27 ;  /* 0x0000001b00ce7308 */ /* 0x0008740000002400 */
[----:B------:R-:W1:Y:S10]  /*10c30*/  MUFU.TANH R22, R22 ;  /* 0x0000001600167308 */ /* 0x000e740000002400 */
[----:B------:R-:W1:Y:S10]  /*10c40*/  MUFU.TANH R21, R21 ;  /* 0x0000001500157308 */ /* 0x000e740000002400 */
[----:B------:R-:W1:Y:S10]  /*10c50*/  MUFU.TANH R33, R33 ;  /* 0x0000002100217308 */ /* 0x000e740000002400 */
[----:B------:R-:W1:Y:S10]  /*10c60*/  MUFU.TANH R32, R32 ;  /* 0x0000002000207308 */ /* 0x000e740000002400 */
[----:B------:R-:W1:Y:S10]  /*10c70*/  MUFU.TANH R20, R20 ;  /* 0x0000001400147308 */ /* 0x000e740000002400 */
[----:B------:R-:W1:Y:S10]  /*10c80*/  MUFU.TANH R18, R18 ;  /* 0x0000001200127308 */ /* 0x000e740000002400 */
[----:B------:R-:W1:Y:S01]  /*10c90*/  MUFU.TANH R30, R30 ;  /* 0x0000001e001e7308 */ /* 0x000e620000002400 */
[C---:B---3--:R-:W-:Y:S02]  /*10ca0*/  IADD3 R7, -R12.reuse, 0x1, R3 ;  /* 0x000000010c077810 */ /* 0x048fe40007ffe103 */
[----:B------:R-:W-:Y:S02]  /*10cb0*/  IADD3 R8, -R12, R3, RZ ;  /* 0x000000030c087210 */ /* 0x000fe40007ffe1ff */
[----:B------:R-:W-:Y:S05]  /*10cc0*/  IADD3 R7, R7, c[0x0][0x1d0], RZ ;  /* 0x0000740007077a10 */ /* 0x000fea0007ffe0ff */
[----:B------:R-:W3:Y:S01]  /*10cd0*/  MUFU.TANH R26, R26 ;  /* 0x0000001a001a7308 */ /* 0x000ee20000002400 */
[----:B------:R-:W-:Y:S04]  /*10ce0*/  IADD3 R7, R7, -c[0x0][0x168], RZ ;  /* 0x80005a0007077a10 */ /* 0x000fe80007ffe0ff */
[C---:B------:R-:W-:Y:S02]  /*10cf0*/  IADD3 R5, R7.reuse, c[0x0][0x328], RZ ;  /* 0x0000ca0007057a10 */ /* 0x040fe40007ffe0ff */
[----:B------:R-:W-:Y:S03]  /*10d00*/  IADD3 R7, R7, UR6, RZ ;  /* 0x0000000607077c10 */ /* 0x000fe6000fffe0ff */
[----:B------:R-:W1:Y:S01]  /*10d10*/  MUFU.TANH R34, R34 ;  /* 0x0000002200227308 */ /* 0x000e620000002400 */
[-C--:B------:R-:W-:Y:S02]  /*10d20*/  IADD3 R2, R5, R4.reuse, RZ ;  /* 0x0000000405027210 */ /* 0x080fe40007ffe0ff */
[----:B------:R-:W-:Y:S07]  /*10d30*/  IADD3 R0, R7, R4, RZ ;  /* 0x0000000407007210 */ /* 0x000fee0007ffe0ff */
        /* <DEDUP_REMOVED lines=26> */
.L_x_495:
[----:B------:R-:W-:Y:S04]  /*10ee0*/  MOV R9, c[0x0][0x32c] ;  /* 0x0000cb0000097a02 */ /* 0x000fe80000000f00 */
[----:B------:R-:W-:Y:S11]  /*10ef0*/  ISETP.NE.AND P0, PT, R9, 0x1, PT ;  /* 0x000000010900780c */ /* 0x000ff60003f05270 */
[----:B------:R-:W-:Y:S02]  /*10f00*/  @!UPT UIADD3 URZ, URZ, URZ, URZ ;  /* 0x0000003f3f3ff290 */ /* 0x000fe4000fffe03f */
[----:B------:R-:W-:Y:S05]  /*10f10*/  @P0 IMAD.HI.U32 R9, R4, c[0x0][0x330], RZ ;  /* 0x0000cc0004090a27 */ /* 0x000fea00078e00ff */
[----:B------:R-:W-:Y:S02]  /*10f20*/  @P0 SHF.R.U32.HI R4, RZ, c[0x0][0x334], R9 ;  /* 0x0000cd00ff040a19 */ /* 0x000fe40000011609 */
.L_x_496:
[----:B------:R-:W-:Y:S05]  /*10f30*/  BSYNC B0 ;  /* 0x0000000000007941 */ /* 0x000fea0003800000 */
.L_x_494:
[----:B------:R-:W-:Y:S05]  /*10f40*/  IMAD R4, R4, c[0x0][0x32c], R8 ;  /* 0x0000cb0004047a24 */ /* 0x000fea00078e0208 */
[----:B------:R-:W-:Y:S02]  /*10f50*/  IADD3 R9, R4, c[0x0][0x32c], RZ ;  /* 0x0000cb0004097a10 */ /* 0x000fe40007ffe0ff */
[----:B------:R-:W-:Y:S02]  /*10f60*/  IMNMX R0, R0, R4, !PT ;  /* 0x0000000400007217 */ /* 0x000fe40007800200 */
[----:B------:R-:W-:Y:S02]  /*10f70*/  IMNMX R2, R2, R9, PT ;  /* 0x0000000902027217 */ /* 0x000fe40003800200 */
.L_x_493:
[C---:B--234-:R-:W-:Y:S02]  /*10f80*/  ISETP.GE.AND P0, PT, R3.reuse, 0x2, PT ;  /* 0x000000020300780c */ /* 0x05cfe40003f06270 */
[C---:B------:R-:W-:Y:S02]  /*10f90*/  ISETP.GE.AND P2, PT, R3.reuse, 0xa, PT ;  /* 0x0000000a0300780c */ /* 0x040fe40003f46270 */
[----:B------:R-:W-:Y:S02]  /*10fa0*/  P2R R14, PR, RZ, 0x1 ;  /* 0x00000001ff0e7803 */ /* 0x000fe40000000000 */
[----:B------:R-:W-:Y:S02]  /*10fb0*/  ISETP.GT.AND P0, PT, R0, 0x1, !P0 ;  /* 0x000000010000780c */ /* 0x000fe40004704270 */
[C---:B------:R-:W-:Y:S02]  /*10fc0*/  ISETP.GE.AND P1, PT, R3.reuse, 0x9, PT ;  /* 0x000000090300780c */ /* 0x040fe40003f26270 */
[----:B------:R-:W-:Y:S02]  /*10fd0*/  ISETP.LT.OR P0, PT, R2, 0x2, P0 ;  /* 0x000000020200780c */ /* 0x000fe40000701670 */
[----:B------:R-:W-:Y:S02]  /*10fe0*/  P2R R13, PR, RZ, 0x2 ;  /* 0x00000002ff0d7803 */ /* 0x000fe40000000000 */
[----:B------:R-:W-:Y:S02]  /*10ff0*/  FSEL R23, R196, -INF , !P0 ;  /* 0xff800000c4177808 */ /* 0x000fe40004000000 */
[C---:B------:R-:W-:Y:S02]  /*11000*/  ISETP.GT.AND P0, PT, R0.reuse, 0x9, !P2 ;  /* 0x000000090000780c */ /* 0x040fe40005704270 */
[----:B------:R-:W-:Y:S02]  /*11010*/  ISETP.GT.AND P1, PT, R0, 0x8, !P1 ;  /* 0x000000080000780c */ /* 0x000fe40004f24270 */
[----:B------:R-:W-:Y:S02]  /*11020*/  P2R R12, PR, RZ, 0x4 ;  /* 0x00000004ff0c7803 */ /* 0x000fe40000000000 */
[C---:B------:R-:W-:Y:S02]  /*11030*/  ISETP.LT.OR P0, PT, R2.reuse, 0xa, P0 ;  /* 0x0000000a0200780c */ /* 0x040fe40000701670 */
[C---:B------:R-:W-:Y:S02]  /*11040*/  ISETP.GE.AND P2, PT, R3.reuse, 0x11, PT ;  /* 0x000000110300780c */ /* 0x040fe40003f46270 */
[----:B------:R-:W-:Y:S02]  /*11050*/  ISETP.LT.OR P1, PT, R2, 0x9, P1 ;  /* 0x000000090200780c */ /* 0x000fe40000f21670 */
[----:B------:R-:W-:Y:S02]  /*11060*/  FSEL R24, R136, -INF , !P0 ;  /* 0xff80000088187808 */ /* 0x000fe40004000000 */
[----:B------:R-:W-:Y:S02]  /*11070*/  ISETP.GT.AND P0, PT, R0, 0x10, !P2 ;  /* 0x000000100000780c */ /* 0x000fe40005704270 */
[----:B------:R-:W-:Y:S02]  /*11080*/  FSEL R25, R140, -INF , !P1 ;  /* 0xff8000008c197808 */ /* 0x000fe40004800000 */
        /* <DEDUP_REMOVED lines=11> */
[C---:B------:R-:W-:Y:S02]  /*11140*/  ISETP.GE.AND P1, PT, R3.reuse, 0x1a, PT ;  /* 0x0000001a0300780c */ /* 0x040fe40003f26270 */
[----:B-1----:R-:W-:Y:S02]  /*11150*/  FSEL R200, R22, -INF , !P0 ;  /* 0xff80000016c87808 */ /* 0x002fe40004000000 */
[----:B------:R-:W-:Y:S02]  /*11160*/  ISETP.GT.AND P0, PT, R0, 0x19, !P1 ;  /* 0x000000190000780c */ /* 0x000fe40004f04270 */
[----:B------:R-:W-:Y:S02]  /*11170*/  P2R R4, PR, RZ, 0x2 ;  /* 0x00000002ff047803 */ /* 0x000fe40000000000 */
[----:B------:R-:W-:Y:S02]  /*11180*/  ISETP.LT.OR P0, PT, R2, 0x1a, P0 ;  /* 0x0000001a0200780c */ /* 0x000fe40000701670 */
[----:B------:R-:W-:Y:S02]  /*11190*/  ISETP.GE.AND P1, PT, R3, 0x21, PT ;  /* 0x000000210300780c */ /* 0x000fe40003f26270 */
[----:B------:R-:W-:Y:S02]  /*111a0*/  FSEL R203, R21, -INF , !P0 ;  /* 0xff80000015cb7808 */ /* 0x000fe40004000000 */
[----:B------:R-:W-:Y:S02]  /*111b0*/  ISETP.GT.AND P0, PT, R0, 0x20, !P1 ;  /* 0x000000200000780c */ /* 0x000fe40004f04270 */
[C---:B------:R-:W-:Y:S02]  /*111c0*/  ISETP.GE.AND P6, PT, R3.reuse, 0x22, PT ;  /* 0x000000220300780c */ /* 0x040fe40003fc6270 */
[----:B------:R-:W-:Y:S02]  /*111d0*/  ISETP.LT.OR P0, PT, R2, 0x21, P0 ;  /* 0x000000210200780c */ /* 0x000fe40000701670 */
[C---:B------:R-:W-:Y:S02]  /*111e0*/  ISETP.GE.AND P5, PT, R3.reuse, 0x29, PT ;  /* 0x000000290300780c */ /* 0x040fe40003fa6270 */
[----:B------:R-:W-:Y:S02]  /*111f0*/  FSEL R244, R20, -INF , !P0 ;  /* 0xff80000014f47808 */ /* 0x000fe40004000000 */
[----:B------:R-:W-:Y:S02]  /*11200*/  ISETP.GT.AND P0, PT, R0, 0x21, !P6 ;  /* 0x000000210000780c */ /* 0x000fe40007704270 */
[----:B------:R-:W-:Y:S02]  /*11210*/  P2R R11, PR, RZ, 0x4 ;  /* 0x00000004ff0b7803 */ /* 0x000fe40000000000 */
[----:B------:R-:W-:Y:S02]  /*11220*/  ISETP.LT.OR P0, PT, R2, 0x22, P0 ;  /* 0x000000220200780c */ /* 0x000fe40000701670 */
[----:B------:R-:W-:Y:S02]  /*11230*/  ISETP.GE.AND P2, PT, R3, 0x1, PT ;  /* 0x000000010300780c */ /* 0x000fe40003f46270 */
[----:B------:R-:W-:Y:S02]  /*11240*/  FSEL R245, R18, -INF , !P0 ;  /* 0xff80000012f57808 */ /* 0x000fe40004000000 */
[----:B------:R-:W-:Y:S04]  /*11250*/  ISETP.GT.AND P0, PT, R0, 0x28, !P5 ;  /* 0x000000280000780c */ /* 0x000fe80006f04270 */
[----:B------:R-:W-:Y:S04]  /*11260*/  ISETP.LT.OR P0, PT, R2, 0x29, P0 ;  /* 0x000000290200780c */ /* 0x000fe80000701670 */
[----:B------:R-:W-:Y:S02]  /*11270*/  FSEL R249, R15, -INF , !P0 ;  /* 0xff8000000ff97808 */ /* 0x000fe40004000000 */
[----:B------:R-:W-:Y:S02]  /*11280*/  ISETP.GT.AND P0, PT, R0, RZ, !P2 ;  /* 0x000000ff0000720c */ /* 0x000fe40005704270 */
[----:B------:R-:W-:Y:S02]  /*11290*/  P2R R15, PR, RZ, 0x4 ;  /* 0x00000004ff0f7803 */ /* 0x000fe40000000000 */
[----:B------:R-:W-:Y:S04]  /*112a0*/  ISETP.LT.OR P0, PT, R2, 0x1, P0 ;  /* 0x000000010200780c */ /* 0x000fe80000701670 */
[----:B------:R-:W-:Y:S02]  /*112b0*/  FSEL R18, R197, -INF , !P0 ;  /* 0xff800000c5127808 */ /* 0x000fe40004000000 */
[----:B------:R-:W-:Y:S02]  /*112c0*/  ISETP.GE.AND P0, PT, R3, 0x2a, PT ;  /* 0x0000002a0300780c */ /* 0x000fe40003f06270 */
[----:B------:R-:W1:Y:S02]  /*112d0*/  SHFL.IDX PT, R3, R6, 0x1, 0x1c1f ;  /* 0x003c1f0006037f89 */ /* 0x000e6400000e0000 */
[----:B------:R-:W-:Y:S04]  /*112e0*/  ISETP.GT.AND P2, PT, R0, 0x29, !P0 ;  /* 0x000000290000780c */ /* 0x000fe80004744270 */
[----:B------:R-:W-:Y:S04]  /*112f0*/  ISETP.LT.OR P2, PT, R2, 0x2a, P2 ;  /* 0x0000002a0200780c */ /* 0x000fe80001741670 */
[----:B------:R-:W-:Y:S02]  /*11300*/  FSEL R248, R16, -INF , !P2 ;  /* 0xff80000010f87808 */ /* 0x000fe40005000000 */
[----:B------:R-:W-:Y:S01]  /*11310*/  PLOP3.LUT P2, PT, PT, PT, UP2, 0x40, 0x0 ;  /* 0x000000000000781c */ /* 0x000fe20003f4e828 */
[--C-:B-1----:R-:W-:Y:S02]  /*11320*/  IMAD.IADD R2, R5, 0x1, R3.reuse ;  /* 0x0000000105027824 */ /* 0x102fe400078e0203 */
[----:B------:R-:W-:Y:S10]  /*11330*/  IMAD.IADD R0, R7, 0x1, R3 ;  /* 0x0000000107007824 */ /* 0x000ff400078e0203 */
        /* <DEDUP_REMOVED lines=15> */
.L_x_499:
[----:B------:R-:W-:Y:S04]  /*11430*/  MOV R16, c[0x0][0x32c] ;  /* 0x0000cb0000107a02 */ /* 0x000fe80000000f00 */
[----:B------:R-:W-:Y:S11]  /*11440*/  ISETP.NE.AND P2, PT, R16, 0x1, PT ;  /* 0x000000011000780c */ /* 0x000ff60003f45270 */
[----:B------:R-:W-:Y:S02]  /*11450*/  @!UPT UIADD3 URZ, URZ, URZ, URZ ;  /* 0x0000003f3f3ff290 */ /* 0x000fe4000fffe03f */
[----:B------:R-:W-:Y:S05]  /*11460*/  @P2 IMAD.HI.U32 R16, R3, c[0x0][0x330], RZ ;  /* 0x0000cc0003102a27 */ /* 0x000fea00078e00ff */
[----:B------:R-:W-:Y:S02]  /*11470*/  @P2 SHF.R.U32.HI R3, RZ, c[0x0][0x334], R16 ;  /* 0x0000cd00ff032a19 */ /* 0x000fe40000011610 */
.L_x_500:
[----:B------:R-:W-:Y:S05]  /*11480*/  BSYNC B0 ;  /* 0x0000000000007941 */ /* 0x000fea0003800000 */
.L_x_498:
[----:B------:R-:W-:Y:S05]  /*11490*/  IMAD R3, R3, c[0x0][0x32c], R8 ;  /* 0x0000cb0003037a24 */ /* 0x000fea00078e0208 */
[----:B------:R-:W-:Y:S02]  /*114a0*/  IADD3 R16, R3, c[0x0][0x32c], RZ ;  /* 0x0000cb0003107a10 */ /* 0x000fe40007ffe0ff */
[----:B------:R-:W-:Y:S02]  /*114b0*/  IMNMX R0, R0, R3, !PT ;  /* 0x0000000300007217 */ /* 0x000fe40007800200 */
[----:B------:R-:W-:Y:S02]  /*114c0*/  IMNMX R2, R2, R16, PT ;  /* 0x0000001002027217 */ /* 0x000fe40003800200 */
.L_x_497:
        /* <DEDUP_REMOVED lines=64> */
.L_x_503:
[----:B------:R-:W-:Y:S04]  /*118d0*/  MOV R16, c[0x0][0x32c] ;  /* 0x0000cb0000107a02 */ /* 0x000fe80000000f00 */
[----:B------:R-:W-:Y:S11]  /*118e0*/  ISETP.NE.AND P2, PT, R16, 0x1, PT ;  /* 0x000000011000780c */ /* 0x000ff60003f45270 */
[----:B------:R-:W-:Y:S02]  /*118f0*/  @!UPT UIADD3 URZ, URZ, URZ, URZ ;  /* 0x0000003f3f3ff290 */ /* 0x000fe4000fffe03f */
[----:B------:R-:W-:Y:S05]  /*11900*/  @P2 IMAD.HI.U32 R16, R3, c[0x0][0x330], RZ ;  /* 0x0000cc0003102a27 */ /* 0x000fea00078e00ff */
[----:B------:R-:W-:Y:S02]  /*11910*/  @P2 SHF.R.U32.HI R3, RZ, c[0x0][0x334], R16 ;  /* 0x0000cd00ff032a19 */ /* 0x000fe40000011610 */
.L_x_504:
[----:B------:R-:W-:Y:S05]  /*11920*/  BSYNC B0 ;  /* 0x0000000000007941 */ /* 0x000fea0003800000 */
.L_x_502:
[----:B------:R-:W-:Y:S05]  /*11930*/  IMAD R3, R3, c[0x0][0x32c], R8 ;  /* 0x0000cb0003037a24 */ /* 0x000fea00078e0208 */
[----:B------:R-:W-:Y:S02]  /*11940*/  IADD3 R16, R3, c[0x0][0x32c], RZ ;  /* 0x0000cb0003107a10 */ /* 0x000fe40007ffe0ff */
[----:B------:R-:W-:Y:S02]  /*11950*/  IMNMX R0, R0, R3, !PT ;  /* 0x0000000300007217 */ /* 0x000fe40007800200 */
[----:B------:R-:W-:Y:S02]  /*11960*/  IMNMX R2, R2, R16, PT ;  /* 0x0000001002027217 */ /* 0x000fe40003800200 */
.L_x_501:
        /* <DEDUP_REMOVED lines=64> */
.L_x_507:
[----:B------:R-:W-:Y:S04]  /*11d70*/  MOV R5, c[0x0][0x32c] ;  /* 0x0000cb0000057a02 */ /* 0x000fe80000000f00 */
[----:B------:R-:W-:Y:S11]  /*11d80*/  ISETP.NE.AND P2, PT, R5, 0x1, PT ;  /* 0x000000010500780c */ /* 0x000ff60003f45270 */
[----:B------:R-:W-:Y:S02]  /*11d90*/  @!UPT UIADD3 URZ, URZ, URZ, URZ ;  /* 0x0000003f3f3ff290 */ /* 0x000fe4000fffe03f */
[----:B------:R-:W-:Y:S05]  /*11da0*/  @P2 IMAD.HI.U32 R5, R3, c[0x0][0x330], RZ ;  /* 0x0000cc0003052a27 */ /* 0x000fea00078e00ff */
[----:B------:R-:W-:Y:S02]  /*11db0*/  @P2 SHF.R.U32.HI R3, RZ, c[0x0][0x334], R5 ;  /* 0x0000cd00ff032a19 */ /* 0x000fe40000011605 */
.L_x_508:
[----:B------:R-:W-:Y:S05]  /*11dc0*/  BSYNC B0 ;  /* 0x0000000000007941 */ /* 0x000fea0003800000 */
.L_x_506:
[----:B------:R-:W-:Y:S05]  /*11dd0*/  IMAD R8, R3, c[0x0][0x32c], R8 ;  /* 0x0000cb0003087a24 */ /* 0x000fea00078e0208 */
[----:B------:R-:W-:Y:S02]  /*11de0*/  IADD3 R3, R8, c[0x0][0x32c], RZ ;  /* 0x0000cb0008037a10 */ /* 0x000fe40007ffe0ff */
[----:B------:R-:W-:Y:S02]  /*11df0*/  IMNMX R0, R0, R8, !PT ;  /* 0x0000000800007217 */ /* 0x000fe40007800200 */
[----:B------:R-:W-:Y:S02]  /*11e00*/  IMNMX R2, R2, R3, PT ;  /* 0x0000000302027217 */ /* 0x000fe40003800200 */
.L_x_505:
[----:B------:R-:W-:Y:S01]  /*11e10*/  ISETP.NE.AND P2, PT, R15, RZ, PT ;  /* 0x000000ff0f00720c */ /* 0x000fe20003f45270 */
[----:B------:R-:W-:Y:S01]  /*11e20*/  LDSM.16.MT88.4 R36, [R226+0x100] ;  /* 0x00010000e224783b */ /* 0x000fe20000004200 */
[----:B------:R-:W-:Y:S02]  /*11e30*/  FMNMX.FTZ R137, R18, R132, !PT ;  /* 0x0000008412897209 */ /* 0x000fe40007810000 */
[----:B------:R-:W-:Y:S02]  /*11e40*/  ISETP.GT.AND P2, PT, R0, RZ, !P2 ;  /* 0x000000ff0000720c */ /* 0x000fe40005744270 */
        /* <DEDUP_REMOVED lines=32> */
[----:B------:R-:W-:Y:S01]  /*12050*/  ISETP.GT.AND P2, PT, R0, 0x10, !P2 ;  /* 0x000000100000780c */ /* 0x000fe20005744270 */
[----:B------:R-:W1:Y:S01]  /*12060*/  SHFL.BFLY PT, R6, R137, 0x2, 0x1f ;  /* 0x0c401f0089067f89 */ /* 0x000e6200000e0000 */
        /* <DEDUP_REMOVED lines=14> */
[----:B-1----:R-:W-:Y:S02]  /*12150*/  FMNMX.FTZ R137, R137, R6, !PT ;  /* 0x0000000689897209 */ /* 0x002fe40007810000 */
[----:B------:R-:W-:Y:S01]  /*12160*/  ISETP.LT.OR P2, PT, R2, 0x19, P2 ;  /* 0x000000190200780c */ /* 0x000fe20001741670 */
[----:B------:R-:W1:Y:S01]  /*12170*/  SHFL.BFLY PT, R6, R3, 0x2, 0x1f ;  /* 0x0c401f0003067f89 */ /* 0x000e6200000e0000 */
[----:B------:R-:W-:Y:S02]  /*12180*/  ISETP.GT.AND P1, PT, R0, 0x20, !P1 ;  /* 0x000000200000780c */ /* 0x000fe40004f24270 */
[----:B------:R-:W-:Y:S02]  /*12190*/  FSEL R211, R192, -INF , !P2 ;  /* 0xff800000c0d37808 */ /* 0x000fe40005000000 */
[----:B------:R-:W-:Y:S02]  /*121a0*/  ISETP.NE.AND P2, PT, R4, RZ, PT ;  /* 0x000000ff0400720c */ /* 0x000fe40003f45270 */
[----:B------:R-:W-:Y:S01]  /*121b0*/  FMNMX.FTZ R4, R16, R138, !PT ;  /* 0x0000008a10047209 */ /* 0x000fe20007810000 */
[----:B------:R-:W2:Y:S01]  /*121c0*/  SHFL.BFLY PT, R8, R137, 0x1, 0x1f ;  /* 0x0c201f0089087f89 */ /* 0x000ea200000e0000 */
[----:B------:R-:W-:Y:S02]  /*121d0*/  ISETP.GT.AND P2, PT, R0, 0x19, !P2 ;  /* 0x000000190000780c */ /* 0x000fe40005744270 */
[----:B------:R-:W-:Y:S02]  /*121e0*/  FMNMX.FTZ R4, R20, R4, !PT ;  /* 0x0000000414047209 */ /* 0x000fe40007810000 */
[----:B------:R-:W-:Y:S02]  /*121f0*/  ISETP.LT.OR P2, PT, R2, 0x1a, P2 ;  /* 0x0000001a0200780c */ /* 0x000fe40001741670 */
[----:B------:R-:W-:Y:S02]  /*12200*/  FMNMX.FTZ R4, R19, R4, !PT ;  /* 0x0000000413047209 */ /* 0x000fe40007810000 */
[----:B------:R-:W-:Y:S02]  /*12210*/  FSEL R206, R214, -INF , !P2 ;  /* 0xff800000d6ce7808 */ /* 0x000fe40005000000 */
[----:B------:R-:W-:Y:S02]  /*12220*/  FMNMX.FTZ R4, R26, R4, !PT ;  /* 0x000000041a047209 */ /* 0x000fe40007810000 */
[----:B------:R-:W-:Y:S02]  /*12230*/  ISETP.LT.OR P1, PT, R2, 0x21, P1 ;  /* 0x000000210200780c */ /* 0x000fe40000f21670 */
[----:B------:R-:W-:Y:S02]  /*12240*/  FMNMX.FTZ R4, R202, R4, !PT ;  /* 0x00000004ca047209 */ /* 0x000fe40007810000 */
[----:B-1----:R-:W-:Y:S02]  /*12250*/  FMNMX.FTZ R3, R3, R6, !PT ;  /* 0x0000000603037209 */ /* 0x002fe40007810000 */
[----:B------:R-:W-:Y:S02]  /*12260*/  FMNMX.FTZ R4, R205, R4, !PT ;  /* 0x00000004cd047209 */ /* 0x000fe40007810000 */
[----:B------:R-:W-:Y:S01]  /*12270*/  FMNMX.FTZ R6, R5, R139, !PT ;  /* 0x0000008b05067209 */ /* 0x000fe20007810000 */
[----:B------:R-:W1:Y:S01]  /*12280*/  SHFL.BFLY PT, R136, R3, 0x1, 0x1f ;  /* 0x0c201f0003887f89 */ /* 0x000e6200000e0000 */
[----:B------:R-:W-:Y:S02]  /*12290*/  FMNMX.FTZ R4, R208, R4, !PT ;  /* 0x00000004d0047209 */ /* 0x000fe40007810000 */
[----:B------:R-:W-:Y:S02]  /*122a0*/  FMNMX.FTZ R6, R7, R6, !PT ;  /* 0x0000000607067209 */ /* 0x000fe40007810000 */
[----:B------:R-:W-:Y:S02]  /*122b0*/  FMNMX.FTZ R4, R210, R4, !PT ;  /* 0x00000004d2047209 */ /* 0x000fe40007810000 */
[----:B------:R-:W-:Y:S02]  /*122c0*/  FMNMX.FTZ R6, R13, R6, !PT ;  /* 0x000000060d067209 */ /* 0x000fe40007810000 */
[----:B------:R-:W-:Y:S02]  /*122d0*/  FMNMX.FTZ R4, R215, R4, !PT ;  /* 0x00000004d7047209 */ /* 0x000fe40007810000 */
[----:B--2---:R-:W-:Y:S02]  /*122e0*/  FMNMX.FTZ R137, R137, R8, !PT ;  /* 0x0000000889897209 */ /* 0x004fe40007810000 */
[----:B------:R-:W-:Y:S02]  /*122f0*/  FMNMX.FTZ R4, R216, R4, !PT ;  /* 0x00000004d8047209 */ /* 0x000fe40007810000 */
[----:B------:R-:W-:Y:S01]  /*12300*/  ISETP.GT.AND P6, PT, R0, 0x21, !P6 ;  /* 0x000000210000780c */ /* 0x000fe200077c4270 */
[----:B------:R-:W-:Y:S01]  /*12310*/  FMUL.FTZ R141, R137, c[0x0][0x2d0] ;  /* 0x0000b400898d7a20 */ /* 0x000fe20000410000 */
[----:B------:R-:W-:Y:S02]  /*12320*/  FMNMX.FTZ R4, R250, R4, !PT ;  /* 0x00000004fa047209 */ /* 0x000fe40007810000 */
[----:B------:R-:W-:Y:S02]  /*12330*/  FSEL R213, R42, -INF , !P1 ;  /* 0xff8000002ad57808 */ /* 0x000fe40004800000 */
[----:B------:R-:W-:Y:S02]  /*12340*/  FMNMX.FTZ R4, R219, R4, !PT ;  /* 0x00000004db047209 */ /* 0x000fe40007810000 */
[----:B------:R-:W-:Y:S02]  /*12350*/  ISETP.GT.AND P5, PT, R0, 0x28, !P5 ;  /* 0x000000280000780c */ /* 0x000fe40006fa4270 */
[----:B-1----:R-:W-:Y:S01]  /*12360*/  FMNMX.FTZ R136, R3, R136, !PT ;  /* 0x0000008803887209 */ /* 0x002fe20007810000 */
[----:B------:R-:W1:Y:S01]  /*12370*/  SHFL.BFLY PT, R8, R4, 0x2, 0x1f ;  /* 0x0c401f0004087f89 */ /* 0x000e6200000e0000 */
[----:B------:R-:W-:Y:S02]  /*12380*/  FMNMX.FTZ R3, R12, R6, !PT ;  /* 0x000000060c037209 */ /* 0x000fe40007810000 */
[----:B------:R-:W-:Y:S01]  /*12390*/  ISETP.GT.AND P0, PT, R0, 0x29, !P0 ;  /* 0x000000290000780c */ /* 0x000fe20004704270 */
[----:B------:R-:W-:Y:S01]  /*123a0*/  FMUL.FTZ R142, R136, c[0x0][0x2d0] ;  /* 0x0000b400888e7a20 */ /* 0x000fe20000410000 */
[----:B------:R-:W-:Y:S02]  /*123b0*/  FMNMX.FTZ R3, R207, R3, !PT ;  /* 0x00000003cf037209 */ /* 0x000fe40007810000 */
[C---:B------:R-:W-:Y:S02]  /*123c0*/  ISETP.LT.OR P6, PT, R2.reuse, 0x22, P6 ;  /* 0x000000220200780c */ /* 0x040fe400037c1670 */
[----:B------:R-:W-:Y:S02]  /*123d0*/  FMNMX.FTZ R3, R209, R3, !PT ;  /* 0x00000003d1037209 */ /* 0x000fe40007810000 */
[----:B------:R-:W-:Y:S02]  /*123e0*/  FSEL R212, R43, -INF , !P6 ;  /* 0xff8000002bd47808 */ /* 0x000fe40007000000 */
[----:B------:R-:W-:Y:S02]  /*123f0*/  FMNMX.FTZ R3, R211, R3, !PT ;  /* 0x00000003d3037209 */ /* 0x000fe40007810000 */
[----:B------:R-:W-:Y:S02]  /*12400*/  ISETP.LT.OR P5, PT, R2, 0x29, P5 ;  /* 0x000000290200780c */ /* 0x000fe40002fa1670 */
[----:B------:R-:W-:Y:S02]  /*12410*/  FMNMX.FTZ R0, R206, R3, !PT ;  /* 0x00000003ce007209 */ /* 0x000fe40007810000 */
[----:B------:R-:W-:Y:S02]  /*12420*/  FSETP.NEU.FTZ.AND P1, PT, R136, -INF , PT ;  /* 0xff8000008800780b */ /* 0x000fe40003f3d000 */
[----:B------:R-:W-:Y:S02]  /*12430*/  FMNMX.FTZ R0, R213, R0, !PT ;  /* 0x00000000d5007209 */ /* 0x000fe40007810000 */
[----:B------:R-:W-:Y:S02]  /*12440*/  FSEL R214, R46, -INF , !P5 ;  /* 0xff8000002ed67808 */ /* 0x000fe40006800000 */
[----:B-1----:R-:W-:Y:S02]  /*12450*/  FMNMX.FTZ R4, R4, R8, !PT ;  /* 0x0000000804047209 */ /* 0x002fe40007810000 */
[----:B------:R-:W-:Y:S02]  /*12460*/  ISETP.LT.OR P0, PT, R2, 0x2a, P0 ;  /* 0x0000002a0200780c */ /* 0x000fe40000701670 */
[----:B------:R-:W-:Y:S01]  /*12470*/  FMNMX.FTZ R0, R212, R0, !PT ;  /* 0x00000000d4007209 */ /* 0x000fe20007810000 */
[----:B------:R-:W1:Y:S01]  /*12480*/  SHFL.BFLY PT, R135, R4, 0x1, 0x1f ;  /* 0x0c201f0004877f89 */ /* 0x000e6200000e0000 */
        /* <DEDUP_REMOVED lines=14> */
[----:B------:R-:W-:Y:S01]  /*12570*/  MUFU.EX2 R30, R21 ;  /* 0x00000015001e7308 */ /* 0x000fe20000000800 */
[--C-:B------:R-:W-:Y:S02]  /*12580*/  FFMA.FTZ R24, R24, c[0x0][0x2d0], -R141.reuse ;  /* 0x0000b40018187a23 */ /* 0x100fe4000001088d */
[----:B------:R-:W-:Y:S01]  /*12590*/  FFMA.FTZ R18, R18, c[0x0][0x2d0], -R141 ;  /* 0x0000b40012127a23 */ /* 0x000fe2000001088d */
[----:B-1----:R-:W-:Y:S04]  /*125a0*/  FMNMX.FTZ R135, R4, R135, !PT ;  /* 0x0000008704877209 */ /* 0x002fe80007810000 */
[C---:B------:R-:W-:Y:S01]  /*125b0*/  FSETP.NEU.FTZ.AND P0, PT, R135.reuse, -INF , PT ;  /* 0xff8000008700780b */ /* 0x040fe20003f1d000 */
[----:B------:R-:W-:Y:S01]  /*125c0*/  FMUL.FTZ R143, R135, c[0x0][0x2d0] ;  /* 0x0000b400878f7a20 */ /* 0x000fe20000410000 */
[----:B------:R-:W-:Y:S04]  /*125d0*/  MUFU.EX2 R29, R23 ;  /* 0x00000017001d7308 */ /* 0x000fe80000000800 */
[----:B------:R-:W-:Y:S02]  /*125e0*/  FSEL R143, R143, RZ, P0 ;  /* 0x000000ff8f8f7208 */ /* 0x000fe40000000000 */
[----:B--2---:R-:W-:Y:S03]  /*125f0*/  FMNMX.FTZ R3, R0, R2, !PT ;  /* 0x0000000200037209 */ /* 0x004fe60007810000 */
[--C-:B------:R-:W-:Y:S01]  /*12600*/  FFMA.FTZ R2, R26, c[0x0][0x2d0], -R143.reuse ;  /* 0x0000b4001a027a23 */ /* 0x100fe2000001088f */
[----:B------:R-:W-:Y:S01]  /*12610*/  FSEL R0, R137, RZ, P2 ;  /* 0x000000ff89007208 */ /* 0x000fe20001000000 */
[--C-:B------:R-:W-:Y:S01]  /*12620*/  FFMA.FTZ R20, R20, c[0x0][0x2d0], -R143.reuse ;  /* 0x0000b40014147a23 */ /* 0x100fe2000001088f */
[----:B------:R-:W1:Y:S01]  /*12630*/  MUFU.EX2 R252, R22 ;  /* 0x0000001600fc7308 */ /* 0x000e620000000800 */
[----:B------:R-:W2:Y:S01]  /*12640*/  SHFL.BFLY PT, R4, R3, 0x1, 0x1f ;  /* 0x0c201f0003047f89 */ /* 0x000ea200000e0000 */
[--C-:B------:R-:W-:Y:S02]  /*12650*/  FFMA.FTZ R16, R16, c[0x0][0x2d0], -R143.reuse ;  /* 0x0000b40010107a23 */ /* 0x100fe4000001088f */
[----:B------:R-:W-:Y:S02]  /*12660*/  FADD.FTZ R0, -R0, R132 ;  /* 0x0000008400007221 */ /* 0x000fe40000010100 */
[----:B------:R-:W-:Y:S02]  /*12670*/  FFMA.FTZ R19, R19, c[0x0][0x2d0], -R143 ;  /* 0x0000b40013137a23 */ /* 0x000fe4000001088f */
[----:B------:R-:W-:Y:S02]  /*12680*/  FMUL.FTZ R0, R0, c[0x0][0x2d0] ;  /* 0x0000b40000007a20 */ /* 0x000fe40000410000 */
[----:B------:R3:W-:Y:S10]  /*12690*/  MUFU.EX2 R220, R2 ;  /* 0x0000000200dc7308 */ /* 0x0007f40000000800 */
[----:B------:R4:W5:Y:S01]  /*126a0*/  MUFU.EX2 R133, R0 ;  /* 0x0000000000857308 */ /* 0x0009620000000800 */
[----:B-1----:R-:W-:Y:S02]  /*126b0*/  F2FP.BF16.PACK_AB R195, R49, R252 ;  /* 0x000000fc31c3723e */ /* 0x002fe400000010ff */
[----:B--2---:R-:W-:Y:S07]  /*126c0*/  FMNMX.FTZ R3, R3, R4, !PT ;  /* 0x0000000403037209 */ /* 0x004fee0007810000 */
[----:B------:R1:W-:Y:S01]  /*126d0*/  MUFU.EX2 R31, R20 ;  /* 0x00000014001f7308 */ /* 0x0003e20000000800 */
[----:B---3--:R-:W-:Y:S05]  /*126e0*/  FSEL R2, R136, RZ, P1 ;  /* 0x000000ff88027208 */ /* 0x008fea0000800000 */
[----:B------:R-:W-:Y:S04]  /*126f0*/  FADD.FTZ R2, -R2, R134 ;  /* 0x0000008602027221 */ /* 0x000fe80000010100 */
[----:B------:R-:W-:Y:S01]  /*12700*/  MUFU.EX2 R28, R25 ;  /* 0x00000019001c7308 */ /* 0x000fe20000000800 */
[----:B------:R-:W-:Y:S02]  /*12710*/  FMUL.FTZ R134, R3, c[0x0][0x2d0] ;  /* 0x0000b40003867a20 */ /* 0x000fe40000410000 */
[----:B------:R-:W-:Y:S01]  /*12720*/  FMUL.FTZ R2, R2, c[0x0][0x2d0] ;  /* 0x0000b40002027a20 */ /* 0x000fe20000410000 */
[----:B----4-:R-:W-:Y:S01]  /*12730*/  FSEL R0, R135, RZ, P0 ;  /* 0x000000ff87007208 */ /* 0x010fe20000000000 */
[----:B-----5:R-:W-:Y:S01]  /*12740*/  FMUL.FTZ R33, R133, R173 ;  /* 0x000000ad85217220 */ /* 0x020fe20000410000 */
[----:B------:R-:W-:Y:S01]  /*12750*/  FSETP.NEU.FTZ.AND P0, PT, R3, -INF , PT ;  /* 0xff8000000300780b */ /* 0x000fe20003f1d000 */
[C---:B------:R-:W-:Y:S02]  /*12760*/  FMUL.FTZ R52, R133.reuse, R52 ;  /* 0x0000003485347220 */ /* 0x040fe40000410000 */
[----:B------:R-:W-:Y:S01]  /*12770*/  FADD.FTZ R0, -R0, R138 ;  /* 0x0000008a00007221 */ /* 0x000fe20000010100 */
[----:B------:R-:W2:Y:S01]  /*12780*/  MUFU.EX2 R132, R2 ;  /* 0x0000000200847308 */ /* 0x000ea20000000800 */
[----:B------:R-:W-:Y:S01]  /*12790*/  FSEL R134, R134, RZ, P0 ;  /* 0x000000ff86867208 */ /* 0x000fe20000000000 */
[----:B------:R-:W-:Y:S02]  /*127a0*/  FMUL.FTZ R53, R133, R53 ;  /* 0x0000003585357220 */ /* 0x000fe40000410000 */
[----:B------:R-:W-:Y:S01]  /*127b0*/  FMUL.FTZ R0, R0, c[0x0][0x2d0] ;  /* 0x0000b40000007a20 */ /* 0x000fe20000410000 */
[----:B-1----:R-:W1:Y:S01]  /*127c0*/  LDSM.16.MT88.4 R20, [R225+0x100] ;  /* 0x00010000e114783b */ /* 0x002e620000004200 */
[--C-:B------:R-:W-:Y:S02]  /*127d0*/  FFMA.FTZ R4, R12, c[0x0][0x2d0], -R134.reuse ;  /* 0x0000b4000c047a23 */ /* 0x100fe40000010886 */
[--C-:B------:R-:W-:Y:S02]  /*127e0*/  FFMA.FTZ R5, R5, c[0x0][0x2d0], -R134.reuse ;  /* 0x0000b40005057a23 */ /* 0x100fe40000010886 */
[----:B------:R3:W4:Y:S01]  /*127f0*/  MUFU.EX2 R2, R0 ;  /* 0x0000000000027308 */ /* 0x0007220000000800 */
[C---:B------:R-:W-:Y:S02]  /*12800*/  FMUL.FTZ R64, R133.reuse, R64 ;  /* 0x0000004085407220 */ /* 0x040fe40000410000 */
[C---:B------:R-:W-:Y:S02]  /*12810*/  FMUL.FTZ R65, R133.reuse, R65 ;  /* 0x0000004185417220 */ /* 0x040fe40000410000 */
[C---:B------:R-:W-:Y:S02]  /*12820*/  FMUL.FTZ R68, R133.reuse, R68 ;  /* 0x0000004485447220 */ /* 0x040fe40000410000 */
[C---:B------:R-:W-:Y:S02]  /*12830*/  FMUL.FTZ R69, R133.reuse, R69 ;  /* 0x0000004585457220 */ /* 0x040fe40000410000 */
[C---:B------:R-:W-:Y:S01]  /*12840*/  FMUL.FTZ R80, R133.reuse, R80 ;  /* 0x0000005085507220 */ /* 0x040fe20000410000 */
[----:B------:R-:W5:Y:S01]  /*12850*/  MUFU.EX2 R32, R17 ;  /* 0x0000001100207308 */ /* 0x000f620000000800 */
[C---:B------:R-:W-:Y:S02]  /*12860*/  FMUL.FTZ R81, R133.reuse, R81 ;  /* 0x0000005185517220 */ /* 0x040fe40000410000 */
[----:B------:R-:W-:Y:S02]  /*12870*/  FMUL.FTZ R84, R133, R84 ;  /* 0x0000005485547220 */ /* 0x000fe40000410000 */
[C---:B--2---:R-:W-:Y:S02]  /*12880*/  FMUL.FTZ R6, R132.reuse, R146 ;  /* 0x0000009284067220 */ /* 0x044fe40000410000 */
[C---:B------:R-:W-:Y:S02]  /*12890*/  FMUL.FTZ R34, R132.reuse, R174 ;  /* 0x000000ae84227220 */ /* 0x040fe40000410000 */
[C---:B------:R-:W-:Y:S01]  /*128a0*/  FMUL.FTZ R35, R132.reuse, R175 ;  /* 0x000000af84237220 */ /* 0x040fe20000410000 */
[----:B------:R-:W2:Y:S01]  /*128b0*/  MUFU.EX2 R48, R24 ;  /* 0x0000001800307308 */ /* 0x000ea20000000800 */
[----:B------:R-:W-:Y:S01]  /*128c0*/  MOV R175, R252 ;  /* 0x000000fc00af7202 */ /* 0x000fe20000000f00 */
[C---:B------:R-:W-:Y:S02]  /*128d0*/  FMUL.FTZ R54, R132.reuse, R54 ;  /* 0x0000003684367220 */ /* 0x040fe40000410000 */
[--C-:B---3--:R-:W-:Y:S02]  /*128e0*/  FFMA.FTZ R0, R7, c[0x0][0x2d0], -R134.reuse ;  /* 0x0000b40007007a23 */ /* 0x108fe40000010886 */
[----:B------:R-:W-:Y:S02]  /*128f0*/  FMUL.FTZ R7, R132, R147 ;  /* 0x0000009384077220 */ /* 0x000fe40000410000 */
[C---:B----4-:R-:W-:Y:S02]  /*12900*/  FMUL.FTZ R8, R2.reuse, R148 ;  /* 0x0000009402087220 */ /* 0x050fe40000410000 */
[----:B------:R-:W3:Y:S01]  /*12910*/  MUFU.EX2 R50, R0 ;  /* 0x0000000000327308 */ /* 0x000ee20000000800 */
[C---:B------:R-:W-:Y:S02]  /*12920*/  FMUL.FTZ R9, R2.reuse, R149 ;  /* 0x0000009502097220 */ /* 0x040fe40000410000 */
[----:B------:R-:W-:Y:S01]  /*12930*/  FMUL.FTZ R12, R2, R152 ;  /* 0x00000098020c7220 */ /* 0x000fe20000410000 */
[----:B-----5:R-:W-:Y:S01]  /*12940*/  MOV R138, R32 ;  /* 0x00000020008a7202 */ /* 0x020fe20000000f00 */
[C---:B------:R-:W-:Y:S01]  /*12950*/  FMUL.FTZ R17, R133.reuse, R157 ;  /* 0x0000009d85117220 */ /* 0x040fe20000410000 */
[----:B------:R-:W-:Y:S01]  /*12960*/  MOV R157, R29 ;  /* 0x0000001d009d7202 */ /* 0x000fe20000000f00 */
[----:B------:R-:W-:Y:S01]  /*12970*/  FMUL.FTZ R32, R133, R172 ;  /* 0x000000ac85207220 */ /* 0x000fe20000410000 */
[----:B------:R-:W-:Y:S01]  /*12980*/  F2FP.BF16.PACK_AB R193, R30, R138 ;  /* 0x0000008a1ec1723e */ /* 0x000fe200000010ff */
[C---:B------:R-:W-:Y:S01]  /*12990*/  FMUL.FTZ R44, R2.reuse, R184 ;  /* 0x000000b8022c7220 */ /* 0x040fe20000410000 */
[----:B------:R-:W4:Y:S01]  /*129a0*/  MUFU.EX2 R221, R5 ;  /* 0x0000000500dd7308 */ /* 0x000f220000000800 */
[C---:B------:R-:W-:Y:S02]  /*129b0*/  FMUL.FTZ R40, R2.reuse, R180 ;  /* 0x000000b402287220 */ /* 0x040fe40000410000 */
[----:B------:R-:W-:Y:S01]  /*129c0*/  FMUL.FTZ R41, R2, R181 ;  /* 0x000000b502297220 */ /* 0x000fe20000410000 */
[----:B--2---:R-:W-:Y:S01]  /*129d0*/  F2FP.BF16.PACK_AB R194, R48, R28 ;  /* 0x0000001c30c2723e */ /* 0x004fe200000010ff */
[----:B------:R-:W-:Y:S01]  /*129e0*/  FMUL.FTZ R45, R2, R185 ;  /* 0x000000b9022d7220 */ /* 0x000fe20000410000 */
[----:B------:R-:W-:Y:S01]  /*129f0*/  MOV R185, R251 ;  /* 0x000000fb00b97202 */ /* 0x000fe20000000f00 */
[----:B------:R-:W-:Y:S01]  /*12a00*/  FMUL.FTZ R55, R132, R55 ;  /* 0x0000003784377220 */ /* 0x000fe20000410000 */
[----:B------:R-:W-:Y:S01]  /*12a10*/  MOV R181, R157 ;  /* 0x0000009d00b57202 */ /* 0x000fe20000000f00 */
[C---:B------:R-:W-:Y:S01]  /*12a20*/  FMUL.FTZ R56, R2.reuse, R56 ;  /* 0x0000003802387220 */ /* 0x040fe20000410000 */
[----:B------:R2:W-:Y:S01]  /*12a30*/  MUFU.EX2 R24, R4 ;  /* 0x0000000400187308 */ /* 0x0005e20000000800 */
[C---:B------:R-:W-:Y:S02]  /*12a40*/  FMUL.FTZ R57, R2.reuse, R57 ;  /* 0x0000003902397220 */ /* 0x040fe40000410000 */
[C---:B------:R-:W-:Y:S01]  /*12a50*/  FMUL.FTZ R60, R2.reuse, R60 ;  /* 0x0000003c023c7220 */ /* 0x040fe20000410000 */
[----:B---3--:R-:W-:Y:S01]  /*12a60*/  MOV R173, R50 ;  /* 0x0000003200ad7202 */ /* 0x008fe20000000f00 */
[----:B------:R-:W-:Y:S02]  /*12a70*/  FFMA.FTZ R0, R13, c[0x0][0x2d0], -R134 ;  /* 0x0000b4000d007a23 */ /* 0x000fe40000010886 */
[C---:B------:R-:W-:Y:S02]  /*12a80*/  FMUL.FTZ R13, R2.reuse, R153 ;  /* 0x00000099020d7220 */ /* 0x040fe40000410000 */
[----:B------:R-:W-:Y:S01]  /*12a90*/  FMUL.FTZ R61, R2, R61 ;  /* 0x0000003d023d7220 */ /* 0x000fe20000410000 */
[----:B------:R3:W5:Y:S01]  /*12aa0*/  MUFU.EX2 R25, R0 ;  /* 0x0000000000197308 */ /* 0x0007620000000800 */
[C---:B------:R-:W-:Y:S02]  /*12ab0*/  FMUL.FTZ R66, R132.reuse, R66 ;  /* 0x0000004284427220 */ /* 0x040fe40000410000 */
[----:B------:R-:W-:Y:S01]  /*12ac0*/  FMUL.FTZ R67, R132, R67 ;  /* 0x0000004384437220 */ /* 0x000fe20000410000 */
[----:B----4-:R-:W-:Y:S01]  /*12ad0*/  MOV R172, R221 ;  /* 0x000000dd00ac7202 */ /* 0x010fe20000000f00 */
[C---:B------:R-:W-:Y:S01]  /*12ae0*/  FMUL.FTZ R5, R133.reuse, R145 ;  /* 0x0000009185057220 */ /* 0x040fe20000410000 */
[----:B------:R-:W-:Y:S01]  /*12af0*/  F2FP.BF16.PACK_AB R145, R50, R221 ;  /* 0x000000dd3291723e */ /* 0x000fe200000010ff */
[C---:B------:R-:W-:Y:S02]  /*12b00*/  FMUL.FTZ R50, R132.reuse, R190 ;  /* 0x000000be84327220 */ /* 0x040fe40000410000 */
[C---:B------:R-:W-:Y:S01]  /*12b10*/  FMUL.FTZ R70, R132.reuse, R70 ;  /* 0x0000004684467220 */ /* 0x040fe20000410000 */
[----:B------:R-:W4:Y:S01]  /*12b20*/  MUFU.EX2 R218, R18 ;  /* 0x0000001200da7308 */ /* 0x000f220000000800 */
[----:B------:R-:W-:Y:S02]  /*12b30*/  FMUL.FTZ R71, R132, R71 ;  /* 0x0000004784477220 */ /* 0x000fe40000410000 */
[C---:B------:R-:W-:Y:S02]  /*12b40*/  FMUL.FTZ R72, R2.reuse, R72 ;  /* 0x0000004802487220 */ /* 0x040fe40000410000 */
[----:B--2---:R-:W-:Y:S02]  /*12b50*/  FMUL.FTZ R4, R133, R144 ;  /* 0x0000009085047220 */ /* 0x004fe40000410000 */
[C---:B------:R-:W-:Y:S02]  /*12b60*/  FMUL.FTZ R73, R2.reuse, R73 ;  /* 0x0000004902497220 */ /* 0x040fe40000410000 */
[C---:B------:R-:W-:Y:S01]  /*12b70*/  FMUL.FTZ R76, R2.reuse, R76 ;  /* 0x0000004c024c7220 */ /* 0x040fe20000410000 */
[----:B------:R-:W2:Y:S01]  /*12b80*/  MUFU.EX2 R51, R19 ;  /* 0x0000001300337308 */ /* 0x000ea20000000800 */
[----:B------:R-:W-:Y:S02]  /*12b90*/  FMUL.FTZ R77, R2, R77 ;  /* 0x0000004d024d7220 */ /* 0x000fe40000410000 */
[C---:B------:R-:W-:Y:S01]  /*12ba0*/  FMUL.FTZ R82, R132.reuse, R82 ;  /* 0x0000005284527220 */ /* 0x040fe20000410000 */
[----:B---3--:R-:W-:Y:S01]  /*12bb0*/  FSEL R0, R3, RZ, P0 ;  /* 0x000000ff03007208 */ /* 0x008fe20000000000 */
[----:B------:R-:W-:Y:S01]  /*12bc0*/  FMUL.FTZ R83, R132, R83 ;  /* 0x0000005384537220 */ /* 0x000fe20000410000 */
[----:B-----5:R-:W-:Y:S01]  /*12bd0*/  F2FP.BF16.PACK_AB R147, R24, R25 ;  /* 0x000000191893723e */ /* 0x020fe200000010ff */
[----:B------:R-:W-:Y:S02]  /*12be0*/  FMUL.FTZ R85, R133, R85 ;  /* 0x0000005585557220 */ /* 0x000fe40000410000 */
[----:B------:R-:W-:Y:S01]  /*12bf0*/  FADD.FTZ R0, -R0, R139 ;  /* 0x0000008b00007221 */ /* 0x000fe20000010100 */
[----:B------:R-:W3:Y:S01]  /*12c00*/  MUFU.EX2 R217, R16 ;  /* 0x0000001000d97308 */ /* 0x000ee20000000800 */
[----:B------:R-:W-:Y:S01]  /*12c10*/  MOV R139, R31 ;  /* 0x0000001f008b7202 */ /* 0x000fe20000000f00 */
[----:B------:R-:W-:Y:S02]  /*12c20*/  FMUL.FTZ R86, R132, R86 ;  /* 0x0000005684567220 */ /* 0x000fe40000410000 */
[----:B------:R-:W-:Y:S01]  /*12c30*/  FMUL.FTZ R0, R0, c[0x0][0x2d0] ;  /* 0x0000b40000007a20 */ /* 0x000fe20000410000 */
[----:B----4-:R-:W-:Y:S01]  /*12c40*/  F2FP.BF16.PACK_AB R192, R29, R218 ;  /* 0x000000da1dc0723e */ /* 0x010fe200000010ff */
[C---:B------:R-:W-:Y:S01]  /*12c50*/  FMUL.FTZ R18, R132.reuse, R158 ;  /* 0x0000009e84127220 */ /* 0x040fe20000410000 */
[----:B------:R-:W-:Y:S01]  /*12c60*/  MOV R158, R28 ;  /* 0x0000001c009e7202 */ /* 0x000fe20000000f00 */
[----:B------:R-:W-:Y:S01]  /*12c70*/  FMUL.FTZ R87, R132, R87 ;  /* 0x0000005784577220 */ /* 0x000fe20000410000 */
[----:B------:R-:W-:Y:S01]  /*12c80*/  MOV R180, R218 ;  /* 0x000000da00b47202 */ /* 0x000fe20000000f00 */
[----:B------:R-:W4:Y:S01]  /*12c90*/  MUFU.EX2 R0, R0 ;  /* 0x0000000000007308 */ /* 0x000f220000000800 */
[----:B------:R-:W-:Y:S01]  /*12ca0*/  FMUL.FTZ R88, R2, R88 ;  /* 0x0000005802587220 */ /* 0x000fe20000410000 */
[-C--:B-1----:R-:W-:Y:S05]  /*12cb0*/  HMMA.16816.F32.BF16 R4, R192, R20.reuse, R4 ;  /* 0x00000014c004723c */ /* 0x082fea0000041804 */
[----:B--2---:R-:W-:Y:S01]  /*12cc0*/  F2FP.BF16.PACK_AB R146, R220, R51 ;  /* 0x00000033dc92723e */ /* 0x004fe200000010ff */
[----:B------:R-:W-:Y:S01]  /*12cd0*/  FMUL.FTZ R19, R132, R159 ;  /* 0x0000009f84137220 */ /* 0x000fe20000410000 */
[----:B------:R-:W-:Y:S01]  /*12ce0*/  MOV R159, R25 ;  /* 0x00000019009f7202 */ /* 0x000fe20000000f00 */
[C---:B------:R-:W-:Y:S01]  /*12cf0*/  FMUL.FTZ R25, R2.reuse, R165 ;  /* 0x000000a502197220 */ /* 0x040fe20000410000 */
[----:B------:R-:W-:Y:S03]  /*12d00*/  MOV R174, R51 ;  /* 0x0000003300ae7202 */ /* 0x000fe60000000f00 */
[----:B---3--:R-:W-:Y:S01]  /*12d10*/  F2FP.BF16.PACK_AB R144, R139, R217 ;  /* 0x000000d98b90723e */ /* 0x008fe200000010ff */
[C---:B------:R-:W-:Y:S01]  /*12d20*/  FMUL.FTZ R16, R133.reuse, R156 ;  /* 0x0000009c85107220 */ /* 0x040fe20000410000 */
[----:B------:R-:W-:Y:S01]  /*12d30*/  MOV R156, R30 ;  /* 0x0000001e009c7202 */ /* 0x000fe20000000f00 */
[C---:B------:R-:W-:Y:S01]  /*12d40*/  FMUL.FTZ R28, R2.reuse, R168 ;  /* 0x000000a8021c7220 */ /* 0x040fe20000410000 */
[----:B------:R-:W-:Y:S01]  /*12d50*/  MOV R165, R159 ;  /* 0x0000009f00a57202 */ /* 0x000fe20000000f00 */
[----:B------:R-:W-:Y:S02]  /*12d60*/  FMUL.FTZ R29, R2, R169 ;  /* 0x000000a9021d7220 */ /* 0x000fe40000410000 */
[----:B------:R-:W-:Y:S02]  /*12d70*/  FMUL.FTZ R51, R132, R191 ;  /* 0x000000bf84337220 */ /* 0x000fe40000410000 */
[----:B------:R-:W-:Y:S02]  /*12d80*/  FMUL.FTZ R89, R2, R89 ;  /* 0x0000005902597220 */ /* 0x000fe40000410000 */
[C---:B----4-:R-:W-:Y:S02]  /*12d90*/  FMUL.FTZ R10, R0.reuse, R150 ;  /* 0x00000096000a7220 */ /* 0x050fe40000410000 */
[C---:B------:R-:W-:Y:S02]  /*12da0*/  FMUL.FTZ R11, R0.reuse, R151 ;  /* 0x00000097000b7220 */ /* 0x040fe40000410000 */
[----:B------:R-:W1:Y:S01]  /*12db0*/  LDSM.16.MT88.4 R148, [R228+0x100] ;  /* 0x00010000e494783b */ /* 0x000e620000004200 */
[C---:B------:R-:W-:Y:S02]  /*12dc0*/  FMUL.FTZ R14, R0.reuse, R154 ;  /* 0x0000009a000e7220 */ /* 0x040fe40000410000 */
[C---:B------:R-:W-:Y:S02]  /*12dd0*/  FMUL.FTZ R15, R0.reuse, R155 ;  /* 0x0000009b000f7220 */ /* 0x040fe40000410000 */
[C---:B------:R-:W-:Y:S03]  /*12de0*/  HMMA.16816.F32.BF16 R8, R144.reuse, R20, R8 ;  /* 0x000000149008723c */ /* 0x040fe60000041808 */
[----:B------:R-:W2:Y:S01]  /*12df0*/  LDSM.16.MT88.4 R152, [R227+0x100] ;  /* 0x00010000e398783b */ /* 0x000ea20000004200 */
[C---:B------:R-:W-:Y:S01]  /*12e00*/  FMUL.FTZ R26, R0.reuse, R166 ;  /* 0x000000a6001a7220 */ /* 0x040fe20000410000 */
[----:B------:R-:W-:Y:S01]  /*12e10*/  MOV R166, R48 ;  /* 0x0000003000a67202 */ /* 0x000fe20000000f00 */
[----:B------:R-:W-:Y:S01]  /*12e20*/  FMUL.FTZ R27, R0, R167 ;  /* 0x000000a7001b7220 */ /* 0x000fe20000410000 */
[----:B------:R-:W-:Y:S01]  /*12e30*/  MOV R167, R49 ;  /* 0x0000003100a77202 */ /* 0x000fe20000000f00 */
[-C--:B------:R-:W-:Y:S04]  /*12e40*/  HMMA.16816.F32.BF16 R12, R144, R22.reuse, R12 ;  /* 0x00000016900c723c */ /* 0x080fe8000004180c */
[C---:B------:R-:W-:Y:S02]  /*12e50*/  FMUL.FTZ R21, R133.reuse, R161 ;  /* 0x000000a185157220 */ /* 0x040fe40000410000 */
[C---:B------:R-:W-:Y:S01]  /*12e60*/  FMUL.FTZ R20, R133.reuse, R160 ;  /* 0x000000a085147220 */ /* 0x040fe20000410000 */
[----:B------:R-:W-:Y:S01]  /*12e70*/  MOV R160, R24 ;  /* 0x0000001800a07202 */ /* 0x000fe20000000f00 */
[C---:B------:R-:W-:Y:S04]  /*12e80*/  HMMA.16816.F32.BF16 R16, R192.reuse, R22, R16 ;  /* 0x00000016c010723c */ /* 0x040fe80000041810 */
[----:B------:R-:W-:Y:S02]  /*12e90*/  FMUL.FTZ R24, R2, R164 ;  /* 0x000000a402187220 */ /* 0x000fe40000410000 */
[----:B------:R-:W-:Y:S02]  /*12ea0*/  FMUL.FTZ R30, R0, R170 ;  /* 0x000000aa001e7220 */ /* 0x000fe40000410000 */
[C---:B------:R-:W-:Y:S04]  /*12eb0*/  FMUL.FTZ R22, R132.reuse, R162 ;  /* 0x000000a284167220 */ /* 0x040fe80000410000 */
[----:B------:R-:W-:Y:S02]  /*12ec0*/  FMUL.FTZ R23, R132, R163 ;  /* 0x000000a384177220 */ /* 0x000fe40000410000 */
[C---:B------:R-:W-:Y:S02]  /*12ed0*/  FMUL.FTZ R46, R0.reuse, R186 ;  /* 0x000000ba002e7220 */ /* 0x040fe40000410000 */
[C---:B------:R-:W-:Y:S02]  /*12ee0*/  FMUL.FTZ R48, R133.reuse, R188 ;  /* 0x000000bc85307220 */ /* 0x040fe40000410000 */
[C---:B------:R-:W-:Y:S01]  /*12ef0*/  FMUL.FTZ R49, R133.reuse, R189 ;  /* 0x000000bd85317220 */ /* 0x040fe20000410000 */
[-C--:B------:R-:W-:Y:S03]  /*12f00*/  HMMA.16816.F32.BF16 R20, R192, R36.reuse, R20 ;  /* 0x00000024c014723c */ /* 0x080fe60000041814 */
[C---:B------:R-:W-:Y:S01]  /*12f10*/  FMUL.FTZ R42, R0.reuse, R182 ;  /* 0x000000b6002a7220 */ /* 0x040fe20000410000 */
[----:B------:R-:W-:Y:S01]  /*12f20*/  MOV R182, R158 ;  /* 0x0000009e00b67202 */ /* 0x000fe20000000f00 */
[C---:B------:R-:W-:Y:S01]  /*12f30*/  FMUL.FTZ R43, R0.reuse, R183 ;  /* 0x000000b7002b7220 */ /* 0x040fe20000410000 */
[----:B------:R-:W-:Y:S01]  /*12f40*/  MOV R183, R220 ;  /* 0x000000dc00b77202 */ /* 0x000fe20000000f00 */
[C---:B------:R-:W-:Y:S01]  /*12f50*/  FMUL.FTZ R47, R0.reuse, R187 ;  /* 0x000000bb002f7220 */ /* 0x040fe20000410000 */
[C---:B------:R-:W-:Y:S04]  /*12f60*/  HMMA.16816.F32.BF16 R24, R144.reuse, R36, R24 ;  /* 0x000000249018723c */ /* 0x040fe80000041818 */
[C---:B------:R-:W-:Y:S01]  /*12f70*/  FMUL.FTZ R31, R0.reuse, R171 ;  /* 0x000000ab001f7220 */ /* 0x040fe20000410000 */
[----:B------:R-:W-:Y:S01]  /*12f80*/  MOV R187, R160 ;  /* 0x000000a000bb7202 */ /* 0x000fe20000000f00 */
[----:B------:R-:W-:Y:S01]  /*12f90*/  FMUL.FTZ R58, R0, R58 ;  /* 0x0000003a003a7220 */ /* 0x000fe20000410000 */
[----:B------:R-:W-:Y:S01]  /*12fa0*/  LDSM.16.MT88.4 R160, [R228+0x900] ;  /* 0x00090000e4a0783b */ /* 0x000fe20000004200 */
[C---:B------:R-:W-:Y:S01]  /*12fb0*/  FMUL.FTZ R37, R133.reuse, R177 ;  /* 0x000000b185257220 */ /* 0x040fe20000410000 */
[----:B------:R-:W-:Y:S02]  /*12fc0*/  MOV R177, R138 ;  /* 0x0000008a00b17202 */ /* 0x000fe40000000f00 */
[-C--:B------:R-:W-:Y:S03]  /*12fd0*/  HMMA.16816.F32.BF16 R28, R144, R38.reuse, R28 ;  /* 0x00000026901c723c */ /* 0x080fe6000004181c */
[--C-:B------:R-:W-:Y:S02]  /*12fe0*/  FFMA.FTZ R138, R196, c[0x0][0x2d0], -R141.reuse ;  /* 0x0000b400c48a7a23 */ /* 0x100fe4000001088d */
[C---:B------:R-:W-:Y:S01]  /*12ff0*/  FMUL.FTZ R36, R133.reuse, R176 ;  /* 0x000000b085247220 */ /* 0x040fe20000410000 */
[----:B------:R-:W-:Y:S01]  /*13000*/  MOV R176, R217 ;  /* 0x000000d900b07202 */ /* 0x000fe20000000f00 */
[C---:B------:R-:W-:Y:S01]  /*13010*/  FMUL.FTZ R59, R0.reuse, R59 ;  /* 0x0000003b003b7220 */ /* 0x040fe20000410000 */
[C---:B------:R-:W-:Y:S04]  /*13020*/  HMMA.16816.F32.BF16 R32, R192.reuse, R38, R32 ;  /* 0x00000026c020723c */ /* 0x040fe80000041820 */
[C---:B------:R-:W-:Y:S02]  /*13030*/  FMUL.FTZ R62, R0.reuse, R62 ;  /* 0x0000003e003e7220 */ /* 0x040fe40000410000 */
[----:B------:R-:W-:Y:S02]  /*13040*/  FMUL.FTZ R63, R0, R63 ;  /* 0x0000003f003f7220 */ /* 0x000fe40000410000 */
[C---:B------:R-:W-:Y:S01]  /*13050*/  FMUL.FTZ R38, R132.reuse, R178 ;  /* 0x000000b284267220 */ /* 0x040fe20000410000 */
[----:B------:R-:W-:Y:S02]  /*13060*/  MOV R178, R139 ;  /* 0x0000008b00b27202 */ /* 0x000fe40000000f00 */
[----:B------:R3:W-:Y:S01]  /*13070*/  MUFU.EX2 R139, R138 ;  /* 0x0000008a008b7308 */ /* 0x0007e20000000800 */
[----:B------:R-:W-:Y:S01]  /*13080*/  FMUL.FTZ R39, R132, R179 ;  /* 0x000000b384277220 */ /* 0x000fe20000410000 */
[----:B------:R-:W-:Y:S01]  /*13090*/  MOV R179, R156 ;  /* 0x0000009c00b37202 */ /* 0x000fe20000000f00 */
[C---:B------:R-:W-:Y:S01]  /*130a0*/  FMUL.FTZ R74, R0.reuse, R74 ;  /* 0x0000004a004a7220 */ /* 0x040fe20000410000 */
[----:B------:R-:W-:Y:S01]  /*130b0*/  LDSM.16.MT88.4 R156, [R226+0x900] ;  /* 0x00090000e29c783b */ /* 0x000fe20000004200 */
[C---:B------:R-:W-:Y:S02]  /*130c0*/  FMUL.FTZ R75, R0.reuse, R75 ;  /* 0x0000004b004b7220 */ /* 0x040fe40000410000 */
[C---:B------:R-:W-:Y:S01]  /*130d0*/  FMUL.FTZ R78, R0.reuse, R78 ;  /* 0x0000004e004e7220 */ /* 0x040fe20000410000 */
[-C--:B-1----:R-:W-:Y:S03]  /*130e0*/  HMMA.16816.F32.BF16 R36, R192, R148.reuse, R36 ;  /* 0x00000094c024723c */ /* 0x082fe60000041824 */
[C---:B------:R-:W-:Y:S02]  /*130f0*/  FMUL.FTZ R79, R0.reuse, R79 ;  /* 0x0000004f004f7220 */ /* 0x040fe40000410000 */
[C---:B------:R-:W-:Y:S02]  /*13100*/  FMUL.FTZ R90, R0.reuse, R90 ;  /* 0x0000005a005a7220 */ /* 0x040fe40000410000 */
[----:B------:R-:W-:Y:S01]  /*13110*/  FMUL.FTZ R91, R0, R91 ;  /* 0x0000005b005b7220 */ /* 0x000fe20000410000 */
[C---:B------:R-:W-:Y:S04]  /*13120*/  HMMA.16816.F32.BF16 R40, R144.reuse, R148, R40 ;  /* 0x000000949028723c */ /* 0x040fe80000041828 */
[C---:B------:R-:W-:Y:S02]  /*13130*/  FMUL.FTZ R92, R2.reuse, R92 ;  /* 0x0000005c025c7220 */ /* 0x040fe40000410000 */
[----:B------:R-:W-:Y:S02]  /*13140*/  FMUL.FTZ R93, R2, R93 ;  /* 0x0000005d025d7220 */ /* 0x000fe40000410000 */
[-C--:B------:R-:W-:Y:S04]  /*13150*/  HMMA.16816.F32.BF16 R44, R144, R150.reuse, R44 ;  /* 0x00000096902c723c */ /* 0x080fe8000004182c */
[--C-:B---3--:R-:W-:Y:S02]  /*13160*/  FFMA.FTZ R138, R198, c[0x0][0x2d0], -R141.reuse ;  /* 0x0000b400c68a7a23 */ /* 0x108fe4000001088d */
[C---:B------:R-:W-:Y:S02]  /*13170*/  FMUL.FTZ R94, R0.reuse, R94 ;  /* 0x0000005e005e7220 */ /* 0x040fe40000410000 */
[C---:B------:R-:W-:Y:S01]  /*13180*/  HMMA.16816.F32.BF16 R48, R192.reuse, R150, R48 ;  /* 0x00000096c030723c */ /* 0x040fe20000041830 */
[----:B------:R1:W-:Y:S01]  /*13190*/  MUFU.EX2 R186, R138 ;  /* 0x0000008a00ba7308 */ /* 0x0003e20000000800 */
[----:B------:R-:W3:Y:S02]  /*131a0*/  LDSM.16.MT88.4 R148, [R225+0x1900] ;  /* 0x00190000e194783b */ /* 0x000ee40000004200 */
[----:B------:R-:W-:Y:S02]  /*131b0*/  FMUL.FTZ R95, R0, R95 ;  /* 0x0000005f005f7220 */ /* 0x000fe40000410000 */
[C---:B------:R-:W-:Y:S02]  /*131c0*/  FMUL.FTZ R96, R133.reuse, R96 ;  /* 0x0000006085607220 */ /* 0x040fe40000410000 */
[-C--:B--2---:R-:W-:Y:S04]  /*131d0*/  HMMA.16816.F32.BF16 R52, R192, R152.reuse, R52 ;  /* 0x00000098c034723c */ /* 0x084fe80000041834 */
[C---:B------:R-:W-:Y:S02]  /*131e0*/  FMUL.FTZ R97, R133.reuse, R97 ;  /* 0x0000006185617220 */ /* 0x040fe40000410000 */
[C---:B------:R-:W-:Y:S02]  /*131f0*/  FMUL.FTZ R98, R132.reuse, R98 ;  /* 0x0000006284627220 */ /* 0x040fe40000410000 */
[C---:B------:R-:W-:Y:S04]  /*13200*/  HMMA.16816.F32.BF16 R56, R144.reuse, R152, R56 ;  /* 0x000000989038723c */ /* 0x040fe80000041838 */
[C---:B------:R-:W-:Y:S02]  /*13210*/  FMUL.FTZ R99, R132.reuse, R99 ;  /* 0x0000006384637220 */ /* 0x040fe40000410000 */
[----:B------:R-:W-:Y:S02]  /*13220*/  FMUL.FTZ R100, R133, R100 ;  /* 0x0000006485647220 */ /* 0x000fe40000410000 */
[-C--:B------:R-:W-:Y:S04]  /*13230*/  HMMA.16816.F32.BF16 R60, R144, R154.reuse, R60 ;  /* 0x0000009a903c723c */ /* 0x080fe8000004183c */
[--C-:B-1----:R-:W-:Y:S02]  /*13240*/  FFMA.FTZ R138, R197, c[0x0][0x2d0], -R142.reuse ;  /* 0x0000b400c58a7a23 */ /* 0x102fe4000001088e */
[----:B------:R-:W-:Y:S02]  /*13250*/  FMUL.FTZ R101, R133, R101 ;  /* 0x0000006585657220 */ /* 0x000fe40000410000 */
[C---:B------:R-:W-:Y:S01]  /*13260*/  HMMA.16816.F32.BF16 R64, R192.reuse, R154, R64 ;  /* 0x0000009ac040723c */ /* 0x040fe20000041840 */
[----:B------:R1:W-:Y:S01]  /*13270*/  MUFU.EX2 R164, R138 ;  /* 0x0000008a00a47308 */ /* 0x0003e20000000800 */
[----:B------:R-:W2:Y:S02]  /*13280*/  LDSM.16.MT88.4 R152, [R226+0x1900] ;  /* 0x00190000e298783b */ /* 0x000ea40000004200 */
[C---:B------:R-:W-:Y:S02]  /*13290*/  FMUL.FTZ R102, R132.reuse, R102 ;  /* 0x0000006684667220 */ /* 0x040fe40000410000 */
[----:B------:R-:W-:Y:S02]  /*132a0*/  FMUL.FTZ R103, R132, R103 ;  /* 0x0000006784677220 */ /* 0x000fe40000410000 */
[C---:B------:R-:W-:Y:S01]  /*132b0*/  FMUL.FTZ R104, R2.reuse, R104 ;  /* 0x0000006802687220 */ /* 0x040fe20000410000 */
[-C--:B---3--:R-:W-:Y:S03]  /*132c0*/  HMMA.16816.F32.BF16 R68, R192, R148.reuse, R68 ;  /* 0x00000094c044723c */ /* 0x088fe60000041844 */
[----:B------:R-:W-:Y:S02]  /*132d0*/  FMUL.FTZ R105, R2, R105 ;  /* 0x0000006902697220 */ /* 0x000fe40000410000 */
[C---:B------:R-:W-:Y:S02]  /*132e0*/  FMUL.FTZ R106, R0.reuse, R106 ;  /* 0x0000006a006a7220 */ /* 0x040fe40000410000 */
[----:B------:R-:W-:Y:S01]  /*132f0*/  FMUL.FTZ R107, R0, R107 ;  /* 0x0000006b006b7220 */ /* 0x000fe20000410000 */
[C---:B------:R-:W-:Y:S04]  /*13300*/  HMMA.16816.F32.BF16 R72, R144.reuse, R148, R72 ;  /* 0x000000949048723c */ /* 0x040fe80000041848 */
[C---:B------:R-:W-:Y:S02]  /*13310*/  FMUL.FTZ R108, R2.reuse, R108 ;  /* 0x0000006c026c7220 */ /* 0x040fe40000410000 */
[----:B------:R-:W-:Y:S02]  /*13320*/  FMUL.FTZ R109, R2, R109 ;  /* 0x0000006d026d7220 */ /* 0x000fe40000410000 */
[-C--:B------:R-:W-:Y:S04]  /*13330*/  HMMA.16816.F32.BF16 R76, R144, R150.reuse, R76 ;  /* 0x00000096904c723c */ /* 0x080fe8000004184c */
[--C-:B-1----:R-:W-:Y:S02]  /*13340*/  FFMA.FTZ R138, R199, c[0x0][0x2d0], -R142.reuse ;  /* 0x0000b400c78a7a23 */ /* 0x102fe4000001088e */
[----:B------:R-:W-:Y:S01]  /*13350*/  LDSM.16.MT88.4 R196, [R227+0x1100] ;  /* 0x00110000e3c4783b */ /* 0x000fe20000004200 */
[C---:B------:R-:W-:Y:S01]  /*13360*/  FMUL.FTZ R110, R0.reuse, R110 ;  /* 0x0000006e006e7220 */ /* 0x040fe20000410000 */
[C---:B------:R-:W-:Y:S01]  /*13370*/  HMMA.16816.F32.BF16 R80, R192.reuse, R150, R80 ;  /* 0x00000096c050723c */ /* 0x040fe20000041850 */
[----:B------:R1:W3:Y:S03]  /*13380*/  MUFU.EX2 R188, R138 ;  /* 0x0000008a00bc7308 */ /* 0x0002e60000000800 */
[----:B------:R-:W-:Y:S02]  /*13390*/  FMUL.FTZ R111, R0, R111 ;  /* 0x0000006f006f7220 */ /* 0x000fe40000410000 */
[----:B------:R-:W4:Y:S01]  /*133a0*/  LDSM.16.MT88.4 R148, [R228+0x1900] ;  /* 0x00190000e494783b */ /* 0x000f220000004200 */
[C---:B------:R-:W-:Y:S01]  /*133b0*/  FMUL.FTZ R112, R133.reuse, R112 ;  /* 0x0000007085707220 */ /* 0x040fe20000410000 */
[-C--:B--2---:R-:W-:Y:S04]  /*133c0*/  HMMA.16816.F32.BF16 R84, R192, R152.reuse, R84 ;  /* 0x00000098c054723c */ /* 0x084fe80000041854 */
[C---:B------:R-:W-:Y:S02]  /*133d0*/  FMUL.FTZ R113, R133.reuse, R113 ;  /* 0x0000007185717220 */ /* 0x040fe40000410000 */
[C---:B------:R-:W-:Y:S02]  /*133e0*/  FMUL.FTZ R114, R132.reuse, R114 ;  /* 0x0000007284727220 */ /* 0x040fe40000410000 */
[C---:B------:R-:W-:Y:S04]  /*133f0*/  HMMA.16816.F32.BF16 R88, R144.reuse, R152, R88 ;  /* 0x000000989058723c */ /* 0x040fe80000041858 */
[----:B------:R-:W-:Y:S02]  /*13400*/  FMUL.FTZ R115, R132, R115 ;  /* 0x0000007384737220 */ /* 0x000fe40000410000 */
[C---:B------:R-:W-:Y:S02]  /*13410*/  FMUL.FTZ R116, R133.reuse, R116 ;  /* 0x0000007485747220 */ /* 0x040fe40000410000 */
        /* <DEDUP_REMOVED lines=8> */
[C---:B------:R-:W-:Y:S04]  /*134a0*/  FMUL.FTZ R120, R2.reuse, R120 ;  /* 0x0000007802787220 */ /* 0x040fe80000410000 */
[----:B------:R-:W-:Y:S01]  /*134b0*/  FMUL.FTZ R121, R2, R121 ;  /* 0x0000007902797220 */ /* 0x000fe20000410000 */
[-C--:B----4-:R-:W-:Y:S03]  /*134c0*/  HMMA.16816.F32.BF16 R100, R192, R148.reuse, R100 ;  /* 0x00000094c064723c */ /* 0x090fe60000041864 */
[C---:B------:R-:W-:Y:S02]  /*134d0*/  FMUL.FTZ R122, R0.reuse, R122 ;  /* 0x0000007a007a7220 */ /* 0x040fe40000410000 */
[----:B------:R-:W-:Y:S02]  /*134e0*/  FMUL.FTZ R123, R0, R123 ;  /* 0x0000007b007b7220 */ /* 0x000fe40000410000 */
[C---:B------:R-:W-:Y:S01]  /*134f0*/  FMUL.FTZ R124, R2.reuse, R124 ;  /* 0x0000007c027c7220 */ /* 0x040fe20000410000 */
[C---:B------:R-:W-:Y:S04]  /*13500*/  HMMA.16816.F32.BF16 R104, R144.reuse, R148, R104 ;  /* 0x000000949068723c */ /* 0x040fe80000041868 */
[----:B-1----:R-:W-:Y:S02]  /*13510*/  FFMA.FTZ R138, R203, c[0x0][0x2d0], -R141 ;  /* 0x0000b400cb8a7a23 */ /* 0x002fe4000001088d */
[----:B------:R-:W-:Y:S02]  /*13520*/  FMUL.FTZ R125, R2, R125 ;  /* 0x0000007d027d7220 */ /* 0x000fe40000410000 */
[-C--:B------:R-:W-:Y:S01]  /*13530*/  HMMA.16816.F32.BF16 R108, R144, R150.reuse, R108 ;  /* 0x00000096906c723c */ /* 0x080fe2000004186c */
[----:B------:R1:W4:Y:S03]  /*13540*/  MUFU.EX2 R170, R138 ;  /* 0x0000008a00aa7308 */ /* 0x0003260000000800 */
[C---:B------:R-:W-:Y:S02]  /*13550*/  FMUL.FTZ R126, R0.reuse, R126 ;  /* 0x0000007e007e7220 */ /* 0x040fe40000410000 */
[----:B------:R-:W-:Y:S02]  /*13560*/  FMUL.FTZ R127, R0, R127 ;  /* 0x0000007f007f7220 */ /* 0x000fe40000410000 */
[C---:B------:R-:W-:Y:S01]  /*13570*/  HMMA.16816.F32.BF16 R112, R192.reuse, R150, R112 ;  /* 0x00000096c070723c */ /* 0x040fe20000041870 */
[----:B------:R-:W5:Y:S03]  /*13580*/  LDSM.16.MT88.4 R148, [R225+0x900] ;  /* 0x00090000e194783b */ /* 0x000f660000004200 */
[C---:B------:R-:W-:Y:S02]  /*13590*/  FMUL.FTZ R128, R133.reuse, R128 ;  /* 0x0000008085807220 */ /* 0x040fe40000410000 */
[----:B------:R-:W-:Y:S02]  /*135a0*/  FMUL.FTZ R129, R133, R129 ;  /* 0x0000008185817220 */ /* 0x000fe40000410000 */
[-C--:B--2---:R-:W-:Y:S04]  /*135b0*/  HMMA.16816.F32.BF16 R116, R192, R152.reuse, R116 ;  /* 0x00000098c074723c */ /* 0x084fe80000041874 */
[C---:B------:R-:W-:Y:S02]  /*135c0*/  FMUL.FTZ R130, R132.reuse, R130 ;  /* 0x0000008284827220 */ /* 0x040fe40000410000 */
[----:B------:R-:W-:Y:S02]  /*135d0*/  FMUL.FTZ R131, R132, R131 ;  /* 0x0000008384837220 */ /* 0x000fe40000410000 */
[C---:B------:R-:W-:Y:S04]  /*135e0*/  HMMA.16816.F32.BF16 R120, R144.reuse, R152, R120 ;  /* 0x000000989078723c */ /* 0x040fe80000041878 */
[--C-:B-1----:R-:W-:Y:S04]  /*135f0*/  FFMA.FTZ R138, R201, c[0x0][0x2d0], -R142.reuse ;  /* 0x0000b400c98a7a23 */ /* 0x102fe8000001088e */
[-C--:B------:R-:W-:Y:S01]  /*13600*/  HMMA.16816.F32.BF16 R124, R144, R154.reuse, R124 ;  /* 0x0000009a907c723c */ /* 0x080fe2000004187c */
[----:B------:R1:W-:Y:S06]  /*13610*/  MUFU.EX2 R168, R138 ;  /* 0x0000008a00a87308 */ /* 0x0003ec0000000800 */
[----:B---3--:R-:W-:Y:S01]  /*13620*/  F2FP.BF16.PACK_AB R145, R188, R164 ;  /* 0x000000a4bc91723e */ /* 0x008fe200000010ff */
[----:B------:R-:W-:Y:S04]  /*13630*/  HMMA.16816.F32.BF16 R128, R192, R154, R128 ;  /* 0x0000009ac080723c */ /* 0x000fe80000041880 */
[----:B----4-:R-:W-:Y:S02]  /*13640*/  F2FP.BF16.PACK_AB R146, R170, R190 ;  /* 0x000000beaa92723e */ /* 0x010fe400000010ff */
[----:B------:R-:W-:Y:S01]  /*13650*/  F2FP.BF16.PACK_AB R144, R186, R139 ;  /* 0x0000008bba90723e */ /* 0x000fe200000010ff */
[----:B-1----:R-:W-:Y:S04]  /*13660*/  FFMA.FTZ R138, R204, c[0x0][0x2d0], -R142 ;  /* 0x0000b400cc8a7a23 */ /* 0x002fe8000001088e */
[----:B------:R1:W2:Y:S02]  /*13670*/  MUFU.EX2 R171, R138 ;  /* 0x0000008a00ab7308 */ /* 0x0002a40000000800 */
[--C-:B-1----:R-:W-:Y:S01]  /*13680*/  FFMA.FTZ R138, R202, c[0x0][0x2d0], -R143.reuse ;  /* 0x0000b400ca8a7a23 */ /* 0x102fe2000001088f */
[----:B--2---:R-:W-:Y:S07]  /*13690*/  F2FP.BF16.PACK_AB R147, R171, R168 ;  /* 0x000000a8ab93723e */ /* 0x004fee00000010ff */
[----:B------:R1:W-:Y:S01]  /*136a0*/  MUFU.EX2 R184, R138 ;  /* 0x0000008a00b87308 */ /* 0x0003e20000000800 */
[-C--:B-----5:R-:W-:Y:S05]  /*136b0*/  HMMA.16816.F32.BF16 R4, R144, R148.reuse, R4 ;  /* 0x000000949004723c */ /* 0x0a0fea0000041804 */
[--C-:B-1----:R-:W-:Y:S04]  /*136c0*/  FFMA.FTZ R138, R205, c[0x0][0x2d0], -R143.reuse ;  /* 0x0000b400cd8a7a23 */ /* 0x102fe8000001088f */
[----:B------:R1:W2:Y:S03]  /*136d0*/  MUFU.EX2 R189, R138 ;  /* 0x0000008a00bd7308 */ /* 0x0002a60000000800 */
[--C-:B-1----:R-:W-:Y:S01]  /*136e0*/  FFMA.FTZ R138, R208, c[0x0][0x2d0], -R143.reuse ;  /* 0x0000b400d08a7a23 */ /* 0x102fe2000001088f */
[----:B--2---:R-:W-:Y:S06]  /*136f0*/  F2FP.BF16.PACK_AB R152, R189, R184 ;  /* 0x000000b8bd98723e */ /* 0x004fec00000010ff */
[----:B------:R1:W-:Y:S02]  /*13700*/  MUFU.EX2 R169, R138 ;  /* 0x0000008a00a97308 */ /* 0x0003e40000000800 */
[----:B-1----:R-:W-:Y:S08]  /*13710*/  FFMA.FTZ R138, R210, c[0x0][0x2d0], -R143 ;  /* 0x0000b400d28a7a23 */ /* 0x002ff0000001088f */
[----:B------:R1:W2:Y:S02]  /*13720*/  MUFU.EX2 R252, R138 ;  /* 0x0000008a00fc7308 */ /* 0x0002a40000000800 */
[--C-:B-1----:R-:W-:Y:S01]  /*13730*/  FFMA.FTZ R138, R207, c[0x0][0x2d0], -R134.reuse ;  /* 0x0000b400cf8a7a23 */ /* 0x102fe20000010886 */
[----:B--2---:R-:W-:Y:S07]  /*13740*/  F2FP.BF16.PACK_AB R154, R252, R169 ;  /* 0x000000a9fc9a723e */ /* 0x004fee00000010ff */
[----:B------:R1:W-:Y:S02]  /*13750*/  MUFU.EX2 R251, R138 ;  /* 0x0000008a00fb7308 */ /* 0x0003e40000000800 */
[--C-:B-1----:R-:W-:Y:S08]  /*13760*/  FFMA.FTZ R138, R209, c[0x0][0x2d0], -R134.reuse ;  /* 0x0000b400d18a7a23 */ /* 0x102ff00000010886 */
[----:B------:R1:W2:Y:S02]  /*13770*/  MUFU.EX2 R221, R138 ;  /* 0x0000008a00dd7308 */ /* 0x0002a40000000800 */
[--C-:B-1----:R-:W-:Y:S01]  /*13780*/  FFMA.FTZ R138, R211, c[0x0][0x2d0], -R134.reuse ;  /* 0x0000b400d38a7a23 */ /* 0x102fe20000010886 */
[----:B--2---:R-:W-:Y:S07]  /*13790*/  F2FP.BF16.PACK_AB R153, R221, R251 ;  /* 0x000000fbdd99723e */ /* 0x004fee00000010ff */
[----:B------:R1:W-:Y:S02]  /*137a0*/  MUFU.EX2 R220, R138 ;  /* 0x0000008a00dc7308 */ /* 0x0003e40000000800 */
[----:B-1----:R-:W-:Y:S08]  /*137b0*/  FFMA.FTZ R138, R206, c[0x0][0x2d0], -R134 ;  /* 0x0000b400ce8a7a23 */ /* 0x002ff00000010886 */
[----:B------:R1:W2:Y:S02]  /*137c0*/  MUFU.EX2 R201, R138 ;  /* 0x0000008a00c97308 */ /* 0x0002a40000000800 */
[--C-:B-1----:R-:W-:Y:S01]  /*137d0*/  FFMA.FTZ R138, R244, c[0x0][0x2d0], -R141.reuse ;  /* 0x0000b400f48a7a23 */ /* 0x102fe2000001088d */
[----:B--2---:R-:W-:Y:S02]  /*137e0*/  F2FP.BF16.PACK_AB R155, R201, R220 ;  /* 0x000000dcc99b723e */ /* 0x004fe400000010ff */
[----:B------:R-:W-:Y:S05]  /*137f0*/  MOV R244, R185 ;  /* 0x000000b900f47202 */ /* 0x000fea0000000f00 */
[----:B------:R1:W-:Y:S01]  /*13800*/  MUFU.EX2 R218, R138 ;  /* 0x0000008a00da7308 */ /* 0x0003e20000000800 */
[----:B------:R-:W-:Y:S02]  /*13810*/  MOV R185, R183 ;  /* 0x000000b700b97202 */ /* 0x000fe40000000f00 */
[----:B------:R-:W-:Y:S01]  /*13820*/  MOV R183, R175 ;  /* 0x000000af00b77202 */ /* 0x000fe20000000f00 */
[C---:B------:R-:W-:Y:S04]  /*13830*/  HMMA.16816.F32.BF16 R8, R152.reuse, R148, R8 ;  /* 0x000000949808723c */ /* 0x040fe80000041808 */
[----:B------:R-:W-:Y:S02]  /*13840*/  MOV R175, R173 ;  /* 0x000000ad00af7202 */ /* 0x000fe40000000f00 */
[----:B------:R-:W-:Y:S02]  /*13850*/  MOV R173, R166 ;  /* 0x000000a600ad7202 */ /* 0x000fe40000000f00 */
[-C--:B------:R-:W-:Y:S03]  /*13860*/  HMMA.16816.F32.BF16 R12, R152, R150.reuse, R12 ;  /* 0x00000096980c723c */ /* 0x080fe6000004180c */
[----:B------:R-:W-:Y:S05]  /*13870*/  ISETP.GT.AND P0, PT, R242, R244, PT ;  /* 0x000000f4f200720c */ /* 0x000fea0003f04270 */
        /* <DEDUP_REMOVED lines=9> */
[----:B------:R-:W3:Y:S03]  /*13910*/  LDSM.16.MT88.4 R156, [R225+0x2100] ;  /* 0x00210000e19c783b */ /* 0x000ee60000004200 */
        /* <DEDUP_REMOVED lines=10> */
[-C--:B--2---:R-:W-:Y:S01]  /*139c0*/  HMMA.16816.F32.BF16 R52, R144, R148.reuse, R52 ;  /* 0x000000949034723c */ /* 0x084fe20000041834 */
[----:B------:R1:W2:Y:S07]  /*139d0*/  MUFU.EX2 R209, R138 ;  /* 0x0000008a00d17308 */ /* 0x0002ae0000000800 */
[C---:B------:R-:W-:Y:S08]  /*139e0*/  HMMA.16816.F32.BF16 R56, R152.reuse, R148, R56 ;  /* 0x000000949838723c */ /* 0x040ff00000041838 */
[-C--:B------:R-:W-:Y:S08]  /*139f0*/  HMMA.16816.F32.BF16 R60, R152, R150.reuse, R60 ;  /* 0x00000096983c723c */ /* 0x080ff0000004183c */
[C---:B------:R-:W-:Y:S01]  /*13a00*/  HMMA.16816.F32.BF16 R64, R144.reuse, R150, R64 ;  /* 0x000000969040723c */ /* 0x040fe20000041840 */
[----:B------:R-:W5:Y:S03]  /*13a10*/  LDSM.16.MT88.4 R148, [R228+0x2100] ;  /* 0x00210000e494783b */ /* 0x000f660000004200 */
[--C-:B-1----:R-:W-:Y:S01]  /*13a20*/  FFMA.FTZ R138, R249, c[0x0][0x2d0], -R141.reuse ;  /* 0x0000b400f98a7a23 */ /* 0x102fe2000001088d */
[----:B------:R-:W-:Y:S01]  /*13a30*/  MOV R249, R168 ;  /* 0x000000a800f97202 */ /* 0x000fe20000000f00 */
[----:B------:R-:W-:Y:S01]  /*13a40*/  FFMA.FTZ R141, R248, c[0x0][0x2d0], -R141 ;  /* 0x0000b400f88d7a23 */ /* 0x000fe2000001088d */
[----:B------:R-:W-:Y:S01]  /*13a50*/  MOV R248, R190 ;  /* 0x000000be00f87202 */ /* 0x000fe20000000f00 */
[-C--:B---3--:R-:W-:Y:S01]  /*13a60*/  HMMA.16816.F32.BF16 R68, R144, R156.reuse, R68 ;  /* 0x0000009c9044723c */ /* 0x088fe20000041844 */
[----:B------:R1:W-:Y:S07]  /*13a70*/  MUFU.EX2 R210, R138 ;  /* 0x0000008a00d27308 */ /* 0x0003ee0000000800 */
[C---:B------:R-:W-:Y:S03]  /*13a80*/  HMMA.16816.F32.BF16 R72, R152.reuse, R156, R72 ;  /* 0x0000009c9848723c */ /* 0x040fe60000041848 */
[----:B------:R2:W3:Y:S05]  /*13a90*/  MUFU.EX2 R208, R141 ;  /* 0x0000008d00d07308 */ /* 0x0004ea0000000800 */
[-C--:B------:R-:W-:Y:S08]  /*13aa0*/  HMMA.16816.F32.BF16 R76, R152, R158.reuse, R76 ;  /* 0x0000009e984c723c */ /* 0x080ff0000004184c */
[C---:B------:R-:W-:Y:S01]  /*13ab0*/  HMMA.16816.F32.BF16 R80, R144.reuse, R158, R80 ;  /* 0x0000009e9050723c */ /* 0x040fe20000041850 */
[----:B------:R-:W3:Y:S03]  /*13ac0*/  LDSM.16.MT88.4 R156, [R227+0x2100] ;  /* 0x00210000e39c783b */ /* 0x000ee60000004200 */
[--C-:B-1----:R-:W-:Y:S01]  /*13ad0*/  FFMA.FTZ R138, R246, c[0x0][0x2d0], -R142.reuse ;  /* 0x0000b400f68a7a23 */ /* 0x102fe2000001088e */
[----:B------:R-:W-:Y:S01]  /*13ae0*/  MOV R246, R189 ;  /* 0x000000bd00f67202 */ /* 0x000fe20000000f00 */
[----:B------:R-:W-:Y:S01]  /*13af0*/  FFMA.FTZ R142, R247, c[0x0][0x2d0], -R142 ;  /* 0x0000b400f78e7a23 */ /* 0x000fe2000001088e */
[----:B------:R-:W-:Y:S01]  /*13b00*/  MOV R247, R188 ;  /* 0x000000bc00f77202 */ /* 0x000fe20000000f00 */
[-C--:B----4-:R-:W-:Y:S01]  /*13b10*/  HMMA.16816.F32.BF16 R84, R144, R160.reuse, R84 ;  /* 0x000000a09054723c */ /* 0x090fe20000041854 */
[----:B------:R1:W-:Y:S01]  /*13b20*/  MUFU.EX2 R207, R138 ;  /* 0x0000008a00cf7308 */ /* 0x0003e20000000800 */
[----:B------:R-:W-:Y:S02]  /*13b30*/  LDSM.16.MT88.4 R188, [R228+0x1100] ;  /* 0x00110000e4bc783b */ /* 0x000fe40000004200 */
[----:B--2---:R-:W-:Y:S04]  /*13b40*/  F2FP.BF16.PACK_AB R141, R209, R211 ;  /* 0x000000d3d18d723e */ /* 0x004fe800000010ff */
[C---:B------:R-:W-:Y:S03]  /*13b50*/  HMMA.16816.F32.BF16 R88, R152.reuse, R160, R88 ;  /* 0x000000a09858723c */ /* 0x040fe60000041858 */
[----:B------:R3:W-:Y:S05]  /*13b60*/  MUFU.EX2 R206, R142 ;  /* 0x0000008e00ce7308 */ /* 0x0007ea0000000800 */
[-C--:B------:R-:W-:Y:S08]  /*13b70*/  HMMA.16816.F32.BF16 R92, R152, R162.reuse, R92 ;  /* 0x000000a2985c723c */ /* 0x080ff0000004185c */
[C---:B------:R-:W-:Y:S04]  /*13b80*/  HMMA.16816.F32.BF16 R96, R144.reuse, R162, R96 ;  /* 0x000000a29060723c */ /* 0x040fe80000041860 */
[--C-:B-1----:R-:W-:Y:S01]  /*13b90*/  FFMA.FTZ R138, R215, c[0x0][0x2d0], -R143.reuse ;  /* 0x0000b400d78a7a23 */ /* 0x102fe2000001088f */
[----:B------:R-:W-:Y:S03]  /*13ba0*/  MOV R215, R187 ;  /* 0x000000bb00d77202 */ /* 0x000fe60000000f00 */
[-C--:B-----5:R-:W-:Y:S01]  /*13bb0*/  HMMA.16816.F32.BF16 R100, R144, R148.reuse, R100 ;  /* 0x000000949064723c */ /* 0x0a0fe20000041864 */
[----:B------:R1:W-:Y:S03]  /*13bc0*/  MUFU.EX2 R205, R138 ;  /* 0x0000008a00cd7308 */ /* 0x0003e60000000800 */
[----:B---3--:R-:W-:Y:S04]  /*13bd0*/  F2FP.BF16.PACK_AB R142, R208, R210 ;  /* 0x000000d2d08e723e */ /* 0x008fe800000010ff */
        /* <DEDUP_REMOVED lines=18> */
[----:B--2---:R-:W-:Y:S02]  /*13d00*/  F2FP.BF16.PACK_AB R192, R203, R205 ;  /* 0x000000cdcbc0723e */ /* 0x004fe400000010ff */
[----:B------:R-:W-:Y:S02]  /*13d10*/  MOV R187, R174 ;  /* 0x000000ae00bb7202 */ /* 0x000fe40000000f00 */
[----:B------:R2:W3:Y:S01]  /*13d20*/  MUFU.EX2 R202, R143 ;  /* 0x0000008f00ca7308 */ /* 0x0004e20000000800 */
[--C-:B-1----:R-:W-:Y:S01]  /*13d30*/  FFMA.FTZ R138, R213, c[0x0][0x2d0], -R134.reuse ;  /* 0x0000b400d58a7a23 */ /* 0x102fe20000010886 */
[----:B------:R-:W-:Y:S02]  /*13d40*/  MOV R213, R164 ;  /* 0x000000a400d57202 */ /* 0x000fe40000000f00 */
[----:B------:R-:W1:Y:S06]  /*13d50*/  LDSM.16.MT88.4 R164, [R225+0x1100] ;  /* 0x00110000e1a4783b */ /* 0x000e6c0000004200 */
[----:B------:R4:W-:Y:S01]  /*13d60*/  MUFU.EX2 R200, R138 ;  /* 0x0000008a00c87308 */ /* 0x0009e20000000800 */
[----:B--2---:R-:W-:Y:S02]  /*13d70*/  F2FP.BF16.PACK_AB R143, R206, R207 ;  /* 0x000000cfce8f723e */ /* 0x004fe400000010ff */
[----:B---3--:R-:W-:Y:S01]  /*13d80*/  F2FP.BF16.PACK_AB R194, R202, R204 ;  /* 0x000000cccac2723e */ /* 0x008fe200000010ff */
[--C-:B----4-:R-:W-:Y:S01]  /*13d90*/  FFMA.FTZ R138, R212, c[0x0][0x2d0], -R134.reuse ;  /* 0x0000b400d48a7a23 */ /* 0x110fe20000010886 */
[----:B------:R-:W-:Y:S05]  /*13da0*/  MOV R212, R139 ;  /* 0x0000008b00d47202 */ /* 0x000fea0000000f00 */
[----:B------:R2:W3:Y:S02]  /*13db0*/  MUFU.EX2 R139, R138 ;  /* 0x0000008a008b7308 */ /* 0x0004e40000000800 */
[--C-:B--2---:R-:W-:Y:S01]  /*13dc0*/  FFMA.FTZ R138, R214, c[0x0][0x2d0], -R134.reuse ;  /* 0x0000b400d68a7a23 */ /* 0x104fe20000010886 */
[----:B------:R-:W-:Y:S01]  /*13dd0*/  MOV R214, R185 ;  /* 0x000000b900d67202 */ /* 0x000fe20000000f00 */
[----:B------:R-:W-:Y:S01]  /*13de0*/  FFMA.FTZ R134, R140, c[0x0][0x2d0], -R134 ;  /* 0x0000b4008c867a23 */ /* 0x000fe20000010886 */
[----:B------:R-:W-:Y:S02]  /*13df0*/  MOV R185, R172 ;  /* 0x000000ac00b97202 */ /* 0x000fe40000000f00 */
[----:B------:R-:W2:Y:S03]  /*13e00*/  LDSM.16.MT88.4 R172, [R226+0x1100] ;  /* 0x00110000e2ac783b */ /* 0x000ea60000004200 */
[----:B------:R-:W-:Y:S01]  /*13e10*/  MUFU.EX2 R138, R138 ;  /* 0x0000008a008a7308 */ /* 0x000fe20000000800 */
[----:B------:R-:W-:Y:S02]  /*13e20*/  F2FP.BF16.PACK_AB R140, R217, R218 ;  /* 0x000000dad98c723e */ /* 0x000fe400000010ff */
[----:B---3--:R-:W-:Y:S05]  /*13e30*/  F2FP.BF16.PACK_AB R193, R139, R200 ;  /* 0x000000c88bc1723e */ /* 0x008fea00000010ff */
[-C--:B-1----:R-:W-:Y:S01]  /*13e40*/  HMMA.16816.F32.BF16 R144, R140, R164.reuse, R4 ;  /* 0x000000a48c90723c */ /* 0x082fe20000041804 */
[----:B------:R-:W1:Y:S01]  /*13e50*/  LDSM.16.MT88.4 R4, [R225+0x2900] ;  /* 0x00290000e104783b */ /* 0x000e620000004200 */
[----:B------:R-:W3:Y:S03]  /*13e60*/  MUFU.EX2 R134, R134 ;  /* 0x0000008600867308 */ /* 0x000ee60000000800 */
[----:B---3--:R-:W-:Y:S07]  /*13e70*/  F2FP.BF16.PACK_AB R195, R134, R138 ;  /* 0x0000008a86c3723e */ /* 0x008fee00000010ff */
[C---:B------:R-:W-:Y:S01]  /*13e80*/  HMMA.16816.F32.BF16 R148, R192.reuse, R164, R8 ;  /* 0x000000a4c094723c */ /* 0x040fe20000041808 */
[----:B------:R-:W3:Y:S07]  /*13e90*/  LDSM.16.MT88.4 R8, [R226+0x2900] ;  /* 0x00290000e208783b */ /* 0x000eee0000004200 */
[-C--:B------:R-:W-:Y:S01]  /*13ea0*/  HMMA.16816.F32.BF16 R152, R192, R166.reuse, R12 ;  /* 0x000000a6c098723c */ /* 0x080fe2000004180c */
[----:B------:R-:W4:Y:S07]  /*13eb0*/  LDSM.16.MT88.4 R12, [R228+0x2900] ;  /* 0x00290000e40c783b */ /* 0x000f2e0000004200 */
[C---:B------:R-:W-:Y:S01]  /*13ec0*/  HMMA.16816.F32.BF16 R156, R140.reuse, R166, R16 ;  /* 0x000000a68c9c723c */ /* 0x040fe20000041810 */
[----:B------:R-:W5:Y:S07]  /*13ed0*/  LDSM.16.MT88.4 R16, [R227+0x2900] ;  /* 0x00290000e310783b */ /* 0x000f6e0000004200 */
[-C--:B--2---:R-:W-:Y:S01]  /*13ee0*/  HMMA.16816.F32.BF16 R160, R140, R172.reuse, R20 ;  /* 0x000000ac8ca0723c */ /* 0x084fe20000041814 */
[----:B------:R-:W2:Y:S06]  /*13ef0*/  LDL.LU R20, [R1+0x1c] ;  /* 0x00001c0001147983 */ /* 0x000eac0000300800 */
[----:B------:R-:W-:Y:S01]  /*13f00*/  MOV R23, R245 ;  /* 0x000000f500177202 */ /* 0x000fe20000000f00 */
[C---:B------:R-:W-:Y:S04]  /*13f10*/  HMMA.16816.F32.BF16 R164, R192.reuse, R172, R24 ;  /* 0x000000acc0a4723c */ /* 0x040fe80000041818 */
[----:B------:R-:W-:Y:S02]  /*13f20*/  MOV R245, R171 ;  /* 0x000000ab00f57202 */ /* 0x000fe40000000f00 */
[----:B------:R-:W-:Y:S02]  /*13f30*/  MOV R22, R187 ;  /* 0x000000bb00167202 */ /* 0x000fe40000000f00 */
[-C--:B------:R-:W-:Y:S01]  /*13f40*/  HMMA.16816.F32.BF16 R168, R192, R174.reuse, R28 ;  /* 0x000000aec0a8723c */ /* 0x080fe2000004181c */
[----:B------:R-:W2:Y:S03]  /*13f50*/  LDL.LU R28, [R1+0x18] ;  /* 0x00001800011c7983 */ /* 0x000ea60000300800 */
[----:B------:R-:W-:Y:S02]  /*13f60*/  MOV R21, R186 ;  /* 0x000000ba00157202 */ /* 0x000fe40000000f00 */
[----:B------:R-:W-:Y:S02]  /*13f70*/  MOV R27, R185 ;  /* 0x000000b9001b7202 */ /* 0x000fe40000000f00 */
[C---:B------:R-:W-:Y:S01]  /*13f80*/  HMMA.16816.F32.BF16 R172, R140.reuse, R174, R32 ;  /* 0x000000ae8cac723c */ /* 0x040fe20000041820 */
[----:B------:R-:W2:Y:S03]  /*13f90*/  LDL.LU R33, [R1+0x10] ;  /* 0x0000100001217983 */ /* 0x000ea60000300800 */
[----:B------:R-:W-:Y:S01]  /*13fa0*/  MOV R31, R178 ;  /* 0x000000b2001f7202 */ /* 0x000fe20000000f00 */
[----:B------:R-:W2:Y:S01]  /*13fb0*/  LDL.LU R32, [R1+0x14] ;  /* 0x0000140001207983 */ /* 0x000ea20000300800 */
[----:B------:R-:W-:Y:S02]  /*13fc0*/  MOV R30, R179 ;  /* 0x000000b3001e7202 */ /* 0x000fe40000000f00 */
[----:B------:R-:W-:Y:S04]  /*13fd0*/  MOV R35, R176 ;  /* 0x000000b000237202 */ /* 0x000fe80000000f00 */
[----:B------:R-:W-:Y:S02]  /*13fe0*/  MOV R34, R177 ;  /* 0x000000b100227202 */ /* 0x000fe40000000f00 */
[-C--:B------:R-:W-:Y:S03]  /*13ff0*/  HMMA.16816.F32.BF16 R176, R140, R188.reuse, R36 ;  /* 0x000000bc8cb0723c */ /* 0x080fe60000041824 */
[----:B------:R-:W-:Y:S02]  /*14000*/  MOV R25, R183 ;  /* 0x000000b700197202 */ /* 0x000fe40000000f00 */
[----:B------:R-:W-:Y:S02]  /*14010*/  MOV R24, R182 ;  /* 0x000000b600187202 */ /* 0x000fe40000000f00 */
[----:B------:R-:W-:Y:S02]  /*14020*/  MOV R29, R181 ;  /* 0x000000b5001d7202 */ /* 0x000fe40000000f00 */
[----:B------:R-:W-:Y:S02]  /*14030*/  MOV R39, R180 ;  /* 0x000000b400277202 */ /* 0x000fe40000000f00 */
[C---:B------:R-:W-:Y:S04]  /*14040*/  HMMA.16816.F32.BF16 R180, R192.reuse, R188, R40 ;  /* 0x000000bcc0b4723c */ /* 0x040fe80000041828 */
[----:B------:R-:W-:Y:S04]  /*14050*/  MOV R26, R184 ;  /* 0x000000b8001a7202 */ /* 0x000fe80000000f00 */
        /* <DEDUP_REMOVED lines=9> */
[C---:B------:R-:W-:Y:S08]  /*140f0*/  HMMA.16816.F32.BF16 R80, R140.reuse, R6, R80 ;  /* 0x000000068c50723c */ /* 0x040ff00000041850 */
[-C--:B---3--:R-:W-:Y:S08]  /*14100*/  HMMA.16816.F32.BF16 R84, R140, R8.reuse, R84 ;  /* 0x000000088c54723c */ /* 0x088ff00000041854 */
[C---:B------:R-:W-:Y:S08]  /*14110*/  HMMA.16816.F32.BF16 R88, R192.reuse, R8, R88 ;  /* 0x00000008c058723c */ /* 0x040ff00000041858 */
[-C--:B------:R-:W-:Y:S08]  /*14120*/  HMMA.16816.F32.BF16 R92, R192, R10.reuse, R92 ;  /* 0x0000000ac05c723c */ /* 0x080ff0000004185c */
[C---:B------:R-:W-:Y:S08]  /*14130*/  HMMA.16816.F32.BF16 R96, R140.reuse, R10, R96 ;  /* 0x0000000a8c60723c */ /* 0x040ff00000041860 */
[-C--:B----4-:R-:W-:Y:S08]  /*14140*/  HMMA.16816.F32.BF16 R100, R140, R12.reuse, R100 ;  /* 0x0000000c8c64723c */ /* 0x090ff00000041864 */
[C---:B------:R-:W-:Y:S08]  /*14150*/  HMMA.16816.F32.BF16 R104, R192.reuse, R12, R104 ;  /* 0x0000000cc068723c */ /* 0x040ff00000041868 */
[-C--:B------:R-:W-:Y:S08]  /*14160*/  HMMA.16816.F32.BF16 R108, R192, R14.reuse, R108 ;  /* 0x0000000ec06c723c */ /* 0x080ff0000004186c */
[C---:B------:R-:W-:Y:S08]  /*14170*/  HMMA.16816.F32.BF16 R112, R140.reuse, R14, R112 ;  /* 0x0000000e8c70723c */ /* 0x040ff00000041870 */
[-C--:B-----5:R-:W-:Y:S08]  /*14180*/  HMMA.16816.F32.BF16 R116, R140, R16.reuse, R116 ;  /* 0x000000108c74723c */ /* 0x0a0ff00000041874 */
[C---:B------:R-:W-:Y:S08]  /*14190*/  HMMA.16816.F32.BF16 R120, R192.reuse, R16, R120 ;  /* 0x00000010c078723c */ /* 0x040ff00000041878 */
[-C--:B------:R-:W-:Y:S08]  /*141a0*/  HMMA.16816.F32.BF16 R124, R192, R18.reuse, R124 ;  /* 0x00000012c07c723c */ /* 0x080ff0000004187c */
[----:B------:R-:W-:Y:S04]  /*141b0*/  HMMA.16816.F32.BF16 R128, R140, R18, R128 ;  /* 0x000000128c80723c */ /* 0x000fe80000041880 */
[----:B--2---:R-:W-:Y:S04]  /*141c0*/  FFMA.FTZ R4, R2, R28, R35 ;  /* 0x0000001c02047223 */ /* 0x004fe80000010023 */
[----:B------:R-:W-:Y:S04]  /*141d0*/  FADD.FTZ R4, R31, R4 ;  /* 0x000000041f047221 */ /* 0x000fe80000010000 */
[----:B------:R-:W-:Y:S02]  /*141e0*/  FFMA.FTZ R133, R133, R33, R39 ;  /* 0x0000002185857223 */ /* 0x000fe40000010027 */
[----:B------:R-:W-:Y:S02]  /*141f0*/  FADD.FTZ R5, R26, R4 ;  /* 0x000000041a057221 */ /* 0x000fe40000010000 */
[----:B------:R-:W-:Y:S02]  /*14200*/  FFMA.FTZ R132, R132, R32, R34 ;  /* 0x0000002084847223 */ /* 0x000fe40000010022 */
[----:B------:R-:W-:Y:S02]  /*14210*/  FADD.FTZ R2, R29, R133 ;  /* 0x000000851d027221 */ /* 0x000fe40000010000 */
[----:B------:R-:W-:Y:S02]  /*14220*/  FADD.FTZ R132, R30, R132 ;  /* 0x000000841e847221 */ /* 0x000fe40000010000 */
[----:B------:R-:W-:Y:S02]  /*14230*/  FADD.FTZ R2, R24, R2 ;  /* 0x0000000218027221 */ /* 0x000fe40000010000 */
[----:B------:R-:W-:Y:S02]  /*14240*/  FFMA.FTZ R4, R0, R20, R27 ;  /* 0x0000001400047223 */ /* 0x000fe4000001001b */
        /* <DEDUP_REMOVED lines=36> */
[----:B------:R1:W-:Y:S01]  /*14490*/  STL [R1+0x10], R0 ;  /* 0x0000100001007387 */ /* 0x0003e20000100800 */
[----:B------:R-:W-:Y:S01]  /*144a0*/  FADD.FTZ R2, R139, R2 ;  /* 0x000000028b027221 */ /* 0x000fe20000010000 */
[----:B------:R-:W-:Y:S01]  /*144b0*/  MOV R139, R3 ;  /* 0x00000003008b7202 */ /* 0x000fe20000000f00 */
[----:B------:R-:W-:Y:S01]  /*144c0*/  FADD.FTZ R4, R202, R4 ;  /* 0x00000004ca047221 */ /* 0x000fe20000010000 */
[----:B------:R2:W-:Y:S01]  /*144d0*/  STL [R1+0x14], R5 ;  /* 0x0000140501007387 */ /* 0x0005e20000100800 */
[----:B------:R-:W-:Y:S01]  /*144e0*/  FADD.FTZ R2, R138, R2 ;  /* 0x000000028a027221 */ /* 0x000fe20000010000 */
[----:B------:R-:W-:Y:S02]  /*144f0*/  MOV R138, R135 ;  /* 0x00000087008a7202 */ /* 0x000fe40000000f00 */
[----:B------:R2:W-:Y:S01]  /*14500*/  STL [R1+0x18], R4 ;  /* 0x0000180401007387 */ /* 0x0005e20000100800 */
[----:B------:R-:W-:Y:S01]  /*14510*/  FADD.FTZ R2, R134, R2 ;  /* 0x0000000286027221 */ /* 0x000fe20000010000 */
[----:B------:R-:W-:Y:S04]  /*14520*/  MOV R134, R136 ;  /* 0x0000008800867202 */ /* 0x000fe80000000f00 */
[----:B------:R2:W-:Y:S01]  /*14530*/  STL [R1+0x1c], R2 ;  /* 0x00001c0201007387 */ /* 0x0005e20000100800 */
[----:B-1----:R-:W-:Y:S04]  /*14540*/  IADD3 R0, R242, -0x1, RZ ;  /* 0xfffffffff2007810 */ /* 0x002fe80007ffe0ff */
[----:B------:R-:W-:Y:S01]  /*14550*/  MOV R242, R0 ;  /* 0x0000000000f27202 */ /* 0x000fe20000000f00 */
[----:B------:R-:W-:-:S05]  /*14560*/  @P0 BRA `(.L_x_509) ;  /* 0xffffb47000000947 */ /* 0x000fca000383ffff */
.L_x_492:
[----:B------:R-:W3:Y:S04]  /*14570*/  LDL.LU R0, [R1+0x10] ;  /* 0x0000100001007983 */ /* 0x000ee80000300800 */
[----:B-12---:R-:W2:Y:S04]  /*14580*/  LDL.LU R4, [R1+0x14] ;  /* 0x0000140001047983 */ /* 0x006ea80000300800 */
[----:B------:R-:W4:Y:S04]  /*14590*/  LDL.LU R5, [R1+0x18] ;  /* 0x0000180001057983 */ /* 0x000f280000300800 */
[----:B------:R-:W4:Y:S01]  /*145a0*/  LDL.LU R2, [R1+0x1c] ;  /* 0x00001c0001027983 */ /* 0x000f220000300800 */
[----:B------:R-:W-:-:S02]  /*145b0*/  MOV R18, 0xff800000 ;  /* 0xff80000000127802 */ /* 0x000fc40000000f00 */
[----:B------:R-:W-:Y:S02]  /*145c0*/  MOV R19, 0xff800000 ;  /* 0xff80000000137802 */ /* 0x000fe40000000f00 */
[----:B------:R-:W-:Y:S02]  /*145d0*/  MOV R20, 0xff800000 ;  /* 0xff80000000147802 */ /* 0x000fe40000000f00 */
[----:B------:R-:W-:Y:S02]  /*145e0*/  MOV R21, 0xff800000 ;  /* 0xff80000000157802 */ /* 0x000fe40000000f00 */
[----:B------:R-:W-:Y:S01]  /*145f0*/  PLOP3.LUT P4, PT, PT, PT, PT, 0x8, 0x0 ;  /* 0x000000000000781c */ /* 0x000fe20003f8e170 */
[----:B---3--:R-:W1:Y:S04]  /*14600*/  SHFL.BFLY PT, R11, R0, 0x2, 0x1f ;  /* 0x0c401f00000b7f89 */ /* 0x008e6800000e0000 */
[----:B--2---:R-:W2:Y:S04]  /*14610*/  SHFL.BFLY PT, R9, R4, 0x2, 0x1f ;  /* 0x0c401f0004097f89 */ /* 0x004ea800000e0000 */
        /* <DEDUP_REMOVED lines=19> */
[----:B------:R-:W-:-:S05]  /*14750*/  FSETP.NE.FTZ.AND P1, PT, R7, RZ, PT ;  /* 0x000000ff0700720b */ /* 0x000fca0003f35000 */
[----:B------:R-:W1:Y:S01]  /*14760*/  @P3 MUFU.RCP R0, R11 ;  /* 0x0000000b00003308 */ /* 0x000e620000001000 */
[----:B------:R-:W-:-:S07]  /*14770*/  FSETP.NE.FTZ.AND P0, PT, R6, RZ, PT ;  /* 0x000000ff0600720b */ /* 0x000fce0003f15000 */
[----:B------:R-:W-:Y:S06]  /*14780*/  @P2 MUFU.RCP R4, R9 ;  /* 0x0000000900042308 */ /* 0x000fec0000001000 */
[----:B------:R-:W-:Y:S01]  /*14790*/  @P0 MOV R8, 0x3f317218 ;  /* 0x3f31721800080802 */ /* 0x000fe20000000f00 */
[C---:B-1----:R-:W-:Y:S01]  /*147a0*/  FMUL.FTZ R144, R0.reuse, R144 ;  /* 0x0000009000907220 */ /* 0x042fe20000410000 */
[----:B------:R-:W1:Y:S01]  /*147b0*/  @P1 MUFU.RCP R2, R7 ;  /* 0x0000000700021308 */ /* 0x000e620000001000 */
        /* <DEDUP_REMOVED lines=13> */
[C---:B------:R-:W-:Y:S01]  /*14890*/  FMUL.FTZ R52, R0.reuse, R52 ;  /* 0x0000003400347220 */ /* 0x040fe20000410000 */
[----:B------:R-:W-:Y:S01]  /*148a0*/  @P1 MUFU.LG2 R7, R7 ;  /* 0x0000000700071308 */ /* 0x000fe20000000c00 */
        /* <DEDUP_REMOVED lines=19> */
[----:B------:R-:W-:Y:S01]  /*149e0*/  MOV R0, RZ ;  /* 0x000000ff00007202 */ /* 0x000fe20000000f00 */
[C---:B-1----:R-:W-:Y:S02]  /*149f0*/  FMUL.FTZ R148, R2.reuse, R148 ;  /* 0x0000009402947220 */ /* 0x042fe40000410000 */
[----:B------:R-:W-:-:S02]  /*14a00*/  FMUL.FTZ R149, R2, R149 ;  /* 0x0000009502957220 */ /* 0x000fc40000410000 */
[C---:B------:R-:W-:Y:S01]  /*14a10*/  FMUL.FTZ R152, R2.reuse, R152 ;  /* 0x0000009802987220 */ /* 0x040fe20000410000 */
[----:B------:R-:W1:Y:S01]  /*14a20*/  @P0 MUFU.RCP R0, R6 ;  /* 0x0000000600000308 */ /* 0x000e620000001000 */
[C---:B------:R-:W-:Y:S02]  /*14a30*/  FMUL.FTZ R153, R2.reuse, R153 ;  /* 0x0000009902997220 */ /* 0x040fe40000410000 */
[C---:B------:R-:W-:Y:S02]  /*14a40*/  FMUL.FTZ R164, R2.reuse, R164 ;  /* 0x000000a402a47220 */ /* 0x040fe40000410000 */
[C---:B------:R-:W-:Y:S02]  /*14a50*/  FMUL.FTZ R165, R2.reuse, R165 ;  /* 0x000000a502a57220 */ /* 0x040fe40000410000 */
[C---:B------:R-:W-:Y:S01]  /*14a60*/  FMUL.FTZ R168, R2.reuse, R168 ;  /* 0x000000a802a87220 */ /* 0x040fe20000410000 */
[----:B------:R-:W2:Y:S01]  /*14a70*/  @P0 MUFU.LG2 R6, R6 ;  /* 0x0000000600060308 */ /* 0x000ea20000000c00 */
        /* <DEDUP_REMOVED lines=59> */
[C---:B-1----:R-:W-:Y:S02]  /*14e30*/  FMUL.FTZ R150, R0.reuse, R150 ;  /* 0x0000009600967220 */ /* 0x042fe40000410000 */
        /* <DEDUP_REMOVED lines=38> */
[----:B--2---:R-:W-:Y:S02]  /*150a0*/  @P0 FMUL.FTZ R4, R6, 0.69314718246459960938 ;  /* 0x3f31721806040820 */ /* 0x004fe40000410000 */
[----:B------:R-:W-:Y:S02]  /*150b0*/  @P0 FMUL.FTZ R0, R8, c[0x0][0x2d0] ;  /* 0x0000b40008000a20 */ /* 0x000fe40000410000 */
[----:B------:R-:W-:-:S02]  /*150c0*/  @P3 FFMA.FTZ R18, R10, R137, R11 ;  /* 0x000000890a123223 */ /* 0x000fc4000001000b */
[----:B------:R-:W-:Y:S02]  /*150d0*/  @P2 FFMA.FTZ R19, R5, R136, R9 ;  /* 0x0000008805132223 */ /* 0x000fe40000010009 */
[----:B------:R-:W-:Y:S02]  /*150e0*/  @P1 FFMA.FTZ R20, R2, R135, R7 ;  /* 0x0000008702141223 */ /* 0x000fe40000010007 */
[----:B------:R-:W-:Y:S02]  /*150f0*/  @P0 FFMA.FTZ R21, R0, R3, R4 ;  /* 0x0000000300150223 */ /* 0x000fe40000010004 */
.L_x_434:
[----:B-1----:R-:W-:Y:S05]  /*15100*/  @P4 BRA `(.L_x_510) ;  /* 0x0000209000004947 */ /* 0x002fea0003800000 */
        /* <DEDUP_REMOVED lines=117> */
[----:B------:R4:W2:Y:S04]  /*15860*/  SHFL.IDX PT, R7, R0, 0x3, 0x1c1f ;  /* 0x007c1f0000077f89 */ /* 0x0008a800000e0000 */
        /* <DEDUP_REMOVED lines=12> */
[----:B------:R2:W-:Y:S01]  /*15930*/  @!P1 ST.E [R6.64], R21 ;  /* 0x0000001506009985 */ /* 0x0005e2000c10190e */
        /* <DEDUP_REMOVED lines=95> */
.L_x_512:
[----:B-1----:R-:W-:Y:S05]  /*15f30*/  BSYNC B0 ;  /* 0x0000000000007941 */ /* 0x002fea0003800000 */
.L_x_511:
        /* <DEDUP_REMOVED lines=97> */
.L_x_514:
[----:B------:R-:W-:Y:S05]  /*16550*/  BSYNC B0 ;  /* 0x0000000000007941 */ /* 0x000fea0003800000 */
.L_x_513:
        /* <DEDUP_REMOVED lines=30> */
[C---:B-1----:R-:W-:Y:S02]  /*16740*/  IADD3 R8, R0.reuse, 0x30, RZ ;  /* 0x0000003000087810 */ /* 0x042fe40007ffe0ff */
        /* <DEDUP_REMOVED lines=10> */
[----:B-1----:R-:W-:Y:S01]  /*167f0*/  @!P5 IMAD.WIDE R4, R6, 0x4, R2 ;  /* 0x000000040604d825 */ /* 0x002fe200078e0202 */
[----:B------:R-:W-:Y:S02]  /*16800*/  @!P4 LEA.HI R6, R7, R7, RZ, 0x1 ;  /* 0x000000070706c211 */ /* 0x000fe400078f08ff */
[----:B------:R-:W-:Y:S02]  /*16810*/  @!P1 LEA.HI R7, R10, R10, RZ, 0x1 ;  /* 0x0000000a0a079211 */ /* 0x000fe400078f08ff */
[----:B------:R1:W-:Y:S01]  /*16820*/  @!P5 ST.E.64 [R4.64], R180 ;  /* 0x000000b40400d985 */ /* 0x0003e2000c101b0e */
[----:B------:R-:W-:Y:S02]  /*16830*/  @!P4 LOP3.LUT R6, R6, 0xfffffffe, RZ, 0xc0, !PT ;  /* 0xfffffffe0606c812 */ /* 0x000fe400078ec0ff */
[----:B------:R-:W-:Y:S02]  /*16840*/  @!P1 LOP3.LUT R7, R7, 0xfffffffe, RZ, 0xc0, !PT ;  /* 0xfffffffe07079812 */ /* 0x000fe400078ec0ff */
[----:B-1----:R-:W-:-:S02]  /*16850*/  @!P3 LEA.HI R5, R8, R8, RZ, 0x1 ;  /* 0x000000080805b211 */ /* 0x002fc400078f08ff */
        /* <DEDUP_REMOVED lines=11> */
[----:B-1----:R-:W-:Y:S01]  /*16910*/  @!P0 IMAD.WIDE R4, R12, 0x4, R2 ;  /* 0x000000040c048825 */ /* 0x002fe200078e0202 */
[----:B---3--:R-:W-:-:S04]  /*16920*/  IADD3 R9, R0, 0x50, RZ ;  /* 0x0000005000097810 */ /* 0x008fc80007ffe0ff */
[----:B------:R1:W-:Y:S01]  /*16930*/  @!P0 ST.E.64 [R4.64], R76 ;  /* 0x0000004c04008985 */ /* 0x0003e2000c101b0e */
[----:B------:R-:W-:Y:S02]  /*16940*/  IADD3 R8, R0, 0x58, RZ ;  /* 0x0000005800087810 */ /* 0x000fe40007ffe0ff */
[----:B------:R-:W-:Y:S02]  /*16950*/  ISETP.GE.AND P5, PT, R9, c[0x0][0x3c8], PT ;  /* 0x0000f20009007a0c */ /* 0x000fe40003fa6270 */
[----:B------:R-:W-:Y:S02]  /*16960*/  ISETP.GE.AND P4, PT, R8, c[0x0][0x3c8], PT ;  /* 0x0000f20008007a0c */ /* 0x000fe40003f86270 */
[C---:B----4-:R-:W-:Y:S02]  /*16970*/  IADD3 R7, R0.reuse, 0x60, RZ ;  /* 0x0000006000077810 */ /* 0x050fe40007ffe0ff */
        /* <DEDUP_REMOVED lines=10> */
[C---:B-1----:R-:W-:Y:S02]  /*16a20*/  IADD3 R5, R0.reuse, 0x70, RZ ;  /* 0x0000007000057810 */ /* 0x042fe40007ffe0ff */
        /* <DEDUP_REMOVED lines=20> */
.L_x_516:
[----:B------:R-:W-:Y:S05]  /*16b70*/  BSYNC B0 ;  /* 0x0000000000007941 */ /* 0x000fea0003800000 */
.L_x_515:
[----:B-1-3--:R1:W3:Y:S04]  /*16b80*/  SHFL.IDX PT, R3, R22, 0x3, 0x1c1f ;  /* 0x007c1f0016037f89 */ /* 0x00a2e800000e0000 */
        /* <DEDUP_REMOVED lines=9> */
[C---:B---34-:R-:W-:Y:S01]  /*16c20*/  @!P0 IMAD.WIDE R6, R0.reuse, 0x4, R2 ;  /* 0x0000000400068825 */ /* 0x058fe200078e0202 */
        /* <DEDUP_REMOVED lines=13> */
[----:B---3--:R-:W-:Y:S01]  /*16d00*/  @!P6 LEA.HI R6, R5, R5, RZ, 0x1 ;  /* 0x000000050506e211 */ /* 0x008fe200078f08ff */
[----:B------:R-:W-:-:S03]  /*16d10*/  @!P5 IMAD.WIDE R4, R4, 0x4, R2 ;  /* 0x000000040404d825 */ /* 0x000fc600078e0202 */
[----:B------:R-:W-:-:S05]  /*16d20*/  @!P6 LOP3.LUT R6, R6, 0xfffffffe, RZ, 0xc0, !PT ;  /* 0xfffffffe0606e812 */ /* 0x000fca00078ec0ff */
[----:B------:R-:W-:-:S05]  /*16d30*/  @!P6 IMAD.WIDE R6, R6, 0x4, R2 ;  /* 0x000000040606e825 */ /* 0x000fca00078e0202 */
[----:B------:R3:W-:Y:S01]  /*16d40*/  @!P6 ST.E.64 [R6.64], R154 ;  /* 0x0000009a0600e985 */ /* 0x0007e2000c101b0e */
[----:B------:R-:W-:-:S03]  /*16d50*/  ISETP.GE.AND P6, PT, R14, c[0x0][0x3c8], PT ;  /* 0x0000f2000e007a0c */ /* 0x000fc60003fc6270 */
[----:B------:R4:W-:Y:S01]  /*16d60*/  @!P5 ST.E.64 [R4.64], R166 ;  /* 0x000000a60400d985 */ /* 0x0009e2000c101b0e */
[----:B------:R-:W-:Y:S02]  /*16d70*/  ISETP.GE.AND P5, PT, R15, c[0x0][0x3c8], PT ;  /* 0x0000f2000f007a0c */ /* 0x000fe40003fa6270 */
[----:B---3--:R-:W-:Y:S02]  /*16d80*/  @!P2 LEA.HI R7, R10, R10, RZ, 0x1 ;  /* 0x0000000a0a07a211 */ /* 0x008fe400078f08ff */
        /* <DEDUP_REMOVED lines=19> */
[----:B---3--:R-:W-:-:S02]  /*16ec0*/  IADD3 R12, R0, 0x70, RZ ;  /* 0x00000070000c7810 */ /* 0x008fc40007ffe0ff */
[C---:B----4-:R-:W-:Y:S02]  /*16ed0*/  IADD3 R10, R0.reuse, 0x60, RZ ;  /* 0x00000060000a7810 */ /* 0x050fe40007ffe0ff */
[C---:B------:R-:W-:Y:S02]  /*16ee0*/  IADD3 R11, R0.reuse, 0x68, RZ ;  /* 0x00000068000b7810 */ /* 0x040fe40007ffe0ff */
[C---:B-1----:R-:W-:Y:S02]  /*16ef0*/  IADD3 R8, R0.reuse, 0x50, RZ ;  /* 0x0000005000087810 */ /* 0x042fe40007ffe0ff */
        /* <DEDUP_REMOVED lines=42> */
.L_x_510:
        /* <DEDUP_REMOVED lines=50> */
.L_x_517:
        /* <DEDUP_REMOVED lines=12> */
.L_x_2688:


//--------------------- .text._ZN7cutlass13device_kernelIN5flash19enable_sm80_to_sm89INS1_16FlashAttnFwdSm80INS1_25CollectiveMainloopFwdSm80ILi8ELi1ELb1EN4cute5tupleIJNS5_1CILi128EEENS7_ILi96EEES8_EEELi128ENS_10bfloat16_tEfNS_4arch4Sm80ELb0ELb1ELb1ELb1ELb0ELb0ELb1ELb1EEENS1_21CollectiveEpilogueFwdINS6_IJS8_S8_S9_EEENS6_IJNS7_ILi1EEESH_SH_EEESB_SD_Li256ELb1ELb1ELb1ELb0EEENS1_36VarlenDynamicPersistentTileSchedulerILi128ELi96ELi256ELi256ELb1ELb1ELb0ELb1ELb0ELb1EEEEEEEEEvNT_6ParamsE --------------------------
	.section	.text._ZN7cutlass13device_kernelIN5flash19enable_sm80_to_sm89INS1_16FlashAttnFwdSm80INS1_25CollectiveMainloopFwdSm80ILi8ELi1ELb1EN4cute5tupleIJNS5_1CILi128EEENS7_ILi96EEES8_EEELi128ENS_10bfloat16_tEfNS_4arch4Sm80ELb0ELb1ELb1ELb1ELb0ELb0ELb1ELb1EEENS1_21CollectiveEpilogueFwdINS6_IJS8_S8_S9_EEENS6_IJNS7_ILi1EEESH_SH_EEESB_SD_Li256ELb1ELb1ELb1ELb0EEENS1_36VarlenDynamicPersistentTileSchedulerILi128ELi96ELi256ELi256ELb1ELb1ELb0ELb1ELb0ELb1EEEEEEEEEvNT_6ParamsE,"ax",@progbits
	.sectioninfo	@"SHI_REGISTERS=255"
	.align	128
.text._ZN7cutlass13device_kernelIN5flash19enable_sm80_to_sm89INS1_16FlashAttnFwdSm80INS1_25CollectiveMainloopFwdSm80ILi8ELi1ELb1EN4cute5tupleIJNS5_1CILi128EEENS7_ILi96EEES8_EEELi128ENS_10bfloat16_tEfNS_4arch4Sm80ELb0ELb1ELb1ELb1ELb0ELb0ELb1ELb1EEENS1_21CollectiveEpilogueFwdINS6_IJS8_S8_S9_EEENS6_IJNS7_ILi1EEESH_SH_EEESB_SD_Li256ELb1ELb1ELb1ELb0EEENS1_36VarlenDynamicPersistentTileSchedulerILi128ELi96ELi256ELi256ELb1ELb1ELb0ELb1ELb0ELb1EEEEEEEEEvNT_6ParamsE:
        .type           _ZN7cutlass13device_kernelIN5flash19enable_sm80_to_sm89INS1_16FlashAttnFwdSm80INS1_25CollectiveMainloopFwdSm80ILi8ELi1ELb1EN4cute5tupleIJNS5_1CILi128EEENS7_ILi96EEES8_EEELi128ENS_10bfloat16_tEfNS_4arch4Sm80ELb0ELb1ELb1ELb1ELb0ELb0ELb1ELb1EEENS1_21CollectiveEpilogueFwdINS6_IJS8_S8_S9_EEENS6_IJNS7_ILi1EEESH_SH_EEESB_SD_Li256ELb1ELb1ELb1ELb0EEENS1_36VarlenDynamicPersistentTileSchedulerILi128ELi96ELi256ELi256ELb1ELb1ELb0ELb1ELb0ELb1EEEEEEEEEvNT_6ParamsE,@function
        .size           _ZN7cutlass13device_kernelIN5flash19enable_sm80_to_sm89INS1_16FlashAttnFwdSm80INS1_25CollectiveMainloopFwdSm80ILi8ELi1ELb1EN4cute5tupleIJNS5_1CILi128EEENS7_ILi96EEES8_EEELi128ENS_10bfloat16_tEfNS_4arch4Sm80ELb0ELb1ELb1ELb1ELb0ELb0ELb1ELb1EEENS1_21CollectiveEpilogueFwdINS6_IJS8_S8_S9_EEENS6_IJNS7_ILi1EEESH_SH_EEESB_SD_Li256ELb1ELb1ELb1ELb0EEENS1_36VarlenDynamicPersistentTileSchedulerILi128ELi96ELi256ELi256ELb1ELb1ELb0ELb1ELb0ELb1EEEEEEEEEvNT_6ParamsE,(.L_x_2689 - _ZN7cutlass13device_kernelIN5flash19enable_sm80_to_sm89INS1_16FlashAttnFwdSm80INS1_25CollectiveMainloopFwdSm80ILi8ELi1ELb1EN4cute5tupleIJNS5_1CILi128EEENS7_ILi96EEES8_EEELi128ENS_10bfloat16_tEfNS_4arch4Sm80ELb0ELb1ELb1ELb1ELb0ELb0ELb1ELb1EEENS1_21CollectiveEpilogueFwdINS6_IJS8_S8_S9_EEENS6_IJNS7_ILi1EEESH_SH_EEESB_SD_Li256ELb1ELb1ELb1ELb0EEENS1_36VarlenDynamicPersistentTileSchedulerILi128ELi96ELi256ELi256ELb1ELb1ELb0ELb1ELb0ELb1EEEEEEEEEvNT_6ParamsE)
        .other          _ZN7cutlass13device_kernelIN5flash19enable_sm80_to_sm89INS1_16FlashAttnFwdSm80INS1_25CollectiveMainloopFwdSm80ILi8ELi1ELb1EN4cute5tupleIJNS5_1CILi128EEENS7_ILi96EEES8_EEELi128ENS_10bfloat16_tEfNS_4arch4Sm80ELb0ELb1ELb1ELb1ELb0ELb0ELb1ELb1EEENS1_21CollectiveEpilogueFwdINS6_IJS8_S8_S9_EEENS6_IJNS7_ILi1EEESH_SH_EEESB_SD_Li256ELb1ELb1ELb1ELb0EEENS1_36VarlenDynamicPersistentTileSchedulerILi128ELi96ELi256ELi256ELb1ELb1ELb0ELb1ELb0ELb1EEEEEEEEEvNT_6ParamsE,@"STO_CUDA_ENTRY STV_DEFAULT"
_ZN7cutlass13device_kernelIN5flash19enable_sm80_to_sm89INS1_16FlashAttnFwdSm80INS1_25CollectiveMainloopFwdSm80ILi8ELi1ELb1EN4cute5tupleIJNS5_1CILi128EEENS7_ILi96EEES8_EEELi128ENS_10bfloat16_tEfNS_4arch4Sm80ELb0ELb1ELb1ELb1ELb0ELb0ELb1ELb1EEENS1_21CollectiveEpilogueFwdINS6_IJS8_S8_S9_EEENS6_IJNS7_ILi1EEESH_SH_EEESB_SD_Li256ELb1ELb1ELb1ELb0EEENS1_36VarlenDynamicPersistentTileSchedulerILi128ELi96ELi256ELi256ELb1ELb1ELb0ELb1ELb0ELb1EEEEEEEEEvNT_6ParamsE:
        /* <DEDUP_REMOVED lines=16> */
[----:B------:R-:W-:Y:S01]  /*0100*/  IMAD.MOV.U32 R8, RZ, RZ, RZ ;  /* 0x000000ffff087224 */ /* 0x000fe200078e00ff */
[----:B------:R-:W-:-:S04]  /*0110*/  ISETP.NE.AND P6, PT, R13, 0x1f, PT ;  /* 0x0000001f0d00780c */ /* 0x000fc80003fc5270 */
[----:B------:R-:W-:-:S13]  /*0120*/  ISETP.GE.OR P0, PT, R13, c[0x0][0x53c], !P6 ;  /* 0x00014f000d007a0c */ /* 0x000fda0007706670 */
[----:B-1----:R-:W-:Y:S02]  /*0130*/  @!P0 IMAD.MOV.U32 R4, RZ, RZ, 0x4 ;  /* 0x00000004ff048424 */ /* 0x002fe400078e00ff */
        /* <DEDUP_REMOVED lines=35> */
.L_x_523:
        /* <DEDUP_REMOVED lines=17> */
.L_x_650:
        /* <DEDUP_REMOVED lines=16> */
.L_x_651:
[----:B--2---:R-:W-:-:S05]  /*0580*/  IMAD R0, R0, c[0x0][0x538], RZ ;  /* 0x00014e0000007a24 */ /* 0x004fca00078e02ff */
[----:B------:R-:W-:-:S04]  /*0590*/  IADD3 R7, R0, R7, RZ ;  /* 0x0000000700077210 */ /* 0x000fc80007ffe0ff */
[----:B------:R-:W-:-:S13]  /*05a0*/  ISETP.GT.AND P0, PT, R7, UR4, PT ;  /* 0x0000000407007c0c */ /* 0x000fda000bf04270 */
[----:B-1----:R-:W-:Y:S05]  /*05b0*/  @!P0 BRA `(.L_x_523) ;  /* 0xfffffdb000008947 */ /* 0x002fea000383ffff */
.L_x_519:
[----:B------:R-:W-:-:S05]  /*05c0*/  IADD3 R11, -R0, R7, RZ ;  /* 0x00000007000b7210 */ /* 0x000fca0007ffe1ff */
[----:B------:R-:W-:-:S05]  /*05d0*/  IMAD R0, R4, c[0x0][0x538], R11 ;  /* 0x00014e0004007a24 */ /* 0x000fca00078e020b */
[----:B------:R-:W-:Y:S01]  /*05e0*/  ISETP.GT.AND P0, PT, R0, UR4, PT ;  /* 0x0000000400007c0c */ /* 0x000fe2000bf04270 */
[----:B------:R-:W-:-:S12]  /*05f0*/  BRA.DIV ~URZ, `(.L_x_524) ;  /* 0x00016d027f007947 */ /* 0x000fd8000b800000 */
[----:B------:R-:W-:-:S04]  /*0600*/  VOTE.ANY R7, PT, !P0 ;  /* 0x0000000000077806 */ /* 0x000fc800040e0100 */
.L_x_652:
[----:B------:R-:W1:Y:S02]  /*0610*/  POPC R0, R7 ;  /* 0x0000000700007309 */ /* 0x000e640000000000 */
[----:B-1----:R-:W-:-:S05]  /*0620*/  IADD3 R2, R0, R6, RZ ;  /* 0x0000000600027210 */ /* 0x002fca0007ffe0ff */
[----:B------:R1:W-:Y:S01]  /*0630*/  STL [R1+0x3c], R2 ;  /* 0x00003c0201007387 */ /* 0x0003e20000100800 */
[----:B------:R-:W-:Y:S05]  /*0640*/  BRA.DIV ~URZ, `(.L_x_525) ;  /* 0x00016d027f007947 */ /* 0x000fea000b800000 */
[----:B------:R2:W3:Y:S01]  /*0650*/  SHFL.IDX PT, R12, R10, R0, 0x1f ;  /* 0x00001f000a0c7589 */ /* 0x0004e200000e0000 */
[----:B------:R-:W-:-:S03]  /*0660*/  MOV R6, RZ ;  /* 0x000000ff00067202 */ /* 0x000fc60000000f00 */
[----:B------:R2:W4:Y:S04]  /*0670*/  SHFL.IDX PT, R10, R8, R0, 0x1f ;  /* 0x00001f00080a7589 */ /* 0x00052800000e0000 */
.L_x_653:
[----:B------:R-:W-:Y:S01]  /*0680*/  ISETP.NE.AND P0, PT, R7, RZ, PT ;  /* 0x000000ff0700720c */ /* 0x000fe20003f05270 */
[----:B------:R-:W-:-:S12]  /*0690*/  BSSY B0, `(.L_x_526) ;  /* 0x0000005000007945 */ /* 0x000fd80003800000 */
[----:B------:R-:W-:Y:S05]  /*06a0*/  @!P0 BRA `(.L_x_527) ;  /* 0x0000003000008947 */ /* 0x000fea0003800000 */
[----:B------:R-:W-:Y:S01]  /*06b0*/  IADD3 R5, R0, -0x1, RZ ;  /* 0xffffffff00057810 */ /* 0x000fe20007ffe0ff */
[----:B------:R-:W-:Y:S05]  /*06c0*/  BRA.DIV ~URZ, `(.L_x_528) ;  /* 0x00016d627f007947 */ /* 0x000fea000b800000 */
[----:B------:R1:W2:Y:S02]  /*06d0*/  SHFL.IDX PT, R6, R4, R5, 0x1f ;  /* 0x00001f0504067589 */ /* 0x0002a400000e0000 */
.L_x_527:
[----:B------:R-:W-:Y:S05]  /*06e0*/  BSYNC B0 ;  /* 0x0000000000007941 */ /* 0x000fea0003800000 */
.L_x_526:
[----:B--2---:R-:W-:Y:S01]  /*06f0*/  IMAD R0, R6, c[0x0][0x538], R11 ;  /* 0x00014e0006007a24 */ /* 0x004fe200078e020b */
[----:B----4-:R-:W-:Y:S01]  /*0700*/  ISETP.NE.AND P0, PT, R10, 0x1, PT ;  /* 0x000000010a00780c */ /* 0x010fe20003f05270 */
[----:B------:R-:W-:Y:S03]  /*0710*/  BSSY B0, `(.L_x_529) ;  /* 0x0000089000007945 */ /* 0x000fe60003800000 */
[----:B------:R2:W-:Y:S01]  /*0720*/  STL [R1+0x30], R0 ;  /* 0x0000300001007387 */ /* 0x0005e20000100800 */
[----:B------:R-:W-:-:S08]  /*0730*/  IADD3 R9, -R0, UR4, RZ ;  /* 0x0000000400097c10 */ /* 0x000fd0000fffe1ff */
[----:B------:R-:W-:Y:S05]  /*0740*/  @!P0 BRA `(.L_x_530) ;  /* 0x000003f000008947 */ /* 0x000fea0003800000 */
[-C--:B--23--:R-:W-:Y:S02]  /*0750*/  IABS R0, R12.reuse ;  /* 0x0000000c00007213 */ /* 0x08cfe40000000000 */
[----:B------:R-:W-:-:S03]  /*0760*/  IABS R6, R12 ;  /* 0x0000000c00067213 */ /* 0x000fc60000000000 */
[----:B-1----:R-:W-:Y:S01]  /*0770*/  IMAD.MOV.U32 R5, RZ, RZ, R0 ;  /* 0x000000ffff057224 */ /* 0x002fe200078e0000 */
[----:B------:R-:W-:-:S03]  /*0780*/  IABS R0, R10 ;  /* 0x0000000a00007213 */ /* 0x000fc60000000000 */
[----:B------:R-:W1:Y:S02]  /*0790*/  I2F.RP R2, R5 ;  /* 0x0000000500027306 */ /* 0x000e640000209400 */
[----:B------:R-:W-:Y:S01]  /*07a0*/  IMAD.MOV.U32 R8, RZ, RZ, R0 ;  /* 0x000000ffff087224 */ /* 0x000fe200078e0000 */
[----:B------:R-:W-:-:S05]  /*07b0*/  IABS R0, R9 ;  /* 0x0000000900007213 */ /* 0x000fca0000000000 */
[----:B------:R-:W-:Y:S08]  /*07c0*/  I2F.RP R7, R8 ;  /* 0x0000000800077306 */ /* 0x000ff00000209400 */
[----:B-1----:R-:W1:Y:S02]  /*07d0*/  MUFU.RCP R2, R2 ;  /* 0x0000000200027308 */ /* 0x002e640000001000 */
[----:B-1----:R-:W-:-:S06]  /*07e0*/  IADD3 R2, R2, 0xffffffe, RZ ;  /* 0x0ffffffe02027810 */ /* 0x002fcc0007ffe0ff */
[----:B------:R-:W1:Y:S02]  /*07f0*/  F2I.FTZ.U32.TRUNC.NTZ R3, R2 ;  /* 0x0000000200037305 */ /* 0x000e64000021f000 */
[----:B-1----:R-:W-:-:S04]  /*0800*/  IMAD.MOV R2, RZ, RZ, -R3 ;  /* 0x000000ffff027224 */ /* 0x002fc800078e0a03 */
[----:B------:R-:W-:Y:S02]  /*0810*/  IMAD R4, R2, R5, RZ ;  /* 0x0000000502047224 */ /* 0x000fe400078e02ff */
[----:B------:R-:W-:-:S04]  /*0820*/  IMAD.MOV.U32 R2, RZ, RZ, RZ ;  /* 0x000000ffff027224 */ /* 0x000fc800078e00ff */
[----:B------:R-:W-:Y:S01]  /*0830*/  IMAD.HI.U32 R2, R3, R4, R2 ;  /* 0x0000000403027227 */ /* 0x000fe200078e0002 */
[----:B------:R-:W-:-:S03]  /*0840*/  MOV R3, R0 ;  /* 0x0000000000037202 */ /* 0x000fc60000000f00 */
[----:B------:R-:W-:Y:S02]  /*0850*/  IMAD.MOV R0, RZ, RZ, -R6 ;  /* 0x000000ffff007224 */ /* 0x000fe400078e0a06 */
        /* <DEDUP_REMOVED lines=28> */
[----:B------:R-:W-:-:S03]  /*0a20*/  IMAD.MOV R5, RZ, RZ, -R4 ;  /* 0x000000ffff057224 */ /* 0x000fc600078e0a04 */
        /* <DEDUP_REMOVED lines=10> */
[----:B------:R-:W-:-:S04]  /*0ad0*/  IMAD.MOV R2, RZ, RZ, -R0 ;  /* 0x000000ffff027224 */ /* 0x000fc800078e0a00 */
[C---:B------:R-:W-:Y:S01]  /*0ae0*/  IMAD R3, R10.reuse, R2, R4 ;  /* 0x000000020a037224 */ /* 0x040fe200078e0204 */
[----:B------:R-:W-:Y:S01]  /*0af0*/  LEA R2, R10, R0, 0x18 ;  /* 0x000000000a027211 */ /* 0x000fe200078ec0ff */
[----:B------:R-:W-:-:S04]  /*0b00*/  IMAD R0, R12, R5, R9 ;  /* 0x000000050c007224 */ /* 0x000fc800078e0209 */
[----:B------:R-:W-:-:S05]  /*0b10*/  IMAD R2, R3, 0x10000, R2 ;  /* 0x0001000003027824 */ /* 0x000fca00078e0202 */
[----:B------:R1:W-:Y:S01]  /*0b20*/  STL [R1+0x38], R2 ;  /* 0x0000380201007387 */ /* 0x0003e20000100800 */
[----:B------:R-:W-:Y:S05]  /*0b30*/  BRA `(.L_x_531) ;  /* 0x0000046000007947 */ /* 0x000fea0003800000 */
.L_x_530:
[----:B------:R-:W4:Y:S01]  /*0b40*/  LDL R3, [R1+0x3c] ;  /* 0x00003c0001037983 */ /* 0x000f220000100800 */
[----:B-1----:R-:W-:-:S04]  /*0b50*/  IMAD.MOV.U32 R2, RZ, RZ, 0x4 ;  /* 0x00000004ff027424 */ /* 0x002fc800078e00ff */
[----:B----4-:R-:W-:-:S05]  /*0b60*/  IMAD.WIDE R2, R3, R2, c[0x0][0x590] ;  /* 0x0001640003027625 */ /* 0x010fca00078e0202 */
[----:B------:R-:W4:Y:S02]  /*0b70*/  LDG.E R7, [R2.64] ;  /* 0x0000000802077981 */ /* 0x000f24000c1e1900 */
[----:B---34-:R-:W-:-:S05]  /*0b80*/  IMAD R11, R7, R12, RZ ;  /* 0x0000000c070b7224 */ /* 0x018fca00078e02ff */
[-C--:B--2---:R-:W-:Y:S02]  /*0b90*/  IABS R0, R11.reuse ;  /* 0x0000000b00007213 */ /* 0x084fe40000000000 */
[----:B------:R-:W-:-:S03]  /*0ba0*/  IABS R8, R11 ;  /* 0x0000000b00087213 */ /* 0x000fc60000000000 */
[----:B------:R-:W-:-:S04]  /*0bb0*/  IMAD.MOV.U32 R6, RZ, RZ, R0 ;  /* 0x000000ffff067224 */ /* 0x000fc800078e0000 */
        /* <DEDUP_REMOVED lines=8> */
[----:B------:R-:W-:Y:S01]  /*0c40*/  MOV R5, R0 ;  /* 0x0000000000057202 */ /* 0x000fe20000000f00 */
[----:B------:R-:W-:-:S04]  /*0c50*/  IMAD.MOV.U32 R2, RZ, RZ, RZ ;  /* 0x000000ffff027224 */ /* 0x000fc800078e00ff */
[----:B------:R-:W-:-:S04]  /*0c60*/  IMAD.HI.U32 R0, R3, R4, R2 ;  /* 0x0000000403007227 */ /* 0x000fc800078e0002 */
[----:B------:R-:W-:Y:S02]  /*0c70*/  IMAD.MOV R2, RZ, RZ, -R8 ;  /* 0x000000ffff027224 */ /* 0x000fe400078e0a08 */
        /* <DEDUP_REMOVED lines=9> */
[----:B------:R-:W-:-:S04]  /*0d10*/  @P2 IADD3 R0, R0, 0x1, RZ ;  /* 0x0000000100002810 */ /* 0x000fc80007ffe0ff */
[----:B------:R-:W-:-:S05]  /*0d20*/  MOV R4, R0 ;  /* 0x0000000000047202 */ /* 0x000fca0000000f00 */
[----:B------:R-:W-:Y:S01]  /*0d30*/  @!P0 IMAD.MOV R4, RZ, RZ, -R4 ;  /* 0x000000ffff048224 */ /* 0x000fe200078e0a04 */
[----:B------:R-:W-:-:S05]  /*0d40*/  @!P1 LOP3.LUT R4, RZ, R11, RZ, 0x33, !PT ;  /* 0x0000000bff049212 */ /* 0x000fca00078e33ff */
[----:B------:R-:W-:-:S05]  /*0d50*/  IMAD R10, R7, R4, RZ ;  /* 0x00000004070a7224 */ /* 0x000fca00078e02ff */
[----:B------:R-:W-:-:S04]  /*0d60*/  IADD3 R0, -R10, c[0x0][0x538], RZ ;  /* 0x00014e000a007a10 */ /* 0x000fc80007ffe1ff */
[----:B------:R-:W-:-:S04]  /*0d70*/  IMNMX R6, R7, R0, PT ;  /* 0x0000000007067217 */ /* 0x000fc80003800200 */
[----:B------:R-:W-:-:S05]  /*0d80*/  IABS R0, R6 ;  /* 0x0000000600007213 */ /* 0x000fca0000000000 */
[----:B------:R-:W-:-:S04]  /*0d90*/  IMAD.MOV.U32 R5, RZ, RZ, R0 ;  /* 0x000000ffff057224 */ /* 0x000fc800078e0000 */
[----:B------:R-:W1:Y:S08]  /*0da0*/  I2F.RP R2, R5 ;  /* 0x0000000500027306 */ /* 0x000e700000209400 */
[----:B-1----:R-:W1:Y:S02]  /*0db0*/  MUFU.RCP R2, R2 ;  /* 0x0000000200027308 */ /* 0x002e640000001000 */
[----:B-1----:R-:W-:-:S06]  /*0dc0*/  IADD3 R2, R2, 0xffffffe, RZ ;  /* 0x0ffffffe02027810 */ /* 0x002fcc0007ffe0ff */
[----:B------:R1:W2:Y:S02]  /*0dd0*/  F2I.FTZ.U32.TRUNC.NTZ R3, R2 ;  /* 0x0000000200037305 */ /* 0x0002a4000021f000 */
[----:B-1----:R-:W-:Y:S01]  /*0de0*/  IMAD.MOV R2, RZ, RZ, -R4 ;  /* 0x000000ffff027224 */ /* 0x002fe200078e0a04 */
[----:B--2---:R-:W-:-:S03]  /*0df0*/  IADD3 R0, RZ, -R3, RZ ;  /* 0x80000003ff007210 */ /* 0x004fc60007ffe0ff */
[----:B------:R-:W-:Y:S01]  /*0e00*/  IMAD R8, R11, R2, R9 ;  /* 0x000000020b087224 */ /* 0x000fe200078e0209 */
[----:B------:R-:W-:Y:S01]  /*0e10*/  IABS R9, R6 ;  /* 0x0000000600097213 */ /* 0x000fe20000000000 */
[----:B------:R-:W-:-:S03]  /*0e20*/  IMAD.MOV.U32 R2, RZ, RZ, R0 ;  /* 0x000000ffff027224 */ /* 0x000fc600078e0000 */
[----:B------:R-:W-:Y:S01]  /*0e30*/  IABS R0, R8 ;  /* 0x0000000800007213 */ /* 0x000fe20000000000 */
[----:B------:R-:W-:Y:S02]  /*0e40*/  IMAD R7, R2, R5, RZ ;  /* 0x0000000502077224 */ /* 0x000fe400078e02ff */
[----:B------:R-:W-:Y:S02]  /*0e50*/  IMAD.MOV.U32 R2, RZ, RZ, RZ ;  /* 0x000000ffff027224 */ /* 0x000fe400078e00ff */
[----:B------:R-:W-:Y:S01]  /*0e60*/  IMAD.MOV.U32 R4, RZ, RZ, R0 ;  /* 0x000000ffff047224 */ /* 0x000fe200078e0000 */
[----:B------:R-:W-:Y:S01]  /*0e70*/  IADD3 R0, RZ, -R9, RZ ;  /* 0x80000009ff007210 */ /* 0x000fe20007ffe0ff */
[----:B------:R-:W-:-:S04]  /*0e80*/  IMAD.HI.U32 R3, R3, R7, R2 ;  /* 0x0000000703037227 */ /* 0x000fc800078e0002 */
[----:B------:R-:W-:Y:S02]  /*0e90*/  IMAD.MOV.U32 R2, RZ, RZ, R0 ;  /* 0x000000ffff027224 */ /* 0x000fe400078e0000 */
[----:B------:R-:W-:Y:S01]  /*0ea0*/  IMAD.HI.U32 R0, R3, R4, RZ ;  /* 0x0000000403007227 */ /* 0x000fe200078e00ff */
[----:B------:R-:W-:-:S03]  /*0eb0*/  IADD3 R3, R10, 0x1000000, R8 ;  /* 0x010000000a037810 */ /* 0x000fc60007ffe008 */
[----:B------:R-:W-:-:S05]  /*0ec0*/  IMAD R2, R0, R2, R4 ;  /* 0x0000000200027224 */ /* 0x000fca00078e0204 */
[----:B------:R-:W-:-:S13]  /*0ed0*/  ISETP.GT.U32.AND P1, PT, R5, R2, PT ;  /* 0x000000020500720c */ /* 0x000fda0003f24070 */
[----:B------:R-:W-:Y:S01]  /*0ee0*/  @!P1 IMAD.IADD R2, R2, 0x1, -R5 ;  /* 0x0000000102029824 */ /* 0x000fe200078e0a05 */
[----:B------:R-:W-:Y:S02]  /*0ef0*/  @!P1 IADD3 R0, R0, 0x1, RZ ;  /* 0x0000000100009810 */ /* 0x000fe40007ffe0ff */
[----:B------:R-:W-:Y:S02]  /*0f00*/  ISETP.NE.AND P1, PT, R6, RZ, PT ;  /* 0x000000ff0600720c */ /* 0x000fe40003f25270 */
[----:B------:R-:W-:Y:S02]  /*0f10*/  ISETP.GE.U32.AND P2, PT, R2, R5, PT ;  /* 0x000000050200720c */ /* 0x000fe40003f46070 */
[----:B------:R-:W-:-:S04]  /*0f20*/  LOP3.LUT R2, R8, R6, RZ, 0x3c, !PT ;  /* 0x0000000608027212 */ /* 0x000fc800078e3cff */
[----:B------:R-:W-:Y:S01]  /*0f30*/  ISETP.GE.AND P0, PT, R2, RZ, PT ;  /* 0x000000ff0200720c */ /* 0x000fe20003f06270 */
[----:B------:R-:W-:-:S06]  /*0f40*/  IMAD.MOV R2, RZ, RZ, -R6 ;  /* 0x000000ffff027224 */ /* 0x000fcc00078e0a06 */
[----:B------:R-:W-:-:S06]  /*0f50*/  @P2 IADD3 R0, R0, 0x1, RZ ;  /* 0x0000000100002810 */ /* 0x000fcc0007ffe0ff */
[----:B------:R-:W-:Y:S02]  /*0f60*/  @!P0 IADD3 R0, -R0, RZ, RZ ;  /* 0x000000ff00008210 */ /* 0x000fe40007ffe1ff */
[----:B------:R-:W-:-:S05]  /*0f70*/  @!P1 LOP3.LUT R0, RZ, R6, RZ, 0x33, !PT ;  /* 0x00000006ff009212 */ /* 0x000fca00078e33ff */
[----:B------:R-:W-:-:S05]  /*0f80*/  IMAD R2, R0, R2, R3 ;  /* 0x0000000200027224 */ /* 0x000fca00078e0203 */
[----:B------:R1:W-:Y:S02]  /*0f90*/  STL [R1+0x38], R2 ;  /* 0x0000380201007387 */ /* 0x0003e40000100800 */
.L_x_531:
[----:B------:R-:W-:Y:S05]  /*0fa0*/  BSYNC B0 ;  /* 0x0000000000007941 */ /* 0x000fea0003800000 */
.L_x_529:
[----:B------:R-:W-:-:S04]  /*0fb0*/  LOP3.LUT R0, RZ, R0, RZ, 0x33, !PT ;  /* 0x00000000ff007212 */ /* 0x000fc800078e33ff */
[----:B------:R-:W-:-:S05]  /*0fc0*/  IADD3 R0, R0, R12, RZ ;  /* 0x0000000c00007210 */ /* 0x000fca0007ffe0ff */
[----:B------:R2:W-:Y:S01]  /*0fd0*/  STL [R1+0x34], R0 ;  /* 0x0000340001007387 */ /* 0x0005e20000100800 */
[----:B------:R-:W-:Y:S05]  /*0fe0*/  BRA `(.L_x_532) ;  /* 0x0000006000007947 */ /* 0x000fea0003800000 */
.L_x_520:
[----:B------:R-:W-:Y:S01]  /*0ff0*/  MOV R0, UR4 ;  /* 0x0000000400007c02 */ /* 0x000fe20008000f00 */
[----:B------:R-:W-:Y:S04]  /*1000*/  STL [R1+0x34], RZ ;  /* 0x000034ff01007387 */ /* 0x000fe80000100800 */
[----:B------:R-:W-:Y:S04]  /*1010*/  STL [R1+0x38], RZ ;  /* 0x000038ff01007387 */ /* 0x000fe80000100800 */
[----:B------:R1:W-:Y:S02]  /*1020*/  STL [R1+0x30], R0 ;  /* 0x0000300001007387 */ /* 0x0003e40000100800 */
[----:B-1----:R-:W-:-:S05]  /*1030*/  MOV R0, c[0x0][0x53c] ;  /* 0x00014f0000007a02 */ /* 0x002fca0000000f00 */
[----:B------:R1:W-:Y:S02]  /*1040*/  STL [R1+0x3c], R0 ;  /* 0x00003c0001007387 */ /* 0x0003e40000100800 */
.L_x_532:
[----:B------:R-:W3:Y:S04]  /*1050*/  LDL R4, [R1+0x30] ;  /* 0x0000300001047983 */ /* 0x000ee80000100800 */
[----:B------:R-:W3:Y:S04]  /*1060*/  LDL R5, [R1+0x34] ;  /* 0x0000340001057983 */ /* 0x000ee80000100800 */
[----:B------:R-:W3:Y:S04]  /*1070*/  LDL R6, [R1+0x38] ;  /* 0x0000380001067983 */ /* 0x000ee80000100800 */
[----:B------:R-:W3:Y:S01]  /*1080*/  LDL R7, [R1+0x3c] ;  /* 0x00003c0001077983 */ /* 0x000ee20000100800 */
[----:B------:R-:W-:Y:S01]  /*1090*/  ISETP.NE.AND P0, PT, R13, RZ, PT ;  /* 0x000000ff0d00720c */ /* 0x000fe20003f05270 */
[----:B------:R-:W-:-:S12]  /*10a0*/  WARPSYNC 0xffffffff ;  /* 0xffffffff00007948 */ /* 0x000fd80003800000 */
[----:B---3--:R3:W-:Y:S04]  /*10b0*/  @!P0 STS.128 [0xe100], R4 ;  /* 0x00e10004ff008388 */ /* 0x0087e80000000c00 */
[----:B------:R-:W-:Y:S06]  /*10c0*/  BAR.ARV 0x5, 0x100 ;  /* 0x0144000000007b1d */ /* 0x000fec0000002000 */
.L_x_518:
[----:B-12---:R-:W2:Y:S02]  /*10d0*/  LDL R0, [R1+0x3c] ;  /* 0x00003c0001007983 */ /* 0x006ea40000100800 */
[----:B--2---:R-:W-:-:S13]  /*10e0*/  ISETP.GE.AND P0, PT, R0, c[0x0][0x53c], PT ;  /* 0x00014f0000007a0c */ /* 0x004fda0003f06270 */
[----:B------:R-:W-:Y:S05]  /*10f0*/  @P0 EXIT ;  /* 0x000000000000094d */ /* 0x000fea0003800000 */
[----:B------:R-:W1:Y:S02]  /*1100*/  S2R R19, SR_TID.X ;  /* 0x0000000000137919 */ /* 0x000e640000002100 */
[----:B-1----:R-:W-:-:S04]  /*1110*/  SHF.R.S32.HI R12, RZ, 0x1f, R19 ;  /* 0x0000001fff0c7819 */ /* 0x002fc80000011413 */
[CC--:B------:R-:W-:Y:S02]  /*1120*/  LEA.HI R2, R12.reuse, R19.reuse, RZ, 0x4 ;  /* 0x000000130c027211 */ /* 0x0c0fe400078f20ff */
[CC--:B------:R-:W-:Y:S02]  /*1130*/  LEA.HI R15, R12.reuse, R19.reuse, RZ, 0x2 ;  /* 0x000000130c0f7211 */ /* 0x0c0fe400078f10ff */
[----:B------:R-:W-:Y:S02]  /*1140*/  SHF.R.S32.HI R3, RZ, 0x4, R2 ;  /* 0x00000004ff037819 */ /* 0x000fe40000011402 */
[----:B------:R-:W-:Y:S02]  /*1150*/  LEA.HI R14, R12, R19, RZ, 0x3 ;  /* 0x000000130c0e7211 */ /* 0x000fe400078f18ff */
[----:B------:R-:W-:Y:S02]  /*1160*/  LEA.HI R0, R2, R3, RZ, 0x1 ;  /* 0x0000000302007211 */ /* 0x000fe400078f08ff */
[----:B---3--:R-:W-:-:S02]  /*1170*/  SHF.R.S32.HI R6, RZ, 0x2, R15 ;  /* 0x00000002ff067819 */ /* 0x008fc4000001140f */
[----:B------:R-:W-:Y:S02]  /*1180*/  LOP3.LUT R0, R0, 0xfffffffe, RZ, 0xc0, !PT ;  /* 0xfffffffe00007812 */ /* 0x000fe400078ec0ff */
[----:B------:R-:W-:Y:S02]  /*1190*/  SHF.R.S32.HI R18, RZ, 0x3, R14 ;  /* 0x00000003ff127819 */ /* 0x000fe4000001140e */
[----:B------:R-:W-:Y:S01]  /*11a0*/  LOP3.LUT R7, R14, 0xfffffff8, RZ, 0xc0, !PT ;  /* 0xfffffff80e077812 */ /* 0x000fe200078ec0ff */
[----:B------:R-:W-:Y:S01]  /*11b0*/  IMAD.IADD R13, R3, 0x1, -R0 ;  /* 0x00000001030d7824 */ /* 0x000fe200078e0a00 */
[----:B------:R-:W-:Y:S01]  /*11c0*/  LOP3.LUT R0, R2, 0xfffffff0, RZ, 0xc0, !PT ;  /* 0xfffffff002007812 */ /* 0x000fe200078ec0ff */
[----:B------:R-:W-:Y:S01]  /*11d0*/  IMAD.SHL.U32 R4, R18, 0x40, RZ ;  /* 0x0000004012047824 */ /* 0x000fe200078e00ff */
[----:B------:R-:W-:Y:S01]  /*11e0*/  SHF.R.S32.HI R2, RZ, 0x1f, R15 ;  /* 0x0000001fff027819 */ /* 0x000fe2000001140f */
[C---:B------:R-:W-:Y:S01]  /*11f0*/  IMAD.IADD R7, R19.reuse, 0x1, -R7 ;  /* 0x0000000113077824 */ /* 0x040fe200078e0a07 */
[----:B------:R-:W-:Y:S01]  /*1200*/  LEA.HI R11, R12, R19, RZ, 0x5 ;  /* 0x000000130c0b7211 */ /* 0x000fe200078f28ff */
[----:B------:R-:W-:Y:S01]  /*1210*/  IMAD.IADD R0, R19, 0x1, -R0 ;  /* 0x0000000113007824 */ /* 0x000fe200078e0a00 */
[----:B------:R-:W-:Y:S01]  /*1220*/  LEA.HI R2, R2, R6, RZ, 0x3 ;  /* 0x0000000602027211 */ /* 0x000fe200078f18ff */
[C---:B------:R-:W-:Y:S01]  /*1230*/  IMAD.SHL.U32 R8, R7.reuse, 0x8, RZ ;  /* 0x0000000807087824 */ /* 0x040fe200078e00ff */
[----:B------:R-:W-:Y:S01]  /*1240*/  SHF.R.S32.HI R212, RZ, 0x5, R11 ;  /* 0x00000005ffd47819 */ /* 0x000fe2000001140b */
[----:B------:R-:W-:Y:S01]  /*1250*/  IMAD.SHL.U32 R9, R7, 0x40, RZ ;  /* 0x0000004007097824 */ /* 0x000fe200078e00ff */
[----:B------:R-:W-:-:S02]  /*1260*/  SHF.R.S32.HI R5, RZ, 0x1f, R0 ;  /* 0x0000001fff057819 */ /* 0x000fc40000011400 */
[----:B------:R-:W-:Y:S01]  /*1270*/  LOP3.LUT R3, R2, 0xfffffff8, RZ, 0xc0, !PT ;  /* 0xfffffff802037812 */ /* 0x000fe200078ec0ff */
[----:B------:R1:W-:Y:S01]  /*1280*/  STL [R1], R8 ;  /* 0x0000000801007387 */ /* 0x0003e20000100800 */
[----:B------:R-:W-:Y:S02]  /*1290*/  LOP3.LUT R2, R4, 0x1c0, RZ, 0xc0, !PT ;  /* 0x000001c004027812 */ /* 0x000fe400078ec0ff */
[----:B------:R-:W-:Y:S01]  /*12a0*/  LEA.HI R10, R5, R0, RZ, 0x3 ;  /* 0x00000000050a7211 */ /* 0x000fe200078f18ff */
[----:B------:R-:W-:Y:S01]  /*12b0*/  IMAD.IADD R6, R6, 0x1, -R3 ;  /* 0x0000000106067824 */ /* 0x000fe200078e0a03 */
[----:B------:R-:W-:Y:S02]  /*12c0*/  SHF.R.U32.HI R4, RZ, 0x3, R2 ;  /* 0x00000003ff047819 */ /* 0x000fe40000011602 */
[----:B------:R-:W-:Y:S02]  /*12d0*/  LOP3.LUT R3, R2, 0x38, R8, 0xf8, !PT ;  /* 0x0000003802037812 */ /* 0x000fe400078ef808 */
[----:B------:R-:W-:-:S05]  /*12e0*/  LOP3.LUT R2, R10, 0xfffffff8, RZ, 0xc0, !PT ;  /* 0xfffffff80a027812 */ /* 0x000fca00078ec0ff */
[----:B------:R-:W-:Y:S01]  /*12f0*/  IMAD.IADD R5, R0, 0x1, -R2 ;  /* 0x0000000100057824 */ /* 0x000fe200078e0a02 */
[----:B------:R-:W-:Y:S02]  /*1300*/  LOP3.LUT R2, R11, 0xffffffe0, RZ, 0xc0, !PT ;  /* 0xffffffe00b027812 */ /* 0x000fe400078ec0ff */
[----:B------:R-:W-:Y:S02]  /*1310*/  LOP3.LUT R0, R9, 0x1c0, RZ, 0xc0, !PT ;  /* 0x000001c009007812 */ /* 0x000fe400078ec0ff */
[----:B------:R-:W-:Y:S01]  /*1320*/  LEA.HI R9, R12, R19, RZ, 0x6 ;  /* 0x000000130c097211 */ /* 0x000fe200078f30ff */
[----:B------:R-:W-:Y:S01]  /*1330*/  IMAD.IADD R17, R19, 0x1, -R2 ;  /* 0x0000000113117824 */ /* 0x000fe200078e0a02 */
[----:B------:R-:W-:Y:S02]  /*1340*/  SHF.R.U32.HI R2, RZ, 0x3, R0 ;  /* 0x00000003ff027819 */ /* 0x000fe40000011600 */
[----:B------:R-:W-:Y:S02]  /*1350*/  LOP3.LUT P4, RZ, R5, 0x2, RZ, 0xc0, !PT ;  /* 0x0000000205ff7812 */ /* 0x000fe4000788c0ff */
[----:B-1----:R-:W-:-:S02]  /*1360*/  LOP3.LUT R8, R3, R4, RZ, 0x3c, !PT ;  /* 0x0000000403087212 */ /* 0x002fc400078e3cff */
[----:B------:R-:W-:Y:S02]  /*1370*/  SHF.R.S32.HI R3, RZ, 0x1f, R11 ;  /* 0x0000001fff037819 */ /* 0x000fe4000001140b */
[----:B------:R-:W-:Y:S01]  /*1380*/  LOP3.LUT R4, R0, 0x8, R14, 0xf8, !PT ;  /* 0x0000000800047812 */ /* 0x000fe200078ef80e */
[----:B------:R-:W-:Y:S01]  /*1390*/  IMAD.MOV.U32 R14, RZ, RZ, 0x20 ;  /* 0x00000020ff0e7424 */ /* 0x000fe200078e00ff */
[----:B------:R-:W-:Y:S02]  /*13a0*/  LEA.HI R0, R3, R212, RZ, 0x3 ;  /* 0x000000d403007211 */ /* 0x000fe400078f18ff */
[----:B------:R-:W-:Y:S02]  /*13b0*/  SHF.R.S32.HI R3, RZ, 0x1f, R17 ;  /* 0x0000001fff037819 */ /* 0x000fe40000011411 */
[----:B------:R-:W-:Y:S01]  /*13c0*/  LOP3.LUT R12, R4, R2, RZ, 0x3c, !PT ;  /* 0x00000002040c7212 */ /* 0x000fe200078e3cff */
[----:B------:R-:W-:Y:S01]  /*13d0*/  IMAD.SHL.U32 R2, R9, 0x8, RZ ;  /* 0x0000000809027824 */ /* 0x000fe200078e00ff */
[----:B------:R-:W-:-:S02]  /*13e0*/  LOP3.LUT R0, R0, 0xffffff8, RZ, 0xc0, !PT ;  /* 0x0ffffff800007812 */ /* 0x000fc400078ec0ff */
[----:B------:R-:W-:Y:S02]  /*13f0*/  LEA.HI R9, R3, R17, RZ, 0x2 ;  /* 0x0000001103097211 */ /* 0x000fe400078f10ff */
[----:B------:R-:W-:Y:S02]  /*1400*/  LOP3.LUT R3, R6, 0x1, RZ, 0xc0, !PT ;  /* 0x0000000106037812 */ /* 0x000fe400078ec0ff */
[----:B------:R-:W-:Y:S01]  /*1410*/  LOP3.LUT R218, R8, 0x7ffffe00, R2, 0xf8, !PT ;  /* 0x7ffffe0008da7812 */ /* 0x000fe200078ef802 */
[----:B------:R-:W-:Y:S01]  /*1420*/  IMAD.IADD R2, R212, 0x1, -R0 ;  /* 0x00000001d4027824 */ /* 0x000fe200078e0a00 */
[----:B------:R-:W-:Y:S02]  /*1430*/  SHF.R.S32.HI R0, RZ, 0x2, R9 ;  /* 0x00000002ff007819 */ /* 0x000fe40000011409 */
[----:B------:R-:W-:Y:S01]  /*1440*/  ISETP.NE.U32.AND P0, PT, R3, 0x1, PT ;  /* 0x000000010300780c */ /* 0x000fe20003f05070 */
[----:B------:R-:W-:Y:S01]  /*1450*/  IMAD.SHL.U32 R3, R5, 0x40, RZ ;  /* 0x0000004005037824 */ /* 0x000fe200078e00ff */
[----:B------:R-:W-:Y:S01]  /*1460*/  LOP3.LUT R4, R15, 0xfffffffc, RZ, 0xc0, !PT ;  /* 0xfffffffc0f047812 */ /* 0x000fe200078ec0ff */
[----:B------:R-:W-:Y:S01]  /*1470*/  IMAD R16, R2, 0x10, R0 ;  /* 0x0000001002107824 */ /* 0x000fe200078e0200 */
[----:B------:R-:W-:Y:S01]  /*1480*/  LOP3.LUT P3, RZ, R5, 0x4, RZ, 0xc0, !PT ;  /* 0x0000000405ff7812 */ /* 0x000fe2000786c0ff */
[----:B------:R-:W-:Y:S01]  /*1490*/  IMAD.SHL.U32 R2, R13, 0x8, RZ ;  /* 0x000000080d027824 */ /* 0x000fe200078e00ff */
[----:B------:R-:W-:Y:S01]  /*14a0*/  LOP3.LUT R0, R3, 0x1c0, RZ, 0xc0, !PT ;  /* 0x000001c003007812 */ /* 0x000fe200078ec0ff */
[----:B------:R-:W-:Y:S01]  /*14b0*/  IMAD.IADD R3, R19, 0x1, -R4 ;  /* 0x0000000113037824 */ /* 0x000fe200078e0a04 */
[C---:B------:R-:W-:Y:S01]  /*14c0*/  R2P PR, R6.reuse, 0x6 ;  /* 0x0000000606007804 */ /* 0x040fe20000000000 */
[----:B------:R-:W-:Y:S01]  /*14d0*/  IMAD.SHL.U32 R4, R6, 0x40, RZ ;  /* 0x0000004006047824 */ /* 0x000fe200078e00ff */
[----:B------:R-:W-:Y:S01]  /*14e0*/  LOP3.LUT R5, R0, 0x8, R2, 0xf8, !PT ;  /* 0x0000000800057812 */ /* 0x000fe200078ef802 */
[----:B------:R-:W-:Y:S01]  /*14f0*/  IMAD.SHL.U32 R6, R10, 0x40, RZ ;  /* 0x000000400a067824 */ /* 0x000fe200078e00ff */
[----:B------:R-:W-:Y:S01]  /*1500*/  SHF.R.U32.HI R2, RZ, 0x3, R0 ;  /* 0x00000003ff027819 */ /* 0x000fe20000011600 */
[----:B------:R-:W-:Y:S01]  /*1510*/  STL [R1+0x68], R16 ;  /* 0x0000681001007387 */ /* 0x000fe20000100800 */
[----:B------:R-:W-:Y:S01]  /*1520*/  LEA.HI R0, R3, R3, RZ, 0x1 ;  /* 0x0000000303007211 */ /* 0x000fe200078f08ff */
[----:B------:R-:W-:Y:S01]  /*1530*/  IMAD.SHL.U32 R218, R218, 0x2, RZ ;  /* 0x00000002dada7824 */ /* 0x000fe200078e00ff */
[----:B------:R-:W-:Y:S01]  /*1540*/  LOP3.LUT R8, R5, R2, RZ, 0x3c, !PT ;  /* 0x0000000205087212 */ /* 0x000fe200078e3cff */
[----:B------:R-:W-:Y:S01]  /*1550*/  IMAD.MOV.U32 R5, RZ, RZ, 0x10 ;  /* 0x00000010ff057424 */ /* 0x000fe200078e00ff */
[----:B------:R-:W-:-:S02]  /*1560*/  LOP3.LUT R0, R0, 0x1ffffffe, RZ, 0xc0, !PT ;  /* 0x1ffffffe00007812 */ /* 0x000fc400078ec0ff */
[----:B------:R-:W-:Y:S01]  /*1570*/  LOP3.LUT R2, R4, 0x1c0, RZ, 0xc0, !PT ;  /* 0x000001c004027812 */ /* 0x000fe200078ec0ff */
[----:B------:R-:W-:Y:S01]  /*1580*/  IMAD R4, R212, 0x200, R3 ;  /* 0x00000200d4047824 */ /* 0x000fe200078e0203 */
[----:B------:R-:W-:Y:S01]  /*1590*/  SEL R5, R5, 0xfffffff0, !P4 ;  /* 0xfffffff005057807 */ /* 0x000fe20006000000 */
[----:B------:R-:W-:Y:S01]  /*15a0*/  IMAD.IADD R11, R3, 0x1, -R0 ;  /* 0x00000001030b7824 */ /* 0x000fe200078e0a00 */
[----:B------:R-:W-:Y:S01]  /*15b0*/  SEL R3, R14, 0xffffffe0, !P3 ;  /* 0xffffffe00e037807 */ /* 0x000fe20005800000 */
[----:B------:R-:W-:Y:S01]  /*15c0*/  IMAD R0, R13, 0x200, R12 ;  /* 0x000002000d007824 */ /* 0x000fe200078e020c */
[----:B------:R-:W-:Y:S02]  /*15d0*/  LEA.HI R2, R2, R2, RZ, 0x1d ;  /* 0x0000000202027211 */ /* 0x000fe400078fe8ff */
[----:B------:R-:W-:Y:S01]  /*15e0*/  LOP3.LUT P6, RZ, R7, 0x2, RZ, 0xc0, !PT ;  /* 0x0000000207ff7812 */ /* 0x000fe200078cc0ff */
[----:B------:R-:W-:Y:S01]  /*15f0*/  IMAD.IADD R5, R5, 0x1, R3 ;  /* 0x0000000105057824 */ /* 0x000fe200078e0203 */
[----:B------:R-:W-:Y:S01]  /*1600*/  LOP3.LUT R3, R9, 0x7ffffffc, RZ, 0xc0, !PT ;  /* 0x7ffffffc09037812 */ /* 0x000fe200078ec0ff */
[----:B------:R-:W-:Y:S01]  /*1610*/  IMAD.U32 R10, R4, 0x2, R2 ;  /* 0x00000002040a7824 */ /* 0x000fe200078e0002 */
[----:B------:R-:W-:Y:S01]  /*1620*/  LOP3.LUT R4, R8, 0x7ffffe00, R6, 0xf8, !PT ;  /* 0x7ffffe0008047812 */ /* 0x000fe200078ef806 */
[----:B------:R-:W-:Y:S01]  /*1630*/  IMAD R6, R7, 0x20, R18 ;  /* 0x0000002007067824 */ /* 0x000fe200078e0212 */
[----:B------:R-:W-:Y:S01]  /*1640*/  LEA R193, R0, 0x8100, 0x1 ;  /* 0x0000810000c17811 */ /* 0x000fe200078e08ff */
[----:B------:R-:W-:Y:S01]  /*1650*/  IMAD.IADD R3, R17, 0x1, -R3 ;  /* 0x0000000111037824 */ /* 0x000fe200078e0a03 */
[----:B------:R-:W-:Y:S01]  /*1660*/  LOP3.LUT P5, RZ, R7, 0x4, RZ, 0xc0, !PT ;  /* 0x0000000407ff7812 */ /* 0x000fe200078ac0ff */
[----:B------:R-:W-:Y:S01]  /*1670*/  IMAD.MOV.U32 R8, RZ, RZ, 0x40 ;  /* 0x00000040ff087424 */ /* 0x000fe200078e00ff */
[----:B------:R-:W-:Y:S01]  /*1680*/  SEL R7, R14, 0xffffffe0, !P1 ;  /* 0xffffffe00e077807 */ /* 0x000fe20004800000 */
[----:B------:R-:W-:Y:S01]  /*1690*/  IMAD.SHL.U32 R9, R3, 0x2, RZ ;  /* 0x0000000203097824 */ /* 0x000fe200078e00ff */
[----:B------:R-:W-:Y:S01]  /*16a0*/  LEA R10, R10, 0x80, 0x1 ;  /* 0x000000800a0a7811 */ /* 0x000fe200078e08ff */
[----:B------:R-:W-:Y:S01]  /*16b0*/  IMAD R0, R11, 0x8, R16 ;  /* 0x000000080b007824 */ /* 0x000fe200078e0210 */
[----:B------:R1:W-:Y:S01]  /*16c0*/  STL [R1+0x60], R6 ;  /* 0x0000600601007387 */ /* 0x0003e20000100800 */
[----:B------:R-:W-:-:S02]  /*16d0*/  IADD3 R199, R193, 0x20, RZ ;  /* 0x00000020c1c77810 */ /* 0x000fc40007ffe0ff */
[----:B------:R-:W-:Y:S01]  /*16e0*/  SEL R2, R8, 0xffffffc0, !P5 ;  /* 0xffffffc008027807 */ /* 0x000fe20006800000 */
[----:B------:R2:W-:Y:S01]  /*16f0*/  STL [R1+0x14], R9 ;  /* 0x0000140901007387 */ /* 0x0005e20000100800 */
[C---:B------:R-:W-:Y:S01]  /*1700*/  @P6 IADD3 R199, R193.reuse, -0x20, RZ ;  /* 0xffffffe0c1c76810 */ /* 0x040fe20007ffe0ff */
[----:B------:R-:W-:Y:S01]  /*1710*/  IMAD.IADD R12, R10, 0x1, R7 ;  /* 0x000000010a0c7824 */ /* 0x000fe200078e0207 */
[----:B------:R-:W-:Y:S01]  /*1720*/  LEA R192, R4, 0x100, 0x1 ;  /* 0x0000010004c07811 */ /* 0x000fe200078e08ff */
[----:B------:R3:W-:Y:S01]  /*1730*/  STL [R1+0x24], R0 ;  /* 0x0000240001007387 */ /* 0x0007e20000100800 */
[----:B------:R-:W-:Y:S01]  /*1740*/  IMAD.IADD R197, R193, 0x1, R2 ;  /* 0x00000001c1c57824 */ /* 0x000fe200078e0202 */
[----:B------:R-:W-:Y:S01]  /*1750*/  SEL R3, R14, 0xffffffe0, !P4 ;  /* 0xffffffe00e037807 */ /* 0x000fe20006000000 */
[----:B------:R-:W-:Y:S01]  /*1760*/  IMAD.IADD R194, R2, 0x1, R199 ;  /* 0x0000000102c27824 */ /* 0x000fe200078e02c7 */
[----:B------:R-:W-:Y:S01]  /*1770*/  STL [R1+0x40], R10 ;  /* 0x0000400a01007387 */ /* 0x000fe20000100800 */
[--C-:B------:R-:W-:Y:S01]  /*1780*/  IMAD R212, R212, 0x800, R192.reuse ;  /* 0x00000800d4d47824 */ /* 0x100fe200078e02c0 */
[----:B------:R-:W-:Y:S01]  /*1790*/  IADD3 R210, R199, 0x800, RZ ;  /* 0x00000800c7d27810 */ /* 0x000fe20007ffe0ff */
[----:B------:R-:W-:Y:S01]  /*17a0*/  IMAD R211, R5, 0x2, R192 ;  /* 0x0000000205d37824 */ /* 0x000fe200078e02c0 */
[----:B------:R-:W-:Y:S01]  /*17b0*/  IADD3 R209, R199, 0x1000, RZ ;  /* 0x00001000c7d17810 */ /* 0x000fe20007ffe0ff */
[----:B------:R-:W-:Y:S01]  /*17c0*/  IMAD.IADD R213, R3, 0x1, R212 ;  /* 0x0000000103d57824 */ /* 0x000fe200078e02d4 */
[C---:B------:R-:W-:Y:S01]  /*17d0*/  IADD3 R208, R199.reuse, 0x1800, RZ ;  /* 0x00001800c7d07810 */ /* 0x040fe20007ffe0ff */
[----:B------:R-:W-:Y:S01]  /*17e0*/  IMAD.IADD R196, R192, 0x1, R3 ;  /* 0x00000001c0c47824 */ /* 0x000fe200078e0203 */
[----:B------:R-:W-:-:S02]  /*17f0*/  IADD3 R207, R199, 0x2000, RZ ;  /* 0x00002000c7cf7810 */ /* 0x000fc40007ffe0ff */
[C---:B------:R-:W-:Y:S02]  /*1800*/  IADD3 R206, R199.reuse, 0x2800, RZ ;  /* 0x00002800c7ce7810 */ /* 0x040fe40007ffe0ff */
[C---:B------:R-:W-:Y:S02]  /*1810*/  IADD3 R205, R199.reuse, 0x3000, RZ ;  /* 0x00003000c7cd7810 */ /* 0x040fe40007ffe0ff */
[----:B-1----:R-:W-:Y:S02]  /*1820*/  SEL R6, R8, 0xffffffc0, !P2 ;  /* 0xffffffc008067807 */ /* 0x002fe40005000000 */
[----:B------:R-:W-:Y:S02]  /*1830*/  IADD3 R204, R199, 0x3800, RZ ;  /* 0x00003800c7cc7810 */ /* 0x000fe40007ffe0ff */
[----:B--2---:R-:W-:Y:S01]  /*1840*/  IADD3 R9, R10, -0x10, RZ ;  /* 0xfffffff00a097810 */ /* 0x004fe20007ffe0ff */
[----:B------:R-:W-:Y:S01]  /*1850*/  IMAD.IADD R2, R12, 0x1, R6 ;  /* 0x000000010c027824 */ /* 0x000fe200078e0206 */
[----:B------:R-:W-:-:S02]  /*1860*/  @P0 IADD3 R9, R10, 0x10, RZ ;  /* 0x000000100a090810 */ /* 0x000fc40007ffe0ff */
[----:B---3--:R-:W-:Y:S01]  /*1870*/  SEL R0, R8, 0xffffffc0, !P3 ;  /* 0xffffffc008007807 */ /* 0x008fe20005800000 */
[----:B------:R-:W-:Y:S01]  /*1880*/  IMAD.IADD R8, R10, 0x1, R6 ;  /* 0x000000010a087824 */ /* 0x000fe200078e0206 */
[C---:B------:R-:W-:Y:S01]  /*1890*/  IADD3 R203, R199.reuse, 0x4000, RZ ;  /* 0x00004000c7cb7810 */ /* 0x040fe20007ffe0ff */
[----:B------:R-:W-:Y:S01]  /*18a0*/  IMAD.IADD R4, R6, 0x1, R9 ;  /* 0x0000000106047824 */ /* 0x000fe200078e0209 */
[C---:B------:R-:W-:Y:S01]  /*18b0*/  IADD3 R202, R199.reuse, 0x4800, RZ ;  /* 0x00004800c7ca7810 */ /* 0x040fe20007ffe0ff */
[----:B------:R-:W-:Y:S01]  /*18c0*/  IMAD.IADD R195, R192, 0x1, R0 ;  /* 0x00000001c0c37824 */ /* 0x000fe200078e0200 */
[----:B------:R-:W-:Y:S01]  /*18d0*/  STL [R1+0x5c], R8 ;  /* 0x00005c0801007387 */ /* 0x000fe20000100800 */
[C---:B------:R-:W-:Y:S01]  /*18e0*/  IADD3 R201, R199.reuse, 0x5000, RZ ;  /* 0x00005000c7c97810 */ /* 0x040fe20007ffe0ff */
[C---:B------:R-:W-:Y:S01]  /*18f0*/  IMAD.IADD R215, R0.reuse, 0x1, R212 ;  /* 0x0000000100d77824 */ /* 0x040fe200078e02d4 */
[----:B------:R-:W-:Y:S01]  /*1900*/  IADD3 R200, R199, 0x5800, RZ ;  /* 0x00005800c7c87810 */ /* 0x000fe20007ffe0ff */
[----:B------:R-:W-:Y:S01]  /*1910*/  STL [R1+0x4c], R12 ;  /* 0x00004c0c01007387 */ /* 0x000fe20000100800 */
[C---:B------:R-:W-:Y:S01]  /*1920*/  IADD3 R198, R0.reuse, R192, R3 ;  /* 0x000000c000c67210 */ /* 0x040fe20007ffe003 */
[----:B------:R-:W-:-:S02]  /*1930*/  IMAD.IADD R214, R0, 0x1, R213 ;  /* 0x0000000100d67824 */ /* 0x000fc400078e02d5 */
[----:B------:R1:W-:Y:S04]  /*1940*/  STL [R1+0x58], R2 ;  /* 0x0000580201007387 */ /* 0x0003e80000100800 */
[----:B------:R-:W-:Y:S04]  /*1950*/  STL [R1+0x44], R9 ;  /* 0x0000440901007387 */ /* 0x000fe80000100800 */
[----:B------:R-:W-:Y:S01]  /*1960*/  STL [R1+0x54], R4 ;  /* 0x0000540401007387 */ /* 0x000fe20000100800 */
[----:B-1----:R-:W-:-:S05]  /*1970*/  IMAD.IADD R2, R7, 0x1, R9 ;  /* 0x0000000107027824 */ /* 0x002fca00078e0209 */
[----:B------:R1:W-:Y:S02]  /*1980*/  STL [R1+0x48], R2 ;  /* 0x0000480201007387 */ /* 0x0003e40000100800 */
[----:B-1----:R-:W-:-:S05]  /*1990*/  IMAD.IADD R2, R2, 0x1, R6 ;  /* 0x0000000102027824 */ /* 0x002fca00078e0206 */
[----:B------:R1:W-:Y:S02]  /*19a0*/  STL [R1+0x50], R2 ;  /* 0x0000500201007387 */ /* 0x0003e40000100800 */
.L_x_649:
[----:B------:R-:W2:Y:S01]  /*19b0*/  LDL R15, [R1+0x3c] ;  /* 0x00003c00010f7983 */ /* 0x000ea20000100800 */
[----:B------:R-:W-:-:S03]  /*19c0*/  ISETP.NE.U32.AND P0, PT, RZ, c[0x0][0x360], PT ;  /* 0x0000d800ff007a0c */ /* 0x000fc60003f05070 */
[----:B------:R-:W3:Y:S01]  /*19d0*/  LDL R16, [R1+0x38] ;  /* 0x0000380001107983 */ /* 0x000ee20000100800 */
[----:B------:R-:W-:Y:S01]  /*19e0*/  ISETP.NE.AND.EX P0, PT, RZ, c[0x0][0x364], PT, P0 ;  /* 0x0000d900ff007a0c */ /* 0x000fe20003f05300 */
[----:B------:R-:W-:Y:S01]  /*19f0*/  IMAD.MOV.U32 R14, RZ, RZ, 0x4 ;  /* 0x00000004ff0e7424 */ /* 0x000fe200078e00ff */
[----:B------:R-:W-:Y:S02]  /*1a00*/  ISETP.NE.U32.AND P1, PT, RZ, c[0x0][0x370], PT ;  /* 0x0000dc00ff007a0c */ /* 0x000fe40003f25070 */
[----:B------:R-:W-:Y:S02]  /*1a10*/  ISETP.NE.U32.AND P5, PT, RZ, c[0x0][0x348], PT ;  /* 0x0000d200ff007a0c */ /* 0x000fe40003fa5070 */
[----:B------:R-:W-:Y:S02]  /*1a20*/  ISETP.NE.AND.EX P1, PT, RZ, c[0x0][0x374], PT, P1 ;  /* 0x0000dd00ff007a0c */ /* 0x000fe40003f25310 */
[----:B------:R-:W-:Y:S02]  /*1a30*/  ISETP.NE.U32.AND P4, PT, RZ, c[0x0][0x350], PT ;  /* 0x0000d400ff007a0c */ /* 0x000fe40003f85070 */
[----:B------:R-:W-:-:S02]  /*1a40*/  ISETP.NE.AND.EX P5, PT, RZ, c[0x0][0x34c], PT, P5 ;  /* 0x0000d300ff007a0c */ /* 0x000fc40003fa5350 */
[----:B------:R-:W-:Y:S01]  /*1a50*/  ISETP.NE.AND.EX P4, PT, RZ, c[0x0][0x354], PT, P4 ;  /* 0x0000d500ff007a0c */ /* 0x000fe20003f85340 */
[----:B------:R-:W-:Y:S01]  /*1a60*/  CS2R R4, SRZ ;  /* 0x0000000000047805 */ /* 0x000fe2000001ff00 */
[----:B------:R-:W-:Y:S02]  /*1a70*/  IMAD.MOV.U32 R12, RZ, RZ, RZ ;  /* 0x000000ffff0c7224 */ /* 0x000fe400078e00ff */
[----:B--2---:R-:W-:-:S05]  /*1a80*/  @P0 IMAD.WIDE R8, R15, R14, c[0x0][0x360] ;  /* 0x0000d8000f080625 */ /* 0x004fca00078e020e */
[----:B------:R-:W2:Y:S01]  /*1a90*/  @P0 LDG.E R0, [R8.64] ;  /* 0x0000000808000981 */ /* 0x000ea2000c1e1900 */
[----:B------:R-:W-:-:S04]  /*1aa0*/  @P1 IMAD.WIDE R10, R15, R14, c[0x0][0x370] ;  /* 0x0000dc000f0a1625 */ /* 0x000fc800078e020e */
[CC--:B------:R-:W-:Y:S01]  /*1ab0*/  IMAD.WIDE R6, R15.reuse, R14.reuse, c[0x0][0x348] ;  /* 0x0000d2000f067625 */ /* 0x0c0fe200078e020e */
[----:B------:R4:W5:Y:S03]  /*1ac0*/  @P1 LDG.E R4, [R10.64] ;  /* 0x000000080a041981 */ /* 0x000966000c1e1900 */
[----:B-1----:R-:W-:Y:S01]  /*1ad0*/  IMAD.WIDE R2, R15, R14, c[0x0][0x350] ;  /* 0x0000d4000f027625 */ /* 0x002fe200078e020e */
[----:B------:R4:W5:Y:S04]  /*1ae0*/  @P5 LDG.E R12, [R6.64] ;  /* 0x00000008060c5981 */ /* 0x000968000c1e1900 */
[----:B------:R4:W5:Y:S01]  /*1af0*/  @P4 LDG.E R5, [R2.64] ;  /* 0x0000000802054981 */ /* 0x000962000c1e1900 */
[----:B---3--:R-:W-:-:S05]  /*1b00*/  LOP3.LUT R17, R16, 0xffff, RZ, 0xc0, !PT ;  /* 0x0000ffff10117812 */ /* 0x008fca00078ec0ff */
[----:B------:R4:W-:Y:S01]  /*1b10*/  STL [R1+0x28], R17 ;  /* 0x0000281101007387 */ /* 0x0009e20000100800 */
[----:B------:R-:W-:Y:S03]  /*1b20*/  YIELD ;  /* 0x0000000000007946 */ /* 0x000fe60003800000 */
[----:B--2---:R4:W-:Y:S01]  /*1b30*/  @P0 STL [R1+0x10], R0 ;  /* 0x0000100001000387 */ /* 0x0049e20000100800 */
[----:B------:R-:W-:Y:S05]  /*1b40*/  @P0 BRA `(.L_x_533) ;  /* 0x0000007000000947 */ /* 0x000fea0003800000 */
[----:B----4-:R-:W-:-:S05]  /*1b50*/  MOV R0, c[0x0][0x168] ;  /* 0x00005a0000007a02 */ /* 0x010fca0000000f00 */
[----:B------:R1:W-:Y:S01]  /*1b60*/  STL [R1+0x10], R0 ;  /* 0x0000100001007387 */ /* 0x0003e20000100800 */
[----:B------:R-:W-:Y:S05]  /*1b70*/  @!P5 BRA `(.L_x_533) ;  /* 0x000000400000d947 */ /* 0x000fea0003800000 */
[----:B------:R-:W2:Y:S04]  /*1b80*/  LDG.E R8, [R6.64] ;  /* 0x0000000806087981 */ /* 0x000ea8000c1e1900 */
[----:B-1----:R-:W2:Y:S02]  /*1b90*/  LDG.E R0, [R6.64+0x4] ;  /* 0x0000040806007981 */ /* 0x002ea4000c1e1900 */
[----:B--2---:R-:W-:-:S05]  /*1ba0*/  IADD3 R0, -R8, R0, RZ ;  /* 0x0000000008007210 */ /* 0x004fca0007ffe1ff */
[----:B------:R1:W-:Y:S02]  /*1bb0*/  STL [R1+0x10], R0 ;  /* 0x0000100001007387 */ /* 0x0003e40000100800 */
.L_x_533:
[----:B------:R-:W-:-:S04]  /*1bc0*/  ISETP.NE.U32.AND P0, PT, RZ, c[0x0][0x368], PT ;  /* 0x0000da00ff007a0c */ /* 0x000fc80003f05070 */
[----:B------:R-:W-:-:S13]  /*1bd0*/  ISETP.NE.AND.EX P0, PT, RZ, c[0x0][0x36c], PT, P0 ;  /* 0x0000db00ff007a0c */ /* 0x000fda0003f05300 */
[----:B------:R-:W-:Y:S05]  /*1be0*/  @!P0 BRA `(.L_x_534) ;  /* 0x0000003000008947 */ /* 0x000fea0003800000 */
[----:B----4-:R-:W-:-:S05]  /*1bf0*/  IMAD.WIDE R2, R15, R14, c[0x0][0x368] ;  /* 0x0000da000f027625 */ /* 0x010fca00078e020e */
[----:B-1----:R1:W5:Y:S01]  /*1c00*/  LDG.E R0, [R2.64] ;  /* 0x0000000802007981 */ /* 0x002362000c1e1900 */
[----:B------:R-:W-:Y:S05]  /*1c10*/  BRA `(.L_x_535) ;  /* 0x0000005000007947 */ /* 0x000fea0003800000 */
.L_x_534:
[----:B-1--4-:R-:W-:Y:S01]  /*1c20*/  MOV R0, c[0x0][0x1d0] ;  /* 0x0000740000007a02 */ /* 0x012fe20000000f00 */
[----:B------:R-:W-:Y:S05]  /*1c30*/  @!P4 BRA `(.L_x_535) ;  /* 0x000000300000c947 */ /* 0x000fea0003800000 */
[----:B------:R-:W2:Y:S04]  /*1c40*/  LDG.E R6, [R2.64] ;  /* 0x0000000802067981 */ /* 0x000ea8000c1e1900 */
[----:B------:R-:W2:Y:S02]  /*1c50*/  LDG.E R0, [R2.64+0x4] ;  /* 0x0000040802007981 */ /* 0x000ea4000c1e1900 */
[----:B--2---:R-:W-:Y:S02]  /*1c60*/  IADD3 R0, -R6, R0, RZ ;  /* 0x0000000006007210 */ /* 0x004fe40007ffe1ff */
.L_x_535:
[----:B-1----:R-:W2:Y:S04]  /*1c70*/  LDL R2, [R1+0x10] ;  /* 0x0000100001027983 */ /* 0x002ea80000100800 */
[----:B------:R-:W3:Y:S01]  /*1c80*/  LDL.LU R3, [R1+0x34] ;  /* 0x0000340001037983 */ /* 0x000ee20000300800 */
[----:B-----5:R-:W-:Y:S01]  /*1c90*/  IMAD.IADD R132, R0, 0x1, -R4 ;  /* 0x0000000100847824 */ /* 0x020fe200078e0a04 */
[----:B------:R-:W-:-:S02]  /*1ca0*/  MOV R243, c[0x0][0x32c] ;  /* 0x0000cb0000f37a02 */ /* 0x000fc40000000f00 */
[----:B------:R-:W-:Y:S02]  /*1cb0*/  IADD3 R13, R5, R4, RZ ;  /* 0x00000004050d7210 */ /* 0x000fe40007ffe0ff */
[----:B------:R-:W-:Y:S01]  /*1cc0*/  ISETP.GE.AND P1, PT, R243, 0x1, PT ;  /* 0x00000001f300780c */ /* 0x000fe20003f26270 */
[----:B--2---:R-:W-:Y:S02]  /*1cd0*/  IMAD.MOV.U32 R123, RZ, RZ, R2 ;  /* 0x000000ffff7b7224 */ /* 0x004fe400078e0002 */
[----:B------:R-:W-:Y:S01]  /*1ce0*/  IMAD.MOV.U32 R2, RZ, RZ, c[0x0][0x2c4] ;  /* 0x0000b100ff027624 */ /* 0x000fe200078e00ff */
[----:B---3--:R-:W-:-:S04]  /*1cf0*/  SHF.L.U32 R244, R3, 0x7, RZ ;  /* 0x0000000703f47819 */ /* 0x008fc800000006ff */
[----:B------:R-:W-:Y:S01]  /*1d00*/  ISETP.NE.AND P2, PT, R2, 0x1, PT ;  /* 0x000000010200780c */ /* 0x000fe20003f45270 */
[----:B------:R1:W-:Y:S01]  /*1d10*/  STL [R1+0x20], R244 ;  /* 0x000020f401007387 */ /* 0x0003e20000100800 */
[----:B------:R-:W-:-:S03]  /*1d20*/  IADD3 R2, R244, 0x7f, RZ ;  /* 0x0000007ff4027810 */ /* 0x000fc60007ffe0ff */
[----:B------:R1:W-:Y:S02]  /*1d30*/  STL [R1+0x18], R132 ;  /* 0x0000188401007387 */ /* 0x0003e40000100800 */
[----:B------:R-:W-:-:S06]  /*1d40*/  IMAD.MOV.U32 R0, RZ, RZ, R2 ;  /* 0x000000ffff007224 */ /* 0x000fcc00078e0002 */
[----:B------:R-:W-:Y:S01]  /*1d50*/  @P2 IMAD.HI.U32 R3, R2, c[0x0][0x2c8], RZ ;  /* 0x0000b20002032a27 */ /* 0x000fe200078e00ff */
[----:B------:R-:W-:-:S04]  /*1d60*/  IADD3 R2, R132, 0x1, -R123 ;  /* 0x0000000184027810 */ /* 0x000fc80007ffe87b */
[----:B------:R-:W-:-:S05]  /*1d70*/  @P2 SHF.R.U32.HI R0, RZ, c[0x0][0x2cc], R3 ;  /* 0x0000b300ff002a19 */ /* 0x000fca0000011603 */
[----:B------:R-:W-:-:S05]  /*1d80*/  IMAD.IADD R0, R2, 0x1, R0 ;  /* 0x0000000102007824 */ /* 0x000fca00078e0200 */
[----:B------:R-:W-:Y:S01]  /*1d90*/  IADD3 R3, R0, c[0x0][0x328], RZ ;  /* 0x0000ca0000037a10 */ /* 0x000fe20007ffe0ff */
[----:B------:R-:W-:Y:S05]  /*1da0*/  @!P1 BRA `(.L_x_536) ;  /* 0x0000010000009947 */ /* 0x000fea0003800000 */
[C---:B------:R-:W-:Y:S01]  /*1db0*/  ISETP.GT.AND P0, PT, R0.reuse, RZ, PT ;  /* 0x000000ff0000720c */ /* 0x040fe20003f04270 */
[----:B------:R-:W-:Y:S01]  /*1dc0*/  BSSY B0, `(.L_x_537) ;  /* 0x000000c000007945 */ /* 0x000fe20003800000 */
[----:B------:R-:W-:-:S11]  /*1dd0*/  IADD3 R2, R0, -0x1, RZ ;  /* 0xffffffff00027810 */ /* 0x000fd60007ffe0ff */
[----:B------:R-:W-:Y:S05]  /*1de0*/  @P0 BRA `(.L_x_538) ;  /* 0x0000006000000947 */ /* 0x000fea0003800000 */
[----:B------:R-:W-:Y:S01]  /*1df0*/  ISETP.NE.AND P0, PT, R243, 0x1, PT ;  /* 0x00000001f300780c */ /* 0x000fe20003f05270 */
[----:B------:R-:W-:-:S12]  /*1e00*/  IMAD.MOV R0, RZ, RZ, -R0 ;  /* 0x000000ffff007224 */ /* 0x000fd800078e0a00 */
[----:B------:R-:W-:-:S05]  /*1e10*/  @P0 IMAD.HI.U32 R2, R0, c[0x0][0x330], RZ ;  /* 0x0000cc0000020a27 */ /* 0x000fca00078e00ff */
[----:B------:R-:W-:-:S04]  /*1e20*/  @P0 SHF.R.U32.HI R0, RZ, c[0x0][0x334], R2 ;  /* 0x0000cd00ff000a19 */ /* 0x000fc80000011602 */
[----:B------:R-:W-:Y:S01]  /*1e30*/  LOP3.LUT R2, RZ, R0, RZ, 0x33, !PT ;  /* 0x00000000ff027212 */ /* 0x000fe200078e33ff */
[----:B------:R-:W-:Y:S05]  /*1e40*/  BRA `(.L_x_539) ;  /* 0x0000003000007947 */ /* 0x000fea0003800000 */
.L_x_538:
[----:B------:R-:W-:-:S13]  /*1e50*/  ISETP.NE.AND P0, PT, R243, 0x1, PT ;  /* 0x00000001f300780c */ /* 0x000fda0003f05270 */
[----:B------:R-:W-:-:S05]  /*1e60*/  @P0 IMAD.HI.U32 R0, R2, c[0x0][0x330], RZ ;  /* 0x0000cc0002000a27 */ /* 0x000fca00078e00ff */
[----:B------:R-:W-:Y:S02]  /*1e70*/  @P0 SHF.R.U32.HI R2, RZ, c[0x0][0x334], R0 ;  /* 0x0000cd00ff020a19 */ /* 0x000fe40000011600 */
.L_x_539:
[----:B------:R-:W-:Y:S05]  /*1e80*/  BSYNC B0 ;  /* 0x0000000000007941 */ /* 0x000fea0003800000 */
.L_x_537:
[----:B------:R-:W-:-:S05]  /*1e90*/  IMAD R2, R2, R243, c[0x0][0x32c] ;  /* 0x0000cb0002027624 */ /* 0x000fca00078e02f3 */
[----:B------:R-:W-:-:S04]  /*1ea0*/  IMNMX R3, R3, R2, PT ;  /* 0x0000000203037217 */ /* 0x000fc80003800200 */
.L_x_536:
[----:B------:R-:W-:Y:S01]  /*1eb0*/  IADD3 R3, R3, 0x5f, RZ ;  /* 0x0000005f03037810 */ /* 0x000fe20007ffe0ff */
[----:B------:R-:W-:Y:S01]  /*1ec0*/  @P2 IMAD.HI.U32 R4, R244, c[0x0][0x2c8], RZ ;  /* 0x0000b200f4042a27 */ /* 0x000fe200078e00ff */
[----:B------:R-:W-:-:S03]  /*1ed0*/  IADD3 R2, R132, 0x5f, RZ ;  /* 0x0000005f84027810 */ /* 0x000fc60007ffe0ff */
[----:B------:R-:W-:-:S04]  /*1ee0*/  IMAD.HI R5, R3, 0x2aaaaaab, RZ ;  /* 0x2aaaaaab03057827 */ /* 0x000fc800078e02ff */
[----:B------:R-:W-:Y:S01]  /*1ef0*/  IMAD.HI R2, R2, 0x2aaaaaab, RZ ;  /* 0x2aaaaaab02027827 */ /* 0x000fe200078e02ff */
[----:B------:R-:W-:-:S03]  /*1f00*/  SHF.R.U32.HI R7, RZ, 0x1f, R5 ;  /* 0x0000001fff077819 */ /* 0x000fc60000011605 */
[----:B------:R-:W-:Y:S01]  /*1f10*/  IMAD.MOV.U32 R0, RZ, RZ, R244 ;  /* 0x000000ffff007224 */ /* 0x000fe200078e00f4 */
[----:B------:R-:W-:Y:S01]  /*1f20*/  @P2 SHF.R.U32.HI R0, RZ, c[0x0][0x2cc], R4 ;  /* 0x0000b300ff002a19 */ /* 0x000fe20000011604 */
[----:B------:R-:W-:Y:S01]  /*1f30*/  IMAD.IADD R242, R132, 0x1, -R123 ;  /* 0x0000000184f27824 */ /* 0x000fe200078e0a7b */
[----:B------:R-:W-:Y:S02]  /*1f40*/  SHF.R.U32.HI R3, RZ, 0x1f, R2 ;  /* 0x0000001fff037819 */ /* 0x000fe40000011602 */
[----:B------:R-:W-:Y:S01]  /*1f50*/  LEA.HI.SX32 R7, R5, R7, 0x1c ;  /* 0x0000000705077211 */ /* 0x000fe200078fe2ff */
[----:B------:R-:W-:Y:S01]  /*1f60*/  IMAD.IADD R0, R242, 0x1, R0 ;  /* 0x00000001f2007824 */ /* 0x000fe200078e0200 */
[----:B------:R-:W-:-:S04]  /*1f70*/  LEA.HI.SX32 R3, R2, R3, 0x1c ;  /* 0x0000000302037211 */ /* 0x000fc800078fe2ff */
[----:B------:R-:W-:Y:S02]  /*1f80*/  IADD3 R2, R0, -c[0x0][0x324], RZ ;  /* 0x8000c90000027a10 */ /* 0x000fe40007ffe0ff */
[----:B------:R-:W-:Y:S01]  /*1f90*/  IMNMX R7, R3, R7, PT ;  /* 0x0000000703077217 */ /* 0x000fe20003800200 */
[----:B------:R-:W-:Y:S05]  /*1fa0*/  @!P1 BRA `(.L_x_540) ;  /* 0x000000f000009947 */ /* 0x000fea0003800000 */
[----:B------:R-:W-:Y:S01]  /*1fb0*/  ISETP.GT.AND P0, PT, R0, -0x1, PT ;  /* 0xffffffff0000780c */ /* 0x000fe20003f04270 */
[----:B------:R-:W-:-:S12]  /*1fc0*/  BSSY B0, `(.L_x_541) ;  /* 0x000000b000007945 */ /* 0x000fd80003800000 */
[----:B------:R-:W-:Y:S05]  /*1fd0*/  @P0 BRA `(.L_x_542) ;  /* 0x0000006000000947 */ /* 0x000fea0003800000 */
[----:B------:R-:W-:Y:S02]  /*1fe0*/  ISETP.NE.AND P0, PT, R243, 0x1, PT ;  /* 0x00000001f300780c */ /* 0x000fe40003f05270 */
[----:B------:R-:W-:-:S11]  /*1ff0*/  LOP3.LUT R0, RZ, R0, RZ, 0x33, !PT ;  /* 0x00000000ff007212 */ /* 0x000fd600078e33ff */
[----:B------:R-:W-:-:S05]  /*2000*/  @P0 IMAD.HI.U32 R3, R0, c[0x0][0x330], RZ ;  /* 0x0000cc0000030a27 */ /* 0x000fca00078e00ff */
[----:B------:R-:W-:-:S04]  /*2010*/  @P0 SHF.R.U32.HI R0, RZ, c[0x0][0x334], R3 ;  /* 0x0000cd00ff000a19 */ /* 0x000fc80000011603 */
[----:B------:R-:W-:Y:S01]  /*2020*/  LOP3.LUT R0, RZ, R0, RZ, 0x33, !PT ;  /* 0x00000000ff007212 */ /* 0x000fe200078e33ff */
[----:B------:R-:W-:Y:S05]  /*2030*/  BRA `(.L_x_543) ;  /* 0x0000003000007947 */ /* 0x000fea0003800000 */
.L_x_542:
[----:B------:R-:W-:-:S13]  /*2040*/  ISETP.NE.AND P0, PT, R243, 0x1, PT ;  /* 0x00000001f300780c */ /* 0x000fda0003f05270 */
[----:B------:R-:W-:-:S05]  /*2050*/  @P0 IMAD.HI.U32 R3, R0, c[0x0][0x330], RZ ;  /* 0x0000cc0000030a27 */ /* 0x000fca00078e00ff */
[----:B------:R-:W-:Y:S02]  /*2060*/  @P0 SHF.R.U32.HI R0, RZ, c[0x0][0x334], R3 ;  /* 0x0000cd00ff000a19 */ /* 0x000fe40000011603 */
.L_x_543:
[----:B------:R-:W-:Y:S05]  /*2070*/  BSYNC B0 ;  /* 0x0000000000007941 */ /* 0x000fea0003800000 */
.L_x_541:
[----:B------:R-:W-:-:S05]  /*2080*/  IMAD R0, R0, c[0x0][0x32c], RZ ;  /* 0x0000cb0000007a24 */ /* 0x000fca00078e02ff */
[----:B------:R-:W-:-:S05]  /*2090*/  IMNMX R2, R2, R0, !PT ;  /* 0x0000000002027217 */ /* 0x000fca0007800200 */
.L_x_540:
[----:B------:R-:W-:Y:S01]  /*20a0*/  IMAD.HI R2, R2, 0x2aaaaaab, RZ ;  /* 0x2aaaaaab02027827 */ /* 0x000fe200078e02ff */
[----:B------:R-:W-:Y:S01]  /*20b0*/  LOP3.LUT R3, R16, 0xff000000, RZ, 0xc0, !PT ;  /* 0xff00000010037812 */ /* 0x000fe200078ec0ff */
[----:B------:R-:W-:Y:S03]  /*20c0*/  BSSY B0, `(.L_x_544) ;  /* 0x000002d000007945 */ /* 0x000fe60003800000 */
[----:B------:R-:W-:Y:S02]  /*20d0*/  SHF.R.U32.HI R0, RZ, 0x1f, R2 ;  /* 0x0000001fff007819 */ /* 0x000fe40000011602 */
[----:B------:R-:W-:Y:S02]  /*20e0*/  SHF.R.U32.HI R3, RZ, 0x8, R3 ;  /* 0x00000008ff037819 */ /* 0x000fe40000011603 */
[----:B------:R-:W-:Y:S02]  /*20f0*/  LEA.HI.SX32 R2, R2, R0, 0x1c ;  /* 0x0000000002027211 */ /* 0x000fe400078fe2ff */
[----:B------:R-:W-:-:S02]  /*2100*/  LOP3.LUT R0, R16, 0xff0000, RZ, 0xc0, !PT ;  /* 0x00ff000010007812 */ /* 0x000fc400078ec0ff */
[----:B------:R-:W-:Y:S01]  /*2110*/  IMNMX R6, RZ, R2, !PT ;  /* 0x00000002ff067217 */ /* 0x000fe20007800200 */
[----:B------:R-:W-:Y:S01]  /*2120*/  IMAD.MOV.U32 R2, RZ, RZ, RZ ;  /* 0x000000ffff027224 */ /* 0x000fe200078e00ff */
[----:B------:R-:W-:Y:S02]  /*2130*/  LEA.HI R0, R0, R3, RZ, 0x10 ;  /* 0x0000000300007211 */ /* 0x000fe400078f80ff */
[----:B------:R-:W-:Y:S02]  /*2140*/  ISETP.GT.AND P0, PT, R7, R6, PT ;  /* 0x000000060700720c */ /* 0x000fe40003f04270 */
[----:B------:R-:W-:Y:S02]  /*2150*/  LOP3.LUT R16, R0, 0xff, RZ, 0xc0, !PT ;  /* 0x000000ff00107812 */ /* 0x000fe400078ec0ff */
[----:B------:R-:W-:-:S03]  /*2160*/  SHF.R.U32.HI R5, RZ, 0x10, R0 ;  /* 0x00000010ff057819 */ /* 0x000fc60000011600 */
[----:B------:R2:W-:Y:S04]  /*2170*/  STL [R1+0x34], R16 ;  /* 0x0000341001007387 */ /* 0x0005e80000100800 */
[----:B------:R2:W-:Y:S02]  /*2180*/  STL [R1+0x2c], R5 ;  /* 0x00002c0501007387 */ /* 0x0005e40000100800 */
[----:B------:R-:W-:Y:S05]  /*2190*/  @!P0 BRA `(.L_x_545) ;  /* 0x000001f000008947 */ /* 0x000fea0003800000 */
[----:B------:R-:W-:-:S04]  /*21a0*/  ISETP.NE.AND P0, PT, R5, RZ, PT ;  /* 0x000000ff0500720c */ /* 0x000fc80003f05270 */
[----:B------:R-:W-:-:S04]  /*21b0*/  SEL R0, R5, c[0x0][0x338], P0 ;  /* 0x0000ce0005007a07 */ /* 0x000fc80000000000 */
[----:B------:R-:W-:Y:S02]  /*21c0*/  IABS R3, R0 ;  /* 0x0000000000037213 */ /* 0x000fe40000000000 */
[----:B------:R-:W-:Y:S02]  /*21d0*/  IADD3 R4, R0, -0x1, R7 ;  /* 0xffffffff00047810 */ /* 0x000fe40007ffe007 */
[----:B------:R-:W3:Y:S03]  /*21e0*/  I2F.RP R2, R3 ;  /* 0x0000000300027306 */ /* 0x000ee60000209400 */
[----:B------:R-:W-:Y:S02]  /*21f0*/  IMAD.IADD R8, R4, 0x1, -R6 ;  /* 0x0000000104087824 */ /* 0x000fe400078e0a06 */
[----:B------:R-:W-:-:S03]  /*2200*/  IMAD.MOV.U32 R4, RZ, RZ, RZ ;  /* 0x000000ffff047224 */ /* 0x000fc600078e00ff */
[----:B------:R-:W-:Y:S01]  /*2210*/  IABS R11, R8 ;  /* 0x00000008000b7213 */ /* 0x000fe20000000000 */
[----:B---3--:R-:W3:Y:S02]  /*2220*/  MUFU.RCP R2, R2 ;  /* 0x0000000200027308 */ /* 0x008ee40000001000 */
[----:B---3--:R-:W-:-:S06]  /*2230*/  IADD3 R2, R2, 0xffffffe, RZ ;  /* 0x0ffffffe02027810 */ /* 0x008fcc0007ffe0ff */
[----:B--2---:R-:W2:Y:S02]  /*2240*/  F2I.FTZ.U32.TRUNC.NTZ R5, R2 ;  /* 0x0000000200057305 */ /* 0x004ea4000021f000 */
[----:B--2---:R-:W-:-:S04]  /*2250*/  IMAD.MOV R2, RZ, RZ, -R5 ;  /* 0x000000ffff027224 */ /* 0x004fc800078e0a05 */
        /* <DEDUP_REMOVED lines=19> */
.L_x_545:
[----:B------:R-:W-:Y:S05]  /*2390*/  BSYNC B0 ;  /* 0x0000000000007941 */ /* 0x000fea0003800000 */
.L_x_544:
[----:B------:R-:W-:Y:S01]  /*23a0*/  IMAD R219, R16, R2, R6 ;  /* 0x0000000210db7224 */ /* 0x000fe200078e0206 */
[----:B------:R-:W-:Y:S01]  /*23b0*/  PRMT R0, RZ, 0x7610, R0 ;  /* 0x00007610ff007816 */ /* 0x000fe20000000000 */
[----:B------:R-:W-:Y:S01]  /*23c0*/  CS2R R20, SRZ ;  /* 0x0000000000147805 */ /* 0x000fe2000001ff00 */
[----:B------:R-:W-:Y:S01]  /*23d0*/  CS2R R48, SRZ ;  /* 0x0000000000307805 */ /* 0x000fe2000001ff00 */
[----:B------:R-:W-:Y:S01]  /*23e0*/  IMAD.IADD R2, R219, 0x1, R2 ;  /* 0x00000001db027824 */ /* 0x000fe200078e0202 */
[----:B------:R-:W-:Y:S01]  /*23f0*/  CS2R R46, SRZ ;  /* 0x00000000002e7805 */ /* 0x000fe2000001ff00 */
        /* <DEDUP_REMOVED lines=33> */
[----:B------:R-:W3:Y:S01]  /*2610*/  S2R R3, SR_TID.X ;  /* 0x0000000000037919 */ /* 0x000ee20000002100 */
[----:B------:R-:W-:-:S03]  /*2620*/  ISETP.NE.U32.AND P3, PT, RZ, c[0x0][0x340], PT ;  /* 0x0000d000ff007a0c */ /* 0x000fc60003f65070 */
[----:B--2---:R-:W2:Y:S01]  /*2630*/  LDL.64 R4, [R1] ;  /* 0x0000000001047983 */ /* 0x004ea20000100a00 */
[----:B------:R-:W-:-:S03]  /*2640*/  ISETP.NE.AND.EX P3, PT, RZ, c[0x0][0x344], PT, P3 ;  /* 0x0000d100ff007a0c */ /* 0x000fc60003f65330 */
[----:B------:R4:W2:Y:S01]  /*2650*/  LDL.64 R134, [R1] ;  /* 0x0000000001867983 */ /* 0x0008a20000100a00 */
[----:B---3--:R-:W-:-:S04]  /*2660*/  SHF.R.S32.HI R16, RZ, 0x1f, R3 ;  /* 0x0000001fff107819 */ /* 0x008fc80000011403 */
[----:B------:R-:W-:-:S05]  /*2670*/  LEA.HI R16, R16, R3, RZ, 0x3 ;  /* 0x0000000310107211 */ /* 0x000fca00078f18ff */
[----:B------:R-:W-:Y:S01]  /*2680*/  @P3 IMAD.WIDE R2, R15, R14, c[0x0][0x340] ;  /* 0x0000d0000f023625 */ /* 0x000fe200078e020e */
[----:B------:R-:W-:-:S04]  /*2690*/  SHF.R.S32.HI R16, RZ, 0x3, R16 ;  /* 0x00000003ff107819 */ /* 0x000fc80000011410 */
[----:B------:R3:W5:Y:S01]  /*26a0*/  @P3 LDG.E R9, [R2.64] ;  /* 0x0000000802093981 */ /* 0x000762000c1e1900 */
[----:B------:R-:W-:Y:S01]  /*26b0*/  SHF.R.S32.HI R8, RZ, 0x1f, R15 ;  /* 0x0000001fff087819 */ /* 0x000fe2000001140f */
[----:B------:R-:W-:Y:S01]  /*26c0*/  WARPSYNC 0xffffffff ;  /* 0xffffffff00007948 */ /* 0x000fe20003800000 */
[----:B------:R-:W-:Y:S02]  /*26d0*/  IADD3 R0, P0, R16, R13, RZ ;  /* 0x0000000d10007210 */ /* 0x000fe40007f1e0ff */
[----:B------:R-:W-:Y:S02]  /*26e0*/  SHF.R.S32.HI R10, RZ, 0x1f, R12 ;  /* 0x0000001fff0a7819 */ /* 0x000fe4000001140c */
[----:B------:R-:W-:Y:S02]  /*26f0*/  IADD3 R122, R216, -0x1, RZ ;  /* 0xffffffffd87a7810 */ /* 0x000fe40007ffe0ff */
[----:B---3--:R-:W-:-:S04]  /*2700*/  SHF.R.S32.HI R2, RZ, 0x1f, R13 ;  /* 0x0000001fff027819 */ /* 0x008fc8000001140d */
[----:B------:R-:W-:-:S05]  /*2710*/  LEA.HI.X.SX32 R2, R16, R2, 0x1, P0 ;  /* 0x0000000210027211 */ /* 0x000fca00000f0eff */
[C---:B------:R-:W-:Y:S02]  /*2720*/  IMAD R6, R2.reuse, c[0x0][0x1e0], RZ ;  /* 0x0000780002067a24 */ /* 0x040fe400078e02ff */
[----:B------:R-:W-:Y:S02]  /*2730*/  IMAD R7, R2, c[0x0][0x208], RZ ;  /* 0x0000820002077a24 */ /* 0x000fe400078e02ff */
[----:B------:R-:W-:Y:S01]  /*2740*/  IMAD R6, R0, c[0x0][0x1e4], R6 ;  /* 0x0000790000067a24 */ /* 0x000fe200078e0206 */
[----:B--2---:R-:W-:-:S04]  /*2750*/  MOV R134, R4 ;  /* 0x0000000400867202 */ /* 0x004fc80000000f00 */
[----:B------:R-:W-:Y:S02]  /*2760*/  SHF.R.S32.HI R135, RZ, 0x1f, R134 ;  /* 0x0000001fff877819 */ /* 0x000fe40000011486 */
[----:B------:R-:W-:-:S03]  /*2770*/  IADD3 R14, R134, 0x40, RZ ;  /* 0x00000040860e7810 */ /* 0x000fc60007ffe0ff */
[C-C-:B------:R-:W-:Y:S01]  /*2780*/  IMAD.WIDE.U32 R2, R0.reuse, c[0x0][0x1e0], R134.reuse ;  /* 0x0000780000027a25 */ /* 0x140fe200078e0086 */
[----:B------:R4:W-:Y:S03]  /*2790*/  STL [R1+0x4], R135 ;  /* 0x0000048701007387 */ /* 0x0009e60000100800 */
[----:B------:R-:W-:-:S04]  /*27a0*/  IMAD.WIDE.U32 R4, R0, c[0x0][0x208], R134 ;  /* 0x0000820000047a25 */ /* 0x000fc800078e0086 */
[----:B------:R-:W-:Y:S02]  /*27b0*/  IMAD R0, R0, c[0x0][0x20c], R7 ;  /* 0x0000830000007a24 */ /* 0x000fe400078e0207 */
[----:B------:R-:W-:Y:S02]  /*27c0*/  IMAD.IADD R7, R3, 0x1, R6 ;  /* 0x0000000103077824 */ /* 0x000fe400078e0206 */
[----:B------:R-:W-:Y:S01]  /*27d0*/  IMAD.MOV.U32 R6, RZ, RZ, R2 ;  /* 0x000000ffff067224 */ /* 0x000fe200078e0002 */
[----:B------:R-:W-:-:S03]  /*27e0*/  IADD3 R5, R5, R0, RZ ;  /* 0x0000000005057210 */ /* 0x000fc60007ffe0ff */
[C---:B------:R-:W-:Y:S01]  /*27f0*/  IMAD.WIDE.U32 R6, R17.reuse, c[0x0][0x1e8], R6 ;  /* 0x00007a0011067a25 */ /* 0x040fe200078e0006 */
[----:B-----5:R-:W-:Y:S02]  /*2800*/  @P3 SHF.R.S32.HI R3, RZ, 0x1f, R9 ;  /* 0x0000001fff033819 */ /* 0x020fe40000011409 */
[----:B------:R-:W-:Y:S01]  /*2810*/  @!P3 MOV R3, R8 ;  /* 0x000000080003b202 */ /* 0x000fe20000000f00 */
[----:B------:R-:W-:Y:S01]  /*2820*/  IMAD.WIDE.U32 R4, R17, c[0x0][0x210], R4 ;  /* 0x0000840011047a25 */ /* 0x000fe200078e0004 */
[----:B------:R-:W-:Y:S02]  /*2830*/  @P3 MOV R2, R9 ;  /* 0x0000000900023202 */ /* 0x000fe40000000f00 */
[----:B------:R-:W-:Y:S01]  /*2840*/  SEL R0, R3, RZ, !P4 ;  /* 0x000000ff03007207 */ /* 0x000fe20006000000 */
[----:B------:R-:W-:Y:S01]  /*2850*/  @!P3 IMAD.MOV.U32 R2, RZ, RZ, R15 ;  /* 0x000000ffff02b224 */ /* 0x000fe200078e000f */
[----:B------:R-:W-:Y:S01]  /*2860*/  SEL R8, R8, RZ, !P5 ;  /* 0x000000ff08087207 */ /* 0x000fe20006800000 */
[----:B------:R-:W-:-:S02]  /*2870*/  IMAD R7, R17, c[0x0][0x1ec], R7 ;  /* 0x00007b0011077a24 */ /* 0x000fc400078e0207 */
[----:B------:R-:W-:Y:S01]  /*2880*/  IMAD R5, R17, c[0x0][0x214], R5 ;  /* 0x0000850011057a24 */ /* 0x000fe200078e0205 */
[----:B------:R-:W-:Y:S01]  /*2890*/  SEL R2, R2, RZ, !P4 ;  /* 0x000000ff02027207 */ /* 0x000fe20006000000 */
[C---:B------:R-:W-:Y:S02]  /*28a0*/  IMAD R3, R0.reuse, c[0x0][0x1f0], RZ ;  /* 0x00007c0000037a24 */ /* 0x040fe400078e02ff */
[----:B------:R-:W-:Y:S02]  /*28b0*/  IMAD R0, R0, c[0x0][0x218], RZ ;  /* 0x0000860000007a24 */ /* 0x000fe400078e02ff */
[----:B------:R-:W-:Y:S02]  /*28c0*/  IMAD R9, R10, c[0x0][0x178], RZ ;  /* 0x00005e000a097a24 */ /* 0x000fe400078e02ff */
[----:B------:R-:W-:-:S04]  /*28d0*/  IMAD.WIDE.U32 R222, R2, c[0x0][0x1f0], R6 ;  /* 0x00007c0002de7a25 */ /* 0x000fc800078e0006 */
[C---:B------:R-:W-:Y:S01]  /*28e0*/  IMAD.WIDE.U32 R220, R2.reuse, c[0x0][0x218], R4 ;  /* 0x0000860002dc7a25 */ /* 0x040fe200078e0004 */
[----:B------:R-:W-:Y:S02]  /*28f0*/  SEL R5, R15, RZ, !P5 ;  /* 0x000000ff0f057207 */ /* 0x000fe40006800000 */
[----:B------:R-:W-:Y:S01]  /*2900*/  SHF.R.S32.HI R15, RZ, 0x1f, R14 ;  /* 0x0000001fff0f7819 */ /* 0x000fe2000001140e */
[C---:B------:R-:W-:Y:S02]  /*2910*/  IMAD R6, R2.reuse, c[0x0][0x1f4], R3 ;  /* 0x00007d0002067a24 */ /* 0x040fe400078e0203 */
[----:B------:R-:W-:Y:S02]  /*2920*/  IMAD R4, R2, c[0x0][0x21c], R0 ;  /* 0x0000870002047a24 */ /* 0x000fe400078e0200 */
[C---:B------:R-:W-:Y:S01]  /*2930*/  IMAD R0, R12.reuse, c[0x0][0x17c], R9 ;  /* 0x00005f000c007a24 */ /* 0x040fe200078e0209 */
[----:B------:R-:W-:Y:S01]  /*2940*/  IADD3 R226, R223, R6, RZ ;  /* 0x00000006dfe27210 */ /* 0x000fe20007ffe0ff */
[----:B------:R-:W-:Y:S01]  /*2950*/  IMAD.WIDE.U32 R2, R12, c[0x0][0x178], RZ ;  /* 0x00005e000c027a25 */ /* 0x000fe200078e00ff */
[----:B------:R-:W-:-:S03]  /*2960*/  IADD3 R225, R221, R4, RZ ;  /* 0x00000004dde17210 */ /* 0x000fc60007ffe0ff */
[----:B------:R-:W-:-:S04]  /*2970*/  IMAD.IADD R0, R3, 0x1, R0 ;  /* 0x0000000103007824 */ /* 0x000fc800078e0200 */
[----:B----4-:R-:W2:Y:S01]  /*2980*/  LDL R11, [R1+0x60] ;  /* 0x00006000010b7983 */ /* 0x010ea20000100800 */
[----:B------:R-:W-:Y:S01]  /*2990*/  MOV R3, R0 ;  /* 0x0000000000037202 */ /* 0x000fe20000000f00 */
[----:B------:R-:W-:Y:S01]  /*29a0*/  IMAD R6, R8, c[0x0][0x1c0], RZ ;  /* 0x0000700008067a24 */ /* 0x000fe200078e02ff */
[----:B------:R-:W-:Y:S01]  /*29b0*/  ISETP.GE.AND P6, PT, R134, c[0x0][0x198], PT ;  /* 0x0000660086007a0c */ /* 0x000fe20003fc6270 */
[----:B------:R-:W-:Y:S01]  /*29c0*/  IMAD R13, R123, c[0x0][0x2c4], RZ ;  /* 0x0000b1007b0d7a24 */ /* 0x000fe200078e02ff */
[----:B------:R-:W-:Y:S01]  /*29d0*/  ISETP.GE.AND P3, PT, R14, c[0x0][0x198], PT ;  /* 0x000066000e007a0c */ /* 0x000fe20003f66270 */
[C---:B------:R-:W-:Y:S01]  /*29e0*/  IMAD.WIDE.U32 R2, R17.reuse, c[0x0][0x1b8], R2 ;  /* 0x00006e0011027a25 */ /* 0x040fe200078e0002 */
[----:B------:R-:W-:Y:S01]  /*29f0*/  MOV R120, R222 ;  /* 0x000000de00787202 */ /* 0x000fe20000000f00 */
[----:B------:R-:W-:Y:S01]  /*2a00*/  ULDC.64 UR4, c[0x0][0x208] ;  /* 0x0000820000047ab9 */ /* 0x000fe20000000a00 */
[----:B------:R-:W-:Y:S01]  /*2a10*/  MOV R121, R226 ;  /* 0x000000e200797202 */ /* 0x000fe20000000f00 */
[----:B------:R-:W-:Y:S01]  /*2a20*/  IMAD R3, R17, c[0x0][0x1bc], R3 ;  /* 0x00006f0011037a24 */ /* 0x000fe200078e0203 */
[----:B------:R-:W-:Y:S01]  /*2a30*/  USHF.L.U32 UR7, UR4, 0x6, URZ ;  /* 0x0000000604077899 */ /* 0x000fe2000800063f */
[C---:B------:R-:W-:Y:S01]  /*2a40*/  IMAD R8, R5.reuse, c[0x0][0x1c4], R6 ;  /* 0x0000710005087a24 */ /* 0x040fe200078e0206 */
[----:B------:R-:W-:Y:S01]  /*2a50*/  UMOV UR6, 0x6 ;  /* 0x0000000600067882 */ /* 0x000fe20000000000 */
[----:B------:R-:W-:Y:S01]  /*2a60*/  IMAD.WIDE.U32 R2, R5, c[0x0][0x1c0], R2 ;  /* 0x0000700005027a25 */ /* 0x000fe200078e0002 */
[----:B------:R-:W-:Y:S01]  /*2a70*/  USHF.L.U64.HI UR5, UR4, UR6, UR5 ;  /* 0x0000000604057299 */ /* 0x000fe20008010205 */
[----:B------:R-:W-:Y:S03]  /*2a80*/  BSSY B0, `(.L_x_547) ;  /* 0x00001a7000007945 */ /* 0x000fe60003800000 */
[----:B------:R-:W-:Y:S01]  /*2a90*/  IADD3 R3, R3, R8, RZ ;  /* 0x0000000803037210 */ /* 0x000fe20007ffe0ff */
[----:B------:R-:W-:Y:S01]  /*2aa0*/  BAR.SYNC.DEFER_BLOCKING 0x0 ;  /* 0x0000000000007b1d */ /* 0x000fe20000010000 */
[----:B--2---:R-:W-:-:S04]  /*2ab0*/  IADD3 R4, R11, R244, RZ ;  /* 0x000000f40b047210 */ /* 0x004fc80007ffe0ff */
[----:B------:R-:W-:Y:S01]  /*2ac0*/  MOV R0, R4 ;  /* 0x0000000400007202 */ /* 0x000fe20000000f00 */
[----:B------:R-:W-:-:S05]  /*2ad0*/  @P2 IMAD.HI.U32 R7, R4, c[0x0][0x2c8], RZ ;  /* 0x0000b20004072a27 */ /* 0x000fca00078e00ff */
[----:B------:R-:W-:-:S04]  /*2ae0*/  @P2 SHF.R.U32.HI R0, RZ, c[0x0][0x2cc], R7 ;  /* 0x0000b300ff002a19 */ /* 0x000fc80000011607 */
[C---:B------:R-:W-:Y:S01]  /*2af0*/  IADD3 R6, -R0.reuse, RZ, RZ ;  /* 0x000000ff00067210 */ /* 0x040fe20007ffe1ff */
[----:B------:R-:W-:Y:S01]  /*2b00*/  IMAD.WIDE.U32 R2, R0, c[0x0][0x1b0], R2 ;  /* 0x00006c0000027a25 */ /* 0x000fe200078e0002 */
[----:B------:R-:W-:-:S03]  /*2b10*/  SHF.R.S32.HI R7, RZ, 0x1f, R0 ;  /* 0x0000001fff077819 */ /* 0x000fc60000011400 */
[----:B------:R-:W-:Y:S02]  /*2b20*/  IMAD R4, R6, c[0x0][0x2c4], R4 ;  /* 0x0000b10006047a24 */ /* 0x000fe400078e0204 */
[----:B------:R-:W-:-:S04]  /*2b30*/  IMAD R5, R7, c[0x0][0x1b0], RZ ;  /* 0x00006c0007057a24 */ /* 0x000fc800078e02ff */
[----:B------:R-:W-:Y:S01]  /*2b40*/  IMAD R6, R0, c[0x0][0x1b4], R5 ;  /* 0x00006d0000067a24 */ /* 0x000fe200078e0205 */
[----:B------:R-:W-:-:S04]  /*2b50*/  SHF.R.S32.HI R5, RZ, 0x1f, R4 ;  /* 0x0000001fff057819 */ /* 0x000fc80000011404 */
[----:B------:R-:W-:Y:S01]  /*2b60*/  IADD3 R3, R3, R6, RZ ;  /* 0x0000000603037210 */ /* 0x000fe20007ffe0ff */
[----:B------:R-:W-:-:S04]  /*2b70*/  IMAD R0, R5, c[0x0][0x1a8], RZ ;  /* 0x00006a0005007a24 */ /* 0x000fc800078e02ff */
[C---:B------:R-:W-:Y:S02]  /*2b80*/  IMAD R0, R4.reuse, c[0x0][0x1ac], R0 ;  /* 0x00006b0004007a24 */ /* 0x040fe400078e0200 */
[----:B------:R-:W-:Y:S01]  /*2b90*/  IMAD.WIDE.U32 R4, R4, c[0x0][0x1a8], R2 ;  /* 0x00006a0004047a25 */ /* 0x000fe200078e0002 */
[----:B------:R-:W-:-:S04]  /*2ba0*/  IADD3 R3, R16, R244, RZ ;  /* 0x000000f410037210 */ /* 0x000fc80007ffe0ff */
[----:B------:R-:W-:Y:S02]  /*2bb0*/  IADD3 R0, R5, R0, RZ ;  /* 0x0000000005007210 */ /* 0x000fe40007ffe0ff */
[C---:B------:R-:W-:Y:S02]  /*2bc0*/  LEA R2, P0, R4.reuse, c[0x0][0x160], 0x1 ;  /* 0x0000580004027a11 */ /* 0x040fe400078008ff */
[C---:B------:R-:W-:Y:S02]  /*2bd0*/  ISETP.GE.AND P5, PT, R3.reuse, R13, PT ;  /* 0x0000000d0300720c */ /* 0x040fe40003fa6270 */
[----:B------:R-:W-:Y:S01]  /*2be0*/  LEA.HI.X R0, R4, c[0x0][0x164], R0, 0x1, P0 ;  /* 0x0000590004007a11 */ /* 0x000fe200000f0c00 */
[----:B------:R-:W-:Y:S01]  /*2bf0*/  SHFL.IDX PT, R8, R2, 0x1, 0x181f ;  /* 0x00381f0002087f89 */ /* 0x000fe200000e0000 */
[----:B------:R-:W-:-:S03]  /*2c00*/  IADD3 R7, R3, 0x20, RZ ;  /* 0x0000002003077810 */ /* 0x000fc60007ffe0ff */
[----:B------:R-:W2:Y:S01]  /*2c10*/  SHFL.IDX PT, R4, R2, RZ, 0x181f ;  /* 0x00181fff02047589 */ /* 0x000ea200000e0000 */
[----:B------:R-:W-:-:S03]  /*2c20*/  ISETP.GE.AND P0, PT, R7, R13, PT ;  /* 0x0000000d0700720c */ /* 0x000fc60003f06270 */
[----:B------:R-:W3:Y:S04]  /*2c30*/  SHFL.IDX PT, R5, R0, RZ, 0x181f ;  /* 0x00181fff00057589 */ /* 0x000ee800000e0000 */
[----:B------:R-:W4:Y:S04]  /*2c40*/  SHFL.IDX PT, R9, R0, 0x1, 0x181f ;  /* 0x00381f0000097f89 */ /* 0x000f2800000e0000 */
[----:B------:R-:W5:Y:S04]  /*2c50*/  SHFL.IDX PT, R11, R2, 0x2, 0x181f ;  /* 0x00581f00020b7f89 */ /* 0x000f6800000e0000 */
[----:B------:R-:W1:Y:S04]  /*2c60*/  SHFL.IDX PT, R12, R0, 0x2, 0x181f ;  /* 0x00581f00000c7f89 */ /* 0x000e6800000e0000 */
[----:B------:R5:W1:Y:S01]  /*2c70*/  SHFL.IDX PT, R10, R2, 0x3, 0x181f ;  /* 0x00781f00020a7f89 */ /* 0x000a6200000e0000 */
[----:B--2---:R-:W-:-:S04]  /*2c80*/  @!P5 LEA R6, P4, R134, R4, 0x1 ;  /* 0x000000048606d211 */ /* 0x004fc800078808ff */
[----:B---3--:R-:W-:Y:S02]  /*2c90*/  @!P5 LEA.HI.X R7, R134, R5, R135, 0x1, P4 ;  /* 0x000000058607d211 */ /* 0x008fe400020f0c87 */
[----:B------:R-:W-:-:S03]  /*2ca0*/  @!P5 LEA R4, P4, R14, R4, 0x1 ;  /* 0x000000040e04d211 */ /* 0x000fc600078808ff */
[----:B------:R2:W-:Y:S01]  /*2cb0*/  @!P5 LDGSTS.E.BYPASS.LTC128B.128 [R218+0x100], [R6.64], !P6 ;  /* 0x0010000006dadfae */ /* 0x0005e2000f101d48 */
[----:B------:R-:W-:-:S05]  /*2cc0*/  @!P5 LEA.HI.X R5, R14, R5, R15, 0x1, P4 ;  /* 0x000000050e05d211 */ /* 0x000fca00020f0c0f */
[----:B------:R3:W-:Y:S01]  /*2cd0*/  @!P5 LDGSTS.E.BYPASS.LTC128B.128 [R218+0x4100], [R4.64], !P3 ;  /* 0x0410000004dadfae */ /* 0x0007e2000d901d48 */
[C---:B--2---:R-:W-:Y:S02]  /*2ce0*/  IADD3 R6, R3.reuse, 0x40, RZ ;  /* 0x0000004003067810 */ /* 0x044fe40007ffe0ff */
[----:B------:R-:W-:Y:S02]  /*2cf0*/  IADD3 R3, R3, 0x60, RZ ;  /* 0x0000006003037810 */ /* 0x000fe40007ffe0ff */
[----:B------:R-:W-:Y:S02]  /*2d00*/  ISETP.GE.AND P5, PT, R6, R13, PT ;  /* 0x0000000d0600720c */ /* 0x000fe40003fa6270 */
[----:B---3--:R-:W-:-:S04]  /*2d10*/  @!P0 LEA R4, P4, R134, R8, 0x1 ;  /* 0x0000000886048211 */ /* 0x008fc800078808ff */
[-C--:B----4-:R-:W-:Y:S02]  /*2d20*/  @!P0 LEA.HI.X R5, R134, R9.reuse, R135, 0x1, P4 ;  /* 0x0000000986058211 */ /* 0x090fe400020f0c87 */
[C---:B------:R-:W-:Y:S02]  /*2d30*/  @!P0 LEA R6, P4, R14.reuse, R8, 0x1 ;  /* 0x000000080e068211 */ /* 0x040fe400078808ff */
[----:B------:R2:W3:Y:S02]  /*2d40*/  SHFL.IDX PT, R8, R0, 0x3, 0x181f ;  /* 0x00781f0000087f89 */ /* 0x0004e400000e0000 */
[----:B------:R-:W-:Y:S02]  /*2d50*/  @!P0 LEA.HI.X R7, R14, R9, R15, 0x1, P4 ;  /* 0x000000090e078211 */ /* 0x000fe400020f0c0f */
[----:B------:R4:W-:Y:S01]  /*2d60*/  @!P0 LDGSTS.E.BYPASS.LTC128B.128 [R218+0x1100], [R4.64], !P6 ;  /* 0x0110000004da8fae */ /* 0x0009e2000f101d48 */
[----:B-----5:R-:W-:-:S03]  /*2d70*/  @!P5 LEA R2, P4, R134, R11, 0x1 ;  /* 0x0000000b8602d211 */ /* 0x020fc600078808ff */
[----:B------:R5:W-:Y:S01]  /*2d80*/  @!P0 LDGSTS.E.BYPASS.LTC128B.128 [R218+0x5100], [R6.64], !P3 ;  /* 0x0510000006da8fae */ /* 0x000be2000d901d48 */
[----:B------:R-:W-:Y:S02]  /*2d90*/  ISETP.GE.AND P0, PT, R3, R13, PT ;  /* 0x0000000d0300720c */ /* 0x000fe40003f06270 */
[----:B-1----:R-:W-:-:S05]  /*2da0*/  @!P5 LEA.HI.X R3, R134, R12, R135, 0x1, P4 ;  /* 0x0000000c8603d211 */ /* 0x002fca00020f0c87 */
[----:B------:R1:W-:Y:S01]  /*2db0*/  @!P5 LDGSTS.E.BYPASS.LTC128B.128 [R218+0x2100], [R2.64], !P6 ;  /* 0x0210000002dadfae */ /* 0x0003e2000f101d48 */
[----:B--2---:R-:W-:-:S04]  /*2dc0*/  IMAD.MOV.U32 R0, RZ, RZ, -0x60 ;  /* 0xffffffa0ff007424 */ /* 0x004fc800078e00ff */
[----:B------:R-:W-:Y:S01]  /*2dd0*/  IMAD R0, R216, R0, 0x60 ;  /* 0x00000060d8007424 */ /* 0x000fe200078e0200 */
[C---:B----4-:R-:W-:Y:S02]  /*2de0*/  @!P5 LEA R4, P4, R14.reuse, R11, 0x1 ;  /* 0x0000000b0e04d211 */ /* 0x050fe400078808ff */
[----:B------:R-:W-:Y:S02]  /*2df0*/  SHF.R.S32.HI R11, RZ, 0x1f, R122 ;  /* 0x0000001fff0b7819 */ /* 0x000fe4000001147a */
[----:B------:R-:W-:Y:S01]  /*2e00*/  @!P5 LEA.HI.X R5, R14, R12, R15, 0x1, P4 ;  /* 0x0000000c0e05d211 */ /* 0x000fe200020f0c0f */
[----:B------:R-:W-:Y:S01]  /*2e10*/  IMAD.WIDE.U32 R12, R122, c[0x0][0x1e0], RZ ;  /* 0x000078007a0c7a25 */ /* 0x000fe200078e00ff */
[----:B------:R-:W-:Y:S02]  /*2e20*/  IADD3 R9, R0, R132, -R16 ;  /* 0x0000008400097210 */ /* 0x000fe40007ffe810 */
[----:B-----5:R-:W-:Y:S01]  /*2e30*/  MOV R7, 0x20 ;  /* 0x0000002000077802 */ /* 0x020fe20000000f00 */
[----:B------:R2:W-:Y:S01]  /*2e40*/  @!P5 LDGSTS.E.BYPASS.LTC128B.128 [R218+0x6100], [R4.64], !P3 ;  /* 0x0610000004dadfae */ /* 0x0005e2000d901d48 */
[----:B-1----:R-:W-:Y:S01]  /*2e50*/  IMAD R3, R11, c[0x0][0x1e0], RZ ;  /* 0x000078000b037a24 */ /* 0x002fe200078e02ff */
[----:B------:R-:W-:-:S03]  /*2e60*/  @!P0 LEA R2, P4, R134, R10, 0x1 ;  /* 0x0000000a86028211 */ /* 0x000fc600078808ff */
[----:B------:R-:W-:Y:S01]  /*2e70*/  IMAD R6, R122, c[0x0][0x1e4], R3 ;  /* 0x000079007a067a24 */ /* 0x000fe200078e0203 */
[----:B---3--:R-:W-:Y:S02]  /*2e80*/  @!P0 LEA.HI.X R3, R134, R8, R135, 0x1, P4 ;  /* 0x0000000886038211 */ /* 0x008fe400020f0c87 */
[----:B------:R-:W-:Y:S02]  /*2e90*/  ISETP.GE.AND P4, PT, R9, 0x1, PT ;  /* 0x000000010900780c */ /* 0x000fe40003f86270 */
[----:B------:R-:W-:Y:S01]  /*2ea0*/  IADD3 R6, R13, R6, RZ ;  /* 0x000000060d067210 */ /* 0x000fe20007ffe0ff */
[----:B------:R1:W-:Y:S01]  /*2eb0*/  @!P0 LDGSTS.E.BYPASS.LTC128B.128 [R218+0x3100], [R2.64], !P6 ;  /* 0x0310000002da8fae */ /* 0x0003e2000f101d48 */
[----:B------:R-:W-:-:S03]  /*2ec0*/  ISETP.GE.AND P6, PT, R9, 0x21, PT ;  /* 0x000000210900780c */ /* 0x000fc60003fc6270 */
[----:B------:R-:W-:Y:S01]  /*2ed0*/  IMAD R6, R6, 0x60, RZ ;  /* 0x0000006006067824 */ /* 0x000fe200078e02ff */
[C---:B--2---:R-:W-:Y:S02]  /*2ee0*/  @!P0 LEA R4, P5, R14.reuse, R10, 0x1 ;  /* 0x0000000a0e048211 */ /* 0x044fe400078a08ff */
[----:B------:R-:W-:Y:S02]  /*2ef0*/  MOV R10, 0x40 ;  /* 0x00000040000a7802 */ /* 0x000fe40000000f00 */
[----:B------:R-:W-:Y:S01]  /*2f00*/  @!P0 LEA.HI.X R5, R14, R8, R15, 0x1, P5 ;  /* 0x000000080e058211 */ /* 0x000fe200028f0c0f */
[----:B------:R-:W-:Y:S01]  /*2f10*/  IMAD R8, R7, c[0x0][0x1e4], RZ ;  /* 0x0000790007087a24 */ /* 0x000fe200078e02ff */
[----:B------:R-:W-:-:S03]  /*2f20*/  ISETP.GE.AND P5, PT, R9, 0x41, PT ;  /* 0x000000410900780c */ /* 0x000fc60003fa6270 */
[----:B------:R2:W-:Y:S01]  /*2f30*/  @!P0 LDGSTS.E.BYPASS.LTC128B.128 [R218+0x7100], [R4.64], !P3 ;  /* 0x0710000004da8fae */ /* 0x0005e2000d901d48 */
[----:B------:R-:W-:Y:S01]  /*2f40*/  @P4 ISETP.GE.AND P3, PT, R134, c[0x0][0x1d4], PT ;  /* 0x0000750086004a0c */ /* 0x000fe20003f66270 */
[----:B-1----:R-:W-:Y:S02]  /*2f50*/  IMAD.WIDE.U32 R2, R12, 0x60, R120 ;  /* 0x000000600c027825 */ /* 0x002fe400078e0078 */
[----:B------:R-:W0:Y:S02]  /*2f60*/  LDGDEPBAR ;  /* 0x00000000000079af */ /* 0x000e240000000000 */
[----:B------:R-:W-:Y:S02]  /*2f70*/  IMAD.IADD R3, R3, 0x1, R6 ;  /* 0x0000000103037824 */ /* 0x000fe400078e0206 */
[----:B------:R-:W-:Y:S01]  /*2f80*/  IMAD.WIDE.U32 R12, R7, c[0x0][0x1e0], RZ ;  /* 0x00007800070c7a25 */ /* 0x000fe200078e00ff */
[----:B--2---:R-:W-:-:S04]  /*2f90*/  @P4 LEA R4, P0, R2, c[0x0][0x1c8], 0x1 ;  /* 0x0000720002044a11 */ /* 0x004fc800078008ff */
[C---:B------:R-:W-:Y:S02]  /*2fa0*/  @P4 LEA.HI.X R5, R2.reuse, c[0x0][0x1cc], R3, 0x1, P0 ;  /* 0x0000730002054a11 */ /* 0x040fe400000f0c03 */
[----:B------:R-:W-:-:S03]  /*2fb0*/  @P6 IADD3 R7, P0, R2, R12, RZ ;  /* 0x0000000c02076210 */ /* 0x000fc60007f1e0ff */
[----:B------:R1:W-:Y:S01]  /*2fc0*/  @P4 LDGSTS.E.BYPASS.LTC128B.128 [R218+0x8100], [R4.64], !P3 ;  /* 0x0810000004da4fae */ /* 0x0003e2000d901d48 */
[----:B------:R-:W-:Y:S02]  /*2fd0*/  ISETP.GE.AND P3, PT, R14, c[0x0][0x1d4], PT ;  /* 0x000075000e007a0c */ /* 0x000fe40003f66270 */
[----:B------:R-:W-:Y:S01]  /*2fe0*/  @P6 IADD3.X R8, R3, R13, R8, P0, !PT ;  /* 0x0000000d03086210 */ /* 0x000fe200007fe408 */
[----:B------:R-:W-:Y:S01]  /*2ff0*/  IMAD.WIDE.U32 R12, R10, c[0x0][0x1e0], RZ ;  /* 0x000078000a0c7a25 */ /* 0x000fe200078e00ff */
[----:B------:R-:W-:-:S03]  /*3000*/  @P6 LEA R6, P0, R7, c[0x0][0x1c8], 0x1 ;  /* 0x0000720007066a11 */ /* 0x000fc600078008ff */
[----:B------:R-:W-:Y:S01]  /*3010*/  IMAD R10, R10, c[0x0][0x1e4], RZ ;  /* 0x000079000a0a7a24 */ /* 0x000fe200078e02ff */
[----:B------:R-:W-:Y:S02]  /*3020*/  @P6 LEA.HI.X R7, R7, c[0x0][0x1cc], R8, 0x1, P0 ;  /* 0x0000730007076a11 */ /* 0x000fe400000f0c08 */
[----:B------:R-:W-:-:S03]  /*3030*/  @P5 IADD3 R8, P0, R2, R12, RZ ;  /* 0x0000000c02085210 */ /* 0x000fc60007f1e0ff */
[----:B------:R1:W-:Y:S01]  /*3040*/  @P4 LDGSTS.E.BYPASS.LTC128B.128 [R218+0xb100], [R4.64+0x80], !P3 ;  /* 0x0b10008004da4fae */ /* 0x0003e2000d901d48 */
[----:B------:R-:W-:Y:S02]  /*3050*/  @P5 IADD3.X R3, R3, R13, R10, P0, !PT ;  /* 0x0000000d03035210 */ /* 0x000fe400007fe40a */
[----:B------:R-:W-:Y:S02]  /*3060*/  @P5 LEA R2, P0, R8, c[0x0][0x1c8], 0x1 ;  /* 0x0000720008025a11 */ /* 0x000fe400078008ff */
[----:B------:R-:W-:Y:S02]  /*3070*/  @P6 ISETP.GE.AND P4, PT, R134, c[0x0][0x1d4], PT ;  /* 0x0000750086006a0c */ /* 0x000fe40003f86270 */
[----:B------:R-:W-:Y:S02]  /*3080*/  @P5 LEA.HI.X R3, R8, c[0x0][0x1cc], R3, 0x1, P0 ;  /* 0x0000730008035a11 */ /* 0x000fe400000f0c03 */
[----:B------:R-:W-:-:S09]  /*3090*/  @P5 ISETP.GE.AND P0, PT, R134, c[0x0][0x1d4], PT ;  /* 0x0000750086005a0c */ /* 0x000fd20003f06270 */
[----:B------:R2:W-:Y:S01]  /*30a0*/  @P6 LDGSTS.E.BYPASS.LTC128B.128 [R218+0x9100], [R6.64], !P4 ;  /* 0x0910000006da6fae */ /* 0x0005e2000e101d48 */
[----:B------:R-:W-:-:S03]  /*30b0*/  ISETP.GE.AND P4, PT, R134, c[0x0][0x1d4], PT ;  /* 0x0000750086007a0c */ /* 0x000fc60003f86270 */
[----:B------:R2:W-:Y:S01]  /*30c0*/  @P6 LDGSTS.E.BYPASS.LTC128B.128 [R218+0xc100], [R6.64+0x80], !P3 ;  /* 0x0c10008006da6fae */ /* 0x0005e2000d901d48 */
[----:B------:R-:W-:-:S03]  /*30d0*/  ISETP.LT.OR P6, PT, R9, 0x21, P4 ;  /* 0x000000210900780c */ /* 0x000fc600027c1670 */
[----:B------:R3:W-:Y:S04]  /*30e0*/  @P5 LDGSTS.E.BYPASS.LTC128B.128 [R218+0xa100], [R2.64], !P0 ;  /* 0x0a10000002da5fae */ /* 0x0007e8000c101d48 */
[----:B------:R3:W-:Y:S04]  /*30f0*/  @P5 LDGSTS.E.BYPASS.LTC128B.128 [R218+0xd100], [R2.64+0x80], !P3 ;  /* 0x0d10008002da5fae */ /* 0x0007e8000d901d48 */
[----:B------:R-:W0:Y:S01]  /*3100*/  LDGDEPBAR ;  /* 0x00000000000079af */ /* 0x000e220000000000 */
[----:B--2---:R-:W-:-:S04]  /*3110*/  IMAD.WIDE.U32 R6, R122, c[0x0][0x208], RZ ;  /* 0x000082007a067a25 */ /* 0x004fc800078e00ff */
[----:B---3--:R-:W-:Y:S01]  /*3120*/  IMAD R2, R11, c[0x0][0x208], RZ ;  /* 0x000082000b027a24 */ /* 0x008fe200078e02ff */
[----:B------:R-:W-:-:S04]  /*3130*/  DEPBAR.LE SB0, 0x1 ;  /* 0x000080400000791a */ /* 0x000fc80000000000 */
[----:B------:R-:W-:Y:S01]  /*3140*/  BAR.SYNC.DEFER_BLOCKING 0x0 ;  /* 0x0000000000007b1d */ /* 0x000fe20000010000 */
[----:B------:R-:W-:Y:S01]  /*3150*/  IMAD R2, R122, c[0x0][0x20c], R2 ;  /* 0x000083007a027a24 */ /* 0x000fe200078e0202 */
[----:B------:R-:W-:-:S04]  /*3160*/  MOV R3, R225 ;  /* 0x000000e100037202 */ /* 0x000fc80000000f00 */
[----:B-1----:R-:W-:Y:S02]  /*3170*/  IADD3 R4, R7, R2, RZ ;  /* 0x0000000207047210 */ /* 0x002fe40007ffe0ff */
[----:B------:R-:W-:-:S05]  /*3180*/  MOV R2, R220 ;  /* 0x000000dc00027202 */ /* 0x000fca0000000f00 */
[----:B------:R-:W-:-:S04]  /*3190*/  IMAD.WIDE.U32 R6, R6, 0x60, R2 ;  /* 0x0000006006067825 */ /* 0x000fc800078e0002 */
[----:B------:R-:W-:Y:S01]  /*31a0*/  IMAD R2, R4, 0x60, RZ ;  /* 0x0000006004027824 */ /* 0x000fe200078e02ff */
[----:B------:R-:W-:-:S04]  /*31b0*/  LEA R4, P0, R6, c[0x0][0x1f8], 0x1 ;  /* 0x00007e0006047a11 */ /* 0x000fc800078008ff */
[----:B------:R-:W-:Y:S01]  /*31c0*/  IADD3 R3, R7, R2, RZ ;  /* 0x0000000207037210 */ /* 0x000fe20007ffe0ff */
[----:B------:R-:W-:Y:S01]  /*31d0*/  LDSM.16.M88.4 R124, [R212] ;  /* 0x00000000d47c783b */ /* 0x000fe20000000200 */
[----:B------:R-:W-:Y:S02]  /*31e0*/  IADD3 R2, P5, R4, UR7, RZ ;  /* 0x0000000704027c10 */ /* 0x000fe4000ffbe0ff */
[----:B------:R-:W-:Y:S01]  /*31f0*/  LEA.HI.X R5, R6, c[0x0][0x1fc], R3, 0x1, P0 ;  /* 0x00007f0006057a11 */ /* 0x000fe200000f0c03 */
[----:B------:R-:W-:Y:S01]  /*3200*/  LDSM.16.M88.4 R128, [R213] ;  /* 0x00000000d580783b */ /* 0x000fe20000000200 */
[----:B------:R-:W-:Y:S02]  /*3210*/  IADD3 R6, P0, R2, UR7, RZ ;  /* 0x0000000702067c10 */ /* 0x000fe4000ff1e0ff */
[----:B------:R-:W-:Y:S01]  /*3220*/  IADD3.X R3, R5, UR5, RZ, P5, !PT ;  /* 0x0000000505037c10 */ /* 0x000fe2000affe4ff */
[----:B------:R-:W-:Y:S01]  /*3230*/  LDSM.16.M88.4 R152, [R215] ;  /* 0x00000000d798783b */ /* 0x000fe20000000200 */
[----:B------:R-:W-:-:S02]  /*3240*/  ISETP.LT.OR P5, PT, R9, 0x1, P4 ;  /* 0x000000010900780c */ /* 0x000fc400027a1670 */
[----:B------:R-:W-:Y:S01]  /*3250*/  IADD3.X R7, R3, UR5, RZ, P0, !PT ;  /* 0x0000000503077c10 */ /* 0x000fe200087fe4ff */
[----:B------:R-:W-:Y:S01]  /*3260*/  LDSM.16.M88.4 R164, [R214] ;  /* 0x00000000d6a4783b */ /* 0x000fe20000000200 */
[C---:B------:R-:W-:Y:S02]  /*3270*/  ISETP.LT.OR P0, PT, R9.reuse, 0x1, P3 ;  /* 0x000000010900780c */ /* 0x040fe40001f01670 */
[----:B------:R-:W-:Y:S01]  /*3280*/  ISETP.LT.OR P4, PT, R9, 0x41, P4 ;  /* 0x000000410900780c */ /* 0x000fe20002781670 */
[----:B------:R-:W-:Y:S04]  /*3290*/  LDSM.16.M88.4 R168, [R212+0x4000] ;  /* 0x00400000d4a8783b */ /* 0x000fe80000000200 */
[----:B------:R-:W-:Y:S04]  /*32a0*/  LDSM.16.M88.4 R172, [R213+0x4000] ;  /* 0x00400000d5ac783b */ /* 0x000fe80000000200 */
[----:B------:R-:W-:Y:S04]  /*32b0*/  LDSM.16.M88.4 R176, [R215+0x4000] ;  /* 0x00400000d7b0783b */ /* 0x000fe80000000200 */
[----:B------:R-:W-:Y:S04]  /*32c0*/  LDSM.16.M88.4 R184, [R214+0x4000] ;  /* 0x00400000d6b8783b */ /* 0x000fe80000000200 */
[----:B------:R-:W-:Y:S06]  /*32d0*/  BAR.SYNC.DEFER_BLOCKING 0x0 ;  /* 0x0000000000007b1d */ /* 0x000fec0000010000 */
[----:B------:R-:W-:-:S04]  /*32e0*/  DEPBAR.LE SB0, 0x0 ;  /* 0x000080000000791a */ /* 0x000fc80000000000 */
[----:B------:R-:W-:Y:S06]  /*32f0*/  BAR.SYNC.DEFER_BLOCKING 0x0 ;  /* 0x0000000000007b1d */ /* 0x000fec0000010000 */
[----:B------:R-:W1:Y:S04]  /*3300*/  LDSM.16.M88.4 R24, [R193] ;  /* 0x00000000c118783b */ /* 0x000e680000000200 */
[----:B------:R-:W2:Y:S04]  /*3310*/  LDSM.16.M88.4 R28, [R193+0x1800] ;  /* 0x00180000c11c783b */ /* 0x000ea80000000200 */
[----:B------:R-:W3:Y:S04]  /*3320*/  LDSM.16.M88.4 R32, [R199] ;  /* 0x00000000c720783b */ /* 0x000ee80000000200 */
[----:B------:R-:W4:Y:S04]  /*3330*/  LDSM.16.M88.4 R16, [R193+0x800] ;  /* 0x00080000c110783b */ /* 0x000f280000000200 */
[----:B------:R-:W5:Y:S04]  /*3340*/  LDSM.16.M88.4 R20, [R193+0x1000] ;  /* 0x00100000c114783b */ /* 0x000f680000000200 */
[----:B------:R-:W-:Y:S04]  /*3350*/  LDSM.16.M88.4 R68, [R193+0x2000] ;  /* 0x00200000c144783b */ /* 0x000fe80000000200 */
[----:B------:R-:W-:Y:S04]  /*3360*/  LDSM.16.M88.4 R84, [R193+0x2800] ;  /* 0x00280000c154783b */ /* 0x000fe80000000200 */
[----:B------:R-:W-:Y:S04]  /*3370*/  LDSM.16.M88.4 R56, [R210] ;  /* 0x00000000d238783b */ /* 0x000fe80000000200 */
[----:B------:R-:W-:Y:S04]  /*3380*/  LDSM.16.M88.4 R64, [R209] ;  /* 0x00000000d140783b */ /* 0x000fe80000000200 */
[----:B------:R-:W5:Y:S04]  /*3390*/  LDSM.16.M88.4 R60, [R208] ;  /* 0x00000000d03c783b */ /* 0x000f680000000200 */
[----:B------:R-:W-:Y:S01]  /*33a0*/  LDSM.16.M88.4 R88, [R207] ;  /* 0x00000000cf58783b */ /* 0x000fe20000000200 */
[C---:B-1----:R-:W-:Y:S03]  /*33b0*/  HMMA.16816.F32.BF16 R12, R124.reuse, R24, RZ ;  /* 0x000000187c0c723c */ /* 0x042fe600000418ff */
[----:B------:R-:W-:Y:S04]  /*33c0*/  LDSM.16.M88.4 R92, [R206] ;  /* 0x00000000ce5c783b */ /* 0x000fe80000000200 */
[----:B------:R-:W-:Y:S01]  /*33d0*/  @!PT LDS RZ, [RZ] ;  /* 0x00000000fffff984 */ /* 0x000fe20000000800 */
[----:B------:R-:W-:Y:S01]  /*33e0*/  @!PT LDS RZ, [RZ] ;  /* 0x00000000fffff984 */ /* 0x000fe20000000800 */
[----:B------:R-:W-:Y:S01]  /*33f0*/  @!PT LDS RZ, [RZ] ;  /* 0x00000000fffff984 */ /* 0x000fe20000000800 */
[----:B------:R1:W-:Y:S01]  /*3400*/  LDGSTS.E.BYPASS.LTC128B.128 [R218+0x100], [R4.64], !P5 ;  /* 0x0010000004da7fae */ /* 0x0003e2000e901d48 */
[C---:B------:R-:W-:Y:S01]  /*3410*/  ISETP.LT.OR P5, PT, R9.reuse, 0x21, P3 ;  /* 0x000000210900780c */ /* 0x040fe20001fa1670 */
[----:B------:R-:W-:Y:S02]  /*3420*/  HMMA.16816.F32.BF16 R40, R124, R26, RZ ;  /* 0x0000001a7c28723c */ /* 0x000fe400000418ff */
[----:B------:R1:W-:Y:S01]  /*3430*/  LDGSTS.E.BYPASS.LTC128B.128 [R218+0x3100], [R4.64+0x80], !P0 ;  /* 0x0310008004da7fae */ /* 0x0003e2000c101d48 */
[----:B------:R-:W-:-:S03]  /*3440*/  ISETP.LT.OR P0, PT, R9, 0x41, P3 ;  /* 0x000000410900780c */ /* 0x000fc60001f01670 */
[----:B------:R1:W-:Y:S02]  /*3450*/  LDGSTS.E.BYPASS.LTC128B.128 [R218+0x1100], [R2.64], !P6 ;  /* 0x0110000002da7fae */ /* 0x0003e4000f101d48 */
[----:B--2---:R-:W-:Y:S04]  /*3460*/  HMMA.16816.F32.BF16 R8, R124, R28, RZ ;  /* 0x0000001c7c08723c */ /* 0x004fe800000418ff */
[----:B------:R2:W-:Y:S04]  /*3470*/  LDGSTS.E.BYPASS.LTC128B.128 [R218+0x4100], [R2.64+0x80], !P5 ;  /* 0x0410008002da7fae */ /* 0x0005e8000e901d48 */
[----:B------:R1:W-:Y:S01]  /*3480*/  LDGSTS.E.BYPASS.LTC128B.128 [R218+0x2100], [R6.64], !P4 ;  /* 0x0210000006da7fae */ /* 0x0003e2000e101d48 */
[----:B---3--:R-:W-:Y:S03]  /*3490*/  HMMA.16816.F32.BF16 R44, R128, R32, R12 ;  /* 0x00000020802c723c */ /* 0x008fe6000004180c */
[----:B------:R1:W-:Y:S01]  /*34a0*/  LDGSTS.E.BYPASS.LTC128B.128 [R218+0x5100], [R6.64+0x80], !P0 ;  /* 0x0510008006da7fae */ /* 0x0003e2000c101d48 */
[----:B------:R-:W-:-:S03]  /*34b0*/  ISETP.GT.AND P0, PT, R122, R219, PT ;  /* 0x000000db7a00720c */ /* 0x000fc60003f04270 */
[----:B------:R-:W3:Y:S01]  /*34c0*/  LDSM.16.M88.4 R48, [R197] ;  /* 0x00000000c530783b */ /* 0x000ee20000000200 */
[C---:B----4-:R-:W-:Y:S03]  /*34d0*/  HMMA.16816.F32.BF16 R36, R124.reuse, R18, RZ ;  /* 0x000000127c24723c */ /* 0x050fe600000418ff */
[----:B------:R-:W4:Y:S04]  /*34e0*/  LDSM.16.M88.4 R52, [R194] ;  /* 0x00000000c234783b */ /* 0x000f280000000200 */
[----:B------:R-:W2:Y:S01]  /*34f0*/  LDSM.16.M88.4 R72, [R197+0x800] ;  /* 0x00080000c548783b */ /* 0x000ea20000000200 */
[C---:B------:R-:W-:Y:S03]  /*3500*/  HMMA.16816.F32.BF16 R24, R124.reuse, R16, RZ ;  /* 0x000000107c18723c */ /* 0x040fe600000418ff */
[----:B------:R-:W-:Y:S04]  /*3510*/  LDSM.16.M88.4 R104, [R193+0x3800] ;  /* 0x00380000c168783b */ /* 0x000fe80000000200 */
[----:B------:R-:W-:Y:S01]  /*3520*/  LDSM.16.M88.4 R108, [R197+0x3000] ;  /* 0x00300000c56c783b */ /* 0x000fe20000000200 */
[C---:B-----5:R-:W-:Y:S03]  /*3530*/  HMMA.16816.F32.BF16 R16, R124.reuse, R20, RZ ;  /* 0x000000147c10723c */ /* 0x060fe600000418ff */
[----:B------:R-:W-:Y:S04]  /*3540*/  LDSM.16.M88.4 R100, [R204] ;  /* 0x00000000cc64783b */ /* 0x000fe80000000200 */
[----:B------:R-:W0:Y:S01]  /*3550*/  LDGDEPBAR ;  /* 0x00000000000079af */ /* 0x000e220000000000 */
[C---:B------:R-:W-:Y:S08]  /*3560*/  HMMA.16816.F32.BF16 R12, R124.reuse, R22, RZ ;  /* 0x000000167c0c723c */ /* 0x040ff000000418ff */
[----:B-1----:R-:W-:Y:S08]  /*3570*/  HMMA.16816.F32.BF16 R4, R124, R30, RZ ;  /* 0x0000001e7c04723c */ /* 0x002ff000000418ff */
[C---:B------:R-:W-:Y:S01]  /*3580*/  HMMA.16816.F32.BF16 R20, R128.reuse, R34, R40 ;  /* 0x000000228014723c */ /* 0x040fe20000041828 */
[----:B------:R-:W-:Y:S04]  /*3590*/  LDSM.16.M88.4 R40, [R197+0x1800] ;  /* 0x00180000c528783b */ /* 0x000fe80000000200 */
[----:B------:R-:W-:Y:S03]  /*35a0*/  LDSM.16.M88.4 R32, [R197+0x2000] ;  /* 0x00200000c520783b */ /* 0x000fe60000000200 */
[----:B------:R-:W-:Y:S08]  /*35b0*/  HMMA.16816.F32.BF16 R116, R128, R60, R8 ;  /* 0x0000003c8074723c */ /* 0x000ff00000041808 */
[----:B---3--:R-:W-:Y:S08]  /*35c0*/  HMMA.16816.F32.BF16 R8, R152, R48, R44 ;  /* 0x000000309808723c */ /* 0x008ff0000004182c */
[C---:B------:R-:W-:Y:S01]  /*35d0*/  HMMA.16816.F32.BF16 R76, R128.reuse, R58, R36 ;  /* 0x0000003a804c723c */ /* 0x040fe20000041824 */
[----:B------:R-:W1:Y:S07]  /*35e0*/  LDSM.16.M88.4 R36, [R193+0x3000] ;  /* 0x00300000c124783b */ /* 0x000e6e0000000200 */
[C---:B------:R-:W-:Y:S01]  /*35f0*/  HMMA.16816.F32.BF16 R24, R128.reuse, R56, R24 ;  /* 0x000000388018723c */ /* 0x040fe20000041818 */
[----:B------:R-:W3:Y:S07]  /*3600*/  LDSM.16.M88.4 R56, [R194+0x800] ;  /* 0x00080000c238783b */ /* 0x000eee0000000200 */
[----:B------:R-:W-:Y:S08]  /*3610*/  HMMA.16816.F32.BF16 R60, R128, R62, R4 ;  /* 0x0000003e803c723c */ /* 0x000ff00000041804 */
[----:B------:R-:W-:Y:S01]  /*3620*/  HMMA.16816.F32.BF16 R4, R152, R50, R20 ;  /* 0x000000329804723c */ /* 0x000fe20000041814 */
[----:B------:R-:W-:Y:S07]  /*3630*/  LDSM.16.M88.4 R48, [R197+0x1000] ;  /* 0x00100000c530783b */ /* 0x000fee0000000200 */
[----:B------:R-:W-:Y:S08]  /*3640*/  HMMA.16816.F32.BF16 R112, R128, R66, R12 ;  /* 0x000000428070723c */ /* 0x000ff0000004180c */
[----:B----4-:R-:W-:Y:S08]  /*3650*/  HMMA.16816.F32.BF16 R12, R164, R52, R8 ;  /* 0x00000034a40c723c */ /* 0x010ff00000041808 */
[----:B------:R-:W-:Y:S01]  /*3660*/  HMMA.16816.F32.BF16 R80, R128, R64, R16 ;  /* 0x000000408050723c */ /* 0x000fe20000041810 */
[----:B------:R-:W-:Y:S07]  /*3670*/  LDSM.16.M88.4 R64, [R194+0x1000] ;  /* 0x00100000c240783b */ /* 0x000fee0000000200 */
[C---:B------:R-:W-:Y:S08]  /*3680*/  HMMA.16816.F32.BF16 R28, R124.reuse, R68, RZ ;  /* 0x000000447c1c723c */ /* 0x040ff000000418ff */
[C---:B------:R-:W-:Y:S01]  /*3690*/  HMMA.16816.F32.BF16 R16, R124.reuse, R70, RZ ;  /* 0x000000467c10723c */ /* 0x040fe200000418ff */
[----:B------:R-:W4:Y:S07]  /*36a0*/  LDSM.16.M88.4 R68, [R205] ;  /* 0x00000000cd44783b */ /* 0x000f2e0000000200 */
[----:B------:R-:W-:Y:S08]  /*36b0*/  HMMA.16816.F32.BF16 R8, R124, R84, RZ ;  /* 0x000000547c08723c */ /* 0x000ff000000418ff */
[----:B--2---:R-:W-:Y:S08]  /*36c0*/  HMMA.16816.F32.BF16 R44, R152, R72, R24 ;  /* 0x00000048982c723c */ /* 0x004ff00000041818 */
[----:B------:R-:W-:Y:S08]  /*36d0*/  HMMA.16816.F32.BF16 R24, R164, R54, R4 ;  /* 0x00000036a418723c */ /* 0x000ff00000041804 */
[----:B------:R-:W-:Y:S01]  /*36e0*/  HMMA.16816.F32.BF16 R4, R124, R86, RZ ;  /* 0x000000567c04723c */ /* 0x000fe200000418ff */
[----:B------:R-:W2:Y:S07]  /*36f0*/  LDSM.16.M88.4 R84, [R197+0x2800] ;  /* 0x00280000c554783b */ /* 0x000eae0000000200 */
[----:B-1----:R-:W-:Y:S08]  /*3700*/  HMMA.16816.F32.BF16 R20, R168, R36, R12 ;  /* 0x00000024a814723c */ /* 0x002ff0000004180c */
[----:B------:R-:W-:Y:S08]  /*3710*/  HMMA.16816.F32.BF16 R12, R128, R92, R8 ;  /* 0x0000005c800c723c */ /* 0x000ff00000041808 */
[----:B------:R-:W-:Y:S01]  /*3720*/  HMMA.16816.F32.BF16 R8, R152, R74, R76 ;  /* 0x0000004a9808723c */ /* 0x000fe2000004184c */
[----:B------:R-:W1:Y:S04]  /*3730*/  LDSM.16.M88.4 R72, [R194+0x1800] ;  /* 0x00180000c248783b */ /* 0x000e680000000200 */
[----:B------:R-:W-:Y:S03]  /*3740*/  LDSM.16.M88.4 R76, [R194+0x2000] ;  /* 0x00200000c24c783b */ /* 0x000fe60000000200 */
[C---:B------:R-:W-:Y:S08]  /*3750*/  HMMA.16816.F32.BF16 R96, R128.reuse, R88, R28 ;  /* 0x000000588060723c */ /* 0x040ff0000004181c */
[C---:B------:R-:W-:Y:S08]  /*3760*/  HMMA.16816.F32.BF16 R28, R128.reuse, R90, R16 ;  /* 0x0000005a801c723c */ /* 0x040ff00000041810 */
[----:B------:R-:W-:Y:S01]  /*3770*/  HMMA.16816.F32.BF16 R88, R128, R94, R4 ;  /* 0x0000005e8058723c */ /* 0x000fe20000041804 */
[----:B------:R-:W-:Y:S07]  /*3780*/  LDSM.16.M88.4 R92, [R194+0x2800] ;  /* 0x00280000c25c783b */ /* 0x000fee0000000200 */
[----:B---3--:R-:W-:Y:S08]  /*3790*/  HMMA.16816.F32.BF16 R4, R164, R56, R44 ;  /* 0x00000038a404723c */ /* 0x008ff0000004182c */
[----:B----4-:R-:W-:Y:S08]  /*37a0*/  HMMA.16816.F32.BF16 R20, R172, R68, R20 ;  /* 0x00000044ac14723c */ /* 0x010ff00000041814 */
[----:B------:R-:W-:Y:S08]  /*37b0*/  HMMA.16816.F32.BF16 R16, R168, R38, R24 ;  /* 0x00000026a810723c */ /* 0x000ff00000041818 */
[----:B------:R-:W-:Y:S01]  /*37c0*/  HMMA.16816.F32.BF16 R36, R152, R50, R112 ;  /* 0x000000329824723c */ /* 0x000fe20000041870 */
[----:B------:R-:W3:Y:S07]  /*37d0*/  LDSM.16.M88.4 R112, [R194+0x3000] ;  /* 0x00300000c270783b */ /* 0x000eee0000000200 */
[----:B------:R-:W-:Y:S08]  /*37e0*/  HMMA.16816.F32.BF16 R24, R164, R58, R8 ;  /* 0x0000003aa418723c */ /* 0x000ff00000041808 */
[C---:B------:R-:W-:Y:S08]  /*37f0*/  HMMA.16816.F32.BF16 R80, R152.reuse, R48, R80 ;  /* 0x000000309850723c */ /* 0x040ff00000041850 */
[C---:B------:R-:W-:Y:S08]  /*3800*/  HMMA.16816.F32.BF16 R48, R152.reuse, R40, R116 ;  /* 0x000000289830723c */ /* 0x040ff00000041874 */
[C---:B------:R-:W-:Y:S08]  /*3810*/  HMMA.16816.F32.BF16 R60, R152.reuse, R42, R60 ;  /* 0x0000002a983c723c */ /* 0x040ff0000004183c */
[----:B--2---:R-:W-:Y:S08]  /*3820*/  HMMA.16816.F32.BF16 R40, R152, R84, R12 ;  /* 0x000000549828723c */ /* 0x004ff0000004180c */
[----:B------:R-:W-:Y:S08]  /*3830*/  HMMA.16816.F32.BF16 R12, R168, R104, R4 ;  /* 0x00000068a80c723c */ /* 0x000ff00000041804 */
[----:B------:R-:W-:Y:S08]  /*3840*/  HMMA.16816.F32.BF16 R4, R176, R108, R20 ;  /* 0x0000006cb004723c */ /* 0x000ff00000041814 */
[C---:B------:R-:W-:Y:S08]  /*3850*/  HMMA.16816.F32.BF16 R52, R152.reuse, R32, R96 ;  /* 0x000000209834723c */ /* 0x040ff00000041860 */
[----:B------:R-:W-:Y:S01]  /*3860*/  HMMA.16816.F32.BF16 R44, R152, R34, R28 ;  /* 0x00000022982c723c */ /* 0x000fe2000004181c */
[----:B------:R-:W2:Y:S07]  /*3870*/  LDSM.16.M88.4 R32, [R193+0x4000] ;  /* 0x00400000c120783b */ /* 0x000eae0000000200 */
[----:B------:R-:W-:Y:S01]  /*3880*/  HMMA.16816.F32.BF16 R8, R172, R70, R16 ;  /* 0x00000046ac08723c */ /* 0x000fe20000041810 */
[----:B------:R-:W-:Y:S07]  /*3890*/  LDSM.16.M88.4 R68, [R193+0x4800] ;  /* 0x00480000c144783b */ /* 0x000fee0000000200 */
[----:B------:R-:W-:Y:S01]  /*38a0*/  HMMA.16816.F32.BF16 R28, R152, R86, R88 ;  /* 0x00000056981c723c */ /* 0x000fe20000041858 */
[----:B------:R-:W4:Y:S07]  /*38b0*/  LDSM.16.M88.4 R84, [R197+0x3800] ;  /* 0x00380000c554783b */ /* 0x000f2e0000000200 */
[----:B------:R-:W-:Y:S08]  /*38c0*/  HMMA.16816.F32.BF16 R20, R168, R106, R24 ;  /* 0x0000006aa814723c */ /* 0x000ff00000041818 */
[----:B------:R-:W-:Y:S08]  /*38d0*/  HMMA.16816.F32.BF16 R16, R164, R64, R80 ;  /* 0x00000040a410723c */ /* 0x000ff00000041850 */
[----:B------:R-:W-:Y:S08]  /*38e0*/  HMMA.16816.F32.BF16 R12, R172, R100, R12 ;  /* 0x00000064ac0c723c */ /* 0x000ff0000004180c */
[C---:B-1----:R-:W-:Y:S08]  /*38f0*/  HMMA.16816.F32.BF16 R48, R164.reuse, R72, R48 ;  /* 0x00000048a430723c */ /* 0x042ff00000041830 */
[----:B------:R-:W-:Y:S08]  /*3900*/  HMMA.16816.F32.BF16 R60, R164, R74, R60 ;  /* 0x0000004aa43c723c */ /* 0x000ff0000004183c */
[----:B---3--:R-:W-:Y:S08]  /*3910*/  HMMA.16816.F32.BF16 R24, R184, R112, R4 ;  /* 0x00000070b818723c */ /* 0x008ff00000041804 */
[----:B------:R-:W-:Y:S01]  /*3920*/  HMMA.16816.F32.BF16 R72, R164, R92, R40 ;  /* 0x0000005ca448723c */ /* 0x000fe20000041828 */
[----:B------:R-:W1:Y:S07]  /*3930*/  LDSM.16.M88.4 R40, [R203] ;  /* 0x00000000cb28783b */ /* 0x000e6e0000000200 */
[----:B------:R-:W-:Y:S08]  /*3940*/  HMMA.16816.F32.BF16 R4, R176, R110, R8 ;  /* 0x0000006eb004723c */ /* 0x000ff00000041808 */
[----:B------:R-:W-:Y:S01]  /*3950*/  HMMA.16816.F32.BF16 R36, R164, R66, R36 ;  /* 0x00000042a424723c */ /* 0x000fe20000041824 */
[----:B------:R-:W-:-:S04]  /*3960*/  FMUL.FTZ R2, R24, c[0x0][0x320] ;  /* 0x0000c80018027a20 */ /* 0x000fc80000410000 */
[----:B------:R3:W1:Y:S03]  /*3970*/  MUFU.TANH R90, R2 ;  /* 0x00000002005a7308 */ /* 0x0006660000002400 */
[----:B------:R-:W-:Y:S01]  /*3980*/  HMMA.16816.F32.BF16 R64, R164, R76, R52 ;  /* 0x0000004ca440723c */ /* 0x000fe20000041834 */
[----:B------:R-:W5:Y:S07]  /*3990*/  LDSM.16.M88.4 R52, [R194+0x3800] ;  /* 0x00380000c234783b */ /* 0x000f6e0000000200 */
[----:B------:R-:W-:Y:S01]  /*39a0*/  HMMA.16816.F32.BF16 R20, R172, R102, R20 ;  /* 0x00000066ac14723c */ /* 0x000fe20000041814 */
[----:B---3--:R-:W-:-:S07]  /*39b0*/  FMUL.FTZ R2, R25, c[0x0][0x320] ;  /* 0x0000c80019027a20 */ /* 0x008fce0000410000 */
[----:B--2---:R-:W-:Y:S01]  /*39c0*/  HMMA.16816.F32.BF16 R8, R168, R32, R16 ;  /* 0x00000020a808723c */ /* 0x004fe20000041810 */
[----:B------:R2:W3:Y:S07]  /*39d0*/  MUFU.TANH R88, R2 ;  /* 0x0000000200587308 */ /* 0x0004ee0000002400 */
[----:B----4-:R-:W-:Y:S08]  /*39e0*/  HMMA.16816.F32.BF16 R16, R176, R84, R12 ;  /* 0x00000054b010723c */ /* 0x010ff0000004180c */
[----:B------:R-:W-:Y:S01]  /*39f0*/  HMMA.16816.F32.BF16 R92, R164, R94, R28 ;  /* 0x0000005ea45c723c */ /* 0x000fe2000004181c */
[----:B------:R-:W4:Y:S01]  /*3a00*/  LDSM.16.M88.4 R28, [R197+0x4000] ;  /* 0x00400000c51c783b */ /* 0x000f220000000200 */
[----:B--2---:R-:W-:-:S04]  /*3a10*/  FMUL.FTZ R2, R26, c[0x0][0x320] ;  /* 0x0000c8001a027a20 */ /* 0x004fc80000410000 */
[----:B------:R2:W1:Y:S02]  /*3a20*/  MUFU.TANH R91, R2 ;  /* 0x00000002005b7308 */ /* 0x0004640000002400 */
[----:B------:R-:W-:Y:S08]  /*3a30*/  HMMA.16816.F32.BF16 R12, R184, R114, R4 ;  /* 0x00000072b80c723c */ /* 0x000ff00000041804 */
[----:B------:R-:W-:Y:S01]  /*3a40*/  HMMA.16816.F32.BF16 R32, R168, R34, R36 ;  /* 0x00000022a820723c */ /* 0x000fe20000041824 */
[----:B------:R-:W3:Y:S01]  /*3a50*/  LDSM.16.M88.4 R36, [R202] ;  /* 0x00000000ca24783b */ /* 0x000ee20000000200 */
[----:B--2---:R-:W-:-:S06]  /*3a60*/  FMUL.FTZ R2, R27, c[0x0][0x320] ;  /* 0x0000c8001b027a20 */ /* 0x004fcc0000410000 */
[----:B------:R-:W-:Y:S01]  /*3a70*/  HMMA.16816.F32.BF16 R4, R176, R86, R20 ;  /* 0x00000056b004723c */ /* 0x000fe20000041814 */
[----:B------:R2:W2:Y:S07]  /*3a80*/  MUFU.TANH R89, R2 ;  /* 0x0000000200597308 */ /* 0x0004ae0000002400 */
[----:B-1----:R-:W-:Y:S08]  /*3a90*/  HMMA.16816.F32.BF16 R8, R172, R40, R8 ;  /* 0x00000028ac08723c */ /* 0x002ff00000041808 */
[----:B-----5:R-:W-:Y:S01]  /*3aa0*/  HMMA.16816.F32.BF16 R24, R184, R52, R16 ;  /* 0x00000034b818723c */ /* 0x020fe20000041810 */
[----:B--2---:R-:W-:-:S04]  /*3ab0*/  FMUL.FTZ R2, R12, c[0x0][0x320] ;  /* 0x0000c8000c027a20 */ /* 0x004fc80000410000 */
[----:B------:R1:W2:Y:S03]  /*3ac0*/  MUFU.TANH R85, R2 ;  /* 0x0000000200557308 */ /* 0x0002a60000002400 */
[----:B------:R-:W-:Y:S01]  /*3ad0*/  HMMA.16816.F32.BF16 R76, R164, R78, R44 ;  /* 0x0000004ea44c723c */ /* 0x000fe2000004182c */
[----:B------:R-:W-:Y:S07]  /*3ae0*/  LDSM.16.M88.4 R44, [R194+0x4000] ;  /* 0x00400000c22c783b */ /* 0x000fee0000000200 */
[----:B------:R-:W-:Y:S01]  /*3af0*/  HMMA.16816.F32.BF16 R56, R168, R68, R48 ;  /* 0x00000044a838723c */ /* 0x000fe20000041830 */
[----:B------:R-:W5:Y:S01]  /*3b00*/  LDSM.16.M88.4 R48, [R193+0x5000] ;  /* 0x00500000c130783b */ /* 0x000f620000000200 */
[----:B-1----:R-:W-:-:S06]  /*3b10*/  FMUL.FTZ R2, R13, c[0x0][0x320] ;  /* 0x0000c8000d027a20 */ /* 0x002fcc0000410000 */
[----:B------:R-:W-:Y:S01]  /*3b20*/  HMMA.16816.F32.BF16 R20, R172, R42, R32 ;  /* 0x0000002aac14723c */ /* 0x000fe20000041820 */
[----:B------:R-:W-:Y:S01]  /*3b30*/  LDSM.16.M88.4 R40, [R197+0x4800] ;  /* 0x00480000c528783b */ /* 0x000fe20000000200 */
[----:B------:R1:W1:Y:S06]  /*3b40*/  MUFU.TANH R83, R2 ;  /* 0x0000000200537308 */ /* 0x00026c0000002400 */
[----:B------:R-:W-:Y:S08]  /*3b50*/  HMMA.16816.F32.BF16 R60, R168, R70, R60 ;  /* 0x00000046a83c723c */ /* 0x000ff0000004183c */
[----:B------:R-:W-:Y:S01]  /*3b60*/  HMMA.16816.F32.BF16 R4, R184, R54, R4 ;  /* 0x00000036b804723c */ /* 0x000fe20000041804 */
[----:B-1----:R-:W-:-:S04]  /*3b70*/  FMUL.FTZ R2, R14, c[0x0][0x320] ;  /* 0x0000c8000e027a20 */ /* 0x002fc80000410000 */
[----:B------:R1:W1:Y:S03]  /*3b80*/  MUFU.TANH R87, R2 ;  /* 0x0000000200577308 */ /* 0x0002660000002400 */
[C---:B----4-:R-:W-:Y:S08]  /*3b90*/  HMMA.16816.F32.BF16 R16, R176.reuse, R28, R8 ;  /* 0x0000001cb010723c */ /* 0x050ff00000041808 */
[----:B------:R-:W-:Y:S01]  /*3ba0*/  HMMA.16816.F32.BF16 R8, R176, R30, R20 ;  /* 0x0000001eb008723c */ /* 0x000fe20000041814 */
[----:B------:R-:W-:Y:S01]  /*3bb0*/  LDSM.16.M88.4 R28, [R201] ;  /* 0x00000000c91c783b */ /* 0x000fe20000000200 */
[----:B-1----:R-:W-:-:S06]  /*3bc0*/  FMUL.FTZ R2, R15, c[0x0][0x320] ;  /* 0x0000c8000f027a20 */ /* 0x002fcc0000410000 */
[C---:B---3--:R-:W-:Y:S01]  /*3bd0*/  HMMA.16816.F32.BF16 R12, R172.reuse, R36, R56 ;  /* 0x00000024ac0c723c */ /* 0x048fe20000041838 */
[----:B------:R-:W1:Y:S01]  /*3be0*/  LDSM.16.M88.4 R56, [R193+0x5800] ;  /* 0x00580000c138783b */ /* 0x000e620000000200 */
[----:B------:R3:W4:Y:S06]  /*3bf0*/  MUFU.TANH R86, R2 ;  /* 0x0000000200567308 */ /* 0x00072c0000002400 */
[----:B------:R-:W-:Y:S01]  /*3c00*/  HMMA.16816.F32.BF16 R20, R172, R38, R60 ;  /* 0x00000026ac14723c */ /* 0x000fe2000004183c */
[----:B------:R-:W2:Y:S07]  /*3c10*/  LDSM.16.M88.4 R36, [R194+0x4800] ;  /* 0x00480000c224783b */ /* 0x000eae0000000200 */
[----:B-----5:R-:W-:Y:S01]  /*3c20*/  HMMA.16816.F32.BF16 R64, R168, R48, R64 ;  /* 0x00000030a840723c */ /* 0x020fe20000041840 */
[----:B---3--:R-:W-:-:S04]  /*3c30*/  FMUL.FTZ R2, R24, c[0x0][0x320] ;  /* 0x0000c80018027a20 */ /* 0x008fc80000410000 */
[----:B------:R3:W1:Y:S03]  /*3c40*/  MUFU.TANH R81, R2 ;  /* 0x0000000200517308 */ /* 0x0006660000002400 */
[----:B------:R-:W-:Y:S01]  /*3c50*/  HMMA.16816.F32.BF16 R32, R168, R50, R76 ;  /* 0x00000032a820723c */ /* 0x000fe2000004184c */
[----:B------:R-:W-:Y:S01]  /*3c60*/  LDSM.16.M88.4 R48, [R200] ;  /* 0x00000000c830783b */ /* 0x000fe20000000200 */
[----:B---3--:R-:W-:-:S06]  /*3c70*/  FMUL.FTZ R2, R25, c[0x0][0x320] ;  /* 0x0000c80019027a20 */ /* 0x008fcc0000410000 */
[----:B-1----:R-:W-:Y:S01]  /*3c80*/  HMMA.16816.F32.BF16 R52, R168, R56, R72 ;  /* 0x00000038a834723c */ /* 0x002fe20000041848 */
[----:B------:R1:W3:Y:S02]  /*3c90*/  MUFU.TANH R80, R2 ;  /* 0x0000000200507308 */ /* 0x0002e40000002400 */
[----:B-1----:R-:W-:-:S06]  /*3ca0*/  FMUL.FTZ R2, R26, c[0x0][0x320] ;  /* 0x0000c8001a027a20 */ /* 0x002fcc0000410000 */
[----:B------:R1:W1:Y:S02]  /*3cb0*/  MUFU.TANH R84, R2 ;  /* 0x0000000200547308 */ /* 0x0002640000002400 */
[----:B-1----:R-:W-:Y:S02]  /*3cc0*/  FMUL.FTZ R2, R27, c[0x0][0x320] ;  /* 0x0000c8001b027a20 */ /* 0x002fe40000410000 */
[----:B------:R-:W-:Y:S04]  /*3cd0*/  HMMA.16816.F32.BF16 R24, R184, R44, R16 ;  /* 0x0000002cb818723c */ /* 0x000fe80000041810 */
[----:B------:R1:W1:Y:S04]  /*3ce0*/  MUFU.TANH R82, R2 ;  /* 0x0000000200527308 */ /* 0x0002680000002400 */
        /* <DEDUP_REMOVED lines=13> */
[----:B------:R-:W-:Y:S07]  /*3dc0*/  LDSM.16.M88.4 R40, [R194+0x5000] ;  /* 0x00500000c228783b */ /* 0x000fee0000000200 */
[----:B--2---:R-:W-:Y:S01]  /*3dd0*/  HMMA.16816.F32.BF16 R20, R184, R36, R16 ;  /* 0x00000024b814723c */ /* 0x004fe20000041810 */
[----:B-----5:R-:W-:-:S04]  /*3de0*/  FMUL.FTZ R2, R24, c[0x0][0x320] ;  /* 0x0000c80018027a20 */ /* 0x020fc80000410000 */
[----:B------:R2:W1:Y:S11]  /*3df0*/  MUFU.TANH R68, R2 ;  /* 0x0000000200447308 */ /* 0x0004760000002400 */
[----:B------:R-:W-:Y:S01]  /*3e00*/  HMMA.16816.F32.BF16 R8, R184, R38, R8 ;  /* 0x00000026b808723c */ /* 0x000fe20000041808 */
[----:B--2---:R-:W-:-:S07]  /*3e10*/  FMUL.FTZ R2, R25, c[0x0][0x320] ;  /* 0x0000c80019027a20 */ /* 0x004fce0000410000 */
[----:B-1----:R-:W-:Y:S01]  /*3e20*/  HMMA.16816.F32.BF16 R16, R176, R44, R12 ;  /* 0x0000002cb010723c */ /* 0x002fe2000004180c */
[----:B------:R1:W2:Y:S07]  /*3e30*/  MUFU.TANH R63, R2 ;  /* 0x00000002003f7308 */ /* 0x0002ae0000002400 */
[----:B------:R-:W-:Y:S01]  /*3e40*/  HMMA.16816.F32.BF16 R12, R172, R48, R52 ;  /* 0x00000030ac0c723c */ /* 0x000fe20000041834 */
[----:B-1----:R-:W-:-:S04]  /*3e50*/  FMUL.FTZ R2, R26, c[0x0][0x320] ;  /* 0x0000c8001a027a20 */ /* 0x002fc80000410000 */
[----:B------:R1:W1:Y:S02]  /*3e60*/  MUFU.TANH R69, R2 ;  /* 0x0000000200457308 */ /* 0x0002640000002400 */
[----:B-1----:R-:W-:Y:S02]  /*3e70*/  FMUL.FTZ R2, R27, c[0x0][0x320] ;  /* 0x0000c8001b027a20 */ /* 0x002fe40000410000 */
[----:B------:R-:W-:Y:S01]  /*3e80*/  HMMA.16816.F32.BF16 R24, R172, R30, R32 ;  /* 0x0000001eac18723c */ /* 0x000fe20000041820 */
[----:B------:R-:W1:Y:S03]  /*3e90*/  LDSM.16.M88.4 R32, [R197+0x5800] ;  /* 0x00580000c520783b */ /* 0x000e660000000200 */
[----:B------:R5:W1:Y:S01]  /*3ea0*/  MUFU.TANH R65, R2 ;  /* 0x0000000200417308 */ /* 0x000a620000002400 */
[----:B------:R-:W2:Y:S01]  /*3eb0*/  LDSM.16.M88.4 R28, [R194+0x5800] ;  /* 0x00580000c21c783b */ /* 0x000ea20000000200 */
[----:B------:R-:W-:-:S04]  /*3ec0*/  DEPBAR.LE SB0, 0x0 ;  /* 0x000080000000791a */ /* 0x000fc80000000000 */
[----:B-----5:R-:W-:-:S04]  /*3ed0*/  FMUL.FTZ R2, R4, c[0x0][0x320] ;  /* 0x0000c80004027a20 */ /* 0x020fc80000410000 */
[----:B------:R5:W1:Y:S10]  /*3ee0*/  MUFU.TANH R61, R2 ;  /* 0x00000002003d7308 */ /* 0x000a740000002400 */
[----:B------:R-:W-:Y:S01]  /*3ef0*/  HMMA.16816.F32.BF16 R24, R176, R46, R24 ;  /* 0x0000002eb018723c */ /* 0x000fe20000041818 */
[----:B-----5:R-:W-:-:S07]  /*3f00*/  FMUL.FTZ R2, R5, c[0x0][0x320] ;  /* 0x0000c80005027a20 */ /* 0x020fce0000410000 */
[----:B-1----:R-:W-:Y:S01]  /*3f10*/  HMMA.16816.F32.BF16 R12, R176, R32, R12 ;  /* 0x00000020b00c723c */ /* 0x002fe2000004180c */
[----:B------:R1:W1:Y:S02]  /*3f20*/  MUFU.TANH R60, R2 ;  /* 0x00000002003c7308 */ /* 0x0002640000002400 */
        /* <DEDUP_REMOVED lines=16> */
[----:B--2---:R-:W-:Y:S01]  /*4030*/  HMMA.16816.F32.BF16 R4, R184, R30, R4 ;  /* 0x0000001eb804723c */ /* 0x004fe20000041804 */
[----:B-1----:R-:W-:-:S07]  /*4040*/  FMUL.FTZ R2, R23, c[0x0][0x320] ;  /* 0x0000c80017027a20 */ /* 0x002fce0000410000 */
[C---:B------:R-:W-:Y:S01]  /*4050*/  HMMA.16816.F32.BF16 R20, R184.reuse, R40, R16 ;  /* 0x00000028b814723c */ /* 0x040fe20000041810 */
[----:B------:R1:W2:Y:S07]  /*4060*/  MUFU.TANH R58, R2 ;  /* 0x00000002003a7308 */ /* 0x0002ae0000002400 */
        /* <DEDUP_REMOVED lines=44> */
[----:B-1234-:R-:W-:Y:S01]  /*4330*/  IADD3 R2, R216, -0x2, RZ ;  /* 0xfffffffed8027810 */ /* 0x01efe20007ffe0ff */
[----:B------:R-:W-:Y:S01]  /*4340*/  ULDC.64 UR4, c[0x0][0x1e0] ;  /* 0x0000780000047ab9 */ /* 0x000fe20000000a00 */
[----:B------:R-:W-:Y:S01]  /*4350*/  ISETP.GE.AND P0, PT, R134, c[0x0][0x1d4], PT ;  /* 0x0000750086007a0c */ /* 0x000fe20003f06270 */
[----:B------:R-:W-:Y:S01]  /*4360*/  USHF.L.U32 UR7, UR4, 0x6, URZ ;  /* 0x0000000604077899 */ /* 0x000fe2000800063f */
[----:B------:R-:W-:Y:S01]  /*4370*/  SHF.R.S32.HI R3, RZ, 0x1f, R2 ;  /* 0x0000001fff037819 */ /* 0x000fe20000011402 */
[----:B------:R-:W-:Y:S01]  /*4380*/  IMAD.WIDE.U32 R6, R2, c[0x0][0x1e0], RZ ;  /* 0x0000780002067a25 */ /* 0x000fe200078e00ff */
[----:B------:R-:W-:-:S03]  /*4390*/  USHF.L.U64.HI UR5, UR4, UR6, UR5 ;  /* 0x0000000604057299 */ /* 0x000fc60008010205 */
[----:B------:R-:W-:-:S04]  /*43a0*/  IMAD R3, R3, c[0x0][0x1e0], RZ ;  /* 0x0000780003037a24 */ /* 0x000fc800078e02ff */
[----:B------:R-:W-:-:S04]  /*43b0*/  IMAD R2, R2, c[0x0][0x1e4], R3 ;  /* 0x0000790002027a24 */ /* 0x000fc800078e0203 */
[----:B------:R-:W-:Y:S02]  /*43c0*/  IMAD.IADD R2, R7, 0x1, R2 ;  /* 0x0000000107027824 */ /* 0x000fe400078e0202 */
[----:B------:R-:W-:-:S04]  /*43d0*/  IMAD.WIDE.U32 R6, R6, 0x60, R120 ;  /* 0x0000006006067825 */ /* 0x000fc800078e0078 */
[----:B------:R-:W-:Y:S01]  /*43e0*/  IMAD R2, R2, 0x60, RZ ;  /* 0x0000006002027824 */ /* 0x000fe200078e02ff */
[----:B------:R-:W-:-:S03]  /*43f0*/  LEA R4, P4, R6, c[0x0][0x1c8], 0x1 ;  /* 0x0000720006047a11 */ /* 0x000fc600078808ff */
[----:B------:R-:W-:Y:S01]  /*4400*/  IMAD.IADD R3, R7, 0x1, R2 ;  /* 0x0000000107037824 */ /* 0x000fe200078e0202 */
[----:B------:R-:W-:-:S04]  /*4410*/  IADD3 R2, P5, R4, UR7, RZ ;  /* 0x0000000704027c10 */ /* 0x000fc8000ffbe0ff */
[----:B------:R-:W-:Y:S02]  /*4420*/  LEA.HI.X R5, R6, c[0x0][0x1cc], R3, 0x1, P4 ;  /* 0x0000730006057a11 */ /* 0x000fe400020f0c03 */
[----:B------:R-:W-:Y:S02]  /*4430*/  IADD3 R6, P4, R2, UR7, RZ ;  /* 0x0000000702067c10 */ /* 0x000fe4000ff9e0ff */
[----:B------:R-:W-:Y:S01]  /*4440*/  IADD3.X R3, R5, UR5, RZ, P5, !PT ;  /* 0x0000000505037c10 */ /* 0x000fe2000affe4ff */
[----:B------:R-:W-:Y:S01]  /*4450*/  @!PT LDS RZ, [RZ] ;  /* 0x00000000fffff984 */ /* 0x000fe20000000800 */
[----:B------:R-:W-:Y:S01]  /*4460*/  @!PT LDS RZ, [RZ] ;  /* 0x00000000fffff984 */ /* 0x000fe20000000800 */
[----:B------:R-:W-:Y:S01]  /*4470*/  @!PT LDS RZ, [RZ] ;  /* 0x00000000fffff984 */ /* 0x000fe20000000800 */
[----:B------:R1:W-:Y:S03]  /*4480*/  LDGSTS.E.BYPASS.LTC128B.128 [R218+0x8100], [R4.64], !P0 ;  /* 0x0810000004da7fae */ /* 0x0003e6000c101d48 */
[----:B------:R-:W-:Y:S01]  /*4490*/  IADD3.X R7, R3, UR5, RZ, P4, !PT ;  /* 0x0000000503077c10 */ /* 0x000fe2000a7fe4ff */
[----:B------:R1:W-:Y:S04]  /*44a0*/  LDGSTS.E.BYPASS.LTC128B.128 [R218+0xb100], [R4.64+0x80], !P3 ;  /* 0x0b10008004da7fae */ /* 0x0003e8000d901d48 */
[----:B------:R1:W-:Y:S04]  /*44b0*/  LDGSTS.E.BYPASS.LTC128B.128 [R218+0x9100], [R2.64], !P0 ;  /* 0x0910000002da7fae */ /* 0x0003e8000c101d48 */
[----:B------:R1:W-:Y:S04]  /*44c0*/  LDGSTS.E.BYPASS.LTC128B.128 [R218+0xc100], [R2.64+0x80], !P3 ;  /* 0x0c10008002da7fae */ /* 0x0003e8000d901d48 */
[----:B------:R1:W-:Y:S04]  /*44d0*/  LDGSTS.E.BYPASS.LTC128B.128 [R218+0xa100], [R6.64], !P0 ;  /* 0x0a10000006da7fae */ /* 0x0003e8000c101d48 */
[----:B------:R1:W-:Y:S02]  /*44e0*/  LDGSTS.E.BYPASS.LTC128B.128 [R218+0xd100], [R6.64+0x80], !P3 ;  /* 0x0d10008006da7fae */ /* 0x0003e4000d901d48 */
.L_x_548:
[----:B--234-:R-:W-:Y:S05]  /*44f0*/  BSYNC B0 ;  /* 0x0000000000007941 */ /* 0x01cfea0003800000 */
.L_x_547:
[----:B-1----:R-:W2:Y:S04]  /*4500*/  LDL R2, [R1+0x24] ;  /* 0x0000240001027983 */ /* 0x002ea80000100800 */
[----:B------:R-:W3:Y:S01]  /*4510*/  LDL R9, [R1+0x14] ;  /* 0x0000140001097983 */ /* 0x000ee20000100800 */
[----:B------:R-:W-:-:S02]  /*4520*/  ULDC UR4, c[0x0][0x324] ;  /* 0x0000c90000047ab9 */ /* 0x000fc40000000800 */
[----:B------:R-:W-:Y:S01]  /*4530*/  ULOP3.LUT UR4, URZ, UR4, URZ, 0x33, !UPT ;  /* 0x000000043f047292 */ /* 0x000fe2000f8e333f */
[----:B------:R-:W0:Y:S01]  /*4540*/  LDGDEPBAR ;  /* 0x00000000000079af */ /* 0x000e220000000000 */
[----:B--2---:R-:W-:-:S04]  /*4550*/  IMAD.IADD R2, R2, 0x1, R244 ;  /* 0x0000000102027824 */ /* 0x004fc800078e02f4 */
[----:B------:R-:W-:-:S04]  /*4560*/  @P2 IMAD.HI.U32 R3, R2, c[0x0][0x2c8], RZ ;  /* 0x0000b20002032a27 */ /* 0x000fc800078e00ff */
[----:B------:R-:W-:Y:S01]  /*4570*/  IMAD.MOV.U32 R5, RZ, RZ, R2 ;  /* 0x000000ffff057224 */ /* 0x000fe200078e0002 */
[----:B------:R-:W-:Y:S02]  /*4580*/  @P2 SHF.R.U32.HI R5, RZ, c[0x0][0x2cc], R3 ;  /* 0x0000b300ff052a19 */ /* 0x000fe40000011603 */
[----:B------:R-:W-:-:S03]  /*4590*/  IADD3 R2, R132, R0, RZ ;  /* 0x0000000084027210 */ /* 0x000fc60007ffe0ff */
[----:B------:R-:W1:Y:S01]  /*45a0*/  SHFL.IDX PT, R4, R5, RZ, 0x1c1f ;  /* 0x001c1fff05047589 */ /* 0x000e6200000e0000 */
[----:B---3--:R-:W-:Y:S01]  /*45b0*/  IADD3 R3, -R9, 0x1, R2 ;  /* 0x0000000109037810 */ /* 0x008fe20007ffe102 */
[--C-:B------:R-:W-:Y:S02]  /*45c0*/  IMAD.IADD R8, R2, 0x1, -R9.reuse ;  /* 0x0000000102087824 */ /* 0x100fe400078e0a09 */
[----:B------:R-:W-:Y:S02]  /*45d0*/  IMAD.IADD R9, R0, 0x1, -R9 ;  /* 0x0000000100097824 */ /* 0x000fe400078e0a09 */
[----:B------:R-:W-:-:S05]  /*45e0*/  IMAD.IADD R3, R3, 0x1, -R123 ;  /* 0x0000000103037824 */ /* 0x000fca00078e0a7b */
[C---:B------:R-:W-:Y:S02]  /*45f0*/  IADD3 R6, R3.reuse, c[0x0][0x328], RZ ;  /* 0x0000ca0003067a10 */ /* 0x040fe40007ffe0ff */
[----:B------:R-:W-:Y:S02]  /*4600*/  IADD3 R7, R3, UR4, RZ ;  /* 0x0000000403077c10 */ /* 0x000fe4000fffe0ff */
[-C--:B-1----:R-:W-:Y:S02]  /*4610*/  IADD3 R3, R6, R4.reuse, RZ ;  /* 0x0000000406037210 */ /* 0x082fe40007ffe0ff */
[----:B------:R-:W-:Y:S02]  /*4620*/  IADD3 R2, R7, R4, RZ ;  /* 0x0000000407027210 */ /* 0x000fe40007ffe0ff */
[----:B------:R-:W-:Y:S01]  /*4630*/  IMNMX R3, R8, R3, PT ;  /* 0x0000000308037217 */ /* 0x000fe20003800200 */
[----:B------:R-:W-:Y:S05]  /*4640*/  @!P1 BRA `(.L_x_549) ;  /* 0x0000012000009947 */ /* 0x000fea0003800000 */
[----:B------:R-:W-:Y:S01]  /*4650*/  IADD3 R4, -R123, R132, R4 ;  /* 0x000000847b047210 */ /* 0x000fe20007ffe104 */
[----:B------:R-:W-:Y:S03]  /*4660*/  BSSY B0, `(.L_x_550) ;  /* 0x000000c000007945 */ /* 0x000fe60003800000 */
[----:B------:R-:W-:-:S13]  /*4670*/  ISETP.GT.AND P0, PT, R4, -0x1, PT ;  /* 0xffffffff0400780c */ /* 0x000fda0003f04270 */
[----:B------:R-:W-:Y:S05]  /*4680*/  @P0 BRA `(.L_x_551) ;  /* 0x0000006000000947 */ /* 0x000fea0003800000 */
[----:B------:R-:W-:Y:S02]  /*4690*/  ISETP.NE.AND P0, PT, R243, 0x1, PT ;  /* 0x00000001f300780c */ /* 0x000fe40003f05270 */
[----:B------:R-:W-:-:S11]  /*46a0*/  LOP3.LUT R4, RZ, R4, RZ, 0x33, !PT ;  /* 0x00000004ff047212 */ /* 0x000fd600078e33ff */
[----:B------:R-:W-:-:S05]  /*46b0*/  @P0 IMAD.HI.U32 R10, R4, c[0x0][0x330], RZ ;  /* 0x0000cc00040a0a27 */ /* 0x000fca00078e00ff */
[----:B------:R-:W-:-:S04]  /*46c0*/  @P0 SHF.R.U32.HI R4, RZ, c[0x0][0x334], R10 ;  /* 0x0000cd00ff040a19 */ /* 0x000fc8000001160a */
[----:B------:R-:W-:Y:S01]  /*46d0*/  LOP3.LUT R4, RZ, R4, RZ, 0x33, !PT ;  /* 0x00000004ff047212 */ /* 0x000fe200078e33ff */
[----:B------:R-:W-:Y:S05]  /*46e0*/  BRA `(.L_x_552) ;  /* 0x0000003000007947 */ /* 0x000fea0003800000 */
.L_x_551:
[----:B------:R-:W-:-:S13]  /*46f0*/  ISETP.NE.AND P0, PT, R243, 0x1, PT ;  /* 0x00000001f300780c */ /* 0x000fda0003f05270 */
[----:B------:R-:W-:-:S05]  /*4700*/  @P0 IMAD.HI.U32 R10, R4, c[0x0][0x330], RZ ;  /* 0x0000cc00040a0a27 */ /* 0x000fca00078e00ff */
[----:B------:R-:W-:Y:S02]  /*4710*/  @P0 SHF.R.U32.HI R4, RZ, c[0x0][0x334], R10 ;  /* 0x0000cd00ff040a19 */ /* 0x000fe4000001160a */
.L_x_552:
[----:B------:R-:W-:Y:S05]  /*4720*/  BSYNC B0 ;  /* 0x0000000000007941 */ /* 0x000fea0003800000 */
.L_x_550:
[----:B------:R-:W-:-:S05]  /*4730*/  IMAD R4, R4, c[0x0][0x32c], R9 ;  /* 0x0000cb0004047a24 */ /* 0x000fca00078e0209 */
[----:B------:R-:W-:Y:S02]  /*4740*/  IADD3 R10, R4, c[0x0][0x32c], RZ ;  /* 0x0000cb00040a7a10 */ /* 0x000fe40007ffe0ff */
[----:B------:R-:W-:Y:S02]  /*4750*/  IMNMX R2, R2, R4, !PT ;  /* 0x0000000402027217 */ /* 0x000fe40007800200 */
[----:B------:R-:W-:Y:S02]  /*4760*/  IMNMX R3, R3, R10, PT ;  /* 0x0000000a03037217 */ /* 0x000fe40003800200 */
.L_x_549:
[C---:B------:R-:W-:Y:S02]  /*4770*/  ISETP.GE.AND P0, PT, R0.reuse, 0x9, PT ;  /* 0x000000090000780c */ /* 0x040fe40003f06270 */
[----:B------:R-:W-:Y:S02]  /*4780*/  ISETP.GE.AND P4, PT, R0, 0x2, PT ;  /* 0x000000020000780c */ /* 0x000fe40003f86270 */
[----:B------:R-:W-:Y:S02]  /*4790*/  P2R R30, PR, RZ, 0x1 ;  /* 0x00000001ff1e7803 */ /* 0x000fe40000000000 */
[----:B------:R-:W-:-:S02]  /*47a0*/  ISETP.GT.AND P0, PT, R2, 0x8, !P0 ;  /* 0x000000080200780c */ /* 0x000fc40004704270 */
[----:B------:R-:W-:Y:S02]  /*47b0*/  P2R R25, PR, RZ, 0x10 ;  /* 0x00000010ff197803 */ /* 0x000fe40000000000 */
[----:B------:R-:W-:Y:S02]  /*47c0*/  ISETP.LT.OR P0, PT, R3, 0x9, P0 ;  /* 0x000000090300780c */ /* 0x000fe40000701670 */
[----:B------:R-:W-:Y:S02]  /*47d0*/  ISETP.GT.AND P4, PT, R2, 0x1, !P4 ;  /* 0x000000010200780c */ /* 0x000fe40006784270 */
[----:B------:R-:W-:Y:S02]  /*47e0*/  ISETP.GE.AND P5, PT, R0, 0xa, PT ;  /* 0x0000000a0000780c */ /* 0x000fe40003fa6270 */
[----:B------:R-:W-:Y:S02]  /*47f0*/  FSEL R32, R85, -INF , !P0 ;  /* 0xff80000055207808 */ /* 0x000fe40004000000 */
[----:B------:R-:W-:-:S02]  /*4800*/  ISETP.LT.OR P4, PT, R3, 0x2, P4 ;  /* 0x000000020300780c */ /* 0x000fc40002781670 */
[----:B------:R-:W-:Y:S02]  /*4810*/  ISETP.GT.AND P0, PT, R2, 0x9, !P5 ;  /* 0x000000090200780c */ /* 0x000fe40006f04270 */
[----:B------:R-:W-:Y:S02]  /*4820*/  FSEL R28, R88, -INF , !P4 ;  /* 0xff800000581c7808 */ /* 0x000fe40006000000 */
[----:B------:R-:W-:Y:S02]  /*4830*/  ISETP.LT.OR P0, PT, R3, 0xa, P0 ;  /* 0x0000000a0300780c */ /* 0x000fe40000701670 */
        /* <DEDUP_REMOVED lines=9> */
[C---:B------:R-:W-:Y:S02]  /*48d0*/  ISETP.LT.OR P0, PT, R3.reuse, 0x12, P0 ;  /* 0x000000120300780c */ /* 0x040fe40000701670 */
        /* <DEDUP_REMOVED lines=8> */
[----:B------:R-:W-:Y:S02]  /*4960*/  P2R R22, PR, RZ, 0x10 ;  /* 0x00000010ff167803 */ /* 0x000fe40000000000 */
        /* <DEDUP_REMOVED lines=64> */
[----:B------:R-:W-:Y:S02]  /*4d70*/  ISETP.GE.AND P6, PT, R0, 0x52, PT ;  /* 0x000000520000780c */ /* 0x000fe40003fc6270 */
[----:B------:R-:W-:Y:S02]  /*4d80*/  ISETP.LT.OR P0, PT, R3, 0x51, P0 ;  /* 0x000000510300780c */ /* 0x000fe40000701670 */
[----:B------:R-:W-:Y:S02]  /*4d90*/  P2R R29, PR, RZ, 0x20 ;  /* 0x00000020ff1d7803 */ /* 0x000fe40000000000 */
[----:B------:R-:W-:-:S02]  /*4da0*/  FSEL R161, R36, -INF , !P0 ;  /* 0xff80000024a17808 */ /* 0x000fc40004000000 */
[----:B------:R-:W-:Y:S02]  /*4db0*/  ISETP.GT.AND P0, PT, R2, 0x51, !P6 ;  /* 0x000000510200780c */ /* 0x000fe40007704270 */
[----:B------:R-:W-:Y:S02]  /*4dc0*/  ISETP.GE.AND P5, PT, R0, 0x59, PT ;  /* 0x000000590000780c */ /* 0x000fe40003fa6270 */
[----:B------:R-:W-:Y:S02]  /*4dd0*/  ISETP.LT.OR P0, PT, R3, 0x52, P0 ;  /* 0x000000520300780c */ /* 0x000fe40000701670 */
[----:B------:R-:W-:Y:S02]  /*4de0*/  P2R R33, PR, RZ, 0x10 ;  /* 0x00000010ff217803 */ /* 0x000fe40000000000 */
[----:B------:R-:W-:Y:S02]  /*4df0*/  FSEL R162, R31, -INF , !P0 ;  /* 0xff8000001fa27808 */ /* 0x000fe40004000000 */
[----:B------:R-:W-:-:S02]  /*4e00*/  ISETP.GT.AND P0, PT, R2, 0x58, !P5 ;  /* 0x000000580200780c */ /* 0x000fc40006f04270 */
[----:B------:R-:W-:Y:S02]  /*4e10*/  ISETP.GE.AND P4, PT, R0, 0x1, PT ;  /* 0x000000010000780c */ /* 0x000fe40003f86270 */
[----:B------:R-:W-:Y:S02]  /*4e20*/  ISETP.LT.OR P0, PT, R3, 0x59, P0 ;  /* 0x000000590300780c */ /* 0x000fe40000701670 */
[----:B------:R-:W-:Y:S02]  /*4e30*/  P2R R31, PR, RZ, 0x10 ;  /* 0x00000010ff1f7803 */ /* 0x000fe40000000000 */
[----:B------:R-:W-:Y:S02]  /*4e40*/  FSEL R163, R27, -INF , !P0 ;  /* 0xff8000001ba37808 */ /* 0x000fe40004000000 */
[----:B------:R-:W-:Y:S02]  /*4e50*/  ISETP.GT.AND P0, PT, R2, RZ, !P4 ;  /* 0x000000ff0200720c */ /* 0x000fe40006704270 */
[----:B------:R-:W-:-:S02]  /*4e60*/  ISETP.GE.AND P4, PT, R0, 0x5a, PT ;  /* 0x0000005a0000780c */ /* 0x000fc40003f86270 */
[----:B------:R-:W-:-:S04]  /*4e70*/  ISETP.LT.OR P0, PT, R3, 0x1, P0 ;  /* 0x000000010300780c */ /* 0x000fc80000701670 */
[----:B------:R-:W-:Y:S02]  /*4e80*/  FSEL R27, R90, -INF , !P0 ;  /* 0xff8000005a1b7808 */ /* 0x000fe40004000000 */
[----:B------:R-:W-:-:S04]  /*4e90*/  ISETP.GT.AND P0, PT, R2, 0x59, !P4 ;  /* 0x000000590200780c */ /* 0x000fc80006704270 */
[----:B------:R-:W-:Y:S02]  /*4ea0*/  ISETP.LT.OR P0, PT, R3, 0x5a, P0 ;  /* 0x0000005a0300780c */ /* 0x000fe40000701670 */
[----:B------:R-:W1:Y:S02]  /*4eb0*/  SHFL.IDX PT, R3, R5, 0x1, 0x1c1f ;  /* 0x003c1f0005037f89 */ /* 0x000e6400000e0000 */
[----:B------:R-:W-:Y:S01]  /*4ec0*/  FSEL R180, R35, -INF , !P0 ;  /* 0xff80000023b47808 */ /* 0x000fe20004000000 */
[--C-:B-1----:R-:W-:Y:S02]  /*4ed0*/  IMAD.IADD R2, R6, 0x1, R3.reuse ;  /* 0x0000000106027824 */ /* 0x102fe400078e0203 */
[----:B------:R-:W-:-:S03]  /*4ee0*/  IMAD.IADD R0, R7, 0x1, R3 ;  /* 0x0000000107007824 */ /* 0x000fc600078e0203 */
        /* <DEDUP_REMOVED lines=12> */
.L_x_555:
[----:B------:R-:W-:-:S13]  /*4fb0*/  ISETP.NE.AND P0, PT, R243, 0x1, PT ;  /* 0x00000001f300780c */ /* 0x000fda0003f05270 */
[----:B------:R-:W-:-:S05]  /*4fc0*/  @P0 IMAD.HI.U32 R4, R3, c[0x0][0x330], RZ ;  /* 0x0000cc0003040a27 */ /* 0x000fca00078e00ff */
[----:B------:R-:W-:Y:S02]  /*4fd0*/  @P0 SHF.R.U32.HI R3, RZ, c[0x0][0x334], R4 ;  /* 0x0000cd00ff030a19 */ /* 0x000fe40000011604 */
.L_x_556:
[----:B------:R-:W-:Y:S05]  /*4fe0*/  BSYNC B0 ;  /* 0x0000000000007941 */ /* 0x000fea0003800000 */
.L_x_554:
[----:B------:R-:W-:-:S05]  /*4ff0*/  IMAD R3, R3, c[0x0][0x32c], R9 ;  /* 0x0000cb0003037a24 */ /* 0x000fca00078e0209 */
[----:B------:R-:W-:Y:S02]  /*5000*/  IADD3 R4, R3, c[0x0][0x32c], RZ ;  /* 0x0000cb0003047a10 */ /* 0x000fe40007ffe0ff */
[----:B------:R-:W-:Y:S02]  /*5010*/  IMNMX R0, R0, R3, !PT ;  /* 0x0000000300007217 */ /* 0x000fe40007800200 */
[----:B------:R-:W-:Y:S02]  /*5020*/  IMNMX R2, R2, R4, PT ;  /* 0x0000000402027217 */ /* 0x000fe40003800200 */
.L_x_553:
[----:B------:R-:W-:Y:S02]  /*5030*/  ISETP.NE.AND P0, PT, R25, RZ, PT ;  /* 0x000000ff1900720c */ /* 0x000fe40003f05270 */
[----:B------:R-:W-:Y:S02]  /*5040*/  FMNMX.FTZ R3, R27, R28, !PT ;  /* 0x0000001c1b037209 */ /* 0x000fe40007810000 */
[----:B------:R-:W-:Y:S02]  /*5050*/  ISETP.GT.AND P0, PT, R0, 0x1, !P0 ;  /* 0x000000010000780c */ /* 0x000fe40004704270 */
[----:B------:R-:W-:-:S02]  /*5060*/  FMNMX.FTZ R3, R32, R3, !PT ;  /* 0x0000000320037209 */ /* 0x000fc40007810000 */
[----:B------:R-:W-:Y:S02]  /*5070*/  ISETP.LT.OR P0, PT, R2, 0x2, P0 ;  /* 0x000000020200780c */ /* 0x000fe40000701670 */
[----:B------:R-:W-:Y:S02]  /*5080*/  FMNMX.FTZ R3, R34, R3, !PT ;  /* 0x0000000322037209 */ /* 0x000fe40007810000 */
[----:B------:R-:W-:Y:S02]  /*5090*/  FSEL R7, R89, -INF , !P0 ;  /* 0xff80000059077808 */ /* 0x000fe40004000000 */
[----:B------:R-:W-:Y:S02]  /*50a0*/  ISETP.NE.AND P0, PT, R30, RZ, PT ;  /* 0x000000ff1e00720c */ /* 0x000fe40003f05270 */
[----:B------:R-:W-:Y:S02]  /*50b0*/  FMNMX.FTZ R3, R37, R3, !PT ;  /* 0x0000000325037209 */ /* 0x000fe40007810000 */
[----:B------:R-:W-:-:S02]  /*50c0*/  ISETP.GT.AND P0, PT, R0, 0x8, !P0 ;  /* 0x000000080000780c */ /* 0x000fc40004704270 */
[----:B------:R-:W-:Y:S02]  /*50d0*/  FMNMX.FTZ R3, R45, R3, !PT ;  /* 0x000000032d037209 */ /* 0x000fe40007810000 */
[----:B------:R-:W-:Y:S02]  /*50e0*/  ISETP.LT.OR P0, PT, R2, 0x9, P0 ;  /* 0x000000090200780c */ /* 0x000fe40000701670 */
[----:B------:R-:W-:Y:S02]  /*50f0*/  FMNMX.FTZ R3, R46, R3, !PT ;  /* 0x000000032e037209 */ /* 0x000fe40007810000 */
[----:B------:R-:W-:Y:S02]  /*5100*/  FSEL R8, R87, -INF , !P0 ;  /* 0xff80000057087808 */ /* 0x000fe40004000000 */
[----:B------:R-:W-:Y:S02]  /*5110*/  ISETP.NE.AND P0, PT, R29, RZ, PT ;  /* 0x000000ff1d00720c */ /* 0x000fe40003f05270 */
[----:B------:R-:W-:-:S02]  /*5120*/  FMNMX.FTZ R3, R47, R3, !PT ;  /* 0x000000032f037209 */ /* 0x000fc40007810000 */
[----:B------:R-:W-:Y:S02]  /*5130*/  ISETP.GT.AND P0, PT, R0, 0x9, !P0 ;  /* 0x000000090000780c */ /* 0x000fe40004704270 */
[----:B------:R-:W-:Y:S02]  /*5140*/  FMNMX.FTZ R3, R108, R3, !PT ;  /* 0x000000036c037209 */ /* 0x000fe40007810000 */
[----:B------:R-:W-:Y:S02]  /*5150*/  ISETP.LT.OR P0, PT, R2, 0xa, P0 ;  /* 0x0000000a0200780c */ /* 0x000fe40000701670 */
[----:B------:R-:W-:Y:S02]  /*5160*/  FMNMX.FTZ R3, R109, R3, !PT ;  /* 0x000000036d037209 */ /* 0x000fe40007810000 */
[----:B------:R-:W-:Y:S02]  /*5170*/  FSEL R9, R86, -INF , !P0 ;  /* 0xff80000056097808 */ /* 0x000fe40004000000 */
[----:B------:R-:W-:-:S02]  /*5180*/  ISETP.NE.AND P0, PT, R26, RZ, PT ;  /* 0x000000ff1a00720c */ /* 0x000fc40003f05270 */
[----:B------:R-:W-:Y:S02]  /*5190*/  FMNMX.FTZ R3, R111, R3, !PT ;  /* 0x000000036f037209 */ /* 0x000fe40007810000 */
[----:B------:R-:W-:Y:S02]  /*51a0*/  ISETP.GT.AND P0, PT, R0, 0x10, !P0 ;  /* 0x000000100000780c */ /* 0x000fe40004704270 */
[----:B------:R-:W-:Y:S02]  /*51b0*/  FMNMX.FTZ R3, R136, R3, !PT ;  /* 0x0000000388037209 */ /* 0x000fe40007810000 */
[----:B------:R-:W-:Y:S02]  /*51c0*/  ISETP.LT.OR P0, PT, R2, 0x11, P0 ;  /* 0x000000110200780c */ /* 0x000fe40000701670 */
[----:B------:R-:W-:Y:S02]  /*51d0*/  FMNMX.FTZ R3, R141, R3, !PT ;  /* 0x000000038d037209 */ /* 0x000fe40007810000 */
[----:B------:R-:W-:-:S02]  /*51e0*/  FSEL R36, R84, -INF , !P0 ;  /* 0xff80000054247808 */ /* 0x000fc40004000000 */
[----:B------:R-:W-:Y:S02]  /*51f0*/  ISETP.NE.AND P0, PT, R24, RZ, PT ;  /* 0x000000ff1800720c */ /* 0x000fe40003f05270 */
[----:B------:R-:W-:Y:S02]  /*5200*/  FMNMX.FTZ R3, R142, R3, !PT ;  /* 0x000000038e037209 */ /* 0x000fe40007810000 */
[----:B------:R-:W-:Y:S02]  /*5210*/  ISETP.GT.AND P0, PT, R0, 0x11, !P0 ;  /* 0x000000110000780c */ /* 0x000fe40004704270 */
[----:B------:R-:W-:Y:S02]  /*5220*/  FMNMX.FTZ R3, R143, R3, !PT ;  /* 0x000000038f037209 */ /* 0x000fe40007810000 */
[----:B------:R-:W-:Y:S02]  /*5230*/  ISETP.LT.OR P0, PT, R2, 0x12, P0 ;  /* 0x000000120200780c */ /* 0x000fe40000701670 */
[----:B------:R-:W-:-:S02]  /*5240*/  FMNMX.FTZ R3, R144, R3, !PT ;  /* 0x0000000390037209 */ /* 0x000fc40007810000 */
[----:B------:R-:W-:Y:S02]  /*5250*/  FSEL R39, R82, -INF , !P0 ;  /* 0xff80000052277808 */ /* 0x000fe40004000000 */
[----:B------:R-:W-:Y:S02]  /*5260*/  ISETP.NE.AND P0, PT, R23, RZ, PT ;  /* 0x000000ff1700720c */ /* 0x000fe40003f05270 */
[----:B------:R-:W-:Y:S02]  /*5270*/  FMNMX.FTZ R3, R149, R3, !PT ;  /* 0x0000000395037209 */ /* 0x000fe40007810000 */
[----:B------:R-:W-:Y:S02]  /*5280*/  ISETP.GT.AND P0, PT, R0, 0x18, !P0 ;  /* 0x000000180000780c */ /* 0x000fe40004704270 */
[----:B------:R-:W-:Y:S02]  /*5290*/  FMNMX.FTZ R3, R150, R3, !PT ;  /* 0x0000000396037209 */ /* 0x000fe40007810000 */
[----:B------:R-:W-:-:S02]  /*52a0*/  ISETP.LT.OR P0, PT, R2, 0x19, P0 ;  /* 0x000000190200780c */ /* 0x000fc40000701670 */
[----:B------:R-:W-:Y:S02]  /*52b0*/  FMNMX.FTZ R3, R151, R3, !PT ;  /* 0x0000000397037209 */ /* 0x000fe40007810000 */
[----:B------:R-:W-:Y:S02]  /*52c0*/  FSEL R38, R77, -INF , !P0 ;  /* 0xff8000004d267808 */ /* 0x000fe40004000000 */
        /* <DEDUP_REMOVED lines=12> */
[----:B------:R-:W-:Y:S01]  /*5390*/  ISETP.GT.AND P6, PT, R0, 0x51, !P6 ;  /* 0x000000510000780c */ /* 0x000fe200077c4270 */
[----:B------:R-:W1:Y:S01]  /*53a0*/  SHFL.BFLY PT, R5, R3, 0x2, 0x1f ;  /* 0x0c401f0003057f89 */ /* 0x000e6200000e0000 */
[----:B------:R-:W-:Y:S02]  /*53b0*/  FSEL R69, R69, -INF , !P0 ;  /* 0xff80000045457808 */ /* 0x000fe40004000000 */
[----:B------:R-:W-:Y:S02]  /*53c0*/  ISETP.NE.AND P0, PT, R20, RZ, PT ;  /* 0x000000ff1400720c */ /* 0x000fe40003f05270 */
[C---:B------:R-:W-:Y:S01]  /*53d0*/  ISETP.GT.AND P5, PT, R0.reuse, 0x58, !P5 ;  /* 0x000000580000780c */ /* 0x040fe20006fa4270 */
[----:B------:R-:W-:Y:S01]  /*53e0*/  LDSM.16.MT88.4 R20, [R192] ;  /* 0x00000000c014783b */ /* 0x000fe20000004200 */
[----:B------:R-:W-:-:S02]  /*53f0*/  ISETP.GT.AND P0, PT, R0, 0x21, !P0 ;  /* 0x000000210000780c */ /* 0x000fc40004704270 */
[C---:B------:R-:W-:Y:S02]  /*5400*/  ISETP.LT.OR P6, PT, R2.reuse, 0x52, P6 ;  /* 0x000000520200780c */ /* 0x040fe400037c1670 */
[----:B------:R-:W-:Y:S02]  /*5410*/  ISETP.LT.OR P0, PT, R2, 0x22, P0 ;  /* 0x000000220200780c */ /* 0x000fe40000701670 */
[----:B------:R-:W-:Y:S02]  /*5420*/  ISETP.GT.AND P4, PT, R0, 0x59, !P4 ;  /* 0x000000590000780c */ /* 0x000fe40006784270 */
[----:B------:R-:W-:Y:S02]  /*5430*/  FSEL R71, R65, -INF , !P0 ;  /* 0xff80000041477808 */ /* 0x000fe40004000000 */
[----:B------:R-:W-:Y:S02]  /*5440*/  ISETP.NE.AND P0, PT, R19, RZ, PT ;  /* 0x000000ff1300720c */ /* 0x000fe40003f05270 */
[----:B------:R-:W-:-:S02]  /*5450*/  ISETP.LT.OR P5, PT, R2, 0x59, P5 ;  /* 0x000000590200780c */ /* 0x000fc40002fa1670 */
[----:B------:R-:W-:Y:S02]  /*5460*/  ISETP.GT.AND P0, PT, R0, 0x28, !P0 ;  /* 0x000000280000780c */ /* 0x000fe40004704270 */
[----:B------:R-:W-:Y:S02]  /*5470*/  FSEL R157, R51, -INF , !P6 ;  /* 0xff800000339d7808 */ /* 0x000fe40007000000 */
[C---:B------:R-:W-:Y:S02]  /*5480*/  ISETP.LT.OR P0, PT, R2.reuse, 0x29, P0 ;  /* 0x000000290200780c */ /* 0x040fe40000701670 */
[----:B------:R-:W-:Y:S02]  /*5490*/  ISETP.LT.OR P4, PT, R2, 0x5a, P4 ;  /* 0x0000005a0200780c */ /* 0x000fe40002781670 */
[----:B------:R-:W-:Y:S02]  /*54a0*/  FSEL R70, R64, -INF , !P0 ;  /* 0xff80000040467808 */ /* 0x000fe40004000000 */
[----:B------:R-:W-:-:S02]  /*54b0*/  ISETP.NE.AND P0, PT, R18, RZ, PT ;  /* 0x000000ff1200720c */ /* 0x000fc40003f05270 */
[----:B------:R-:W-:Y:S02]  /*54c0*/  FSEL R160, R50, -INF , !P5 ;  /* 0xff80000032a07808 */ /* 0x000fe40006800000 */
[----:B------:R-:W-:Y:S02]  /*54d0*/  ISETP.GT.AND P0, PT, R0, 0x29, !P0 ;  /* 0x000000290000780c */ /* 0x000fe40004704270 */
[----:B------:R-:W-:Y:S02]  /*54e0*/  FSEL R159, R49, -INF , !P4 ;  /* 0xff800000319f7808 */ /* 0x000fe40006000000 */
[----:B------:R-:W-:Y:S02]  /*54f0*/  ISETP.LT.OR P0, PT, R2, 0x2a, P0 ;  /* 0x0000002a0200780c */ /* 0x000fe40000701670 */
[----:B------:R-:W-:Y:S02]  /*5500*/  IADD3 R216, R216, -0x2, RZ ;  /* 0xfffffffed8d87810 */ /* 0x000fe40007ffe0ff */
[----:B------:R-:W-:-:S02]  /*5510*/  FSEL R110, R62, -INF , !P0 ;  /* 0xff8000003e6e7808 */ /* 0x000fc40004000000 */
[----:B------:R-:W-:-:S04]  /*5520*/  ISETP.NE.AND P0, PT, R17, RZ, PT ;  /* 0x000000ff1100720c */ /* 0x000fc80003f05270 */
[----:B------:R-:W-:-:S04]  /*5530*/  ISETP.GT.AND P0, PT, R0, 0x30, !P0 ;  /* 0x000000300000780c */ /* 0x000fc80004704270 */
[----:B------:R-:W-:-:S04]  /*5540*/  ISETP.LT.OR P0, PT, R2, 0x31, P0 ;  /* 0x000000310200780c */ /* 0x000fc80000701670 */
[----:B------:R-:W-:Y:S02]  /*5550*/  FSEL R137, R59, -INF , !P0 ;  /* 0xff8000003b897808 */ /* 0x000fe40004000000 */
[----:B------:R-:W-:Y:S02]  /*5560*/  ISETP.NE.AND P0, PT, R16, RZ, PT ;  /* 0x000000ff1000720c */ /* 0x000fe40003f05270 */
[----:B------:R-:W-:Y:S02]  /*5570*/  LDSM.16.MT88.4 R16, [R196] ;  /* 0x00000000c410783b */ /* 0x000fe40000004200 */
        /* <DEDUP_REMOVED lines=56> */
[----:B------:R-:W-:Y:S02]  /*5900*/  FMNMX.FTZ R2, R157, R0, !PT ;  /* 0x000000009d027209 */ /* 0x000fe40007810000 */
[----:B-1----:R-:W-:Y:S02]  /*5910*/  FMNMX.FTZ R0, R3, R5, !PT ;  /* 0x0000000503007209 */ /* 0x002fe40007810000 */
[----:B------:R-:W-:-:S03]  /*5920*/  FMNMX.FTZ R2, R160, R2, !PT ;  /* 0x00000002a0027209 */ /* 0x000fc60007810000 */
[----:B------:R-:W1:Y:S01]  /*5930*/  SHFL.BFLY PT, R4, R0, 0x1, 0x1f ;  /* 0x0c201f0000047f89 */ /* 0x000e6200000e0000 */
[----:B------:R-:W-:-:S05]  /*5940*/  FMNMX.FTZ R2, R159, R2, !PT ;  /* 0x000000029f027209 */ /* 0x000fca0007810000 */
[----:B------:R-:W2:Y:S01]  /*5950*/  SHFL.BFLY PT, R3, R2, 0x2, 0x1f ;  /* 0x0c401f0002037f89 */ /* 0x000ea200000e0000 */
[----:B-1----:R-:W-:-:S04]  /*5960*/  FMNMX.FTZ R68, R0, R4, !PT ;  /* 0x0000000400447209 */ /* 0x002fc80007810000 */
[----:B------:R-:W-:Y:S02]  /*5970*/  FSETP.NEU.FTZ.AND P0, PT, R68, -INF , PT ;  /* 0xff8000004400780b */ /* 0x000fe40003f1d000 */
[----:B--2---:R-:W-:Y:S01]  /*5980*/  FMNMX.FTZ R3, R2, R3, !PT ;  /* 0x0000000302037209 */ /* 0x004fe20007810000 */
[----:B------:R-:W-:-:S04]  /*5990*/  FMUL.FTZ R2, R68, c[0x0][0x2d0] ;  /* 0x0000b40044027a20 */ /* 0x000fc80000410000 */
[----:B------:R-:W1:Y:S01]  /*59a0*/  SHFL.BFLY PT, R4, R3, 0x1, 0x1f ;  /* 0x0c201f0003047f89 */ /* 0x000e6200000e0000 */
[----:B------:R-:W-:-:S05]  /*59b0*/  FSEL R2, R2, RZ, P0 ;  /* 0x000000ff02027208 */ /* 0x000fca0000000000 */
[--C-:B------:R-:W-:Y:S02]  /*59c0*/  FFMA.FTZ R0, R27, c[0x0][0x2d0], -R2.reuse ;  /* 0x0000b4001b007a23 */ /* 0x100fe40000010802 */
[----:B------:R-:W2:Y:S02]  /*59d0*/  LDSM.16.MT88.4 R24, [R211] ;  /* 0x00000000d318783b */ /* 0x000ea40000004200 */
[----:B------:R3:W-:Y:S01]  /*59e0*/  MUFU.EX2 R241, R0 ;  /* 0x0000000000f17308 */ /* 0x0007e20000000800 */
[----:B-1----:R-:W-:Y:S01]  /*59f0*/  FMNMX.FTZ R4, R3, R4, !PT ;  /* 0x0000000403047209 */ /* 0x002fe20007810000 */
[--C-:B------:R-:W-:Y:S02]  /*5a00*/  FFMA.FTZ R3, R34, c[0x0][0x2d0], -R2.reuse ;  /* 0x0000b40022037a23 */ /* 0x100fe40000010802 */
[----:B---3--:R-:W-:Y:S01]  /*5a10*/  FFMA.FTZ R0, R28, c[0x0][0x2d0], -R2 ;  /* 0x0000b4001c007a23 */ /* 0x008fe20000010802 */
[----:B------:R-:W-:-:S03]  /*5a20*/  FSETP.NEU.FTZ.AND P0, PT, R4, -INF , PT ;  /* 0xff8000000400780b */ /* 0x000fc60003f1d000 */
[----:B------:R-:W-:Y:S01]  /*5a30*/  MUFU.EX2 R239, R3 ;  /* 0x0000000300ef7308 */ /* 0x000fe20000000800 */
[----:B------:R-:W1:Y:S07]  /*5a40*/  LDSM.16.MT88.4 R28, [R192+0x3000] ;  /* 0x00300000c01c783b */ /* 0x000e6e0000004200 */
[----:B------:R3:W-:Y:S02]  /*5a50*/  MUFU.EX2 R238, R0 ;  /* 0x0000000000ee7308 */ /* 0x0007e40000000800 */
[----:B---3--:R-:W-:-:S06]  /*5a60*/  FFMA.FTZ R0, R32, c[0x0][0x2d0], -R2 ;  /* 0x0000b40020007a23 */ /* 0x008fcc0000010802 */
[----:B------:R3:W4:Y:S02]  /*5a70*/  MUFU.EX2 R240, R0 ;  /* 0x0000000000f07308 */ /* 0x0007240000000800 */
[----:B---3--:R-:W-:Y:S01]  /*5a80*/  FMUL.FTZ R0, R4, c[0x0][0x2d0] ;  /* 0x0000b40004007a20 */ /* 0x008fe20000410000 */
[----:B----4-:R-:W-:-:S04]  /*5a90*/  F2FP.BF16.PACK_AB R10, R239, R240 ;  /* 0x000000f0ef0a723e */ /* 0x010fc800000010ff */
[----:B------:R-:W-:-:S05]  /*5aa0*/  FSEL R0, R0, RZ, P0 ;  /* 0x000000ff00007208 */ /* 0x000fca0000000000 */
[----:B------:R-:W-:-:S04]  /*5ab0*/  FFMA.FTZ R3, R6, c[0x0][0x2d0], -R0 ;  /* 0x0000b40006037a23 */ /* 0x000fc80000010800 */
[----:B------:R3:W-:Y:S02]  /*5ac0*/  MUFU.EX2 R235, R3 ;  /* 0x0000000300eb7308 */ /* 0x0007e40000000800 */
[----:B---3--:R-:W-:-:S06]  /*5ad0*/  FFMA.FTZ R3, R7, c[0x0][0x2d0], -R0 ;  /* 0x0000b40007037a23 */ /* 0x008fcc0000010800 */
[----:B------:R3:W4:Y:S02]  /*5ae0*/  MUFU.EX2 R7, R3 ;  /* 0x0000000300077308 */ /* 0x0007240000000800 */
[----:B---3--:R-:W-:Y:S01]  /*5af0*/  FFMA.FTZ R3, R8, c[0x0][0x2d0], -R0 ;  /* 0x0000b40008037a23 */ /* 0x008fe20000010800 */
[----:B------:R-:W-:-:S05]  /*5b00*/  F2FP.BF16.PACK_AB R8, R238, R241 ;  /* 0x000000f1ee08723e */ /* 0x000fca00000010ff */
[----:B------:R3:W5:Y:S02]  /*5b10*/  MUFU.EX2 R237, R3 ;  /* 0x0000000300ed7308 */ /* 0x0007640000000800 */
[----:B---3--:R-:W-:Y:S01]  /*5b20*/  FFMA.FTZ R3, R9, c[0x0][0x2d0], -R0 ;  /* 0x0000b40009037a23 */ /* 0x008fe20000010800 */
[----:B----4-:R-:W-:Y:S01]  /*5b30*/  F2FP.BF16.PACK_AB R9, R7, R235 ;  /* 0x000000eb0709723e */ /* 0x010fe200000010ff */
[----:B------:R-:W-:-:S04]  /*5b40*/  FADD.FTZ R7, R235, R7 ;  /* 0x00000007eb077221 */ /* 0x000fc80000010000 */
[----:B------:R-:W3:Y:S01]  /*5b50*/  MUFU.EX2 R236, R3 ;  /* 0x0000000300ec7308 */ /* 0x000ee20000000800 */
[----:B-----5:R-:W-:Y:S01]  /*5b60*/  FADD.FTZ R7, R237, R7 ;  /* 0x00000007ed077221 */ /* 0x020fe20000010000 */
[C---:B---3--:R-:W-:Y:S01]  /*5b70*/  F2FP.BF16.PACK_AB R11, R236.reuse, R237 ;  /* 0x000000edec0b723e */ /* 0x048fe200000010ff */
[----:B------:R-:W-:Y:S02]  /*5b80*/  FFMA.FTZ R3, R37, c[0x0][0x2d0], -R2 ;  /* 0x0000b40025037a23 */ /* 0x000fe40000010802 */
[----:B------:R-:W-:-:S03]  /*5b90*/  FADD.FTZ R7, R236, R7 ;  /* 0x00000007ec077221 */ /* 0x000fc60000010000 */
[----:B------:R3:W-:Y:S01]  /*5ba0*/  MUFU.EX2 R6, R3 ;  /* 0x0000000300067308 */ /* 0x0007e20000000800 */
[C---:B------:R-:W-:Y:S08]  /*5bb0*/  HMMA.16816.F32.BF16 R48, R8.reuse, R12, RZ ;  /* 0x0000000c0830723c */ /* 0x040ff000000418ff */
[----:B------:R-:W-:Y:S01]  /*5bc0*/  HMMA.16816.F32.BF16 R40, R8, R14, RZ ;  /* 0x0000000e0828723c */ /* 0x000fe200000418ff */
[----:B------:R-:W4:Y:S01]  /*5bd0*/  LDSM.16.MT88.4 R12, [R195+0x3000] ;  /* 0x00300000c30c783b */ /* 0x000f220000004200 */
[----:B---3--:R-:W-:-:S06]  /*5be0*/  FFMA.FTZ R3, R45, c[0x0][0x2d0], -R2 ;  /* 0x0000b4002d037a23 */ /* 0x008fcc0000010802 */
[C---:B------:R-:W-:Y:S01]  /*5bf0*/  HMMA.16816.F32.BF16 R56, R8.reuse, R20, RZ ;  /* 0x000000140838723c */ /* 0x040fe200000418ff */
[----:B------:R3:W5:Y:S07]  /*5c00*/  MUFU.EX2 R233, R3 ;  /* 0x0000000300e97308 */ /* 0x00076e0000000800 */
[C---:B------:R-:W-:Y:S01]  /*5c10*/  HMMA.16816.F32.BF16 R72, R8.reuse, R22, RZ ;  /* 0x000000160848723c */ /* 0x040fe200000418ff */
[----:B------:R-:W4:Y:S07]  /*5c20*/  LDSM.16.MT88.4 R20, [R196+0x3000] ;  /* 0x00300000c414783b */ /* 0x000f2e0000004200 */
[----:B------:R-:W-:Y:S01]  /*5c30*/  HMMA.16816.F32.BF16 R52, R8, R16, RZ ;  /* 0x000000100834723c */ /* 0x000fe200000418ff */
[----:B---3--:R-:W-:-:S04]  /*5c40*/  FFMA.FTZ R3, R46, c[0x0][0x2d0], -R2 ;  /* 0x0000b4002e037a23 */ /* 0x008fc80000010802 */
[----:B------:R3:W-:Y:S03]  /*5c50*/  MUFU.EX2 R234, R3 ;  /* 0x0000000300ea7308 */ /* 0x0007e60000000800 */
[C---:B------:R-:W-:Y:S01]  /*5c60*/  HMMA.16816.F32.BF16 R64, R8.reuse, R18, RZ ;  /* 0x000000120840723c */ /* 0x040fe200000418ff */
[----:B------:R-:W5:Y:S07]  /*5c70*/  LDSM.16.MT88.4 R16, [R198+0x3000] ;  /* 0x00300000c610783b */ /* 0x000f6e0000004200 */
[----:B--2---:R-:W-:Y:S01]  /*5c80*/  HMMA.16816.F32.BF16 R32, R8, R24, RZ ;  /* 0x000000180820723c */ /* 0x004fe200000418ff */
[----:B---3--:R-:W-:-:S07]  /*5c90*/  FFMA.FTZ R3, R47, c[0x0][0x2d0], -R2 ;  /* 0x0000b4002f037a23 */ /* 0x008fce0000010802 */
[C---:B------:R-:W-:Y:S01]  /*5ca0*/  HMMA.16816.F32.BF16 R60, R8.reuse, R26, RZ ;  /* 0x0000001a083c723c */ /* 0x040fe200000418ff */
[----:B------:R-:W-:Y:S01]  /*5cb0*/  LDSM.16.MT88.4 R24, [R196+0x800] ;  /* 0x00080000c418783b */ /* 0x000fe20000004200 */
[----:B------:R2:W3:Y:S06]  /*5cc0*/  MUFU.EX2 R232, R3 ;  /* 0x0000000300e87308 */ /* 0x0004ec0000000800 */
[C---:B-1----:R-:W-:Y:S08]  /*5cd0*/  HMMA.16816.F32.BF16 R76, R8.reuse, R28, RZ ;  /* 0x0000001c084c723c */ /* 0x042ff000000418ff */
[----:B------:R-:W-:Y:S01]  /*5ce0*/  HMMA.16816.F32.BF16 R80, R8, R30, RZ ;  /* 0x0000001e0850723c */ /* 0x000fe200000418ff */
[----:B------:R-:W1:Y:S01]  /*5cf0*/  LDSM.16.MT88.4 R28, [R192+0x800] ;  /* 0x00080000c01c783b */ /* 0x000e620000004200 */
[----:B--2---:R-:W-:-:S04]  /*5d00*/  FFMA.FTZ R3, R36, c[0x0][0x2d0], -R0 ;  /* 0x0000b40024037a23 */ /* 0x004fc80000010800 */
[----:B------:R2:W-:Y:S02]  /*5d10*/  MUFU.EX2 R231, R3 ;  /* 0x0000000300e77308 */ /* 0x0005e40000000800 */
[C---:B----4-:R-:W-:Y:S08]  /*5d20*/  HMMA.16816.F32.BF16 R92, R8.reuse, R12, RZ ;  /* 0x0000000c085c723c */ /* 0x050ff000000418ff */
[----:B------:R-:W-:Y:S01]  /*5d30*/  HMMA.16816.F32.BF16 R96, R8, R14, RZ ;  /* 0x0000000e0860723c */ /* 0x000fe200000418ff */
[----:B------:R-:W4:Y:S01]  /*5d40*/  LDSM.16.MT88.4 R12, [R195+0x800] ;  /* 0x00080000c30c783b */ /* 0x000f220000004200 */
[----:B--2---:R-:W-:-:S06]  /*5d50*/  FFMA.FTZ R3, R39, c[0x0][0x2d0], -R0 ;  /* 0x0000b40027037a23 */ /* 0x004fcc0000010800 */
[C---:B------:R-:W-:Y:S01]  /*5d60*/  HMMA.16816.F32.BF16 R84, R8.reuse, R20, RZ ;  /* 0x000000140854723c */ /* 0x040fe200000418ff */
[----:B------:R2:W1:Y:S07]  /*5d70*/  MUFU.EX2 R229, R3 ;  /* 0x0000000300e57308 */ /* 0x00046e0000000800 */
[C---:B------:R-:W-:Y:S01]  /*5d80*/  HMMA.16816.F32.BF16 R88, R8.reuse, R22, RZ ;  /* 0x000000160858723c */ /* 0x040fe200000418ff */
[----:B------:R-:W4:Y:S07]  /*5d90*/  LDSM.16.MT88.4 R20, [R198+0x800] ;  /* 0x00080000c614783b */ /* 0x000f2e0000004200 */
[----:B-----5:R-:W-:Y:S01]  /*5da0*/  HMMA.16816.F32.BF16 R100, R8, R16, RZ ;  /* 0x000000100864723c */ /* 0x020fe200000418ff */
[----:B--2---:R-:W-:-:S04]  /*5db0*/  FFMA.FTZ R3, R38, c[0x0][0x2d0], -R0 ;  /* 0x0000b40026037a23 */ /* 0x004fc80000010800 */
[----:B------:R2:W-:Y:S03]  /*5dc0*/  MUFU.EX2 R230, R3 ;  /* 0x0000000300e67308 */ /* 0x0005e60000000800 */
[----:B------:R-:W-:Y:S01]  /*5dd0*/  HMMA.16816.F32.BF16 R104, R8, R18, RZ ;  /* 0x000000120868723c */ /* 0x000fe200000418ff */
[----:B------:R-:W-:Y:S06]  /*5de0*/  LDSM.16.MT88.4 R16, [R192+0x3800] ;  /* 0x00380000c010783b */ /* 0x000fec0000004200 */
[----:B------:R-:W-:-:S02]  /*5df0*/  F2FP.BF16.PACK_AB R8, R233, R6 ;  /* 0x00000006e908723e */ /* 0x000fc400000010ff */
[----:B---3--:R-:W-:Y:S02]  /*5e00*/  F2FP.BF16.PACK_AB R10, R232, R234 ;  /* 0x000000eae80a723e */ /* 0x008fe400000010ff */
[----:B-1----:R-:W-:Y:S01]  /*5e10*/  F2FP.BF16.PACK_AB R9, R229, R231 ;  /* 0x000000e7e509723e */ /* 0x002fe200000010ff */
[----:B--2---:R-:W-:-:S04]  /*5e20*/  FFMA.FTZ R3, R44, c[0x0][0x2d0], -R0 ;  /* 0x0000b4002c037a23 */ /* 0x004fc80000010800 */
        /* <DEDUP_REMOVED lines=9> */
[----:B------:R1:W3:Y:S07]  /*5ec0*/  MUFU.EX2 R224, R3 ;  /* 0x0000000300e07308 */ /* 0x0002ee0000000800 */
[C---:B----4-:R-:W-:Y:S08]  /*5ed0*/  HMMA.16816.F32.BF16 R72, R8.reuse, R12, R48 ;  /* 0x0000000c0848723c */ /* 0x050ff00000041830 */
[----:B------:R-:W-:Y:S01]  /*5ee0*/  HMMA.16816.F32.BF16 R52, R8, R14, R40 ;  /* 0x0000000e0834723c */ /* 0x000fe20000041828 */
[----:B------:R-:W4:Y:S01]  /*5ef0*/  LDSM.16.MT88.4 R12, [R198+0x3800] ;  /* 0x00380000c60c783b */ /* 0x000f220000004200 */
[----:B-1----:R-:W-:-:S04]  /*5f00*/  FFMA.FTZ R3, R111, c[0x0][0x2d0], -R2 ;  /* 0x0000b4006f037a23 */ /* 0x002fc80000010802 */
[----:B------:R1:W-:Y:S02]  /*5f10*/  MUFU.EX2 R217, R3 ;  /* 0x0000000300d97308 */ /* 0x0003e40000000800 */
[C---:B------:R-:W-:Y:S01]  /*5f20*/  HMMA.16816.F32.BF16 R120, R8.reuse, R26, R64 ;  /* 0x0000001a0878723c */ /* 0x040fe20000041840 */
[----:B------:R-:W5:Y:S07]  /*5f30*/  LDSM.16.MT88.4 R24, [R195+0x3800] ;  /* 0x00380000c318783b */ /* 0x000f6e0000004200 */
[----:B------:R-:W-:Y:S01]  /*5f40*/  HMMA.16816.F32.BF16 R44, R8, R22, R60 ;  /* 0x00000016082c723c */ /* 0x000fe2000004183c */
[----:B-1----:R-:W-:-:S07]  /*5f50*/  FFMA.FTZ R3, R136, c[0x0][0x2d0], -R2 ;  /* 0x0000b40088037a23 */ /* 0x002fce0000010802 */
[C---:B------:R-:W-:Y:S01]  /*5f60*/  HMMA.16816.F32.BF16 R40, R8.reuse, R20, R32 ;  /* 0x000000140828723c */ /* 0x040fe20000041820 */
[----:B------:R-:W1:Y:S01]  /*5f70*/  LDSM.16.MT88.4 R20, [R195+0x1000] ;  /* 0x00100000c314783b */ /* 0x000e620000004200 */
[----:B------:R3:W1:Y:S03]  /*5f80*/  MUFU.EX2 R191, R3 ;  /* 0x0000000300bf7308 */ /* 0x0006660000000800 */
[----:B------:R-:W-:Y:S03]  /*5f90*/  LDSM.16.MT88.4 R32, [R192+0x1000] ;  /* 0x00100000c020783b */ /* 0x000fe60000004200 */
[C---:B--2---:R-:W-:Y:S08]  /*5fa0*/  HMMA.16816.F32.BF16 R56, R8.reuse, R28, R84 ;  /* 0x0000001c0838723c */ /* 0x044ff00000041854 */
[----:B------:R-:W-:Y:S01]  /*5fb0*/  HMMA.16816.F32.BF16 R60, R8, R30, R88 ;  /* 0x0000001e083c723c */ /* 0x000fe20000041858 */
[----:B------:R-:W-:Y:S01]  /*5fc0*/  LDSM.16.MT88.4 R28, [R196+0x1000] ;  /* 0x00100000c41c783b */ /* 0x000fe20000004200 */
[----:B---3--:R-:W-:-:S04]  /*5fd0*/  FFMA.FTZ R3, R69, c[0x0][0x2d0], -R0 ;  /* 0x0000b40045037a23 */ /* 0x008fc80000010800 */
[----:B------:R2:W-:Y:S02]  /*5fe0*/  MUFU.EX2 R190, R3 ;  /* 0x0000000300be7308 */ /* 0x0005e40000000800 */
[C---:B----4-:R-:W-:Y:S08]  /*5ff0*/  HMMA.16816.F32.BF16 R84, R8.reuse, R12, R100 ;  /* 0x0000000c0854723c */ /* 0x050ff00000041864 */
[----:B------:R-:W-:Y:S01]  /*6000*/  HMMA.16816.F32.BF16 R88, R8, R14, R104 ;  /* 0x0000000e0858723c */ /* 0x000fe20000041868 */
[----:B------:R-:W3:Y:S01]  /*6010*/  LDSM.16.MT88.4 R12, [R198+0x1000] ;  /* 0x00100000c60c783b */ /* 0x000ee20000004200 */
[----:B--2---:R-:W-:-:S06]  /*6020*/  FFMA.FTZ R3, R71, c[0x0][0x2d0], -R0 ;  /* 0x0000b40047037a23 */ /* 0x004fcc0000010800 */
[C---:B------:R-:W-:Y:S01]  /*6030*/  HMMA.16816.F32.BF16 R36, R8.reuse, R16, R76 ;  /* 0x000000100824723c */ /* 0x040fe2000004184c */
[----:B------:R2:W4:Y:S07]  /*6040*/  MUFU.EX2 R189, R3 ;  /* 0x0000000300bd7308 */ /* 0x00052e0000000800 */
[C---:B------:R-:W-:Y:S01]  /*6050*/  HMMA.16816.F32.BF16 R48, R8.reuse, R18, R80 ;  /* 0x000000120830723c */ /* 0x040fe20000041850 */
[----:B------:R-:W3:Y:S07]  /*6060*/  LDSM.16.MT88.4 R16, [R192+0x4000] ;  /* 0x00400000c010783b */ /* 0x000eee0000004200 */
[----:B-----5:R-:W-:Y:S01]  /*6070*/  HMMA.16816.F32.BF16 R64, R8, R24, R92 ;  /* 0x000000180840723c */ /* 0x020fe2000004185c */
[----:B--2---:R-:W-:-:S04]  /*6080*/  FFMA.FTZ R3, R70, c[0x0][0x2d0], -R0 ;  /* 0x0000b40046037a23 */ /* 0x004fc80000010800 */
[----:B------:R2:W-:Y:S03]  /*6090*/  MUFU.EX2 R188, R3 ;  /* 0x0000000300bc7308 */ /* 0x0005e60000000800 */
[----:B------:R-:W-:Y:S01]  /*60a0*/  HMMA.16816.F32.BF16 R76, R8, R26, R96 ;  /* 0x0000001a084c723c */ /* 0x000fe20000041860 */
[----:B------:R-:W5:Y:S06]  /*60b0*/  LDSM.16.MT88.4 R24, [R196+0x4000] ;  /* 0x00400000c418783b */ /* 0x000f6c0000004200 */
[----:B------:R-:W-:-:S02]  /*60c0*/  F2FP.BF16.PACK_AB R8, R224, R227 ;  /* 0x000000e3e008723e */ /* 0x000fc400000010ff */
[----:B-1----:R-:W-:Y:S02]  /*60d0*/  F2FP.BF16.PACK_AB R10, R191, R217 ;  /* 0x000000d9bf0a723e */ /* 0x002fe400000010ff */
[----:B----4-:R-:W-:Y:S01]  /*60e0*/  F2FP.BF16.PACK_AB R9, R189, R190 ;  /* 0x000000bebd09723e */ /* 0x010fe200000010ff */
        /* <DEDUP_REMOVED lines=9> */
[C---:B---3--:R-:W-:Y:S01]  /*6180*/  HMMA.16816.F32.BF16 R80, R8.reuse, R12, R40 ;  /* 0x0000000c0850723c */ /* 0x048fe20000041828 */
        /* <DEDUP_REMOVED lines=8> */
[----:B-1----:R-:W-:-:S07]  /*6210*/  FFMA.FTZ R3, R144, c[0x0][0x2d0], -R2 ;  /* 0x0000b40090037a23 */ /* 0x002fce0000010802 */
[C---:B-----5:R-:W-:Y:S01]  /*6220*/  HMMA.16816.F32.BF16 R32, R8.reuse, R24, R56 ;  /* 0x000000180820723c */ /* 0x060fe20000041838 */
[----:B------:R1:W5:Y:S07]  /*6230*/  MUFU.EX2 R142, R3 ;  /* 0x00000003008e7308 */ /* 0x00036e0000000800 */
[C---:B------:R-:W-:Y:S01]  /*6240*/  HMMA.16816.F32.BF16 R44, R8.reuse, R26, R60 ;  /* 0x0000001a082c723c */ /* 0x040fe2000004183c */
[----:B------:R-:W3:Y:S07]  /*6250*/  LDSM.16.MT88.4 R24, [R196+0x1800] ;  /* 0x00180000c418783b */ /* 0x000eee0000004200 */
[----:B------:R-:W-:Y:S01]  /*6260*/  HMMA.16816.F32.BF16 R108, R8, R28, R112 ;  /* 0x0000001c086c723c */ /* 0x000fe20000041870 */
[----:B-1----:R-:W-:-:S04]  /*6270*/  FFMA.FTZ R3, R137, c[0x0][0x2d0], -R0 ;  /* 0x0000b40089037a23 */ /* 0x002fc80000010800 */
[----:B------:R1:W-:Y:S03]  /*6280*/  MUFU.EX2 R141, R3 ;  /* 0x00000003008d7308 */ /* 0x0003e60000000800 */
[C---:B------:R-:W-:Y:S01]  /*6290*/  HMMA.16816.F32.BF16 R116, R8.reuse, R30, R120 ;  /* 0x0000001e0874723c */ /* 0x040fe20000041878 */
[----:B------:R-:W3:Y:S07]  /*62a0*/  LDSM.16.MT88.4 R28, [R192+0x1800] ;  /* 0x00180000c01c783b */ /* 0x000eee0000004200 */
[----:B--2---:R-:W-:Y:S01]  /*62b0*/  HMMA.16816.F32.BF16 R48, R8, R20, R64 ;  /* 0x000000140830723c */ /* 0x004fe20000041840 */
[----:B-1----:R-:W-:-:S07]  /*62c0*/  FFMA.FTZ R3, R139, c[0x0][0x2d0], -R0 ;  /* 0x0000b4008b037a23 */ /* 0x002fce0000010800 */
[C---:B------:R-:W-:Y:S01]  /*62d0*/  HMMA.16816.F32.BF16 R56, R8.reuse, R22, R76 ;  /* 0x000000160838723c */ /* 0x040fe2000004184c */
[----:B------:R-:W1:Y:S01]  /*62e0*/  LDSM.16.MT88.4 R20, [R195+0x1800] ;  /* 0x00180000c314783b */ /* 0x000e620000004200 */
[----:B------:R2:W2:Y:S06]  /*62f0*/  MUFU.EX2 R139, R3 ;  /* 0x00000003008b7308 */ /* 0x0004ac0000000800 */
[C---:B----4-:R-:W-:Y:S08]  /*6300*/  HMMA.16816.F32.BF16 R52, R8.reuse, R12, R84 ;  /* 0x0000000c0834723c */ /* 0x050ff00000041854 */
[----:B------:R-:W-:Y:S01]  /*6310*/  HMMA.16816.F32.BF16 R60, R8, R14, R88 ;  /* 0x0000000e083c723c */ /* 0x000fe20000041858 */
[----:B------:R-:W4:Y:S01]  /*6320*/  LDSM.16.MT88.4 R12, [R198+0x1800] ;  /* 0x00180000c60c783b */ /* 0x000f220000004200 */
[----:B--2---:R-:W-:-:S04]  /*6330*/  FFMA.FTZ R3, R138, c[0x0][0x2d0], -R0 ;  /* 0x0000b4008a037a23 */ /* 0x004fc80000010800 */
[----:B------:R2:W-:Y:S02]  /*6340*/  MUFU.EX2 R137, R3 ;  /* 0x0000000300897308 */ /* 0x0005e40000000800 */
[----:B------:R-:W-:Y:S01]  /*6350*/  HMMA.16816.F32.BF16 R36, R8, R16, R36 ;  /* 0x000000100824723c */ /* 0x000fe20000041824 */
[----:B------:R-:W1:Y:S06]  /*6360*/  LDSM.16.MT88.4 R16, [R192+0x4800] ;  /* 0x00480000c010783b */ /* 0x000e6c0000004200 */
[----:B---3--:R-:W-:Y:S02]  /*6370*/  F2FP.BF16.PACK_AB R8, R181, R182 ;  /* 0x000000b6b508723e */ /* 0x008fe400000010ff */
[----:B-----5:R-:W-:-:S02]  /*6380*/  F2FP.BF16.PACK_AB R10, R142, R143 ;  /* 0x0000008f8e0a723e */ /* 0x020fc400000010ff */
[----:B------:R-:W-:Y:S01]  /*6390*/  F2FP.BF16.PACK_AB R9, R139, R141 ;  /* 0x0000008d8b09723e */ /* 0x000fe200000010ff */
[----:B--2---:R-:W-:-:S04]  /*63a0*/  FFMA.FTZ R3, R140, c[0x0][0x2d0], -R0 ;  /* 0x0000b4008c037a23 */ /* 0x004fc80000010800 */
[----:B------:R2:W3:Y:S02]  /*63b0*/  MUFU.EX2 R136, R3 ;  /* 0x0000000300887308 */ /* 0x0004e40000000800 */
[----:B--2---:R-:W-:Y:S01]  /*63c0*/  FFMA.FTZ R3, R149, c[0x0][0x2d0], -R2 ;  /* 0x0000b40095037a23 */ /* 0x004fe20000010802 */
[----:B---3--:R-:W-:-:S05]  /*63d0*/  F2FP.BF16.PACK_AB R11, R136, R137 ;  /* 0x00000089880b723e */ /* 0x008fca00000010ff */
[----:B------:R2:W-:Y:S02]  /*63e0*/  MUFU.EX2 R135, R3 ;  /* 0x0000000300877308 */ /* 0x0005e40000000800 */
[C---:B------:R-:W-:Y:S08]  /*63f0*/  HMMA.16816.F32.BF16 R88, R8.reuse, R24, R108 ;  /* 0x000000180858723c */ /* 0x040ff0000004186c */
[----:B------:R-:W-:Y:S01]  /*6400*/  HMMA.16816.F32.BF16 R64, R8, R28, R92 ;  /* 0x0000001c0840723c */ /* 0x000fe2000004185c */
[----:B--2---:R-:W-:-:S04]  /*6410*/  FFMA.FTZ R3, R150, c[0x0][0x2d0], -R2 ;  /* 0x0000b40096037a23 */ /* 0x004fc80000010802 */
[----:B------:R2:W3:Y:S03]  /*6420*/  MUFU.EX2 R134, R3 ;  /* 0x0000000300867308 */ /* 0x0004e60000000800 */
[C---:B------:R-:W-:Y:S01]  /*6430*/  HMMA.16816.F32.BF16 R84, R8.reuse, R30, R100 ;  /* 0x0000001e0854723c */ /* 0x040fe20000041864 */
[----:B------:R-:W5:Y:S07]  /*6440*/  LDSM.16.MT88.4 R28, [R196+0x4800] ;  /* 0x00480000c41c783b */ /* 0x000f6e0000004200 */
[----:B-1----:R-:W-:Y:S01]  /*6450*/  HMMA.16816.F32.BF16 R112, R8, R20, R104 ;  /* 0x000000140870723c */ /* 0x002fe20000041868 */
[----:B--2---:R-:W-:-:S07]  /*6460*/  FFMA.FTZ R3, R151, c[0x0][0x2d0], -R2 ;  /* 0x0000b40097037a23 */ /* 0x004fce0000010802 */
[C---:B------:R-:W-:Y:S01]  /*6470*/  HMMA.16816.F32.BF16 R108, R8.reuse, R22, R96 ;  /* 0x00000016086c723c */ /* 0x040fe20000041860 */
[----:B------:R-:W1:Y:S01]  /*6480*/  LDSM.16.MT88.4 R20, [R195+0x4800] ;  /* 0x00480000c314783b */ /* 0x000e620000004200 */
[----:B------:R2:W-:Y:S06]  /*6490*/  MUFU.EX2 R133, R3 ;  /* 0x0000000300857308 */ /* 0x0005ec0000000800 */
[C---:B----4-:R-:W-:Y:S08]  /*64a0*/  HMMA.16816.F32.BF16 R100, R8.reuse, R12, R80 ;  /* 0x0000000c0864723c */ /* 0x050ff00000041850 */
[----:B------:R-:W-:Y:S01]  /*64b0*/  HMMA.16816.F32.BF16 R104, R8, R14, R72 ;  /* 0x0000000e0868723c */ /* 0x000fe20000041848 */
[----:B------:R-:W4:Y:S01]  /*64c0*/  LDSM.16.MT88.4 R12, [R198+0x4800] ;  /* 0x00480000c60c783b */ /* 0x000f220000004200 */
        /* <DEDUP_REMOVED lines=8> */
[C---:B-1----:R-:W-:Y:S08]  /*6550*/  HMMA.16816.F32.BF16 R40, R8.reuse, R20, R48 ;  /* 0x000000140828723c */ /* 0x042ff00000041830 */
[----:B------:R-:W-:Y:S01]  /*6560*/  HMMA.16816.F32.BF16 R116, R8, R26, R116 ;  /* 0x0000001a0874723c */ /* 0x000fe20000041874 */
[----:B------:R-:W-:Y:S01]  /*6570*/  LDSM.16.MT88.4 R24, [R195+0x2000] ;  /* 0x00200000c318783b */ /* 0x000fe20000004200 */
[----:B--2---:R-:W-:-:S04]  /*6580*/  FFMA.FTZ R3, R147, c[0x0][0x2d0], -R0 ;  /* 0x0000b40093037a23 */ /* 0x004fc80000010800 */
[----:B------:R1:W2:Y:S02]  /*6590*/  MUFU.EX2 R122, R3 ;  /* 0x00000003007a7308 */ /* 0x0002a40000000800 */
[C---:B------:R-:W-:Y:S01]  /*65a0*/  HMMA.16816.F32.BF16 R32, R8.reuse, R28, R32 ;  /* 0x0000001c0820723c */ /* 0x040fe20000041820 */
[----:B------:R-:W5:Y:S07]  /*65b0*/  LDSM.16.MT88.4 R28, [R196+0x2000] ;  /* 0x00200000c41c783b */ /* 0x000f6e0000004200 */
[----:B------:R-:W-:Y:S01]  /*65c0*/  HMMA.16816.F32.BF16 R96, R8, R22, R56 ;  /* 0x000000160860723c */ /* 0x000fe20000041838 */
[----:B------:R-:W5:Y:S01]  /*65d0*/  LDSM.16.MT88.4 R20, [R198+0x2000] ;  /* 0x00200000c614783b */ /* 0x000f620000004200 */
[----:B-1----:R-:W-:-:S06]  /*65e0*/  FFMA.FTZ R3, R146, c[0x0][0x2d0], -R0 ;  /* 0x0000b40092037a23 */ /* 0x002fcc0000010800 */
[C---:B----4-:R-:W-:Y:S01]  /*65f0*/  HMMA.16816.F32.BF16 R48, R8.reuse, R12, R52 ;  /* 0x0000000c0830723c */ /* 0x050fe20000041834 */
[----:B------:R1:W-:Y:S07]  /*6600*/  MUFU.EX2 R121, R3 ;  /* 0x0000000300797308 */ /* 0x0003ee0000000800 */
[----:B------:R-:W-:Y:S01]  /*6610*/  HMMA.16816.F32.BF16 R44, R8, R14, R60 ;  /* 0x0000000e082c723c */ /* 0x000fe2000004183c */
[----:B------:R-:W-:Y:S06]  /*6620*/  LDSM.16.MT88.4 R12, [R192+0x5000] ;  /* 0x00500000c00c783b */ /* 0x000fec0000004200 */
[----:B---3--:R-:W-:-:S02]  /*6630*/  F2FP.BF16.PACK_AB R8, R134, R135 ;  /* 0x000000878608723e */ /* 0x008fc400000010ff */
[----:B------:R-:W-:Y:S01]  /*6640*/  F2FP.BF16.PACK_AB R10, R132, R133 ;  /* 0x00000085840a723e */ /* 0x000fe200000010ff */
[----:B-1----:R-:W-:Y:S01]  /*6650*/  FFMA.FTZ R3, R148, c[0x0][0x2d0], -R0 ;  /* 0x0000b40094037a23 */ /* 0x002fe20000010800 */
[----:B--2---:R-:W-:-:S03]  /*6660*/  F2FP.BF16.PACK_AB R9, R122, R123 ;  /* 0x0000007b7a09723e */ /* 0x004fc600000010ff */
[----:B------:R-:W1:Y:S02]  /*6670*/  MUFU.EX2 R120, R3 ;  /* 0x0000000300787308 */ /* 0x000e640000000800 */
[----:B-1----:R-:W-:Y:S01]  /*6680*/  F2FP.BF16.PACK_AB R11, R120, R121 ;  /* 0x00000079780b723e */ /* 0x002fe200000010ff */
[----:B------:R-:W-:-:S05]  /*6690*/  FFMA.FTZ R3, R161, c[0x0][0x2d0], -R2 ;  /* 0x0000b400a1037a23 */ /* 0x000fca0000010802 */
[----:B------:R1:W-:Y:S01]  /*66a0*/  MUFU.EX2 R71, R3 ;  /* 0x0000000300477308 */ /* 0x0003e20000000800 */
[C---:B------:R-:W-:Y:S08]  /*66b0*/  HMMA.16816.F32.BF16 R72, R8.reuse, R16, R64 ;  /* 0x000000100848723c */ /* 0x040ff00000041840 */
[----:B------:R-:W-:Y:S01]  /*66c0*/  HMMA.16816.F32.BF16 R52, R8, R18, R84 ;  /* 0x000000120834723c */ /* 0x000fe20000041854 */
[----:B------:R-:W2:Y:S04]  /*66d0*/  LDSM.16.MT88.4 R16, [R196+0x5000] ;  /* 0x00500000c410783b */ /* 0x000ea80000004200 */
[----:B------:R-:W-:Y:S01]  /*66e0*/  LDSM.16.MT88.4 R84, [R196+0x2800] ;  /* 0x00280000c454783b */ /* 0x000fe20000004200 */
[----:B-1----:R-:W-:-:S02]  /*66f0*/  FFMA.FTZ R3, R162, c[0x0][0x2d0], -R2 ;  /* 0x0000b400a2037a23 */ /* 0x002fc40000010802 */
[C---:B-----5:R-:W-:Y:S02]  /*6700*/  HMMA.16816.F32.BF16 R80, R8.reuse, R28, R88 ;  /* 0x0000001c0850723c */ /* 0x060fe40000041858 */
[----:B------:R1:W3:Y:S06]  /*6710*/  MUFU.EX2 R70, R3 ;  /* 0x0000000300467308 */ /* 0x0002ec0000000800 */
[C---:B------:R-:W-:Y:S01]  /*6720*/  HMMA.16816.F32.BF16 R60, R8.reuse, R20, R100 ;  /* 0x00000014083c723c */ /* 0x040fe20000041864 */
[----:B------:R-:W-:Y:S07]  /*6730*/  LDSM.16.MT88.4 R100, [R198+0x2800] ;  /* 0x00280000c664783b */ /* 0x000fee0000004200 */
[----:B------:R-:W-:Y:S01]  /*6740*/  HMMA.16816.F32.BF16 R88, R8, R24, R112 ;  /* 0x000000180858723c */ /* 0x000fe20000041870 */
[--C-:B-1----:R-:W-:Y:S01]  /*6750*/  FFMA.FTZ R3, R163, c[0x0][0x2d0], -R2.reuse ;  /* 0x0000b400a3037a23 */ /* 0x102fe20000010802 */
[----:B---3--:R-:W-:Y:S01]  /*6760*/  F2FP.BF16.PACK_AB R64, R70, R71 ;  /* 0x000000474640723e */ /* 0x008fe200000010ff */
[----:B------:R-:W-:-:S02]  /*6770*/  FFMA.FTZ R2, R180, c[0x0][0x2d0], -R2 ;  /* 0x0000b400b4027a23 */ /* 0x000fc40000010802 */
[----:B------:R-:W-:Y:S03]  /*6780*/  MUFU.EX2 R69, R3 ;  /* 0x0000000300457308 */ /* 0x000fe60000000800 */
[C---:B------:R-:W-:Y:S01]  /*6790*/  HMMA.16816.F32.BF16 R56, R8.reuse, R26, R108 ;  /* 0x0000001a0838723c */ /* 0x040fe2000004186c */
[----:B------:R-:W1:Y:S04]  /*67a0*/  LDSM.16.MT88.4 R24, [R195+0x5000] ;  /* 0x00500000c318783b */ /* 0x000e680000004200 */
[----:B------:R-:W-:Y:S03]  /*67b0*/  LDSM.16.MT88.4 R108, [R192+0x5800] ;  /* 0x00580000c06c783b */ /* 0x000fe60000004200 */
[C---:B------:R-:W-:Y:S08]  /*67c0*/  HMMA.16816.F32.BF16 R20, R8.reuse, R22, R104 ;  /* 0x000000160814723c */ /* 0x040ff00000041868 */
[C---:B--2---:R-:W-:Y:S01]  /*67d0*/  HMMA.16816.F32.BF16 R32, R8.reuse, R16, R32 ;  /* 0x000000100820723c */ /* 0x044fe20000041820 */
[----:B------:R2:W3:Y:S07]  /*67e0*/  MUFU.EX2 R17, R2 ;  /* 0x0000000200117308 */ /* 0x0004ee0000000800 */
[C---:B------:R-:W-:Y:S01]  /*67f0*/  HMMA.16816.F32.BF16 R104, R8.reuse, R12, R92 ;  /* 0x0000000c0868723c */ /* 0x040fe2000004185c */
[----:B------:R-:W-:Y:S07]  /*6800*/  LDSM.16.MT88.4 R92, [R195+0x2800] ;  /* 0x00280000c35c783b */ /* 0x000fee0000004200 */
[----:B------:R-:W-:Y:S01]  /*6810*/  HMMA.16816.F32.BF16 R112, R8, R14, R76 ;  /* 0x0000000e0870723c */ /* 0x000fe2000004184c */
[----:B--2---:R-:W-:Y:S01]  /*6820*/  FFMA.FTZ R2, R158, c[0x0][0x2d0], -R0 ;  /* 0x0000b4009e027a23 */ /* 0x004fe20000010800 */
[----:B------:R-:W2:Y:S01]  /*6830*/  LDSM.16.MT88.4 R12, [R198+0x5000] ;  /* 0x00500000c60c783b */ /* 0x000ea20000004200 */
[----:B---3--:R-:W-:-:S02]  /*6840*/  F2FP.BF16.PACK_AB R66, R17, R69 ;  /* 0x000000451142723e */ /* 0x008fc400000010ff */
[----:B------:R3:W-:Y:S01]  /*6850*/  MUFU.EX2 R16, R2 ;  /* 0x0000000200107308 */ /* 0x0007e20000000800 */
[----:B------:R-:W-:Y:S02]  /*6860*/  LDSM.16.MT88.4 R76, [R192+0x2800] ;  /* 0x00280000c04c783b */ /* 0x000fe40000004200 */
[C---:B------:R-:W-:Y:S02]  /*6870*/  HMMA.16816.F32.BF16 R28, R8.reuse, R30, R116 ;  /* 0x0000001e081c723c */ /* 0x040fe40000041874 */
[----:B------:R-:W-:Y:S06]  /*6880*/  LDSM.16.MT88.4 R116, [R196+0x5800] ;  /* 0x00580000c474783b */ /* 0x000fec0000004200 */
[----:B-1----:R-:W-:Y:S01]  /*6890*/  HMMA.16816.F32.BF16 R40, R8, R24, R40 ;  /* 0x000000180828723c */ /* 0x002fe20000041828 */
[----:B---3--:R-:W-:-:S07]  /*68a0*/  FFMA.FTZ R2, R157, c[0x0][0x2d0], -R0 ;  /* 0x0000b4009d027a23 */ /* 0x008fce0000010800 */
[C---:B------:R-:W-:Y:S01]  /*68b0*/  HMMA.16816.F32.BF16 R36, R8.reuse, R18, R36 ;  /* 0x000000120824723c */ /* 0x040fe20000041824 */
[----:B------:R1:W3:Y:S07]  /*68c0*/  MUFU.EX2 R5, R2 ;  /* 0x0000000200057308 */ /* 0x0002ee0000000800 */
[----:B------:R-:W-:Y:S01]  /*68d0*/  HMMA.16816.F32.BF16 R24, R8, R26, R96 ;  /* 0x0000001a0818723c */ /* 0x000fe20000041860 */
[----:B-1----:R-:W-:-:S07]  /*68e0*/  FFMA.FTZ R2, R160, c[0x0][0x2d0], -R0 ;  /* 0x0000b400a0027a23 */ /* 0x002fce0000010800 */
[C---:B--2---:R-:W-:Y:S01]  /*68f0*/  HMMA.16816.F32.BF16 R48, R8.reuse, R12, R48 ;  /* 0x0000000c0830723c */ /* 0x044fe20000041830 */
[----:B------:R-:W-:Y:S01]  /*6900*/  FFMA.FTZ R0, R159, c[0x0][0x2d0], -R0 ;  /* 0x0000b4009f007a23 */ /* 0x000fe20000010800 */
[----:B---3--:R-:W-:Y:S01]  /*6910*/  F2FP.BF16.PACK_AB R65, R5, R16 ;  /* 0x000000100541723e */ /* 0x008fe200000010ff */
[----:B------:R-:W-:Y:S05]  /*6920*/  MUFU.EX2 R3, R2 ;  /* 0x0000000200037308 */ /* 0x000fea0000000800 */
[----:B------:R-:W-:Y:S01]  /*6930*/  HMMA.16816.F32.BF16 R44, R8, R14, R44 ;  /* 0x0000000e082c723c */ /* 0x000fe2000004182c */
[----:B------:R-:W1:Y:S02]  /*6940*/  LDSM.16.MT88.4 R8, [R198+0x5800] ;  /* 0x00580000c608783b */ /* 0x000e640000004200 */
[----:B------:R2:W3:Y:S02]  /*6950*/  MUFU.EX2 R2, R0 ;  /* 0x0000000000027308 */ /* 0x0004e40000000800 */
[----:B--2---:R-:W-:Y:S01]  /*6960*/  FADD.FTZ R0, R241, R238 ;  /* 0x000000eef1007221 */ /* 0x004fe20000010000 */
[----:B---3--:R-:W-:-:S03]  /*6970*/  F2FP.BF16.PACK_AB R67, R2, R3 ;  /* 0x000000030243723e */ /* 0x008fc600000010ff */
[----:B------:R-:W-:-:S04]  /*6980*/  FADD.FTZ R0, R240, R0 ;  /* 0x00000000f0007221 */ /* 0x000fc80000010000 */
[----:B------:R-:W-:Y:S01]  /*6990*/  FADD.FTZ R0, R239, R0 ;  /* 0x00000000ef007221 */ /* 0x000fe20000010000 */
[C---:B------:R-:W-:Y:S03]  /*69a0*/  HMMA.16816.F32.BF16 R88, R64.reuse, R92, R88 ;  /* 0x0000005c4058723c */ /* 0x040fe60000041858 */
[----:B------:R-:W-:Y:S02]  /*69b0*/  FADD.FTZ R6, R6, R0 ;  /* 0x0000000006067221 */ /* 0x000fe40000010000 */
[----:B------:R-:W-:Y:S02]  /*69c0*/  FADD.FTZ R0, R231, R7 ;  /* 0x00000007e7007221 */ /* 0x000fe40000010000 */
[----:B------:R-:W-:Y:S01]  /*69d0*/  FADD.FTZ R6, R233, R6 ;  /* 0x00000006e9067221 */ /* 0x000fe20000010000 */
[----:B------:R-:W-:Y:S01]  /*69e0*/  HMMA.16816.F32.BF16 R92, R64, R94, R56 ;  /* 0x0000005e405c723c */ /* 0x000fe20000041838 */
[----:B------:R-:W-:Y:S01]  /*69f0*/  FADD.FTZ R0, R229, R0 ;  /* 0x00000000e5007221 */ /* 0x000fe20000010000 */
[----:B------:R-:W2:Y:S01]  /*6a00*/  LDSM.16.MT88.4 R56, [R195+0x5800] ;  /* 0x00580000c338783b */ /* 0x000ea20000004200 */
[----:B------:R-:W-:-:S02]  /*6a10*/  FADD.FTZ R6, R234, R6 ;  /* 0x00000006ea067221 */ /* 0x000fc40000010000 */
[----:B------:R-:W-:Y:S02]  /*6a20*/  FADD.FTZ R0, R230, R0 ;  /* 0x00000000e6007221 */ /* 0x000fe40000010000 */
        /* <DEDUP_REMOVED lines=41> */
[C---:B--2---:R-:W-:Y:S01]  /*6cc0*/  HMMA.16816.F32.BF16 R52, R64.reuse, R56, R40 ;  /* 0x000000384034723c */ /* 0x044fe20000041828 */
[----:B------:R-:W-:Y:S02]  /*6cd0*/  FADD.FTZ R2, R2, R3 ;  /* 0x0000000302027221 */ /* 0x000fe40000010000 */
[----:B------:R-:W-:Y:S01]  /*6ce0*/  @P2 IMAD.HI.U32 R8, R244, c[0x0][0x2c8], RZ ;  /* 0x0000b200f4082a27 */ /* 0x000fe200078e00ff */
[----:B------:R1:W-:Y:S03]  /*6cf0*/  STL [R1+0x8], R5 ;  /* 0x0000080501007387 */ /* 0x0003e60000100800 */
[----:B------:R-:W-:Y:S01]  /*6d00*/  IMAD.MOV.U32 R0, RZ, RZ, R244 ;  /* 0x000000ffff007224 */ /* 0x000fe200078e00f4 */
[----:B------:R1:W-:Y:S01]  /*6d10*/  STL [R1+0xc], R2 ;  /* 0x00000c0201007387 */ /* 0x0003e20000100800 */
[----:B------:R-:W-:Y:S01]  /*6d20*/  @P2 SHF.R.U32.HI R0, RZ, c[0x0][0x2cc], R8 ;  /* 0x0000b300ff002a19 */ /* 0x000fe20000011608 */
[----:B------:R-:W-:Y:S04]  /*6d30*/  HMMA.16816.F32.BF16 R84, R64, R86, R28 ;  /* 0x000000564054723c */ /* 0x000fe8000004181c */
[----:B------:R-:W-:-:S04]  /*6d40*/  IMAD.IADD R0, R242, 0x1, R0 ;  /* 0x00000001f2007824 */ /* 0x000fc800078e0200 */
[----:B------:R-:W-:Y:S01]  /*6d50*/  HMMA.16816.F32.BF16 R100, R64, R102, R20 ;  /* 0x000000664064723c */ /* 0x000fe20000041814 */
[----:B------:R-:W-:-:S07]  /*6d60*/  IADD3 R3, R0, c[0x0][0x328], RZ ;  /* 0x0000ca0000037a10 */ /* 0x000fce0007ffe0ff */
[C---:B------:R-:W-:Y:S08]  /*6d70*/  HMMA.16816.F32.BF16 R116, R64.reuse, R118, R36 ;  /* 0x000000764074723c */ /* 0x040ff00000041824 */
[C---:B------:R-:W-:Y:S08]  /*6d80*/  HMMA.16816.F32.BF16 R56, R64.reuse, R58, R24 ;  /* 0x0000003a4038723c */ /* 0x040ff00000041818 */
[----:B------:R-:W-:Y:S01]  /*6d90*/  HMMA.16816.F32.BF16 R64, R64, R10, R44 ;  /* 0x0000000a4040723c */ /* 0x000fe2000004182c */
[----:B------:R-:W-:Y:S07]  /*6da0*/  @!P1 BRA `(.L_x_557) ;  /* 0x0000010000009947 */ /* 0x000fee0003800000 */
[C---:B-1----:R-:W-:Y:S01]  /*6db0*/  ISETP.GT.AND P0, PT, R0.reuse, RZ, PT ;  /* 0x000000ff0000720c */ /* 0x042fe20003f04270 */
        /* <DEDUP_REMOVED lines=9> */
.L_x_559:
[----:B------:R-:W-:-:S13]  /*6e50*/  ISETP.NE.AND P0, PT, R243, 0x1, PT ;  /* 0x00000001f300780c */ /* 0x000fda0003f05270 */
[----:B------:R-:W-:-:S05]  /*6e60*/  @P0 IMAD.HI.U32 R0, R2, c[0x0][0x330], RZ ;  /* 0x0000cc0002000a27 */ /* 0x000fca00078e00ff */
[----:B------:R-:W-:Y:S02]  /*6e70*/  @P0 SHF.R.U32.HI R2, RZ, c[0x0][0x334], R0 ;  /* 0x0000cd00ff020a19 */ /* 0x000fe40000011600 */
.L_x_560:
[----:B------:R-:W-:Y:S05]  /*6e80*/  BSYNC B0 ;  /* 0x0000000000007941 */ /* 0x000fea0003800000 */
.L_x_558:
[----:B------:R-:W-:-:S05]  /*6e90*/  IMAD R2, R2, R243, c[0x0][0x32c] ;  /* 0x0000cb0002027624 */ /* 0x000fca00078e02f3 */
[----:B------:R-:W-:-:S05]  /*6ea0*/  IMNMX R3, R3, R2, PT ;  /* 0x0000000203037217 */ /* 0x000fca0003800200 */
.L_x_557:
[----:B-1----:R-:W-:-:S05]  /*6eb0*/  IMAD.HI R3, R3, 0x2aaaaaab, RZ ;  /* 0x2aaaaaab03037827 */ /* 0x002fca00078e02ff */
[----:B------:R-:W-:-:S04]  /*6ec0*/  SHF.R.U32.HI R0, RZ, 0x1f, R3 ;  /* 0x0000001fff007819 */ /* 0x000fc80000011603 */
[----:B------:R-:W-:-:S04]  /*6ed0*/  LEA.HI.SX32 R3, R3, R0, 0x1c ;  /* 0x0000000003037211 */ /* 0x000fc800078fe2ff */
[----:B------:R-:W-:-:S04]  /*6ee0*/  IMNMX R248, R219, R3, !PT ;  /* 0x00000003dbf87217 */ /* 0x000fc80007800200 */
[----:B------:R-:W-:-:S13]  /*6ef0*/  ISETP.GE.AND P0, PT, R216, R248, PT ;  /* 0x000000f8d800720c */ /* 0x000fda0003f06270 */
[----:B------:R-:W-:Y:S05]  /*6f00*/  @!P0 BRA `(.L_x_561) ;  /* 0x000044d000008947 */ /* 0x000fea0003800000 */
[----:B------:R-:W-:Y:S02]  /*6f10*/  MOV R70, R4 ;  /* 0x0000000400467202 */ /* 0x000fe40000000f00 */
[----:B------:R-:W-:Y:S02]  /*6f20*/  MOV R69, R68 ;  /* 0x0000004400457202 */ /* 0x000fe40000000f00 */
[----:B------:R-:W-:Y:S02]  /*6f30*/  MOV R217, R216 ;  /* 0x000000d800d97202 */ /* 0x000fe40000000f00 */
.L_x_570:
[----:B------:R-:W2:Y:S01]  /*6f40*/  LDL.64 R228, [R1] ;  /* 0x0000000001e47983 */ /* 0x000ea20000100a00 */
[----:B------:R-:W-:Y:S04]  /*6f50*/  DEPBAR.LE SB0, 0x0 ;  /* 0x000080000000791a */ /* 0x000fe80000000000 */
[----:B------:R-:W-:Y:S01]  /*6f60*/  WARPSYNC 0xffffffff ;  /* 0xffffffff00007948 */ /* 0x000fe20003800000 */
[----:B------:R-:W-:Y:S01]  /*6f70*/  BAR.SYNC.DEFER_BLOCKING 0x0 ;  /* 0x0000000000007b1d */ /* 0x000fe20000010000 */
[----:B------:R-:W-:Y:S11]  /*6f80*/  ISETP.GT.AND P6, PT, R219, R217, PT ;  /* 0x000000d9db00720c */ /* 0x000ff60003fc4270 */
[----:B------:R-:W-:Y:S02]  /*6f90*/  @!UPT UIADD3 URZ, URZ, URZ, URZ ;  /* 0x0000003f3f3ff290 */ /* 0x000fe4000fffe03f */
[----:B-1----:R-:W-:Y:S01]  /*6fa0*/  @!P6 SHF.R.S32.HI R0, RZ, 0x1f, R217 ;  /* 0x0000001fff00e819 */ /* 0x002fe200000114d9 */
[----:B------:R-:W-:Y:S01]  /*6fb0*/  @!P6 IMAD.MOV.U32 R3, RZ, RZ, 0x5 ;  /* 0x00000005ff03e424 */ /* 0x000fe200078e00ff */
[----:B------:R-:W-:Y:S01]  /*6fc0*/  @!P6 MOV R2, c[0x0][0x208] ;  /* 0x000082000002ea02 */ /* 0x000fe20000000f00 */
[C---:B------:R-:W-:Y:S01]  /*6fd0*/  @!P6 IMAD.WIDE.U32 R30, R217.reuse, c[0x0][0x208], RZ ;  /* 0x00008200d91eea25 */ /* 0x040fe200078e00ff */
[----:B------:R-:W-:Y:S02]  /*6fe0*/  @!P6 MOV R36, R220 ;  /* 0x000000dc0024e202 */ /* 0x000fe40000000f00 */
[----:B------:R-:W-:Y:S01]  /*6ff0*/  @!P6 SHF.L.U64.HI R29, R2, R3, c[0x0][0x20c] ;  /* 0x00008300021de619 */ /* 0x000fe20000010203 */
[----:B------:R-:W-:Y:S01]  /*7000*/  @!P6 IMAD R0, R0, c[0x0][0x208], RZ ;  /* 0x000082000000ea24 */ /* 0x000fe200078e02ff */
[----:B------:R-:W-:Y:S01]  /*7010*/  @!P6 SHF.L.U32 R28, R2, 0x5, RZ ;  /* 0x00000005021ce819 */ /* 0x000fe200000006ff */
[----:B------:R-:W-:Y:S01]  /*7020*/  @!P6 IMAD.MOV.U32 R37, RZ, RZ, R225 ;  /* 0x000000ffff25e224 */ /* 0x000fe200078e00e1 */
[----:B------:R-:W1:Y:S01]  /*7030*/  LDSM.16.M88.4 R8, [R193] ;  /* 0x00000000c108783b */ /* 0x000e620000000200 */
[----:B------:R-:W-:Y:S01]  /*7040*/  @!P6 IMAD R0, R217, c[0x0][0x20c], R0 ;  /* 0x00008300d900ea24 */ /* 0x000fe200078e0200 */
[----:B------:R-:W-:Y:S01]  /*7050*/  @!P6 IADD3 R44, P0, R220, 0x40, RZ ;  /* 0x00000040dc2ce810 */ /* 0x000fe20007f1e0ff */
[----:B------:R-:W-:Y:S01]  /*7060*/  @!P6 IMAD.WIDE.U32 R2, R30, 0x60, R28 ;  /* 0x000000601e02e825 */ /* 0x000fe200078e001c */
[----:B------:R-:W-:Y:S02]  /*7070*/  ULDC UR4, c[0x0][0x324] ;  /* 0x0000c90000047ab9 */ /* 0x000fe40000000800 */
[----:B------:R-:W-:Y:S01]  /*7080*/  @!P6 IADD3.X R38, RZ, R225, RZ, P0, !PT ;  /* 0x000000e1ff26e210 */ /* 0x000fe200007fe4ff */
[----:B------:R-:W-:Y:S01]  /*7090*/  @!P6 IMAD.IADD R0, R31, 0x1, R0 ;  /* 0x000000011f00e824 */ /* 0x000fe200078e0200 */
[----:B------:R-:W3:Y:S01]  /*70a0*/  LDSM.16.M88.4 R16, [R193+0x800] ;  /* 0x00080000c110783b */ /* 0x000ee20000000200 */
[-C--:B------:R-:W-:Y:S01]  /*70b0*/  @!P6 IADD3 R31, P5, R220, R2.reuse, RZ ;  /* 0x00000002dc1fe210 */ /* 0x080fe20007fbe0ff */
[----:B------:R-:W-:Y:S01]  /*70c0*/  @!P6 IMAD.WIDE.U32 R36, R30, 0x60, R36 ;  /* 0x000000601e24e825 */ /* 0x000fe200078e0024 */
[----:B------:R-:W-:Y:S02]  /*70d0*/  ULOP3.LUT UR4, URZ, UR4, URZ, 0x33, !UPT ;  /* 0x000000043f047292 */ /* 0x000fe4000f8e333f */
[----:B------:R-:W-:Y:S01]  /*70e0*/  @!P6 LEA R162, P4, R31, c[0x0][0x1f8], 0x1 ;  /* 0x00007e001fa2ea11 */ /* 0x000fe200078808ff */
[----:B------:R-:W-:Y:S02]  /*70f0*/  @!P6 IMAD R45, R0, 0x60, RZ ;  /* 0x00000060002de824 */ /* 0x000fe400078e02ff */
[----:B------:R-:W4:Y:S01]  /*7100*/  LDSM.16.M88.4 R24, [R193+0x1000] ;  /* 0x00100000c118783b */ /* 0x000f220000000200 */
[----:B------:R-:W-:Y:S02]  /*7110*/  @!P6 IMAD.SHL.U32 R46, R36, 0x2, RZ ;  /* 0x00000002242ee824 */ /* 0x000fe400078e00ff */
[----:B------:R-:W-:Y:S02]  /*7120*/  @!P6 IADD3 R0, R45, R3, RZ ;  /* 0x000000032d00e210 */ /* 0x000fe40007ffe0ff */
[----:B------:R-:W-:Y:S03]  /*7130*/  @!P6 IADD3 R45, R37, R45, RZ ;  /* 0x0000002d252de210 */ /* 0x000fe60007ffe0ff */
[----:B------:R-:W5:Y:S01]  /*7140*/  LDL R224, [R1+0x20] ;  /* 0x0000200001e07983 */ /* 0x000f620000100800 */
[----:B------:R-:W-:Y:S01]  /*7150*/  @!P6 IMAD.X R3, R0, 0x1, R225, P5 ;  /* 0x000000010003e824 */ /* 0x000fe200028e06e1 */
[-C--:B------:R-:W-:Y:S02]  /*7160*/  @!P6 IADD3 R39, P5, R44, R2.reuse, RZ ;  /* 0x000000022c27e210 */ /* 0x080fe40007fbe0ff */
[----:B------:R-:W4:Y:S02]  /*7170*/  LDSM.16.M88.4 R32, [R193+0x1800] ;  /* 0x00180000c120783b */ /* 0x000f240000000200 */
[----:B------:R-:W-:Y:S02]  /*7180*/  @!P6 LEA.HI.X R163, R31, c[0x0][0x1fc], R3, 0x1, P4 ;  /* 0x00007f001fa3ea11 */ /* 0x000fe400020f0c03 */
[----:B------:R-:W-:Y:S04]  /*7190*/  @!P6 IADD3 R3, P4, R28, R2, RZ ;  /* 0x000000021c03e210 */ /* 0x000fe80007f9e0ff */
[----:B------:R-:W5:Y:S01]  /*71a0*/  LDL R216, [R1+0x24] ;  /* 0x0000240001d87983 */ /* 0x000f620000100800 */
[----:B------:R-:W-:Y:S01]  /*71b0*/  @!P6 IADD3 R37, P0, R3, R44, RZ ;  /* 0x0000002c0325e210 */ /* 0x000fe20007f1e0ff */
[C---:B------:R-:W-:Y:S01]  /*71c0*/  @!P6 IMAD.X R44, R0.reuse, 0x1, R38, P5 ;  /* 0x00000001002ce824 */ /* 0x040fe200028e0626 */
[----:B------:R-:W-:Y:S01]  /*71d0*/  @!P6 IADD3.X R2, R0, R29, RZ, P4, !PT ;  /* 0x0000001d0002e210 */ /* 0x000fe200027fe4ff */
[C---:B-1----:R-:W-:Y:S01]  /*71e0*/  HMMA.16816.F32.BF16 R4, R124.reuse, R8, RZ ;  /* 0x000000087c04723c */ /* 0x042fe200000418ff */
[----:B------:R-:W1:Y:S02]  /*71f0*/  LDSM.16.M88.4 R40, [R193+0x2000] ;  /* 0x00200000c128783b */ /* 0x000e640000000200 */
[----:B------:R-:W-:Y:S02]  /*7200*/  @!P6 LEA R160, P4, R39, c[0x0][0x1f8], 0x1 ;  /* 0x00007e0027a0ea11 */ /* 0x000fe400078808ff */
[----:B------:R-:W-:Y:S02]  /*7210*/  @!P6 IADD3 R3, P5, R3, R220, RZ ;  /* 0x000000dc0303e210 */ /* 0x000fe40007fbe0ff */
[----:B------:R-:W-:Y:S01]  /*7220*/  @!P6 LEA.HI.X R161, R39, c[0x0][0x1fc], R44, 0x1, P4 ;  /* 0x00007f0027a1ea11 */ /* 0x000fe200020f0c2c */
[C---:B------:R-:W-:Y:S01]  /*7230*/  HMMA.16816.F32.BF16 R8, R124.reuse, R10, RZ ;  /* 0x0000000a7c08723c */ /* 0x040fe200000418ff */
[----:B------:R-:W1:Y:S03]  /*7240*/  LDSM.16.M88.4 R48, [R193+0x2800] ;  /* 0x00280000c130783b */ /* 0x000e660000000200 */
[----:B------:R-:W-:Y:S02]  /*7250*/  @!P6 LEA R158, P4, R3, c[0x0][0x1f8], 0x1 ;  /* 0x00007e00039eea11 */ /* 0x000fe400078808ff */
[C---:B------:R-:W-:Y:S02]  /*7260*/  @!P6 IADD3.X R38, R2.reuse, R38, RZ, P0, !PT ;  /* 0x000000260226e210 */ /* 0x040fe400007fe4ff */
[C---:B---3--:R-:W-:Y:S01]  /*7270*/  HMMA.16816.F32.BF16 R12, R124.reuse, R16, RZ ;  /* 0x000000107c0c723c */ /* 0x048fe200000418ff */
[----:B------:R-:W3:Y:S03]  /*7280*/  LDSM.16.M88.4 R120, [R199] ;  /* 0x00000000c778783b */ /* 0x000ee60000000200 */
[C---:B------:R-:W-:Y:S02]  /*7290*/  @!P6 LEA R156, P0, R37.reuse, c[0x0][0x1f8], 0x1 ;  /* 0x00007e00259cea11 */ /* 0x040fe400078008ff */
[----:B------:R-:W-:Y:S02]  /*72a0*/  @!P6 IADD3.X R2, R2, R225, RZ, P5, !PT ;  /* 0x000000e10202e210 */ /* 0x000fe40002ffe4ff */
[C---:B------:R-:W-:Y:S01]  /*72b0*/  HMMA.16816.F32.BF16 R16, R124.reuse, R18, RZ ;  /* 0x000000127c10723c */ /* 0x040fe200000418ff */
[----:B------:R-:W2:Y:S03]  /*72c0*/  LDSM.16.M88.4 R132, [R210] ;  /* 0x00000000d284783b */ /* 0x000ea60000000200 */
[----:B------:R-:W-:Y:S02]  /*72d0*/  @!P6 LEA.HI.X R157, R37, c[0x0][0x1fc], R38, 0x1, P0 ;  /* 0x00007f00259dea11 */ /* 0x000fe400000f0c26 */
[----:B------:R-:W-:Y:S02]  /*72e0*/  @!P6 LEA.HI.X R159, R3, c[0x0][0x1fc], R2, 0x1, P4 ;  /* 0x00007f00039fea11 */ /* 0x000fe400020f0c02 */
[C---:B----4-:R-:W-:Y:S01]  /*72f0*/  HMMA.16816.F32.BF16 R20, R124.reuse, R24, RZ ;  /* 0x000000187c14723c */ /* 0x050fe200000418ff */
[----:B------:R-:W4:Y:S03]  /*7300*/  LDSM.16.M88.4 R136, [R209] ;  /* 0x00000000d188783b */ /* 0x000f260000000200 */
[----:B------:R-:W-:Y:S02]  /*7310*/  @!P6 IADD3 R44, P4, R46, c[0x0][0x1f8], RZ ;  /* 0x00007e002e2cea10 */ /* 0x000fe40007f9e0ff */
[----:B------:R-:W-:Y:S02]  /*7320*/  @!P6 SHF.L.U64.HI R0, R36, 0x1, R45 ;  /* 0x000000012400e819 */ /* 0x000fe4000001022d */
[C---:B------:R-:W-:Y:S01]  /*7330*/  HMMA.16816.F32.BF16 R24, R124.reuse, R26, RZ ;  /* 0x0000001a7c18723c */ /* 0x040fe200000418ff */
[----:B------:R-:W2:Y:S03]  /*7340*/  LDSM.16.M88.4 R140, [R208] ;  /* 0x00000000d08c783b */ /* 0x000ea60000000200 */
[----:B------:R-:W-:Y:S02]  /*7350*/  @!P6 IADD3.X R45, R0, c[0x0][0x1fc], RZ, P4, !PT ;  /* 0x00007f00002dea10 */ /* 0x000fe400027fe4ff */
[----:B------:R-:W-:Y:S02]  /*7360*/  @!P6 IADD3 R2, P5, R46, 0x80, RZ ;  /* 0x000000802e02e810 */ /* 0x000fe40007fbe0ff */
[C---:B------:R-:W-:Y:S01]  /*7370*/  HMMA.16816.F32.BF16 R28, R124.reuse, R32, RZ ;  /* 0x000000207c1c723c */ /* 0x040fe200000418ff */
[----:B------:R-:W2:Y:S03]  /*7380*/  LDSM.16.M88.4 R144, [R207] ;  /* 0x00000000cf90783b */ /* 0x000ea60000000200 */
[----:B------:R-:W-:Y:S04]  /*7390*/  @!P6 IADD3 R2, P4, R2, c[0x0][0x1f8], RZ ;  /* 0x00007e000202ea10 */ /* 0x000fe80007f9e0ff */
[C---:B------:R-:W-:Y:S01]  /*73a0*/  HMMA.16816.F32.BF16 R32, R124.reuse, R34, RZ ;  /* 0x000000227c20723c */ /* 0x040fe200000418ff */
[----:B------:R-:W2:Y:S03]  /*73b0*/  LDSM.16.M88.4 R148, [R206] ;  /* 0x00000000ce94783b */ /* 0x000ea60000000200 */
[----:B------:R-:W-:Y:S04]  /*73c0*/  @!P6 IADD3.X R3, RZ, c[0x0][0x1fc], R0, P4, P5 ;  /* 0x00007f00ff03ea10 */ /* 0x000fe800027ea400 */
[C---:B-1----:R-:W-:Y:S08]  /*73d0*/  HMMA.16816.F32.BF16 R36, R124.reuse, R40, RZ ;  /* 0x000000287c24723c */ /* 0x042ff000000418ff */
[C---:B------:R-:W-:Y:S01]  /*73e0*/  HMMA.16816.F32.BF16 R40, R124.reuse, R42, RZ ;  /* 0x0000002a7c28723c */ /* 0x040fe200000418ff */
[----:B--2---:R-:W-:Y:S11]  /*73f0*/  @!P6 ISETP.GE.AND P0, PT, R228, c[0x0][0x1d4], PT ;  /* 0x00007500e400ea0c */ /* 0x004ff60003f06270 */
[----:B------:R-:W-:Y:S02]  /*7400*/  @!UPT UIADD3 URZ, URZ, URZ, URZ ;  /* 0x0000003f3f3ff290 */ /* 0x000fe4000fffe03f */
[----:B------:R-:W-:Y:S01]  /*7410*/  @!PT LDS RZ, [RZ] ;  /* 0x00000000fffff984 */ /* 0x000fe20000000800 */
[----:B------:R-:W-:Y:S01]  /*7420*/  @!PT LDS RZ, [RZ] ;  /* 0x00000000fffff984 */ /* 0x000fe20000000800 */
[----:B------:R-:W-:Y:S01]  /*7430*/  @!PT LDS RZ, [RZ] ;  /* 0x00000000fffff984 */ /* 0x000fe20000000800 */
[----:B------:R1:W-:Y:S08]  /*7440*/  @!P6 LDGSTS.E.BYPASS.LTC128B.128 [R218+0x100], [R44.64], !P0 ;  /* 0x001000002cdaefae */ /* 0x0003f0000c101d48 */
[----:B------:R2:W-:Y:S08]  /*7450*/  @!P6 LDGSTS.E.BYPASS.LTC128B.128 [R218+0x3100], [R2.64], !P3 ;  /* 0x0310000002daefae */ /* 0x0005f0000d901d48 */
[----:B------:R2:W-:Y:S08]  /*7460*/  @!P6 LDGSTS.E.BYPASS.LTC128B.128 [R218+0x1100], [R162.64], !P0 ;  /* 0x01100000a2daefae */ /* 0x0005f0000c101d48 */
[----:B------:R2:W-:Y:S01]  /*7470*/  @!P6 LDGSTS.E.BYPASS.LTC128B.128 [R218+0x4100], [R160.64], !P3 ;  /* 0x04100000a0daefae */ /* 0x0005e2000d901d48 */
[C---:B-1----:R-:W-:Y:S07]  /*7480*/  HMMA.16816.F32.BF16 R44, R124.reuse, R48, RZ ;  /* 0x000000307c2c723c */ /* 0x042fee00000418ff */
[----:B------:R1:W-:Y:S01]  /*7490*/  @!P6 LDGSTS.E.BYPASS.LTC128B.128 [R218+0x2100], [R158.64], !P0 ;  /* 0x021000009edaefae */ /* 0x0003e2000c101d48 */
[----:B------:R-:W-:Y:S07]  /*74a0*/  HMMA.16816.F32.BF16 R48, R124, R50, RZ ;  /* 0x000000327c30723c */ /* 0x000fee00000418ff */
[----:B------:R1:W-:Y:S01]  /*74b0*/  @!P6 LDGSTS.E.BYPASS.LTC128B.128 [R218+0x5100], [R156.64], !P3 ;  /* 0x051000009cdaefae */ /* 0x0003e2000d901d48 */
[----:B------:R-:W-:Y:S01]  /*74c0*/  ISETP.GT.AND P6, PT, R217, R219, PT ;  /* 0x000000dbd900720c */ /* 0x000fe20003fc4270 */
[C---:B---3--:R-:W-:Y:S06]  /*74d0*/  HMMA.16816.F32.BF16 R4, R128.reuse, R120, R4 ;  /* 0x000000788004723c */ /* 0x048fec0000041804 */
[----:B------:R-:W-:Y:S02]  /*74e0*/  LDSM.16.M88.4 R180, [R197+0x5800] ;  /* 0x00580000c5b4783b */ /* 0x000fe40000000200 */
[C---:B------:R-:W-:Y:S06]  /*74f0*/  HMMA.16816.F32.BF16 R8, R128.reuse, R122, R8 ;  /* 0x0000007a8008723c */ /* 0x040fec0000041808 */
[----:B------:R-:W0:Y:S02]  /*7500*/  LDGDEPBAR ;  /* 0x00000000000079af */ /* 0x000e240000000000 */
[C---:B------:R-:W-:Y:S06]  /*7510*/  HMMA.16816.F32.BF16 R12, R128.reuse, R132, R12 ;  /* 0x00000084800c723c */ /* 0x040fec000004180c */
[----:B------:R-:W-:Y:S02]  /*7520*/  LDSM.16.M88.4 R120, [R197+0x800] ;  /* 0x00080000c578783b */ /* 0x000fe40000000200 */
[C---:B------:R-:W-:Y:S06]  /*7530*/  HMMA.16816.F32.BF16 R16, R128.reuse, R134, R16 ;  /* 0x000000868010723c */ /* 0x040fec0000041810 */
[----:B-1----:R-:W1:Y:S02]  /*7540*/  LDSM.16.M88.4 R156, [R197] ;  /* 0x00000000c59c783b */ /* 0x002e640000000200 */
[C---:B----4-:R-:W-:Y:S06]  /*7550*/  HMMA.16816.F32.BF16 R20, R128.reuse, R136, R20 ;  /* 0x000000888014723c */ /* 0x050fec0000041814 */
[----:B--2---:R-:W2:Y:S02]  /*7560*/  LDSM.16.M88.4 R160, [R197+0x1000] ;  /* 0x00100000c5a0783b */ /* 0x004ea40000000200 */
[C---:B------:R-:W-:Y:S06]  /*7570*/  HMMA.16816.F32.BF16 R24, R128.reuse, R138, R24 ;  /* 0x0000008a8018723c */ /* 0x040fec0000041818 */
[----:B------:R-:W3:Y:S02]  /*7580*/  LDSM.16.M88.4 R132, [R197+0x1800] ;  /* 0x00180000c584783b */ /* 0x000ee40000000200 */
[C---:B------:R-:W-:Y:S06]  /*7590*/  HMMA.16816.F32.BF16 R28, R128.reuse, R140, R28 ;  /* 0x0000008c801c723c */ /* 0x040fec000004181c */
[----:B------:R-:W4:Y:S02]  /*75a0*/  LDSM.16.M88.4 R136, [R197+0x2000] ;  /* 0x00200000c588783b */ /* 0x000f240000000200 */
[C---:B------:R-:W-:Y:S06]  /*75b0*/  HMMA.16816.F32.BF16 R32, R128.reuse, R142, R32 ;  /* 0x0000008e8020723c */ /* 0x040fec0000041820 */
[----:B------:R-:W-:Y:S02]  /*75c0*/  LDSM.16.M88.4 R140, [R194] ;  /* 0x00000000c28c783b */ /* 0x000fe40000000200 */
[C---:B------:R-:W-:Y:S06]  /*75d0*/  HMMA.16816.F32.BF16 R36, R128.reuse, R144, R36 ;  /* 0x000000908024723c */ /* 0x040fec0000041824 */
[----:B------:R-:W-:Y:S02]  /*75e0*/  LDSM.16.M88.4 R188, [R194+0x3000] ;  /* 0x00300000c2bc783b */ /* 0x000fe40000000200 */
[C---:B------:R-:W-:Y:S06]  /*75f0*/  HMMA.16816.F32.BF16 R40, R128.reuse, R146, R40 ;  /* 0x000000928028723c */ /* 0x040fec0000041828 */
[----:B------:R-:W-:Y:S02]  /*7600*/  LDSM.16.M88.4 R144, [R194+0x800] ;  /* 0x00080000c290783b */ /* 0x000fe40000000200 */
[C---:B------:R-:W-:Y:S08]  /*7610*/  HMMA.16816.F32.BF16 R44, R128.reuse, R148, R44 ;  /* 0x00000094802c723c */ /* 0x040ff0000004182c */
[----:B------:R-:W-:Y:S01]  /*7620*/  HMMA.16816.F32.BF16 R48, R128, R150, R48 ;  /* 0x000000968030723c */ /* 0x000fe20000041830 */
[----:B------:R-:W-:Y:S07]  /*7630*/  LDSM.16.M88.4 R148, [R194+0x1000] ;  /* 0x00100000c294783b */ /* 0x000fee0000000200 */
[C---:B-1----:R-:W-:Y:S08]  /*7640*/  HMMA.16816.F32.BF16 R4, R152.reuse, R156, R4 ;  /* 0x0000009c9804723c */ /* 0x042ff00000041804 */
[C---:B------:R-:W-:Y:S01]  /*7650*/  HMMA.16816.F32.BF16 R8, R152.reuse, R158, R8 ;  /* 0x0000009e9808723c */ /* 0x040fe20000041808 */
[----:B------:R-:W-:Y:S07]  /*7660*/  LDSM.16.M88.4 R156, [R194+0x1800] ;  /* 0x00180000c29c783b */ /* 0x000fee0000000200 */
[C---:B------:R-:W-:Y:S08]  /*7670*/  HMMA.16816.F32.BF16 R12, R152.reuse, R120, R12 ;  /* 0x00000078980c723c */ /* 0x040ff0000004180c */
[C---:B------:R-:W-:Y:S01]  /*7680*/  HMMA.16816.F32.BF16 R16, R152.reuse, R122, R16 ;  /* 0x0000007a9810723c */ /* 0x040fe20000041810 */
[----:B------:R-:W1:Y:S07]  /*7690*/  LDSM.16.M88.4 R120, [R197+0x2800] ;  /* 0x00280000c578783b */ /* 0x000e6e0000000200 */
[C---:B--2---:R-:W-:Y:S08]  /*76a0*/  HMMA.16816.F32.BF16 R20, R152.reuse, R160, R20 ;  /* 0x000000a09814723c */ /* 0x044ff00000041814 */
[C---:B------:R-:W-:Y:S01]  /*76b0*/  HMMA.16816.F32.BF16 R24, R152.reuse, R162, R24 ;  /* 0x000000a29818723c */ /* 0x040fe20000041818 */
[----:B------:R-:W-:Y:S07]  /*76c0*/  LDSM.16.M88.4 R160, [R203] ;  /* 0x00000000cba0783b */ /* 0x000fee0000000200 */
[C---:B---3--:R-:W-:Y:S08]  /*76d0*/  HMMA.16816.F32.BF16 R28, R152.reuse, R132, R28 ;  /* 0x00000084981c723c */ /* 0x048ff0000004181c */
[C---:B------:R-:W-:Y:S01]  /*76e0*/  HMMA.16816.F32.BF16 R32, R152.reuse, R134, R32 ;  /* 0x000000869820723c */ /* 0x040fe20000041820 */
[----:B------:R-:W2:Y:S07]  /*76f0*/  LDSM.16.M88.4 R132, [R194+0x2000] ;  /* 0x00200000c284783b */ /* 0x000eae0000000200 */
[C---:B----4-:R-:W-:Y:S08]  /*7700*/  HMMA.16816.F32.BF16 R36, R152.reuse, R136, R36 ;  /* 0x000000889824723c */ /* 0x050ff00000041824 */
[C---:B------:R-:W-:Y:S01]  /*7710*/  HMMA.16816.F32.BF16 R40, R152.reuse, R138, R40 ;  /* 0x0000008a9828723c */ /* 0x040fe20000041828 */
[----:B------:R-:W3:Y:S07]  /*7720*/  LDSM.16.M88.4 R136, [R194+0x2800] ;  /* 0x00280000c288783b */ /* 0x000eee0000000200 */
[C---:B-1----:R-:W-:Y:S08]  /*7730*/  HMMA.16816.F32.BF16 R44, R152.reuse, R120, R44 ;  /* 0x00000078982c723c */ /* 0x042ff0000004182c */
[----:B------:R-:W-:Y:S01]  /*7740*/  HMMA.16816.F32.BF16 R48, R152, R122, R48 ;  /* 0x0000007a9830723c */ /* 0x000fe20000041830 */
[----:B------:R-:W1:Y:S07]  /*7750*/  LDSM.16.M88.4 R120, [R193+0x3000] ;  /* 0x00300000c178783b */ /* 0x000e6e0000000200 */
[C---:B------:R-:W-:Y:S08]  /*7760*/  HMMA.16816.F32.BF16 R4, R164.reuse, R140, R4 ;  /* 0x0000008ca404723c */ /* 0x040ff00000041804 */
[C---:B------:R-:W-:Y:S01]  /*7770*/  HMMA.16816.F32.BF16 R8, R164.reuse, R142, R8 ;  /* 0x0000008ea408723c */ /* 0x040fe20000041808 */
[----:B------:R-:W4:Y:S07]  /*7780*/  LDSM.16.M88.4 R140, [R193+0x3800] ;  /* 0x00380000c18c783b */ /* 0x000f2e0000000200 */
        /* <DEDUP_REMOVED lines=8> */
[----:B------:R-:W-:Y:S07]  /*7810*/  LDSM.16.M88.4 R156, [R204] ;  /* 0x00000000cc9c783b */ /* 0x000fee0000000200 */
[C---:B--2---:R-:W-:Y:S08]  /*7820*/  HMMA.16816.F32.BF16 R36, R164.reuse, R132, R36 ;  /* 0x00000084a424723c */ /* 0x044ff00000041824 */
[C---:B------:R-:W-:Y:S01]  /*7830*/  HMMA.16816.F32.BF16 R40, R164.reuse, R134, R40 ;  /* 0x00000086a428723c */ /* 0x040fe20000041828 */
[----:B------:R-:W2:Y:S07]  /*7840*/  LDSM.16.M88.4 R132, [R193+0x4800] ;  /* 0x00480000c184783b */ /* 0x000eae0000000200 */
[C---:B---3--:R-:W-:Y:S08]  /*7850*/  HMMA.16816.F32.BF16 R44, R164.reuse, R136, R44 ;  /* 0x00000088a42c723c */ /* 0x048ff0000004182c */
[----:B------:R-:W-:Y:S01]  /*7860*/  HMMA.16816.F32.BF16 R48, R164, R138, R48 ;  /* 0x0000008aa430723c */ /* 0x000fe20000041830 */
[----:B------:R-:W3:Y:S07]  /*7870*/  LDSM.16.M88.4 R136, [R193+0x5800] ;  /* 0x00580000c188783b */ /* 0x000eee0000000200 */
[C---:B-1----:R-:W-:Y:S08]  /*7880*/  HMMA.16816.F32.BF16 R4, R168.reuse, R120, R4 ;  /* 0x00000078a804723c */ /* 0x042ff00000041804 */
        /* <DEDUP_REMOVED lines=9> */
[C---:B------:R-:W-:Y:S01]  /*7920*/  HMMA.16816.F32.BF16 R32, R168.reuse, R134, R32 ;  /* 0x00000086a820723c */ /* 0x040fe20000041820 */
[----:B------:R-:W2:Y:S07]  /*7930*/  LDSM.16.M88.4 R132, [R201] ;  /* 0x00000000c984783b */ /* 0x000eae0000000200 */
[C---:B------:R-:W-:Y:S08]  /*7940*/  HMMA.16816.F32.BF16 R36, R168.reuse, R148, R36 ;  /* 0x00000094a824723c */ /* 0x040ff00000041824 */
[C---:B------:R-:W-:Y:S01]  /*7950*/  HMMA.16816.F32.BF16 R40, R168.reuse, R150, R40 ;  /* 0x00000096a828723c */ /* 0x040fe20000041828 */
[----:B------:R-:W2:Y:S07]  /*7960*/  LDSM.16.M88.4 R148, [R197+0x3000] ;  /* 0x00300000c594783b */ /* 0x000eae0000000200 */
[C---:B---3--:R-:W-:Y:S08]  /*7970*/  HMMA.16816.F32.BF16 R44, R168.reuse, R136, R44 ;  /* 0x00000088a82c723c */ /* 0x048ff0000004182c */
[----:B------:R-:W-:Y:S01]  /*7980*/  HMMA.16816.F32.BF16 R48, R168, R138, R48 ;  /* 0x0000008aa830723c */ /* 0x000fe20000041830 */
[----:B------:R-:W-:Y:S07]  /*7990*/  LDSM.16.M88.4 R136, [R197+0x4000] ;  /* 0x00400000c588783b */ /* 0x000fee0000000200 */
[C---:B-1----:R-:W-:Y:S08]  /*79a0*/  HMMA.16816.F32.BF16 R4, R172.reuse, R120, R4 ;  /* 0x00000078ac04723c */ /* 0x042ff00000041804 */
[C---:B------:R-:W-:Y:S01]  /*79b0*/  HMMA.16816.F32.BF16 R8, R172.reuse, R122, R8 ;  /* 0x0000007aac08723c */ /* 0x040fe20000041808 */
[----:B------:R-:W1:Y:S07]  /*79c0*/  LDSM.16.M88.4 R120, [R197+0x3800] ;  /* 0x00380000c578783b */ /* 0x000e6e0000000200 */
[C---:B------:R-:W-:Y:S08]  /*79d0*/  HMMA.16816.F32.BF16 R12, R172.reuse, R156, R12 ;  /* 0x0000009cac0c723c */ /* 0x040ff0000004180c */
[C---:B------:R-:W-:Y:S01]  /*79e0*/  HMMA.16816.F32.BF16 R16, R172.reuse, R158, R16 ;  /* 0x0000009eac10723c */ /* 0x040fe20000041810 */
[----:B------:R-:W3:Y:S07]  /*79f0*/  LDSM.16.M88.4 R156, [R197+0x4800] ;  /* 0x00480000c59c783b */ /* 0x000eee0000000200 */
[C---:B------:R-:W-:Y:S08]  /*7a00*/  HMMA.16816.F32.BF16 R20, R172.reuse, R160, R20 ;  /* 0x000000a0ac14723c */ /* 0x040ff00000041814 */
[C---:B------:R-:W-:Y:S01]  /*7a10*/  HMMA.16816.F32.BF16 R24, R172.reuse, R162, R24 ;  /* 0x000000a2ac18723c */ /* 0x040fe20000041818 */
[----:B------:R-:W1:Y:S07]  /*7a20*/  LDSM.16.M88.4 R160, [R197+0x5000] ;  /* 0x00500000c5a0783b */ /* 0x000e6e0000000200 */
[C---:B----4-:R-:W-:Y:S08]  /*7a30*/  HMMA.16816.F32.BF16 R28, R172.reuse, R140, R28 ;  /* 0x0000008cac1c723c */ /* 0x050ff0000004181c */
[C---:B------:R-:W-:Y:S08]  /*7a40*/  HMMA.16816.F32.BF16 R32, R172.reuse, R142, R32 ;  /* 0x0000008eac20723c */ /* 0x040ff00000041820 */
[C---:B--2---:R-:W-:Y:S08]  /*7a50*/  HMMA.16816.F32.BF16 R36, R172.reuse, R132, R36 ;  /* 0x00000084ac24723c */ /* 0x044ff00000041824 */
[C---:B------:R-:W-:Y:S08]  /*7a60*/  HMMA.16816.F32.BF16 R40, R172.reuse, R134, R40 ;  /* 0x00000086ac28723c */ /* 0x040ff00000041828 */
[C---:B------:R-:W-:Y:S08]  /*7a70*/  HMMA.16816.F32.BF16 R44, R172.reuse, R144, R44 ;  /* 0x00000090ac2c723c */ /* 0x040ff0000004182c */
[----:B------:R-:W-:Y:S08]  /*7a80*/  HMMA.16816.F32.BF16 R48, R172, R146, R48 ;  /* 0x00000092ac30723c */ /* 0x000ff00000041830 */
[C---:B------:R-:W-:Y:S08]  /*7a90*/  HMMA.16816.F32.BF16 R4, R176.reuse, R148, R4 ;  /* 0x00000094b004723c */ /* 0x040ff00000041804 */
[C---:B------:R-:W-:Y:S08]  /*7aa0*/  HMMA.16816.F32.BF16 R8, R176.reuse, R150, R8 ;  /* 0x00000096b008723c */ /* 0x040ff00000041808 */
[C---:B-1----:R-:W-:Y:S08]  /*7ab0*/  HMMA.16816.F32.BF16 R12, R176.reuse, R120, R12 ;  /* 0x00000078b00c723c */ /* 0x042ff0000004180c */
[C---:B------:R-:W-:Y:S01]  /*7ac0*/  HMMA.16816.F32.BF16 R16, R176.reuse, R122, R16 ;  /* 0x0000007ab010723c */ /* 0x040fe20000041810 */
[----:B------:R-:W1:Y:S07]  /*7ad0*/  LDSM.16.M88.4 R120, [R194+0x3800] ;  /* 0x00380000c278783b */ /* 0x000e6e0000000200 */
[C---:B------:R-:W-:Y:S08]  /*7ae0*/  HMMA.16816.F32.BF16 R20, R176.reuse, R136, R20 ;  /* 0x00000088b014723c */ /* 0x040ff00000041814 */
[C---:B------:R-:W-:Y:S08]  /*7af0*/  HMMA.16816.F32.BF16 R24, R176.reuse, R138, R24 ;  /* 0x0000008ab018723c */ /* 0x040ff00000041818 */
[C---:B---3--:R-:W-:Y:S08]  /*7b00*/  HMMA.16816.F32.BF16 R28, R176.reuse, R156, R28 ;  /* 0x0000009cb01c723c */ /* 0x048ff0000004181c */
        /* <DEDUP_REMOVED lines=10> */
[----:B------:R1:W2:Y:S04]  /*7bb0*/  MUFU.TANH R146, R0 ;  /* 0x0000000000927308 */ /* 0x0002a80000002400 */
[----:B------:R-:W-:Y:S06]  /*7bc0*/  FMUL.FTZ R2, R11, c[0x0][0x320] ;  /* 0x0000c8000b027a20 */ /* 0x000fec0000410000 */
[----:B------:R3:W4:Y:S01]  /*7bd0*/  MUFU.TANH R161, R2 ;  /* 0x0000000200a17308 */ /* 0x0007220000002400 */
[----:B-1----:R-:W-:Y:S09]  /*7be0*/  FMUL.FTZ R0, R5, c[0x0][0x320] ;  /* 0x0000c80005007a20 */ /* 0x002ff20000410000 */
[----:B------:R1:W1:Y:S01]  /*7bf0*/  MUFU.TANH R145, R0 ;  /* 0x0000000000917308 */ /* 0x0002620000002400 */
[----:B---3--:R-:W-:Y:S09]  /*7c00*/  FMUL.FTZ R2, R19, c[0x0][0x320] ;  /* 0x0000c80013027a20 */ /* 0x008ff20000410000 */
[----:B------:R-:W3:Y:S01]  /*7c10*/  MUFU.TANH R149, R2 ;  /* 0x0000000200957308 */ /* 0x000ee20000002400 */
[----:B-1----:R-:W-:Y:S09]  /*7c20*/  FMUL.FTZ R0, R6, c[0x0][0x320] ;  /* 0x0000c80006007a20 */ /* 0x002ff20000410000 */
[----:B------:R1:W1:Y:S02]  /*7c30*/  MUFU.TANH R180, R0 ;  /* 0x0000000000b47308 */ /* 0x0002640000002400 */
[----:B-1----:R-:W-:Y:S02]  /*7c40*/  FMUL.FTZ R0, R7, c[0x0][0x320] ;  /* 0x0000c80007007a20 */ /* 0x002fe40000410000 */
[----:B------:R-:W1:Y:S06]  /*7c50*/  LDSM.16.M88.4 R4, [R194+0x4000] ;  /* 0x00400000c204783b */ /* 0x000e6c0000000200 */
[----:B------:R2:W1:Y:S02]  /*7c60*/  MUFU.TANH R163, R0 ;  /* 0x0000000000a37308 */ /* 0x0004640000002400 */
[----:B--2---:R-:W-:Y:S08]  /*7c70*/  FMUL.FTZ R0, R8, c[0x0][0x320] ;  /* 0x0000c80008007a20 */ /* 0x004ff00000410000 */
[----:B------:R2:W2:Y:S01]  /*7c80*/  MUFU.TANH R143, R0 ;  /* 0x00000000008f7308 */ /* 0x0004a20000002400 */
[C---:B-1----:R-:W-:Y:S08]  /*7c90*/  HMMA.16816.F32.BF16 R20, R184.reuse, R4, R20 ;  /* 0x00000004b814723c */ /* 0x042ff00000041814 */
[C---:B------:R-:W-:Y:S01]  /*7ca0*/  HMMA.16816.F32.BF16 R24, R184.reuse, R6, R24 ;  /* 0x00000006b818723c */ /* 0x040fe20000041818 */
[----:B------:R-:W-:Y:S03]  /*7cb0*/  LDSM.16.M88.4 R4, [R194+0x5000] ;  /* 0x00500000c204783b */ /* 0x000fe60000000200 */
[----:B--2---:R-:W-:Y:S04]  /*7cc0*/  FMUL.FTZ R0, R9, c[0x0][0x320] ;  /* 0x0000c80009007a20 */ /* 0x004fe80000410000 */
[----:B------:R1:W2:Y:S11]  /*7cd0*/  MUFU.TANH R142, R0 ;  /* 0x00000000008e7308 */ /* 0x0002b60000002400 */
[----:B------:R-:W-:Y:S05]  /*7ce0*/  @!UPT UIADD3 URZ, URZ, URZ, URZ ;  /* 0x0000003f3f3ff290 */ /* 0x000fea000fffe03f */
[----:B------:R-:W-:Y:S04]  /*7cf0*/  FMUL.FTZ R2, R27, c[0x0][0x320] ;  /* 0x0000c8001b027a20 */ /* 0x000fe80000410000 */
[----:B------:R-:W2:Y:S01]  /*7d00*/  MUFU.TANH R144, R2 ;  /* 0x0000000200907308 */ /* 0x000ea20000002400 */
[----:B-1----:R-:W-:Y:S02]  /*7d10*/  FMUL.FTZ R0, R10, c[0x0][0x320] ;  /* 0x0000c8000a007a20 */ /* 0x002fe40000410000 */
[----:B------:R-:W1:Y:S07]  /*7d20*/  LDSM.16.M88.4 R8, [R194+0x4800] ;  /* 0x00480000c208783b */ /* 0x000e6e0000000200 */
[----:B------:R2:W1:Y:S02]  /*7d30*/  MUFU.TANH R162, R0 ;  /* 0x0000000000a27308 */ /* 0x0004640000002400 */
[----:B--2---:R-:W-:Y:S02]  /*7d40*/  FMUL.FTZ R0, R12, c[0x0][0x320] ;  /* 0x0000c8000c007a20 */ /* 0x004fe40000410000 */
[----:B------:R-:W-:Y:S06]  /*7d50*/  @P6 IMAD.MOV.U32 R12, RZ, RZ, R222 ;  /* 0x000000ffff0c6224 */ /* 0x000fec00078e00de */
[----:B------:R2:W2:Y:S01]  /*7d60*/  MUFU.TANH R140, R0 ;  /* 0x00000000008c7308 */ /* 0x0004a20000002400 */
[C---:B-1----:R-:W-:Y:S08]  /*7d70*/  HMMA.16816.F32.BF16 R28, R184.reuse, R8, R28 ;  /* 0x00000008b81c723c */ /* 0x042ff0000004181c */
[C---:B------:R-:W-:Y:S01]  /*7d80*/  HMMA.16816.F32.BF16 R32, R184.reuse, R10, R32 ;  /* 0x0000000ab820723c */ /* 0x040fe20000041820 */
[----:B------:R-:W1:Y:S01]  /*7d90*/  LDSM.16.M88.4 R8, [R194+0x5800] ;  /* 0x00580000c208783b */ /* 0x000e620000000200 */
[----:B------:R-:W-:Y:S04]  /*7da0*/  DEPBAR.LE SB0, 0x0 ;  /* 0x000080000000791a */ /* 0x000fe80000000000 */
[----:B--2---:R-:W-:Y:S01]  /*7db0*/  FMUL.FTZ R0, R13, c[0x0][0x320] ;  /* 0x0000c8000d007a20 */ /* 0x004fe20000410000 */
[----:B------:R-:W-:Y:S01]  /*7dc0*/  @P6 MOV R13, R226 ;  /* 0x000000e2000d6202 */ /* 0x000fe20000000f00 */
[C---:B------:R-:W-:Y:S02]  /*7dd0*/  HMMA.16816.F32.BF16 R36, R184.reuse, R4, R36 ;  /* 0x00000004b824723c */ /* 0x040fe40000041824 */
[----:B------:R2:W1:Y:S01]  /*7de0*/  MUFU.TANH R138, R0 ;  /* 0x00000000008a7308 */ /* 0x0004620000002400 */
[----:B------:R-:W-:Y:S04]  /*7df0*/  BAR.SYNC.DEFER_BLOCKING 0x0 ;  /* 0x0000000000007b1d */ /* 0x000fe80000010000 */
[----:B------:R-:W-:Y:S01]  /*7e00*/  @P6 IMAD.MOV.U32 R5, RZ, RZ, c[0x0][0x1e0] ;  /* 0x00007800ff056624 */ /* 0x000fe200078e00ff */
[C---:B------:R-:W-:Y:S08]  /*7e10*/  HMMA.16816.F32.BF16 R40, R184.reuse, R6, R40 ;  /* 0x00000006b828723c */ /* 0x040ff00000041828 */
[----:B------:R-:W-:Y:S04]  /*7e20*/  FMUL.FTZ R2, R35, c[0x0][0x320] ;  /* 0x0000c80023027a20 */ /* 0x000fe80000410000 */
[----:B------:R3:W3:Y:S01]  /*7e30*/  MUFU.TANH R122, R2 ;  /* 0x00000002007a7308 */ /* 0x0006e20000002400 */
[----:B--2---:R-:W-:Y:S09]  /*7e40*/  FMUL.FTZ R0, R14, c[0x0][0x320] ;  /* 0x0000c8000e007a20 */ /* 0x004ff20000410000 */
[----:B------:R2:W2:Y:S02]  /*7e50*/  MUFU.TANH R158, R0 ;  /* 0x00000000009e7308 */ /* 0x0004a40000002400 */
[----:B------:R-:W-:Y:S01]  /*7e60*/  FMUL.FTZ R3, R42, c[0x0][0x320] ;  /* 0x0000c8002a037a20 */ /* 0x000fe20000410000 */
[C---:B-1----:R-:W-:Y:S07]  /*7e70*/  HMMA.16816.F32.BF16 R44, R184.reuse, R8, R44 ;  /* 0x00000008b82c723c */ /* 0x042fee000004182c */
[----:B------:R1:W1:Y:S01]  /*7e80*/  MUFU.TANH R71, R3 ;  /* 0x0000000300477308 */ /* 0x0002620000002400 */
[----:B------:R-:W-:Y:S01]  /*7e90*/  FMUL.FTZ R8, R43, c[0x0][0x320] ;  /* 0x0000c8002b087a20 */ /* 0x000fe20000410000 */
[----:B------:R-:W-:Y:S03]  /*7ea0*/  HMMA.16816.F32.BF16 R48, R184, R10, R48 ;  /* 0x0000000ab830723c */ /* 0x000fe60000041830 */
[----:B---3--:R-:W-:Y:S05]  /*7eb0*/  FMUL.FTZ R2, R41, c[0x0][0x320] ;  /* 0x0000c80029027a20 */ /* 0x008fea0000410000 */
[----:B------:R-:W3:Y:S01]  /*7ec0*/  MUFU.TANH R42, R8 ;  /* 0x00000008002a7308 */ /* 0x000ee20000002400 */
[----:B--2---:R-:W-:Y:S06]  /*7ed0*/  FMUL.FTZ R0, R15, c[0x0][0x320] ;  /* 0x0000c8000f007a20 */ /* 0x004fec0000410000 */
[----:B------:R-:W-:Y:S02]  /*7ee0*/  FMUL.FTZ R14, R45, c[0x0][0x320] ;  /* 0x0000c8002d0e7a20 */ /* 0x000fe40000410000 */
[----:B------:R-:W2:Y:S01]  /*7ef0*/  LDL R45, [R1+0x14] ;  /* 0x00001400012d7983 */ /* 0x000ea20000100800 */
[----:B------:R3:W2:Y:S01]  /*7f00*/  MUFU.TANH R157, R0 ;  /* 0x00000000009d7308 */ /* 0x0006a20000002400 */
[----:B------:R-:W-:Y:S02]  /*7f10*/  FMUL.FTZ R11, R47, c[0x0][0x320] ;  /* 0x0000c8002f0b7a20 */ /* 0x000fe40000410000 */
[----:B------:R-:W2:Y:S01]  /*7f20*/  LDL R47, [R1+0x18] ;  /* 0x00001800012f7983 */ /* 0x000ea20000100800 */
[----:B-1----:R-:W-:Y:S04]  /*7f30*/  @P6 MOV R3, 0x5 ;  /* 0x0000000500036802 */ /* 0x002fe80000000f00 */
[----:B------:R-:W-:Y:S02]  /*7f40*/  @P6 SHF.L.U64.HI R3, R5, R3, c[0x0][0x1e4] ;  /* 0x0000790005036619 */ /* 0x000fe40000010203 */
[----:B------:R-:W1:Y:S10]  /*7f50*/  MUFU.TANH R35, R14 ;  /* 0x0000000e00237308 */ /* 0x000e740000002400 */
[----:B------:R-:W1:Y:S01]  /*7f60*/  MUFU.TANH R43, R11 ;  /* 0x0000000b002b7308 */ /* 0x000e620000002400 */
[----:B---3--:R-:W-:Y:S09]  /*7f70*/  FMUL.FTZ R0, R16, c[0x0][0x320] ;  /* 0x0000c80010007a20 */ /* 0x008ff20000410000 */
[----:B------:R3:W1:Y:S02]  /*7f80*/  MUFU.TANH R136, R0 ;  /* 0x0000000000887308 */ /* 0x0006640000002400 */
[----:B---3--:R-:W-:Y:S08]  /*7f90*/  FMUL.FTZ R0, R17, c[0x0][0x320] ;  /* 0x0000c80011007a20 */ /* 0x008ff00000410000 */
        /* <DEDUP_REMOVED lines=38> */
[----:B------:R-:W3:Y:S10]  /*8200*/  MUFU.TANH R39, R2 ;  /* 0x0000000200277308 */ /* 0x000ef40000002400 */
[----:B------:R1:W1:Y:S02]  /*8210*/  MUFU.TANH R120, R0 ;  /* 0x0000000000787308 */ /* 0x0002640000002400 */
[----:B-1----:R-:W-:Y:S08]  /*8220*/  FMUL.FTZ R0, R40, c[0x0][0x320] ;  /* 0x0000c80028007a20 */ /* 0x002ff00000410000 */
[----:B------:R1:W1:Y:S02]  /*8230*/  MUFU.TANH R68, R0 ;  /* 0x0000000000447308 */ /* 0x0002640000002400 */
[----:B-1----:R-:W-:Y:S04]  /*8240*/  @P6 IADD3 R0, R217, -0x1, RZ ;  /* 0xffffffffd9006810 */ /* 0x002fe80007ffe0ff */
[----:B------:R-:W-:Y:S01]  /*8250*/  @P6 SHF.R.S32.HI R2, RZ, 0x1f, R0 ;  /* 0x0000001fff026819 */ /* 0x000fe20000011400 */
[----:B------:R-:W-:Y:S04]  /*8260*/  @P6 IMAD.WIDE.U32 R6, R0, c[0x0][0x1e0], RZ ;  /* 0x0000780000066a25 */ /* 0x000fe800078e00ff */
[----:B------:R-:W-:Y:S04]  /*8270*/  @P6 IMAD R2, R2, c[0x0][0x1e0], RZ ;  /* 0x0000780002026a24 */ /* 0x000fe800078e02ff */
[----:B------:R-:W-:Y:S01]  /*8280*/  @P6 IMAD R4, R0, c[0x0][0x1e4], R2 ;  /* 0x0000790000046a24 */ /* 0x000fe200078e0202 */
[----:B------:R-:W-:Y:S03]  /*8290*/  @P6 SHF.L.U32 R2, R5, 0x5, RZ ;  /* 0x0000000505026819 */ /* 0x000fe600000006ff */
[----:B------:R-:W-:Y:S02]  /*82a0*/  @P6 IMAD.IADD R0, R7, 0x1, R4 ;  /* 0x0000000107006824 */ /* 0x000fe400078e0204 */
[----:B------:R-:W-:Y:S02]  /*82b0*/  FMUL.FTZ R7, R44, c[0x0][0x320] ;  /* 0x0000c8002c077a20 */ /* 0x000fe40000410000 */
[----:B------:R-:W-:Y:S02]  /*82c0*/  @P6 IMAD R9, R0, 0x60, RZ ;  /* 0x0000006000096824 */ /* 0x000fe400078e02ff */
[----:B------:R1:W1:Y:S01]  /*82d0*/  MUFU.TANH R36, R7 ;  /* 0x0000000700247308 */ /* 0x0002620000002400 */
[----:B------:R-:W-:Y:S05]  /*82e0*/  @P6 IMAD.WIDE.U32 R4, R6, 0x60, R2 ;  /* 0x0000006006046825 */ /* 0x000fea00078e0002 */
[----:B------:R-:W-:Y:S02]  /*82f0*/  @P6 IADD3 R8, P4, R222, R4, RZ ;  /* 0x00000004de086210 */ /* 0x000fe40007f9e0ff */
[----:B------:R-:W-:Y:S02]  /*8300*/  @P6 IADD3 R0, R9, R5, RZ ;  /* 0x0000000509006210 */ /* 0x000fe40007ffe0ff */
[----:B------:R-:W-:Y:S02]  /*8310*/  @P6 LEA R16, P0, R8, c[0x0][0x1c8], 0x1 ;  /* 0x0000720008106a11 */ /* 0x000fe400078008ff */
[----:B------:R-:W-:Y:S04]  /*8320*/  @P6 IADD3.X R5, R0, R226, RZ, P4, !PT ;  /* 0x000000e200056210 */ /* 0x000fe800027fe4ff */
[----:B------:R-:W-:Y:S02]  /*8330*/  @P6 LEA.HI.X R17, R8, c[0x0][0x1cc], R5, 0x1, P0 ;  /* 0x0000730008116a11 */ /* 0x000fe400000f0c05 */
[-C--:B------:R-:W-:Y:S02]  /*8340*/  @P6 IADD3 R5, P0, R2, R4.reuse, RZ ;  /* 0x0000000402056210 */ /* 0x080fe40007f1e0ff */
[----:B------:R-:W-:Y:S01]  /*8350*/  @P6 IADD3 R8, P4, R222, 0x40, RZ ;  /* 0x00000040de086810 */ /* 0x000fe20007f9e0ff */
[----:B-1----:R-:W-:Y:S04]  /*8360*/  @P6 IMAD.WIDE.U32 R6, R6, 0x60, R12 ;  /* 0x0000006006066825 */ /* 0x002fe800078e000c */
[----:B------:R-:W-:Y:S01]  /*8370*/  @P6 IMAD.SHL.U32 R15, R6, 0x2, RZ ;  /* 0x00000002060f6824 */ /* 0x000fe200078e00ff */
[----:B------:R-:W-:Y:S01]  /*8380*/  @P6 IADD3 R2, R7, R9, RZ ;  /* 0x0000000907026210 */ /* 0x000fe20007ffe0ff */
[----:B------:R-:W-:Y:S01]  /*8390*/  FMUL.FTZ R9, R46, c[0x0][0x320] ;  /* 0x0000c8002e097a20 */ /* 0x000fe20000410000 */
[----:B------:R-:W-:Y:S01]  /*83a0*/  @P6 IADD3 R7, P5, R8, R4, RZ ;  /* 0x0000000408076210 */ /* 0x000fe20007fbe0ff */
[----:B------:R-:W3:Y:S01]  /*83b0*/  LDL R46, [R1+0x10] ;  /* 0x00001000012e7983 */ /* 0x000ee20000100800 */
[----:B------:R-:W-:Y:S01]  /*83c0*/  @P6 IADD3.X R4, RZ, R226, RZ, P4, !PT ;  /* 0x000000e2ff046210 */ /* 0x000fe200027fe4ff */
[----:B------:R1:W1:Y:S01]  /*83d0*/  MUFU.TANH R44, R9 ;  /* 0x00000009002c7308 */ /* 0x0002620000002400 */
[----:B------:R-:W-:Y:S02]  /*83e0*/  @P6 SHF.L.U64.HI R14, R6, 0x1, R2 ;  /* 0x00000001060e6819 */ /* 0x000fe40000010202 */
[C---:B------:R-:W-:Y:S02]  /*83f0*/  @P6 IADD3 R6, P4, R5.reuse, R8, RZ ;  /* 0x0000000805066210 */ /* 0x040fe40007f9e0ff */
[C---:B------:R-:W-:Y:S01]  /*8400*/  @P6 IADD3.X R2, R0.reuse, R3, RZ, P0, !PT ;  /* 0x0000000300026210 */ /* 0x040fe200007fe4ff */
[----:B------:R-:W-:Y:S01]  /*8410*/  @P6 IMAD.X R0, R0, 0x1, R4, P5 ;  /* 0x0000000100006824 */ /* 0x000fe200028e0604 */
[----:B------:R-:W-:Y:S01]  /*8420*/  @P6 IADD3 R3, P0, R5, R222, RZ ;  /* 0x000000de05036210 */ /* 0x000fe20007f1e0ff */
[----:B-----5:R-:W-:Y:S01]  /*8430*/  IMAD.IADD R5, R216, 0x1, R224 ;  /* 0x00000001d8057824 */ /* 0x020fe200078e02e0 */
[C---:B------:R-:W-:Y:S02]  /*8440*/  @P6 IADD3.X R4, R2.reuse, R4, RZ, P4, !PT ;  /* 0x0000000402046210 */ /* 0x040fe400027fe4ff */
[----:B------:R-:W-:Y:S02]  /*8450*/  @P6 IADD3.X R2, R2, R226, RZ, P0, !PT ;  /* 0x000000e202026210 */ /* 0x000fe400007fe4ff */
[----:B------:R-:W-:Y:S02]  /*8460*/  @P6 LEA R8, P0, R6, c[0x0][0x1c8], 0x1 ;  /* 0x0000720006086a11 */ /* 0x000fe400078008ff */
[----:B------:R-:W-:Y:S02]  /*8470*/  @P6 LEA R10, P4, R3, c[0x0][0x1c8], 0x1 ;  /* 0x00007200030a6a11 */ /* 0x000fe400078808ff */
[----:B------:R-:W-:Y:S02]  /*8480*/  @P6 LEA R12, P5, R7, c[0x0][0x1c8], 0x1 ;  /* 0x00007200070c6a11 */ /* 0x000fe400078a08ff */
[----:B------:R-:W-:Y:S02]  /*8490*/  @P6 LEA.HI.X R11, R3, c[0x0][0x1cc], R2, 0x1, P4 ;  /* 0x00007300030b6a11 */ /* 0x000fe400020f0c02 */
[----:B------:R-:W-:Y:S01]  /*84a0*/  @P6 LEA.HI.X R13, R7, c[0x0][0x1cc], R0, 0x1, P5 ;  /* 0x00007300070d6a11 */ /* 0x000fe200028f0c00 */
[----:B------:R-:W-:Y:S01]  /*84b0*/  FMUL.FTZ R0, R48, c[0x0][0x320] ;  /* 0x0000c80030007a20 */ /* 0x000fe20000410000 */
[----:B------:R-:W-:Y:S02]  /*84c0*/  @P6 IADD3 R2, P5, R15, 0x80, RZ ;  /* 0x000000800f026810 */ /* 0x000fe40007fbe0ff */
[----:B-1----:R-:W-:Y:S01]  /*84d0*/  @P6 LEA.HI.X R9, R6, c[0x0][0x1cc], R4, 0x1, P0 ;  /* 0x0000730006096a11 */ /* 0x002fe200000f0c04 */
[----:B------:R1:W1:Y:S01]  /*84e0*/  MUFU.TANH R34, R0 ;  /* 0x0000000000227308 */ /* 0x0002620000002400 */
[----:B------:R-:W-:Y:S01]  /*84f0*/  @P6 ISETP.GE.AND P0, PT, R228, c[0x0][0x1d4], PT ;  /* 0x00007500e4006a0c */ /* 0x000fe20003f06270 */
[----:B------:R-:W-:Y:S01]  /*8500*/  FMUL.FTZ R4, R49, c[0x0][0x320] ;  /* 0x0000c80031047a20 */ /* 0x000fe20000410000 */
[----:B------:R-:W-:Y:S04]  /*8510*/  @P6 IADD3 R6, P4, R15, c[0x0][0x1c8], RZ ;  /* 0x000072000f066a10 */ /* 0x000fe80007f9e0ff */
[----:B------:R-:W-:Y:S02]  /*8520*/  @P6 IADD3.X R7, R14, c[0x0][0x1cc], RZ, P4, !PT ;  /* 0x000073000e076a10 */ /* 0x000fe400027fe4ff */
[----:B------:R-:W-:Y:S01]  /*8530*/  @P6 IADD3 R2, P4, R2, c[0x0][0x1c8], RZ ;  /* 0x0000720002026a10 */ /* 0x000fe20007f9e0ff */
[----:B------:R-:W2:Y:S03]  /*8540*/  MUFU.TANH R33, R4 ;  /* 0x0000000400217308 */ /* 0x000ea60000002400 */
[----:B------:R-:W-:Y:S01]  /*8550*/  @P6 IADD3.X R3, RZ, c[0x0][0x1cc], R14, P4, P5 ;  /* 0x00007300ff036a10 */ /* 0x000fe200027ea40e */
[----:B------:R-:W-:Y:S01]  /*8560*/  @!PT LDS RZ, [RZ] ;  /* 0x00000000fffff984 */ /* 0x000fe20000000800 */
[----:B------:R-:W-:Y:S01]  /*8570*/  @!PT LDS RZ, [RZ] ;  /* 0x00000000fffff984 */ /* 0x000fe20000000800 */
[----:B------:R-:W-:Y:S01]  /*8580*/  @!PT LDS RZ, [RZ] ;  /* 0x00000000fffff984 */ /* 0x000fe20000000800 */
[----:B------:R5:W-:Y:S08]  /*8590*/  @P6 LDGSTS.E.BYPASS.LTC128B.128 [R218+0x8100], [R6.64], !P0 ;  /* 0x0810000006da6fae */ /* 0x000bf0000c101d48 */
[----:B------:R2:W-:Y:S01]  /*85a0*/  @P6 LDGSTS.E.BYPASS.LTC128B.128 [R218+0xb100], [R2.64], !P3 ;  /* 0x0b10000002da6fae */ /* 0x0005e2000d901d48 */
[----:B-1----:R-:W-:Y:S05]  /*85b0*/  @P2 IMAD.HI.U32 R0, R5, c[0x0][0x2c8], RZ ;  /* 0x0000b20005002a27 */ /* 0x002fea00078e00ff */
[----:B------:R-:W-:Y:S02]  /*85c0*/  @P2 SHF.R.U32.HI R5, RZ, c[0x0][0x2cc], R0 ;  /* 0x0000b300ff052a19 */ /* 0x000fe40000011600 */
[----:B------:R1:W-:Y:S01]  /*85d0*/  @P6 LDGSTS.E.BYPASS.LTC128B.128 [R218+0x9100], [R16.64], !P0 ;  /* 0x0910000010da6fae */ /* 0x0003e2000c101d48 */
[----:B------:R-:W-:Y:S04]  /*85e0*/  FMUL.FTZ R0, R50, c[0x0][0x320] ;  /* 0x0000c80032007a20 */ /* 0x000fe80000410000 */
[----:B------:R1:W1:Y:S03]  /*85f0*/  MUFU.TANH R38, R0 ;  /* 0x0000000000267308 */ /* 0x0002660000002400 */
[----:B------:R3:W-:Y:S08]  /*8600*/  @P6 LDGSTS.E.BYPASS.LTC128B.128 [R218+0xc100], [R12.64], !P3 ;  /* 0x0c1000000cda6fae */ /* 0x0007f0000d901d48 */
[----:B------:R3:W-:Y:S01]  /*8610*/  @P6 LDGSTS.E.BYPASS.LTC128B.128 [R218+0xa100], [R10.64], !P0 ;  /* 0x0a1000000ada6fae */ /* 0x0007e2000c101d48 */
[----:B--2---:R-:W-:Y:S04]  /*8620*/  FMUL.FTZ R2, R51, c[0x0][0x320] ;  /* 0x0000c80033027a20 */ /* 0x004fe80000410000 */
[----:B------:R2:W2:Y:S03]  /*8630*/  MUFU.TANH R37, R2 ;  /* 0x0000000200257308 */ /* 0x0004a60000002400 */
[----:B------:R3:W-:Y:S01]  /*8640*/  @P6 LDGSTS.E.BYPASS.LTC128B.128 [R218+0xd100], [R8.64], !P3 ;  /* 0x0d10000008da6fae */ /* 0x0007e2000d901d48 */
[----:B-1----:R-:W-:Y:S07]  /*8650*/  IMAD R0, R217, -0x60, RZ ;  /* 0xffffffa0d9007824 */ /* 0x002fee00078e02ff */
[----:B------:R-:W1:Y:S08]  /*8660*/  SHFL.IDX PT, R4, R5, RZ, 0x1c1f ;  /* 0x001c1fff05047589 */ /* 0x000e7000000e0000 */
[----:B------:R-:W0:Y:S01]  /*8670*/  LDGDEPBAR ;  /* 0x00000000000079af */ /* 0x000e220000000000 */
[----:B--2---:R-:W-:Y:S04]  /*8680*/  IADD3 R2, -R45, 0x1, R0 ;  /* 0x000000012d027810 */ /* 0x004fe80007ffe100 */
[----:B---3--:R-:W-:Y:S04]  /*8690*/  IADD3 R2, -R46, R2, R47 ;  /* 0x000000022e027210 */ /* 0x008fe80007ffe12f */
[C---:B-----5:R-:W-:Y:S02]  /*86a0*/  IADD3 R7, R2.reuse, c[0x0][0x328], RZ ;  /* 0x0000ca0002077a10 */ /* 0x060fe40007ffe0ff */
[----:B------:R-:W-:Y:S02]  /*86b0*/  IADD3 R6, R2, UR4, RZ ;  /* 0x0000000402067c10 */ /* 0x000fe4000fffe0ff */
[----:B-1----:R-:W-:Y:S02]  /*86c0*/  IADD3 R3, R7, R4, RZ ;  /* 0x0000000407037210 */ /* 0x002fe40007ffe0ff */
[----:B------:R-:W-:Y:S01]  /*86d0*/  IADD3 R2, R4, R6, RZ ;  /* 0x0000000604027210 */ /* 0x000fe20007ffe0ff */
[----:B------:R-:W-:-:S05]  /*86e0*/  @!P1 BRA `(.L_x_562) ;  /* 0x0000018000009947 */ /* 0x000fca0003800000 */
[----:B----4-:R-:W-:Y:S01]  /*86f0*/  IADD3 R4, -R46, R47, R4 ;  /* 0x0000002f2e047210 */ /* 0x010fe20007ffe104 */
[----:B------:R-:W-:Y:S03]  /*8700*/  BSSY B0, `(.L_x_563) ;  /* 0x0000011000007945 */ /* 0x000fe60003800000 */
        /* <DEDUP_REMOVED lines=11> */
.L_x_564:
[----:B------:R-:W-:Y:S04]  /*87c0*/  MOV R8, c[0x0][0x32c] ;  /* 0x0000cb0000087a02 */ /* 0x000fe80000000f00 */
[----:B------:R-:W-:Y:S11]  /*87d0*/  ISETP.NE.AND P0, PT, R8, 0x1, PT ;  /* 0x000000010800780c */ /* 0x000ff60003f05270 */
[----:B------:R-:W-:Y:S02]  /*87e0*/  @!UPT UIADD3 URZ, URZ, URZ, URZ ;  /* 0x0000003f3f3ff290 */ /* 0x000fe4000fffe03f */
[----:B------:R-:W-:Y:S05]  /*87f0*/  @P0 IMAD.HI.U32 R8, R4, c[0x0][0x330], RZ ;  /* 0x0000cc0004080a27 */ /* 0x000fea00078e00ff */
[----:B------:R-:W-:Y:S02]  /*8800*/  @P0 SHF.R.U32.HI R4, RZ, c[0x0][0x334], R8 ;  /* 0x0000cd00ff040a19 */ /* 0x000fe40000011608 */
.L_x_565:
[----:B------:R-:W-:Y:S05]  /*8810*/  BSYNC B0 ;  /* 0x0000000000007941 */ /* 0x000fea0003800000 */
.L_x_563:
[----:B------:R-:W-:Y:S04]  /*8820*/  IMAD.IADD R8, R0, 0x1, -R45 ;  /* 0x0000000100087824 */ /* 0x000fe800078e0a2d */
[----:B------:R-:W-:Y:S05]  /*8830*/  IMAD R4, R4, c[0x0][0x32c], R8 ;  /* 0x0000cb0004047a24 */ /* 0x000fea00078e0208 */
[----:B------:R-:W-:Y:S02]  /*8840*/  IADD3 R8, R4, c[0x0][0x32c], RZ ;  /* 0x0000cb0004087a10 */ /* 0x000fe40007ffe0ff */
[----:B------:R-:W-:Y:S02]  /*8850*/  IMNMX R2, R2, R4, !PT ;  /* 0x0000000402027217 */ /* 0x000fe40007800200 */
[----:B------:R-:W-:Y:S02]  /*8860*/  IMNMX R3, R3, R8, PT ;  /* 0x0000000803037217 */ /* 0x000fe40003800200 */
.L_x_562:
[C---:B----4-:R-:W-:Y:S01]  /*8870*/  ISETP.GE.AND P0, PT, R0.reuse, 0x2, PT ;  /* 0x000000020000780c */ /* 0x050fe20003f06270 */
[----:B------:R-:W1:Y:S01]  /*8880*/  SHFL.IDX PT, R4, R5, 0x1, 0x1c1f ;  /* 0x003c1f0005047f89 */ /* 0x000e6200000e0000 */
[----:B------:R-:W-:Y:S02]  /*8890*/  ISETP.GE.AND P4, PT, R0, 0x1, PT ;  /* 0x000000010000780c */ /* 0x000fe40003f86270 */
[----:B------:R-:W-:Y:S02]  /*88a0*/  P2R R13, PR, RZ, 0x1 ;  /* 0x00000001ff0d7803 */ /* 0x000fe40000000000 */
[C---:B------:R-:W-:Y:S02]  /*88b0*/  ISETP.GT.AND P0, PT, R2.reuse, 0x1, !P0 ;  /* 0x000000010200780c */ /* 0x040fe40004704270 */
[----:B------:R-:W-:Y:S02]  /*88c0*/  P2R R11, PR, RZ, 0x10 ;  /* 0x00000010ff0b7803 */ /* 0x000fe40000000000 */
[----:B------:R-:W-:Y:S02]  /*88d0*/  ISETP.GT.AND P4, PT, R2, RZ, !P4 ;  /* 0x000000ff0200720c */ /* 0x000fe40006784270 */
[C---:B------:R-:W-:Y:S02]  /*88e0*/  ISETP.LT.OR P0, PT, R3.reuse, 0x2, P0 ;  /* 0x000000020300780c */ /* 0x040fe40000701670 */
[----:B------:R-:W-:Y:S02]  /*88f0*/  ISETP.GE.AND P5, PT, R0, 0x9, PT ;  /* 0x000000090000780c */ /* 0x000fe40003fa6270 */
        /* <DEDUP_REMOVED lines=93> */
[----:B------:R-:W-:Y:S02]  /*8ed0*/  ISETP.GE.AND P6, PT, R0, 0x52, PT ;  /* 0x000000520000780c */ /* 0x000fe40003fc6270 */
[C---:B------:R-:W-:Y:S02]  /*8ee0*/  ISETP.LT.OR P0, PT, R3.reuse, 0x51, P0 ;  /* 0x000000510300780c */ /* 0x040fe40000701670 */
[----:B------:R-:W-:Y:S02]  /*8ef0*/  P2R R14, PR, RZ, 0x20 ;  /* 0x00000020ff0e7803 */ /* 0x000fe40000000000 */
[----:B------:R-:W-:Y:S02]  /*8f00*/  FSEL R189, R36, -INF , !P0 ;  /* 0xff80000024bd7808 */ /* 0x000fe40004000000 */
[----:B------:R-:W-:Y:S02]  /*8f10*/  ISETP.GT.AND P0, PT, R2, 0x51, !P6 ;  /* 0x000000510200780c */ /* 0x000fe40007704270 */
[----:B------:R-:W-:Y:S02]  /*8f20*/  ISETP.GE.AND P5, PT, R0, 0x59, PT ;  /* 0x000000590000780c */ /* 0x000fe40003fa6270 */
[----:B------:R-:W-:Y:S02]  /*8f30*/  ISETP.LT.OR P0, PT, R3, 0x52, P0 ;  /* 0x000000520300780c */ /* 0x000fe40000701670 */
[----:B------:R-:W-:Y:S02]  /*8f40*/  P2R R16, PR, RZ, 0x10 ;  /* 0x00000010ff107803 */ /* 0x000fe40000000000 */
[----:B------:R-:W-:Y:S02]  /*8f50*/  FSEL R190, R35, -INF , !P0 ;  /* 0xff80000023be7808 */ /* 0x000fe40004000000 */
[----:B------:R-:W-:Y:S02]  /*8f60*/  ISETP.GT.AND P0, PT, R2, 0x58, !P5 ;  /* 0x000000580200780c */ /* 0x000fe40006f04270 */
[----:B------:R-:W-:Y:S02]  /*8f70*/  ISETP.GE.AND P4, PT, R0, 0x5a, PT ;  /* 0x0000005a0000780c */ /* 0x000fe40003f86270 */
[C---:B------:R-:W-:Y:S04]  /*8f80*/  ISETP.LT.OR P0, PT, R3.reuse, 0x59, P0 ;  /* 0x000000590300780c */ /* 0x040fe80000701670 */
[----:B------:R-:W-:Y:S02]  /*8f90*/  FSEL R191, R34, -INF , !P0 ;  /* 0xff80000022bf7808 */ /* 0x000fe40004000000 */
[----:B------:R-:W-:Y:S01]  /*8fa0*/  ISETP.GT.AND P0, PT, R2, 0x59, !P4 ;  /* 0x000000590200780c */ /* 0x000fe20006704270 */
[--C-:B-1----:R-:W-:Y:S03]  /*8fb0*/  IMAD.IADD R2, R6, 0x1, R4.reuse ;  /* 0x0000000106027824 */ /* 0x102fe600078e0204 */
[----:B------:R-:W-:Y:S01]  /*8fc0*/  ISETP.LT.OR P0, PT, R3, 0x5a, P0 ;  /* 0x0000005a0300780c */ /* 0x000fe20000701670 */
[----:B------:R-:W-:Y:S03]  /*8fd0*/  IMAD.IADD R3, R7, 0x1, R4 ;  /* 0x0000000107037824 */ /* 0x000fe600078e0204 */
[----:B------:R-:W-:Y:S01]  /*8fe0*/  FSEL R216, R33, -INF , !P0 ;  /* 0xff80000021d87808 */ /* 0x000fe20004000000 */
[----:B------:R-:W-:-:S05]  /*8ff0*/  @!P1 BRA `(.L_x_566) ;  /* 0x0000018000009947 */ /* 0x000fca0003800000 */
[----:B------:R-:W-:Y:S01]  /*9000*/  IADD3 R4, -R46, R47, R4 ;  /* 0x0000002f2e047210 */ /* 0x000fe20007ffe104 */
        /* <DEDUP_REMOVED lines=12> */
.L_x_568:
[----:B------:R-:W-:Y:S04]  /*90d0*/  MOV R5, c[0x0][0x32c] ;  /* 0x0000cb0000057a02 */ /* 0x000fe80000000f00 */
[----:B------:R-:W-:Y:S11]  /*90e0*/  ISETP.NE.AND P0, PT, R5, 0x1, PT ;  /* 0x000000010500780c */ /* 0x000ff60003f05270 */
[----:B------:R-:W-:Y:S02]  /*90f0*/  @!UPT UIADD3 URZ, URZ, URZ, URZ ;  /* 0x0000003f3f3ff290 */ /* 0x000fe4000fffe03f */
[----:B------:R-:W-:Y:S05]  /*9100*/  @P0 IMAD.HI.U32 R5, R4, c[0x0][0x330], RZ ;  /* 0x0000cc0004050a27 */ /* 0x000fea00078e00ff */
[----:B------:R-:W-:Y:S02]  /*9110*/  @P0 SHF.R.U32.HI R4, RZ, c[0x0][0x334], R5 ;  /* 0x0000cd00ff040a19 */ /* 0x000fe40000011605 */
.L_x_569:
[----:B------:R-:W-:Y:S05]  /*9120*/  BSYNC B0 ;  /* 0x0000000000007941 */ /* 0x000fea0003800000 */
.L_x_567:
[----:B------:R-:W-:Y:S04]  /*9130*/  IMAD.IADD R0, R0, 0x1, -R45 ;  /* 0x0000000100007824 */ /* 0x000fe800078e0a2d */
[----:B------:R-:W-:Y:S05]  /*9140*/  IMAD R0, R4, c[0x0][0x32c], R0 ;  /* 0x0000cb0004007a24 */ /* 0x000fea00078e0200 */
[----:B------:R-:W-:Y:S02]  /*9150*/  IADD3 R4, R0, c[0x0][0x32c], RZ ;  /* 0x0000cb0000047a10 */ /* 0x000fe40007ffe0ff */
[----:B------:R-:W-:Y:S02]  /*9160*/  IMNMX R2, R2, R0, !PT ;  /* 0x0000000002027217 */ /* 0x000fe40007800200 */
[----:B------:R-:W-:Y:S02]  /*9170*/  IMNMX R3, R3, R4, PT ;  /* 0x0000000403037217 */ /* 0x000fe40003800200 */
.L_x_566:
[----:B------:R-:W-:Y:S01]  /*9180*/  ISETP.NE.AND P0, PT, R11, RZ, PT ;  /* 0x000000ff0b00720c */ /* 0x000fe20003f05270 */
[----:B------:R-:W2:Y:S01]  /*9190*/  LDL.LU R250, [R1+0x8] ;  /* 0x0000080001fa7983 */ /* 0x000ea20000300800 */
[----:B------:R-:W-:Y:S02]  /*91a0*/  FMNMX.FTZ R0, R8, R69, !PT ;  /* 0x0000004508007209 */ /* 0x000fe40007810000 */
[----:B------:R-:W-:Y:S01]  /*91b0*/  ISETP.GT.AND P0, PT, R2, RZ, !P0 ;  /* 0x000000ff0200720c */ /* 0x000fe20004704270 */
[----:B------:R-:W3:Y:S01]  /*91c0*/  LDL.LU R249, [R1+0xc] ;  /* 0x00000c0001f97983 */ /* 0x000ee20000300800 */
        /* <DEDUP_REMOVED lines=54> */
[----:B------:R-:W-:Y:S01]  /*9530*/  FMNMX.FTZ R0, R182, R0, !PT ;  /* 0x00000000b6007209 */ /* 0x000fe20007810000 */
[----:B------:R-:W-:Y:S01]  /*9540*/  LDSM.16.MT88.4 R28, [R195] ;  /* 0x00000000c31c783b */ /* 0x000fe20000004200 */
        /* <DEDUP_REMOVED lines=23> */
[C---:B------:R-:W-:Y:S02]  /*96c0*/  ISETP.LT.OR P0, PT, R3.reuse, 0x2a, P0 ;  /* 0x0000002a0300780c */ /* 0x040fe40000701670 */
[----:B------:R-:W-:Y:S01]  /*96d0*/  ISETP.GT.AND P6, PT, R2, 0x51, !P6 ;  /* 0x000000510200780c */ /* 0x000fe200077c4270 */
[----:B------:R-:W1:Y:S01]  /*96e0*/  SHFL.BFLY PT, R13, R0, 0x2, 0x1f ;  /* 0x0c401f00000d7f89 */ /* 0x000e6200000e0000 */
[----:B------:R-:W-:Y:S02]  /*96f0*/  FSEL R144, R144, -INF , !P0 ;  /* 0xff80000090907808 */ /* 0x000fe40004000000 */
[----:B------:R-:W-:Y:S02]  /*9700*/  ISETP.NE.AND P0, PT, R24, RZ, PT ;  /* 0x000000ff1800720c */ /* 0x000fe40003f05270 */
[----:B------:R-:W-:Y:S02]  /*9710*/  FMNMX.FTZ R11, R144, R11, !PT ;  /* 0x0000000b900b7209 */ /* 0x000fe40007810000 */
[C---:B------:R-:W-:Y:S02]  /*9720*/  ISETP.GT.AND P0, PT, R2.reuse, 0x30, !P0 ;  /* 0x000000300200780c */ /* 0x040fe40004704270 */
[C---:B------:R-:W-:Y:S02]  /*9730*/  ISETP.GT.AND P5, PT, R2.reuse, 0x58, !P5 ;  /* 0x000000580200780c */ /* 0x040fe40006fa4270 */
[----:B------:R-:W-:Y:S02]  /*9740*/  ISETP.LT.OR P0, PT, R3, 0x31, P0 ;  /* 0x000000310300780c */ /* 0x000fe40000701670 */
[C---:B------:R-:W-:Y:S02]  /*9750*/  ISETP.GT.AND P4, PT, R2.reuse, 0x59, !P4 ;  /* 0x000000590200780c */ /* 0x040fe40006784270 */
[----:B------:R-:W-:Y:S02]  /*9760*/  FSEL R139, R139, -INF , !P0 ;  /* 0xff8000008b8b7808 */ /* 0x000fe40004000000 */
[----:B------:R-:W-:Y:S02]  /*9770*/  ISETP.NE.AND P0, PT, R23, RZ, PT ;  /* 0x000000ff1700720c */ /* 0x000fe40003f05270 */
[----:B------:R-:W-:Y:S02]  /*9780*/  FMNMX.FTZ R11, R139, R11, !PT ;  /* 0x0000000b8b0b7209 */ /* 0x000fe40007810000 */
[----:B------:R-:W-:Y:S02]  /*9790*/  ISETP.GT.AND P0, PT, R2, 0x31, !P0 ;  /* 0x000000310200780c */ /* 0x000fe40004704270 */
[C---:B------:R-:W-:Y:S02]  /*97a0*/  ISETP.LT.OR P6, PT, R3.reuse, 0x52, P6 ;  /* 0x000000520300780c */ /* 0x040fe400037c1670 */
[C---:B------:R-:W-:Y:S02]  /*97b0*/  ISETP.LT.OR P0, PT, R3.reuse, 0x32, P0 ;  /* 0x000000320300780c */ /* 0x040fe40000701670 */
[----:B------:R-:W-:Y:S02]  /*97c0*/  ISETP.LT.OR P5, PT, R3, 0x59, P5 ;  /* 0x000000590300780c */ /* 0x000fe40002fa1670 */
[----:B------:R-:W-:Y:S02]  /*97d0*/  FSEL R137, R137, -INF , !P0 ;  /* 0xff80000089897808 */ /* 0x000fe40004000000 */
[----:B------:R-:W-:Y:S02]  /*97e0*/  ISETP.NE.AND P0, PT, R22, RZ, PT ;  /* 0x000000ff1600720c */ /* 0x000fe40003f05270 */
[----:B------:R-:W-:Y:S02]  /*97f0*/  FMNMX.FTZ R11, R137, R11, !PT ;  /* 0x0000000b890b7209 */ /* 0x000fe40007810000 */
[C---:B------:R-:W-:Y:S02]  /*9800*/  ISETP.GT.AND P0, PT, R2.reuse, 0x38, !P0 ;  /* 0x000000380200780c */ /* 0x040fe40004704270 */
[C---:B------:R-:W-:Y:S02]  /*9810*/  ISETP.LT.OR P4, PT, R3.reuse, 0x5a, P4 ;  /* 0x0000005a0300780c */ /* 0x040fe40002781670 */
[----:B------:R-:W-:Y:S02]  /*9820*/  ISETP.LT.OR P0, PT, R3, 0x39, P0 ;  /* 0x000000390300780c */ /* 0x000fe40000701670 */
[----:B------:R-:W-:Y:S02]  /*9830*/  FSEL R162, R43, -INF , !P6 ;  /* 0xff8000002ba27808 */ /* 0x000fe40007000000 */
[----:B------:R-:W-:Y:S02]  /*9840*/  FSEL R147, R123, -INF , !P0 ;  /* 0xff8000007b937808 */ /* 0x000fe40004000000 */
[----:B------:R-:W-:Y:S02]  /*9850*/  ISETP.NE.AND P0, PT, R21, RZ, PT ;  /* 0x000000ff1500720c */ /* 0x000fe40003f05270 */
[----:B------:R-:W-:Y:S02]  /*9860*/  FMNMX.FTZ R11, R147, R11, !PT ;  /* 0x0000000b930b7209 */ /* 0x000fe40007810000 */
[----:B------:R-:W-:Y:S02]  /*9870*/  ISETP.GT.AND P0, PT, R2, 0x39, !P0 ;  /* 0x000000390200780c */ /* 0x000fe40004704270 */
[----:B------:R-:W-:Y:S02]  /*9880*/  FSEL R163, R38, -INF , !P5 ;  /* 0xff80000026a37808 */ /* 0x000fe40006800000 */
[C---:B------:R-:W-:Y:S04]  /*9890*/  ISETP.LT.OR P0, PT, R3.reuse, 0x3a, P0 ;  /* 0x0000003a0300780c */ /* 0x040fe80000701670 */
[----:B------:R-:W-:Y:S02]  /*98a0*/  FSEL R148, R122, -INF , !P0 ;  /* 0xff8000007a947808 */ /* 0x000fe40004000000 */
[----:B------:R-:W-:Y:S02]  /*98b0*/  ISETP.NE.AND P0, PT, R20, RZ, PT ;  /* 0x000000ff1400720c */ /* 0x000fe40003f05270 */
[----:B------:R-:W-:Y:S01]  /*98c0*/  FMNMX.FTZ R11, R148, R11, !PT ;  /* 0x0000000b940b7209 */ /* 0x000fe20007810000 */
[----:B------:R-:W-:Y:S01]  /*98d0*/  LDSM.16.MT88.4 R20, [R196] ;  /* 0x00000000c414783b */ /* 0x000fe20000004200 */
[C---:B------:R-:W-:Y:S04]  /*98e0*/  ISETP.GT.AND P0, PT, R2.reuse, 0x40, !P0 ;  /* 0x000000400200780c */ /* 0x040fe80004704270 */
[----:B------:R-:W-:Y:S04]  /*98f0*/  ISETP.LT.OR P0, PT, R3, 0x41, P0 ;  /* 0x000000410300780c */ /* 0x000fe80000701670 */
[----:B------:R-:W-:Y:S02]  /*9900*/  FSEL R149, R121, -INF , !P0 ;  /* 0xff80000079957808 */ /* 0x000fe40004000000 */
[----:B------:R-:W-:Y:S02]  /*9910*/  ISETP.NE.AND P0, PT, R19, RZ, PT ;  /* 0x000000ff1300720c */ /* 0x000fe40003f05270 */
[----:B------:R-:W-:Y:S02]  /*9920*/  FMNMX.FTZ R11, R149, R11, !PT ;  /* 0x0000000b950b7209 */ /* 0x000fe40007810000 */
[----:B------:R-:W-:Y:S04]  /*9930*/  ISETP.GT.AND P0, PT, R2, 0x41, !P0 ;  /* 0x000000410200780c */ /* 0x000fe80004704270 */
[C---:B------:R-:W-:Y:S04]  /*9940*/  ISETP.LT.OR P0, PT, R3.reuse, 0x42, P0 ;  /* 0x000000420300780c */ /* 0x040fe80000701670 */
[----:B------:R-:W-:Y:S02]  /*9950*/  FSEL R150, R120, -INF , !P0 ;  /* 0xff80000078967808 */ /* 0x000fe40004000000 */
[----:B------:R-:W-:Y:S02]  /*9960*/  ISETP.NE.AND P0, PT, R18, RZ, PT ;  /* 0x000000ff1200720c */ /* 0x000fe40003f05270 */
[----:B------:R-:W-:Y:S02]  /*9970*/  FMNMX.FTZ R11, R150, R11, !PT ;  /* 0x0000000b960b7209 */ /* 0x000fe40007810000 */
[C---:B------:R-:W-:Y:S04]  /*9980*/  ISETP.GT.AND P0, PT, R2.reuse, 0x48, !P0 ;  /* 0x000000480200780c */ /* 0x040fe80004704270 */
[----:B------:R-:W-:Y:S04]  /*9990*/  ISETP.LT.OR P0, PT, R3, 0x49, P0 ;  /* 0x000000490300780c */ /* 0x000fe80000701670 */
[----:B------:R-:W-:Y:S02]  /*99a0*/  FSEL R157, R71, -INF , !P0 ;  /* 0xff800000479d7808 */ /* 0x000fe40004000000 */
[----:B------:R-:W-:Y:S02]  /*99b0*/  ISETP.NE.AND P0, PT, R17, RZ, PT ;  /* 0x000000ff1100720c */ /* 0x000fe40003f05270 */
[----:B------:R-:W-:Y:S02]  /*99c0*/  FMNMX.FTZ R11, R157, R11, !PT ;  /* 0x0000000b9d0b7209 */ /* 0x000fe40007810000 */
[----:B------:R-:W-:Y:S02]  /*99d0*/  ISETP.GT.AND P0, PT, R2, 0x49, !P0 ;  /* 0x000000490200780c */ /* 0x000fe40004704270 */
[----:B------:R-:W-:Y:S02]  /*99e0*/  FSEL R71, R37, -INF , !P4 ;  /* 0xff80000025477808 */ /* 0x000fe40006000000 */
[C---:B------:R-:W-:Y:S01]  /*99f0*/  ISETP.LT.OR P0, PT, R3.reuse, 0x4a, P0 ;  /* 0x0000004a0300780c */ /* 0x040fe20000701670 */
[----:B------:R-:W-:Y:S03]  /*9a00*/  LDSM.16.MT88.4 R36, [R211] ;  /* 0x00000000d324783b */ /* 0x000fe60000004200 */
[----:B------:R-:W-:Y:S02]  /*9a10*/  FSEL R158, R42, -INF , !P0 ;  /* 0xff8000002a9e7808 */ /* 0x000fe40004000000 */
[----:B------:R-:W-:Y:S02]  /*9a20*/  ISETP.NE.AND P0, PT, R16, RZ, PT ;  /* 0x000000ff1000720c */ /* 0x000fe40003f05270 */
[----:B------:R-:W-:Y:S02]  /*9a30*/  FMNMX.FTZ R11, R158, R11, !PT ;  /* 0x0000000b9e0b7209 */ /* 0x000fe40007810000 */
[----:B------:R-:W-:Y:S04]  /*9a40*/  ISETP.GT.AND P0, PT, R2, 0x50, !P0 ;  /* 0x000000500200780c */ /* 0x000fe80004704270 */
[----:B------:R-:W-:Y:S04]  /*9a50*/  ISETP.LT.OR P0, PT, R3, 0x51, P0 ;  /* 0x000000510300780c */ /* 0x000fe80000701670 */
[----:B------:R-:W-:Y:S02]  /*9a60*/  FSEL R161, R44, -INF , !P0 ;  /* 0xff8000002ca17808 */ /* 0x000fe40004000000 */
[----:B------:R-:W-:Y:S02]  /*9a70*/  LDSM.16.MT88.4 R44, [R192+0x3000] ;  /* 0x00300000c02c783b */ /* 0x000fe40000004200 */
[----:B------:R-:W-:Y:S02]  /*9a80*/  FMNMX.FTZ R2, R161, R11, !PT ;  /* 0x0000000ba1027209 */ /* 0x000fe40007810000 */
[----:B-1----:R-:W-:Y:S02]  /*9a90*/  FMNMX.FTZ R3, R0, R13, !PT ;  /* 0x0000000d00037209 */ /* 0x002fe40007810000 */
[----:B------:R-:W-:Y:S03]  /*9aa0*/  FMNMX.FTZ R0, R162, R2, !PT ;  /* 0x00000002a2007209 */ /* 0x000fe60007810000 */
[----:B------:R-:W1:Y:S01]  /*9ab0*/  SHFL.BFLY PT, R11, R3, 0x1, 0x1f ;  /* 0x0c201f00030b7f89 */ /* 0x000e6200000e0000 */
[----:B------:R-:W-:Y:S04]  /*9ac0*/  FMNMX.FTZ R0, R163, R0, !PT ;  /* 0x00000000a3007209 */ /* 0x000fe80007810000 */
[----:B------:R-:W-:Y:S05]  /*9ad0*/  FMNMX.FTZ R0, R71, R0, !PT ;  /* 0x0000000047007209 */ /* 0x000fea0007810000 */
[----:B------:R-:W4:Y:S01]  /*9ae0*/  SHFL.BFLY PT, R2, R0, 0x2, 0x1f ;  /* 0x0c401f0000027f89 */ /* 0x000f2200000e0000 */
[----:B-1----:R-:W-:Y:S04]  /*9af0*/  FMNMX.FTZ R68, R3, R11, !PT ;  /* 0x0000000b03447209 */ /* 0x002fe80007810000 */
[C---:B------:R-:W-:Y:S01]  /*9b00*/  FSETP.NEU.FTZ.AND P0, PT, R68.reuse, -INF , PT ;  /* 0xff8000004400780b */ /* 0x040fe20003f1d000 */
[----:B------:R-:W-:Y:S05]  /*9b10*/  FMUL.FTZ R3, R68, c[0x0][0x2d0] ;  /* 0x0000b40044037a20 */ /* 0x000fea0000410000 */
[----:B------:R-:W-:Y:S02]  /*9b20*/  FSEL R132, R3, RZ, P0 ;  /* 0x000000ff03847208 */ /* 0x000fe40000000000 */
[----:B----4-:R-:W-:Y:S03]  /*9b30*/  FMNMX.FTZ R2, R0, R2, !PT ;  /* 0x0000000200027209 */ /* 0x010fe60007810000 */
[--C-:B------:R-:W-:Y:S02]  /*9b40*/  FFMA.FTZ R0, R8, c[0x0][0x2d0], -R132.reuse ;  /* 0x0000b40008007a23 */ /* 0x100fe40000010884 */
[----:B------:R-:W1:Y:S01]  /*9b50*/  SHFL.BFLY PT, R3, R2, 0x1, 0x1f ;  /* 0x0c201f0002037f89 */ /* 0x000e6200000e0000 */
[--C-:B------:R-:W-:Y:S01]  /*9b60*/  FFMA.FTZ R8, R12, c[0x0][0x2d0], -R132.reuse ;  /* 0x0000b4000c087a23 */ /* 0x100fe20000010884 */
[----:B------:R4:W-:Y:S06]  /*9b70*/  MUFU.EX2 R244, R0 ;  /* 0x0000000000f47308 */ /* 0x0009ec0000000800 */
[----:B------:R-:W5:Y:S04]  /*9b80*/  LDSM.16.MT88.4 R12, [R192] ;  /* 0x00000000c00c783b */ /* 0x000f680000004200 */
[----:B------:R2:W-:Y:S01]  /*9b90*/  MUFU.EX2 R245, R8 ;  /* 0x0000000800f57308 */ /* 0x0005e20000000800 */
[----:B-1----:R-:W-:Y:S01]  /*9ba0*/  FMNMX.FTZ R3, R2, R3, !PT ;  /* 0x0000000302037209 */ /* 0x002fe20007810000 */
[--C-:B----4-:R-:W-:Y:S08]  /*9bb0*/  FFMA.FTZ R0, R10, c[0x0][0x2d0], -R132.reuse ;  /* 0x0000b4000a007a23 */ /* 0x110ff00000010884 */
[----:B------:R1:W4:Y:S01]  /*9bc0*/  MUFU.EX2 R247, R0 ;  /* 0x0000000000f77308 */ /* 0x0003220000000800 */
[----:B--2---:R-:W-:Y:S02]  /*9bd0*/  FMUL.FTZ R8, R3, c[0x0][0x2d0] ;  /* 0x0000b40003087a20 */ /* 0x004fe40000410000 */
[----:B-1----:R-:W-:Y:S01]  /*9be0*/  FFMA.FTZ R0, R9, c[0x0][0x2d0], -R132 ;  /* 0x0000b40009007a23 */ /* 0x002fe20000010884 */
[----:B----4-:R-:W-:Y:S06]  /*9bf0*/  F2FP.BF16.PACK_AB R120, R247, R244 ;  /* 0x000000f4f778723e */ /* 0x010fec00000010ff */
[----:B------:R1:W2:Y:S02]  /*9c00*/  MUFU.EX2 R246, R0 ;  /* 0x0000000000f67308 */ /* 0x0002a40000000800 */
[----:B-1----:R-:W-:Y:S02]  /*9c10*/  FSEL R0, R68, RZ, P0 ;  /* 0x000000ff44007208 */ /* 0x002fe40000000000 */
[----:B------:R-:W-:Y:S02]  /*9c20*/  FSETP.NEU.FTZ.AND P0, PT, R3, -INF , PT ;  /* 0xff8000000300780b */ /* 0x000fe40003f1d000 */
[----:B--2---:R-:W-:Y:S01]  /*9c30*/  F2FP.BF16.PACK_AB R122, R245, R246 ;  /* 0x000000f6f57a723e */ /* 0x004fe200000010ff */
[----:B------:R-:W-:Y:S01]  /*9c40*/  FADD.FTZ R0, -R0, R69 ;  /* 0x0000004500007221 */ /* 0x000fe20000010100 */
[----:B------:R-:W-:Y:S03]  /*9c50*/  FSEL R69, R8, RZ, P0 ;  /* 0x000000ff08457208 */ /* 0x000fe60000000000 */
[----:B------:R-:W-:Y:S02]  /*9c60*/  FMUL.FTZ R0, R0, c[0x0][0x2d0] ;  /* 0x0000b40000007a20 */ /* 0x000fe40000410000 */
[--C-:B------:R-:W-:Y:S02]  /*9c70*/  FFMA.FTZ R4, R4, c[0x0][0x2d0], -R69.reuse ;  /* 0x0000b40004047a23 */ /* 0x100fe40000010845 */
[----:B------:R1:W2:Y:S01]  /*9c80*/  MUFU.EX2 R2, R0 ;  /* 0x0000000000027308 */ /* 0x0002a20000000800 */
[--C-:B------:R-:W-:Y:S09]  /*9c90*/  FFMA.FTZ R7, R7, c[0x0][0x2d0], -R69.reuse ;  /* 0x0000b40007077a23 */ /* 0x100ff20000010845 */
[----:B------:R4:W-:Y:S10]  /*9ca0*/  MUFU.EX2 R243, R4 ;  /* 0x0000000400f37308 */ /* 0x0009f40000000800 */
[----:B------:R-:W-:Y:S01]  /*9cb0*/  MUFU.EX2 R240, R7 ;  /* 0x0000000700f07308 */ /* 0x000fe20000000800 */
[--C-:B-1----:R-:W-:Y:S02]  /*9cc0*/  FFMA.FTZ R0, R6, c[0x0][0x2d0], -R69.reuse ;  /* 0x0000b40006007a23 */ /* 0x102fe40000010845 */
[C---:B--2---:R-:W-:Y:S02]  /*9cd0*/  FMUL.FTZ R8, R2.reuse, R76 ;  /* 0x0000004c02087220 */ /* 0x044fe40000410000 */
[C---:B------:R-:W-:Y:S05]  /*9ce0*/  FMUL.FTZ R9, R2.reuse, R77 ;  /* 0x0000004d02097220 */ /* 0x040fea0000410000 */
[----:B------:R-:W1:Y:S01]  /*9cf0*/  MUFU.EX2 R242, R0 ;  /* 0x0000000000f27308 */ /* 0x000e620000000800 */
[C---:B------:R-:W-:Y:S02]  /*9d00*/  FMUL.FTZ R16, R2.reuse, R84 ;  /* 0x0000005402107220 */ /* 0x040fe40000410000 */
[C---:B------:R-:W-:Y:S02]  /*9d10*/  FMUL.FTZ R17, R2.reuse, R85 ;  /* 0x0000005502117220 */ /* 0x040fe40000410000 */
[C---:B----4-:R-:W-:Y:S02]  /*9d20*/  FMUL.FTZ R4, R2.reuse, R72 ;  /* 0x0000004802047220 */ /* 0x050fe40000410000 */
        /* <DEDUP_REMOVED lines=8> */
[----:B------:R-:W-:Y:S01]  /*9db0*/  FMUL.FTZ R60, R2, R60 ;  /* 0x0000003c023c7220 */ /* 0x000fe20000410000 */
[----:B-1----:R-:W-:Y:S01]  /*9dc0*/  F2FP.BF16.PACK_AB R121, R242, R243 ;  /* 0x000000f3f279723e */ /* 0x002fe200000010ff */
[--C-:B------:R-:W-:Y:S02]  /*9dd0*/  FFMA.FTZ R0, R5, c[0x0][0x2d0], -R69.reuse ;  /* 0x0000b40005007a23 */ /* 0x100fe40000010845 */
[C---:B------:R-:W-:Y:S02]  /*9de0*/  FMUL.FTZ R5, R2.reuse, R73 ;  /* 0x0000004902057220 */ /* 0x040fe40000410000 */
[----:B------:R1:W2:Y:S01]  /*9df0*/  MUFU.EX2 R241, R0 ;  /* 0x0000000000f17308 */ /* 0x0002a20000000800 */
[C---:B------:R-:W-:Y:S02]  /*9e00*/  FMUL.FTZ R61, R2.reuse, R61 ;  /* 0x0000003d023d7220 */ /* 0x040fe40000410000 */
[C---:B------:R-:W-:Y:S02]  /*9e10*/  FMUL.FTZ R64, R2.reuse, R64 ;  /* 0x0000004002407220 */ /* 0x040fe40000410000 */
[----:B------:R-:W-:Y:S01]  /*9e20*/  FMUL.FTZ R65, R2, R65 ;  /* 0x0000004102417220 */ /* 0x000fe20000410000 */
[----:B-1----:R-:W-:Y:S02]  /*9e30*/  FSEL R0, R3, RZ, P0 ;  /* 0x000000ff03007208 */ /* 0x002fe40000000000 */
[----:B--2---:R-:W-:Y:S02]  /*9e40*/  F2FP.BF16.PACK_AB R123, R240, R241 ;  /* 0x000000f1f07b723e */ /* 0x004fe400000010ff */
[----:B------:R-:W-:Y:S01]  /*9e50*/  ISETP.GT.AND P0, PT, R217, R248, PT ;  /* 0x000000f8d900720c */ /* 0x000fe20003f04270 */
[----:B------:R-:W-:Y:S02]  /*9e60*/  FADD.FTZ R0, -R0, R70 ;  /* 0x0000004600007221 */ /* 0x000fe40000010100 */
[--C-:B------:R-:W-:Y:S02]  /*9e70*/  FFMA.FTZ R70, R133, c[0x0][0x2d0], -R69.reuse ;  /* 0x0000b40085467a23 */ /* 0x100fe40000010845 */
[----:B------:R-:W-:Y:S02]  /*9e80*/  FMUL.FTZ R0, R0, c[0x0][0x2d0] ;  /* 0x0000b40000007a20 */ /* 0x000fe40000410000 */
[----:B------:R1:W-:Y:S10]  /*9e90*/  MUFU.EX2 R235, R70 ;  /* 0x0000004600eb7308 */ /* 0x0003f40000000800 */
[----:B------:R-:W2:Y:S01]  /*9ea0*/  MUFU.EX2 R0, R0 ;  /* 0x0000000000007308 */ /* 0x000ea20000000800 */
[--C-:B-1----:R-:W-:Y:S09]  /*9eb0*/  FFMA.FTZ R70, R134, c[0x0][0x2d0], -R69.reuse ;  /* 0x0000b40086467a23 */ /* 0x102ff20000010845 */
[----:B------:R1:W-:Y:S01]  /*9ec0*/  MUFU.EX2 R234, R70 ;  /* 0x0000004600ea7308 */ /* 0x0003e20000000800 */
[C---:B--2---:R-:W-:Y:S02]  /*9ed0*/  FMUL.FTZ R6, R0.reuse, R74 ;  /* 0x0000004a00067220 */ /* 0x044fe40000410000 */
[C---:B------:R-:W-:Y:S02]  /*9ee0*/  FMUL.FTZ R7, R0.reuse, R75 ;  /* 0x0000004b00077220 */ /* 0x040fe40000410000 */
[----:B------:R-:W2:Y:S01]  /*9ef0*/  LDSM.16.MT88.4 R72, [R196+0x3000] ;  /* 0x00300000c448783b */ /* 0x000ea20000004200 */
[C---:B------:R-:W-:Y:S02]  /*9f00*/  FMUL.FTZ R10, R0.reuse, R78 ;  /* 0x0000004e000a7220 */ /* 0x040fe40000410000 */
[C---:B------:R-:W-:Y:S02]  /*9f10*/  FMUL.FTZ R11, R0.reuse, R79 ;  /* 0x0000004f000b7220 */ /* 0x040fe40000410000 */
[C---:B-----5:R-:W-:Y:S03]  /*9f20*/  HMMA.16816.F32.BF16 R4, R120.reuse, R12, R4 ;  /* 0x0000000c7804723c */ /* 0x060fe60000041804 */
[----:B------:R-:W4:Y:S02]  /*9f30*/  LDSM.16.MT88.4 R76, [R195+0x3000] ;  /* 0x00300000c34c783b */ /* 0x000f240000004200 */
[----:B------:R-:W-:Y:S02]  /*9f40*/  FMUL.FTZ R18, R0, R86 ;  /* 0x0000005600127220 */ /* 0x000fe40000410000 */
[C---:B------:R-:W-:Y:S01]  /*9f50*/  FMUL.FTZ R12, R2.reuse, R80 ;  /* 0x00000050020c7220 */ /* 0x040fe20000410000 */
[C---:B------:R-:W-:Y:S04]  /*9f60*/  HMMA.16816.F32.BF16 R8, R120.reuse, R14, R8 ;  /* 0x0000000e7808723c */ /* 0x040fe80000041808 */
[----:B------:R-:W-:Y:S02]  /*9f70*/  FMUL.FTZ R13, R2, R81 ;  /* 0x00000051020d7220 */ /* 0x000fe40000410000 */
[C---:B------:R-:W-:Y:S02]  /*9f80*/  FMUL.FTZ R19, R0.reuse, R87 ;  /* 0x0000005700137220 */ /* 0x040fe40000410000 */
[C---:B------:R-:W-:Y:S01]  /*9f90*/  FMUL.FTZ R14, R0.reuse, R82 ;  /* 0x00000052000e7220 */ /* 0x040fe20000410000 */
[----:B------:R-:W-:Y:S03]  /*9fa0*/  LDSM.16.MT88.4 R84, [R192+0x800] ;  /* 0x00080000c054783b */ /* 0x000fe60000004200 */
[C---:B------:R-:W-:Y:S02]  /*9fb0*/  FMUL.FTZ R15, R0.reuse, R83 ;  /* 0x00000053000f7220 */ /* 0x040fe40000410000 */
[C---:B------:R-:W-:Y:S02]  /*9fc0*/  FMUL.FTZ R26, R0.reuse, R94 ;  /* 0x0000005e001a7220 */ /* 0x040fe40000410000 */
[C---:B------:R-:W-:Y:S01]  /*9fd0*/  FMUL.FTZ R27, R0.reuse, R95 ;  /* 0x0000005f001b7220 */ /* 0x040fe20000410000 */
[----:B------:R-:W5:Y:S01]  /*9fe0*/  LDSM.16.MT88.4 R80, [R198+0x3000] ;  /* 0x00300000c650783b */ /* 0x000f620000004200 */
[C---:B------:R-:W-:Y:S01]  /*9ff0*/  FMUL.FTZ R34, R0.reuse, R102 ;  /* 0x0000006600227220 */ /* 0x040fe20000410000 */
[C---:B------:R-:W-:Y:S03]  /*a000*/  HMMA.16816.F32.BF16 R12, R120.reuse, R20, R12 ;  /* 0x00000014780c723c */ /* 0x040fe6000004180c */
[C---:B------:R-:W-:Y:S02]  /*a010*/  FMUL.FTZ R35, R0.reuse, R103 ;  /* 0x0000006700237220 */ /* 0x040fe40000410000 */
[----:B------:R-:W-:Y:S01]  /*a020*/  FMUL.FTZ R42, R0, R110 ;  /* 0x0000006e002a7220 */ /* 0x000fe20000410000 */
[----:B------:R-:W-:Y:S01]  /*a030*/  LDSM.16.MT88.4 R92, [R198+0x800] ;  /* 0x00080000c65c783b */ /* 0x000fe20000004200 */
[C---:B------:R-:W-:Y:S01]  /*a040*/  FMUL.FTZ R20, R2.reuse, R88 ;  /* 0x0000005802147220 */ /* 0x040fe20000410000 */
[C---:B------:R-:W-:Y:S04]  /*a050*/  HMMA.16816.F32.BF16 R16, R120.reuse, R22, R16 ;  /* 0x000000167810723c */ /* 0x040fe80000041810 */
[----:B------:R-:W-:Y:S02]  /*a060*/  FMUL.FTZ R21, R2, R89 ;  /* 0x0000005902157220 */ /* 0x000fe40000410000 */
[--C-:B-1----:R-:W-:Y:S01]  /*a070*/  FFMA.FTZ R70, R135, c[0x0][0x2d0], -R69.reuse ;  /* 0x0000b40087467a23 */ /* 0x102fe20000010845 */
[----:B------:R-:W-:Y:S01]  /*a080*/  LDSM.16.MT88.4 R100, [R195+0x2800] ;  /* 0x00280000c364783b */ /* 0x000fe20000004200 */
[C---:B------:R-:W-:Y:S02]  /*a090*/  FMUL.FTZ R22, R0.reuse, R90 ;  /* 0x0000005a00167220 */ /* 0x040fe40000410000 */
[----:B------:R1:W-:Y:S02]  /*a0a0*/  MUFU.EX2 R233, R70 ;  /* 0x0000004600e97308 */ /* 0x0003e40000000800 */
[C---:B------:R-:W-:Y:S02]  /*a0b0*/  FMUL.FTZ R23, R0.reuse, R91 ;  /* 0x0000005b00177220 */ /* 0x040fe40000410000 */
[C---:B------:R-:W-:Y:S01]  /*a0c0*/  FMUL.FTZ R43, R0.reuse, R111 ;  /* 0x0000006f002b7220 */ /* 0x040fe20000410000 */
[----:B------:R-:W-:Y:S01]  /*a0d0*/  LDSM.16.MT88.4 R88, [R195+0x800] ;  /* 0x00080000c358783b */ /* 0x000fe20000004200 */
[C---:B------:R-:W-:Y:S02]  /*a0e0*/  FMUL.FTZ R50, R0.reuse, R118 ;  /* 0x0000007600327220 */ /* 0x040fe40000410000 */
[C---:B------:R-:W-:Y:S01]  /*a0f0*/  FMUL.FTZ R51, R0.reuse, R119 ;  /* 0x0000007700337220 */ /* 0x040fe20000410000 */
[C---:B------:R-:W-:Y:S03]  /*a100*/  HMMA.16816.F32.BF16 R20, R120.reuse, R28, R20 ;  /* 0x0000001c7814723c */ /* 0x040fe60000041814 */
[C---:B------:R-:W-:Y:S02]  /*a110*/  FMUL.FTZ R54, R0.reuse, R54 ;  /* 0x0000003600367220 */ /* 0x040fe40000410000 */
[----:B------:R-:W-:Y:S02]  /*a120*/  FMUL.FTZ R55, R0, R55 ;  /* 0x0000003700377220 */ /* 0x000fe40000410000 */
[C---:B------:R-:W-:Y:S01]  /*a130*/  FMUL.FTZ R28, R2.reuse, R96 ;  /* 0x00000060021c7220 */ /* 0x040fe20000410000 */
[C---:B------:R-:W-:Y:S04]  /*a140*/  HMMA.16816.F32.BF16 R24, R120.reuse, R30, R24 ;  /* 0x0000001e7818723c */ /* 0x040fe80000041818 */
[----:B------:R-:W-:Y:S02]  /*a150*/  FMUL.FTZ R29, R2, R97 ;  /* 0x00000061021d7220 */ /* 0x000fe40000410000 */
[C---:B------:R-:W-:Y:S02]  /*a160*/  FMUL.FTZ R58, R0.reuse, R58 ;  /* 0x0000003a003a7220 */ /* 0x040fe40000410000 */
[C---:B------:R-:W-:Y:S04]  /*a170*/  FMUL.FTZ R30, R0.reuse, R98 ;  /* 0x00000062001e7220 */ /* 0x040fe80000410000 */
[C---:B------:R-:W-:Y:S02]  /*a180*/  FMUL.FTZ R31, R0.reuse, R99 ;  /* 0x00000063001f7220 */ /* 0x040fe40000410000 */
[----:B------:R-:W-:Y:S01]  /*a190*/  LDSM.16.MT88.4 R96, [R198+0x4800] ;  /* 0x00480000c660783b */ /* 0x000fe20000004200 */
[C---:B------:R-:W-:Y:S02]  /*a1a0*/  FMUL.FTZ R59, R0.reuse, R59 ;  /* 0x0000003b003b7220 */ /* 0x040fe40000410000 */
[----:B------:R-:W-:Y:S02]  /*a1b0*/  FMUL.FTZ R62, R0, R62 ;  /* 0x0000003e003e7220 */ /* 0x000fe40000410000 */
[C---:B------:R-:W-:Y:S03]  /*a1c0*/  HMMA.16816.F32.BF16 R28, R120.reuse, R36, R28 ;  /* 0x00000024781c723c */ /* 0x040fe6000004181c */
[--C-:B-1----:R-:W-:Y:S02]  /*a1d0*/  FFMA.FTZ R70, R136, c[0x0][0x2d0], -R69.reuse ;  /* 0x0000b40088467a23 */ /* 0x102fe40000010845 */
[----:B------:R-:W-:Y:S02]  /*a1e0*/  FMUL.FTZ R63, R0, R63 ;  /* 0x0000003f003f7220 */ /* 0x000fe40000410000 */
[--C-:B------:R-:W-:Y:S01]  /*a1f0*/  FFMA.FTZ R36, R40, c[0x0][0x2d0], -R132.reuse ;  /* 0x0000b40028247a23 */ /* 0x100fe20000010884 */
[C---:B------:R-:W-:Y:S01]  /*a200*/  HMMA.16816.F32.BF16 R32, R120.reuse, R38, R32 ;  /* 0x000000267820723c */ /* 0x040fe20000041820 */
[----:B------:R1:W-:Y:S03]  /*a210*/  MUFU.EX2 R232, R70 ;  /* 0x0000004600e87308 */ /* 0x0003e60000000800 */
[--C-:B------:R-:W-:Y:S02]  /*a220*/  FFMA.FTZ R40, R41, c[0x0][0x2d0], -R132.reuse ;  /* 0x0000b40029287a23 */ /* 0x100fe40000010884 */
[----:B------:R-:W-:Y:S02]  /*a230*/  FMUL.FTZ R37, R2, R105 ;  /* 0x0000006902257220 */ /* 0x000fe40000410000 */
[C---:B------:R-:W-:Y:S03]  /*a240*/  FMUL.FTZ R38, R0.reuse, R106 ;  /* 0x0000006a00267220 */ /* 0x040fe60000410000 */
[----:B------:R2:W-:Y:S01]  /*a250*/  MUFU.EX2 R239, R36 ;  /* 0x0000002400ef7308 */ /* 0x0005e20000000800 */
[----:B------:R-:W-:Y:S02]  /*a260*/  FMUL.FTZ R39, R0, R107 ;  /* 0x0000006b00277220 */ /* 0x000fe40000410000 */
[----:B------:R-:W-:Y:S02]  /*a270*/  FMUL.FTZ R41, R2, R109 ;  /* 0x0000006d02297220 */ /* 0x000fe40000410000 */
[C---:B------:R-:W-:Y:S02]  /*a280*/  FMUL.FTZ R66, R0.reuse, R66 ;  /* 0x0000004200427220 */ /* 0x040fe40000410000 */
[----:B------:R-:W-:Y:S03]  /*a290*/  FMUL.FTZ R67, R0, R67 ;  /* 0x0000004300437220 */ /* 0x000fe60000410000 */
[----:B------:R3:W3:Y:S01]  /*a2a0*/  MUFU.EX2 R238, R40 ;  /* 0x0000002800ee7308 */ /* 0x0006e20000000800 */
[--C-:B-1----:R-:W-:Y:S02]  /*a2b0*/  FFMA.FTZ R70, R142, c[0x0][0x2d0], -R132.reuse ;  /* 0x0000b4008e467a23 */ /* 0x102fe40000010884 */
[C---:B--2---:R-:W-:Y:S02]  /*a2c0*/  FMUL.FTZ R36, R2.reuse, R104 ;  /* 0x0000006802247220 */ /* 0x044fe40000410000 */
[----:B------:R-:W-:Y:S05]  /*a2d0*/  LDSM.16.MT88.4 R104, [R198+0x2800] ;  /* 0x00280000c668783b */ /* 0x000fea0000004200 */
[C---:B------:R-:W-:Y:S03]  /*a2e0*/  HMMA.16816.F32.BF16 R36, R120.reuse, R44, R36 ;  /* 0x0000002c7824723c */ /* 0x040fe60000041824 */
[----:B---3--:R-:W-:Y:S02]  /*a2f0*/  FMUL.FTZ R40, R2, R108 ;  /* 0x0000006c02287220 */ /* 0x008fe40000410000 */
[----:B------:R-:W-:Y:S02]  /*a300*/  LDSM.16.MT88.4 R108, [R192+0x5800] ;  /* 0x00580000c06c783b */ /* 0x000fe40000004200 */
[--C-:B------:R-:W-:Y:S02]  /*a310*/  FFMA.FTZ R44, R48, c[0x0][0x2d0], -R132.reuse ;  /* 0x0000b400302c7a23 */ /* 0x100fe40000010884 */
[--C-:B------:R-:W-:Y:S01]  /*a320*/  FFMA.FTZ R48, R49, c[0x0][0x2d0], -R132.reuse ;  /* 0x0000b40031307a23 */ /* 0x100fe20000010884 */
[C---:B------:R-:W-:Y:S01]  /*a330*/  HMMA.16816.F32.BF16 R40, R120.reuse, R46, R40 ;  /* 0x0000002e7828723c */ /* 0x040fe20000041828 */
[----:B------:R1:W-:Y:S02]  /*a340*/  MUFU.EX2 R237, R44 ;  /* 0x0000002c00ed7308 */ /* 0x0003e40000000800 */
[C---:B------:R-:W-:Y:S02]  /*a350*/  FMUL.FTZ R45, R2.reuse, R113 ;  /* 0x00000071022d7220 */ /* 0x040fe40000410000 */
[----:B------:R-:W-:Y:S02]  /*a360*/  FMUL.FTZ R49, R2, R117 ;  /* 0x0000007502317220 */ /* 0x000fe40000410000 */
[C---:B------:R-:W-:Y:S02]  /*a370*/  FMUL.FTZ R47, R0.reuse, R115 ;  /* 0x00000073002f7220 */ /* 0x040fe40000410000 */
[----:B------:R-:W-:Y:S02]  /*a380*/  FMUL.FTZ R46, R0, R114 ;  /* 0x00000072002e7220 */ /* 0x000fe40000410000 */
[----:B------:R2:W-:Y:S10]  /*a390*/  MUFU.EX2 R115, R70 ;  /* 0x0000004600737308 */ /* 0x0005f40000000800 */
[----:B------:R3:W3:Y:S01]  /*a3a0*/  MUFU.EX2 R236, R48 ;  /* 0x0000003000ec7308 */ /* 0x0006e20000000800 */
[----:B-1----:R-:W-:Y:S07]  /*a3b0*/  FMUL.FTZ R44, R2, R112 ;  /* 0x00000070022c7220 */ /* 0x002fee0000410000 */
[C---:B------:R-:W-:Y:S03]  /*a3c0*/  HMMA.16816.F32.BF16 R44, R120.reuse, R72, R44 ;  /* 0x00000048782c723c */ /* 0x040fe6000004182c */
[--C-:B--2---:R-:W-:Y:S04]  /*a3d0*/  FFMA.FTZ R70, R143, c[0x0][0x2d0], -R132.reuse ;  /* 0x0000b4008f467a23 */ /* 0x104fe80000010884 */
[----:B------:R1:W2:Y:S01]  /*a3e0*/  MUFU.EX2 R231, R70 ;  /* 0x0000004600e77308 */ /* 0x0002a20000000800 */
[----:B------:R-:W-:Y:S04]  /*a3f0*/  F2FP.BF16.PACK_AB R72, R238, R239 ;  /* 0x000000efee48723e */ /* 0x000fe800000010ff */
[----:B------:R-:W-:Y:S01]  /*a400*/  F2FP.BF16.PACK_AB R73, R234, R235 ;  /* 0x000000ebea49723e */ /* 0x000fe200000010ff */
[----:B---3--:R-:W-:Y:S02]  /*a410*/  FMUL.FTZ R48, R2, R116 ;  /* 0x0000007402307220 */ /* 0x008fe40000410000 */
[----:B------:R-:W-:Y:S05]  /*a420*/  LDSM.16.MT88.4 R116, [R196+0x5800] ;  /* 0x00580000c474783b */ /* 0x000fea0000004200 */
[C---:B------:R-:W-:Y:S07]  /*a430*/  HMMA.16816.F32.BF16 R48, R120.reuse, R74, R48 ;  /* 0x0000004a7830723c */ /* 0x040fee0000041830 */
[----:B------:R-:W-:Y:S01]  /*a440*/  F2FP.BF16.PACK_AB R74, R236, R237 ;  /* 0x000000edec4a723e */ /* 0x000fe200000010ff */
[C---:B----4-:R-:W-:Y:S04]  /*a450*/  HMMA.16816.F32.BF16 R52, R120.reuse, R76, R52 ;  /* 0x0000004c7834723c */ /* 0x050fe80000041834 */
[--C-:B-1----:R-:W-:Y:S01]  /*a460*/  FFMA.FTZ R70, R145, c[0x0][0x2d0], -R132.reuse ;  /* 0x0000b40091467a23 */ /* 0x102fe20000010884 */
[----:B------:R-:W-:Y:S03]  /*a470*/  F2FP.BF16.PACK_AB R75, R232, R233 ;  /* 0x000000e9e84b723e */ /* 0x000fe600000010ff */
[C---:B------:R-:W-:Y:S01]  /*a480*/  HMMA.16816.F32.BF16 R56, R120.reuse, R78, R56 ;  /* 0x0000004e7838723c */ /* 0x040fe20000041838 */
[----:B------:R1:W-:Y:S01]  /*a490*/  MUFU.EX2 R114, R70 ;  /* 0x0000004600727308 */ /* 0x0003e20000000800 */
[----:B------:R-:W3:Y:S06]  /*a4a0*/  LDSM.16.MT88.4 R76, [R196+0x800] ;  /* 0x00080000c44c783b */ /* 0x000eec0000004200 */
[C---:B-----5:R-:W-:Y:S08]  /*a4b0*/  HMMA.16816.F32.BF16 R60, R120.reuse, R80, R60 ;  /* 0x00000050783c723c */ /* 0x060ff0000004183c */
[----:B------:R-:W-:Y:S01]  /*a4c0*/  HMMA.16816.F32.BF16 R64, R120, R82, R64 ;  /* 0x000000527840723c */ /* 0x000fe20000041840 */
[----:B------:R-:W4:Y:S07]  /*a4d0*/  LDSM.16.MT88.4 R80, [R192+0x3800] ;  /* 0x00380000c050783b */ /* 0x000f2e0000004200 */
[C---:B------:R-:W-:Y:S05]  /*a4e0*/  HMMA.16816.F32.BF16 R4, R72.reuse, R84, R4 ;  /* 0x000000544804723c */ /* 0x040fea0000041804 */
[--C-:B-1----:R-:W-:Y:S03]  /*a4f0*/  FFMA.FTZ R70, R146, c[0x0][0x2d0], -R132.reuse ;  /* 0x0000b40092467a23 */ /* 0x102fe60000010884 */
[C---:B------:R-:W-:Y:S01]  /*a500*/  HMMA.16816.F32.BF16 R8, R72.reuse, R86, R8 ;  /* 0x000000564808723c */ /* 0x040fe20000041808 */
[----:B------:R1:W5:Y:S01]  /*a510*/  MUFU.EX2 R230, R70 ;  /* 0x0000004600e67308 */ /* 0x0003620000000800 */
[----:B------:R-:W-:Y:S06]  /*a520*/  LDSM.16.MT88.4 R84, [R195+0x3800] ;  /* 0x00380000c354783b */ /* 0x000fec0000004200 */
[C---:B---3--:R-:W-:Y:S08]  /*a530*/  HMMA.16816.F32.BF16 R12, R72.reuse, R76, R12 ;  /* 0x0000004c480c723c */ /* 0x048ff0000004180c */
[C---:B------:R-:W-:Y:S01]  /*a540*/  HMMA.16816.F32.BF16 R16, R72.reuse, R78, R16 ;  /* 0x0000004e4810723c */ /* 0x040fe20000041810 */
[----:B------:R-:W3:Y:S03]  /*a550*/  LDSM.16.MT88.4 R76, [R196+0x3800] ;  /* 0x00380000c44c783b */ /* 0x000ee60000004200 */
[--C-:B-1----:R-:W-:Y:S04]  /*a560*/  FFMA.FTZ R70, R138, c[0x0][0x2d0], -R69.reuse ;  /* 0x0000b4008a467a23 */ /* 0x102fe80000010845 */
[C---:B------:R-:W-:Y:S01]  /*a570*/  HMMA.16816.F32.BF16 R20, R72.reuse, R88, R20 ;  /* 0x000000584814723c */ /* 0x040fe20000041814 */
[----:B------:R1:W-:Y:S07]  /*a580*/  MUFU.EX2 R113, R70 ;  /* 0x0000004600717308 */ /* 0x0003ee0000000800 */
[C---:B------:R-:W-:Y:S01]  /*a590*/  HMMA.16816.F32.BF16 R24, R72.reuse, R90, R24 ;  /* 0x0000005a4818723c */ /* 0x040fe20000041818 */
[----:B------:R-:W2:Y:S07]  /*a5a0*/  LDSM.16.MT88.4 R88, [R198+0x3800] ;  /* 0x00380000c658783b */ /* 0x000eae0000004200 */
[C---:B------:R-:W-:Y:S08]  /*a5b0*/  HMMA.16816.F32.BF16 R28, R72.reuse, R92, R28 ;  /* 0x0000005c481c723c */ /* 0x040ff0000004181c */
[C---:B------:R-:W-:Y:S01]  /*a5c0*/  HMMA.16816.F32.BF16 R32, R72.reuse, R94, R32 ;  /* 0x0000005e4820723c */ /* 0x040fe20000041820 */
[----:B------:R-:W-:Y:S03]  /*a5d0*/  LDSM.16.MT88.4 R92, [R198+0x4000] ;  /* 0x00400000c65c783b */ /* 0x000fe60000004200 */
[--C-:B-1----:R-:W-:Y:S04]  /*a5e0*/  FFMA.FTZ R70, R140, c[0x0][0x2d0], -R69.reuse ;  /* 0x0000b4008c467a23 */ /* 0x102fe80000010845 */
[C---:B----4-:R-:W-:Y:S01]  /*a5f0*/  HMMA.16816.F32.BF16 R36, R72.reuse, R80, R36 ;  /* 0x000000504824723c */ /* 0x050fe20000041824 */
[----:B------:R1:W4:Y:S07]  /*a600*/  MUFU.EX2 R112, R70 ;  /* 0x0000004600707308 */ /* 0x00032e0000000800 */
[C---:B------:R-:W-:Y:S01]  /*a610*/  HMMA.16816.F32.BF16 R40, R72.reuse, R82, R40 ;  /* 0x000000524828723c */ /* 0x040fe20000041828 */
[----:B------:R-:W-:Y:S07]  /*a620*/  LDSM.16.MT88.4 R80, [R196+0x1000] ;  /* 0x00100000c450783b */ /* 0x000fee0000004200 */
[C---:B---3--:R-:W-:Y:S08]  /*a630*/  HMMA.16816.F32.BF16 R44, R72.reuse, R76, R44 ;  /* 0x0000004c482c723c */ /* 0x048ff0000004182c */
[C---:B------:R-:W-:Y:S01]  /*a640*/  HMMA.16816.F32.BF16 R48, R72.reuse, R78, R48 ;  /* 0x0000004e4830723c */ /* 0x040fe20000041830 */
[----:B------:R-:W3:Y:S03]  /*a650*/  LDSM.16.MT88.4 R76, [R192+0x1000] ;  /* 0x00100000c04c783b */ /* 0x000ee60000004200 */
[--C-:B-1----:R-:W-:Y:S04]  /*a660*/  FFMA.FTZ R70, R141, c[0x0][0x2d0], -R69.reuse ;  /* 0x0000b4008d467a23 */ /* 0x102fe80000010845 */
[C---:B------:R-:W-:Y:S01]  /*a670*/  HMMA.16816.F32.BF16 R52, R72.reuse, R84, R52 ;  /* 0x000000544834723c */ /* 0x040fe20000041834 */
[----:B------:R1:W-:Y:S07]  /*a680*/  MUFU.EX2 R229, R70 ;  /* 0x0000004600e57308 */ /* 0x0003ee0000000800 */
[C---:B------:R-:W-:Y:S01]  /*a690*/  HMMA.16816.F32.BF16 R56, R72.reuse, R86, R56 ;  /* 0x000000564838723c */ /* 0x040fe20000041838 */
[----:B------:R-:W3:Y:S07]  /*a6a0*/  LDSM.16.MT88.4 R84, [R195+0x1000] ;  /* 0x00100000c354783b */ /* 0x000eee0000004200 */
[C---:B--2---:R-:W-:Y:S08]  /*a6b0*/  HMMA.16816.F32.BF16 R60, R72.reuse, R88, R60 ;  /* 0x00000058483c723c */ /* 0x044ff0000004183c */
[----:B------:R-:W-:Y:S01]  /*a6c0*/  HMMA.16816.F32.BF16 R64, R72, R90, R64 ;  /* 0x0000005a4840723c */ /* 0x000fe20000041840 */
[----:B------:R-:W2:Y:S03]  /*a6d0*/  LDSM.16.MT88.4 R88, [R198+0x1000] ;  /* 0x00100000c658783b */ /* 0x000ea60000004200 */
[--C-:B-1----:R-:W-:Y:S03]  /*a6e0*/  FFMA.FTZ R70, R144, c[0x0][0x2d0], -R69.reuse ;  /* 0x0000b40090467a23 */ /* 0x102fe60000010845 */
[----:B------:R-:W-:Y:S01]  /*a6f0*/  F2FP.BF16.PACK_AB R72, R231, R115 ;  /* 0x00000073e748723e */ /* 0x000fe200000010ff */
[----:B------:R1:W1:Y:S01]  /*a700*/  MUFU.EX2 R228, R70 ;  /* 0x0000004600e47308 */ /* 0x0002620000000800 */
[----:B-----5:R-:W-:Y:S03]  /*a710*/  F2FP.BF16.PACK_AB R74, R230, R114 ;  /* 0x00000072e64a723e */ /* 0x020fe600000010ff */
[----:B----4-:R-:W-:Y:S01]  /*a720*/  F2FP.BF16.PACK_AB R73, R112, R113 ;  /* 0x000000717049723e */ /* 0x010fe200000010ff */
[--C-:B-1----:R-:W-:Y:S01]  /*a730*/  FFMA.FTZ R70, R151, c[0x0][0x2d0], -R132.reuse ;  /* 0x0000b40097467a23 */ /* 0x102fe20000010884 */
[----:B------:R-:W-:Y:S04]  /*a740*/  F2FP.BF16.PACK_AB R75, R228, R229 ;  /* 0x000000e5e44b723e */ /* 0x000fe800000010ff */
[----:B------:R1:W-:Y:S03]  /*a750*/  MUFU.EX2 R227, R70 ;  /* 0x0000004600e37308 */ /* 0x0003e60000000800 */
[C---:B---3--:R-:W-:Y:S08]  /*a760*/  HMMA.16816.F32.BF16 R4, R72.reuse, R76, R4 ;  /* 0x0000004c4804723c */ /* 0x048ff00000041804 */
[C---:B------:R-:W-:Y:S01]  /*a770*/  HMMA.16816.F32.BF16 R8, R72.reuse, R78, R8 ;  /* 0x0000004e4808723c */ /* 0x040fe20000041808 */
[----:B------:R-:W3:Y:S07]  /*a780*/  LDSM.16.MT88.4 R76, [R192+0x4000] ;  /* 0x00400000c04c783b */ /* 0x000eee0000004200 */
[C---:B------:R-:W-:Y:S04]  /*a790*/  HMMA.16816.F32.BF16 R12, R72.reuse, R80, R12 ;  /* 0x00000050480c723c */ /* 0x040fe8000004180c */
[--C-:B-1----:R-:W-:Y:S04]  /*a7a0*/  FFMA.FTZ R70, R156, c[0x0][0x2d0], -R132.reuse ;  /* 0x0000b4009c467a23 */ /* 0x102fe80000010884 */
[C---:B------:R-:W-:Y:S01]  /*a7b0*/  HMMA.16816.F32.BF16 R16, R72.reuse, R82, R16 ;  /* 0x000000524810723c */ /* 0x040fe20000041810 */
[----:B------:R1:W4:Y:S01]  /*a7c0*/  MUFU.EX2 R224, R70 ;  /* 0x0000004600e07308 */ /* 0x0003220000000800 */
[----:B------:R-:W5:Y:S06]  /*a7d0*/  LDSM.16.MT88.4 R80, [R196+0x4000] ;  /* 0x00400000c450783b */ /* 0x000f6c0000004200 */
[C---:B------:R-:W-:Y:S08]  /*a7e0*/  HMMA.16816.F32.BF16 R20, R72.reuse, R84, R20 ;  /* 0x000000544814723c */ /* 0x040ff00000041814 */
[C---:B------:R-:W-:Y:S01]  /*a7f0*/  HMMA.16816.F32.BF16 R24, R72.reuse, R86, R24 ;  /* 0x000000564818723c */ /* 0x040fe20000041818 */
[----:B------:R-:W4:Y:S07]  /*a800*/  LDSM.16.MT88.4 R84, [R195+0x4000] ;  /* 0x00400000c354783b */ /* 0x000f2e0000004200 */
[C---:B--2---:R-:W-:Y:S04]  /*a810*/  HMMA.16816.F32.BF16 R28, R72.reuse, R88, R28 ;  /* 0x00000058481c723c */ /* 0x044fe8000004181c */
[--C-:B-1----:R-:W-:Y:S04]  /*a820*/  FFMA.FTZ R70, R159, c[0x0][0x2d0], -R132.reuse ;  /* 0x0000b4009f467a23 */ /* 0x102fe80000010884 */
[C---:B------:R-:W-:Y:S01]  /*a830*/  HMMA.16816.F32.BF16 R32, R72.reuse, R90, R32 ;  /* 0x0000005a4820723c */ /* 0x040fe20000041820 */
[----:B------:R1:W-:Y:S01]  /*a840*/  MUFU.EX2 R180, R70 ;  /* 0x0000004600b47308 */ /* 0x0003e20000000800 */
[----:B------:R-:W2:Y:S06]  /*a850*/  LDSM.16.MT88.4 R88, [R192+0x1800] ;  /* 0x00180000c058783b */ /* 0x000eac0000004200 */
[C---:B---3--:R-:W-:Y:S08]  /*a860*/  HMMA.16816.F32.BF16 R36, R72.reuse, R76, R36 ;  /* 0x0000004c4824723c */ /* 0x048ff00000041824 */
[C---:B------:R-:W-:Y:S01]  /*a870*/  HMMA.16816.F32.BF16 R40, R72.reuse, R78, R40 ;  /* 0x0000004e4828723c */ /* 0x040fe20000041828 */
[----:B------:R-:W3:Y:S07]  /*a880*/  LDSM.16.MT88.4 R76, [R196+0x1800] ;  /* 0x00180000c44c783b */ /* 0x000eee0000004200 */
[C---:B-----5:R-:W-:Y:S04]  /*a890*/  HMMA.16816.F32.BF16 R44, R72.reuse, R80, R44 ;  /* 0x00000050482c723c */ /* 0x060fe8000004182c */
[--C-:B-1----:R-:W-:Y:S04]  /*a8a0*/  FFMA.FTZ R70, R160, c[0x0][0x2d0], -R132.reuse ;  /* 0x0000b400a0467a23 */ /* 0x102fe80000010884 */
[C---:B------:R-:W-:Y:S01]  /*a8b0*/  HMMA.16816.F32.BF16 R48, R72.reuse, R82, R48 ;  /* 0x000000524830723c */ /* 0x040fe20000041830 */
[----:B------:R1:W5:Y:S01]  /*a8c0*/  MUFU.EX2 R159, R70 ;  /* 0x00000046009f7308 */ /* 0x0003620000000800 */
[----:B------:R-:W2:Y:S06]  /*a8d0*/  LDSM.16.MT88.4 R80, [R195+0x1800] ;  /* 0x00180000c350783b */ /* 0x000eac0000004200 */
[C---:B----4-:R-:W-:Y:S08]  /*a8e0*/  HMMA.16816.F32.BF16 R52, R72.reuse, R84, R52 ;  /* 0x000000544834723c */ /* 0x050ff00000041834 */
[C---:B------:R-:W-:Y:S01]  /*a8f0*/  HMMA.16816.F32.BF16 R56, R72.reuse, R86, R56 ;  /* 0x000000564838723c */ /* 0x040fe20000041838 */
[----:B------:R-:W4:Y:S07]  /*a900*/  LDSM.16.MT88.4 R84, [R198+0x1800] ;  /* 0x00180000c654783b */ /* 0x000f2e0000004200 */
[C---:B------:R-:W-:Y:S04]  /*a910*/  HMMA.16816.F32.BF16 R60, R72.reuse, R92, R60 ;  /* 0x0000005c483c723c */ /* 0x040fe8000004183c */
[--C-:B-1----:R-:W-:Y:S04]  /*a920*/  FFMA.FTZ R70, R139, c[0x0][0x2d0], -R69.reuse ;  /* 0x0000b4008b467a23 */ /* 0x102fe80000010845 */
[----:B------:R-:W-:Y:S01]  /*a930*/  HMMA.16816.F32.BF16 R64, R72, R94, R64 ;  /* 0x0000005e4840723c */ /* 0x000fe20000041840 */
[----:B------:R1:W-:Y:S01]  /*a940*/  MUFU.EX2 R156, R70 ;  /* 0x00000046009c7308 */ /* 0x0003e20000000800 */
[----:B------:R-:W-:Y:S05]  /*a950*/  LDSM.16.MT88.4 R92, [R195+0x4800] ;  /* 0x00480000c35c783b */ /* 0x000fea0000004200 */
[----:B------:R-:W-:Y:S02]  /*a960*/  F2FP.BF16.PACK_AB R72, R224, R227 ;  /* 0x000000e3e048723e */ /* 0x000fe400000010ff */
[----:B-----5:R-:W-:Y:S03]  /*a970*/  F2FP.BF16.PACK_AB R74, R159, R180 ;  /* 0x000000b49f4a723e */ /* 0x020fe600000010ff */
        /* <DEDUP_REMOVED lines=13> */
[C---:B---3--:R-:W-:Y:S04]  /*aa50*/  HMMA.16816.F32.BF16 R12, R72.reuse, R76, R12 ;  /* 0x0000004c480c723c */ /* 0x048fe8000004180c */
[--C-:B-1----:R-:W-:Y:S04]  /*aa60*/  FFMA.FTZ R70, R182, c[0x0][0x2d0], -R132.reuse ;  /* 0x0000b400b6467a23 */ /* 0x102fe80000010884 */
[C---:B------:R-:W-:Y:S01]  /*aa70*/  HMMA.16816.F32.BF16 R16, R72.reuse, R78, R16 ;  /* 0x0000004e4810723c */ /* 0x040fe20000041810 */
[----:B------:R1:W3:Y:S01]  /*aa80*/  MUFU.EX2 R144, R70 ;  /* 0x0000004600907308 */ /* 0x0002e20000000800 */
[----:B------:R-:W5:Y:S06]  /*aa90*/  LDSM.16.MT88.4 R76, [R196+0x4800] ;  /* 0x00480000c44c783b */ /* 0x000f6c0000004200 */
[C---:B------:R-:W-:Y:S08]  /*aaa0*/  HMMA.16816.F32.BF16 R20, R72.reuse, R80, R20 ;  /* 0x000000504814723c */ /* 0x040ff00000041814 */
[C---:B------:R-:W-:Y:S01]  /*aab0*/  HMMA.16816.F32.BF16 R24, R72.reuse, R82, R24 ;  /* 0x000000524818723c */ /* 0x040fe20000041818 */
[----:B------:R-:W3:Y:S07]  /*aac0*/  LDSM.16.MT88.4 R80, [R192+0x2000] ;  /* 0x00200000c050783b */ /* 0x000eee0000004200 */
[C---:B----4-:R-:W-:Y:S04]  /*aad0*/  HMMA.16816.F32.BF16 R28, R72.reuse, R84, R28 ;  /* 0x00000054481c723c */ /* 0x050fe8000004181c */
[--C-:B-1----:R-:W-:Y:S04]  /*aae0*/  FFMA.FTZ R70, R183, c[0x0][0x2d0], -R132.reuse ;  /* 0x0000b400b7467a23 */ /* 0x102fe80000010884 */
[C---:B------:R-:W-:Y:S01]  /*aaf0*/  HMMA.16816.F32.BF16 R32, R72.reuse, R86, R32 ;  /* 0x000000564820723c */ /* 0x040fe20000041820 */
[----:B------:R1:W-:Y:S01]  /*ab00*/  MUFU.EX2 R143, R70 ;  /* 0x00000046008f7308 */ /* 0x0003e20000000800 */
[----:B------:R-:W4:Y:S06]  /*ab10*/  LDSM.16.MT88.4 R84, [R196+0x2000] ;  /* 0x00200000c454783b */ /* 0x000f2c0000004200 */
[C---:B--2---:R-:W-:Y:S08]  /*ab20*/  HMMA.16816.F32.BF16 R36, R72.reuse, R88, R36 ;  /* 0x000000584824723c */ /* 0x044ff00000041824 */
[C---:B------:R-:W-:Y:S01]  /*ab30*/  HMMA.16816.F32.BF16 R40, R72.reuse, R90, R40 ;  /* 0x0000005a4828723c */ /* 0x040fe20000041828 */
[----:B------:R-:W-:Y:S07]  /*ab40*/  LDSM.16.MT88.4 R88, [R198+0x2000] ;  /* 0x00200000c658783b */ /* 0x000fee0000004200 */
[C---:B-----5:R-:W-:Y:S04]  /*ab50*/  HMMA.16816.F32.BF16 R44, R72.reuse, R76, R44 ;  /* 0x0000004c482c723c */ /* 0x060fe8000004182c */
[--C-:B-1----:R-:W-:Y:S04]  /*ab60*/  FFMA.FTZ R70, R188, c[0x0][0x2d0], -R132.reuse ;  /* 0x0000b400bc467a23 */ /* 0x102fe80000010884 */
[C---:B------:R-:W-:Y:S01]  /*ab70*/  HMMA.16816.F32.BF16 R48, R72.reuse, R78, R48 ;  /* 0x0000004e4830723c */ /* 0x040fe20000041830 */
[----:B------:R1:W2:Y:S01]  /*ab80*/  MUFU.EX2 R142, R70 ;  /* 0x00000046008e7308 */ /* 0x0002a20000000800 */
[----:B------:R-:W5:Y:S06]  /*ab90*/  LDSM.16.MT88.4 R76, [R195+0x2000] ;  /* 0x00200000c34c783b */ /* 0x000f6c0000004200 */
[C---:B------:R-:W-:Y:S08]  /*aba0*/  HMMA.16816.F32.BF16 R52, R72.reuse, R92, R52 ;  /* 0x0000005c4834723c */ /* 0x040ff00000041834 */
[C---:B------:R-:W-:Y:S01]  /*abb0*/  HMMA.16816.F32.BF16 R56, R72.reuse, R94, R56 ;  /* 0x0000005e4838723c */ /* 0x040fe20000041838 */
[----:B------:R-:W-:Y:S07]  /*abc0*/  LDSM.16.MT88.4 R92, [R195+0x5000] ;  /* 0x00500000c35c783b */ /* 0x000fee0000004200 */
[C---:B------:R-:W-:Y:S04]  /*abd0*/  HMMA.16816.F32.BF16 R60, R72.reuse, R96, R60 ;  /* 0x00000060483c723c */ /* 0x040fe8000004183c */
[--C-:B-1----:R-:W-:Y:S04]  /*abe0*/  FFMA.FTZ R70, R149, c[0x0][0x2d0], -R69.reuse ;  /* 0x0000b40095467a23 */ /* 0x102fe80000010845 */
[----:B------:R-:W-:Y:S01]  /*abf0*/  HMMA.16816.F32.BF16 R64, R72, R98, R64 ;  /* 0x000000624840723c */ /* 0x000fe20000041840 */
[----:B------:R1:W-:Y:S01]  /*ac00*/  MUFU.EX2 R141, R70 ;  /* 0x00000046008d7308 */ /* 0x0003e20000000800 */
[----:B------:R-:W-:Y:S05]  /*ac10*/  LDSM.16.MT88.4 R96, [R196+0x2800] ;  /* 0x00280000c460783b */ /* 0x000fea0000004200 */
[----:B---3--:R-:W-:Y:S02]  /*ac20*/  F2FP.BF16.PACK_AB R72, R144, R145 ;  /* 0x000000919048723e */ /* 0x008fe400000010ff */
[----:B--2---:R-:W-:Y:S03]  /*ac30*/  F2FP.BF16.PACK_AB R74, R142, R143 ;  /* 0x0000008f8e4a723e */ /* 0x004fe600000010ff */
[--C-:B-1----:R-:W-:Y:S04]  /*ac40*/  FFMA.FTZ R70, R150, c[0x0][0x2d0], -R69.reuse ;  /* 0x0000b40096467a23 */ /* 0x102fe80000010845 */
        /* <DEDUP_REMOVED lines=12> */
[C---:B----4-:R-:W-:Y:S04]  /*ad10*/  HMMA.16816.F32.BF16 R12, R72.reuse, R84, R12 ;  /* 0x00000054480c723c */ /* 0x050fe8000004180c */
[--C-:B-1----:R-:W-:Y:S04]  /*ad20*/  FFMA.FTZ R70, R190, c[0x0][0x2d0], -R132.reuse ;  /* 0x0000b400be467a23 */ /* 0x102fe80000010884 */
[C---:B------:R-:W-:Y:S01]  /*ad30*/  HMMA.16816.F32.BF16 R16, R72.reuse, R86, R16 ;  /* 0x000000564810723c */ /* 0x040fe20000041810 */
[----:B------:R1:W3:Y:S01]  /*ad40*/  MUFU.EX2 R136, R70 ;  /* 0x0000004600887308 */ /* 0x0002e20000000800 */
[----:B------:R-:W4:Y:S06]  /*ad50*/  LDSM.16.MT88.4 R84, [R196+0x5000] ;  /* 0x00500000c454783b */ /* 0x000f2c0000004200 */
[C---:B-----5:R-:W-:Y:S08]  /*ad60*/  HMMA.16816.F32.BF16 R20, R72.reuse, R76, R20 ;  /* 0x0000004c4814723c */ /* 0x060ff00000041814 */
[C---:B------:R-:W-:Y:S01]  /*ad70*/  HMMA.16816.F32.BF16 R24, R72.reuse, R78, R24 ;  /* 0x0000004e4818723c */ /* 0x040fe20000041818 */
[----:B------:R-:W5:Y:S07]  /*ad80*/  LDSM.16.MT88.4 R76, [R198+0x5000] ;  /* 0x00500000c64c783b */ /* 0x000f6e0000004200 */
[C---:B------:R-:W-:Y:S04]  /*ad90*/  HMMA.16816.F32.BF16 R28, R72.reuse, R88, R28 ;  /* 0x00000058481c723c */ /* 0x040fe8000004181c */
[--C-:B-1----:R-:W-:Y:S01]  /*ada0*/  FFMA.FTZ R70, R191, c[0x0][0x2d0], -R132.reuse ;  /* 0x0000b400bf467a23 */ /* 0x102fe20000010884 */
[----:B---3--:R-:W-:Y:S01]  /*adb0*/  F2FP.BF16.PACK_AB R120, R136, R137 ;  /* 0x000000898878723e */ /* 0x008fe200000010ff */
[----:B------:R-:W-:Y:S01]  /*adc0*/  FFMA.FTZ R132, R216, c[0x0][0x2d0], -R132 ;  /* 0x0000b400d8847a23 */ /* 0x000fe20000010884 */
[----:B------:R-:W-:Y:S01]  /*add0*/  IADD3 R216, R217, -0x1, RZ ;  /* 0xffffffffd9d87810 */ /* 0x000fe20007ffe0ff */
[C---:B------:R-:W-:Y:S01]  /*ade0*/  HMMA.16816.F32.BF16 R32, R72.reuse, R90, R32 ;  /* 0x0000005a4820723c */ /* 0x040fe20000041820 */
[----:B------:R1:W-:Y:S01]  /*adf0*/  MUFU.EX2 R135, R70 ;  /* 0x0000004600877308 */ /* 0x0003e20000000800 */
[----:B------:R-:W3:Y:S02]  /*ae00*/  LDSM.16.MT88.4 R88, [R192+0x2800] ;  /* 0x00280000c058783b */ /* 0x000ee40000004200 */
[----:B------:R-:W-:Y:S04]  /*ae10*/  IMAD.MOV.U32 R217, RZ, RZ, R216 ;  /* 0x000000ffffd97224 */ /* 0x000fe800078e00d8 */
[C---:B--2---:R-:W-:Y:S03]  /*ae20*/  HMMA.16816.F32.BF16 R36, R72.reuse, R80, R36 ;  /* 0x000000504824723c */ /* 0x044fe60000041824 */
[----:B------:R-:W2:Y:S05]  /*ae30*/  MUFU.EX2 R134, R132 ;  /* 0x0000008400867308 */ /* 0x000eaa0000000800 */
[C---:B------:R-:W-:Y:S08]  /*ae40*/  HMMA.16816.F32.BF16 R40, R72.reuse, R82, R40 ;  /* 0x000000524828723c */ /* 0x040ff00000041828 */
[C---:B----4-:R-:W-:Y:S04]  /*ae50*/  HMMA.16816.F32.BF16 R44, R72.reuse, R84, R44 ;  /* 0x00000054482c723c */ /* 0x050fe8000004182c */
[--C-:B-1----:R-:W-:Y:S04]  /*ae60*/  FFMA.FTZ R70, R161, c[0x0][0x2d0], -R69.reuse ;  /* 0x0000b400a1467a23 */ /* 0x102fe80000010845 */
[C---:B------:R-:W-:Y:S01]  /*ae70*/  HMMA.16816.F32.BF16 R48, R72.reuse, R86, R48 ;  /* 0x000000564830723c */ /* 0x040fe20000041830 */
[----:B------:R1:W-:Y:S03]  /*ae80*/  MUFU.EX2 R133, R70 ;  /* 0x0000004600857308 */ /* 0x0003e60000000800 */
[----:B--2---:R-:W-:Y:S04]  /*ae90*/  F2FP.BF16.PACK_AB R122, R134, R135 ;  /* 0x00000087867a723e */ /* 0x004fe800000010ff */
[C---:B------:R-:W-:Y:S08]  /*aea0*/  HMMA.16816.F32.BF16 R52, R72.reuse, R92, R52 ;  /* 0x0000005c4834723c */ /* 0x040ff00000041834 */
[C---:B------:R-:W-:Y:S08]  /*aeb0*/  HMMA.16816.F32.BF16 R56, R72.reuse, R94, R56 ;  /* 0x0000005e4838723c */ /* 0x040ff00000041838 */
[C---:B-----5:R-:W-:Y:S04]  /*aec0*/  HMMA.16816.F32.BF16 R60, R72.reuse, R76, R60 ;  /* 0x0000004c483c723c */ /* 0x060fe8000004183c */
[--C-:B-1----:R-:W-:Y:S04]  /*aed0*/  FFMA.FTZ R70, R162, c[0x0][0x2d0], -R69.reuse ;  /* 0x0000b400a2467a23 */ /* 0x102fe80000010845 */
[----:B------:R-:W-:Y:S01]  /*aee0*/  HMMA.16816.F32.BF16 R64, R72, R78, R64 ;  /* 0x0000004e4840723c */ /* 0x000fe20000041840 */
[----:B------:R1:W2:Y:S03]  /*aef0*/  MUFU.EX2 R132, R70 ;  /* 0x0000004600847308 */ /* 0x0002a60000000800 */
[--C-:B-1----:R-:W-:Y:S01]  /*af00*/  FFMA.FTZ R70, R163, c[0x0][0x2d0], -R69.reuse ;  /* 0x0000b400a3467a23 */ /* 0x102fe20000010845 */
[----:B--2---:R-:W-:Y:S01]  /*af10*/  F2FP.BF16.PACK_AB R121, R132, R133 ;  /* 0x000000858479723e */ /* 0x004fe200000010ff */
[----:B------:R-:W-:Y:S05]  /*af20*/  FFMA.FTZ R69, R71, c[0x0][0x2d0], -R69 ;  /* 0x0000b40047457a23 */ /* 0x000fea0000010845 */
[----:B------:R-:W-:Y:S10]  /*af30*/  MUFU.EX2 R70, R70 ;  /* 0x0000004600467308 */ /* 0x000ff40000000800 */
[----:B------:R-:W1:Y:S02]  /*af40*/  MUFU.EX2 R69, R69 ;  /* 0x0000004500457308 */ /* 0x000e640000000800 */
[----:B-1----:R-:W-:Y:S07]  /*af50*/  F2FP.BF16.PACK_AB R123, R69, R70 ;  /* 0x00000046457b723e */ /* 0x002fee00000010ff */
[C---:B---3--:R-:W-:Y:S07]  /*af60*/  HMMA.16816.F32.BF16 R72, R120.reuse, R88, R4 ;  /* 0x000000587848723c */ /* 0x048fee0000041804 */
[----:B------:R-:W-:Y:S01]  /*af70*/  FFMA.FTZ R4, R2, R250, R244 ;  /* 0x000000fa02047223 */ /* 0x000fe200000100f4 */
[C---:B------:R-:W-:Y:S01]  /*af80*/  HMMA.16816.F32.BF16 R76, R120.reuse, R90, R8 ;  /* 0x0000005a784c723c */ /* 0x040fe20000041808 */
[----:B------:R-:W-:Y:S03]  /*af90*/  LDSM.16.MT88.4 R8, [R198+0x5800] ;  /* 0x00580000c608783b */ /* 0x000fe60000004200 */
[----:B------:R-:W-:Y:S02]  /*afa0*/  FFMA.FTZ R2, R0, R249, R243 ;  /* 0x000000f900027223 */ /* 0x000fe400000100f3 */
        /* <DEDUP_REMOVED lines=17> */
[----:B------:R-:W-:Y:S01]  /*b0c0*/  FADD.FTZ R2, R233, R2 ;  /* 0x00000002e9027221 */ /* 0x000fe20000010000 */
        /* <DEDUP_REMOVED lines=20> */
[C---:B-1----:R-:W-:Y:S04]  /*b210*/  HMMA.16816.F32.BF16 R52, R120.reuse, R4, R52 ;  /* 0x000000047834723c */ /* 0x042fe80000041834 */
        /* <DEDUP_REMOVED lines=11> */
[----:B------:R-:W-:Y:S03]  /*b2d0*/  HMMA.16816.F32.BF16 R64, R120, R10, R64 ;  /* 0x0000000a7840723c */ /* 0x000fe60000041840 */
[----:B------:R-:W-:Y:S02]  /*b2e0*/  FADD.FTZ R0, R142, R0 ;  /* 0x000000008e007221 */ /* 0x000fe40000010000 */
[----:B------:R-:W-:Y:S02]  /*b2f0*/  FADD.FTZ R4, R138, R2 ;  /* 0x000000028a047221 */ /* 0x000fe40000010000 */
[----:B------:R-:W-:Y:S02]  /*b300*/  FADD.FTZ R2, R137, R0 ;  /* 0x0000000089027221 */ /* 0x000fe40000010000 */
[----:B------:R-:W-:Y:S03]  /*b310*/  FADD.FTZ R0, R133, R4 ;  /* 0x0000000485007221 */ /* 0x000fe60000010000 */
[----:B------:R-:W-:Y:S02]  /*b320*/  FADD.FTZ R2, R136, R2 ;  /* 0x0000000288027221 */ /* 0x000fe40000010000 */
[----:B------:R-:W-:Y:S02]  /*b330*/  FADD.FTZ R0, R132, R0 ;  /* 0x0000000084007221 */ /* 0x000fe40000010000 */
[----:B------:R-:W-:Y:S02]  /*b340*/  FADD.FTZ R2, R135, R2 ;  /* 0x0000000287027221 */ /* 0x000fe40000010000 */
[----:B------:R-:W-:Y:S02]  /*b350*/  FADD.FTZ R0, R70, R0 ;  /* 0x0000000046007221 */ /* 0x000fe40000010000 */
[----:B------:R-:W-:Y:S02]  /*b360*/  FADD.FTZ R2, R134, R2 ;  /* 0x0000000286027221 */ /* 0x000fe40000010000 */
[----:B------:R-:W-:Y:S02]  /*b370*/  FADD.FTZ R0, R69, R0 ;  /* 0x0000000045007221 */ /* 0x000fe40000010000 */
[--C-:B------:R-:W-:Y:S01]  /*b380*/  IMAD.MOV.U32 R4, RZ, RZ, R3.reuse ;  /* 0x000000ffff047224 */ /* 0x100fe200078e0003 */
[----:B------:R1:W-:Y:S01]  /*b390*/  STL [R1+0x8], R2 ;  /* 0x0000080201007387 */ /* 0x0003e20000100800 */
[----:B------:R-:W-:Y:S02]  /*b3a0*/  IMAD.MOV.U32 R69, RZ, RZ, R68 ;  /* 0x000000ffff457224 */ /* 0x000fe400078e0044 */
[----:B------:R-:W-:Y:S01]  /*b3b0*/  IMAD.MOV.U32 R70, RZ, RZ, R3 ;  /* 0x000000ffff467224 */ /* 0x000fe200078e0003 */
[----:B------:R1:W-:Y:S01]  /*b3c0*/  STL [R1+0xc], R0 ;  /* 0x00000c0001007387 */ /* 0x0003e20000100800 */
[----:B------:R-:W-:-:S05]  /*b3d0*/  @P0 BRA `(.L_x_570) ;  /* 0xffffbb6000000947 */ /* 0x000fca000383ffff */
.L_x_561:
[----:B-1----:R-:W2:Y:S04]  /*b3e0*/  LDL R0, [R1+0x20] ;  /* 0x0000200001007983 */ /* 0x002ea80000100800 */
[----:B------:R-:W3:Y:S04]  /*b3f0*/  LDL R3, [R1+0x10] ;  /* 0x0000100001037983 */ /* 0x000ee80000100800 */
[----:B------:R-:W4:Y:S01]  /*b400*/  LDL R2, [R1+0x18] ;  /* 0x0000180001027983 */ /* 0x000f220000100800 */
[----:B--2---:R-:W-:Y:S01]  /*b410*/  IADD3 R0, R0, 0x7f, RZ ;  /* 0x0000007f00007810 */ /* 0x004fe20007ffe0ff */
[----:B---3--:R-:W-:-:S04]  /*b420*/  IMAD.MOV.U32 R5, RZ, RZ, R3 ;  /* 0x000000ffff057224 */ /* 0x008fc800078e0003 */
[----:B------:R-:W-:Y:S01]  /*b430*/  @P2 IMAD.HI.U32 R3, R0, c[0x0][0x2c8], RZ ;  /* 0x0000b20000032a27 */ /* 0x000fe200078e00ff */
[----:B----4-:R-:W-:-:S04]  /*b440*/  IADD3 R2, R2, 0x1, -R5 ;  /* 0x0000000102027810 */ /* 0x010fc80007ffe805 */
[----:B------:R-:W-:-:S05]  /*b450*/  @P2 SHF.R.U32.HI R0, RZ, c[0x0][0x2cc], R3 ;  /* 0x0000b300ff002a19 */ /* 0x000fca0000011603 */
[----:B------:R-:W-:-:S05]  /*b460*/  IMAD.IADD R0, R2, 0x1, R0 ;  /* 0x0000000102007824 */ /* 0x000fca00078e0200 */
[----:B------:R-:W-:Y:S01]  /*b470*/  IADD3 R2, R0, -c[0x0][0x324], RZ ;  /* 0x8000c90000027a10 */ /* 0x000fe20007ffe0ff */
[----:B------:R-:W-:Y:S05]  /*b480*/  @!P1 BRA `(.L_x_571) ;  /* 0x0000011000009947 */ /* 0x000fea0003800000 */
[----:B------:R-:W-:Y:S01]  /*b490*/  ISETP.GT.AND P0, PT, R0, -0x1, PT ;  /* 0xffffffff0000780c */ /* 0x000fe20003f04270 */
[----:B------:R-:W-:-:S12]  /*b4a0*/  BSSY B0, `(.L_x_572) ;  /* 0x000000d000007945 */ /* 0x000fd80003800000 */
        /* <DEDUP_REMOVED lines=8> */
.L_x_573:
[----:B------:R-:W-:-:S04]  /*b530*/  MOV R3, c[0x0][0x32c] ;  /* 0x0000cb0000037a02 */ /* 0x000fc80000000f00 */
[----:B------:R-:W-:-:S13]  /*b540*/  ISETP.NE.AND P0, PT, R3, 0x1, PT ;  /* 0x000000010300780c */ /* 0x000fda0003f05270 */
[----:B------:R-:W-:-:S05]  /*b550*/  @P0 IMAD.HI.U32 R3, R0, c[0x0][0x330], RZ ;  /* 0x0000cc0000030a27 */ /* 0x000fca00078e00ff */
[----:B------:R-:W-:Y:S02]  /*b560*/  @P0 SHF.R.U32.HI R0, RZ, c[0x0][0x334], R3 ;  /* 0x0000cd00ff000a19 */ /* 0x000fe40000011603 */
.L_x_574:
[----:B------:R-:W-:Y:S05]  /*b570*/  BSYNC B0 ;  /* 0x0000000000007941 */ /* 0x000fea0003800000 */
.L_x_572:
[----:B------:R-:W-:-:S05]  /*b580*/  IMAD R0, R0, c[0x0][0x32c], RZ ;  /* 0x0000cb0000007a24 */ /* 0x000fca00078e02ff */
[----:B------:R-:W-:-:S04]  /*b590*/  IMNMX R2, R2, R0, !PT ;  /* 0x0000000002027217 */ /* 0x000fc80007800200 */
.L_x_571:
[----:B------:R-:W-:-:S05]  /*b5a0*/  IADD3 R2, R2, 0x5f, RZ ;  /* 0x0000005f02027810 */ /* 0x000fca0007ffe0ff */
[----:B------:R-:W-:-:S05]  /*b5b0*/  IMAD.HI R2, R2, 0x2aaaaaab, RZ ;  /* 0x2aaaaaab02027827 */ /* 0x000fca00078e02ff */
[----:B------:R-:W-:-:S04]  /*b5c0*/  SHF.R.U32.HI R0, RZ, 0x1f, R2 ;  /* 0x0000001fff007819 */ /* 0x000fc80000011602 */
[----:B------:R-:W-:-:S04]  /*b5d0*/  LEA.HI.SX32 R0, R2, R0, 0x1c ;  /* 0x0000000002007211 */ /* 0x000fc800078fe2ff */
[----:B------:R-:W-:-:S04]  /*b5e0*/  IMNMX R3, R219, R0, !PT ;  /* 0x00000000db037217 */ /* 0x000fc80007800200 */
[----:B------:R-:W-:Y:S01]  /*b5f0*/  ISETP.GE.AND P0, PT, R216, R3, PT ;  /* 0x00000003d800720c */ /* 0x000fe20003f06270 */
[----:B------:R1:W-:-:S12]  /*b600*/  STL [R1+0x1c], R3 ;  /* 0x00001c0301007387 */ /* 0x0003d80000100800 */
[----:B------:R-:W-:Y:S05]  /*b610*/  @!P0 BRA `(.L_x_575) ;  /* 0x000032c000008947 */ /* 0x000fea0003800000 */
[----:B------:R-:W-:Y:S02]  /*b620*/  MOV R70, R4 ;  /* 0x0000000400467202 */ /* 0x000fe40000000f00 */
[----:B------:R-:W-:Y:S02]  /*b630*/  MOV R69, R68 ;  /* 0x0000004400457202 */ /* 0x000fe40000000f00 */
[----:B------:R-:W-:Y:S02]  /*b640*/  MOV R217, R216 ;  /* 0x000000d800d97202 */ /* 0x000fe40000000f00 */
.L_x_576:
[----:B------:R-:W2:Y:S01]  /*b650*/  LDL.64 R228, [R1] ;  /* 0x0000000001e47983 */ /* 0x000ea20000100a00 */
[----:B------:R-:W-:Y:S04]  /*b660*/  DEPBAR.LE SB0, 0x0 ;  /* 0x000080000000791a */ /* 0x000fe80000000000 */
[----:B------:R-:W-:Y:S01]  /*b670*/  WARPSYNC 0xffffffff ;  /* 0xffffffff00007948 */ /* 0x000fe20003800000 */
[----:B------:R-:W-:Y:S01]  /*b680*/  BAR.SYNC.DEFER_BLOCKING 0x0 ;  /* 0x0000000000007b1d */ /* 0x000fe20000010000 */
[----:B------:R-:W-:Y:S02]  /*b690*/  ISETP.GT.AND P6, PT, R219, R217, PT ;  /* 0x000000d9db00720c */ /* 0x000fe40003fc4270 */
[C---:B------:R-:W-:Y:S11]  /*b6a0*/  IADD3 R216, R217.reuse, -0x1, RZ ;  /* 0xffffffffd9d87810 */ /* 0x040ff60007ffe0ff */
[----:B------:R-:W-:Y:S01]  /*b6b0*/  @!P6 SHF.R.S32.HI R0, RZ, 0x1f, R217 ;  /* 0x0000001fff00e819 */ /* 0x000fe200000114d9 */
[C---:B------:R-:W-:Y:S01]  /*b6c0*/  @!P6 IMAD.WIDE.U32 R30, R217.reuse, c[0x0][0x208], RZ ;  /* 0x00008200d91eea25 */ /* 0x040fe200078e00ff */
[----:B------:R-:W-:Y:S02]  /*b6d0*/  @!P6 MOV R2, c[0x0][0x208] ;  /* 0x000082000002ea02 */ /* 0x000fe40000000f00 */
[----:B-1----:R-:W-:Y:S01]  /*b6e0*/  @!P6 MOV R3, 0x5 ;  /* 0x000000050003e802 */ /* 0x002fe20000000f00 */
[----:B------:R-:W-:Y:S01]  /*b6f0*/  @!P6 IMAD R0, R0, c[0x0][0x208], RZ ;  /* 0x000082000000ea24 */ /* 0x000fe200078e02ff */
[C---:B------:R-:W-:Y:S02]  /*b700*/  @!P6 SHF.L.U32 R28, R2.reuse, 0x5, RZ ;  /* 0x00000005021ce819 */ /* 0x040fe400000006ff */
[----:B------:R-:W-:Y:S01]  /*b710*/  @!P6 SHF.L.U64.HI R29, R2, R3, c[0x0][0x20c] ;  /* 0x00008300021de619 */ /* 0x000fe20000010203 */
[----:B------:R-:W-:Y:S01]  /*b720*/  @!P6 IMAD R0, R217, c[0x0][0x20c], R0 ;  /* 0x00008300d900ea24 */ /* 0x000fe200078e0200 */
[----:B------:R-:W1:Y:S01]  /*b730*/  LDSM.16.M88.4 R8, [R193] ;  /* 0x00000000c108783b */ /* 0x000e620000000200 */
[----:B------:R-:W-:Y:S02]  /*b740*/  @!P6 MOV R36, R220 ;  /* 0x000000dc0024e202 */ /* 0x000fe40000000f00 */
[----:B------:R-:W-:Y:S01]  /*b750*/  @!P6 IMAD.WIDE.U32 R2, R30, 0x60, R28 ;  /* 0x000000601e02e825 */ /* 0x000fe200078e001c */
[----:B------:R-:W-:Y:S02]  /*b760*/  @!P6 IADD3 R0, R31, R0, RZ ;  /* 0x000000001f00e210 */ /* 0x000fe40007ffe0ff */
[----:B------:R-:W-:Y:S02]  /*b770*/  @!P6 MOV R37, R225 ;  /* 0x000000e10025e202 */ /* 0x000fe40000000f00 */
[----:B------:R-:W3:Y:S01]  /*b780*/  LDSM.16.M88.4 R16, [R193+0x800] ;  /* 0x00080000c110783b */ /* 0x000ee20000000200 */
[----:B------:R-:W-:Y:S01]  /*b790*/  @!P6 IMAD R45, R0, 0x60, RZ ;  /* 0x00000060002de824 */ /* 0x000fe200078e02ff */
[-C--:B------:R-:W-:Y:S01]  /*b7a0*/  @!P6 IADD3 R31, P5, R220, R2.reuse, RZ ;  /* 0x00000002dc1fe210 */ /* 0x080fe20007fbe0ff */
[----:B------:R-:W-:Y:S01]  /*b7b0*/  @!P6 IMAD.WIDE.U32 R36, R30, 0x60, R36 ;  /* 0x000000601e24e825 */ /* 0x000fe200078e0024 */
[----:B------:R-:W-:Y:S02]  /*b7c0*/  @!P6 IADD3 R44, P0, R220, 0x40, RZ ;  /* 0x00000040dc2ce810 */ /* 0x000fe40007f1e0ff */
[----:B------:R-:W-:Y:S02]  /*b7d0*/  @!P6 LEA R162, P4, R31, c[0x0][0x1f8], 0x1 ;  /* 0x00007e001fa2ea11 */ /* 0x000fe400078808ff */
[----:B------:R-:W4:Y:S01]  /*b7e0*/  LDSM.16.M88.4 R24, [R193+0x1000] ;  /* 0x00100000c118783b */ /* 0x000f220000000200 */
[----:B------:R-:W-:Y:S02]  /*b7f0*/  @!P6 IADD3 R0, R45, R3, RZ ;  /* 0x000000032d00e210 */ /* 0x000fe40007ffe0ff */
[-C--:B------:R-:W-:Y:S02]  /*b800*/  @!P6 IADD3.X R38, RZ, R225.reuse, RZ, P0, !PT ;  /* 0x000000e1ff26e210 */ /* 0x080fe400007fe4ff */
[----:B------:R-:W-:Y:S02]  /*b810*/  @!P6 IADD3.X R3, R0, R225, RZ, P5, !PT ;  /* 0x000000e10003e210 */ /* 0x000fe40002ffe4ff */
[-C--:B------:R-:W-:Y:S01]  /*b820*/  @!P6 IADD3 R39, P5, R44, R2.reuse, RZ ;  /* 0x000000022c27e210 */ /* 0x080fe20007fbe0ff */
[----:B------:R-:W5:Y:S01]  /*b830*/  LDSM.16.M88.4 R32, [R193+0x1800] ;  /* 0x00180000c120783b */ /* 0x000f620000000200 */
[----:B------:R-:W-:Y:S02]  /*b840*/  @!P6 LEA.HI.X R163, R31, c[0x0][0x1fc], R3, 0x1, P4 ;  /* 0x00007f001fa3ea11 */ /* 0x000fe400020f0c03 */
[----:B------:R-:W-:Y:S02]  /*b850*/  @!P6 IADD3 R3, P4, R28, R2, RZ ;  /* 0x000000021c03e210 */ /* 0x000fe40007f9e0ff */
[----:B------:R-:W-:Y:S02]  /*b860*/  @!P6 IADD3 R45, R37, R45, RZ ;  /* 0x0000002d252de210 */ /* 0x000fe40007ffe0ff */
[----:B------:R-:W-:Y:S01]  /*b870*/  @!P6 IADD3 R37, P0, R3, R44, RZ ;  /* 0x0000002c0325e210 */ /* 0x000fe20007f1e0ff */
[----:B------:R-:W4:Y:S01]  /*b880*/  LDSM.16.M88.4 R40, [R193+0x2000] ;  /* 0x00200000c128783b */ /* 0x000f220000000200 */
[C---:B------:R-:W-:Y:S02]  /*b890*/  @!P6 IADD3.X R2, R0.reuse, R29, RZ, P4, !PT ;  /* 0x0000001d0002e210 */ /* 0x040fe400027fe4ff */
[----:B------:R-:W-:Y:S02]  /*b8a0*/  @!P6 LEA R160, P4, R39, c[0x0][0x1f8], 0x1 ;  /* 0x00007e0027a0ea11 */ /* 0x000fe400078808ff */
[----:B------:R-:W-:Y:S02]  /*b8b0*/  @!P6 IADD3.X R44, R0, R38, RZ, P5, !PT ;  /* 0x00000026002ce210 */ /* 0x000fe40002ffe4ff */
[----:B------:R-:W-:Y:S01]  /*b8c0*/  @!P6 IADD3 R3, P5, R3, R220, RZ ;  /* 0x000000dc0303e210 */ /* 0x000fe20007fbe0ff */
[C---:B-1----:R-:W-:Y:S01]  /*b8d0*/  HMMA.16816.F32.BF16 R4, R124.reuse, R8, RZ ;  /* 0x000000087c04723c */ /* 0x042fe200000418ff */
[----:B------:R-:W1:Y:S02]  /*b8e0*/  LDSM.16.M88.4 R48, [R193+0x2800] ;  /* 0x00280000c130783b */ /* 0x000e640000000200 */
[----:B------:R-:W-:Y:S02]  /*b8f0*/  @!P6 LEA.HI.X R161, R39, c[0x0][0x1fc], R44, 0x1, P4 ;  /* 0x00007f0027a1ea11 */ /* 0x000fe400020f0c2c */
[----:B------:R-:W-:Y:S02]  /*b900*/  @!P6 LEA R158, P4, R3, c[0x0][0x1f8], 0x1 ;  /* 0x00007e00039eea11 */ /* 0x000fe400078808ff */
[----:B------:R-:W-:Y:S01]  /*b910*/  @!P6 IADD3.X R38, R2, R38, RZ, P0, !PT ;  /* 0x000000260226e210 */ /* 0x000fe200007fe4ff */
[C---:B------:R-:W-:Y:S01]  /*b920*/  HMMA.16816.F32.BF16 R8, R124.reuse, R10, RZ ;  /* 0x0000000a7c08723c */ /* 0x040fe200000418ff */
[----:B------:R-:W1:Y:S03]  /*b930*/  LDSM.16.M88.4 R120, [R199] ;  /* 0x00000000c778783b */ /* 0x000e660000000200 */
[C---:B------:R-:W-:Y:S02]  /*b940*/  @!P6 LEA R156, P0, R37.reuse, c[0x0][0x1f8], 0x1 ;  /* 0x00007e00259cea11 */ /* 0x040fe400078008ff */
[----:B------:R-:W-:Y:S02]  /*b950*/  @!P6 SHF.L.U32 R46, R36, 0x1, RZ ;  /* 0x00000001242ee819 */ /* 0x000fe400000006ff */
[C---:B---3--:R-:W-:Y:S01]  /*b960*/  HMMA.16816.F32.BF16 R12, R124.reuse, R16, RZ ;  /* 0x000000107c0c723c */ /* 0x048fe200000418ff */
[----:B------:R-:W3:Y:S03]  /*b970*/  LDSM.16.M88.4 R132, [R210] ;  /* 0x00000000d284783b */ /* 0x000ee60000000200 */
[----:B------:R-:W-:Y:S02]  /*b980*/  @!P6 LEA.HI.X R157, R37, c[0x0][0x1fc], R38, 0x1, P0 ;  /* 0x00007f00259dea11 */ /* 0x000fe400000f0c26 */
[----:B------:R-:W-:Y:S02]  /*b990*/  @!P6 IADD3.X R2, R2, R225, RZ, P5, !PT ;  /* 0x000000e10202e210 */ /* 0x000fe40002ffe4ff */
[C---:B------:R-:W-:Y:S01]  /*b9a0*/  HMMA.16816.F32.BF16 R16, R124.reuse, R18, RZ ;  /* 0x000000127c10723c */ /* 0x040fe200000418ff */
[----:B------:R-:W1:Y:S03]  /*b9b0*/  LDSM.16.M88.4 R136, [R209] ;  /* 0x00000000d188783b */ /* 0x000e660000000200 */
[----:B------:R-:W-:Y:S02]  /*b9c0*/  @!P6 LEA.HI.X R159, R3, c[0x0][0x1fc], R2, 0x1, P4 ;  /* 0x00007f00039fea11 */ /* 0x000fe400020f0c02 */
[----:B------:R-:W-:Y:S02]  /*b9d0*/  @!P6 IADD3 R44, P4, R46, c[0x0][0x1f8], RZ ;  /* 0x00007e002e2cea10 */ /* 0x000fe40007f9e0ff */
[C---:B----4-:R-:W-:Y:S01]  /*b9e0*/  HMMA.16816.F32.BF16 R20, R124.reuse, R24, RZ ;  /* 0x000000187c14723c */ /* 0x050fe200000418ff */
[----:B------:R-:W4:Y:S03]  /*b9f0*/  LDSM.16.M88.4 R140, [R208] ;  /* 0x00000000d08c783b */ /* 0x000f260000000200 */
[----:B------:R-:W-:Y:S02]  /*ba00*/  @!P6 SHF.L.U64.HI R0, R36, 0x1, R45 ;  /* 0x000000012400e819 */ /* 0x000fe4000001022d */
[----:B------:R-:W-:Y:S02]  /*ba10*/  @!P6 IADD3 R2, P5, R46, 0x80, RZ ;  /* 0x000000802e02e810 */ /* 0x000fe40007fbe0ff */
[C---:B------:R-:W-:Y:S01]  /*ba20*/  HMMA.16816.F32.BF16 R24, R124.reuse, R26, RZ ;  /* 0x0000001a7c18723c */ /* 0x040fe200000418ff */
[----:B------:R-:W1:Y:S03]  /*ba30*/  LDSM.16.M88.4 R144, [R207] ;  /* 0x00000000cf90783b */ /* 0x000e660000000200 */
[----:B------:R-:W-:Y:S02]  /*ba40*/  @!P6 IADD3.X R45, R0, c[0x0][0x1fc], RZ, P4, !PT ;  /* 0x00007f00002dea10 */ /* 0x000fe400027fe4ff */
[----:B------:R-:W-:Y:S02]  /*ba50*/  @!P6 IADD3 R2, P4, R2, c[0x0][0x1f8], RZ ;  /* 0x00007e000202ea10 */ /* 0x000fe40007f9e0ff */
[C---:B-----5:R-:W-:Y:S01]  /*ba60*/  HMMA.16816.F32.BF16 R28, R124.reuse, R32, RZ ;  /* 0x000000207c1c723c */ /* 0x060fe200000418ff */
[----:B------:R-:W5:Y:S03]  /*ba70*/  LDSM.16.M88.4 R148, [R206] ;  /* 0x00000000ce94783b */ /* 0x000f660000000200 */
[----:B------:R-:W-:Y:S04]  /*ba80*/  @!P6 IADD3.X R3, RZ, c[0x0][0x1fc], R0, P4, P5 ;  /* 0x00007f00ff03ea10 */ /* 0x000fe800027ea400 */
[C---:B------:R-:W-:Y:S08]  /*ba90*/  HMMA.16816.F32.BF16 R32, R124.reuse, R34, RZ ;  /* 0x000000227c20723c */ /* 0x040ff000000418ff */
[C---:B------:R-:W-:Y:S08]  /*baa0*/  HMMA.16816.F32.BF16 R36, R124.reuse, R40, RZ ;  /* 0x000000287c24723c */ /* 0x040ff000000418ff */
        /* <DEDUP_REMOVED lines=15> */
[C---:B------:R-:W-:Y:S06]  /*bba0*/  HMMA.16816.F32.BF16 R4, R128.reuse, R120, R4 ;  /* 0x000000788004723c */ /* 0x040fec0000041804 */
[----:B------:R-:W-:Y:S02]  /*bbb0*/  LDSM.16.M88.4 R180, [R197+0x5800] ;  /* 0x00580000c5b4783b */ /* 0x000fe40000000200 */
[C---:B------:R-:W-:Y:S06]  /*bbc0*/  HMMA.16816.F32.BF16 R8, R128.reuse, R122, R8 ;  /* 0x0000007a8008723c */ /* 0x040fec0000041808 */
[----:B------:R-:W0:Y:S02]  /*bbd0*/  LDGDEPBAR ;  /* 0x00000000000079af */ /* 0x000e240000000000 */
[C---:B---3--:R-:W-:Y:S06]  /*bbe0*/  HMMA.16816.F32.BF16 R12, R128.reuse, R132, R12 ;  /* 0x00000084800c723c */ /* 0x048fec000004180c */
[----:B------:R-:W-:Y:S02]  /*bbf0*/  LDSM.16.M88.4 R120, [R197+0x800] ;  /* 0x00080000c578783b */ /* 0x000fe40000000200 */
[C---:B------:R-:W-:Y:S06]  /*bc00*/  HMMA.16816.F32.BF16 R16, R128.reuse, R134, R16 ;  /* 0x000000868010723c */ /* 0x040fec0000041810 */
[----:B-1----:R-:W1:Y:S02]  /*bc10*/  LDSM.16.M88.4 R156, [R197] ;  /* 0x00000000c59c783b */ /* 0x002e640000000200 */
[C---:B------:R-:W-:Y:S06]  /*bc20*/  HMMA.16816.F32.BF16 R20, R128.reuse, R136, R20 ;  /* 0x000000888014723c */ /* 0x040fec0000041814 */
[----:B--2---:R-:W2:Y:S02]  /*bc30*/  LDSM.16.M88.4 R160, [R197+0x1000] ;  /* 0x00100000c5a0783b */ /* 0x004ea40000000200 */
[C---:B------:R-:W-:Y:S06]  /*bc40*/  HMMA.16816.F32.BF16 R24, R128.reuse, R138, R24 ;  /* 0x0000008a8018723c */ /* 0x040fec0000041818 */
[----:B------:R-:W3:Y:S02]  /*bc50*/  LDSM.16.M88.4 R132, [R197+0x1800] ;  /* 0x00180000c584783b */ /* 0x000ee40000000200 */
[C---:B----4-:R-:W-:Y:S06]  /*bc60*/  HMMA.16816.F32.BF16 R28, R128.reuse, R140, R28 ;  /* 0x0000008c801c723c */ /* 0x050fec000004181c */
[----:B------:R-:W4:Y:S02]  /*bc70*/  LDSM.16.M88.4 R136, [R197+0x2000] ;  /* 0x00200000c588783b */ /* 0x000f240000000200 */
[C---:B------:R-:W-:Y:S06]  /*bc80*/  HMMA.16816.F32.BF16 R32, R128.reuse, R142, R32 ;  /* 0x0000008e8020723c */ /* 0x040fec0000041820 */
[----:B------:R-:W-:Y:S02]  /*bc90*/  LDSM.16.M88.4 R140, [R194] ;  /* 0x00000000c28c783b */ /* 0x000fe40000000200 */
[C---:B------:R-:W-:Y:S06]  /*bca0*/  HMMA.16816.F32.BF16 R36, R128.reuse, R144, R36 ;  /* 0x000000908024723c */ /* 0x040fec0000041824 */
[----:B------:R-:W-:Y:S02]  /*bcb0*/  LDSM.16.M88.4 R188, [R194+0x3000] ;  /* 0x00300000c2bc783b */ /* 0x000fe40000000200 */
[C---:B------:R-:W-:Y:S06]  /*bcc0*/  HMMA.16816.F32.BF16 R40, R128.reuse, R146, R40 ;  /* 0x000000928028723c */ /* 0x040fec0000041828 */
[----:B------:R-:W-:Y:S02]  /*bcd0*/  LDSM.16.M88.4 R144, [R194+0x800] ;  /* 0x00080000c290783b */ /* 0x000fe40000000200 */
[C---:B-----5:R-:W-:Y:S08]  /*bce0*/  HMMA.16816.F32.BF16 R44, R128.reuse, R148, R44 ;  /* 0x00000094802c723c */ /* 0x060ff0000004182c */
        /* <DEDUP_REMOVED lines=25> */
[----:B------:R-:W5:Y:S07]  /*be80*/  LDSM.16.M88.4 R144, [R193+0x4000] ;  /* 0x00400000c190783b */ /* 0x000f6e0000000200 */
        /* <DEDUP_REMOVED lines=18> */
[C---:B-----5:R-:W-:Y:S08]  /*bfb0*/  HMMA.16816.F32.BF16 R20, R168.reuse, R144, R20 ;  /* 0x00000090a814723c */ /* 0x060ff00000041814 */
[C---:B------:R-:W-:Y:S01]  /*bfc0*/  HMMA.16816.F32.BF16 R24, R168.reuse, R146, R24 ;  /* 0x00000092a818723c */ /* 0x040fe20000041818 */
[----:B------:R-:W-:Y:S07]  /*bfd0*/  LDSM.16.M88.4 R144, [R200] ;  /* 0x00000000c890783b */ /* 0x000fee0000000200 */
[C---:B--2---:R-:W-:Y:S08]  /*bfe0*/  HMMA.16816.F32.BF16 R28, R168.reuse, R132, R28 ;  /* 0x00000084a81c723c */ /* 0x044ff0000004181c */
[C---:B------:R-:W-:Y:S01]  /*bff0*/  HMMA.16816.F32.BF16 R32, R168.reuse, R134, R32 ;  /* 0x00000086a820723c */ /* 0x040fe20000041820 */
[----:B------:R-:W2:Y:S07]  /*c000*/  LDSM.16.M88.4 R132, [R201] ;  /* 0x00000000c984783b */ /* 0x000eae0000000200 */
[C---:B------:R-:W-:Y:S08]  /*c010*/  HMMA.16816.F32.BF16 R36, R168.reuse, R148, R36 ;  /* 0x00000094a824723c */ /* 0x040ff00000041824 */
[C---:B------:R-:W-:Y:S01]  /*c020*/  HMMA.16816.F32.BF16 R40, R168.reuse, R150, R40 ;  /* 0x00000096a828723c */ /* 0x040fe20000041828 */
[----:B------:R-:W5:Y:S07]  /*c030*/  LDSM.16.M88.4 R148, [R197+0x3000] ;  /* 0x00300000c594783b */ /* 0x000f6e0000000200 */
        /* <DEDUP_REMOVED lines=17> */
[----:B------:R-:W-:Y:S07]  /*c150*/  HMMA.16816.F32.BF16 R48, R172, R146, R48 ;  /* 0x00000092ac30723c */ /* 0x000fee0000041830 */
[----:B------:R-:W-:Y:S01]  /*c160*/  MOV R147, R229 ;  /* 0x000000e500937202 */ /* 0x000fe20000000f00 */
[C---:B-----5:R-:W-:Y:S05]  /*c170*/  HMMA.16816.F32.BF16 R4, R176.reuse, R148, R4 ;  /* 0x00000094b004723c */ /* 0x060fea0000041804 */
[----:B------:R-:W-:Y:S03]  /*c180*/  MOV R146, R228 ;  /* 0x000000e400927202 */ /* 0x000fe60000000f00 */
        /* <DEDUP_REMOVED lines=17> */
[----:B------:R1:W-:Y:S04]  /*c2a0*/  MUFU.TANH R132, R0 ;  /* 0x0000000000847308 */ /* 0x0003e80000002400 */
[----:B------:R-:W-:Y:S06]  /*c2b0*/  FMUL.FTZ R2, R11, c[0x0][0x320] ;  /* 0x0000c8000b027a20 */ /* 0x000fec0000410000 */
[----:B------:R2:W-:Y:S01]  /*c2c0*/  MUFU.TANH R137, R2 ;  /* 0x0000000200897308 */ /* 0x0005e20000002400 */
[----:B-1----:R-:W-:Y:S09]  /*c2d0*/  FMUL.FTZ R0, R5, c[0x0][0x320] ;  /* 0x0000c80005007a20 */ /* 0x002ff20000410000 */
[----:B------:R1:W-:Y:S01]  /*c2e0*/  MUFU.TANH R133, R0 ;  /* 0x0000000000857308 */ /* 0x0003e20000002400 */
[----:B--2---:R-:W-:Y:S09]  /*c2f0*/  FMUL.FTZ R2, R19, c[0x0][0x320] ;  /* 0x0000c80013027a20 */ /* 0x004ff20000410000 */
[----:B------:R-:W-:Y:S01]  /*c300*/  MUFU.TANH R145, R2 ;  /* 0x0000000200917308 */ /* 0x000fe20000002400 */
[----:B-1----:R-:W-:Y:S09]  /*c310*/  FMUL.FTZ R0, R6, c[0x0][0x320] ;  /* 0x0000c80006007a20 */ /* 0x002ff20000410000 */
[----:B------:R1:W2:Y:S02]  /*c320*/  MUFU.TANH R139, R0 ;  /* 0x00000000008b7308 */ /* 0x0002a40000002400 */
[----:B-1----:R-:W-:Y:S02]  /*c330*/  FMUL.FTZ R0, R7, c[0x0][0x320] ;  /* 0x0000c80007007a20 */ /* 0x002fe40000410000 */
[----:B------:R-:W1:Y:S06]  /*c340*/  LDSM.16.M88.4 R4, [R194+0x4000] ;  /* 0x00400000c204783b */ /* 0x000e6c0000000200 */
[----:B------:R3:W-:Y:S02]  /*c350*/  MUFU.TANH R138, R0 ;  /* 0x00000000008a7308 */ /* 0x0007e40000002400 */
[----:B---3--:R-:W-:Y:S08]  /*c360*/  FMUL.FTZ R0, R8, c[0x0][0x320] ;  /* 0x0000c80008007a20 */ /* 0x008ff00000410000 */
[----:B------:R3:W4:Y:S01]  /*c370*/  MUFU.TANH R135, R0 ;  /* 0x0000000000877308 */ /* 0x0007220000002400 */
[C---:B-1----:R-:W-:Y:S08]  /*c380*/  HMMA.16816.F32.BF16 R20, R184.reuse, R4, R20 ;  /* 0x00000004b814723c */ /* 0x042ff00000041814 */
[C---:B------:R-:W-:Y:S01]  /*c390*/  HMMA.16816.F32.BF16 R24, R184.reuse, R6, R24 ;  /* 0x00000006b818723c */ /* 0x040fe20000041818 */
[----:B------:R-:W-:Y:S03]  /*c3a0*/  LDSM.16.M88.4 R4, [R194+0x5000] ;  /* 0x00500000c204783b */ /* 0x000fe60000000200 */
[----:B---3--:R-:W-:Y:S04]  /*c3b0*/  FMUL.FTZ R0, R9, c[0x0][0x320] ;  /* 0x0000c80009007a20 */ /* 0x008fe80000410000 */
[----:B------:R1:W3:Y:S11]  /*c3c0*/  MUFU.TANH R134, R0 ;  /* 0x0000000000867308 */ /* 0x0002f60000002400 */
[----:B------:R-:W-:Y:S05]  /*c3d0*/  @!UPT UIADD3 URZ, URZ, URZ, URZ ;  /* 0x0000003f3f3ff290 */ /* 0x000fea000fffe03f */
[----:B------:R-:W-:Y:S04]  /*c3e0*/  FMUL.FTZ R3, R27, c[0x0][0x320] ;  /* 0x0000c8001b037a20 */ /* 0x000fe80000410000 */
[----:B------:R2:W-:Y:S01]  /*c3f0*/  MUFU.TANH R180, R3 ;  /* 0x0000000300b47308 */ /* 0x0005e20000002400 */
[----:B-1----:R-:W-:Y:S02]  /*c400*/  FMUL.FTZ R0, R10, c[0x0][0x320] ;  /* 0x0000c8000a007a20 */ /* 0x002fe40000410000 */
[----:B------:R-:W1:Y:S07]  /*c410*/  LDSM.16.M88.4 R8, [R194+0x4800] ;  /* 0x00480000c208783b */ /* 0x000e6e0000000200 */
[----:B------:R5:W-:Y:S01]  /*c420*/  MUFU.TANH R136, R0 ;  /* 0x0000000000887308 */ /* 0x000be20000002400 */
[----:B--2---:R-:W-:Y:S01]  /*c430*/  FMNMX.FTZ R3, R139, R70, !PT ;  /* 0x000000468b037209 */ /* 0x004fe20007810000 */
[----:B-----5:R-:W-:Y:S01]  /*c440*/  FMUL.FTZ R0, R12, c[0x0][0x320] ;  /* 0x0000c8000c007a20 */ /* 0x020fe20000410000 */
[----:B------:R-:W-:Y:S07]  /*c450*/  @P6 IADD3 R12, P0, R222, 0x40, RZ ;  /* 0x00000040de0c6810 */ /* 0x000fee0007f1e0ff */
[----:B------:R2:W5:Y:S01]  /*c460*/  MUFU.TANH R122, R0 ;  /* 0x00000000007a7308 */ /* 0x0005620000002400 */
[C---:B-1----:R-:W-:Y:S08]  /*c470*/  HMMA.16816.F32.BF16 R28, R184.reuse, R8, R28 ;  /* 0x00000008b81c723c */ /* 0x042ff0000004181c */
[C---:B------:R-:W-:Y:S01]  /*c480*/  HMMA.16816.F32.BF16 R32, R184.reuse, R10, R32 ;  /* 0x0000000ab820723c */ /* 0x040fe20000041820 */
[----:B------:R-:W1:Y:S01]  /*c490*/  LDSM.16.M88.4 R8, [R194+0x5800] ;  /* 0x00580000c208783b */ /* 0x000e620000000200 */
[----:B------:R-:W-:Y:S04]  /*c4a0*/  DEPBAR.LE SB0, 0x0 ;  /* 0x000080000000791a */ /* 0x000fe80000000000 */
[----:B--2---:R-:W-:Y:S01]  /*c4b0*/  FMUL.FTZ R0, R13, c[0x0][0x320] ;  /* 0x0000c8000d007a20 */ /* 0x004fe20000410000 */
[----:B------:R-:W-:Y:S01]  /*c4c0*/  @P6 IADD3.X R13, RZ, R226, RZ, P0, !PT ;  /* 0x000000e2ff0d6210 */ /* 0x000fe200007fe4ff */
[C---:B------:R-:W-:Y:S02]  /*c4d0*/  HMMA.16816.F32.BF16 R36, R184.reuse, R4, R36 ;  /* 0x00000004b824723c */ /* 0x040fe40000041824 */
[----:B------:R2:W1:Y:S01]  /*c4e0*/  MUFU.TANH R123, R0 ;  /* 0x00000000007b7308 */ /* 0x0004620000002400 */
[----:B------:R-:W-:Y:S05]  /*c4f0*/  BAR.SYNC.DEFER_BLOCKING 0x0 ;  /* 0x0000000000007b1d */ /* 0x000fea0000010000 */
[C---:B------:R-:W-:Y:S07]  /*c500*/  HMMA.16816.F32.BF16 R40, R184.reuse, R6, R40 ;  /* 0x00000006b828723c */ /* 0x040fee0000041828 */
[----:B------:R-:W-:Y:S01]  /*c510*/  @P6 MOV R6, 0x5 ;  /* 0x0000000500066802 */ /* 0x000fe20000000f00 */
[----:B------:R-:W-:Y:S04]  /*c520*/  FMUL.FTZ R2, R32, c[0x0][0x320] ;  /* 0x0000c80020027a20 */ /* 0x000fe80000410000 */
[----:B------:R-:W-:Y:S01]  /*c530*/  MUFU.TANH R233, R2 ;  /* 0x0000000200e97308 */ /* 0x000fe20000002400 */
[----:B--2---:R-:W-:Y:S09]  /*c540*/  FMUL.FTZ R0, R14, c[0x0][0x320] ;  /* 0x0000c8000e007a20 */ /* 0x004ff20000410000 */
[----:B------:R2:W-:Y:S01]  /*c550*/  MUFU.TANH R142, R0 ;  /* 0x00000000008e7308 */ /* 0x0005e20000002400 */
[C---:B-1----:R-:W-:Y:S07]  /*c560*/  HMMA.16816.F32.BF16 R44, R184.reuse, R8, R44 ;  /* 0x00000008b82c723c */ /* 0x042fee000004182c */
[----:B------:R-:W-:Y:S01]  /*c570*/  @P6 MOV R8, R222 ;  /* 0x000000de00086202 */ /* 0x000fe20000000f00 */
[----:B------:R-:W-:Y:S04]  /*c580*/  HMMA.16816.F32.BF16 R48, R184, R10, R48 ;  /* 0x0000000ab830723c */ /* 0x000fe80000041830 */
[----:B------:R-:W-:Y:S03]  /*c590*/  @P6 MOV R9, R226 ;  /* 0x000000e200096202 */ /* 0x000fe60000000f00 */
[----:B------:R-:W-:Y:S05]  /*c5a0*/  @P6 IMAD.WIDE.U32 R10, R216, c[0x0][0x1e0], RZ ;  /* 0x00007800d80a6a25 */ /* 0x000fea00078e00ff */
[----:B--2---:R-:W-:Y:S02]  /*c5b0*/  FMUL.FTZ R0, R15, c[0x0][0x320] ;  /* 0x0000c8000f007a20 */ /* 0x004fe40000410000 */
[----:B------:R-:W-:Y:S02]  /*c5c0*/  @P6 IMAD.WIDE.U32 R8, R10, 0x60, R8 ;  /* 0x000000600a086825 */ /* 0x000fe400078e0008 */
[----:B------:R1:W-:Y:S02]  /*c5d0*/  MUFU.TANH R144, R0 ;  /* 0x0000000000907308 */ /* 0x0003e40000002400 */
[----:B------:R-:W-:Y:S02]  /*c5e0*/  FMUL.FTZ R2, R44, c[0x0][0x320] ;  /* 0x0000c8002c027a20 */ /* 0x000fe40000410000 */
[----:B------:R-:W-:Y:S06]  /*c5f0*/  FMUL.FTZ R4, R45, c[0x0][0x320] ;  /* 0x0000c8002d047a20 */ /* 0x000fec0000410000 */
[----:B------:R-:W-:Y:S10]  /*c600*/  MUFU.TANH R249, R2 ;  /* 0x0000000200f97308 */ /* 0x000ff40000002400 */
[----:B------:R-:W-:Y:S01]  /*c610*/  MUFU.TANH R250, R4 ;  /* 0x0000000400fa7308 */ /* 0x000fe20000002400 */
[----:B-1----:R-:W-:Y:S09]  /*c620*/  FMUL.FTZ R0, R16, c[0x0][0x320] ;  /* 0x0000c80010007a20 */ /* 0x002ff20000410000 */
[----:B------:R1:W2:Y:S02]  /*c630*/  MUFU.TANH R140, R0 ;  /* 0x00000000008c7308 */ /* 0x0002a40000002400 */
[----:B-1----:R-:W-:Y:S08]  /*c640*/  FMUL.FTZ R0, R17, c[0x0][0x320] ;  /* 0x0000c80011007a20 */ /* 0x002ff00000410000 */
[----:B------:R1:W1:Y:S02]  /*c650*/  MUFU.TANH R141, R0 ;  /* 0x00000000008d7308 */ /* 0x0002640000002400 */
[----:B-1----:R-:W-:Y:S08]  /*c660*/  FMUL.FTZ R0, R18, c[0x0][0x320] ;  /* 0x0000c80012007a20 */ /* 0x002ff00000410000 */
[----:B------:R1:W-:Y:S02]  /*c670*/  MUFU.TANH R143, R0 ;  /* 0x00000000008f7308 */ /* 0x0003e40000002400 */
[----:B-1----:R-:W-:Y:S08]  /*c680*/  FMUL.FTZ R0, R20, c[0x0][0x320] ;  /* 0x0000c80014007a20 */ /* 0x002ff00000410000 */
[----:B------:R1:W1:Y:S02]  /*c690*/  MUFU.TANH R149, R0 ;  /* 0x0000000000957308 */ /* 0x0002640000002400 */
[----:B-1----:R-:W-:Y:S08]  /*c6a0*/  FMUL.FTZ R0, R21, c[0x0][0x320] ;  /* 0x0000c80015007a20 */ /* 0x002ff00000410000 */
[----:B------:R1:W1:Y:S02]  /*c6b0*/  MUFU.TANH R151, R0 ;  /* 0x0000000000977308 */ /* 0x0002640000002400 */
[----:B-1----:R-:W-:Y:S08]  /*c6c0*/  FMUL.FTZ R0, R22, c[0x0][0x320] ;  /* 0x0000c80016007a20 */ /* 0x002ff00000410000 */
[----:B------:R1:W-:Y:S02]  /*c6d0*/  MUFU.TANH R162, R0 ;  /* 0x0000000000a27308 */ /* 0x0003e40000002400 */
        /* <DEDUP_REMOVED lines=38> */
[----:B-1----:R-:W-:Y:S04]  /*c940*/  FMNMX.FTZ R0, R132, R69, !PT ;  /* 0x0000004584007209 */ /* 0x002fe80007810000 */
[----:B------:R-:W-:Y:S04]  /*c950*/  FMNMX.FTZ R0, R133, R0, !PT ;  /* 0x0000000085007209 */ /* 0x000fe80007810000 */
[----:B----4-:R-:W-:Y:S04]  /*c960*/  FMNMX.FTZ R0, R135, R0, !PT ;  /* 0x0000000087007209 */ /* 0x010fe80007810000 */
[----:B---3--:R-:W-:Y:S02]  /*c970*/  FMNMX.FTZ R2, R134, R0, !PT ;  /* 0x0000000086027209 */ /* 0x008fe40007810000 */
[----:B------:R-:W-:Y:S02]  /*c980*/  FMNMX.FTZ R0, R138, R3, !PT ;  /* 0x000000038a007209 */ /* 0x000fe40007810000 */
[----:B-----5:R-:W-:Y:S02]  /*c990*/  FMNMX.FTZ R2, R122, R2, !PT ;  /* 0x000000027a027209 */ /* 0x020fe40007810000 */
[----:B------:R-:W-:Y:S02]  /*c9a0*/  FMNMX.FTZ R3, R136, R0, !PT ;  /* 0x0000000088037209 */ /* 0x000fe40007810000 */
[----:B------:R-:W-:Y:S02]  /*c9b0*/  FMNMX.FTZ R0, R123, R2, !PT ;  /* 0x000000027b007209 */ /* 0x000fe40007810000 */
[----:B------:R-:W-:Y:S01]  /*c9c0*/  FMNMX.FTZ R2, R137, R3, !PT ;  /* 0x0000000389027209 */ /* 0x000fe20007810000 */
[----:B------:R-:W-:Y:S01]  /*c9d0*/  FMUL.FTZ R3, R46, c[0x0][0x320] ;  /* 0x0000c8002e037a20 */ /* 0x000fe20000410000 */
[----:B--2---:R-:W-:Y:S02]  /*c9e0*/  FMNMX.FTZ R0, R140, R0, !PT ;  /* 0x000000008c007209 */ /* 0x004fe40007810000 */
[----:B------:R-:W-:Y:S01]  /*c9f0*/  FMNMX.FTZ R2, R142, R2, !PT ;  /* 0x000000028e027209 */ /* 0x000fe20007810000 */
[----:B------:R1:W-:Y:S01]  /*ca00*/  MUFU.TANH R251, R3 ;  /* 0x0000000300fb7308 */ /* 0x0003e20000002400 */
        /* <DEDUP_REMOVED lines=11> */
[----:B------:R-:W-:Y:S01]  /*cac0*/  FMNMX.FTZ R2, R161, R2, !PT ;  /* 0x00000002a1027209 */ /* 0x000fe20007810000 */
[----:B-1----:R-:W-:Y:S01]  /*cad0*/  FMUL.FTZ R3, R47, c[0x0][0x320] ;  /* 0x0000c8002f037a20 */ /* 0x002fe20000410000 */
[----:B------:R-:W-:Y:S02]  /*cae0*/  FMNMX.FTZ R0, R232, R0, !PT ;  /* 0x00000000e8007209 */ /* 0x000fe40007810000 */
        /* <DEDUP_REMOVED lines=9> */
[----:B------:R-:W-:Y:S04]  /*cb80*/  FMNMX.FTZ R2, R238, R2, !PT ;  /* 0x00000002ee027209 */ /* 0x000fe80007810000 */
[----:B------:R-:W-:Y:S01]  /*cb90*/  FMNMX.FTZ R2, R244, R2, !PT ;  /* 0x00000002f4027209 */ /* 0x000fe20007810000 */
[----:B-1----:R-:W-:Y:S04]  /*cba0*/  FMUL.FTZ R3, R48, c[0x0][0x320] ;  /* 0x0000c80030037a20 */ /* 0x002fe80000410000 */
[----:B------:R1:W2:Y:S02]  /*cbb0*/  MUFU.TANH R248, R3 ;  /* 0x0000000300f87308 */ /* 0x0002a40000002400 */
[----:B-1----:R-:W-:Y:S08]  /*cbc0*/  FMUL.FTZ R3, R49, c[0x0][0x320] ;  /* 0x0000c80031037a20 */ /* 0x002ff00000410000 */
[----:B------:R1:W3:Y:S02]  /*cbd0*/  MUFU.TANH R247, R3 ;  /* 0x0000000300f77308 */ /* 0x0002e40000002400 */
[----:B-1----:R-:W-:Y:S08]  /*cbe0*/  FMUL.FTZ R3, R50, c[0x0][0x320] ;  /* 0x0000c80032037a20 */ /* 0x002ff00000410000 */
[----:B------:R1:W4:Y:S02]  /*cbf0*/  MUFU.TANH R71, R3 ;  /* 0x0000000300477308 */ /* 0x0003240000002400 */
[----:B-1----:R-:W-:Y:S01]  /*cc00*/  FMNMX.FTZ R3, R240, R0, !PT ;  /* 0x00000000f0037209 */ /* 0x002fe20007810000 */
[----:B------:R-:W-:Y:S03]  /*cc10*/  FMUL.FTZ R0, R51, c[0x0][0x320] ;  /* 0x0000c80033007a20 */ /* 0x000fe60000410000 */
[----:B------:R-:W-:Y:S04]  /*cc20*/  FMNMX.FTZ R3, R242, R3, !PT ;  /* 0x00000003f2037209 */ /* 0x000fe80007810000 */
[----:B------:R1:W5:Y:S01]  /*cc30*/  MUFU.TANH R120, R0 ;  /* 0x0000000000787308 */ /* 0x0003620000002400 */
[----:B------:R-:W-:Y:S04]  /*cc40*/  FMNMX.FTZ R3, R249, R3, !PT ;  /* 0x00000003f9037209 */ /* 0x000fe80007810000 */
[----:B------:R-:W-:Y:S04]  /*cc50*/  FMNMX.FTZ R3, R250, R3, !PT ;  /* 0x00000003fa037209 */ /* 0x000fe80007810000 */
[----:B--2---:R-:W-:Y:S04]  /*cc60*/  FMNMX.FTZ R3, R248, R3, !PT ;  /* 0x00000003f8037209 */ /* 0x004fe80007810000 */
[----:B---3--:R-:W-:Y:S05]  /*cc70*/  FMNMX.FTZ R3, R247, R3, !PT ;  /* 0x00000003f7037209 */ /* 0x008fea0007810000 */
[----:B------:R-:W2:Y:S01]  /*cc80*/  SHFL.BFLY PT, R4, R3, 0x2, 0x1f ;  /* 0x0c401f0003047f89 */ /* 0x000ea200000e0000 */
[----:B-1----:R-:W-:Y:S04]  /*cc90*/  FMNMX.FTZ R0, R245, R2, !PT ;  /* 0x00000002f5007209 */ /* 0x002fe80007810000 */
[----:B------:R-:W-:Y:S04]  /*cca0*/  FMNMX.FTZ R0, R243, R0, !PT ;  /* 0x00000000f3007209 */ /* 0x000fe80007810000 */
[----:B------:R-:W-:Y:S04]  /*ccb0*/  FMNMX.FTZ R0, R246, R0, !PT ;  /* 0x00000000f6007209 */ /* 0x000fe80007810000 */
[----:B------:R-:W-:Y:S04]  /*ccc0*/  FMNMX.FTZ R0, R251, R0, !PT ;  /* 0x00000000fb007209 */ /* 0x000fe80007810000 */
[----:B------:R-:W-:Y:S02]  /*ccd0*/  FMNMX.FTZ R0, R252, R0, !PT ;  /* 0x00000000fc007209 */ /* 0x000fe40007810000 */
[----:B--2---:R-:W-:Y:S02]  /*cce0*/  FMNMX.FTZ R4, R3, R4, !PT ;  /* 0x0000000403047209 */ /* 0x004fe40007810000 */
[----:B----4-:R-:W-:Y:S03]  /*ccf0*/  FMNMX.FTZ R0, R71, R0, !PT ;  /* 0x0000000047007209 */ /* 0x010fe60007810000 */
[----:B------:R-:W1:Y:S01]  /*cd00*/  SHFL.BFLY PT, R5, R4, 0x1, 0x1f ;  /* 0x0c201f0004057f89 */ /* 0x000e6200000e0000 */
[----:B-----5:R-:W-:Y:S07]  /*cd10*/  FMNMX.FTZ R0, R120, R0, !PT ;  /* 0x0000000078007209 */ /* 0x020fee0007810000 */
[----:B------:R-:W2:Y:S01]  /*cd20*/  SHFL.BFLY PT, R2, R0, 0x2, 0x1f ;  /* 0x0c401f0000027f89 */ /* 0x000ea200000e0000 */
[----:B-1----:R-:W-:Y:S02]  /*cd30*/  FMNMX.FTZ R68, R4, R5, !PT ;  /* 0x0000000504447209 */ /* 0x002fe40007810000 */
[----:B------:R-:W-:Y:S02]  /*cd40*/  @P6 SHF.R.S32.HI R4, RZ, 0x1f, R216 ;  /* 0x0000001fff046819 */ /* 0x000fe400000114d8 */
[----:B------:R-:W-:Y:S01]  /*cd50*/  @P6 MOV R5, c[0x0][0x1e0] ;  /* 0x0000780000056a02 */ /* 0x000fe20000000f00 */
[----:B------:R-:W-:Y:S02]  /*cd60*/  FMUL.FTZ R121, R68, c[0x0][0x2d0] ;  /* 0x0000b40044797a20 */ /* 0x000fe40000410000 */
[----:B------:R-:W-:Y:S01]  /*cd70*/  @P6 IMAD R4, R4, c[0x0][0x1e0], RZ ;  /* 0x0000780004046a24 */ /* 0x000fe200078e02ff */
[C---:B------:R-:W-:Y:S01]  /*cd80*/  @P6 SHF.L.U64.HI R7, R5.reuse, R6, c[0x0][0x1e4] ;  /* 0x0000790005076619 */ /* 0x040fe20000010206 */
[----:B------:R-:W-:Y:S01]  /*cd90*/  FFMA.FTZ R14, R132, c[0x0][0x2d0], -R121 ;  /* 0x0000b400840e7a23 */ /* 0x000fe20000010879 */
[----:B------:R-:W-:Y:S01]  /*cda0*/  @P6 SHF.L.U32 R6, R5, 0x5, RZ ;  /* 0x0000000505066819 */ /* 0x000fe200000006ff */
[----:B------:R-:W-:Y:S01]  /*cdb0*/  @P6 IMAD R4, R216, c[0x0][0x1e4], R4 ;  /* 0x00007900d8046a24 */ /* 0x000fe200078e0204 */
[----:B--2---:R-:W-:Y:S01]  /*cdc0*/  FMNMX.FTZ R0, R0, R2, !PT ;  /* 0x0000000200007209 */ /* 0x004fe20007810000 */
[----:B------:R-:W-:Y:S01]  /*cdd0*/  MUFU.EX2 R230, R14 ;  /* 0x0000000e00e67308 */ /* 0x000fe20000000800 */
[----:B------:R-:W-:Y:S02]  /*cde0*/  FADD.FTZ R2, -R68, R69 ;  /* 0x0000004544027221 */ /* 0x000fe40000010100 */
[----:B------:R-:W-:Y:S01]  /*cdf0*/  @P6 IADD3 R11, R11, R4, RZ ;  /* 0x000000040b0b6210 */ /* 0x000fe20007ffe0ff */
[----:B------:R-:W-:Y:S01]  /*ce00*/  @P6 IMAD.WIDE.U32 R4, R10, 0x60, R6 ;  /* 0x000000600a046825 */ /* 0x000fe200078e0006 */
[----:B------:R-:W1:Y:S03]  /*ce10*/  SHFL.BFLY PT, R3, R0, 0x1, 0x1f ;  /* 0x0c201f0000037f89 */ /* 0x000e6600000e0000 */
[----:B------:R-:W-:Y:S01]  /*ce20*/  @P6 IMAD R10, R11, 0x60, RZ ;  /* 0x000000600b0a6824 */ /* 0x000fe200078e02ff */
[-C--:B------:R-:W-:Y:S01]  /*ce30*/  @P6 IADD3 R15, P4, R222, R4.reuse, RZ ;  /* 0x00000004de0f6210 */ /* 0x080fe20007f9e0ff */
[----:B------:R-:W-:Y:S01]  /*ce40*/  FMUL.FTZ R2, R2, c[0x0][0x2d0] ;  /* 0x0000b40002027a20 */ /* 0x000fe20000410000 */
[-C--:B------:R-:W-:Y:S01]  /*ce50*/  @P6 IADD3 R17, P0, R12, R4.reuse, RZ ;  /* 0x000000040c116210 */ /* 0x080fe20007f1e0ff */
[--C-:B------:R-:W-:Y:S01]  /*ce60*/  FFMA.FTZ R32, R122, c[0x0][0x2d0], -R121.reuse ;  /* 0x0000b4007a207a23 */ /* 0x100fe20000010879 */
[----:B------:R-:W-:Y:S01]  /*ce70*/  @P6 IADD3 R11, P5, R6, R4, RZ ;  /* 0x00000004060b6210 */ /* 0x000fe20007fbe0ff */
[--C-:B------:R-:W-:Y:S01]  /*ce80*/  FFMA.FTZ R40, R140, c[0x0][0x2d0], -R121.reuse ;  /* 0x0000b4008c287a23 */ /* 0x100fe20000010879 */
[----:B------:R-:W-:Y:S01]  /*ce90*/  @P6 IADD3 R4, R10, R5, RZ ;  /* 0x000000050a046210 */ /* 0x000fe20007ffe0ff */
[----:B------:R-:W-:Y:S01]  /*cea0*/  FFMA.FTZ R5, R133, c[0x0][0x2d0], -R121 ;  /* 0x0000b40085057a23 */ /* 0x000fe20000010879 */
[----:B------:R-:W-:Y:S01]  /*ceb0*/  @P6 IADD3 R6, R9, R10, RZ ;  /* 0x0000000a09066210 */ /* 0x000fe20007ffe0ff */
[----:B------:R-:W2:Y:S01]  /*cec0*/  MUFU.EX2 R2, R2 ;  /* 0x0000000200027308 */ /* 0x000ea20000000800 */
[C---:B------:R-:W-:Y:S02]  /*ced0*/  @P6 SHF.L.U32 R9, R8.reuse, 0x1, RZ ;  /* 0x0000000108096819 */ /* 0x040fe400000006ff */
[----:B------:R-:W-:Y:S02]  /*cee0*/  @P6 SHF.L.U64.HI R16, R8, 0x1, R6 ;  /* 0x0000000108106819 */ /* 0x000fe40000010206 */
[C---:B------:R-:W-:Y:S02]  /*cef0*/  @P6 IADD3.X R6, R4.reuse, R7, RZ, P5, !PT ;  /* 0x0000000704066210 */ /* 0x040fe40002ffe4ff */
[----:B------:R-:W-:Y:S02]  /*cf00*/  @P6 IADD3 R8, P5, R11, R12, RZ ;  /* 0x0000000c0b086210 */ /* 0x000fe40007fbe0ff */
[----:B------:R-:W-:Y:S01]  /*cf10*/  @P6 IADD3.X R18, R4, R226, RZ, P4, !PT ;  /* 0x000000e204126210 */ /* 0x000fe200027fe4ff */
[----:B------:R3:W-:Y:S01]  /*cf20*/  MUFU.EX2 R229, R5 ;  /* 0x0000000500e57308 */ /* 0x0007e20000000800 */
[----:B------:R-:W-:Y:S02]  /*cf30*/  @P6 IADD3.X R10, R6, R13, RZ, P5, !PT ;  /* 0x0000000d060a6210 */ /* 0x000fe40002ffe4ff */
[----:B------:R-:W-:Y:S02]  /*cf40*/  @P6 LEA R12, P5, R17, c[0x0][0x1c8], 0x1 ;  /* 0x00007200110c6a11 */ /* 0x000fe400078a08ff */
[----:B-1----:R-:W-:Y:S05]  /*cf50*/  FMNMX.FTZ R3, R0, R3, !PT ;  /* 0x0000000300037209 */ /* 0x002fea0007810000 */
[C---:B------:R-:W-:Y:S01]  /*cf60*/  FADD.FTZ R0, -R3.reuse, R70 ;  /* 0x0000004603007221 */ /* 0x040fe20000010100 */
[----:B------:R1:W-:Y:S01]  /*cf70*/  MUFU.EX2 R224, R32 ;  /* 0x0000002000e07308 */ /* 0x0003e20000000800 */
[----:B------:R-:W-:Y:S02]  /*cf80*/  FMUL.FTZ R69, R3, c[0x0][0x2d0] ;  /* 0x0000b40003457a20 */ /* 0x000fe40000410000 */
[----:B------:R-:W-:Y:S02]  /*cf90*/  FMUL.FTZ R0, R0, c[0x0][0x2d0] ;  /* 0x0000b40000007a20 */ /* 0x000fe40000410000 */
[C---:B--2---:R-:W-:Y:S02]  /*cfa0*/  FMUL.FTZ R24, R2.reuse, R92 ;  /* 0x0000005c02187220 */ /* 0x044fe40000410000 */
[----:B------:R-:W-:Y:S02]  /*cfb0*/  FMUL.FTZ R25, R2, R93 ;  /* 0x0000005d02197220 */ /* 0x000fe40000410000 */
[----:B------:R-:W-:Y:S01]  /*cfc0*/  FFMA.FTZ R70, R144, c[0x0][0x2d0], -R69 ;  /* 0x0000b40090467a23 */ /* 0x000fe20000010845 */
[----:B------:R-:W2:Y:S01]  /*cfd0*/  MUFU.EX2 R0, R0 ;  /* 0x0000000000007308 */ /* 0x000ea20000000800 */
[C---:B------:R-:W-:Y:S01]  /*cfe0*/  FMUL.FTZ R33, R2.reuse, R101 ;  /* 0x0000006502217220 */ /* 0x040fe20000410000 */
[----:B---3--:R-:W-:Y:S01]  /*cff0*/  @P6 IADD3 R5, P4, R11, R222, RZ ;  /* 0x000000de0b056210 */ /* 0x008fe20007f9e0ff */
[----:B------:R-:W-:Y:S01]  /*d000*/  FMUL.FTZ R41, R2, R109 ;  /* 0x0000006d02297220 */ /* 0x000fe20000410000 */
[----:B------:R-:W-:Y:S01]  /*d010*/  @P6 IADD3.X R11, R4, R13, RZ, P0, !PT ;  /* 0x0000000d040b6210 */ /* 0x000fe200007fe4ff */
[----:B------:R-:W-:Y:S01]  /*d020*/  FFMA.FTZ R4, R135, c[0x0][0x2d0], -R121 ;  /* 0x0000b40087047a23 */ /* 0x000fe20000010879 */
[----:B------:R-:W-:Y:S01]  /*d030*/  @P6 LEA R14, P0, R15, c[0x0][0x1c8], 0x1 ;  /* 0x000072000f0e6a11 */ /* 0x000fe200078008ff */
[----:B------:R-:W-:Y:S01]  /*d040*/  FFMA.FTZ R48, R142, c[0x0][0x2d0], -R69 ;  /* 0x0000b4008e307a23 */ /* 0x000fe20000010845 */
[----:B------:R-:W-:Y:S02]  /*d050*/  @P6 LEA.HI.X R13, R17, c[0x0][0x1cc], R11, 0x1, P5 ;  /* 0x00007300110d6a11 */ /* 0x000fe400028f0c0b */
[----:B------:R3:W-:Y:S01]  /*d060*/  MUFU.EX2 R228, R4 ;  /* 0x0000000400e47308 */ /* 0x0007e20000000800 */
[----:B------:R-:W-:Y:S01]  /*d070*/  FFMA.FTZ R11, R134, c[0x0][0x2d0], -R121 ;  /* 0x0000b400860b7a23 */ /* 0x000fe20000010879 */
[----:B------:R-:W-:Y:S01]  /*d080*/  @P6 LEA.HI.X R15, R15, c[0x0][0x1cc], R18, 0x1, P0 ;  /* 0x000073000f0f6a11 */ /* 0x000fe200000f0c12 */
[----:B------:R-:W-:Y:S01]  /*d090*/  FFMA.FTZ R17, R139, c[0x0][0x2d0], -R69 ;  /* 0x0000b4008b117a23 */ /* 0x000fe20000010845 */
[----:B------:R-:W-:Y:S01]  /*d0a0*/  @P6 IADD3.X R7, R6, R226, RZ, P4, !PT ;  /* 0x000000e206076210 */ /* 0x000fe200027fe4ff */
[C---:B-1----:R-:W-:Y:S01]  /*d0b0*/  FMUL.FTZ R32, R2.reuse, R100 ;  /* 0x0000006402207220 */ /* 0x042fe20000410000 */
[C---:B------:R-:W-:Y:S01]  /*d0c0*/  @P6 LEA R6, P4, R5.reuse, c[0x0][0x1c8], 0x1 ;  /* 0x0000720005066a11 */ /* 0x040fe200078808ff */
[C---:B------:R-:W-:Y:S02]  /*d0d0*/  FMUL.FTZ R49, R2.reuse, R117 ;  /* 0x0000007502317220 */ /* 0x040fe40000410000 */
[C---:B------:R-:W-:Y:S01]  /*d0e0*/  FMUL.FTZ R52, R2.reuse, R52 ;  /* 0x0000003402347220 */ /* 0x040fe20000410000 */
[----:B------:R1:W4:Y:S01]  /*d0f0*/  MUFU.EX2 R227, R11 ;  /* 0x0000000b00e37308 */ /* 0x0003220000000800 */
[----:B------:R-:W-:Y:S01]  /*d100*/  @P6 LEA.HI.X R7, R5, c[0x0][0x1cc], R7, 0x1, P4 ;  /* 0x0000730005076a11 */ /* 0x000fe200020f0c07 */
[----:B------:R-:W-:Y:S02]  /*d110*/  FMUL.FTZ R53, R2, R53 ;  /* 0x0000003502357220 */ /* 0x000fe40000410000 */
[C---:B--2---:R-:W-:Y:S02]  /*d120*/  FMUL.FTZ R18, R0.reuse, R86 ;  /* 0x0000005600127220 */ /* 0x044fe40000410000 */
[C---:B------:R-:W-:Y:S02]  /*d130*/  FMUL.FTZ R19, R0.reuse, R87 ;  /* 0x0000005700137220 */ /* 0x040fe40000410000 */
[C---:B------:R-:W-:Y:S02]  /*d140*/  FMUL.FTZ R26, R0.reuse, R94 ;  /* 0x0000005e001a7220 */ /* 0x040fe40000410000 */
[----:B------:R2:W-:Y:S01]  /*d150*/  MUFU.EX2 R159, R17 ;  /* 0x00000011009f7308 */ /* 0x0005e20000000800 */
[C---:B------:R-:W-:Y:S02]  /*d160*/  FMUL.FTZ R27, R0.reuse, R95 ;  /* 0x0000005f001b7220 */ /* 0x040fe40000410000 */
[----:B------:R-:W-:Y:S01]  /*d170*/  FMUL.FTZ R34, R0, R102 ;  /* 0x0000006600227220 */ /* 0x000fe20000410000 */
[----:B---3--:R-:W-:Y:S01]  /*d180*/  @P6 LEA R4, P0, R8, c[0x0][0x1c8], 0x1 ;  /* 0x0000720008046a11 */ /* 0x008fe200078008ff */
[C---:B------:R-:W-:Y:S02]  /*d190*/  FMUL.FTZ R35, R0.reuse, R103 ;  /* 0x0000006700237220 */ /* 0x040fe40000410000 */
[----:B------:R-:W-:Y:S01]  /*d1a0*/  FMUL.FTZ R42, R0, R110 ;  /* 0x0000006e002a7220 */ /* 0x000fe20000410000 */
[----:B------:R-:W-:Y:S01]  /*d1b0*/  @P6 LEA.HI.X R5, R8, c[0x0][0x1cc], R10, 0x1, P0 ;  /* 0x0000730008056a11 */ /* 0x000fe200000f0c0a */
[----:B------:R-:W-:Y:S01]  /*d1c0*/  FMUL.FTZ R43, R0, R111 ;  /* 0x0000006f002b7220 */ /* 0x000fe20000410000 */
[----:B------:R-:W-:Y:S01]  /*d1d0*/  @P6 ISETP.GE.AND P0, PT, R146, c[0x0][0x1d4], PT ;  /* 0x0000750092006a0c */ /* 0x000fe20003f06270 */
[----:B------:R3:W-:Y:S01]  /*d1e0*/  MUFU.EX2 R147, R70 ;  /* 0x0000004600937308 */ /* 0x0007e20000000800 */
[C---:B------:R-:W-:Y:S01]  /*d1f0*/  @P6 IADD3 R10, P4, R9.reuse, c[0x0][0x1c8], RZ ;  /* 0x00007200090a6a10 */ /* 0x040fe20007f9e0ff */
[C---:B------:R-:W-:Y:S01]  /*d200*/  FMUL.FTZ R50, R0.reuse, R118 ;  /* 0x0000007600327220 */ /* 0x040fe20000410000 */
[----:B------:R-:W-:Y:S01]  /*d210*/  @P6 IADD3 R9, P5, R9, 0x80, RZ ;  /* 0x0000008009096810 */ /* 0x000fe20007fbe0ff */
[----:B------:R-:W-:Y:S01]  /*d220*/  FMUL.FTZ R51, R0, R119 ;  /* 0x0000007700337220 */ /* 0x000fe20000410000 */
[----:B-1----:R-:W-:Y:S01]  /*d230*/  @P6 IADD3.X R11, R16, c[0x0][0x1cc], RZ, P4, !PT ;  /* 0x00007300100b6a10 */ /* 0x002fe200027fe4ff */
[C---:B------:R-:W-:Y:S01]  /*d240*/  FMUL.FTZ R54, R0.reuse, R54 ;  /* 0x0000003600367220 */ /* 0x040fe20000410000 */
[----:B------:R-:W-:Y:S01]  /*d250*/  @P6 IADD3 R8, P4, R9, c[0x0][0x1c8], RZ ;  /* 0x0000720009086a10 */ /* 0x000fe20007f9e0ff */
[----:B------:R-:W-:Y:S02]  /*d260*/  FMUL.FTZ R55, R0, R55 ;  /* 0x0000003700377220 */ /* 0x000fe40000410000 */
[----:B------:R1:W-:Y:S01]  /*d270*/  MUFU.EX2 R190, R40 ;  /* 0x0000002800be7308 */ /* 0x0003e20000000800 */
[----:B------:R-:W-:Y:S01]  /*d280*/  @P6 IADD3.X R9, RZ, c[0x0][0x1cc], R16, P4, P5 ;  /* 0x00007300ff096a10 */ /* 0x000fe200027ea410 */
[----:B------:R5:W-:Y:S01]  /*d290*/  @P6 LDGSTS.E.BYPASS.LTC128B.128 [R218+0x8100], [R10.64], !P0 ;  /* 0x081000000ada6fae */ /* 0x000be2000c101d48 */
[--C-:B------:R-:W-:Y:S02]  /*d2a0*/  FFMA.FTZ R16, R138, c[0x0][0x2d0], -R69.reuse ;  /* 0x0000b4008a107a23 */ /* 0x100fe40000010845 */
[C---:B--2---:R-:W-:Y:S02]  /*d2b0*/  FMUL.FTZ R17, R2.reuse, R85 ;  /* 0x0000005502117220 */ /* 0x044fe40000410000 */
[C---:B------:R-:W-:Y:S02]  /*d2c0*/  FMUL.FTZ R56, R2.reuse, R56 ;  /* 0x0000003802387220 */ /* 0x040fe40000410000 */
[----:B------:R-:W-:Y:S01]  /*d2d0*/  FMUL.FTZ R57, R2, R57 ;  /* 0x0000003902397220 */ /* 0x000fe20000410000 */
[----:B------:R2:W-:Y:S01]  /*d2e0*/  @P6 LDGSTS.E.BYPASS.LTC128B.128 [R218+0xb100], [R8.64], !P3 ;  /* 0x0b10000008da6fae */ /* 0x0005e2000d901d48 */
[----:B------:R4:W2:Y:S01]  /*d2f0*/  MUFU.EX2 R160, R16 ;  /* 0x0000001000a07308 */ /* 0x0008a20000000800 */
[C---:B------:R-:W-:Y:S02]  /*d300*/  FMUL.FTZ R58, R0.reuse, R58 ;  /* 0x0000003a003a7220 */ /* 0x040fe40000410000 */
[--C-:B---3--:R-:W-:Y:S02]  /*d310*/  FFMA.FTZ R70, R143, c[0x0][0x2d0], -R69.reuse ;  /* 0x0000b4008f467a23 */ /* 0x108fe40000010845 */
[----:B------:R-:W-:Y:S02]  /*d320*/  FMUL.FTZ R59, R0, R59 ;  /* 0x0000003b003b7220 */ /* 0x000fe40000410000 */
[----:B------:R3:W-:Y:S01]  /*d330*/  @P6 LDGSTS.E.BYPASS.LTC128B.128 [R218+0x9100], [R14.64], !P0 ;  /* 0x091000000eda6fae */ /* 0x0007e2000c101d48 */
[C---:B------:R-:W-:Y:S02]  /*d340*/  FMUL.FTZ R60, R2.reuse, R60 ;  /* 0x0000003c023c7220 */ /* 0x040fe40000410000 */
[----:B------:R3:W-:Y:S01]  /*d350*/  MUFU.EX2 R146, R70 ;  /* 0x0000004600927308 */ /* 0x0007e20000000800 */
[C---:B------:R-:W-:Y:S02]  /*d360*/  FMUL.FTZ R61, R2.reuse, R61 ;  /* 0x0000003d023d7220 */ /* 0x040fe40000410000 */
[----:B-1----:R-:W-:Y:S02]  /*d370*/  FMUL.FTZ R40, R2, R108 ;  /* 0x0000006c02287220 */ /* 0x002fe40000410000 */
[----:B------:R1:W-:Y:S01]  /*d380*/  @P6 LDGSTS.E.BYPASS.LTC128B.128 [R218+0xc100], [R12.64], !P3 ;  /* 0x0c1000000cda6fae */ /* 0x0003e2000d901d48 */
[C---:B------:R-:W-:Y:S02]  /*d390*/  FMUL.FTZ R62, R0.reuse, R62 ;  /* 0x0000003e003e7220 */ /* 0x040fe40000410000 */
[C---:B-----5:R-:W-:Y:S02]  /*d3a0*/  FMUL.FTZ R10, R0.reuse, R78 ;  /* 0x0000004e000a7220 */ /* 0x060fe40000410000 */
[C---:B------:R-:W-:Y:S01]  /*d3b0*/  FMUL.FTZ R11, R0.reuse, R79 ;  /* 0x0000004f000b7220 */ /* 0x040fe20000410000 */
[----:B------:R5:W-:Y:S01]  /*d3c0*/  MUFU.EX2 R148, R48 ;  /* 0x0000003000947308 */ /* 0x000be20000000800 */
[----:B------:R-:W-:Y:S01]  /*d3d0*/  FMUL.FTZ R63, R0, R63 ;  /* 0x0000003f003f7220 */ /* 0x000fe20000410000 */
[----:B------:R1:W-:Y:S01]  /*d3e0*/  @P6 LDGSTS.E.BYPASS.LTC128B.128 [R218+0xa100], [R6.64], !P0 ;  /* 0x0a10000006da6fae */ /* 0x0003e2000c101d48 */
[----:B----4-:R-:W-:Y:S02]  /*d3f0*/  FMUL.FTZ R16, R2, R84 ;  /* 0x0000005402107220 */ /* 0x010fe40000410000 */
[--C-:B--2---:R-:W-:Y:S02]  /*d400*/  FFMA.FTZ R8, R136, c[0x0][0x2d0], -R69.reuse ;  /* 0x0000b40088087a23 */ /* 0x104fe40000010845 */
[C---:B------:R-:W-:Y:S02]  /*d410*/  FMUL.FTZ R9, R2.reuse, R77 ;  /* 0x0000004d02097220 */ /* 0x040fe40000410000 */
[C---:B------:R-:W-:Y:S01]  /*d420*/  FMUL.FTZ R64, R2.reuse, R64 ;  /* 0x0000004002407220 */ /* 0x040fe20000410000 */
[----:B------:R2:W-:Y:S01]  /*d430*/  @P6 LDGSTS.E.BYPASS.LTC128B.128 [R218+0xd100], [R4.64], !P3 ;  /* 0x0d10000004da6fae */ /* 0x0005e2000d901d48 */
[----:B------:R4:W-:Y:S01]  /*d440*/  MUFU.EX2 R157, R8 ;  /* 0x00000008009d7308 */ /* 0x0009e20000000800 */
[----:B------:R-:W-:Y:S02]  /*d450*/  FMUL.FTZ R65, R2, R65 ;  /* 0x0000004102417220 */ /* 0x000fe40000410000 */
[--C-:B---3--:R-:W-:Y:S02]  /*d460*/  FFMA.FTZ R70, R145, c[0x0][0x2d0], -R69.reuse ;  /* 0x0000b40091467a23 */ /* 0x108fe40000010845 */
[C---:B------:R-:W-:Y:S02]  /*d470*/  FMUL.FTZ R66, R0.reuse, R66 ;  /* 0x0000004200427220 */ /* 0x040fe40000410000 */
[----:B------:R-:W-:Y:S01]  /*d480*/  LDSM.16.MT88.4 R20, [R196] ;  /* 0x00000000c414783b */ /* 0x000fe20000004200 */
[----:B------:R-:W-:Y:S02]  /*d490*/  FMUL.FTZ R67, R0, R67 ;  /* 0x0000004300437220 */ /* 0x000fe40000410000 */
[--C-:B------:R-:W-:Y:S02]  /*d4a0*/  FFMA.FTZ R71, R71, c[0x0][0x2d0], -R69.reuse ;  /* 0x0000b40047477a23 */ /* 0x100fe40000010845 */
[----:B-----5:R-:W-:Y:S03]  /*d4b0*/  FMUL.FTZ R48, R2, R116 ;  /* 0x0000007402307220 */ /* 0x020fe60000410000 */
[----:B-1----:R-:W1:Y:S01]  /*d4c0*/  LDSM.16.MT88.4 R12, [R192] ;  /* 0x00000000c00c783b */ /* 0x002e620000004200 */
[----:B------:R-:W-:Y:S01]  /*d4d0*/  MUFU.EX2 R71, R71 ;  /* 0x0000004700477308 */ /* 0x000fe20000000800 */
[C---:B------:R-:W-:Y:S01]  /*d4e0*/  FMUL.FTZ R6, R0.reuse, R74 ;  /* 0x0000004a00067220 */ /* 0x040fe20000410000 */
[----:B------:R-:W-:Y:S01]  /*d4f0*/  F2FP.BF16.PACK_AB R74, R227, R228 ;  /* 0x000000e4e34a723e */ /* 0x000fe200000010ff */
[----:B------:R-:W-:Y:S04]  /*d500*/  FMUL.FTZ R7, R0, R75 ;  /* 0x0000004b00077220 */ /* 0x000fe80000410000 */
[----:B------:R-:W3:Y:S01]  /*d510*/  LDSM.16.MT88.4 R28, [R195] ;  /* 0x00000000c31c783b */ /* 0x000ee20000004200 */
[C---:B----4-:R-:W-:Y:S02]  /*d520*/  FMUL.FTZ R8, R2.reuse, R76 ;  /* 0x0000004c02087220 */ /* 0x050fe40000410000 */
[----:B--2---:R-:W-:Y:S02]  /*d530*/  FFMA.FTZ R4, R137, c[0x0][0x2d0], -R69 ;  /* 0x0000b40089047a23 */ /* 0x004fe40000010845 */
[----:B------:R-:W-:Y:S01]  /*d540*/  FMUL.FTZ R5, R2, R73 ;  /* 0x0000004902057220 */ /* 0x000fe20000410000 */
[----:B------:R-:W-:Y:S01]  /*d550*/  F2FP.BF16.PACK_AB R73, R160, R159 ;  /* 0x0000009fa049723e */ /* 0x000fe200000010ff */
[----:B------:R2:W4:Y:S01]  /*d560*/  MUFU.EX2 R158, R4 ;  /* 0x00000004009e7308 */ /* 0x0005220000000800 */
[----:B------:R-:W5:Y:S08]  /*d570*/  LDSM.16.MT88.4 R36, [R211] ;  /* 0x00000000d324783b */ /* 0x000f700000004200 */
[----:B------:R-:W3:Y:S08]  /*d580*/  LDSM.16.MT88.4 R44, [R192+0x3000] ;  /* 0x00300000c02c783b */ /* 0x000ef00000004200 */
[----:B------:R-:W3:Y:S01]  /*d590*/  LDSM.16.MT88.4 R76, [R196+0x3000] ;  /* 0x00300000c44c783b */ /* 0x000ee20000004200 */
[----:B--2---:R-:W-:Y:S01]  /*d5a0*/  FMUL.FTZ R4, R2, R72 ;  /* 0x0000004802047220 */ /* 0x004fe20000410000 */
[----:B------:R-:W-:Y:S06]  /*d5b0*/  F2FP.BF16.PACK_AB R72, R229, R230 ;  /* 0x000000e6e548723e */ /* 0x000fec00000010ff */
[----:B------:R-:W-:Y:S01]  /*d5c0*/  LDSM.16.MT88.4 R84, [R198+0x3000] ;  /* 0x00300000c654783b */ /* 0x000fe20000004200 */
[----:B----4-:R-:W-:Y:S07]  /*d5d0*/  F2FP.BF16.PACK_AB R75, R158, R157 ;  /* 0x0000009d9e4b723e */ /* 0x010fee00000010ff */
[C---:B-1----:R-:W-:Y:S01]  /*d5e0*/  HMMA.16816.F32.BF16 R4, R72.reuse, R12, R4 ;  /* 0x0000000c4804723c */ /* 0x042fe20000041804 */
[----:B------:R-:W-:Y:S06]  /*d5f0*/  LDSM.16.MT88.4 R92, [R196+0x4000] ;  /* 0x00400000c45c783b */ /* 0x000fec0000004200 */
[C---:B------:R-:W-:Y:S01]  /*d600*/  FMUL.FTZ R12, R2.reuse, R80 ;  /* 0x00000050020c7220 */ /* 0x040fe20000410000 */
[C---:B------:R-:W-:Y:S01]  /*d610*/  HMMA.16816.F32.BF16 R8, R72.reuse, R14, R8 ;  /* 0x0000000e4808723c */ /* 0x040fe20000041808 */
[----:B------:R-:W-:Y:S03]  /*d620*/  LDSM.16.MT88.4 R100, [R196+0x1800] ;  /* 0x00180000c464783b */ /* 0x000fe60000004200 */
[----:B------:R-:W-:Y:S03]  /*d630*/  FMUL.FTZ R13, R2, R81 ;  /* 0x00000051020d7220 */ /* 0x000fe60000410000 */
[C---:B------:R-:W-:Y:S02]  /*d640*/  FMUL.FTZ R14, R0.reuse, R82 ;  /* 0x00000052000e7220 */ /* 0x040fe40000410000 */
[----:B------:R-:W-:Y:S01]  /*d650*/  FMUL.FTZ R15, R0, R83 ;  /* 0x00000053000f7220 */ /* 0x000fe20000410000 */
[----:B------:R-:W2:Y:S04]  /*d660*/  LDL.LU R116, [R1+0xc] ;  /* 0x00000c0001747983 */ /* 0x000ea80000300800 */
[----:B------:R-:W1:Y:S02]  /*d670*/  LDSM.16.MT88.4 R80, [R195+0x3000] ;  /* 0x00300000c350783b */ /* 0x000e640000004200 */
[C---:B------:R-:W-:Y:S06]  /*d680*/  HMMA.16816.F32.BF16 R12, R72.reuse, R20, R12 ;  /* 0x00000014480c723c */ /* 0x040fec000004180c */
[----:B------:R-:W4:Y:S01]  /*d690*/  LDL.LU R117, [R1+0x8] ;  /* 0x0000080001757983 */ /* 0x000f220000300800 */
[C---:B------:R-:W-:Y:S01]  /*d6a0*/  FMUL.FTZ R20, R2.reuse, R88 ;  /* 0x0000005802147220 */ /* 0x040fe20000410000 */
[C---:B------:R-:W-:Y:S02]  /*d6b0*/  HMMA.16816.F32.BF16 R16, R72.reuse, R22, R16 ;  /* 0x000000164810723c */ /* 0x040fe40000041810 */
[----:B------:R-:W-:Y:S02]  /*d6c0*/  LDSM.16.MT88.4 R108, [R192+0x5800] ;  /* 0x00580000c06c783b */ /* 0x000fe40000004200 */
[----:B------:R-:W-:Y:S03]  /*d6d0*/  FMUL.FTZ R21, R2, R89 ;  /* 0x0000005902157220 */ /* 0x000fe60000410000 */
[C---:B------:R-:W-:Y:S02]  /*d6e0*/  FMUL.FTZ R22, R0.reuse, R90 ;  /* 0x0000005a00167220 */ /* 0x040fe40000410000 */
[----:B------:R-:W-:Y:S01]  /*d6f0*/  FMUL.FTZ R23, R0, R91 ;  /* 0x0000005b00177220 */ /* 0x000fe20000410000 */
[----:B------:R-:W0:Y:S06]  /*d700*/  LDGDEPBAR ;  /* 0x00000000000079af */ /* 0x000e2c0000000000 */
[C---:B---3--:R-:W-:Y:S02]  /*d710*/  HMMA.16816.F32.BF16 R20, R72.reuse, R28, R20 ;  /* 0x0000001c4814723c */ /* 0x048fe40000041814 */
[----:B------:R-:W-:Y:S05]  /*d720*/  LDSM.16.MT88.4 R88, [R196+0x800] ;  /* 0x00080000c458783b */ /* 0x000fea0000004200 */
[C---:B------:R-:W-:Y:S01]  /*d730*/  FMUL.FTZ R28, R2.reuse, R96 ;  /* 0x00000060021c7220 */ /* 0x040fe20000410000 */
[C---:B------:R-:W-:Y:S04]  /*d740*/  HMMA.16816.F32.BF16 R24, R72.reuse, R30, R24 ;  /* 0x0000001e4818723c */ /* 0x040fe80000041818 */
[----:B------:R-:W-:Y:S03]  /*d750*/  FMUL.FTZ R29, R2, R97 ;  /* 0x00000061021d7220 */ /* 0x000fe60000410000 */
[C---:B------:R-:W-:Y:S02]  /*d760*/  FMUL.FTZ R30, R0.reuse, R98 ;  /* 0x00000062001e7220 */ /* 0x040fe40000410000 */
[----:B------:R-:W-:Y:S02]  /*d770*/  FMUL.FTZ R31, R0, R99 ;  /* 0x00000063001f7220 */ /* 0x000fe40000410000 */
[----:B------:R-:W-:Y:S05]  /*d780*/  LDSM.16.MT88.4 R96, [R195+0x4000] ;  /* 0x00400000c360783b */ /* 0x000fea0000004200 */
[C---:B-----5:R-:W-:Y:S07]  /*d790*/  HMMA.16816.F32.BF16 R28, R72.reuse, R36, R28 ;  /* 0x00000024481c723c */ /* 0x060fee000004181c */
[--C-:B------:R-:W-:Y:S01]  /*d7a0*/  FFMA.FTZ R36, R123, c[0x0][0x2d0], -R121.reuse ;  /* 0x0000b4007b247a23 */ /* 0x100fe20000010879 */
[C---:B------:R-:W-:Y:S03]  /*d7b0*/  HMMA.16816.F32.BF16 R32, R72.reuse, R38, R32 ;  /* 0x000000264820723c */ /* 0x040fe60000041820 */
[----:B------:R3:W5:Y:S01]  /*d7c0*/  MUFU.EX2 R191, R36 ;  /* 0x0000002400bf7308 */ /* 0x0007620000000800 */
[----:B------:R-:W-:Y:S03]  /*d7d0*/  FMUL.FTZ R37, R2, R105 ;  /* 0x0000006902257220 */ /* 0x000fe60000410000 */
[C---:B------:R-:W-:Y:S02]  /*d7e0*/  FMUL.FTZ R38, R0.reuse, R106 ;  /* 0x0000006a00267220 */ /* 0x040fe40000410000 */
[----:B------:R-:W-:Y:S03]  /*d7f0*/  FMUL.FTZ R39, R0, R107 ;  /* 0x0000006b00277220 */ /* 0x000fe60000410000 */
[C---:B---3--:R-:W-:Y:S02]  /*d800*/  FMUL.FTZ R36, R2.reuse, R104 ;  /* 0x0000006802247220 */ /* 0x048fe40000410000 */
[----:B------:R-:W-:Y:S05]  /*d810*/  LDSM.16.MT88.4 R104, [R198+0x2800] ;  /* 0x00280000c668783b */ /* 0x000fea0000004200 */
[C---:B------:R-:W-:Y:S07]  /*d820*/  HMMA.16816.F32.BF16 R36, R72.reuse, R44, R36 ;  /* 0x0000002c4824723c */ /* 0x040fee0000041824 */
[----:B------:R-:W-:Y:S01]  /*d830*/  FMUL.FTZ R45, R2, R113 ;  /* 0x00000071022d7220 */ /* 0x000fe20000410000 */
[C---:B------:R-:W-:Y:S04]  /*d840*/  HMMA.16816.F32.BF16 R40, R72.reuse, R46, R40 ;  /* 0x0000002e4828723c */ /* 0x040fe80000041828 */
[--C-:B------:R-:W-:Y:S03]  /*d850*/  FFMA.FTZ R44, R141, c[0x0][0x2d0], -R121.reuse ;  /* 0x0000b4008d2c7a23 */ /* 0x100fe60000010879 */
[C---:B------:R-:W-:Y:S01]  /*d860*/  FMUL.FTZ R47, R0.reuse, R115 ;  /* 0x00000073002f7220 */ /* 0x040fe20000410000 */
[----:B------:R3:W1:Y:S01]  /*d870*/  MUFU.EX2 R189, R44 ;  /* 0x0000002c00bd7308 */ /* 0x0006620000000800 */
[----:B------:R-:W-:Y:S09]  /*d880*/  FMUL.FTZ R46, R0, R114 ;  /* 0x00000072002e7220 */ /* 0x000ff20000410000 */
[----:B------:R1:W1:Y:S01]  /*d890*/  MUFU.EX2 R115, R70 ;  /* 0x0000004600737308 */ /* 0x0002620000000800 */
[----:B---3--:R-:W-:Y:S07]  /*d8a0*/  FMUL.FTZ R44, R2, R112 ;  /* 0x00000070022c7220 */ /* 0x008fee0000410000 */
[C---:B------:R-:W-:Y:S03]  /*d8b0*/  HMMA.16816.F32.BF16 R44, R72.reuse, R76, R44 ;  /* 0x0000004c482c723c */ /* 0x040fe6000004182c */
[--C-:B-1----:R-:W-:Y:S04]  /*d8c0*/  FFMA.FTZ R70, R149, c[0x0][0x2d0], -R121.reuse ;  /* 0x0000b40095467a23 */ /* 0x102fe80000010879 */
[----:B------:R1:W-:Y:S01]  /*d8d0*/  MUFU.EX2 R183, R70 ;  /* 0x0000004600b77308 */ /* 0x0003e20000000800 */
[C---:B------:R-:W-:Y:S01]  /*d8e0*/  HMMA.16816.F32.BF16 R48, R72.reuse, R78, R48 ;  /* 0x0000004e4830723c */ /* 0x040fe20000041830 */
[----:B------:R-:W3:Y:S07]  /*d8f0*/  LDSM.16.MT88.4 R76, [R192+0x800] ;  /* 0x00080000c04c783b */ /* 0x000eee0000004200 */
[C---:B------:R-:W-:Y:S08]  /*d900*/  HMMA.16816.F32.BF16 R52, R72.reuse, R80, R52 ;  /* 0x000000504834723c */ /* 0x040ff00000041834 */
[C---:B------:R-:W-:Y:S01]  /*d910*/  HMMA.16816.F32.BF16 R56, R72.reuse, R82, R56 ;  /* 0x000000524838723c */ /* 0x040fe20000041838 */
[----:B------:R-:W3:Y:S03]  /*d920*/  LDSM.16.MT88.4 R80, [R195+0x800] ;  /* 0x00080000c350783b */ /* 0x000ee60000004200 */
[--C-:B-1----:R-:W-:Y:S04]  /*d930*/  FFMA.FTZ R70, R151, c[0x0][0x2d0], -R121.reuse ;  /* 0x0000b40097467a23 */ /* 0x102fe80000010879 */
[C---:B------:R-:W-:Y:S01]  /*d940*/  HMMA.16816.F32.BF16 R60, R72.reuse, R84, R60 ;  /* 0x00000054483c723c */ /* 0x040fe2000004183c */
[----:B------:R1:W1:Y:S07]  /*d950*/  MUFU.EX2 R188, R70 ;  /* 0x0000004600bc7308 */ /* 0x00026e0000000800 */
[----:B------:R-:W-:Y:S01]  /*d960*/  HMMA.16816.F32.BF16 R64, R72, R86, R64 ;  /* 0x000000564840723c */ /* 0x000fe20000041840 */
[----:B------:R-:W3:Y:S06]  /*d970*/  LDSM.16.MT88.4 R84, [R198+0x800] ;  /* 0x00080000c654783b */ /* 0x000eec0000004200 */
[----:B-----5:R-:W-:Y:S02]  /*d980*/  F2FP.BF16.PACK_AB R72, R191, R224 ;  /* 0x000000e0bf48723e */ /* 0x020fe400000010ff */
[----:B------:R-:W-:Y:S03]  /*d990*/  F2FP.BF16.PACK_AB R74, R189, R190 ;  /* 0x000000bebd4a723e */ /* 0x000fe600000010ff */
[----:B------:R-:W-:Y:S02]  /*d9a0*/  F2FP.BF16.PACK_AB R73, R147, R148 ;  /* 0x000000949349723e */ /* 0x000fe400000010ff */
[----:B------:R-:W-:Y:S01]  /*d9b0*/  F2FP.BF16.PACK_AB R75, R115, R146 ;  /* 0x00000092734b723e */ /* 0x000fe200000010ff */
[--C-:B-1----:R-:W-:Y:S06]  /*d9c0*/  FFMA.FTZ R70, R150, c[0x0][0x2d0], -R121.reuse ;  /* 0x0000b40096467a23 */ /* 0x102fec0000010879 */
[C---:B---3--:R-:W-:Y:S01]  /*d9d0*/  HMMA.16816.F32.BF16 R4, R72.reuse, R76, R4 ;  /* 0x0000004c4804723c */ /* 0x048fe20000041804 */
[----:B------:R1:W-:Y:S07]  /*d9e0*/  MUFU.EX2 R182, R70 ;  /* 0x0000004600b67308 */ /* 0x0003ee0000000800 */
[C---:B------:R-:W-:Y:S01]  /*d9f0*/  HMMA.16816.F32.BF16 R8, R72.reuse, R78, R8 ;  /* 0x0000004e4808723c */ /* 0x040fe20000041808 */
[----:B------:R-:W3:Y:S07]  /*da00*/  LDSM.16.MT88.4 R76, [R192+0x3800] ;  /* 0x00380000c04c783b */ /* 0x000eee0000004200 */
[C---:B------:R-:W-:Y:S08]  /*da10*/  HMMA.16816.F32.BF16 R12, R72.reuse, R88, R12 ;  /* 0x00000058480c723c */ /* 0x040ff0000004180c */
[C---:B------:R-:W-:Y:S01]  /*da20*/  HMMA.16816.F32.BF16 R16, R72.reuse, R90, R16 ;  /* 0x0000005a4810723c */ /* 0x040fe20000041810 */
[----:B------:R-:W5:Y:S03]  /*da30*/  LDSM.16.MT88.4 R88, [R196+0x3800] ;  /* 0x00380000c458783b */ /* 0x000f660000004200 */
[----:B-1----:R-:W-:Y:S04]  /*da40*/  FFMA.FTZ R70, R156, c[0x0][0x2d0], -R121 ;  /* 0x0000b4009c467a23 */ /* 0x002fe80000010879 */
[C---:B------:R-:W-:Y:S01]  /*da50*/  HMMA.16816.F32.BF16 R20, R72.reuse, R80, R20 ;  /* 0x000000504814723c */ /* 0x040fe20000041814 */
[----:B------:R1:W1:Y:S07]  /*da60*/  MUFU.EX2 R181, R70 ;  /* 0x0000004600b57308 */ /* 0x00026e0000000800 */
[C---:B------:R-:W-:Y:S01]  /*da70*/  HMMA.16816.F32.BF16 R24, R72.reuse, R82, R24 ;  /* 0x000000524818723c */ /* 0x040fe20000041818 */
[----:B------:R-:W2:Y:S07]  /*da80*/  LDSM.16.MT88.4 R80, [R195+0x3800] ;  /* 0x00380000c350783b */ /* 0x000eae0000004200 */
[C---:B------:R-:W-:Y:S08]  /*da90*/  HMMA.16816.F32.BF16 R28, R72.reuse, R84, R28 ;  /* 0x00000054481c723c */ /* 0x040ff0000004181c */
[C---:B------:R-:W-:Y:S01]  /*daa0*/  HMMA.16816.F32.BF16 R32, R72.reuse, R86, R32 ;  /* 0x000000564820723c */ /* 0x040fe20000041820 */
[----:B------:R-:W4:Y:S03]  /*dab0*/  LDSM.16.MT88.4 R84, [R198+0x3800] ;  /* 0x00380000c654783b */ /* 0x000f260000004200 */
[--C-:B-1----:R-:W-:Y:S04]  /*dac0*/  FFMA.FTZ R70, R162, c[0x0][0x2d0], -R69.reuse ;  /* 0x0000b400a2467a23 */ /* 0x102fe80000010845 */
[C---:B---3--:R-:W-:Y:S01]  /*dad0*/  HMMA.16816.F32.BF16 R36, R72.reuse, R76, R36 ;  /* 0x0000004c4824723c */ /* 0x048fe20000041824 */
[----:B------:R1:W-:Y:S07]  /*dae0*/  MUFU.EX2 R113, R70 ;  /* 0x0000004600717308 */ /* 0x0003ee0000000800 */
[C---:B------:R-:W-:Y:S01]  /*daf0*/  HMMA.16816.F32.BF16 R40, R72.reuse, R78, R40 ;  /* 0x0000004e4828723c */ /* 0x040fe20000041828 */
[----:B------:R-:W3:Y:S07]  /*db00*/  LDSM.16.MT88.4 R76, [R192+0x1000] ;  /* 0x00100000c04c783b */ /* 0x000eee0000004200 */
[C---:B-----5:R-:W-:Y:S08]  /*db10*/  HMMA.16816.F32.BF16 R44, R72.reuse, R88, R44 ;  /* 0x00000058482c723c */ /* 0x060ff0000004182c */
[C---:B------:R-:W-:Y:S01]  /*db20*/  HMMA.16816.F32.BF16 R48, R72.reuse, R90, R48 ;  /* 0x0000005a4830723c */ /* 0x040fe20000041830 */
[----:B------:R-:W5:Y:S03]  /*db30*/  LDSM.16.MT88.4 R88, [R196+0x1000] ;  /* 0x00100000c458783b */ /* 0x000f660000004200 */
[----:B-1----:R-:W-:Y:S04]  /*db40*/  FFMA.FTZ R70, R163, c[0x0][0x2d0], -R69 ;  /* 0x0000b400a3467a23 */ /* 0x002fe80000010845 */
[C---:B--2---:R-:W-:Y:S01]  /*db50*/  HMMA.16816.F32.BF16 R52, R72.reuse, R80, R52 ;  /* 0x000000504834723c */ /* 0x044fe20000041834 */
[----:B------:R1:W2:Y:S03]  /*db60*/  MUFU.EX2 R114, R70 ;  /* 0x0000004600727308 */ /* 0x0002a60000000800 */
[----:B------:R-:W-:Y:S04]  /*db70*/  FFMA.FTZ R0, R0, R116, R159 ;  /* 0x0000007400007223 */ /* 0x000fe8000001009f */
[C---:B------:R-:W-:Y:S01]  /*db80*/  HMMA.16816.F32.BF16 R56, R72.reuse, R82, R56 ;  /* 0x000000524838723c */ /* 0x040fe20000041838 */
[----:B------:R-:W3:Y:S03]  /*db90*/  LDSM.16.MT88.4 R80, [R195+0x1000] ;  /* 0x00100000c350783b */ /* 0x000ee60000004200 */
[----:B----4-:R-:W-:Y:S02]  /*dba0*/  FFMA.FTZ R2, R2, R117, R230 ;  /* 0x0000007502027223 */ /* 0x010fe400000100e6 */
[----:B------:R-:W-:Y:S02]  /*dbb0*/  FADD.FTZ R0, R160, R0 ;  /* 0x00000000a0007221 */ /* 0x000fe40000010000 */
[C---:B------:R-:W-:Y:S01]  /*dbc0*/  HMMA.16816.F32.BF16 R60, R72.reuse, R84, R60 ;  /* 0x00000054483c723c */ /* 0x040fe2000004183c */
[----:B------:R-:W-:Y:S03]  /*dbd0*/  LDSM.16.MT88.4 R116, [R196+0x5800] ;  /* 0x00580000c474783b */ /* 0x000fe60000004200 */
[----:B------:R-:W-:Y:S02]  /*dbe0*/  FADD.FTZ R0, R157, R0 ;  /* 0x000000009d007221 */ /* 0x000fe40000010000 */
[----:B------:R-:W-:Y:S02]  /*dbf0*/  FADD.FTZ R2, R229, R2 ;  /* 0x00000002e5027221 */ /* 0x000fe40000010000 */
[----:B------:R-:W-:Y:S01]  /*dc00*/  HMMA.16816.F32.BF16 R64, R72, R86, R64 ;  /* 0x000000564840723c */ /* 0x000fe20000041840 */
[----:B------:R-:W4:Y:S03]  /*dc10*/  LDSM.16.MT88.4 R84, [R198+0x1000] ;  /* 0x00100000c654783b */ /* 0x000f260000004200 */
[--C-:B-1----:R-:W-:Y:S02]  /*dc20*/  FFMA.FTZ R70, R161, c[0x0][0x2d0], -R69.reuse ;  /* 0x0000b400a1467a23 */ /* 0x102fe40000010845 */
[----:B------:R-:W-:Y:S01]  /*dc30*/  FADD.FTZ R0, R158, R0 ;  /* 0x000000009e007221 */ /* 0x000fe20000010000 */
[----:B------:R-:W-:Y:S01]  /*dc40*/  F2FP.BF16.PACK_AB R72, R188, R183 ;  /* 0x000000b7bc48723e */ /* 0x000fe200000010ff */
[----:B------:R1:W1:Y:S01]  /*dc50*/  MUFU.EX2 R112, R70 ;  /* 0x0000004600707308 */ /* 0x0002620000000800 */
[----:B------:R-:W-:Y:S03]  /*dc60*/  F2FP.BF16.PACK_AB R74, R181, R182 ;  /* 0x000000b6b54a723e */ /* 0x000fe600000010ff */
[----:B--2---:R-:W-:Y:S01]  /*dc70*/  F2FP.BF16.PACK_AB R73, R114, R113 ;  /* 0x000000717249723e */ /* 0x004fe200000010ff */
        /* <DEDUP_REMOVED lines=10> */
[----:B-1----:R-:W-:Y:S02]  /*dd20*/  FFMA.FTZ R70, R180, c[0x0][0x2d0], -R69 ;  /* 0x0000b400b4467a23 */ /* 0x002fe40000010845 */
[----:B------:R-:W-:Y:S02]  /*dd30*/  FADD.FTZ R0, R114, R0 ;  /* 0x0000000072007221 */ /* 0x000fe40000010000 */
[----:B------:R1:W2:Y:S01]  /*dd40*/  MUFU.EX2 R145, R70 ;  /* 0x0000004600917308 */ /* 0x0002a20000000800 */
[----:B------:R-:W-:Y:S02]  /*dd50*/  FADD.FTZ R2, R189, R2 ;  /* 0x00000002bd027221 */ /* 0x000fe40000010000 */
[----:B------:R-:W-:Y:S02]  /*dd60*/  FADD.FTZ R0, R112, R0 ;  /* 0x0000000070007221 */ /* 0x000fe40000010000 */
[----:B------:R-:W-:Y:S04]  /*dd70*/  FADD.FTZ R2, R183, R2 ;  /* 0x00000002b7027221 */ /* 0x000fe80000010000 */
[----:B------:R-:W-:Y:S04]  /*dd80*/  FADD.FTZ R2, R188, R2 ;  /* 0x00000002bc027221 */ /* 0x000fe80000010000 */
[----:B------:R-:W-:Y:S04]  /*dd90*/  FADD.FTZ R2, R182, R2 ;  /* 0x00000002b6027221 */ /* 0x000fe80000010000 */
[----:B------:R-:W-:Y:S02]  /*dda0*/  FADD.FTZ R2, R181, R2 ;  /* 0x00000002b5027221 */ /* 0x000fe40000010000 */
[--C-:B-1----:R-:W-:Y:S01]  /*ddb0*/  FFMA.FTZ R70, R231, c[0x0][0x2d0], -R121.reuse ;  /* 0x0000b400e7467a23 */ /* 0x102fe20000010879 */
[C---:B--2---:R-:W-:Y:S01]  /*ddc0*/  F2FP.BF16.PACK_AB R75, R145.reuse, R112 ;  /* 0x00000070914b723e */ /* 0x044fe200000010ff */
[----:B------:R-:W-:Y:S02]  /*ddd0*/  FADD.FTZ R0, R145, R0 ;  /* 0x0000000091007221 */ /* 0x000fe40000010000 */
[----:B------:R1:W2:Y:S04]  /*dde0*/  MUFU.EX2 R180, R70 ;  /* 0x0000004600b47308 */ /* 0x0002a80000000800 */
[C---:B---3--:R-:W-:Y:S08]  /*ddf0*/  HMMA.16816.F32.BF16 R4, R72.reuse, R76, R4 ;  /* 0x0000004c4804723c */ /* 0x048ff00000041804 */
[C---:B------:R-:W-:Y:S01]  /*de00*/  HMMA.16816.F32.BF16 R8, R72.reuse, R78, R8 ;  /* 0x0000004e4808723c */ /* 0x040fe20000041808 */
[----:B------:R-:W3:Y:S07]  /*de10*/  LDSM.16.MT88.4 R76, [R192+0x4000] ;  /* 0x00400000c04c783b */ /* 0x000eee0000004200 */
[C---:B-----5:R-:W-:Y:S04]  /*de20*/  HMMA.16816.F32.BF16 R12, R72.reuse, R88, R12 ;  /* 0x00000058480c723c */ /* 0x060fe8000004180c */
[--C-:B-1----:R-:W-:Y:S02]  /*de30*/  FFMA.FTZ R70, R232, c[0x0][0x2d0], -R121.reuse ;  /* 0x0000b400e8467a23 */ /* 0x102fe40000010879 */
[----:B--2---:R-:W-:Y:S02]  /*de40*/  FADD.FTZ R2, R180, R2 ;  /* 0x00000002b4027221 */ /* 0x004fe40000010000 */
[C---:B------:R-:W-:Y:S01]  /*de50*/  HMMA.16816.F32.BF16 R16, R72.reuse, R90, R16 ;  /* 0x0000005a4810723c */ /* 0x040fe20000041810 */
[----:B------:R1:W2:Y:S01]  /*de60*/  MUFU.EX2 R163, R70 ;  /* 0x0000004600a37308 */ /* 0x0002a20000000800 */
[----:B------:R-:W5:Y:S06]  /*de70*/  LDSM.16.MT88.4 R88, [R198+0x4000] ;  /* 0x00400000c658783b */ /* 0x000f6c0000004200 */
[C---:B------:R-:W-:Y:S08]  /*de80*/  HMMA.16816.F32.BF16 R20, R72.reuse, R80, R20 ;  /* 0x000000504814723c */ /* 0x040ff00000041814 */
[C---:B------:R-:W-:Y:S01]  /*de90*/  HMMA.16816.F32.BF16 R24, R72.reuse, R82, R24 ;  /* 0x000000524818723c */ /* 0x040fe20000041818 */
[----:B------:R-:W5:Y:S07]  /*dea0*/  LDSM.16.MT88.4 R80, [R192+0x1800] ;  /* 0x00180000c050783b */ /* 0x000f6e0000004200 */
[C---:B----4-:R-:W-:Y:S04]  /*deb0*/  HMMA.16816.F32.BF16 R28, R72.reuse, R84, R28 ;  /* 0x00000054481c723c */ /* 0x050fe8000004181c */
[--C-:B-1----:R-:W-:Y:S02]  /*dec0*/  FFMA.FTZ R70, R233, c[0x0][0x2d0], -R121.reuse ;  /* 0x0000b400e9467a23 */ /* 0x102fe40000010879 */
[----:B--2---:R-:W-:Y:S02]  /*ded0*/  FADD.FTZ R2, R163, R2 ;  /* 0x00000002a3027221 */ /* 0x004fe40000010000 */
[C---:B------:R-:W-:Y:S01]  /*dee0*/  HMMA.16816.F32.BF16 R32, R72.reuse, R86, R32 ;  /* 0x000000564820723c */ /* 0x040fe20000041820 */
[----:B------:R1:W2:Y:S01]  /*def0*/  MUFU.EX2 R162, R70 ;  /* 0x0000004600a27308 */ /* 0x0002a20000000800 */
[----:B------:R-:W4:Y:S06]  /*df00*/  LDSM.16.MT88.4 R84, [R195+0x1800] ;  /* 0x00180000c354783b */ /* 0x000f2c0000004200 */
[C---:B---3--:R-:W-:Y:S08]  /*df10*/  HMMA.16816.F32.BF16 R36, R72.reuse, R76, R36 ;  /* 0x0000004c4824723c */ /* 0x048ff00000041824 */
[C---:B------:R-:W-:Y:S01]  /*df20*/  HMMA.16816.F32.BF16 R40, R72.reuse, R78, R40 ;  /* 0x0000004e4828723c */ /* 0x040fe20000041828 */
[----:B------:R-:W3:Y:S07]  /*df30*/  LDSM.16.MT88.4 R76, [R198+0x1800] ;  /* 0x00180000c64c783b */ /* 0x000eee0000004200 */
[C---:B------:R-:W-:Y:S04]  /*df40*/  HMMA.16816.F32.BF16 R44, R72.reuse, R92, R44 ;  /* 0x0000005c482c723c */ /* 0x040fe8000004182c */
[----:B-1----:R-:W-:Y:S02]  /*df50*/  FFMA.FTZ R70, R234, c[0x0][0x2d0], -R121 ;  /* 0x0000b400ea467a23 */ /* 0x002fe40000010879 */
[----:B--2---:R-:W-:Y:S02]  /*df60*/  FADD.FTZ R2, R162, R2 ;  /* 0x00000002a2027221 */ /* 0x004fe40000010000 */
[C---:B------:R-:W-:Y:S01]  /*df70*/  HMMA.16816.F32.BF16 R48, R72.reuse, R94, R48 ;  /* 0x0000005e4830723c */ /* 0x040fe20000041830 */
[----:B------:R1:W2:Y:S01]  /*df80*/  MUFU.EX2 R161, R70 ;  /* 0x0000004600a17308 */ /* 0x0002a20000000800 */
[----:B------:R-:W-:Y:S06]  /*df90*/  LDSM.16.MT88.4 R92, [R198+0x5000] ;  /* 0x00500000c65c783b */ /* 0x000fec0000004200 */
[C---:B------:R-:W-:Y:S08]  /*dfa0*/  HMMA.16816.F32.BF16 R52, R72.reuse, R96, R52 ;  /* 0x000000604834723c */ /* 0x040ff00000041834 */
[C---:B------:R-:W-:Y:S01]  /*dfb0*/  HMMA.16816.F32.BF16 R56, R72.reuse, R98, R56 ;  /* 0x000000624838723c */ /* 0x040fe20000041838 */
[----:B------:R-:W-:Y:S07]  /*dfc0*/  LDSM.16.MT88.4 R96, [R196+0x2800] ;  /* 0x00280000c460783b */ /* 0x000fee0000004200 */
[C---:B-----5:R-:W-:Y:S04]  /*dfd0*/  HMMA.16816.F32.BF16 R60, R72.reuse, R88, R60 ;  /* 0x00000058483c723c */ /* 0x060fe8000004183c */
[--C-:B-1----:R-:W-:Y:S02]  /*dfe0*/  FFMA.FTZ R70, R235, c[0x0][0x2d0], -R69.reuse ;  /* 0x0000b400eb467a23 */ /* 0x102fe40000010845 */
[----:B--2---:R-:W-:Y:S02]  /*dff0*/  FADD.FTZ R2, R161, R2 ;  /* 0x00000002a1027221 */ /* 0x004fe40000010000 */
[----:B------:R-:W-:Y:S01]  /*e000*/  HMMA.16816.F32.BF16 R64, R72, R90, R64 ;  /* 0x0000005a4840723c */ /* 0x000fe20000041840 */
[----:B------:R1:W2:Y:S01]  /*e010*/  MUFU.EX2 R140, R70 ;  /* 0x00000046008c7308 */ /* 0x0002a20000000800 */
[----:B------:R-:W-:Y:S05]  /*e020*/  LDSM.16.MT88.4 R88, [R196+0x4800] ;  /* 0x00480000c458783b */ /* 0x000fea0000004200 */
[----:B------:R-:W-:Y:S02]  /*e030*/  F2FP.BF16.PACK_AB R72, R163, R180 ;  /* 0x000000b4a348723e */ /* 0x000fe400000010ff */
[----:B------:R-:W-:Y:S03]  /*e040*/  F2FP.BF16.PACK_AB R74, R161, R162 ;  /* 0x000000a2a14a723e */ /* 0x000fe600000010ff */
[--C-:B-1----:R-:W-:Y:S02]  /*e050*/  FFMA.FTZ R70, R237, c[0x0][0x2d0], -R69.reuse ;  /* 0x0000b400ed467a23 */ /* 0x102fe40000010845 */
[----:B--2---:R-:W-:Y:S02]  /*e060*/  FADD.FTZ R0, R140, R0 ;  /* 0x000000008c007221 */ /* 0x004fe40000010000 */
[----:B------:R1:W2:Y:S02]  /*e070*/  MUFU.EX2 R139, R70 ;  /* 0x00000046008b7308 */ /* 0x0002a40000000800 */
[--C-:B-1----:R-:W-:Y:S01]  /*e080*/  FFMA.FTZ R70, R236, c[0x0][0x2d0], -R69.reuse ;  /* 0x0000b400ec467a23 */ /* 0x102fe20000010845 */
[C---:B--2---:R-:W-:Y:S01]  /*e090*/  F2FP.BF16.PACK_AB R73, R139.reuse, R140 ;  /* 0x0000008c8b49723e */ /* 0x044fe200000010ff */
[----:B------:R-:W-:Y:S06]  /*e0a0*/  FADD.FTZ R0, R139, R0 ;  /* 0x000000008b007221 */ /* 0x000fec0000010000 */
[----:B------:R1:W2:Y:S02]  /*e0b0*/  MUFU.EX2 R138, R70 ;  /* 0x00000046008a7308 */ /* 0x0002a40000000800 */
[----:B-1----:R-:W-:Y:S02]  /*e0c0*/  FFMA.FTZ R70, R238, c[0x0][0x2d0], -R69 ;  /* 0x0000b400ee467a23 */ /* 0x002fe40000010845 */
[----:B--2---:R-:W-:Y:S06]  /*e0d0*/  FADD.FTZ R0, R138, R0 ;  /* 0x000000008a007221 */ /* 0x004fec0000010000 */
[----:B------:R1:W2:Y:S02]  /*e0e0*/  MUFU.EX2 R137, R70 ;  /* 0x0000004600897308 */ /* 0x0002a40000000800 */
[--C-:B-1----:R-:W-:Y:S01]  /*e0f0*/  FFMA.FTZ R70, R239, c[0x0][0x2d0], -R121.reuse ;  /* 0x0000b400ef467a23 */ /* 0x102fe20000010879 */
[C---:B--2---:R-:W-:Y:S01]  /*e100*/  F2FP.BF16.PACK_AB R75, R137.reuse, R138 ;  /* 0x0000008a894b723e */ /* 0x044fe200000010ff */
[----:B------:R-:W-:Y:S06]  /*e110*/  FADD.FTZ R0, R137, R0 ;  /* 0x0000000089007221 */ /* 0x000fec0000010000 */
[----:B------:R1:W2:Y:S01]  /*e120*/  MUFU.EX2 R156, R70 ;  /* 0x00000046009c7308 */ /* 0x0002a20000000800 */
[C---:B------:R-:W-:Y:S08]  /*e130*/  HMMA.16816.F32.BF16 R4, R72.reuse, R80, R4 ;  /* 0x000000504804723c */ /* 0x040ff00000041804 */
[C---:B------:R-:W-:Y:S01]  /*e140*/  HMMA.16816.F32.BF16 R8, R72.reuse, R82, R8 ;  /* 0x000000524808723c */ /* 0x040fe20000041808 */
[----:B------:R-:W5:Y:S07]  /*e150*/  LDSM.16.MT88.4 R80, [R192+0x4800] ;  /* 0x00480000c050783b */ /* 0x000f6e0000004200 */
[C---:B------:R-:W-:Y:S04]  /*e160*/  HMMA.16816.F32.BF16 R12, R72.reuse, R100, R12 ;  /* 0x00000064480c723c */ /* 0x040fe8000004180c */
[--C-:B-1----:R-:W-:Y:S02]  /*e170*/  FFMA.FTZ R70, R241, c[0x0][0x2d0], -R121.reuse ;  /* 0x0000b400f1467a23 */ /* 0x102fe40000010879 */
[----:B--2---:R-:W-:Y:S02]  /*e180*/  FADD.FTZ R2, R156, R2 ;  /* 0x000000029c027221 */ /* 0x004fe40000010000 */
[C---:B------:R-:W-:Y:S01]  /*e190*/  HMMA.16816.F32.BF16 R16, R72.reuse, R102, R16 ;  /* 0x000000664810723c */ /* 0x040fe20000041810 */
[----:B------:R1:W2:Y:S01]  /*e1a0*/  MUFU.EX2 R151, R70 ;  /* 0x0000004600977308 */ /* 0x0002a20000000800 */
[----:B------:R-:W-:Y:S06]  /*e1b0*/  LDSM.16.MT88.4 R100, [R195+0x2800] ;  /* 0x00280000c364783b */ /* 0x000fec0000004200 */
[C---:B----4-:R-:W-:Y:S08]  /*e1c0*/  HMMA.16816.F32.BF16 R20, R72.reuse, R84, R20 ;  /* 0x000000544814723c */ /* 0x050ff00000041814 */
[C---:B------:R-:W-:Y:S01]  /*e1d0*/  HMMA.16816.F32.BF16 R24, R72.reuse, R86, R24 ;  /* 0x000000564818723c */ /* 0x040fe20000041818 */
[----:B------:R-:W4:Y:S07]  /*e1e0*/  LDSM.16.MT88.4 R84, [R195+0x4800] ;  /* 0x00480000c354783b */ /* 0x000f2e0000004200 */
[C---:B---3--:R-:W-:Y:S04]  /*e1f0*/  HMMA.16816.F32.BF16 R28, R72.reuse, R76, R28 ;  /* 0x0000004c481c723c */ /* 0x048fe8000004181c */
[--C-:B-1----:R-:W-:Y:S02]  /*e200*/  FFMA.FTZ R70, R240, c[0x0][0x2d0], -R121.reuse ;  /* 0x0000b400f0467a23 */ /* 0x102fe40000010879 */
[----:B--2---:R-:W-:Y:S02]  /*e210*/  FADD.FTZ R2, R151, R2 ;  /* 0x0000000297027221 */ /* 0x004fe40000010000 */
[C---:B------:R-:W-:Y:S01]  /*e220*/  HMMA.16816.F32.BF16 R32, R72.reuse, R78, R32 ;  /* 0x0000004e4820723c */ /* 0x040fe20000041820 */
[----:B------:R1:W2:Y:S01]  /*e230*/  MUFU.EX2 R150, R70 ;  /* 0x0000004600967308 */ /* 0x0002a20000000800 */
[----:B------:R-:W3:Y:S06]  /*e240*/  LDSM.16.MT88.4 R76, [R198+0x4800] ;  /* 0x00480000c64c783b */ /* 0x000eec0000004200 */
[C---:B-----5:R-:W-:Y:S08]  /*e250*/  HMMA.16816.F32.BF16 R36, R72.reuse, R80, R36 ;  /* 0x000000504824723c */ /* 0x060ff00000041824 */
[C---:B------:R-:W-:Y:S01]  /*e260*/  HMMA.16816.F32.BF16 R40, R72.reuse, R82, R40 ;  /* 0x000000524828723c */ /* 0x040fe20000041828 */
[----:B------:R-:W5:Y:S07]  /*e270*/  LDSM.16.MT88.4 R80, [R192+0x2000] ;  /* 0x00200000c050783b */ /* 0x000f6e0000004200 */
[C---:B------:R-:W-:Y:S04]  /*e280*/  HMMA.16816.F32.BF16 R44, R72.reuse, R88, R44 ;  /* 0x00000058482c723c */ /* 0x040fe8000004182c */
[----:B-1----:R-:W-:Y:S02]  /*e290*/  FFMA.FTZ R70, R242, c[0x0][0x2d0], -R121 ;  /* 0x0000b400f2467a23 */ /* 0x002fe40000010879 */
[----:B--2---:R-:W-:Y:S02]  /*e2a0*/  FADD.FTZ R2, R150, R2 ;  /* 0x0000000296027221 */ /* 0x004fe40000010000 */
[C---:B------:R-:W-:Y:S01]  /*e2b0*/  HMMA.16816.F32.BF16 R48, R72.reuse, R90, R48 ;  /* 0x0000005a4830723c */ /* 0x040fe20000041830 */
[----:B------:R1:W2:Y:S01]  /*e2c0*/  MUFU.EX2 R149, R70 ;  /* 0x0000004600957308 */ /* 0x0002a20000000800 */
[----:B------:R-:W5:Y:S06]  /*e2d0*/  LDSM.16.MT88.4 R88, [R196+0x2000] ;  /* 0x00200000c458783b */ /* 0x000f6c0000004200 */
[C---:B----4-:R-:W-:Y:S08]  /*e2e0*/  HMMA.16816.F32.BF16 R52, R72.reuse, R84, R52 ;  /* 0x000000544834723c */ /* 0x050ff00000041834 */
[C---:B------:R-:W-:Y:S01]  /*e2f0*/  HMMA.16816.F32.BF16 R56, R72.reuse, R86, R56 ;  /* 0x000000564838723c */ /* 0x040fe20000041838 */
[----:B------:R-:W4:Y:S07]  /*e300*/  LDSM.16.MT88.4 R84, [R195+0x2000] ;  /* 0x00200000c354783b */ /* 0x000f2e0000004200 */
[C---:B---3--:R-:W-:Y:S04]  /*e310*/  HMMA.16816.F32.BF16 R60, R72.reuse, R76, R60 ;  /* 0x0000004c483c723c */ /* 0x048fe8000004183c */
[--C-:B-1----:R-:W-:Y:S02]  /*e320*/  FFMA.FTZ R70, R244, c[0x0][0x2d0], -R69.reuse ;  /* 0x0000b400f4467a23 */ /* 0x102fe40000010845 */
[----:B--2---:R-:W-:Y:S02]  /*e330*/  FADD.FTZ R2, R149, R2 ;  /* 0x0000000295027221 */ /* 0x004fe40000010000 */
[----:B------:R-:W-:Y:S01]  /*e340*/  HMMA.16816.F32.BF16 R64, R72, R78, R64 ;  /* 0x0000004e4840723c */ /* 0x000fe20000041840 */
[----:B------:R1:W2:Y:S01]  /*e350*/  MUFU.EX2 R136, R70 ;  /* 0x0000004600887308 */ /* 0x0002a20000000800 */
[----:B------:R-:W3:Y:S05]  /*e360*/  LDSM.16.MT88.4 R76, [R198+0x2000] ;  /* 0x00200000c64c783b */ /* 0x000eea0000004200 */
        /* <DEDUP_REMOVED lines=15> */
[----:B------:R1:W-:Y:S01]  /*e460*/  MUFU.EX2 R144, R70 ;  /* 0x0000004600907308 */ /* 0x0003e20000000800 */
[C---:B-----5:R-:W-:Y:S08]  /*e470*/  HMMA.16816.F32.BF16 R4, R72.reuse, R80, R4 ;  /* 0x000000504804723c */ /* 0x060ff00000041804 */
[C---:B------:R-:W-:Y:S01]  /*e480*/  HMMA.16816.F32.BF16 R8, R72.reuse, R82, R8 ;  /* 0x000000524808723c */ /* 0x040fe20000041808 */
[----:B------:R-:W2:Y:S07]  /*e490*/  LDSM.16.MT88.4 R80, [R192+0x5000] ;  /* 0x00500000c050783b */ /* 0x000eae0000004200 */
[C---:B------:R-:W-:Y:S04]  /*e4a0*/  HMMA.16816.F32.BF16 R12, R72.reuse, R88, R12 ;  /* 0x00000058480c723c */ /* 0x040fe8000004180c */
[--C-:B-1----:R-:W-:Y:S04]  /*e4b0*/  FFMA.FTZ R70, R250, c[0x0][0x2d0], -R121.reuse ;  /* 0x0000b400fa467a23 */ /* 0x102fe80000010879 */
[C---:B------:R-:W-:Y:S01]  /*e4c0*/  HMMA.16816.F32.BF16 R16, R72.reuse, R90, R16 ;  /* 0x0000005a4810723c */ /* 0x040fe20000041810 */
[----:B------:R1:W-:Y:S01]  /*e4d0*/  MUFU.EX2 R143, R70 ;  /* 0x00000046008f7308 */ /* 0x0003e20000000800 */
[----:B------:R-:W5:Y:S06]  /*e4e0*/  LDSM.16.MT88.4 R88, [R196+0x5000] ;  /* 0x00500000c458783b */ /* 0x000f6c0000004200 */
[C---:B----4-:R-:W-:Y:S08]  /*e4f0*/  HMMA.16816.F32.BF16 R20, R72.reuse, R84, R20 ;  /* 0x000000544814723c */ /* 0x050ff00000041814 */
[C---:B------:R-:W-:Y:S01]  /*e500*/  HMMA.16816.F32.BF16 R24, R72.reuse, R86, R24 ;  /* 0x000000564818723c */ /* 0x040fe20000041818 */
[----:B------:R-:W4:Y:S07]  /*e510*/  LDSM.16.MT88.4 R84, [R195+0x5000] ;  /* 0x00500000c354783b */ /* 0x000f2e0000004200 */
[C---:B---3--:R-:W-:Y:S04]  /*e520*/  HMMA.16816.F32.BF16 R28, R72.reuse, R76, R28 ;  /* 0x0000004c481c723c */ /* 0x048fe8000004181c */
[--C-:B-1----:R-:W-:Y:S04]  /*e530*/  FFMA.FTZ R70, R248, c[0x0][0x2d0], -R121.reuse ;  /* 0x0000b400f8467a23 */ /* 0x102fe80000010879 */
[C---:B------:R-:W-:Y:S01]  /*e540*/  HMMA.16816.F32.BF16 R32, R72.reuse, R78, R32 ;  /* 0x0000004e4820723c */ /* 0x040fe20000041820 */
[----:B------:R1:W-:Y:S01]  /*e550*/  MUFU.EX2 R142, R70 ;  /* 0x00000046008e7308 */ /* 0x0003e20000000800 */
[----:B------:R-:W3:Y:S06]  /*e560*/  LDSM.16.MT88.4 R76, [R192+0x2800] ;  /* 0x00280000c04c783b */ /* 0x000eec0000004200 */
[C---:B--2---:R-:W-:Y:S08]  /*e570*/  HMMA.16816.F32.BF16 R36, R72.reuse, R80, R36 ;  /* 0x000000504824723c */ /* 0x044ff00000041824 */
[C---:B------:R-:W-:Y:S08]  /*e580*/  HMMA.16816.F32.BF16 R40, R72.reuse, R82, R40 ;  /* 0x000000524828723c */ /* 0x040ff00000041828 */
[C---:B-----5:R-:W-:Y:S04]  /*e590*/  HMMA.16816.F32.BF16 R44, R72.reuse, R88, R44 ;  /* 0x00000058482c723c */ /* 0x060fe8000004182c */
[----:B-1----:R-:W-:Y:S04]  /*e5a0*/  FFMA.FTZ R70, R247, c[0x0][0x2d0], -R121 ;  /* 0x0000b400f7467a23 */ /* 0x002fe80000010879 */
[C---:B------:R-:W-:Y:S01]  /*e5b0*/  HMMA.16816.F32.BF16 R48, R72.reuse, R90, R48 ;  /* 0x0000005a4830723c */ /* 0x040fe20000041830 */
[----:B------:R1:W2:Y:S07]  /*e5c0*/  MUFU.EX2 R141, R70 ;  /* 0x00000046008d7308 */ /* 0x0002ae0000000800 */
[C---:B----4-:R-:W-:Y:S08]  /*e5d0*/  HMMA.16816.F32.BF16 R52, R72.reuse, R84, R52 ;  /* 0x000000544834723c */ /* 0x050ff00000041834 */
[C---:B------:R-:W-:Y:S08]  /*e5e0*/  HMMA.16816.F32.BF16 R56, R72.reuse, R86, R56 ;  /* 0x000000564838723c */ /* 0x040ff00000041838 */
[C---:B------:R-:W-:Y:S04]  /*e5f0*/  HMMA.16816.F32.BF16 R60, R72.reuse, R92, R60 ;  /* 0x0000005c483c723c */ /* 0x040fe8000004183c */
[--C-:B-1----:R-:W-:Y:S01]  /*e600*/  FFMA.FTZ R70, R251, c[0x0][0x2d0], -R69.reuse ;  /* 0x0000b400fb467a23 */ /* 0x102fe20000010845 */
[----:B--2---:R-:W-:Y:S03]  /*e610*/  F2FP.BF16.PACK_AB R122, R141, R142 ;  /* 0x0000008e8d7a723e */ /* 0x004fe600000010ff */
[----:B------:R-:W-:Y:S01]  /*e620*/  HMMA.16816.F32.BF16 R64, R72, R94, R64 ;  /* 0x0000005e4840723c */ /* 0x000fe20000041840 */
[----:B------:R1:W-:Y:S03]  /*e630*/  MUFU.EX2 R132, R70 ;  /* 0x0000004600847308 */ /* 0x0003e60000000800 */
[--C-:B-1----:R-:W-:Y:S02]  /*e640*/  FFMA.FTZ R70, R252, c[0x0][0x2d0], -R69.reuse ;  /* 0x0000b400fc467a23 */ /* 0x102fe40000010845 */
[----:B------:R-:W-:Y:S01]  /*e650*/  FFMA.FTZ R69, R120, c[0x0][0x2d0], -R69 ;  /* 0x0000b40078457a23 */ /* 0x000fe20000010845 */
[----:B------:R-:W-:Y:S04]  /*e660*/  F2FP.BF16.PACK_AB R120, R143, R144 ;  /* 0x000000908f78723e */ /* 0x000fe800000010ff */
[----:B------:R-:W1:Y:S10]  /*e670*/  MUFU.EX2 R70, R70 ;  /* 0x0000004600467308 */ /* 0x000e740000000800 */
[----:B------:R-:W2:Y:S01]  /*e680*/  MUFU.EX2 R69, R69 ;  /* 0x0000004500457308 */ /* 0x000ea20000000800 */
[----:B-1----:R-:W-:Y:S02]  /*e690*/  F2FP.BF16.PACK_AB R121, R70, R132 ;  /* 0x000000844679723e */ /* 0x002fe400000010ff */
[----:B--2---:R-:W-:Y:S07]  /*e6a0*/  F2FP.BF16.PACK_AB R123, R69, R71 ;  /* 0x00000047457b723e */ /* 0x004fee00000010ff */
[C---:B---3--:R-:W-:Y:S01]  /*e6b0*/  HMMA.16816.F32.BF16 R72, R120.reuse, R76, R4 ;  /* 0x0000004c7848723c */ /* 0x048fe20000041804 */
[----:B------:R-:W1:Y:S07]  /*e6c0*/  LDSM.16.MT88.4 R4, [R195+0x5800] ;  /* 0x00580000c304783b */ /* 0x000e6e0000004200 */
[C---:B------:R-:W-:Y:S01]  /*e6d0*/  HMMA.16816.F32.BF16 R76, R120.reuse, R78, R8 ;  /* 0x0000004e784c723c */ /* 0x040fe20000041808 */
[----:B------:R-:W2:Y:S07]  /*e6e0*/  LDSM.16.MT88.4 R8, [R198+0x5800] ;  /* 0x00580000c608783b */ /* 0x000eae0000004200 */
[C---:B------:R-:W-:Y:S01]  /*e6f0*/  HMMA.16816.F32.BF16 R80, R120.reuse, R96, R12 ;  /* 0x000000607850723c */ /* 0x040fe2000004180c */
[----:B------:R-:W3:Y:S07]  /*e700*/  LDL R12, [R1+0x1c] ;  /* 0x00001c00010c7983 */ /* 0x000eee0000100800 */
        /* <DEDUP_REMOVED lines=9> */
[C---:B-1----:R-:W-:Y:S07]  /*e7a0*/  HMMA.16816.F32.BF16 R52, R120.reuse, R4, R52 ;  /* 0x000000047834723c */ /* 0x042fee0000041834 */
[----:B------:R-:W-:Y:S01]  /*e7b0*/  FADD.FTZ R4, R144, R2 ;  /* 0x0000000290047221 */ /* 0x000fe20000010000 */
[C---:B------:R-:W-:Y:S04]  /*e7c0*/  HMMA.16816.F32.BF16 R56, R120.reuse, R6, R56 ;  /* 0x000000067838723c */ /* 0x040fe80000041838 */
[----:B------:R-:W-:Y:S02]  /*e7d0*/  FADD.FTZ R2, R132, R0 ;  /* 0x0000000084027221 */ /* 0x000fe40000010000 */
[----:B------:R-:W-:Y:S02]  /*e7e0*/  FADD.FTZ R0, R143, R4 ;  /* 0x000000048f007221 */ /* 0x000fe40000010000 */
[C---:B--2---:R-:W-:Y:S04]  /*e7f0*/  HMMA.16816.F32.BF16 R60, R120.reuse, R8, R60 ;  /* 0x00000008783c723c */ /* 0x044fe8000004183c */
[----:B------:R-:W-:Y:S01]  /*e800*/  FADD.FTZ R4, R70, R2 ;  /* 0x0000000246047221 */ /* 0x000fe20000010000 */
[-C--:B------:R-:W-:Y:S01]  /*e810*/  MOV R70, R3.reuse ;  /* 0x0000000300467202 */ /* 0x080fe20000000f00 */
[----:B------:R-:W-:Y:S02]  /*e820*/  FADD.FTZ R2, R142, R0 ;  /* 0x000000008e027221 */ /* 0x000fe40000010000 */
[----:B------:R-:W-:Y:S04]  /*e830*/  HMMA.16816.F32.BF16 R64, R120, R10, R64 ;  /* 0x0000000a7840723c */ /* 0x000fe80000041840 */
[----:B------:R-:W-:Y:S02]  /*e840*/  FADD.FTZ R2, R141, R2 ;  /* 0x000000028d027221 */ /* 0x000fe40000010000 */
[----:B------:R-:W-:Y:S01]  /*e850*/  FADD.FTZ R0, R71, R4 ;  /* 0x0000000447007221 */ /* 0x000fe20000010000 */
[----:B------:R-:W-:Y:S02]  /*e860*/  MOV R4, R3 ;  /* 0x0000000300047202 */ /* 0x000fe40000000f00 */
[----:B------:R1:W-:Y:S03]  /*e870*/  STL [R1+0x8], R2 ;  /* 0x0000080201007387 */ /* 0x0003e60000100800 */
[----:B------:R-:W-:Y:S01]  /*e880*/  FADD.FTZ R0, R69, R0 ;  /* 0x0000000045007221 */ /* 0x000fe20000010000 */
[----:B------:R-:W-:Y:S04]  /*e890*/  MOV R69, R68 ;  /* 0x0000004400457202 */ /* 0x000fe80000000f00 */
[----:B------:R1:W-:Y:S01]  /*e8a0*/  STL [R1+0xc], R0 ;  /* 0x00000c0001007387 */ /* 0x0003e20000100800 */
[----:B---3--:R-:W-:Y:S02]  /*e8b0*/  ISETP.GT.AND P0, PT, R217, R12, PT ;  /* 0x0000000cd900720c */ /* 0x008fe40003f04270 */
[----:B------:R-:W-:Y:S11]  /*e8c0*/  MOV R217, R216 ;  /* 0x000000d800d97202 */ /* 0x000ff60000000f00 */
[----:B-1----:R-:W-:-:S05]  /*e8d0*/  @P0 BRA `(.L_x_576) ;  /* 0xffffcd7000000947 */ /* 0x002fca000383ffff */
.L_x_575:
[----:B------:R-:W-:-:S13]  /*e8e0*/  ISETP.GE.AND P0, PT, R216, R219, PT ;  /* 0x000000dbd800720c */ /* 0x000fda0003f06270 */
[----:B------:R-:W-:Y:S05]  /*e8f0*/  @!P0 BRA `(.L_x_577) ;  /* 0x0000447000008947 */ /* 0x000fea0003800000 */
[----:B------:R-:W-:Y:S02]  /*e900*/  MOV R70, R4 ;  /* 0x0000000400467202 */ /* 0x000fe40000000f00 */
[----:B------:R-:W-:Y:S02]  /*e910*/  MOV R69, R68 ;  /* 0x0000004400457202 */ /* 0x000fe40000000f00 */
.L_x_586:
[----:B--2---:R-:W2:Y:S01]  /*e920*/  LDL.64 R132, [R1] ;  /* 0x0000000001847983 */ /* 0x004ea20000100a00 */
[----:B------:R-:W-:Y:S04]  /*e930*/  DEPBAR.LE SB0, 0x0 ;  /* 0x000080000000791a */ /* 0x000fe80000000000 */
[----:B------:R-:W-:Y:S01]  /*e940*/  WARPSYNC 0xffffffff ;  /* 0xffffffff00007948 */ /* 0x000fe20003800000 */
[----:B------:R-:W-:Y:S01]  /*e950*/  BAR.SYNC.DEFER_BLOCKING 0x0 ;  /* 0x0000000000007b1d */ /* 0x000fe20000010000 */
[----:B------:R-:W-:Y:S01]  /*e960*/  SHF.R.S32.HI R0, RZ, 0x1f, R216 ;  /* 0x0000001fff007819 */ /* 0x000fe200000114d8 */
[----:B------:R-:W-:Y:S01]  /*e970*/  IMAD.MOV.U32 R217, RZ, RZ, 0x5 ;  /* 0x00000005ffd97424 */ /* 0x000fe200078e00ff */
[----:B-1----:R-:W-:Y:S01]  /*e980*/  MOV R3, c[0x0][0x208] ;  /* 0x0000820000037a02 */ /* 0x002fe20000000f00 */
[----:B------:R-:W-:Y:S01]  /*e990*/  IMAD.WIDE.U32 R20, R216, c[0x0][0x208], RZ ;  /* 0x00008200d8147a25 */ /* 0x000fe200078e00ff */
[----:B------:R-:W-:Y:S02]  /*e9a0*/  MOV R28, R220 ;  /* 0x000000dc001c7202 */ /* 0x000fe40000000f00 */
[C---:B------:R-:W-:Y:S01]  /*e9b0*/  SHF.L.U32 R2, R3.reuse, 0x5, RZ ;  /* 0x0000000503027819 */ /* 0x040fe200000006ff */
[----:B------:R-:W-:Y:S01]  /*e9c0*/  IMAD R0, R0, c[0x0][0x208], RZ ;  /* 0x0000820000007a24 */ /* 0x000fe200078e02ff */
[----:B------:R-:W-:Y:S01]  /*e9d0*/  SHF.L.U64.HI R3, R3, R217, c[0x0][0x20c] ;  /* 0x0000830003037619 */ /* 0x000fe200000102d9 */
[----:B------:R-:W-:Y:S01]  /*e9e0*/  IMAD.MOV.U32 R29, RZ, RZ, R225 ;  /* 0x000000ffff1d7224 */ /* 0x000fe200078e00e1 */
[----:B------:R-:W-:Y:S01]  /*e9f0*/  IADD3 R37, P0, R220, 0x40, RZ ;  /* 0x00000040dc257810 */ /* 0x000fe20007f1e0ff */
[----:B------:R-:W-:Y:S02]  /*ea00*/  IMAD R0, R216, c[0x0][0x20c], R0 ;  /* 0x00008300d8007a24 */ /* 0x000fe400078e0200 */
[----:B------:R-:W-:Y:S04]  /*ea10*/  IMAD.WIDE.U32 R30, R20, 0x60, R2 ;  /* 0x00000060141e7825 */ /* 0x000fe800078e0002 */
[----:B------:R-:W-:Y:S01]  /*ea20*/  IMAD.IADD R0, R21, 0x1, R0 ;  /* 0x0000000115007824 */ /* 0x000fe200078e0200 */
[-C--:B------:R-:W-:Y:S01]  /*ea30*/  IADD3 R36, P4, R220, R30.reuse, RZ ;  /* 0x0000001edc247210 */ /* 0x080fe20007f9e0ff */
[----:B------:R-:W-:Y:S01]  /*ea40*/  IMAD.WIDE.U32 R28, R20, 0x60, R28 ;  /* 0x00000060141c7825 */ /* 0x000fe200078e001c */
[----:B------:R-:W-:Y:S02]  /*ea50*/  IADD3 R2, P6, R2, R30, RZ ;  /* 0x0000001e02027210 */ /* 0x000fe40007fde0ff */
[----:B------:R-:W-:Y:S01]  /*ea60*/  LEA R162, P5, R36, c[0x0][0x1f8], 0x1 ;  /* 0x00007e0024a27a11 */ /* 0x000fe200078a08ff */
[----:B------:R-:W1:Y:S01]  /*ea70*/  LDSM.16.M88.4 R8, [R193] ;  /* 0x00000000c108783b */ /* 0x000e620000000200 */
[----:B------:R-:W-:Y:S01]  /*ea80*/  SHF.L.U32 R45, R28, 0x1, RZ ;  /* 0x000000011c2d7819 */ /* 0x000fe200000006ff */
[----:B------:R-:W-:Y:S01]  /*ea90*/  IMAD R38, R0, 0x60, RZ ;  /* 0x0000006000267824 */ /* 0x000fe200078e02ff */
[----:B------:R-:W-:Y:S02]  /*eaa0*/  ULDC UR4, c[0x0][0x324] ;  /* 0x0000c90000047ab9 */ /* 0x000fe40000000800 */
[----:B------:R-:W-:Y:S02]  /*eab0*/  ULOP3.LUT UR4, URZ, UR4, URZ, 0x33, !UPT ;  /* 0x000000043f047292 */ /* 0x000fe4000f8e333f */
[----:B------:R-:W-:Y:S01]  /*eac0*/  IADD3 R0, R38, R31, RZ ;  /* 0x0000001f26007210 */ /* 0x000fe20007ffe0ff */
[----:B------:R-:W3:Y:S01]  /*ead0*/  LDSM.16.M88.4 R16, [R193+0x800] ;  /* 0x00080000c110783b */ /* 0x000ee20000000200 */
[----:B------:R-:W-:Y:S03]  /*eae0*/  IADD3 R31, R29, R38, RZ ;  /* 0x000000261d1f7210 */ /* 0x000fe60007ffe0ff */
[----:B------:R-:W-:Y:S01]  /*eaf0*/  IMAD.X R29, R0, 0x1, R225, P4 ;  /* 0x00000001001d7824 */ /* 0x000fe200020e06e1 */
[----:B------:R-:W-:Y:S02]  /*eb00*/  IADD3 R38, P4, R37, R30, RZ ;  /* 0x0000001e25267210 */ /* 0x000fe40007f9e0ff */
[----:B------:R-:W-:Y:S01]  /*eb10*/  SHF.L.U64.HI R46, R28, 0x1, R31 ;  /* 0x000000011c2e7819 */ /* 0x000fe2000001021f */
[----:B------:R-:W4:Y:S01]  /*eb20*/  LDSM.16.M88.4 R24, [R193+0x1000] ;  /* 0x00100000c118783b */ /* 0x000f220000000200 */
[----:B------:R-:W-:Y:S02]  /*eb30*/  LEA.HI.X R163, R36, c[0x0][0x1fc], R29, 0x1, P5 ;  /* 0x00007f0024a37a11 */ /* 0x000fe400028f0c1d */
[----:B------:R-:W-:Y:S02]  /*eb40*/  IADD3.X R36, RZ, R225, RZ, P0, !PT ;  /* 0x000000e1ff247210 */ /* 0x000fe400007fe4ff */
[C---:B------:R-:W-:Y:S02]  /*eb50*/  IADD3 R44, P0, R2.reuse, R37, RZ ;  /* 0x00000025022c7210 */ /* 0x040fe40007f1e0ff */
[----:B------:R-:W-:Y:S01]  /*eb60*/  IADD3 R37, P5, R2, R220, RZ ;  /* 0x000000dc02257210 */ /* 0x000fe20007fbe0ff */
[----:B------:R-:W5:Y:S01]  /*eb70*/  LDL R228, [R1+0x20] ;  /* 0x0000200001e47983 */ /* 0x000f620000100800 */
[----:B------:R-:W-:Y:S01]  /*eb80*/  IMAD.X R2, R0, 0x1, R3, P6 ;  /* 0x0000000100027824 */ /* 0x000fe200030e0603 */
[----:B------:R-:W-:Y:S02]  /*eb90*/  LEA R160, P6, R38, c[0x0][0x1f8], 0x1 ;  /* 0x00007e0026a07a11 */ /* 0x000fe400078c08ff */
[----:B------:R-:W4:Y:S01]  /*eba0*/  LDSM.16.M88.4 R32, [R193+0x1800] ;  /* 0x00180000c120783b */ /* 0x000f220000000200 */
[-C--:B------:R-:W-:Y:S02]  /*ebb0*/  IADD3.X R0, R0, R36.reuse, RZ, P4, !PT ;  /* 0x0000002400007210 */ /* 0x080fe400027fe4ff */
[C---:B------:R-:W-:Y:S02]  /*ebc0*/  LEA R158, P4, R37.reuse, c[0x0][0x1f8], 0x1 ;  /* 0x00007e00259e7a11 */ /* 0x040fe400078808ff */
[----:B------:R-:W-:Y:S02]  /*ebd0*/  LEA.HI.X R161, R38, c[0x0][0x1fc], R0, 0x1, P6 ;  /* 0x00007f0026a17a11 */ /* 0x000fe400030f0c00 */
[C---:B------:R-:W-:Y:S01]  /*ebe0*/  IADD3.X R3, R2.reuse, R36, RZ, P0, !PT ;  /* 0x0000002402037210 */ /* 0x040fe200007fe4ff */
[----:B------:R-:W5:Y:S01]  /*ebf0*/  LDL R227, [R1+0x24] ;  /* 0x0000240001e37983 */ /* 0x000f620000100800 */
[----:B------:R-:W-:Y:S01]  /*ec00*/  IMAD.X R2, R2, 0x1, R225, P5 ;  /* 0x0000000102027824 */ /* 0x000fe200028e06e1 */
[C---:B-1----:R-:W-:Y:S02]  /*ec10*/  HMMA.16816.F32.BF16 R4, R124.reuse, R8, RZ ;  /* 0x000000087c04723c */ /* 0x042fe400000418ff */
[----:B------:R-:W1:Y:S02]  /*ec20*/  LDSM.16.M88.4 R40, [R193+0x2000] ;  /* 0x00200000c128783b */ /* 0x000e640000000200 */
[----:B------:R-:W-:Y:S02]  /*ec30*/  LEA.HI.X R159, R37, c[0x0][0x1fc], R2, 0x1, P4 ;  /* 0x00007f00259f7a11 */ /* 0x000fe400020f0c02 */
[C---:B------:R-:W-:Y:S02]  /*ec40*/  LEA R156, P4, R44.reuse, c[0x0][0x1f8], 0x1 ;  /* 0x00007e002c9c7a11 */ /* 0x040fe400078808ff */
[C---:B------:R-:W-:Y:S01]  /*ec50*/  IADD3 R2, P5, R45.reuse, 0x80, RZ ;  /* 0x000000802d027810 */ /* 0x040fe20007fbe0ff */
[C---:B------:R-:W-:Y:S01]  /*ec60*/  HMMA.16816.F32.BF16 R8, R124.reuse, R10, RZ ;  /* 0x0000000a7c08723c */ /* 0x040fe200000418ff */
[----:B------:R-:W5:Y:S02]  /*ec70*/  LDL R224, [R1+0x14] ;  /* 0x0000140001e07983 */ /* 0x000f640000100800 */
[----:B------:R-:W-:Y:S02]  /*ec80*/  LEA.HI.X R157, R44, c[0x0][0x1fc], R3, 0x1, P4 ;  /* 0x00007f002c9d7a11 */ /* 0x000fe400020f0c03 */
[----:B------:R-:W1:Y:S01]  /*ec90*/  LDSM.16.M88.4 R48, [R193+0x2800] ;  /* 0x00280000c130783b */ /* 0x000e620000000200 */
[----:B------:R-:W-:Y:S02]  /*eca0*/  IADD3 R44, P6, R45, c[0x0][0x1f8], RZ ;  /* 0x00007e002d2c7a10 */ /* 0x000fe40007fde0ff */
[C---:B---3--:R-:W-:Y:S01]  /*ecb0*/  HMMA.16816.F32.BF16 R12, R124.reuse, R16, RZ ;  /* 0x000000107c0c723c */ /* 0x048fe200000418ff */
[----:B------:R-:W-:Y:S03]  /*ecc0*/  IADD3 R2, P4, R2, c[0x0][0x1f8], RZ ;  /* 0x00007e0002027a10 */ /* 0x000fe60007f9e0ff */
[----:B------:R-:W-:Y:S01]  /*ecd0*/  IADD3.X R45, R46, c[0x0][0x1fc], RZ, P6, !PT ;  /* 0x00007f002e2d7a10 */ /* 0x000fe200037fe4ff */
[----:B------:R-:W3:Y:S01]  /*ece0*/  LDSM.16.M88.4 R120, [R199] ;  /* 0x00000000c778783b */ /* 0x000ee20000000200 */
[----:B------:R-:W-:Y:S02]  /*ecf0*/  IADD3.X R3, RZ, c[0x0][0x1fc], R46, P4, P5 ;  /* 0x00007f00ff037a10 */ /* 0x000fe400027ea42e */
[C---:B------:R-:W-:Y:S01]  /*ed00*/  HMMA.16816.F32.BF16 R16, R124.reuse, R18, RZ ;  /* 0x000000127c10723c */ /* 0x040fe200000418ff */
[----:B------:R-:W-:Y:S04]  /*ed10*/  ISETP.GT.AND P6, PT, R216, R219, PT ;  /* 0x000000dbd800720c */ /* 0x000fe80003fc4270 */
[----:B------:R-:W-:Y:S03]  /*ed20*/  LDSM.16.M88.4 R136, [R209] ;  /* 0x00000000d188783b */ /* 0x000fe60000000200 */
[C---:B----4-:R-:W-:Y:S05]  /*ed30*/  HMMA.16816.F32.BF16 R20, R124.reuse, R24, RZ ;  /* 0x000000187c14723c */ /* 0x050fea00000418ff */
[----:B------:R-:W-:Y:S03]  /*ed40*/  LDSM.16.M88.4 R140, [R208] ;  /* 0x00000000d08c783b */ /* 0x000fe60000000200 */
[C---:B------:R-:W-:Y:S05]  /*ed50*/  HMMA.16816.F32.BF16 R24, R124.reuse, R26, RZ ;  /* 0x0000001a7c18723c */ /* 0x040fea00000418ff */
[----:B------:R-:W-:Y:S03]  /*ed60*/  LDSM.16.M88.4 R144, [R207] ;  /* 0x00000000cf90783b */ /* 0x000fe60000000200 */
[C---:B------:R-:W-:Y:S05]  /*ed70*/  HMMA.16816.F32.BF16 R28, R124.reuse, R32, RZ ;  /* 0x000000207c1c723c */ /* 0x040fea00000418ff */
[----:B------:R-:W-:Y:S03]  /*ed80*/  LDSM.16.M88.4 R148, [R206] ;  /* 0x00000000ce94783b */ /* 0x000fe60000000200 */
[C---:B------:R-:W-:Y:S08]  /*ed90*/  HMMA.16816.F32.BF16 R32, R124.reuse, R34, RZ ;  /* 0x000000227c20723c */ /* 0x040ff000000418ff */
[C---:B-1----:R-:W-:Y:S08]  /*eda0*/  HMMA.16816.F32.BF16 R36, R124.reuse, R40, RZ ;  /* 0x000000287c24723c */ /* 0x042ff000000418ff */
[C---:B------:R-:W-:Y:S01]  /*edb0*/  HMMA.16816.F32.BF16 R40, R124.reuse, R42, RZ ;  /* 0x0000002a7c28723c */ /* 0x040fe200000418ff */
[----:B--2---:R-:W-:Y:S02]  /*edc0*/  ISETP.GE.AND P0, PT, R132, c[0x0][0x1d4], PT ;  /* 0x0000750084007a0c */ /* 0x004fe40003f06270 */
[----:B------:R-:W1:Y:S11]  /*edd0*/  LDSM.16.M88.4 R132, [R210] ;  /* 0x00000000d284783b */ /* 0x000e760000000200 */
[----:B------:R-:W-:Y:S01]  /*ede0*/  @!PT LDS RZ, [RZ] ;  /* 0x00000000fffff984 */ /* 0x000fe20000000800 */
[----:B------:R-:W-:Y:S01]  /*edf0*/  @!PT LDS RZ, [RZ] ;  /* 0x00000000fffff984 */ /* 0x000fe20000000800 */
[----:B------:R-:W-:Y:S01]  /*ee00*/  @!PT LDS RZ, [RZ] ;  /* 0x00000000fffff984 */ /* 0x000fe20000000800 */
[----:B------:R2:W-:Y:S08]  /*ee10*/  LDGSTS.E.BYPASS.LTC128B.128 [R218+0x100], [R44.64], !P0 ;  /* 0x001000002cda7fae */ /* 0x0005f0000c101d48 */
[----:B------:R4:W-:Y:S08]  /*ee20*/  LDGSTS.E.BYPASS.LTC128B.128 [R218+0x3100], [R2.64], !P3 ;  /* 0x0310000002da7fae */ /* 0x0009f0000d901d48 */
[----:B------:R1:W-:Y:S08]  /*ee30*/  LDGSTS.E.BYPASS.LTC128B.128 [R218+0x1100], [R162.64], !P0 ;  /* 0x01100000a2da7fae */ /* 0x0003f0000c101d48 */
[----:B------:R1:W-:Y:S01]  /*ee40*/  LDGSTS.E.BYPASS.LTC128B.128 [R218+0x4100], [R160.64], !P3 ;  /* 0x04100000a0da7fae */ /* 0x0003e2000d901d48 */
[C---:B--2---:R-:W-:Y:S07]  /*ee50*/  HMMA.16816.F32.BF16 R44, R124.reuse, R48, RZ ;  /* 0x000000307c2c723c */ /* 0x044fee00000418ff */
[----:B------:R2:W-:Y:S01]  /*ee60*/  LDGSTS.E.BYPASS.LTC128B.128 [R218+0x2100], [R158.64], !P0 ;  /* 0x021000009eda7fae */ /* 0x0005e2000c101d48 */
[----:B------:R-:W-:Y:S07]  /*ee70*/  HMMA.16816.F32.BF16 R48, R124, R50, RZ ;  /* 0x000000327c30723c */ /* 0x000fee00000418ff */
[----:B------:R2:W-:Y:S01]  /*ee80*/  LDGSTS.E.BYPASS.LTC128B.128 [R218+0x5100], [R156.64], !P3 ;  /* 0x051000009cda7fae */ /* 0x0005e2000d901d48 */
[C---:B---3--:R-:W-:Y:S07]  /*ee90*/  HMMA.16816.F32.BF16 R4, R128.reuse, R120, R4 ;  /* 0x000000788004723c */ /* 0x048fee0000041804 */
[----:B------:R-:W-:Y:S01]  /*eea0*/  LDSM.16.M88.4 R180, [R197+0x5800] ;  /* 0x00580000c5b4783b */ /* 0x000fe20000000200 */
[C---:B------:R-:W-:Y:S07]  /*eeb0*/  HMMA.16816.F32.BF16 R8, R128.reuse, R122, R8 ;  /* 0x0000007a8008723c */ /* 0x040fee0000041808 */
[----:B------:R-:W0:Y:S01]  /*eec0*/  LDGDEPBAR ;  /* 0x00000000000079af */ /* 0x000e220000000000 */
[C---:B-1----:R-:W-:Y:S07]  /*eed0*/  HMMA.16816.F32.BF16 R12, R128.reuse, R132, R12 ;  /* 0x00000084800c723c */ /* 0x042fee000004180c */
[----:B------:R-:W-:Y:S01]  /*eee0*/  LDSM.16.M88.4 R120, [R197+0x800] ;  /* 0x00080000c578783b */ /* 0x000fe20000000200 */
[C---:B------:R-:W-:Y:S07]  /*eef0*/  HMMA.16816.F32.BF16 R16, R128.reuse, R134, R16 ;  /* 0x000000868010723c */ /* 0x040fee0000041810 */
[----:B--2---:R-:W1:Y:S01]  /*ef00*/  LDSM.16.M88.4 R156, [R197] ;  /* 0x00000000c59c783b */ /* 0x004e620000000200 */
[C---:B------:R-:W-:Y:S07]  /*ef10*/  HMMA.16816.F32.BF16 R20, R128.reuse, R136, R20 ;  /* 0x000000888014723c */ /* 0x040fee0000041814 */
[----:B------:R-:W2:Y:S01]  /*ef20*/  LDSM.16.M88.4 R160, [R197+0x1000] ;  /* 0x00100000c5a0783b */ /* 0x000ea20000000200 */
[C---:B------:R-:W-:Y:S07]  /*ef30*/  HMMA.16816.F32.BF16 R24, R128.reuse, R138, R24 ;  /* 0x0000008a8018723c */ /* 0x040fee0000041818 */
[----:B------:R-:W3:Y:S01]  /*ef40*/  LDSM.16.M88.4 R132, [R197+0x1800] ;  /* 0x00180000c584783b */ /* 0x000ee20000000200 */
[C---:B------:R-:W-:Y:S07]  /*ef50*/  HMMA.16816.F32.BF16 R28, R128.reuse, R140, R28 ;  /* 0x0000008c801c723c */ /* 0x040fee000004181c */
[----:B------:R-:W1:Y:S01]  /*ef60*/  LDSM.16.M88.4 R136, [R197+0x2000] ;  /* 0x00200000c588783b */ /* 0x000e620000000200 */
[C---:B------:R-:W-:Y:S07]  /*ef70*/  HMMA.16816.F32.BF16 R32, R128.reuse, R142, R32 ;  /* 0x0000008e8020723c */ /* 0x040fee0000041820 */
[----:B------:R-:W-:Y:S01]  /*ef80*/  LDSM.16.M88.4 R140, [R194] ;  /* 0x00000000c28c783b */ /* 0x000fe20000000200 */
[C---:B------:R-:W-:Y:S07]  /*ef90*/  HMMA.16816.F32.BF16 R36, R128.reuse, R144, R36 ;  /* 0x000000908024723c */ /* 0x040fee0000041824 */
[----:B------:R-:W-:Y:S01]  /*efa0*/  LDSM.16.M88.4 R188, [R194+0x3000] ;  /* 0x00300000c2bc783b */ /* 0x000fe20000000200 */
[C---:B------:R-:W-:Y:S07]  /*efb0*/  HMMA.16816.F32.BF16 R40, R128.reuse, R146, R40 ;  /* 0x000000928028723c */ /* 0x040fee0000041828 */
[----:B------:R-:W-:Y:S01]  /*efc0*/  LDSM.16.M88.4 R144, [R194+0x800] ;  /* 0x00080000c290783b */ /* 0x000fe20000000200 */
        /* <DEDUP_REMOVED lines=15> */
[C---:B------:R-:W-:Y:S08]  /*f0c0*/  HMMA.16816.F32.BF16 R36, R152.reuse, R136, R36 ;  /* 0x000000889824723c */ /* 0x040ff00000041824 */
[C---:B------:R-:W-:Y:S01]  /*f0d0*/  HMMA.16816.F32.BF16 R40, R152.reuse, R138, R40 ;  /* 0x0000008a9828723c */ /* 0x040fe20000041828 */
[----:B------:R-:W3:Y:S07]  /*f0e0*/  LDSM.16.M88.4 R136, [R194+0x2800] ;  /* 0x00280000c288783b */ /* 0x000eee0000000200 */
[C---:B-1----:R-:W-:Y:S08]  /*f0f0*/  HMMA.16816.F32.BF16 R44, R152.reuse, R120, R44 ;  /* 0x00000078982c723c */ /* 0x042ff0000004182c */
[----:B------:R-:W-:Y:S01]  /*f100*/  HMMA.16816.F32.BF16 R48, R152, R122, R48 ;  /* 0x0000007a9830723c */ /* 0x000fe20000041830 */
        /* <DEDUP_REMOVED lines=22> */
[C---:B------:R-:W-:Y:S08]  /*f270*/  HMMA.16816.F32.BF16 R12, R168.reuse, R140, R12 ;  /* 0x0000008ca80c723c */ /* 0x040ff0000004180c */
[C---:B------:R-:W-:Y:S01]  /*f280*/  HMMA.16816.F32.BF16 R16, R168.reuse, R142, R16 ;  /* 0x0000008ea810723c */ /* 0x040fe20000041810 */
[----:B------:R-:W1:Y:S07]  /*f290*/  LDSM.16.M88.4 R140, [R202] ;  /* 0x00000000ca8c783b */ /* 0x000e6e0000000200 */
        /* <DEDUP_REMOVED lines=21> */
[C---:B------:R-:W-:Y:S08]  /*f3f0*/  HMMA.16816.F32.BF16 R28, R172.reuse, R140, R28 ;  /* 0x0000008cac1c723c */ /* 0x040ff0000004181c */
        /* <DEDUP_REMOVED lines=24> */
[----:B----4-:R-:W-:Y:S06]  /*f580*/  FMUL.FTZ R2, R11, c[0x0][0x320] ;  /* 0x0000c8000b027a20 */ /* 0x010fec0000410000 */
        /* <DEDUP_REMOVED lines=23> */
[----:B--2---:R-:W-:Y:S08]  /*f700*/  FMUL.FTZ R0, R12, c[0x0][0x320] ;  /* 0x0000c8000c007a20 */ /* 0x004ff00000410000 */
[----:B------:R2:W2:Y:S01]  /*f710*/  MUFU.TANH R140, R0 ;  /* 0x00000000008c7308 */ /* 0x0004a20000002400 */
[C---:B-1----:R-:W-:Y:S08]  /*f720*/  HMMA.16816.F32.BF16 R28, R184.reuse, R8, R28 ;  /* 0x00000008b81c723c */ /* 0x042ff0000004181c */
[C---:B------:R-:W-:Y:S01]  /*f730*/  HMMA.16816.F32.BF16 R32, R184.reuse, R10, R32 ;  /* 0x0000000ab820723c */ /* 0x040fe20000041820 */
[----:B------:R-:W1:Y:S01]  /*f740*/  LDSM.16.M88.4 R8, [R194+0x5800] ;  /* 0x00580000c208783b */ /* 0x000e620000000200 */
[----:B------:R-:W-:Y:S04]  /*f750*/  DEPBAR.LE SB0, 0x0 ;  /* 0x000080000000791a */ /* 0x000fe80000000000 */
[----:B--2---:R-:W-:Y:S02]  /*f760*/  FMUL.FTZ R0, R13, c[0x0][0x320] ;  /* 0x0000c8000d007a20 */ /* 0x004fe40000410000 */
[C---:B------:R-:W-:Y:S02]  /*f770*/  HMMA.16816.F32.BF16 R36, R184.reuse, R4, R36 ;  /* 0x00000004b824723c */ /* 0x040fe40000041824 */
[----:B------:R2:W1:Y:S01]  /*f780*/  MUFU.TANH R139, R0 ;  /* 0x00000000008b7308 */ /* 0x0004620000002400 */
[----:B------:R-:W-:Y:S05]  /*f790*/  BAR.SYNC.DEFER_BLOCKING 0x0 ;  /* 0x0000000000007b1d */ /* 0x000fea0000010000 */
[C---:B------:R-:W-:Y:S08]  /*f7a0*/  HMMA.16816.F32.BF16 R40, R184.reuse, R6, R40 ;  /* 0x00000006b828723c */ /* 0x040ff00000041828 */
[----:B------:R-:W-:Y:S04]  /*f7b0*/  FMUL.FTZ R2, R35, c[0x0][0x320] ;  /* 0x0000c80023027a20 */ /* 0x000fe80000410000 */
[----:B------:R-:W3:Y:S01]  /*f7c0*/  MUFU.TANH R122, R2 ;  /* 0x00000002007a7308 */ /* 0x000ee20000002400 */
[----:B--2---:R-:W-:Y:S09]  /*f7d0*/  FMUL.FTZ R0, R14, c[0x0][0x320] ;  /* 0x0000c8000e007a20 */ /* 0x004ff20000410000 */
[----:B------:R2:W2:Y:S02]  /*f7e0*/  MUFU.TANH R158, R0 ;  /* 0x00000000009e7308 */ /* 0x0004a40000002400 */
[----:B------:R-:W-:Y:S01]  /*f7f0*/  FMUL.FTZ R3, R42, c[0x0][0x320] ;  /* 0x0000c8002a037a20 */ /* 0x000fe20000410000 */
[C---:B-1----:R-:W-:Y:S03]  /*f800*/  HMMA.16816.F32.BF16 R44, R184.reuse, R8, R44 ;  /* 0x00000008b82c723c */ /* 0x042fe6000004182c */
[----:B------:R-:W-:Y:S04]  /*f810*/  FMUL.FTZ R4, R43, c[0x0][0x320] ;  /* 0x0000c8002b047a20 */ /* 0x000fe80000410000 */
[----:B------:R1:W1:Y:S01]  /*f820*/  MUFU.TANH R71, R3 ;  /* 0x0000000300477308 */ /* 0x0002620000002400 */
[----:B------:R-:W-:Y:S04]  /*f830*/  HMMA.16816.F32.BF16 R48, R184, R10, R48 ;  /* 0x0000000ab830723c */ /* 0x000fe80000041830 */
[----:B------:R-:W-:Y:S05]  /*f840*/  @P6 IADD3 R8, P4, R222, 0x40, RZ ;  /* 0x00000040de086810 */ /* 0x000fea0007f9e0ff */
[----:B------:R3:W3:Y:S03]  /*f850*/  MUFU.TANH R42, R4 ;  /* 0x00000004002a7308 */ /* 0x0006e60000002400 */
[----:B--2---:R-:W-:Y:S04]  /*f860*/  FMUL.FTZ R0, R15, c[0x0][0x320] ;  /* 0x0000c8000f007a20 */ /* 0x004fe80000410000 */
[----:B------:R-:W-:Y:S02]  /*f870*/  FMUL.FTZ R11, R46, c[0x0][0x320] ;  /* 0x0000c8002e0b7a20 */ /* 0x000fe40000410000 */
[----:B------:R-:W2:Y:S01]  /*f880*/  LDL R46, [R1+0x18] ;  /* 0x00001800012e7983 */ /* 0x000ea20000100800 */
[----:B------:R4:W2:Y:S01]  /*f890*/  MUFU.TANH R157, R0 ;  /* 0x00000000009d7308 */ /* 0x0008a20000002400 */
[----:B-1----:R-:W-:Y:S04]  /*f8a0*/  @P6 MOV R3, c[0x0][0x1e0] ;  /* 0x0000780000036a02 */ /* 0x002fe80000000f00 */
[C---:B------:R-:W-:Y:S02]  /*f8b0*/  @P6 SHF.L.U64.HI R5, R3.reuse, R217, c[0x0][0x1e4] ;  /* 0x0000790003056619 */ /* 0x040fe400000102d9 */
[----:B---3--:R-:W-:Y:S01]  /*f8c0*/  @P6 SHF.L.U32 R4, R3, 0x5, RZ ;  /* 0x0000000503046819 */ /* 0x008fe200000006ff */
[----:B----4-:R-:W-:Y:S01]  /*f8d0*/  FMUL.FTZ R0, R16, c[0x0][0x320] ;  /* 0x0000c80010007a20 */ /* 0x010fe20000410000 */
[----:B------:R-:W-:Y:S03]  /*f8e0*/  @P6 IADD3.X R16, RZ, R226, RZ, P4, !PT ;  /* 0x000000e2ff106210 */ /* 0x000fe600027fe4ff */
[----:B------:R1:W3:Y:S02]  /*f8f0*/  MUFU.TANH R136, R0 ;  /* 0x0000000000887308 */ /* 0x0002e40000002400 */
[----:B-1----:R-:W-:Y:S08]  /*f900*/  FMUL.FTZ R0, R17, c[0x0][0x320] ;  /* 0x0000c80011007a20 */ /* 0x002ff00000410000 */
[----:B------:R1:W4:Y:S02]  /*f910*/  MUFU.TANH R135, R0 ;  /* 0x0000000000877308 */ /* 0x0003240000002400 */
[----:B-1----:R-:W-:Y:S08]  /*f920*/  FMUL.FTZ R0, R18, c[0x0][0x320] ;  /* 0x0000c80012007a20 */ /* 0x002ff00000410000 */
[----:B------:R1:W1:Y:S02]  /*f930*/  MUFU.TANH R150, R0 ;  /* 0x0000000000967308 */ /* 0x0002640000002400 */
        /* <DEDUP_REMOVED lines=40> */
[----:B-1----:R-:W-:Y:S04]  /*fbc0*/  @P6 IADD3 R0, R216, -0x1, RZ ;  /* 0xffffffffd8006810 */ /* 0x002fe80007ffe0ff */
[----:B------:R-:W-:Y:S01]  /*fbd0*/  @P6 SHF.R.S32.HI R2, RZ, 0x1f, R0 ;  /* 0x0000001fff026819 */ /* 0x000fe20000011400 */
[----:B------:R-:W-:Y:S04]  /*fbe0*/  @P6 IMAD.WIDE.U32 R6, R0, c[0x0][0x1e0], RZ ;  /* 0x0000780000066a25 */ /* 0x000fe800078e00ff */
[----:B------:R-:W-:Y:S04]  /*fbf0*/  @P6 IMAD R2, R2, c[0x0][0x1e0], RZ ;  /* 0x0000780002026a24 */ /* 0x000fe800078e02ff */
[----:B------:R-:W-:Y:S04]  /*fc00*/  @P6 IMAD R2, R0, c[0x0][0x1e4], R2 ;  /* 0x0000790000026a24 */ /* 0x000fe800078e0202 */
[----:B------:R-:W-:Y:S02]  /*fc10*/  @P6 IMAD.IADD R0, R7, 0x1, R2 ;  /* 0x0000000107006824 */ /* 0x000fe400078e0202 */
[----:B------:R-:W-:Y:S04]  /*fc20*/  @P6 IMAD.WIDE.U32 R2, R6, 0x60, R4 ;  /* 0x0000006006026825 */ /* 0x000fe800078e0004 */
[----:B------:R-:W-:Y:S01]  /*fc30*/  @P6 IMAD R17, R0, 0x60, RZ ;  /* 0x0000006000116824 */ /* 0x000fe200078e02ff */
[-C--:B------:R-:W-:Y:S01]  /*fc40*/  @P6 IADD3 R9, P5, R4, R2.reuse, RZ ;  /* 0x0000000204096210 */ /* 0x080fe20007fbe0ff */
[----:B------:R-:W-:Y:S02]  /*fc50*/  FMUL.FTZ R7, R44, c[0x0][0x320] ;  /* 0x0000c8002c077a20 */ /* 0x000fe40000410000 */
[----:B------:R-:W1:Y:S01]  /*fc60*/  MUFU.TANH R44, R11 ;  /* 0x0000000b002c7308 */ /* 0x000e620000002400 */
[----:B------:R-:W-:Y:S01]  /*fc70*/  @P6 IADD3 R0, R17, R3, RZ ;  /* 0x0000000311006210 */ /* 0x000fe20007ffe0ff */
[----:B------:R-:W-:Y:S02]  /*fc80*/  FMUL.FTZ R3, R45, c[0x0][0x320] ;  /* 0x0000c8002d037a20 */ /* 0x000fe40000410000 */
[----:B------:R-:W2:Y:S02]  /*fc90*/  LDL R45, [R1+0x10] ;  /* 0x00001000012d7983 */ /* 0x000ea40000100800 */
[----:B------:R-:W-:Y:S01]  /*fca0*/  @P6 IMAD.X R5, R0, 0x1, R5, P5 ;  /* 0x0000000100056824 */ /* 0x000fe200028e0605 */
[-C--:B------:R-:W-:Y:S03]  /*fcb0*/  @P6 IADD3 R4, P5, R8, R2.reuse, RZ ;  /* 0x0000000208046210 */ /* 0x080fe60007fbe0ff */
[----:B------:R1:W1:Y:S10]  /*fcc0*/  MUFU.TANH R36, R7 ;  /* 0x0000000700247308 */ /* 0x0002740000002400 */
[----:B------:R3:W2:Y:S01]  /*fcd0*/  MUFU.TANH R35, R3 ;  /* 0x0000000300237308 */ /* 0x0006a20000002400 */
[----:B-1----:R-:W-:Y:S02]  /*fce0*/  @P6 IADD3 R7, P4, R222, R2, RZ ;  /* 0x00000002de076210 */ /* 0x002fe40007f9e0ff */
[----:B------:R-:W-:Y:S03]  /*fcf0*/  @P6 MOV R2, R222 ;  /* 0x000000de00026202 */ /* 0x000fe60000000f00 */
[C---:B------:R-:W-:Y:S01]  /*fd00*/  @P6 IMAD.X R10, R0.reuse, 0x1, R226, P4 ;  /* 0x00000001000a6824 */ /* 0x040fe200020e06e2 */
[----:B------:R-:W-:Y:S02]  /*fd10*/  @P6 IADD3.X R0, R0, R16, RZ, P5, !PT ;  /* 0x0000001000006210 */ /* 0x000fe40002ffe4ff */
[C---:B------:R-:W-:Y:S02]  /*fd20*/  @P6 LEA R12, P5, R4.reuse, c[0x0][0x1c8], 0x1 ;  /* 0x00007200040c6a11 */ /* 0x040fe400078a08ff */
[----:B---3--:R-:W-:Y:S02]  /*fd30*/  @P6 MOV R3, R226 ;  /* 0x000000e200036202 */ /* 0x008fe40000000f00 */
[----:B------:R-:W-:Y:S02]  /*fd40*/  @P6 LEA.HI.X R13, R4, c[0x0][0x1cc], R0, 0x1, P5 ;  /* 0x00007300040d6a11 */ /* 0x000fe400028f0c00 */
[----:B------:R-:W-:Y:S01]  /*fd50*/  @P6 IADD3 R4, P5, R9, R8, RZ ;  /* 0x0000000809046210 */ /* 0x000fe20007fbe0ff */
[----:B------:R-:W-:Y:S01]  /*fd60*/  FMUL.FTZ R8, R47, c[0x0][0x320] ;  /* 0x0000c8002f087a20 */ /* 0x000fe20000410000 */
[C---:B------:R-:W-:Y:S01]  /*fd70*/  @P6 LEA R14, P4, R7.reuse, c[0x0][0x1c8], 0x1 ;  /* 0x00007200070e6a11 */ /* 0x040fe200078808ff */
[----:B------:R-:W-:Y:S02]  /*fd80*/  @P6 IMAD.WIDE.U32 R2, R6, 0x60, R2 ;  /* 0x0000006006026825 */ /* 0x000fe400078e0002 */
[----:B------:R1:W3:Y:S01]  /*fd90*/  MUFU.TANH R43, R8 ;  /* 0x00000008002b7308 */ /* 0x0002e20000002400 */
[----:B------:R-:W-:Y:S01]  /*fda0*/  @P6 LEA.HI.X R15, R7, c[0x0][0x1cc], R10, 0x1, P4 ;  /* 0x00007300070f6a11 */ /* 0x000fe200020f0c0a */
[----:B------:R-:W-:Y:S01]  /*fdb0*/  @P6 IMAD.X R7, R5, 0x1, R16, P5 ;  /* 0x0000000105076824 */ /* 0x000fe200028e0610 */
[----:B------:R-:W-:Y:S02]  /*fdc0*/  @P6 IADD3 R0, P4, R9, R222, RZ ;  /* 0x000000de09006210 */ /* 0x000fe40007f9e0ff */
[----:B------:R-:W-:Y:S02]  /*fdd0*/  @P6 IADD3 R6, R3, R17, RZ ;  /* 0x0000001103066210 */ /* 0x000fe40007ffe0ff */
[----:B------:R-:W-:Y:S02]  /*fde0*/  @P6 IADD3.X R5, R5, R226, RZ, P4, !PT ;  /* 0x000000e205056210 */ /* 0x000fe400027fe4ff */
[----:B------:R-:W-:Y:S02]  /*fdf0*/  @P6 SHF.L.U32 R3, R2, 0x1, RZ ;  /* 0x0000000102036819 */ /* 0x000fe400000006ff */
[----:B------:R-:W-:Y:S02]  /*fe00*/  @P6 LEA R10, P5, R0, c[0x0][0x1c8], 0x1 ;  /* 0x00007200000a6a11 */ /* 0x000fe400078a08ff */
[----:B------:R-:W-:Y:S02]  /*fe10*/  @P6 SHF.L.U64.HI R16, R2, 0x1, R6 ;  /* 0x0000000102106819 */ /* 0x000fe40000010206 */
[----:B------:R-:W-:Y:S01]  /*fe20*/  @P6 LEA.HI.X R11, R0, c[0x0][0x1cc], R5, 0x1, P5 ;  /* 0x00007300000b6a11 */ /* 0x000fe200028f0c05 */
[----:B------:R-:W-:Y:S02]  /*fe30*/  FMUL.FTZ R0, R48, c[0x0][0x320] ;  /* 0x0000c80030007a20 */ /* 0x000fe40000410000 */
[----:B-----5:R-:W-:Y:S02]  /*fe40*/  IMAD.IADD R5, R227, 0x1, R228 ;  /* 0x00000001e3057824 */ /* 0x020fe400078e02e4 */
[----:B------:R5:W2:Y:S01]  /*fe50*/  MUFU.TANH R34, R0 ;  /* 0x0000000000227308 */ /* 0x000aa20000002400 */
[C---:B-1----:R-:W-:Y:S04]  /*fe60*/  @P6 LEA R8, P4, R4.reuse, c[0x0][0x1c8], 0x1 ;  /* 0x0000720004086a11 */ /* 0x042fe800078808ff */
[----:B------:R-:W-:Y:S01]  /*fe70*/  @P6 LEA.HI.X R9, R4, c[0x0][0x1cc], R7, 0x1, P4 ;  /* 0x0000730004096a11 */ /* 0x000fe200020f0c07 */
[----:B------:R-:W-:Y:S01]  /*fe80*/  FMUL.FTZ R4, R49, c[0x0][0x320] ;  /* 0x0000c80031047a20 */ /* 0x000fe20000410000 */
[C---:B------:R-:W-:Y:S02]  /*fe90*/  @P6 IADD3 R6, P4, R3.reuse, c[0x0][0x1c8], RZ ;  /* 0x0000720003066a10 */ /* 0x040fe40007f9e0ff */
[----:B------:R-:W-:Y:S01]  /*fea0*/  @P6 IADD3 R3, P5, R3, 0x80, RZ ;  /* 0x0000008003036810 */ /* 0x000fe20007fbe0ff */
[----:B------:R-:W1:Y:S01]  /*feb0*/  MUFU.TANH R33, R4 ;  /* 0x0000000400217308 */ /* 0x000e620000002400 */
[----:B------:R-:W-:Y:S02]  /*fec0*/  @P6 IADD3.X R7, R16, c[0x0][0x1cc], RZ, P4, !PT ;  /* 0x0000730010076a10 */ /* 0x000fe400027fe4ff */
[----:B------:R-:W-:Y:S03]  /*fed0*/  @P6 IADD3 R2, P4, R3, c[0x0][0x1c8], RZ ;  /* 0x0000720003026a10 */ /* 0x000fe60007f9e0ff */
[----:B------:R-:W-:Y:S01]  /*fee0*/  @!PT LDS RZ, [RZ] ;  /* 0x00000000fffff984 */ /* 0x000fe20000000800 */
[----:B------:R-:W-:Y:S01]  /*fef0*/  @!PT LDS RZ, [RZ] ;  /* 0x00000000fffff984 */ /* 0x000fe20000000800 */
[----:B------:R-:W-:Y:S01]  /*ff00*/  @!PT LDS RZ, [RZ] ;  /* 0x00000000fffff984 */ /* 0x000fe20000000800 */
[----:B------:R1:W-:Y:S01]  /*ff10*/  @P6 LDGSTS.E.BYPASS.LTC128B.128 [R218+0x8100], [R6.64], !P0 ;  /* 0x0810000006da6fae */ /* 0x0003e2000c101d48 */
[----:B------:R-:W-:Y:S01]  /*ff20*/  @P6 IADD3.X R3, RZ, c[0x0][0x1cc], R16, P4, P5 ;  /* 0x00007300ff036a10 */ /* 0x000fe200027ea410 */
[----:B-----5:R-:W-:Y:S06]  /*ff30*/  @P2 IMAD.HI.U32 R0, R5, c[0x0][0x2c8], RZ ;  /* 0x0000b20005002a27 */ /* 0x020fec00078e00ff */
[----:B------:R5:W-:Y:S01]  /*ff40*/  @P6 LDGSTS.E.BYPASS.LTC128B.128 [R218+0xb100], [R2.64], !P3 ;  /* 0x0b10000002da6fae */ /* 0x000be2000d901d48 */
[----:B------:R-:W-:Y:S01]  /*ff50*/  @P2 SHF.R.U32.HI R5, RZ, c[0x0][0x2cc], R0 ;  /* 0x0000b300ff052a19 */ /* 0x000fe20000011600 */
[----:B------:R-:W-:Y:S04]  /*ff60*/  FMUL.FTZ R0, R50, c[0x0][0x320] ;  /* 0x0000c80032007a20 */ /* 0x000fe80000410000 */
[----:B------:R1:W1:Y:S02]  /*ff70*/  MUFU.TANH R39, R0 ;  /* 0x0000000000277308 */ /* 0x0002640000002400 */
[----:B------:R2:W-:Y:S08]  /*ff80*/  @P6 LDGSTS.E.BYPASS.LTC128B.128 [R218+0x9100], [R14.64], !P0 ;  /* 0x091000000eda6fae */ /* 0x0005f0000c101d48 */
[----:B------:R2:W-:Y:S08]  /*ff90*/  @P6 LDGSTS.E.BYPASS.LTC128B.128 [R218+0xc100], [R12.64], !P3 ;  /* 0x0c1000000cda6fae */ /* 0x0005f0000d901d48 */
[----:B------:R2:W-:Y:S01]  /*ffa0*/  @P6 LDGSTS.E.BYPASS.LTC128B.128 [R218+0xa100], [R10.64], !P0 ;  /* 0x0a1000000ada6fae */ /* 0x0005e2000c101d48 */
[----:B-----5:R-:W-:Y:S04]  /*ffb0*/  FMUL.FTZ R2, R51, c[0x0][0x320] ;  /* 0x0000c80033027a20 */ /* 0x020fe80000410000 */
[----:B------:R5:W2:Y:S03]  /*ffc0*/  MUFU.TANH R37, R2 ;  /* 0x0000000200257308 */ /* 0x000aa60000002400 */
[----:B------:R2:W-:Y:S01]  /*ffd0*/  @P6 LDGSTS.E.BYPASS.LTC128B.128 [R218+0xd100], [R8.64], !P3 ;  /* 0x0d10000008da6fae */ /* 0x0005e2000d901d48 */
[----:B-1----:R-:W-:Y:S07]  /*ffe0*/  IMAD R0, R216, -0x60, RZ ;  /* 0xffffffa0d8007824 */ /* 0x002fee00078e02ff */
[----:B------:R-:W1:Y:S08]  /*fff0*/  SHFL.IDX PT, R4, R5, RZ, 0x1c1f ;  /* 0x001c1fff05047589 */ /* 0x000e7000000e0000 */
[----:B------:R-:W0:Y:S01]  /*10000*/  LDGDEPBAR ;  /* 0x00000000000079af */ /* 0x000e220000000000 */
[----:B-----5:R-:W-:Y:S04]  /*10010*/  IADD3 R2, -R224, 0x1, R0 ;  /* 0x00000001e0027810 */ /* 0x020fe80007ffe100 */
[----:B--2---:R-:W-:Y:S04]  /*10020*/  IADD3 R2, -R45, R2, R46 ;  /* 0x000000022d027210 */ /* 0x004fe80007ffe12e */
[C---:B------:R-:W-:Y:S02]  /*10030*/  IADD3 R7, R2.reuse, c[0x0][0x328], RZ ;  /* 0x0000ca0002077a10 */ /* 0x040fe40007ffe0ff */
[----:B------:R-:W-:Y:S02]  /*10040*/  IADD3 R6, R2, UR4, RZ ;  /* 0x0000000402067c10 */ /* 0x000fe4000fffe0ff */
[----:B-1----:R-:W-:Y:S02]  /*10050*/  IADD3 R3, R7, R4, RZ ;  /* 0x0000000407037210 */ /* 0x002fe40007ffe0ff */
[----:B------:R-:W-:Y:S01]  /*10060*/  IADD3 R2, R4, R6, RZ ;  /* 0x0000000604027210 */ /* 0x000fe20007ffe0ff */
[----:B------:R-:W-:-:S05]  /*10070*/  @!P1 BRA `(.L_x_578) ;  /* 0x0000018000009947 */ /* 0x000fca0003800000 */
[----:B---34-:R-:W-:Y:S01]  /*10080*/  IADD3 R4, -R45, R46, R4 ;  /* 0x0000002e2d047210 */ /* 0x018fe20007ffe104 */
        /* <DEDUP_REMOVED lines=12> */
.L_x_580:
[----:B------:R-:W-:Y:S04]  /*10150*/  MOV R8, c[0x0][0x32c] ;  /* 0x0000cb0000087a02 */ /* 0x000fe80000000f00 */
[----:B------:R-:W-:Y:S11]  /*10160*/  ISETP.NE.AND P0, PT, R8, 0x1, PT ;  /* 0x000000010800780c */ /* 0x000ff60003f05270 */
[----:B------:R-:W-:Y:S02]  /*10170*/  @!UPT UIADD3 URZ, URZ, URZ, URZ ;  /* 0x0000003f3f3ff290 */ /* 0x000fe4000fffe03f */
[----:B------:R-:W-:Y:S05]  /*10180*/  @P0 IMAD.HI.U32 R8, R4, c[0x0][0x330], RZ ;  /* 0x0000cc0004080a27 */ /* 0x000fea00078e00ff */
[----:B------:R-:W-:Y:S02]  /*10190*/  @P0 SHF.R.U32.HI R4, RZ, c[0x0][0x334], R8 ;  /* 0x0000cd00ff040a19 */ /* 0x000fe40000011608 */
.L_x_581:
[----:B------:R-:W-:Y:S05]  /*101a0*/  BSYNC B0 ;  /* 0x0000000000007941 */ /* 0x000fea0003800000 */
.L_x_579:
[----:B------:R-:W-:Y:S04]  /*101b0*/  IMAD.IADD R8, R0, 0x1, -R224 ;  /* 0x0000000100087824 */ /* 0x000fe800078e0ae0 */
[----:B------:R-:W-:Y:S05]  /*101c0*/  IMAD R4, R4, c[0x0][0x32c], R8 ;  /* 0x0000cb0004047a24 */ /* 0x000fea00078e0208 */
[----:B------:R-:W-:Y:S02]  /*101d0*/  IADD3 R8, R4, c[0x0][0x32c], RZ ;  /* 0x0000cb0004087a10 */ /* 0x000fe40007ffe0ff */
[----:B------:R-:W-:Y:S02]  /*101e0*/  IMNMX R2, R2, R4, !PT ;  /* 0x0000000402027217 */ /* 0x000fe40007800200 */
[----:B------:R-:W-:Y:S02]  /*101f0*/  IMNMX R3, R3, R8, PT ;  /* 0x0000000803037217 */ /* 0x000fe40003800200 */
.L_x_578:
[C---:B---34-:R-:W-:Y:S01]  /*10200*/  ISETP.GE.AND P0, PT, R0.reuse, 0x2, PT ;  /* 0x000000020000780c */ /* 0x058fe20003f06270 */
        /* <DEDUP_REMOVED lines=133> */
.L_x_584:
[----:B------:R-:W-:Y:S04]  /*10a60*/  MOV R5, c[0x0][0x32c] ;  /* 0x0000cb0000057a02 */ /* 0x000fe80000000f00 */
[----:B------:R-:W-:Y:S11]  /*10a70*/  ISETP.NE.AND P0, PT, R5, 0x1, PT ;  /* 0x000000010500780c */ /* 0x000ff60003f05270 */
[----:B------:R-:W-:Y:S02]  /*10a80*/  @!UPT UIADD3 URZ, URZ, URZ, URZ ;  /* 0x0000003f3f3ff290 */ /* 0x000fe4000fffe03f */
[----:B------:R-:W-:Y:S05]  /*10a90*/  @P0 IMAD.HI.U32 R5, R4, c[0x0][0x330], RZ ;  /* 0x0000cc0004050a27 */ /* 0x000fea00078e00ff */
[----:B------:R-:W-:Y:S02]  /*10aa0*/  @P0 SHF.R.U32.HI R4, RZ, c[0x0][0x334], R5 ;  /* 0x0000cd00ff040a19 */ /* 0x000fe40000011605 */
.L_x_585:
[----:B------:R-:W-:Y:S05]  /*10ab0*/  BSYNC B0 ;  /* 0x0000000000007941 */ /* 0x000fea0003800000 */
.L_x_583:
[----:B------:R-:W-:Y:S04]  /*10ac0*/  IMAD.IADD R0, R0, 0x1, -R224 ;  /* 0x0000000100007824 */ /* 0x000fe800078e0ae0 */
[----:B------:R-:W-:Y:S05]  /*10ad0*/  IMAD R0, R4, c[0x0][0x32c], R0 ;  /* 0x0000cb0004007a24 */ /* 0x000fea00078e0200 */
[----:B------:R-:W-:Y:S02]  /*10ae0*/  IADD3 R4, R0, c[0x0][0x32c], RZ ;  /* 0x0000cb0000047a10 */ /* 0x000fe40007ffe0ff */
[----:B------:R-:W-:Y:S02]  /*10af0*/  IMNMX R2, R2, R0, !PT ;  /* 0x0000000002027217 */ /* 0x000fe40007800200 */
[----:B------:R-:W-:Y:S02]  /*10b00*/  IMNMX R3, R3, R4, PT ;  /* 0x0000000403037217 */ /* 0x000fe40003800200 */
.L_x_582:
        /* <DEDUP_REMOVED lines=82> */
[C---:B------:R-:W-:Y:S02]  /*11030*/  ISETP.GT.AND P0, PT, R2.reuse, 0x29, !P0 ;  /* 0x000000290200780c */ /* 0x040fe40004704270 */
        /* <DEDUP_REMOVED lines=10> */
[----:B------:R-:W-:Y:S02]  /*110e0*/  ISETP.GT.AND P4, PT, R2, 0x59, !P4 ;  /* 0x000000590200780c */ /* 0x000fe40006784270 */
        /* <DEDUP_REMOVED lines=358> */
[----:B------:R-:W-:Y:S02]  /*12750*/  FFMA.FTZ R132, R217, c[0x0][0x2d0], -R132 ;  /* 0x0000b400d9847a23 */ /* 0x000fe40000010884 */
[C---:B------:R-:W-:Y:S01]  /*12760*/  HMMA.16816.F32.BF16 R32, R72.reuse, R90, R32 ;  /* 0x0000005a4820723c */ /* 0x040fe20000041820 */
[----:B------:R1:W-:Y:S01]  /*12770*/  MUFU.EX2 R135, R70 ;  /* 0x0000004600877308 */ /* 0x0003e20000000800 */
[----:B------:R-:W3:Y:S06]  /*12780*/  LDSM.16.MT88.4 R88, [R192+0x2800] ;  /* 0x00280000c058783b */ /* 0x000eec0000004200 */
        /* <DEDUP_REMOVED lines=83> */
[----:B------:R-:W-:Y:S01]  /*12cc0*/  FADD.FTZ R2, R70, R0 ;  /* 0x0000000046027221 */ /* 0x000fe20000010000 */
[----:B------:R-:W-:Y:S01]  /*12cd0*/  IADD3 R0, R216, -0x1, RZ ;  /* 0xffffffffd8007810 */ /* 0x000fe20007ffe0ff */
[----:B------:R-:W-:Y:S02]  /*12ce0*/  FADD.FTZ R4, R134, R4 ;  /* 0x0000000486047221 */ /* 0x000fe40000010000 */
[----:B------:R-:W-:Y:S02]  /*12cf0*/  FADD.FTZ R2, R69, R2 ;  /* 0x0000000245027221 */ /* 0x000fe40000010000 */
[----:B------:R-:W-:Y:S01]  /*12d00*/  IMAD.MOV.U32 R216, RZ, RZ, R0 ;  /* 0x000000ffffd87224 */ /* 0x000fe200078e0000 */
[----:B------:R1:W-:Y:S01]  /*12d10*/  STL [R1+0x8], R4 ;  /* 0x0000080401007387 */ /* 0x0003e20000100800 */
[----:B------:R-:W-:Y:S02]  /*12d20*/  IMAD.MOV.U32 R69, RZ, RZ, R68 ;  /* 0x000000ffff457224 */ /* 0x000fe400078e0044 */
[--C-:B------:R-:W-:Y:S01]  /*12d30*/  IMAD.MOV.U32 R70, RZ, RZ, R3.reuse ;  /* 0x000000ffff467224 */ /* 0x100fe200078e0003 */
[----:B------:R2:W-:Y:S01]  /*12d40*/  STL [R1+0xc], R2 ;  /* 0x00000c0201007387 */ /* 0x0005e20000100800 */
[----:B-1----:R-:W-:Y:S01]  /*12d50*/  IMAD.MOV.U32 R4, RZ, RZ, R3 ;  /* 0x000000ffff047224 */ /* 0x002fe200078e0003 */
[----:B------:R-:W-:-:S05]  /*12d60*/  @P0 BRA `(.L_x_586) ;  /* 0xffffbbb000000947 */ /* 0x000fca000383ffff */
.L_x_577:
[----:B------:R-:W-:Y:S02]  /*12d70*/  MOV R8, 0x1f ;  /* 0x0000001f00087802 */ /* 0x000fe40000000f00 */
[----:B------:R-:W-:Y:S01]  /*12d80*/  MOV R7, 0xffffffff ;  /* 0xffffffff00077802 */ /* 0x000fe20000000f00 */
[----:B------:R-:W-:Y:S05]  /*12d90*/  BRA.DIV ~URZ, `(.L_x_587) ;  /* 0x000046f27f007947 */ /* 0x000fea000b800000 */
[----:B--2---:R-:W2:Y:S04]  /*12da0*/  LDL R2, [R1+0x8] ;  /* 0x0000080001027983 */ /* 0x004ea80000100800 */
[----:B--2---:R2:W3:Y:S02]  /*12db0*/  SHFL.BFLY PT, R0, R2, 0x2, 0x1f ;  /* 0x0c401f0002007f89 */ /* 0x0044e400000e0000 */
.L_x_654:
[----:B--2---:R-:W2:Y:S02]  /*12dc0*/  LDL.LU R2, [R1+0x8] ;  /* 0x0000080001027983 */ /* 0x004ea40000300800 */
[----:B--23--:R-:W-:Y:S01]  /*12dd0*/  FADD.FTZ R0, R0, R2 ;  /* 0x0000000200007221 */ /* 0x00cfe20000010000 */
[----:B------:R-:W-:Y:S05]  /*12de0*/  BRA.DIV ~URZ, `(.L_x_588) ;  /* 0x000047027f007947 */ /* 0x000fea000b800000 */
[----:B------:R-:W2:Y:S04]  /*12df0*/  LDL.LU R7, [R1+0xc] ;  /* 0x00000c0001077983 */ /* 0x000ea80000300800 */
[----:B-1----:R-:W1:Y:S02]  /*12e00*/  SHFL.BFLY PT, R3, R0, 0x1, 0x1f ;  /* 0x0c201f0000037f89 */ /* 0x002e6400000e0000 */
[----:B-1----:R-:W-:-:S02]  /*12e10*/  FADD.FTZ R0, R0, R3 ;  /* 0x0000000300007221 */ /* 0x002fc40000010000 */
[----:B--2---:R-:W1:Y:S02]  /*12e20*/  SHFL.BFLY PT, R2, R7, 0x2, 0x1f ;  /* 0x0c401f0007027f89 */ /* 0x004e6400000e0000 */
[----:B-1----:R-:W-:-:S05]  /*12e30*/  FADD.FTZ R5, R2, R7 ;  /* 0x0000000702057221 */ /* 0x002fca0000010000 */
[----:B------:R1:W2:Y:S02]  /*12e40*/  SHFL.BFLY PT, R6, R5, 0x1, 0x1f ;  /* 0x0c201f0005067f89 */ /* 0x0002a400000e0000 */
.L_x_655:
[----:B------:R-:W-:Y:S01]  /*12e50*/  FSETP.NE.FTZ.AND P1, PT, R0, RZ, PT ;  /* 0x000000ff0000720b */ /* 0x000fe20003f35000 */
[----:B--2---:R-:W-:Y:S01]  /*12e60*/  FADD.FTZ R3, R6, R5 ;  /* 0x0000000506037221 */ /* 0x004fe20000010000 */
[----:B------:R-:W-:Y:S02]  /*12e70*/  MOV R2, RZ ;  /* 0x000000ff00027202 */ /* 0x000fe40000000f00 */
[----:B------:R-:W-:Y:S02]  /*12e80*/  MOV R21, 0xff800000 ;  /* 0xff80000000157802 */ /* 0x000fe40000000f00 */
[----:B------:R-:W-:Y:S02]  /*12e90*/  FSETP.NE.FTZ.AND P0, PT, R3, RZ, PT ;  /* 0x000000ff0300720b */ /* 0x000fe40003f15000 */
[----:B------:R-:W-:-:S05]  /*12ea0*/  MOV R20, 0xff800000 ;  /* 0xff80000000147802 */ /* 0x000fca0000000f00 */
[----:B------:R-:W2:Y:S01]  /*12eb0*/  @P1 MUFU.LG2 R7, R0 ;  /* 0x0000000000071308 */ /* 0x000ea20000000c00 */
[----:B-1----:R-:W-:-:S05]  /*12ec0*/  @P1 MOV R5, 0x3f317218 ;  /* 0x3f31721800051802 */ /* 0x002fca0000000f00 */
[----:B------:R-:W-:Y:S02]  /*12ed0*/  @P1 FMUL.FTZ R5, R5, c[0x0][0x2d0] ;  /* 0x0000b40005051a20 */ /* 0x000fe40000410000 */
[----:B------:R1:W3:Y:S01]  /*12ee0*/  @P1 MUFU.RCP R2, R0 ;  /* 0x0000000000021308 */ /* 0x0002e20000001000 */
[----:B--2---:R-:W-:-:S04]  /*12ef0*/  @P1 FMUL.FTZ R7, R7, 0.69314718246459960938 ;  /* 0x3f31721807071820 */ /* 0x004fc80000410000 */
[----:B------:R-:W-:Y:S01]  /*12f00*/  @P1 FFMA.FTZ R21, R5, R68, R7 ;  /* 0x0000004405151223 */ /* 0x000fe20000010007 */
[----:B------:R-:W-:Y:S02]  /*12f10*/  MOV R5, 0x1 ;  /* 0x0000000100057802 */ /* 0x000fe40000000f00 */
[----:B-1----:R-:W-:Y:S01]  /*12f20*/  MOV R0, RZ ;  /* 0x000000ff00007202 */ /* 0x002fe20000000f00 */
        /* <DEDUP_REMOVED lines=71> */
.L_x_546:
[----:B------:R3:W5:Y:S04]  /*133a0*/  LDL R6, [R1+0x30] ;  /* 0x0000300001067983 */ /* 0x0007680000100800 */
[----:B------:R-:W4:Y:S01]  /*133b0*/  S2R R2, SR_TID.X ;  /* 0x0000000000027919 */ /* 0x000f220000002100 */
[----:B------:R-:W-:Y:S01]  /*133c0*/  BSSY B0, `(.L_x_589) ;  /* 0x0000011000007945 */ /* 0x000fe20003800000 */
[----:B----4-:R-:W-:-:S13]  /*133d0*/  LOP3.LUT P0, RZ, R2, 0xff, RZ, 0xc0, !PT ;  /* 0x000000ff02ff7812 */ /* 0x010fda000780c0ff */
[----:B------:R-:W-:Y:S05]  /*133e0*/  @P0 BRA `(.L_x_590) ;  /* 0x000000e000000947 */ /* 0x000fea0003800000 */
[----:B---3--:R-:W3:Y:S01]  /*133f0*/  S2R R4, SR_LANEID ;  /* 0x0000000000047919 */ /* 0x008ee20000000000 */
[----:B------:R-:W-:Y:S01]  /*13400*/  VOTEU.ANY UR4, UPT, PT ;  /* 0x0000000000047886 */ /* 0x000fe200038e0100 */
[----:B--2---:R-:W-:Y:S01]  /*13410*/  IMAD.MOV.U32 R5, RZ, RZ, c[0x0][0x564] ;  /* 0x00015900ff057624 */ /* 0x004fe200078e00ff */
[----:B------:R-:W3:Y:S08]  /*13420*/  FLO.U32 R3, UR4 ;  /* 0x0000000400037d00 */ /* 0x000ef000080e0000 */
[----:B------:R-:W2:Y:S01]  /*13430*/  POPC R2, UR4 ;  /* 0x0000000400027d09 */ /* 0x000ea20008000000 */
[----:B---3--:R-:W-:Y:S01]  /*13440*/  ISETP.EQ.U32.AND P0, PT, R3, R4, PT ;  /* 0x000000040300720c */ /* 0x008fe20003f02070 */
[----:B------:R-:W-:-:S12]  /*13450*/  IMAD.MOV.U32 R4, RZ, RZ, c[0x0][0x560] ;  /* 0x00015800ff047624 */ /* 0x000fd800078e00ff */
[----:B--2---:R2:W3:Y:S04]  /*13460*/  @P0 ATOMG.E.ADD.STRONG.GPU PT, R2, [R4.64], R2 ;  /* 0x00000002040209a8 */ /* 0x0044e800081ee1c8 */
[----:B--2---:R-:W2:Y:S04]  /*13470*/  S2R R4, SR_LTMASK ;  /* 0x0000000000047919 */ /* 0x004ea80000003900 */
[----:B---3--:R2:W3:Y:S02]  /*13480*/  SHFL.IDX PT, R3, R2, R3, 0x1f ;  /* 0x00001f0302037589 */ /* 0x0084e400000e0000 */
[----:B--2---:R-:W-:-:S06]  /*13490*/  LOP3.LUT R2, R4, UR4, RZ, 0xc0, !PT ;  /* 0x0000000404027c12 */ /* 0x004fcc000f8ec0ff */
[----:B------:R-:W3:Y:S02]  /*134a0*/  POPC R2, R2 ;  /* 0x0000000200027309 */ /* 0x000ee40000000000 */
[----:B---3-5:R-:W-:-:S05]  /*134b0*/  IADD3 R6, R3, c[0x0][0xc], R2 ;  /* 0x0000030003067a10 */ /* 0x028fca0007ffe002 */
[----:B------:R2:W-:Y:S02]  /*134c0*/  STL [R1+0x30], R6 ;  /* 0x0000300601007387 */ /* 0x0005e40000100800 */
.L_x_590:
[----:B---3--:R-:W-:Y:S05]  /*134d0*/  BSYNC B0 ;  /* 0x0000000000007941 */ /* 0x008fea0003800000 */
.L_x_589:
[----:B------:R-:W3:Y:S01]  /*134e0*/  LDL.64 R2, [R1] ;  /* 0x0000000001027983 */ /* 0x000ee20000100a00 */
[----:B------:R-:W-:Y:S01]  /*134f0*/  PRMT R0, R0, 0x9910, RZ ;  /* 0x0000991000007816 */ /* 0x000fe200000000ff */
[----:B------:R-:W-:Y:S01]  /*13500*/  BSSY B1, `(.L_x_591) ;  /* 0x00002ab000017945 */ /* 0x000fe20003800000 */
[----:B-----5:R-:W-:Y:S02]  /*13510*/  IMAD.MOV.U32 R62, RZ, RZ, R6 ;  /* 0x000000ffff3e7224 */ /* 0x020fe400078e0006 */
[----:B------:R-:W-:Y:S02]  /*13520*/  ISETP.NE.AND P0, PT, R0, RZ, PT ;  /* 0x000000ff0000720c */ /* 0x000fe40003f05270 */
[----:B---3--:R-:W-:Y:S02]  /*13530*/  IADD3 R0, R2, 0x40, RZ ;  /* 0x0000004002007810 */ /* 0x008fe40007ffe0ff */
[----:B------:R-:W-:Y:S02]  /*13540*/  SHF.R.S32.HI R28, RZ, 0x1f, R2 ;  /* 0x0000001fff1c7819 */ /* 0x000fe40000011402 */
[----:B------:R-:W-:-:S07]  /*13550*/  SHF.R.S32.HI R29, RZ, 0x1f, R0 ;  /* 0x0000001fff1d7819 */ /* 0x000fce0000011400 */
[----:B------:R-:W-:Y:S05]  /*13560*/  @!P0 BRA `(.L_x_592) ;  /* 0x00001e7000008947 */ /* 0x000fea0003800000 */
[----:B------:R-:W3:Y:S04]  /*13570*/  LDL R10, [R1+0x40] ;  /* 0x00004000010a7983 */ /* 0x000ee80000100800 */
[----:B--2---:R-:W2:Y:S04]  /*13580*/  LDL R6, [R1+0x44] ;  /* 0x0000440001067983 */ /* 0x004ea80000100800 */
        /* <DEDUP_REMOVED lines=11> */
[----:B------:R-:W-:Y:S01]  /*13640*/  F2FP.BF16.PACK_AB R5, R91, R90 ;  /* 0x0000005a5b05723e */ /* 0x000fe200000010ff */
[----:B---3--:R3:W-:Y:S04]  /*13650*/  STS [R10], R2 ;  /* 0x000000020a007388 */ /* 0x0087e80000000800 */
[----:B------:R1:W-:Y:S04]  /*13660*/  STS [R10+0x400], R3 ;  /* 0x000400030a007388 */ /* 0x0003e80000000800 */
[----:B--2---:R2:W-:Y:S01]  /*13670*/  STS [R6], R4 ;  /* 0x0000000406007388 */ /* 0x0045e20000000800 */
[----:B---3--:R-:W-:-:S02]  /*13680*/  F2FP.BF16.PACK_AB R2, R65, R64 ;  /* 0x000000404102723e */ /* 0x008fc400000010ff */
[----:B-1----:R-:W-:-:S03]  /*13690*/  F2FP.BF16.PACK_AB R3, R27, R26 ;  /* 0x0000001a1b03723e */ /* 0x002fc600000010ff */
[----:B------:R1:W-:Y:S01]  /*136a0*/  STS [R6+0x400], R2 ;  /* 0x0004000206007388 */ /* 0x0003e20000000800 */
[----:B--2---:R-:W-:-:S03]  /*136b0*/  F2FP.BF16.PACK_AB R4, R61, R60 ;  /* 0x0000003c3d04723e */ /* 0x004fc600000010ff */
        /* <DEDUP_REMOVED lines=19> */
[----:B------:R3:W-:Y:S04]  /*137f0*/  STS [R12], R5 ;  /* 0x000000050c007388 */ /* 0x0007e80000000800 */
[----:B------:R4:W-:Y:S01]  /*13800*/  STS [R12+0x400], R3 ;  /* 0x000400030c007388 */ /* 0x0009e20000000800 */
[----:B-1----:R-:W-:Y:S02]  /*13810*/  F2FP.BF16.PACK_AB R2, R93, R92 ;  /* 0x0000005c5d02723e */ /* 0x002fe400000010ff */
[----:B--2---:R-:W-:-:S03]  /*13820*/  F2FP.BF16.PACK_AB R4, R81, R80 ;  /* 0x000000505104723e */ /* 0x004fc600000010ff */
[----:B------:R-:W-:Y:S01]  /*13830*/  STS [R10+0x4000], R2 ;  /* 0x004000020a007388 */ /* 0x000fe20000000800 */
[----:B---3--:R-:W-:Y:S02]  /*13840*/  F2FP.BF16.PACK_AB R5, R53, R52 ;  /* 0x000000343505723e */ /* 0x008fe400000010ff */
[----:B----4-:R-:W-:-:S03]  /*13850*/  F2FP.BF16.PACK_AB R3, R99, R98 ;  /* 0x000000626303723e */ /* 0x010fc600000010ff */
[----:B------:R1:W-:Y:S04]  /*13860*/  STS [R10+0x4400], R5 ;  /* 0x004400050a007388 */ /* 0x0003e80000000800 */
[----:B-1----:R-:W2:Y:S01]  /*13870*/  LDL R10, [R1+0x3c] ;  /* 0x00003c00010a7983 */ /* 0x002ea20000100800 */
[----:B------:R-:W-:Y:S02]  /*13880*/  F2FP.BF16.PACK_AB R2, R85, R84 ;  /* 0x000000545502723e */ /* 0x000fe400000010ff */
[----:B------:R-:W-:Y:S01]  /*13890*/  F2FP.BF16.PACK_AB R5, R95, R94 ;  /* 0x0000005e5f05723e */ /* 0x000fe200000010ff */
[----:B------:R1:W-:Y:S04]  /*138a0*/  STS [R6+0x4000], R4 ;  /* 0x0040000406007388 */ /* 0x0003e80000000800 */
[----:B------:R3:W-:Y:S04]  /*138b0*/  STS [R6+0x4400], R3 ;  /* 0x0044000306007388 */ /* 0x0007e80000000800 */
[----:B------:R4:W-:Y:S04]  /*138c0*/  STS [R11+0x4000], R2 ;  /* 0x004000020b007388 */ /* 0x0009e80000000800 */
[----:B------:R4:W-:Y:S01]  /*138d0*/  STS [R11+0x4400], R5 ;  /* 0x004400050b007388 */ /* 0x0009e20000000800 */
[----:B-1----:R-:W-:-:S02]  /*138e0*/  F2FP.BF16.PACK_AB R4, R87, R86 ;  /* 0x000000565704723e */ /* 0x002fc400000010ff */
[----:B---3--:R-:W-:Y:S02]  /*138f0*/  F2FP.BF16.PACK_AB R6, R89, R88 ;  /* 0x000000585906723e */ /* 0x008fe400000010ff */
[----:B------:R-:W-:Y:S02]  /*13900*/  F2FP.BF16.PACK_AB R3, R101, R100 ;  /* 0x000000646503723e */ /* 0x000fe400000010ff */
[----:B----4-:R-:W-:Y:S01]  /*13910*/  F2FP.BF16.PACK_AB R2, R79, R78 ;  /* 0x0000004e4f02723e */ /* 0x010fe200000010ff */
[----:B------:R1:W-:Y:S01]  /*13920*/  STS [R13+0x4000], R6 ;  /* 0x004000060d007388 */ /* 0x0003e20000000800 */
[----:B------:R-:W-:-:S03]  /*13930*/  F2FP.BF16.PACK_AB R5, R97, R96 ;  /* 0x000000606105723e */ /* 0x000fc600000010ff */
[----:B------:R3:W-:Y:S04]  /*13940*/  STS [R13+0x4400], R4 ;  /* 0x004400040d007388 */ /* 0x0007e80000000800 */
[----:B------:R4:W-:Y:S04]  /*13950*/  STS [R9+0x4000], R3 ;  /* 0x0040000309007388 */ /* 0x0009e80000000800 */
[----:B------:R4:W-:Y:S04]  /*13960*/  STS [R9+0x4400], R2 ;  /* 0x0044000209007388 */ /* 0x0009e80000000800 */
[----:B------:R-:W-:Y:S01]  /*13970*/  STS [R8+0x4000], R5 ;  /* 0x0040000508007388 */ /* 0x000fe20000000800 */
[----:B------:R-:W-:-:S02]  /*13980*/  ISETP.NE.U32.AND P2, PT, RZ, c[0x0][0x508], PT ;  /* 0x00014200ff007a0c */ /* 0x000fc40003f45070 */
[----:B------:R-:W-:Y:S01]  /*13990*/  ISETP.NE.U32.AND P1, PT, RZ, c[0x0][0x500], PT ;  /* 0x00014000ff007a0c */ /* 0x000fe20003f25070 */
[----:B------:R-:W2:Y:S01]  /*139a0*/  LDL.LU R11, [R1+0x2c] ;  /* 0x00002c00010b7983 */ /* 0x000ea20000300800 */
[----:B------:R-:W-:Y:S01]  /*139b0*/  ISETP.NE.AND.EX P2, PT, RZ, c[0x0][0x50c], PT, P2 ;  /* 0x00014300ff007a0c */ /* 0x000fe20003f45320 */
[----:B------:R-:W-:Y:S01]  /*139c0*/  IMAD.MOV.U32 R14, RZ, RZ, c[0x0][0x388] ;  /* 0x0000e200ff0e7624 */ /* 0x000fe200078e00ff */
[----:B------:R-:W-:Y:S01]  /*139d0*/  ISETP.NE.AND.EX P1, PT, RZ, c[0x0][0x504], PT, P1 ;  /* 0x00014100ff007a0c */ /* 0x000fe20003f25310 */
[----:B-1----:R-:W-:Y:S01]  /*139e0*/  IMAD.MOV.U32 R6, RZ, RZ, 0x4 ;  /* 0x00000004ff067424 */ /* 0x002fe200078e00ff */
[----:B---3--:R-:W-:Y:S02]  /*139f0*/  F2FP.BF16.PACK_AB R4, R59, R58 ;  /* 0x0000003a3b04723e */ /* 0x008fe400000010ff */
[----:B----4-:R-:W-:-:S03]  /*13a00*/  F2FP.BF16.PACK_AB R3, R57, R56 ;  /* 0x000000383903723e */ /* 0x010fc600000010ff */
[----:B------:R1:W-:Y:S01]  /*13a10*/  STS [R8+0x4400], R4 ;  /* 0x0044000408007388 */ /* 0x0003e20000000800 */
[----:B------:R-:W-:-:S03]  /*13a20*/  F2FP.BF16.PACK_AB R2, R55, R54 ;  /* 0x000000363702723e */ /* 0x000fc600000010ff */
[----:B------:R3:W-:Y:S04]  /*13a30*/  STS [R7+0x4000], R3 ;  /* 0x0040000307007388 */ /* 0x0007e80000000800 */
[----:B------:R4:W-:Y:S01]  /*13a40*/  STS [R7+0x4400], R2 ;  /* 0x0044000207007388 */ /* 0x0009e20000000800 */
[----:B-1----:R-:W-:Y:S01]  /*13a50*/  F2FP.BF16.PACK_AB R4, R47, R46 ;  /* 0x0000002e2f04723e */ /* 0x002fe200000010ff */
[----:B---3--:R-:W-:-:S04]  /*13a60*/  IMAD.MOV.U32 R3, RZ, RZ, RZ ;  /* 0x000000ffff037224 */ /* 0x008fc800078e00ff */
[----:B------:R-:W-:Y:S01]  /*13a70*/  STS [R12+0x4000], R4 ;  /* 0x004000040c007388 */ /* 0x000fe20000000800 */
[----:B----4-:R-:W-:-:S05]  /*13a80*/  F2FP.BF16.PACK_AB R2, R49, R48 ;  /* 0x000000303102723e */ /* 0x010fca00000010ff */
[----:B------:R1:W-:Y:S01]  /*13a90*/  STS [R12+0x4400], R2 ;  /* 0x004400020c007388 */ /* 0x0003e20000000800 */
[----:B--2---:R-:W-:-:S03]  /*13aa0*/  @P2 IMAD.WIDE R8, R10, R6, c[0x0][0x508] ;  /* 0x000142000a082625 */ /* 0x004fc600078e0206 */
[----:B------:R-:W-:Y:S01]  /*13ab0*/  BAR.SYNC.DEFER_BLOCKING 0x1, 0x100 ;  /* 0x0044000000007b1d */ /* 0x000fe20000010000 */
[----:B------:R-:W-:-:S05]  /*13ac0*/  IMAD.WIDE R6, R10, R6, c[0x0][0x500] ;  /* 0x000140000a067625 */ /* 0x000fca00078e0206 */
[----:B------:R2:W5:Y:S04]  /*13ad0*/  @P2 LDG.E R14, [R8.64] ;  /* 0x00000008080e2981 */ /* 0x000568000c1e1900 */
[----:B------:R2:W5:Y:S01]  /*13ae0*/  @P1 LDG.E R3, [R6.64] ;  /* 0x0000000806031981 */ /* 0x000562000c1e1900 */
[----:B------:R-:W-:-:S04]  /*13af0*/  ISETP.NE.AND P0, PT, R11, RZ, PT ;  /* 0x000000ff0b00720c */ /* 0x000fc80003f05270 */
[----:B-1----:R-:W-:Y:S01]  /*13b00*/  SEL R2, R11, c[0x0][0x3d4], P0 ;  /* 0x0000f5000b027a07 */ /* 0x002fe20000000000 */
[----:B------:R-:W-:Y:S05]  /*13b10*/  @P2 BRA `(.L_x_593) ;  /* 0x0000004000002947 */ /* 0x000fea0003800000 */
[----:B--2---:R-:W-:Y:S05]  /*13b20*/  @!P1 BRA `(.L_x_593) ;  /* 0x0000003000009947 */ /* 0x004fea0003800000 */
[----:B-----5:R1:W2:Y:S04]  /*13b30*/  LDG.E R14, [R6.64] ;  /* 0x00000008060e7981 */ /* 0x0202a8000c1e1900 */
[----:B-1----:R-:W2:Y:S02]  /*13b40*/  LDG.E R6, [R6.64+0x4] ;  /* 0x0000040806067981 */ /* 0x002ea4000c1e1900 */
[----:B--2---:R-:W-:Y:S02]  /*13b50*/  IADD3 R14, -R14, R6, RZ ;  /* 0x000000060e0e7210 */ /* 0x004fe40007ffe1ff */
.L_x_593:
[----:B--2---:R-:W2:Y:S04]  /*13b60*/  LDL R4, [R1+0x24] ;  /* 0x0000240001047983 */ /* 0x004ea80000100800 */
        /* <DEDUP_REMOVED lines=11> */
[----:B------:R-:W-:Y:S01]  /*13c20*/  IMAD.MOV.U32 R2, RZ, RZ, c[0x0][0x4e8] ;  /* 0x00013a00ff027624 */ /* 0x000fe200078e00ff */
[----:B------:R-:W-:-:S04]  /*13c30*/  ISETP.NE.U32.AND P0, PT, RZ, c[0x0][0x500], PT ;  /* 0x00014000ff007a0c */ /* 0x000fc80003f05070 */
[----:B------:R-:W-:Y:S02]  /*13c40*/  ISETP.NE.AND P2, PT, R2, 0x1, PT ;  /* 0x000000010200780c */ /* 0x000fe40003f45270 */
[----:B------:R-:W-:Y:S02]  /*13c50*/  ISETP.NE.AND.EX P0, PT, RZ, c[0x0][0x504], PT, P0 ;  /* 0x00014100ff007a0c */ /* 0x000fe40003f05300 */
[----:B------:R-:W-:Y:S02]  /*13c60*/  SHF.R.S32.HI R5, RZ, 0x1f, R10 ;  /* 0x0000001fff057819 */ /* 0x000fe4000001140a */
[----:B------:R-:W-:Y:S02]  /*13c70*/  SEL R2, R10, RZ, !P0 ;  /* 0x000000ff0a027207 */ /* 0x000fe40004000000 */
[----:B------:R-:W-:Y:S01]  /*13c80*/  SEL R6, R5, RZ, !P0 ;  /* 0x000000ff05067207 */ /* 0x000fe20004000000 */
[----:B------:R-:W1:Y:S02]  /*13c90*/  S2R R32, SR_TID.X ;  /* 0x0000000000207919 */ /* 0x000e640000002100 */
[----:B-1----:R-:W-:-:S04]  /*13ca0*/  IMAD R5, R9, R2, RZ ;  /* 0x0000000209057224 */ /* 0x002fc800078e02ff */
[C---:B------:R-:W-:Y:S02]  /*13cb0*/  IMAD R11, R8.reuse, R6, R5 ;  /* 0x00000006080b7224 */ /* 0x040fe400078e0205 */
[----:B------:R-:W-:Y:S01]  /*13cc0*/  IMAD.WIDE.U32 R6, R8, R2, RZ ;  /* 0x0000000208067225 */ /* 0x000fe200078e00ff */
[----:B------:R-:W-:-:S04]  /*13cd0*/  SHF.R.S32.HI R23, RZ, 0x1f, R32 ;  /* 0x0000001fff177819 */ /* 0x000fc80000011420 */
[----:B------:R-:W-:-:S04]  /*13ce0*/  LEA.HI R23, R23, R32, RZ, 0x5 ;  /* 0x0000002017177211 */ /* 0x000fc800078f28ff */
[----:B------:R-:W-:-:S05]  /*13cf0*/  LOP3.LUT R23, R23, 0xffffffe0, RZ, 0xc0, !PT ;  /* 0xffffffe017177812 */ /* 0x000fca00078ec0ff */
[----:B------:R-:W-:Y:S02]  /*13d00*/  IMAD.IADD R23, R32, 0x1, -R23 ;  /* 0x0000000120177824 */ /* 0x000fe400078e0a17 */
[----:B--2---:R-:W-:-:S04]  /*13d10*/  IMAD.IADD R4, R4, 0x1, R30 ;  /* 0x0000000104047824 */ /* 0x004fc800078e021e */
[----:B------:R-:W-:-:S04]  /*13d20*/  @P2 IMAD.HI.U32 R10, R4, c[0x0][0x4ec], RZ ;  /* 0x00013b00040a2a27 */ /* 0x000fc800078e00ff */
[----:B------:R-:W-:Y:S01]  /*13d30*/  IMAD.MOV.U32 R5, RZ, RZ, R4 ;  /* 0x000000ffff057224 */ /* 0x000fe200078e0004 */
[----:B------:R-:W-:Y:S01]  /*13d40*/  @P2 SHF.R.U32.HI R5, RZ, c[0x0][0x4f0], R10 ;  /* 0x00013c00ff052a19 */ /* 0x000fe2000001160a */
[----:B---3--:R-:W-:Y:S01]  /*13d50*/  IMAD.WIDE.U32 R8, R12, R22, RZ ;  /* 0x000000160c087225 */ /* 0x008fe200078e00ff */
[----:B----4-:R-:W-:-:S03]  /*13d60*/  SEL R10, R15, RZ, P3 ;  /* 0x000000ff0f0a7207 */ /* 0x010fc60001800000 */
[----:B------:R-:W-:Y:S01]  /*13d70*/  IMAD R12, R13, R22, RZ ;  /* 0x000000160d0c7224 */ /* 0x000fe200078e02ff */
[----:B-----5:R-:W-:Y:S01]  /*13d80*/  IADD3 R15, P1, P0, R6, R8, R3 ;  /* 0x00000008060f7210 */ /* 0x020fe2000783e003 */
[----:B------:R-:W-:Y:S01]  /*13d90*/  IMAD.IADD R13, R7, 0x1, R11 ;  /* 0x00000001070d7824 */ /* 0x000fe200078e020b */
[----:B------:R-:W-:Y:S01]  /*13da0*/  SHF.R.S32.HI R8, RZ, 0x1f, R3 ;  /* 0x0000001fff087819 */ /* 0x000fe20000011403 */
[----:B------:R-:W-:Y:S02]  /*13db0*/  IMAD.IADD R9, R9, 0x1, R12 ;  /* 0x0000000109097824 */ /* 0x000fe400078e020c */
[-C--:B------:R-:W-:Y:S02]  /*13dc0*/  IMAD R7, R19, R10.reuse, RZ ;  /* 0x0000000a13077224 */ /* 0x080fe400078e02ff */
[----:B------:R-:W-:Y:S02]  /*13dd0*/  IMAD.MOV R6, RZ, RZ, -R5 ;  /* 0x000000ffff067224 */ /* 0x000fe400078e0a05 */
[----:B------:R-:W-:Y:S01]  /*13de0*/  IMAD.WIDE.U32 R10, R18, R10, RZ ;  /* 0x0000000a120a7225 */ /* 0x000fe200078e00ff */
[----:B------:R-:W-:-:S03]  /*13df0*/  IADD3.X R13, R13, R9, R8, P1, P0 ;  /* 0x000000090d0d7210 */ /* 0x000fc60000fe0408 */
[----:B------:R-:W-:Y:S01]  /*13e00*/  IMAD R6, R6, c[0x0][0x4e8], R4 ;  /* 0x00013a0006067a24 */ /* 0x000fe200078e0204 */
[----:B------:R-:W-:Y:S01]  /*13e10*/  IADD3 R10, P1, P0, R5, R15, R10 ;  /* 0x0000000f050a7210 */ /* 0x000fe2000783e00a */
[----:B------:R-:W-:Y:S01]  /*13e20*/  IMAD.IADD R11, R11, 0x1, R7 ;  /* 0x000000010b0b7824 */ /* 0x000fe200078e0207 */
[----:B------:R-:W-:Y:S01]  /*13e30*/  SHF.R.S32.HI R7, RZ, 0x1f, R5 ;  /* 0x0000001fff077819 */ /* 0x000fe20000011405 */
[----:B------:R-:W-:Y:S01]  /*13e40*/  IMAD R5, R17, R6, RZ ;  /* 0x0000000611057224 */ /* 0x000fe200078e02ff */
[----:B------:R-:W-:Y:S01]  /*13e50*/  SHF.R.S32.HI R9, RZ, 0x1f, R6 ;  /* 0x0000001fff097819 */ /* 0x000fe20000011406 */
[----:B------:R-:W-:Y:S01]  /*13e60*/  IMAD.MOV.U32 R12, RZ, RZ, c[0x0][0x4a8] ;  /* 0x00012a00ff0c7624 */ /* 0x000fe200078e00ff */
[----:B------:R-:W-:-:S03]  /*13e70*/  IADD3.X R11, R7, R13, R11, P1, P0 ;  /* 0x0000000d070b7210 */ /* 0x000fc60000fe040b */
[C---:B------:R-:W-:Y:S02]  /*13e80*/  IMAD R5, R16.reuse, R9, R5 ;  /* 0x0000000910057224 */ /* 0x040fe400078e0205 */
[----:B------:R-:W-:Y:S01]  /*13e90*/  IMAD.WIDE.U32 R6, R16, R6, R10 ;  /* 0x0000000610067225 */ /* 0x000fe200078e000a */
[----:B------:R-:W-:-:S03]  /*13ea0*/  SEL R10, R12, c[0x0][0x450], P3 ;  /* 0x000114000c0a7a07 */ /* 0x000fc60001800000 */
[----:B------:R-:W-:Y:S01]  /*13eb0*/  IMAD.MOV.U32 R9, RZ, RZ, c[0x0][0x4ac] ;  /* 0x00012b00ff097624 */ /* 0x000fe200078e00ff */
[----:B------:R-:W-:Y:S01]  /*13ec0*/  LEA R10, P0, R6, R10, 0x2 ;  /* 0x0000000a060a7211 */ /* 0x000fe200078010ff */
[----:B------:R-:W-:-:S03]  /*13ed0*/  IMAD.IADD R5, R7, 0x1, R5 ;  /* 0x0000000107057824 */ /* 0x000fc600078e0205 */
[----:B------:R-:W-:-:S04]  /*13ee0*/  SEL R9, R9, c[0x0][0x454], P3 ;  /* 0x0001150009097a07 */ /* 0x000fc80001800000 */
[----:B------:R-:W-:Y:S01]  /*13ef0*/  LEA.HI.X R6, R6, R9, R5, 0x2, P0 ;  /* 0x0000000906067211 */ /* 0x000fe200000f1405 */
[----:B------:R-:W-:Y:S01]  /*13f00*/  SHFL.IDX PT, R12, R10, RZ, 0x1c1f ;  /* 0x001c1fff0a0c7589 */ /* 0x000fe200000e0000 */
[----:B------:R-:W-:-:S03]  /*13f10*/  IMAD.IADD R5, R31, 0x1, R30 ;  /* 0x000000011f057824 */ /* 0x000fc600078e021e */
[----:B------:R-:W1:Y:S04]  /*13f20*/  SHFL.IDX PT, R13, R6, RZ, 0x1c1f ;  /* 0x001c1fff060d7589 */ /* 0x000e6800000e0000 */
[----:B------:R-:W-:Y:S04]  /*13f30*/  SHFL.IDX PT, R10, R10, 0x1, 0x1c1f ;  /* 0x003c1f000a0a7f89 */ /* 0x000fe800000e0000 */
[----:B------:R2:W3:Y:S01]  /*13f40*/  SHFL.IDX PT, R11, R6, 0x1, 0x1c1f ;  /* 0x003c1f00060b7f89 */ /* 0x0004e200000e0000 */
[----:B------:R-:W-:Y:S02]  /*13f50*/  LOP3.LUT P0, RZ, R23, 0x3, RZ, 0xc0, !PT ;  /* 0x0000000317ff7812 */ /* 0x000fe4000780c0ff */
[----:B------:R-:W-:Y:S01]  /*13f60*/  IADD3 R7, R5, 0x8, RZ ;  /* 0x0000000805077810 */ /* 0x000fe20007ffe0ff */
[----:B--2---:R-:W-:-:S05]  /*13f70*/  IMAD R6, R14, c[0x0][0x4e8], RZ ;  /* 0x00013a000e067a24 */ /* 0x004fca00078e02ff */
[-C--:B------:R-:W-:Y:S02]  /*13f80*/  ISETP.GE.OR P1, PT, R5, R6.reuse, P0 ;  /* 0x000000060500720c */ /* 0x080fe40000726670 */
[----:B------:R-:W-:-:S11]  /*13f90*/  ISETP.GE.OR P0, PT, R7, R6, P0 ;  /* 0x000000060700720c */ /* 0x000fd60000706670 */
[----:B-1----:R1:W-:Y:S01]  /*13fa0*/  @!P1 ST.E [R12.64], R21 ;  /* 0x000000150c009985 */ /* 0x0023e2000c101908 */
[----:B------:R-:W-:-:S03]  /*13fb0*/  ISETP.GE.AND P1, PT, R5, R6, PT ;  /* 0x000000060500720c */ /* 0x000fc60003f26270 */
[----:B---3--:R1:W-:Y:S01]  /*13fc0*/  @!P0 ST.E [R10.64], R20 ;  /* 0x000000140a008985 */ /* 0x0083e2000c101908 */
[----:B------:R-:W-:Y:S01]  /*13fd0*/  ISETP.GE.AND P0, PT, R7, R6, PT ;  /* 0x000000060700720c */ /* 0x000fe20003f06270 */
[----:B------:R-:W-:Y:S05]  /*13fe0*/  @P3 BRA `(.L_x_594) ;  /* 0x0000070000003947 */ /* 0x000fea0003800000 */
[----:B------:R-:W2:Y:S01]  /*13ff0*/  LDL R23, [R1+0x60] ;  /* 0x0000600001177983 */ /* 0x000ea20000100800 */
[----:B------:R-:W-:Y:S02]  /*14000*/  IMAD R8, R8, c[0x0][0x3a0], RZ ;  /* 0x0000e80008087a24 */ /* 0x000fe400078e02ff */
[C---:B------:R-:W-:Y:S01]  /*14010*/  IMAD.WIDE.U32 R4, R3.reuse, c[0x0][0x3a0], RZ ;  /* 0x0000e80003047a25 */ /* 0x040fe200078e00ff */
[----:B------:R3:W4:Y:S03]  /*14020*/  LDS.128 R16, [R218+0x80] ;  /* 0x00008000da107984 */ /* 0x0007260000000c00 */
[----:B------:R-:W-:Y:S01]  /*14030*/  IMAD R3, R3, c[0x0][0x3a4], R8 ;  /* 0x0000e90003037a24 */ /* 0x000fe200078e0208 */
[----:B------:R-:W-:Y:S01]  /*14040*/  SHF.R.S32.HI R8, RZ, 0x1f, R2 ;  /* 0x0000001fff087819 */ /* 0x000fe20000011402 */
[----:B------:R3:W1:Y:S03]  /*14050*/  LDS.128 R24, [R218+0x1080] ;  /* 0x00108000da187984 */ /* 0x0006660000000c00 */
[----:B------:R-:W-:Y:S01]  /*14060*/  IADD3 R5, R5, R3, RZ ;  /* 0x0000000305057210 */ /* 0x000fe20007ffe0ff */
[----:B------:R3:W1:Y:S01]  /*14070*/  LDS.128 R36, [R218+0x2080] ;  /* 0x00208000da247984 */ /* 0x0006620000000c00 */
[----:B------:R-:W-:-:S03]  /*14080*/  IMAD R8, R8, c[0x0][0x3f0], RZ ;  /* 0x0000fc0008087a24 */ /* 0x000fc600078e02ff */
[C---:B------:R-:W-:Y:S01]  /*14090*/  IMAD.WIDE.U32 R4, R22.reuse, c[0x0][0x3e8], R4 ;  /* 0x0000fa0016047a25 */ /* 0x040fe200078e0004 */
[----:B------:R3:W1:Y:S03]  /*140a0*/  LDS.128 R40, [R218+0x3080] ;  /* 0x00308000da287984 */ /* 0x0006660000000c00 */
[----:B------:R-:W-:Y:S01]  /*140b0*/  IMAD R5, R22, c[0x0][0x3ec], R5 ;  /* 0x0000fb0016057a24 */ /* 0x000fe200078e0205 */
[----:B-1----:R3:W1:Y:S03]  /*140c0*/  LDS.128 R12, [R218+0x4080] ;  /* 0x00408000da0c7984 */ /* 0x0026660000000c00 */
[----:B------:R-:W-:Y:S01]  /*140d0*/  IMAD.WIDE.U32 R4, R2, c[0x0][0x3f0], R4 ;  /* 0x0000fc0002047a25 */ /* 0x000fe200078e0004 */
[----:B------:R3:W1:Y:S04]  /*140e0*/  LDS.128 R32, [R218+0x6080] ;  /* 0x00608000da207984 */ /* 0x0006680000000c00 */
[----:B------:R3:W1:Y:S04]  /*140f0*/  LDS.128 R44, [R218+0x7080] ;  /* 0x00708000da2c7984 */ /* 0x0006680000000c00 */
[----:B------:R-:W5:Y:S02]  /*14100*/  S2R R10, SR_TID.X ;  /* 0x00000000000a7919 */ /* 0x000f640000002100 */
[----:B-----5:R-:W-:-:S04]  /*14110*/  SHF.R.S32.HI R11, RZ, 0x1f, R10 ;  /* 0x0000001fff0b7819 */ /* 0x020fc8000001140a */
[----:B------:R-:W-:-:S04]  /*14120*/  LEA.HI R11, R11, R10, RZ, 0x3 ;  /* 0x0000000a0b0b7211 */ /* 0x000fc800078f18ff */
[----:B------:R-:W-:Y:S02]  /*14130*/  SHF.R.S32.HI R11, RZ, 0x3, R11 ;  /* 0x00000003ff0b7819 */ /* 0x000fe4000001140b */
[----:B--2---:R-:W-:Y:S02]  /*14140*/  IADD3 R7, R23, R30, RZ ;  /* 0x0000001e17077210 */ /* 0x004fe40007ffe0ff */
[----:B------:R3:W2:Y:S02]  /*14150*/  LDS.128 R20, [R218+0x5080] ;  /* 0x00508000da147984 */ /* 0x0006a40000000c00 */
[----:B------:R-:W-:Y:S01]  /*14160*/  MOV R3, R7 ;  /* 0x0000000700037202 */ /* 0x000fe20000000f00 */
[----:B------:R-:W-:-:S05]  /*14170*/  @P2 IMAD.HI.U32 R9, R7, c[0x0][0x4ec], RZ ;  /* 0x00013b0007092a27 */ /* 0x000fca00078e00ff */
[----:B------:R-:W-:Y:S01]  /*14180*/  @P2 SHF.R.U32.HI R3, RZ, c[0x0][0x4f0], R9 ;  /* 0x00013c00ff032a19 */ /* 0x000fe20000011609 */
[----:B------:R-:W-:-:S03]  /*14190*/  IMAD R9, R2, c[0x0][0x3f4], R8 ;  /* 0x0000fd0002097a24 */ /* 0x000fc600078e0208 */
[----:B------:R-:W-:Y:S02]  /*141a0*/  SHF.R.S32.HI R8, RZ, 0x1f, R3 ;  /* 0x0000001fff087819 */ /* 0x000fe40000011403 */
[----:B------:R-:W-:Y:S02]  /*141b0*/  IADD3 R2, -R3, RZ, RZ ;  /* 0x000000ff03027210 */ /* 0x000fe40007ffe1ff */
[----:B------:R-:W-:Y:S01]  /*141c0*/  IADD3 R5, R5, R9, RZ ;  /* 0x0000000905057210 */ /* 0x000fe20007ffe0ff */
[----:B------:R-:W-:Y:S02]  /*141d0*/  IMAD R8, R8, c[0x0][0x3e0], RZ ;  /* 0x0000f80008087a24 */ /* 0x000fe400078e02ff */
        /* <DEDUP_REMOVED lines=8> */
[----:B------:R-:W-:Y:S02]  /*14260*/  LEA R10, P0, R2, c[0x0][0x380], 0x1 ;  /* 0x0000e000020a7a11 */ /* 0x000fe400078008ff */
[----:B------:R-:W-:Y:S02]  /*14270*/  IADD3 R4, R11, R30, RZ ;  /* 0x0000001e0b047210 */ /* 0x000fe40007ffe0ff */
[----:B------:R-:W-:-:S04]  /*14280*/  IADD3 R3, R3, R7, RZ ;  /* 0x0000000703037210 */ /* 0x000fc80007ffe0ff */
[----:B------:R-:W-:Y:S01]  /*14290*/  LEA.HI.X R7, R2, c[0x0][0x384], R3, 0x1, P0 ;  /* 0x0000e10002077a11 */ /* 0x000fe200000f0c03 */
[----:B------:R-:W-:Y:S05]  /*142a0*/  BRA.DIV ~URZ, `(.L_x_595) ;  /* 0x000033427f007947 */ /* 0x000fea000b800000 */
[----:B-1234-:R1:W2:Y:S02]  /*142b0*/  SHFL.IDX PT, R11, R7, RZ, 0x181f ;  /* 0x00181fff070b7589 */ /* 0x01e2a400000e0000 */
.L_x_656:
[----:B------:R-:W-:Y:S05]  /*142c0*/  BRA.DIV ~URZ, `(.L_x_596) ;  /* 0x000033927f007947 */ /* 0x000fea000b800000 */
[----:B------:R3:W4:Y:S02]  /*142d0*/  SHFL.IDX PT, R2, R10, RZ, 0x181f ;  /* 0x00181fff0a027589 */ /* 0x00072400000e0000 */
.L_x_657:
[----:B------:R-:W-:Y:S01]  /*142e0*/  ISETP.GE.AND P0, PT, R4, R6, PT ;  /* 0x000000060400720c */ /* 0x000fe20003f06270 */
[----:B------:R-:W-:-:S12]  /*142f0*/  BSSY B0, `(.L_x_597) ;  /* 0x000000b000007945 */ /* 0x000fd80003800000 */
[----:B------:R-:W-:Y:S05]  /*14300*/  @P0 BRA `(.L_x_598) ;  /* 0x0000009000000947 */ /* 0x000fea0003800000 */
[----:B------:R-:W5:Y:S01]  /*14310*/  LDL.64 R30, [R1] ;  /* 0x00000000011e7983 */ /* 0x000f620000100a00 */
[----:B------:R-:W-:Y:S02]  /*14320*/  ISETP.GE.AND P2, PT, R0, c[0x0][0x3c8], PT ;  /* 0x0000f20000007a0c */ /* 0x000fe40003f46270 */
[----:B-----5:R-:W-:-:S13]  /*14330*/  ISETP.GE.AND P3, PT, R30, c[0x0][0x3c8], PT ;  /* 0x0000f2001e007a0c */ /* 0x020fda0003f66270 */
[-C--:B----4-:R-:W-:Y:S02]  /*14340*/  @!P3 LEA R8, P1, R30, R2.reuse, 0x1 ;  /* 0x000000021e08b211 */ /* 0x090fe400078208ff */
[----:B------:R-:W-:Y:S02]  /*14350*/  @!P2 LEA R2, P0, R0, R2, 0x1 ;  /* 0x000000020002a211 */ /* 0x000fe400078008ff */
[-C--:B--2---:R-:W-:Y:S02]  /*14360*/  @!P3 LEA.HI.X R9, R30, R11.reuse, R28, 0x1, P1 ;  /* 0x0000000b1e09b211 */ /* 0x084fe400008f0c1c */
[----:B------:R-:W-:-:S03]  /*14370*/  @!P2 LEA.HI.X R3, R0, R11, R29, 0x1, P0 ;  /* 0x0000000b0003a211 */ /* 0x000fc600000f0c1d */
[----:B------:R2:W-:Y:S04]  /*14380*/  @!P3 ST.E.128 [R8.64], R16 ;  /* 0x000000100800b985 */ /* 0x0005e8000c101d08 */
[----:B------:R2:W-:Y:S02]  /*14390*/  @!P2 ST.E.128 [R2.64], R12 ;  /* 0x0000000c0200a985 */ /* 0x0005e4000c101d08 */
.L_x_598:
[----:B------:R-:W-:Y:S05]  /*143a0*/  BSYNC B0 ;  /* 0x0000000000007941 */ /* 0x000fea0003800000 */
.L_x_597:
[----:B------:R-:W-:Y:S05]  /*143b0*/  BRA.DIV ~URZ, `(.L_x_599) ;  /* 0x000033127f007947 */ /* 0x000fea000b800000 */
[----:B--2---:R2:W1:Y:S04]  /*143c0*/  SHFL.IDX PT, R11, R7, 0x1, 0x181f ;  /* 0x00381f00070b7f89 */ /* 0x00446800000e0000 */
[----:B----4-:R2:W4:Y:S02]  /*143d0*/  SHFL.IDX PT, R2, R10, 0x1, 0x181f ;  /* 0x00381f000a027f89 */ /* 0x01052400000e0000 */
.L_x_658:
[----:B------:R-:W-:Y:S01]  /*143e0*/  IADD3 R3, R4, 0x20, RZ ;  /* 0x0000002004037810 */ /* 0x000fe20007ffe0ff */
[----:B------:R-:W-:Y:S03]  /*143f0*/  BSSY B0, `(.L_x_600) ;  /* 0x000000c000007945 */ /* 0x000fe60003800000 */
[----:B------:R-:W-:-:S13]  /*14400*/  ISETP.GE.AND P0, PT, R3, R6, PT ;  /* 0x000000060300720c */ /* 0x000fda0003f06270 */
[----:B------:R-:W-:Y:S05]  /*14410*/  @P0 BRA `(.L_x_601) ;  /* 0x0000009000000947 */ /* 0x000fea0003800000 */
[----:B------:R-:W5:Y:S01]  /*14420*/  LDL.64 R12, [R1] ;  /* 0x00000000010c7983 */ /* 0x000f620000100a00 */
[----:B------:R-:W-:Y:S02]  /*14430*/  ISETP.GE.AND P0, PT, R0, c[0x0][0x3c8], PT ;  /* 0x0000f20000007a0c */ /* 0x000fe40003f06270 */
[----:B-----5:R-:W-:-:S13]  /*14440*/  ISETP.GE.AND P1, PT, R12, c[0x0][0x3c8], PT ;  /* 0x0000f2000c007a0c */ /* 0x020fda0003f26270 */
[-C--:B----4-:R-:W-:Y:S02]  /*14450*/  @!P1 LEA R8, P3, R12, R2.reuse, 0x1 ;  /* 0x000000020c089211 */ /* 0x090fe400078608ff */
[----:B------:R-:W-:Y:S02]  /*14460*/  @!P0 LEA R2, P2, R0, R2, 0x1 ;  /* 0x0000000200028211 */ /* 0x000fe400078408ff */
[-C--:B-1----:R-:W-:Y:S02]  /*14470*/  @!P1 LEA.HI.X R9, R12, R11.reuse, R28, 0x1, P3 ;  /* 0x0000000b0c099211 */ /* 0x082fe400018f0c1c */
[----:B------:R-:W-:-:S03]  /*14480*/  @!P0 LEA.HI.X R3, R0, R11, R29, 0x1, P2 ;  /* 0x0000000b00038211 */ /* 0x000fc600010f0c1d */
[----:B------:R1:W-:Y:S04]  /*14490*/  @!P1 ST.E.128 [R8.64], R24 ;  /* 0x0000001808009985 */ /* 0x0003e8000c101d08 */
[----:B------:R1:W-:Y:S02]  /*144a0*/  @!P0 ST.E.128 [R2.64], R20 ;  /* 0x0000001402008985 */ /* 0x0003e4000c101d08 */
.L_x_601:
[----:B------:R-:W-:Y:S05]  /*144b0*/  BSYNC B0 ;  /* 0x0000000000007941 */ /* 0x000fea0003800000 */
.L_x_600:
[----:B------:R-:W-:Y:S05]  /*144c0*/  BRA.DIV ~URZ, `(.L_x_602) ;  /* 0x000032d27f007947 */ /* 0x000fea000b800000 */
[----:B-1----:R1:W2:Y:S02]  /*144d0*/  SHFL.IDX PT, R11, R7, 0x2, 0x181f ;  /* 0x00581f00070b7f89 */ /* 0x0022a400000e0000 */
.L_x_659:
[----:B------:R-:W-:Y:S05]  /*144e0*/  BRA.DIV ~URZ, `(.L_x_603) ;  /* 0x000033227f007947 */ /* 0x000fea000b800000 */
[----:B----4-:R4:W1:Y:S02]  /*144f0*/  SHFL.IDX PT, R2, R10, 0x2, 0x181f ;  /* 0x00581f000a027f89 */ /* 0x01086400000e0000 */
.L_x_660:
[----:B------:R-:W-:Y:S01]  /*14500*/  IADD3 R3, R4, 0x40, RZ ;  /* 0x0000004004037810 */ /* 0x000fe20007ffe0ff */
[----:B------:R-:W-:Y:S03]  /*14510*/  BSSY B0, `(.L_x_604) ;  /* 0x000000c000007945 */ /* 0x000fe60003800000 */
[----:B------:R-:W-:-:S13]  /*14520*/  ISETP.GE.AND P0, PT, R3, R6, PT ;  /* 0x000000060300720c */ /* 0x000fda0003f06270 */
[----:B------:R-:W-:Y:S05]  /*14530*/  @P0 BRA `(.L_x_605) ;  /* 0x0000009000000947 */ /* 0x000fea0003800000 */
[----:B------:R-:W5:Y:S01]  /*14540*/  LDL.64 R12, [R1] ;  /* 0x00000000010c7983 */ /* 0x000f620000100a00 */
[----:B------:R-:W-:Y:S02]  /*14550*/  ISETP.GE.AND P0, PT, R0, c[0x0][0x3c8], PT ;  /* 0x0000f20000007a0c */ /* 0x000fe40003f06270 */
[----:B-----5:R-:W-:-:S13]  /*14560*/  ISETP.GE.AND P1, PT, R12, c[0x0][0x3c8], PT ;  /* 0x0000f2000c007a0c */ /* 0x020fda0003f26270 */
[-C--:B-1----:R-:W-:Y:S02]  /*14570*/  @!P1 LEA R8, P3, R12, R2.reuse, 0x1 ;  /* 0x000000020c089211 */ /* 0x082fe400078608ff */
[----:B------:R-:W-:Y:S02]  /*14580*/  @!P0 LEA R2, P2, R0, R2, 0x1 ;  /* 0x0000000200028211 */ /* 0x000fe400078408ff */
[-C--:B--2---:R-:W-:Y:S02]  /*14590*/  @!P1 LEA.HI.X R9, R12, R11.reuse, R28, 0x1, P3 ;  /* 0x0000000b0c099211 */ /* 0x084fe400018f0c1c */
[----:B------:R-:W-:-:S03]  /*145a0*/  @!P0 LEA.HI.X R3, R0, R11, R29, 0x1, P2 ;  /* 0x0000000b00038211 */ /* 0x000fc600010f0c1d */
[----:B------:R1:W-:Y:S04]  /*145b0*/  @!P1 ST.E.128 [R8.64], R36 ;  /* 0x0000002408009985 */ /* 0x0003e8000c101d08 */
[----:B------:R1:W-:Y:S02]  /*145c0*/  @!P0 ST.E.128 [R2.64], R32 ;  /* 0x0000002002008985 */ /* 0x0003e4000c101d08 */
.L_x_605:
[----:B------:R-:W-:Y:S05]  /*145d0*/  BSYNC B0 ;  /* 0x0000000000007941 */ /* 0x000fea0003800000 */
.L_x_604:
[----:B------:R-:W-:Y:S05]  /*145e0*/  BRA.DIV ~URZ, `(.L_x_606) ;  /* 0x000032927f007947 */ /* 0x000fea000b800000 */
[----:B-12---:R-:W1:Y:S04]  /*145f0*/  SHFL.IDX PT, R7, R7, 0x3, 0x181f ;  /* 0x00781f0007077f89 */ /* 0x006e6800000e0000 */
[----:B------:R2:W3:Y:S02]  /*14600*/  SHFL.IDX PT, R5, R10, 0x3, 0x181f ;  /* 0x00781f000a057f89 */ /* 0x0004e400000e0000 */
.L_x_661:
[----:B------:R-:W-:-:S04]  /*14610*/  IADD3 R2, R4, 0x60, RZ ;  /* 0x0000006004027810 */ /* 0x000fc80007ffe0ff */
[----:B------:R-:W-:-:S13]  /*14620*/  ISETP.GE.AND P0, PT, R2, R6, PT ;  /* 0x000000060200720c */ /* 0x000fda0003f06270 */
[----:B------:R-:W-:Y:S05]  /*14630*/  @P0 BRA `(.L_x_607) ;  /* 0x0000197000000947 */ /* 0x000fea0003800000 */
[----:B------:R-:W5:Y:S02]  /*14640*/  LDL.64 R8, [R1] ;  /* 0x0000000001087983 */ /* 0x000f640000100a00 */
[----:B-----5:R-:W-:-:S13]  /*14650*/  ISETP.GE.AND P0, PT, R8, c[0x0][0x3c8], PT ;  /* 0x0000f20008007a0c */ /* 0x020fda0003f06270 */
[----:B---3--:R-:W-:-:S04]  /*14660*/  @!P0 LEA R2, P1, R8, R5, 0x1 ;  /* 0x0000000508028211 */ /* 0x008fc800078208ff */
[----:B-1----:R-:W-:-:S05]  /*14670*/  @!P0 LEA.HI.X R3, R8, R7, R28, 0x1, P1 ;  /* 0x0000000708038211 */ /* 0x002fca00008f0c1c */
[----:B------:R1:W-:Y:S01]  /*14680*/  @!P0 ST.E.128 [R2.64], R40 ;  /* 0x0000002802008985 */ /* 0x0003e2000c101d08 */
[----:B------:R-:W-:-:S13]  /*14690*/  ISETP.GE.AND P0, PT, R0, c[0x0][0x3c8], PT ;  /* 0x0000f20000007a0c */ /* 0x000fda0003f06270 */
[----:B------:R-:W-:Y:S05]  /*146a0*/  @P0 BRA `(.L_x_607) ;  /* 0x0000190000000947 */ /* 0x000fea0003800000 */
[----:B-1----:R-:W-:-:S04]  /*146b0*/  LEA R2, P0, R0, R5, 0x1 ;  /* 0x0000000500027211 */ /* 0x002fc800078008ff */
[----:B------:R-:W-:-:S05]  /*146c0*/  LEA.HI.X R3, R0, R7, R29, 0x1, P0 ;  /* 0x0000000700037211 */ /* 0x000fca00000f0c1d */
[----:B------:R1:W-:Y:S01]  /*146d0*/  ST.E.128 [R2.64], R44 ;  /* 0x0000002c02007985 */ /* 0x0003e2000c101d08 */
[----:B------:R-:W-:Y:S05]  /*146e0*/  BRA `(.L_x_607) ;  /* 0x000018c000007947 */ /* 0x000fea0003800000 */
.L_x_594:
[----:B------:R-:W2:Y:S04]  /*146f0*/  LDL.LU R5, [R1+0x28] ;  /* 0x0000280001057983 */ /* 0x000ea80000300800 */
[----:B------:R-:W3:Y:S01]  /*14700*/  LDL.LU R9, [R1+0x34] ;  /* 0x0000340001097983 */ /* 0x000ee20000300800 */
[----:B------:R-:W-:Y:S01]  /*14710*/  IMAD R8, R8, c[0x0][0x408], RZ ;  /* 0x0001020008087a24 */ /* 0x000fe200078e02ff */
[----:B------:R-:W-:Y:S01]  /*14720*/  SHF.R.S32.HI R0, RZ, 0x1f, R2 ;  /* 0x0000001fff007819 */ /* 0x000fe20000011402 */
[----:B------:R-:W-:-:S04]  /*14730*/  IMAD.WIDE.U32 R6, R3, c[0x0][0x408], RZ ;  /* 0x0001020003067a25 */ /* 0x000fc800078e00ff */
[----:B------:R-:W-:Y:S02]  /*14740*/  IMAD R3, R3, c[0x0][0x40c], R8 ;  /* 0x0001030003037a24 */ /* 0x000fe400078e0208 */
[----:B------:R-:W-:Y:S02]  /*14750*/  IMAD R0, R0, c[0x0][0x440], RZ ;  /* 0x0001100000007a24 */ /* 0x000fe400078e02ff */
[----:B------:R-:W-:Y:S01]  /*14760*/  @P2 IMAD.HI.U32 R8, R4, c[0x0][0x4ec], RZ ;  /* 0x00013b0004082a27 */ /* 0x000fe200078e00ff */
[----:B------:R-:W-:-:S05]  /*14770*/  IADD3 R7, R7, R3, RZ ;  /* 0x0000000307077210 */ /* 0x000fca0007ffe0ff */
        /* <DEDUP_REMOVED lines=24> */
[----:B------:R2:W3:Y:S02]  /*14900*/  SHFL.IDX PT, R4, R28, RZ, 0x1c1f ;  /* 0x001c1fff1c047589 */ /* 0x0004e400000e0000 */
.L_x_662:
[----:B------:R-:W-:Y:S05]  /*14910*/  BRA.DIV ~URZ, `(.L_x_609) ;  /* 0x000030927f007947 */ /* 0x000fea000b800000 */
[----:B------:R4:W1:Y:S02]  /*14920*/  SHFL.IDX PT, R0, R29, RZ, 0x1c1f ;  /* 0x001c1fff1d007589 */ /* 0x00086400000e0000 */
.L_x_663:
[----:B------:R-:W5:Y:S01]  /*14930*/  LDL R5, [R1+0x14] ;  /* 0x0000140001057983 */ /* 0x000f620000100800 */
[----:B------:R-:W-:Y:S01]  /*14940*/  BSSY B0, `(.L_x_610) ;  /* 0x0000061000007945 */ /* 0x000fe20003800000 */
[C---:B-1---5:R-:W-:Y:S02]  /*14950*/  IADD3 R21, R5.reuse, 0x20, RZ ;  /* 0x0000002005157810 */ /* 0x062fe40007ffe0ff */
        /* <DEDUP_REMOVED lines=35> */
[----:B------:R-:W-:Y:S02]  /*14b90*/  @!P4 IMAD.MOV.U32 R22, RZ, RZ, R0 ;  /* 0x000000ffff16c224 */ /* 0x000fe400078e0000 */
[----:B---3--:R-:W-:Y:S01]  /*14ba0*/  @!P4 IMAD.MOV.U32 R23, RZ, RZ, R4 ;  /* 0x000000ffff17c224 */ /* 0x008fe200078e0004 */
[----:B------:R-:W-:-:S03]  /*14bb0*/  @!P2 LEA R2, P3, R8, R0, 0x2 ;  /* 0x000000000802a211 */ /* 0x000fc600078610ff */
[----:B------:R-:W-:Y:S01]  /*14bc0*/  @!P4 IMAD.WIDE R22, R5, 0x4, R22 ;  /* 0x000000040516c825 */ /* 0x000fe200078e0216 */
[----:B------:R-:W-:-:S04]  /*14bd0*/  @!P2 LEA.HI.X R3, R8, R4, R30, 0x2, P3 ;  /* 0x000000040803a211 */ /* 0x000fc800018f141e */
[----:B------:R1:W-:Y:S04]  /*14be0*/  @!P4 ST.E.64 [R22.64], R120 ;  /* 0x000000781600c985 */ /* 0x0003e8000c101b08 */
[----:B------:R3:W-:Y:S01]  /*14bf0*/  @!P2 ST.E.64 [R2.64], R24 ;  /* 0x000000180200a985 */ /* 0x0007e2000c101b08 */
[----:B------:R-:W-:Y:S02]  /*14c00*/  ISETP.GE.AND P2, PT, R20, c[0x0][0x3c8], PT ;  /* 0x0000f20014007a0c */ /* 0x000fe40003f46270 */
[CC--:B-1----:R-:W-:Y:S02]  /*14c10*/  @!P5 LEA R22, P4, R7.reuse, R0.reuse, 0x2 ;  /* 0x000000000716d211 */ /* 0x0c2fe400078810ff */
[----:B---3--:R-:W-:Y:S02]  /*14c20*/  @!P1 LEA R2, P3, R6, R0, 0x2 ;  /* 0x0000000006029211 */ /* 0x008fe400078610ff */
[----:B------:R-:W-:-:S02]  /*14c30*/  @!P5 LEA.HI.X R23, R7, R4, R31, 0x2, P4 ;  /* 0x000000040717d211 */ /* 0x000fc400020f141f */
[----:B------:R-:W-:-:S03]  /*14c40*/  @!P1 LEA.HI.X R3, R6, R4, R32, 0x2, P3 ;  /* 0x0000000406039211 */ /* 0x000fc600018f1420 */
[----:B------:R1:W-:Y:S01]  /*14c50*/  @!P5 ST.E.64 [R22.64], R26 ;  /* 0x0000001a1600d985 */ /* 0x0003e2000c101b08 */
[----:B------:R-:W-:-:S03]  /*14c60*/  ISETP.GE.AND P5, PT, R19, c[0x0][0x3c8], PT ;  /* 0x0000f20013007a0c */ /* 0x000fc60003fa6270 */
[----:B------:R3:W-:Y:S01]  /*14c70*/  @!P1 ST.E.64 [R2.64], R50 ;  /* 0x0000003202009985 */ /* 0x0007e2000c101b08 */
[----:B------:R-:W-:Y:S02]  /*14c80*/  ISETP.GE.AND P1, PT, R18, c[0x0][0x3c8], PT ;  /* 0x0000f20012007a0c */ /* 0x000fe40003f26270 */
[CC--:B-1----:R-:W-:Y:S02]  /*14c90*/  @!P6 LEA R22, P4, R21.reuse, R0.reuse, 0x2 ;  /* 0x000000001516e211 */ /* 0x0c2fe400078810ff */
[C---:B---3--:R-:W-:Y:S02]  /*14ca0*/  @!P2 LEA R2, P3, R20.reuse, R0, 0x2 ;  /* 0x000000001402a211 */ /* 0x048fe400078610ff */
[-C--:B------:R-:W-:Y:S02]  /*14cb0*/  @!P6 LEA.HI.X R23, R21, R4.reuse, R34, 0x2, P4 ;  /* 0x000000041517e211 */ /* 0x080fe400020f1422 */
[----:B------:R-:W-:Y:S02]  /*14cc0*/  @!P2 LEA.HI.X R3, R20, R4, R33, 0x2, P3 ;  /* 0x000000041403a211 */ /* 0x000fe400018f1421 */
[----:B------:R-:W-:Y:S01]  /*14cd0*/  ISETP.GE.AND P4, PT, R16, c[0x0][0x3c8], PT ;  /* 0x0000f20010007a0c */ /* 0x000fe20003f86270 */
[----:B------:R1:W-:Y:S01]  /*14ce0*/  @!P6 ST.E.64 [R22.64], R68 ;  /* 0x000000441600e985 */ /* 0x0003e2000c101b08 */
[----:B------:R-:W-:-:S03]  /*14cf0*/  ISETP.GE.AND P6, PT, R17, c[0x0][0x3c8], PT ;  /* 0x0000f20011007a0c */ /* 0x000fc60003fc6270 */
[----:B------:R3:W-:Y:S01]  /*14d00*/  @!P2 ST.E.64 [R2.64], R70 ;  /* 0x000000460200a985 */ /* 0x0007e2000c101b08 */
[CC--:B-1----:R-:W-:Y:S02]  /*14d10*/  @!P5 LEA R22, P3, R19.reuse, R0.reuse, 0x2 ;  /* 0x000000001316d211 */ /* 0x0c2fe400078610ff */
[C---:B---3--:R-:W-:Y:S02]  /*14d20*/  @!P1 LEA R2, P2, R18.reuse, R0, 0x2 ;  /* 0x0000000012029211 */ /* 0x048fe400078410ff */
        /* <DEDUP_REMOVED lines=10> */
[CC--:B-1----:R-:W-:Y:S02]  /*14dd0*/  @!P3 LEA R22, P2, R15.reuse, R0.reuse, 0x2 ;  /* 0x000000000f16b211 */ /* 0x0c2fe400078410ff */
[C---:B---3--:R-:W-:Y:S02]  /*14de0*/  @!P4 LEA R2, P5, R16.reuse, R0, 0x2 ;  /* 0x000000001002c211 */ /* 0x048fe400078a10ff */
[-C--:B------:R-:W-:Y:S02]  /*14df0*/  @!P3 LEA.HI.X R23, R15, R4.reuse, R40, 0x2, P2 ;  /* 0x000000040f17b211 */ /* 0x080fe400010f1428 */
[----:B------:R-:W-:Y:S02]  /*14e00*/  @!P4 LEA.HI.X R3, R16, R4, R38, 0x2, P5 ;  /* 0x000000041003c211 */ /* 0x000fe400028f1426 */
[----:B------:R-:W-:-:S03]  /*14e10*/  ISETP.GE.AND P5, PT, R12, c[0x0][0x3c8], PT ;  /* 0x0000f2000c007a0c */ /* 0x000fc60003fa6270 */
[----:B------:R1:W-:Y:S01]  /*14e20*/  @!P4 ST.E.64 [R2.64], R80 ;  /* 0x000000500200c985 */ /* 0x0003e2000c101b08 */
[----:B------:R-:W-:-:S03]  /*14e30*/  ISETP.GE.AND P4, PT, R11, c[0x0][0x3c8], PT ;  /* 0x0000f2000b007a0c */ /* 0x000fc60003f86270 */
[----:B------:R3:W-:Y:S01]  /*14e40*/  @!P3 ST.E.64 [R22.64], R84 ;  /* 0x000000541600b985 */ /* 0x0007e2000c101b08 */
[----:B------:R-:W-:Y:S02]  /*14e50*/  ISETP.GE.AND P3, PT, R10, c[0x0][0x3c8], PT ;  /* 0x0000f2000a007a0c */ /* 0x000fe40003f66270 */
[----:B-1----:R-:W-:-:S04]  /*14e60*/  @!P1 LEA R2, P2, R14, R0, 0x2 ;  /* 0x000000000e029211 */ /* 0x002fc800078410ff */
[----:B------:R-:W-:Y:S02]  /*14e70*/  @!P1 LEA.HI.X R3, R14, R4, R39, 0x2, P2 ;  /* 0x000000040e039211 */ /* 0x000fe400010f1427 */
[----:B------:R-:W-:-:S03]  /*14e80*/  @!P6 LEA R26, P2, R13, R0, 0x2 ;  /* 0x000000000d1ae211 */ /* 0x000fc600078410ff */
[----:B------:R1:W-:Y:S01]  /*14e90*/  @!P1 ST.E.64 [R2.64], R88 ;  /* 0x0000005802009985 */ /* 0x0003e2000c101b08 */
[C---:B------:R-:W-:Y:S02]  /*14ea0*/  @!P5 LEA R24, P1, R12.reuse, R0, 0x2 ;  /* 0x000000000c18d211 */ /* 0x040fe400078210ff */
[----:B------:R-:W-:Y:S02]  /*14eb0*/  @!P6 LEA.HI.X R27, R13, R4, R41, 0x2, P2 ;  /* 0x000000040d1be211 */ /* 0x000fe400010f1429 */
[C---:B---3--:R-:W-:Y:S02]  /*14ec0*/  @!P4 LEA R22, P2, R11.reuse, R0, 0x2 ;  /* 0x000000000b16c211 */ /* 0x048fe400078410ff */
[-C--:B------:R-:W-:Y:S01]  /*14ed0*/  @!P5 LEA.HI.X R25, R12, R4.reuse, R42, 0x2, P1 ;  /* 0x000000040c19d211 */ /* 0x080fe200008f142a */
[----:B------:R3:W-:Y:S01]  /*14ee0*/  @!P6 ST.E.64 [R26.64], R100 ;  /* 0x000000641a00e985 */ /* 0x0007e2000c101b08 */
[----:B------:R-:W-:-:S03]  /*14ef0*/  @!P4 LEA.HI.X R23, R11, R4, R43, 0x2, P2 ;  /* 0x000000040b17c211 */ /* 0x000fc600010f142b */
[----:B------:R3:W-:Y:S04]  /*14f00*/  @!P5 ST.E.64 [R24.64], R96 ;  /* 0x000000601800d985 */ /* 0x0007e8000c101b08 */
[----:B------:R3:W-:Y:S01]  /*14f10*/  @!P4 ST.E.64 [R22.64], R56 ;  /* 0x000000381600c985 */ /* 0x0007e2000c101b08 */
[----:B-1----:R-:W-:-:S04]  /*14f20*/  @!P3 LEA R2, P1, R10, R0, 0x2 ;  /* 0x000000000a02b211 */ /* 0x002fc800078210ff */
[----:B------:R-:W-:-:S05]  /*14f30*/  @!P3 LEA.HI.X R3, R10, R4, R44, 0x2, P1 ;  /* 0x000000040a03b211 */ /* 0x000fca00008f142c */
[----:B------:R3:W-:Y:S04]  /*14f40*/  @!P3 ST.E.64 [R2.64], R46 ;  /* 0x0000002e0200b985 */ /* 0x0007e8000c101b08 */
.L_x_611:
[----:B------:R-:W-:Y:S05]  /*14f50*/  BSYNC B0 ;  /* 0x0000000000007941 */ /* 0x000fea0003800000 */
.L_x_610:
[----:B------:R-:W-:Y:S05]  /*14f60*/  BRA.DIV ~URZ, `(.L_x_612) ;  /* 0x00002ab27f007947 */ /* 0x000fea000b800000 */
[----:B---3--:R1:W3:Y:S04]  /*14f70*/  SHFL.IDX PT, R4, R28, 0x1, 0x1c1f ;  /* 0x003c1f001c047f89 */ /* 0x0082e800000e0000 */
[----:B------:R1:W2:Y:S02]  /*14f80*/  SHFL.IDX PT, R0, R29, 0x1, 0x1c1f ;  /* 0x003c1f001d007f89 */ /* 0x0002a400000e0000 */
.L_x_664:
[----:B------:R-:W-:Y:S05]  /*14f90*/  @P0 BRA `(.L_x_607) ;  /* 0x0000101000000947 */ /* 0x000fea0003800000 */
[----:B------:R-:W5:Y:S01]  /*14fa0*/  LDL R5, [R1+0x14] ;  /* 0x0000140001057983 */ /* 0x000f620000100800 */
[----:B------:R-:W-:Y:S02]  /*14fb0*/  ISETP.GE.AND P1, PT, R8, c[0x0][0x3c8], PT ;  /* 0x0000f20008007a0c */ /* 0x000fe40003f26270 */
[----:B------:R-:W-:Y:S02]  /*14fc0*/  ISETP.GE.AND P0, PT, R7, c[0x0][0x3c8], PT ;  /* 0x0000f20007007a0c */ /* 0x000fe40003f06270 */
[----:B------:R-:W-:Y:S02]  /*14fd0*/  ISETP.GE.AND P5, PT, R6, c[0x0][0x3c8], PT ;  /* 0x0000f20006007a0c */ /* 0x000fe40003fa6270 */
[----:B------:R-:W-:-:S07]  /*14fe0*/  ISETP.GE.AND P4, PT, R21, c[0x0][0x3c8], PT ;  /* 0x0000f20015007a0c */ /* 0x000fce0003f86270 */
[CC--:B--2---:R-:W-:Y:S02]  /*14ff0*/  @!P1 LEA R22, P3, R8.reuse, R0.reuse, 0x2 ;  /* 0x0000000008169211 */ /* 0x0c4fe400078610ff */
[C---:B------:R-:W-:Y:S02]  /*15000*/  @!P0 LEA R2, P6, R7.reuse, R0, 0x2 ;  /* 0x0000000007028211 */ /* 0x040fe400078c10ff */
[-C--:B---3--:R-:W-:Y:S02]  /*15010*/  @!P1 LEA.HI.X R23, R8, R4.reuse, R30, 0x2, P3 ;  /* 0x0000000408179211 */ /* 0x088fe400018f141e */
[----:B------:R-:W-:Y:S02]  /*15020*/  ISETP.GE.AND P3, PT, R20, c[0x0][0x3c8], PT ;  /* 0x0000f20014007a0c */ /* 0x000fe40003f66270 */
[----:B------:R-:W-:Y:S02]  /*15030*/  @!P0 LEA.HI.X R3, R7, R4, R31, 0x2, P6 ;  /* 0x0000000407038211 */ /* 0x000fe400030f141f */
        /* <DEDUP_REMOVED lines=10> */
[----:B------:R5:W-:Y:S04]  /*150e0*/  @!P0 ST.E.64 [R2.64], R60 ;  /* 0x0000003c02008985 */ /* 0x000be8000c101b08 */
[----:B------:R-:W-:Y:S01]  /*150f0*/  @!P5 ST.E.64 [R26.64], R112 ;  /* 0x000000701a00d985 */ /* 0x000fe2000c101b08 */
[----:B------:R-:W-:Y:S02]  /*15100*/  ISETP.GE.AND P5, PT, R16, c[0x0][0x3c8], PT ;  /* 0x0000f20010007a0c */ /* 0x000fe40003fa6270 */
[CC--:B--2---:R-:W-:Y:S02]  /*15110*/  @!P4 LEA R24, P0, R21.reuse, R0.reuse, 0x2 ;  /* 0x000000001518c211 */ /* 0x0c4fe400078010ff */
[----:B---3--:R-:W-:Y:S02]  /*15120*/  @!P3 LEA R22, P6, R20, R0, 0x2 ;  /* 0x000000001416b211 */ /* 0x008fe400078c10ff */
[----:B------:R-:W-:-:S02]  /*15130*/  @!P4 LEA.HI.X R25, R21, R4, R34, 0x2, P0 ;  /* 0x000000041519c211 */ /* 0x000fc400000f1422 */
[----:B------:R-:W-:Y:S02]  /*15140*/  ISETP.GE.AND P0, PT, R17, c[0x0][0x3c8], PT ;  /* 0x0000f20011007a0c */ /* 0x000fe40003f06270 */
[----:B------:R-:W-:Y:S01]  /*15150*/  @!P3 LEA.HI.X R23, R20, R4, R33, 0x2, P6 ;  /* 0x000000041417b211 */ /* 0x000fe200030f1421 */
[----:B------:R-:W-:Y:S01]  /*15160*/  @!P4 ST.E.64 [R24.64], R108 ;  /* 0x0000006c1800c985 */ /* 0x000fe2000c101b08 */
[----:B------:R-:W-:Y:S02]  /*15170*/  @!P2 LEA R8, P6, R19, R0, 0x2 ;  /* 0x000000001308a211 */ /* 0x000fe400078c10ff */
[----:B------:R-:W-:Y:S01]  /*15180*/  ISETP.GE.AND P4, PT, R15, c[0x0][0x3c8], PT ;  /* 0x0000f2000f007a0c */ /* 0x000fe20003f86270 */
[----:B------:R-:W-:Y:S01]  /*15190*/  @!P3 ST.E.64 [R22.64], R90 ;  /* 0x0000005a1600b985 */ /* 0x000fe2000c101b08 */
[----:B------:R-:W-:Y:S02]  /*151a0*/  @!P2 LEA.HI.X R9, R19, R4, R35, 0x2, P6 ;  /* 0x000000041309a211 */ /* 0x000fe400030f1423 */
[----:B------:R-:W-:-:S02]  /*151b0*/  @!P1 LEA R6, P6, R18, R0, 0x2 ;  /* 0x0000000012069211 */ /* 0x000fc400078c10ff */
[----:B------:R-:W-:Y:S01]  /*151c0*/  ISETP.GE.AND P3, PT, R14, c[0x0][0x3c8], PT ;  /* 0x0000f2000e007a0c */ /* 0x000fe20003f66270 */
[----:B------:R2:W-:Y:S01]  /*151d0*/  @!P2 ST.E.64 [R8.64], R82 ;  /* 0x000000520800a985 */ /* 0x0005e2000c101b08 */
[----:B------:R-:W-:Y:S02]  /*151e0*/  @!P1 LEA.HI.X R7, R18, R4, R36, 0x2, P6 ;  /* 0x0000000412079211 */ /* 0x000fe400030f1424 */
[----:B-----5:R-:W-:Y:S02]  /*151f0*/  @!P0 LEA R2, P6, R17, R0, 0x2 ;  /* 0x0000000011028211 */ /* 0x020fe400078c10ff */
[----:B------:R-:W-:Y:S01]  /*15200*/  ISETP.GE.AND P2, PT, R13, c[0x0][0x3c8], PT ;  /* 0x0000f2000d007a0c */ /* 0x000fe20003f46270 */
[----:B------:R3:W-:Y:S01]  /*15210*/  @!P1 ST.E.64 [R6.64], R74 ;  /* 0x0000004a06009985 */ /* 0x0007e2000c101b08 */
[----:B------:R-:W-:Y:S02]  /*15220*/  @!P0 LEA.HI.X R3, R17, R4, R37, 0x2, P6 ;  /* 0x0000000411038211 */ /* 0x000fe400030f1425 */
[----:B------:R-:W-:-:S02]  /*15230*/  @!P5 LEA R20, P6, R16, R0, 0x2 ;  /* 0x000000001014d211 */ /* 0x000fc400078c10ff */
[----:B------:R-:W-:Y:S01]  /*15240*/  ISETP.GE.AND P1, PT, R12, c[0x0][0x3c8], PT ;  /* 0x0000f2000c007a0c */ /* 0x000fe20003f26270 */
[----:B------:R5:W-:Y:S01]  /*15250*/  @!P0 ST.E.64 [R2.64], R52 ;  /* 0x0000003402008985 */ /* 0x000be2000c101b08 */
[C---:B------:R-:W-:Y:S02]  /*15260*/  @!P4 LEA R18, P0, R15.reuse, R0, 0x2 ;  /* 0x000000000f12c211 */ /* 0x040fe400078010ff */
[----:B------:R-:W-:Y:S02]  /*15270*/  @!P5 LEA.HI.X R21, R16, R4, R38, 0x2, P6 ;  /* 0x000000041015d211 */ /* 0x000fe400030f1426 */
[----:B------:R-:W-:Y:S02]  /*15280*/  @!P3 LEA R16, P6, R14, R0, 0x2 ;  /* 0x000000000e10b211 */ /* 0x000fe400078c10ff */
[----:B------:R-:W-:Y:S01]  /*15290*/  @!P4 LEA.HI.X R19, R15, R4, R40, 0x2, P0 ;  /* 0x000000040f13c211 */ /* 0x000fe200000f1428 */
[----:B------:R1:W-:Y:S01]  /*152a0*/  @!P5 ST.E.64 [R20.64], R98 ;  /* 0x000000621400d985 */ /* 0x0003e2000c101b08 */
[----:B------:R-:W-:-:S02]  /*152b0*/  ISETP.GE.AND P0, PT, R11, c[0x0][0x3c8], PT ;  /* 0x0000f2000b007a0c */ /* 0x000fc40003f06270 */
[----:B------:R-:W-:Y:S01]  /*152c0*/  @!P3 LEA.HI.X R17, R14, R4, R39, 0x2, P6 ;  /* 0x000000040e11b211 */ /* 0x000fe200030f1427 */
[----:B------:R1:W-:Y:S04]  /*152d0*/  @!P4 ST.E.64 [R18.64], R94 ;  /* 0x0000005e1200c985 */ /* 0x0003e8000c101b08 */
[----:B------:R1:W-:Y:S01]  /*152e0*/  @!P3 ST.E.64 [R16.64], R86 ;  /* 0x000000561000b985 */ /* 0x0003e2000c101b08 */
[----:B--2---:R-:W-:-:S04]  /*152f0*/  @!P2 LEA R8, P6, R13, R0, 0x2 ;  /* 0x000000000d08a211 */ /* 0x004fc800078c10ff */
[----:B------:R-:W-:Y:S02]  /*15300*/  @!P2 LEA.HI.X R9, R13, R4, R41, 0x2, P6 ;  /* 0x000000040d09a211 */ /* 0x000fe400030f1429 */
[----:B---3--:R-:W-:-:S03]  /*15310*/  @!P1 LEA R6, P6, R12, R0, 0x2 ;  /* 0x000000000c069211 */ /* 0x008fc600078c10ff */
[----:B------:R1:W-:Y:S01]  /*15320*/  @!P2 ST.E.64 [R8.64], R78 ;  /* 0x0000004e0800a985 */ /* 0x0003e2000c101b08 */
[----:B------:R-:W-:Y:S02]  /*15330*/  @!P1 LEA.HI.X R7, R12, R4, R42, 0x2, P6 ;  /* 0x000000040c079211 */ /* 0x000fe400030f142a */
[----:B-----5:R-:W-:-:S03]  /*15340*/  @!P0 LEA R2, P6, R11, R0, 0x2 ;  /* 0x000000000b028211 */ /* 0x020fc600078c10ff */
[----:B------:R1:W-:Y:S01]  /*15350*/  @!P1 ST.E.64 [R6.64], R58 ;  /* 0x0000003a06009985 */ /* 0x0003e2000c101b08 */
[----:B------:R-:W-:-:S05]  /*15360*/  @!P0 LEA.HI.X R3, R11, R4, R43, 0x2, P6 ;  /* 0x000000040b038211 */ /* 0x000fca00030f142b */
[----:B------:R1:W-:Y:S01]  /*15370*/  @!P0 ST.E.64 [R2.64], R54 ;  /* 0x0000003602008985 */ /* 0x0003e2000c101b08 */
[----:B------:R-:W-:-:S13]  /*15380*/  ISETP.GE.AND P0, PT, R10, c[0x0][0x3c8], PT ;  /* 0x0000f2000a007a0c */ /* 0x000fda0003f06270 */
[----:B------:R-:W-:Y:S05]  /*15390*/  @P0 BRA `(.L_x_607) ;  /* 0x00000c1000000947 */ /* 0x000fea0003800000 */
[----:B-1----:R-:W-:-:S04]  /*153a0*/  LEA R2, P0, R10, R0, 0x2 ;  /* 0x000000000a027211 */ /* 0x002fc800078010ff */
[----:B------:R-:W-:-:S05]  /*153b0*/  LEA.HI.X R3, R10, R4, R44, 0x2, P0 ;  /* 0x000000040a037211 */ /* 0x000fca00000f142c */
[----:B------:R1:W-:Y:S01]  /*153c0*/  ST.E.64 [R2.64], R48 ;  /* 0x0000003002007985 */ /* 0x0003e2000c101b08 */
[----:B------:R-:W-:Y:S05]  /*153d0*/  BRA `(.L_x_607) ;  /* 0x00000bd000007947 */ /* 0x000fea0003800000 */
.L_x_592:
[----:B------:R-:W3:Y:S04]  /*153e0*/  LDL.LU R3, [R1+0x2c] ;  /* 0x00002c0001037983 */ /* 0x000ee80000300800 */
[----:B------:R-:W4:Y:S01]  /*153f0*/  LDL R8, [R1+0x3c] ;  /* 0x00003c0001087983 */ /* 0x000f220000100800 */
[----:B------:R-:W-:Y:S01]  /*15400*/  ISETP.NE.U32.AND P0, PT, RZ, c[0x0][0x508], PT ;  /* 0x00014200ff007a0c */ /* 0x000fe20003f05070 */
[----:B--2---:R-:W-:Y:S01]  /*15410*/  IMAD.MOV.U32 R6, RZ, RZ, 0x4 ;  /* 0x00000004ff067424 */ /* 0x004fe200078e00ff */
[----:B------:R-:W-:Y:S01]  /*15420*/  ISETP.NE.U32.AND P1, PT, RZ, c[0x0][0x500], PT ;  /* 0x00014000ff007a0c */ /* 0x000fe20003f25070 */
[----:B------:R-:W-:Y:S01]  /*15430*/  IMAD.MOV.U32 R19, RZ, RZ, c[0x0][0x388] ;  /* 0x0000e200ff137624 */ /* 0x000fe200078e00ff */
[----:B------:R-:W-:Y:S01]  /*15440*/  ISETP.NE.AND.EX P0, PT, RZ, c[0x0][0x50c], PT, P0 ;  /* 0x00014300ff007a0c */ /* 0x000fe20003f05300 */
[----:B------:R-:W-:Y:S01]  /*15450*/  IMAD.MOV.U32 R2, RZ, RZ, RZ ;  /* 0x000000ffff027224 */ /* 0x000fe200078e00ff */
[----:B------:R-:W-:Y:S01]  /*15460*/  ISETP.NE.AND.EX P1, PT, RZ, c[0x0][0x504], PT, P1 ;  /* 0x00014100ff007a0c */ /* 0x000fe20003f25310 */
[----:B----4-:R-:W-:-:S10]  /*15470*/  IMAD.WIDE R4, R8, R6, c[0x0][0x500] ;  /* 0x0001400008047625 */ /* 0x010fd400078e0206 */
[----:B------:R-:W-:Y:S02]  /*15480*/  @P0 IMAD.WIDE R6, R8, R6, c[0x0][0x508] ;  /* 0x0001420008060625 */ /* 0x000fe400078e0206 */
[----:B------:R2:W5:Y:S04]  /*15490*/  @P1 LDG.E R2, [R4.64] ;  /* 0x0000000804021981 */ /* 0x000568000c1e1900 */
[----:B------:R2:W5:Y:S01]  /*154a0*/  @P0 LDG.E R19, [R6.64] ;  /* 0x0000000806130981 */ /* 0x000562000c1e1900 */
[----:B---3--:R-:W-:-:S04]  /*154b0*/  ISETP.NE.AND P2, PT, R3, RZ, PT ;  /* 0x000000ff0300720c */ /* 0x008fc80003f45270 */
[----:B------:R-:W-:Y:S01]  /*154c0*/  SEL R18, R3, c[0x0][0x3d4], P2 ;  /* 0x0000f50003127a07 */ /* 0x000fe20001000000 */
[----:B------:R-:W-:Y:S05]  /*154d0*/  @P0 BRA `(.L_x_613) ;  /* 0x0000004000000947 */ /* 0x000fea0003800000 */
[----:B------:R-:W-:Y:S05]  /*154e0*/  @!P1 BRA `(.L_x_613) ;  /* 0x0000003000009947 */ /* 0x000fea0003800000 */
[----:B------:R3:W4:Y:S04]  /*154f0*/  LDG.E R3, [R4.64] ;  /* 0x0000000804037981 */ /* 0x000728000c1e1900 */
[----:B--23--:R-:W4:Y:S02]  /*15500*/  LDG.E R4, [R4.64+0x4] ;  /* 0x0000040804047981 */ /* 0x00cf24000c1e1900 */
[----:B----45:R-:W-:Y:S02]  /*15510*/  IADD3 R19, -R3, R4, RZ ;  /* 0x0000000403137210 */ /* 0x030fe40007ffe1ff */
.L_x_613:
[----:B--2---:R-:W2:Y:S01]  /*15520*/  S2R R5, SR_TID.X ;  /* 0x0000000000057919 */ /* 0x004ea20000002100 */
[----:B------:R-:W-:Y:S01]  /*15530*/  SHF.R.S32.HI R3, RZ, 0x1f, R8 ;  /* 0x0000001fff037819 */ /* 0x000fe20000011408 */
[----:B------:R-:W-:Y:S01]  /*15540*/  BSSY B0, `(.L_x_614) ;  /* 0x0000038000007945 */ /* 0x000fe20003800000 */
[----:B-----5:R-:W-:-:S02]  /*15550*/  SHF.R.S32.HI R15, RZ, 0x1f, R2 ;  /* 0x0000001fff0f7819 */ /* 0x020fc40000011402 */
[----:B------:R-:W-:Y:S02]  /*15560*/  SEL R8, R8, RZ, !P1 ;  /* 0x000000ff08087207 */ /* 0x000fe40004800000 */
[----:B------:R-:W-:Y:S02]  /*15570*/  SEL R21, R3, RZ, !P1 ;  /* 0x000000ff03157207 */ /* 0x000fe40004800000 */
[----:B--2---:R-:W-:-:S13]  /*15580*/  ISETP.GT.AND P0, PT, R5, 0x7f, PT ;  /* 0x0000007f0500780c */ /* 0x004fda0003f04270 */
[----:B------:R-:W-:Y:S05]  /*15590*/  @P0 BRA `(.L_x_615) ;  /* 0x0000032000000947 */ /* 0x000fea0003800000 */
[----:B------:R-:W2:Y:S01]  /*155a0*/  LDL R4, [R1+0x20] ;  /* 0x0000200001047983 */ /* 0x000ea20000100800 */
[----:B------:R-:W-:Y:S01]  /*155b0*/  IMAD R3, R19, c[0x0][0x4e8], RZ ;  /* 0x00013a0013037a24 */ /* 0x000fe200078e02ff */
[----:B--2---:R-:W-:-:S04]  /*155c0*/  IADD3 R14, R4, R5, RZ ;  /* 0x00000005040e7210 */ /* 0x004fc80007ffe0ff */
[----:B------:R-:W-:-:S13]  /*155d0*/  ISETP.GE.AND P0, PT, R14, R3, PT ;  /* 0x000000030e00720c */ /* 0x000fda0003f06270 */
[----:B------:R-:W-:Y:S05]  /*155e0*/  @P0 BRA `(.L_x_615) ;  /* 0x000002d000000947 */ /* 0x000fea0003800000 */
[----:B------:R-:W2:Y:S04]  /*155f0*/  LDL R4, [R1+0x28] ;  /* 0x0000280001047983 */ /* 0x000ea80000100800 */
[----:B------:R-:W3:Y:S01]  /*15600*/  LDL.LU R22, [R1+0x34] ;  /* 0x0000340001167983 */ /* 0x000ee20000300800 */
[----:B------:R-:W-:Y:S01]  /*15610*/  IMAD.MOV.U32 R3, RZ, RZ, 0x368 ;  /* 0x00000368ff037424 */ /* 0x000fe200078e00ff */
[----:B------:R-:W-:-:S04]  /*15620*/  ISETP.GT.AND P2, PT, R18, 0x1, PT ;  /* 0x000000011200780c */ /* 0x000fc80003f44270 */
[----:B------:R-:W-:-:S04]  /*15630*/  SEL R3, R3, 0x328, P2 ;  /* 0x0000032803037807 */ /* 0x000fc80001000000 */
[----:B------:R4:W5:Y:S08]  /*15640*/  LDC.64 R10, c[0x0][R3+0x170] ;  /* 0x00005c00030a7b82 */ /* 0x0009700000000a00 */
[----:B------:R4:W2:Y:S08]  /*15650*/  LDC.64 R6, c[0x0][R3+0x168] ;  /* 0x00005a0003067b82 */ /* 0x0008b00000000a00 */
[----:B------:R4:W1:Y:S08]  /*15660*/  LDC.64 R16, c[0x0][R3+0x178] ;  /* 0x00005e0003107b82 */ /* 0x0008700000000a00 */
[----:B------:R4:W1:Y:S02]  /*15670*/  LDC.64 R12, c[0x0][R3+0x160] ;  /* 0x00005800030c7b82 */ /* 0x0008640000000a00 */
[----:B----4-:R-:W-:-:S02]  /*15680*/  IMAD.MOV.U32 R3, RZ, RZ, c[0x0][0x4e8] ;  /* 0x00013a00ff037624 */ /* 0x010fc400078e00ff */
[----:B-----5:R-:W-:-:S03]  /*15690*/  IMAD R9, R11, R8, RZ ;  /* 0x000000080b097224 */ /* 0x020fc600078e02ff */
[----:B------:R-:W-:Y:S02]  /*156a0*/  ISETP.NE.AND P0, PT, R3, 0x1, PT ;  /* 0x000000010300780c */ /* 0x000fe40003f05270 */
[----:B------:R-:W-:-:S11]  /*156b0*/  MOV R3, R14 ;  /* 0x0000000e00037202 */ /* 0x000fd60000000f00 */
        /* <DEDUP_REMOVED lines=11> */
[-C--:B-1----:R-:W-:Y:S02]  /*15770*/  IMAD R10, R17, R9.reuse, RZ ;  /* 0x00000009110a7224 */ /* 0x082fe400078e02ff */
[----:B------:R-:W-:Y:S01]  /*15780*/  IMAD.WIDE.U32 R6, R16, R9, RZ ;  /* 0x0000000910067225 */ /* 0x000fe200078e00ff */
[----:B------:R-:W-:Y:S02]  /*15790*/  IADD3.X R11, R5, R11, R15, P1, P0 ;  /* 0x0000000b050b7210 */ /* 0x000fe40000fe040f */
[----:B------:R-:W-:Y:S01]  /*157a0*/  SHF.R.S32.HI R5, RZ, 0x1f, R3 ;  /* 0x0000001fff057819 */ /* 0x000fe20000011403 */
[----:B------:R-:W-:Y:S01]  /*157b0*/  IMAD R4, R4, c[0x0][0x4e8], R14 ;  /* 0x00013a0004047a24 */ /* 0x000fe200078e020e */
[----:B------:R-:W-:Y:S01]  /*157c0*/  IADD3 R7, R7, R10, RZ ;  /* 0x0000000a07077210 */ /* 0x000fe20007ffe0ff */
[----:B------:R-:W-:Y:S01]  /*157d0*/  IMAD.MOV.U32 R10, RZ, RZ, c[0x0][0x4a8] ;  /* 0x00012a00ff0a7624 */ /* 0x000fe200078e00ff */
[----:B------:R-:W-:Y:S01]  /*157e0*/  IADD3 R6, P1, P0, R3, R20, R6 ;  /* 0x0000001403067210 */ /* 0x000fe2000783e006 */
[----:B------:R-:W-:Y:S01]  /*157f0*/  IMAD R3, R13, R4, RZ ;  /* 0x000000040d037224 */ /* 0x000fe200078e02ff */
[----:B------:R-:W-:-:S02]  /*15800*/  SHF.R.S32.HI R9, RZ, 0x1f, R4 ;  /* 0x0000001fff097819 */ /* 0x000fc40000011404 */
        /* <DEDUP_REMOVED lines=11> */
.L_x_615:
[----:B------:R-:W-:Y:S05]  /*158c0*/  BSYNC B0 ;  /* 0x0000000000007941 */ /* 0x000fea0003800000 */
.L_x_614:
[----:B------:R-:W-:-:S13]  /*158d0*/  ISETP.GT.AND P0, PT, R18, 0x1, PT ;  /* 0x000000011200780c */ /* 0x000fda0003f04270 */
[----:B------:R-:W-:Y:S05]  /*158e0*/  @P0 BRA `(.L_x_607) ;  /* 0x000006c000000947 */ /* 0x000fea0003800000 */
[----:B------:R-:W2:Y:S04]  /*158f0*/  LDL.LU R4, [R1+0x28] ;  /* 0x0000280001047983 */ /* 0x000ea80000300800 */
[----:B-1----:R-:W3:Y:S04]  /*15900*/  LDL.LU R3, [R1+0x20] ;  /* 0x0000200001037983 */ /* 0x002ee80000300800 */
[----:B------:R-:W4:Y:S04]  /*15910*/  LDL R6, [R1+0x60] ;  /* 0x0000600001067983 */ /* 0x000f280000100800 */
[----:B------:R-:W1:Y:S02]  /*15920*/  S2R R10, SR_TID.X ;  /* 0x00000000000a7919 */ /* 0x000e640000002100 */
[----:B-1----:R-:W-:-:S04]  /*15930*/  SHF.R.S32.HI R11, RZ, 0x1f, R10 ;  /* 0x0000001fff0b7819 */ /* 0x002fc8000001140a */
[----:B------:R-:W-:-:S04]  /*15940*/  LEA.HI R11, R11, R10, RZ, 0x3 ;  /* 0x0000000a0b0b7211 */ /* 0x000fc800078f18ff */
[----:B------:R-:W-:Y:S02]  /*15950*/  SHF.R.S32.HI R11, RZ, 0x3, R11 ;  /* 0x00000003ff0b7819 */ /* 0x000fe4000001140b */
[----:B--2---:R-:W-:Y:S02]  /*15960*/  MOV R9, R4 ;  /* 0x0000000400097202 */ /* 0x004fe40000000f00 */
[----:B------:R-:W-:Y:S02]  /*15970*/  MOV R4, c[0x0][0x4e8] ;  /* 0x00013a0000047a02 */ /* 0x000fe40000000f00 */
[----:B---3--:R-:W-:Y:S01]  /*15980*/  MOV R12, R3 ;  /* 0x00000003000c7202 */ /* 0x008fe20000000f00 */
[----:B------:R-:W-:Y:S01]  /*15990*/  IMAD R3, R15, c[0x0][0x3a0], RZ ;  /* 0x0000e8000f037a24 */ /* 0x000fe200078e02ff */
[----:B------:R-:W-:Y:S01]  /*159a0*/  ISETP.NE.AND P0, PT, R4, 0x1, PT ;  /* 0x000000010400780c */ /* 0x000fe20003f05270 */
[----:B------:R-:W-:-:S04]  /*159b0*/  IMAD.WIDE.U32 R4, R2, c[0x0][0x3a0], RZ ;  /* 0x0000e80002047a25 */ /* 0x000fc800078e00ff */
[----:B------:R-:W-:Y:S01]  /*159c0*/  IMAD R2, R2, c[0x0][0x3a4], R3 ;  /* 0x0000e90002027a24 */ /* 0x000fe200078e0203 */
[----:B----4-:R-:W-:Y:S01]  /*159d0*/  IADD3 R3, R6, R12, RZ ;  /* 0x0000000c06037210 */ /* 0x010fe20007ffe0ff */
[----:B------:R-:W-:Y:S02]  /*159e0*/  IMAD R6, R21, c[0x0][0x3f0], RZ ;  /* 0x0000fc0015067a24 */ /* 0x000fe400078e02ff */
[----:B------:R-:W-:Y:S01]  /*159f0*/  IMAD.IADD R5, R5, 0x1, R2 ;  /* 0x0000000105057824 */ /* 0x000fe200078e0202 */
[----:B------:R-:W-:-:S03]  /*15a00*/  MOV R2, R3 ;  /* 0x0000000300027202 */ /* 0x000fc60000000f00 */
[----:B------:R-:W-:-:S04]  /*15a10*/  @P0 IMAD.HI.U32 R7, R3, c[0x0][0x4ec], RZ ;  /* 0x00013b0003070a27 */ /* 0x000fc800078e00ff */
[----:B------:R-:W-:Y:S01]  /*15a20*/  IMAD.WIDE.U32 R4, R9, c[0x0][0x3e8], R4 ;  /* 0x0000fa0009047a25 */ /* 0x000fe200078e0004 */
[----:B------:R-:W-:-:S03]  /*15a30*/  @P0 SHF.R.U32.HI R2, RZ, c[0x0][0x4f0], R7 ;  /* 0x00013c00ff020a19 */ /* 0x000fc60000011607 */
[----:B------:R-:W-:Y:S01]  /*15a40*/  IMAD R5, R9, c[0x0][0x3ec], R5 ;  /* 0x0000fb0009057a24 */ /* 0x000fe200078e0205 */
[----:B------:R-:W-:Y:S01]  /*15a50*/  SHF.R.S32.HI R7, RZ, 0x1f, R2 ;  /* 0x0000001fff077819 */ /* 0x000fe20000011402 */
[----:B------:R-:W-:Y:S01]  /*15a60*/  IMAD R9, R8, c[0x0][0x3f4], R6 ;  /* 0x0000fd0008097a24 */ /* 0x000fe200078e0206 */
[----:B------:R-:W-:Y:S01]  /*15a70*/  IADD3 R6, -R2, RZ, RZ ;  /* 0x000000ff02067210 */ /* 0x000fe20007ffe1ff */
[----:B------:R-:W-:Y:S01]  /*15a80*/  IMAD.WIDE.U32 R4, R8, c[0x0][0x3f0], R4 ;  /* 0x0000fc0008047a25 */ /* 0x000fe200078e0004 */
[----:B------:R-:W-:-:S03]  /*15a90*/  IADD3 R8, R11, R12, RZ ;  /* 0x0000000c0b087210 */ /* 0x000fc60007ffe0ff */
        /* <DEDUP_REMOVED lines=15> */
.L_x_665:
[----:B------:R-:W-:Y:S05]  /*15b90*/  BRA.DIV ~URZ, `(.L_x_617) ;  /* 0x00001fc27f007947 */ /* 0x000fea000b800000 */
[----:B------:R3:W4:Y:S02]  /*15ba0*/  SHFL.IDX PT, R2, R10, RZ, 0x181f ;  /* 0x00181fff0a027589 */ /* 0x00072400000e0000 */
.L_x_666:
[----:B------:R-:W-:Y:S01]  /*15bb0*/  IMAD R7, R19, c[0x0][0x4e8], RZ ;  /* 0x00013a0013077a24 */ /* 0x000fe200078e02ff */
[----:B------:R-:W-:Y:S04]  /*15bc0*/  BSSY B0, `(.L_x_618) ;  /* 0x000000c000007945 */ /* 0x000fe80003800000 */
[----:B------:R-:W-:-:S13]  /*15bd0*/  ISETP.GE.AND P0, PT, R8, R7, PT ;  /* 0x000000070800720c */ /* 0x000fda0003f06270 */
        /* <DEDUP_REMOVED lines=8> */
[----:B------:R2:W-:Y:S04]  /*15c60*/  @!P1 ST.E.128 [R4.64], RZ ;  /* 0x000000ff04009985 */ /* 0x0005e8000c101d08 */
[----:B------:R2:W-:Y:S02]  /*15c70*/  @!P0 ST.E.128 [R2.64], RZ ;  /* 0x000000ff02008985 */ /* 0x0005e4000c101d08 */
.L_x_619:
[----:B------:R-:W-:Y:S05]  /*15c80*/  BSYNC B0 ;  /* 0x0000000000007941 */ /* 0x000fea0003800000 */
.L_x_618:
[----:B------:R-:W-:Y:S05]  /*15c90*/  BRA.DIV ~URZ, `(.L_x_620) ;  /* 0x00001f327f007947 */ /* 0x000fea000b800000 */
[----:B--2---:R2:W1:Y:S04]  /*15ca0*/  SHFL.IDX PT, R11, R6, 0x1, 0x181f ;  /* 0x00381f00060b7f89 */ /* 0x00446800000e0000 */
[----:B----4-:R2:W4:Y:S02]  /*15cb0*/  SHFL.IDX PT, R2, R10, 0x1, 0x181f ;  /* 0x00381f000a027f89 */ /* 0x01052400000e0000 */
.L_x_667:
        /* <DEDUP_REMOVED lines=11> */
[----:B------:R1:W-:Y:S04]  /*15d70*/  @!P1 ST.E.128 [R4.64], RZ ;  /* 0x000000ff04009985 */ /* 0x0003e8000c101d08 */
[----:B------:R1:W-:Y:S02]  /*15d80*/  @!P0 ST.E.128 [R2.64], RZ ;  /* 0x000000ff02008985 */ /* 0x0003e4000c101d08 */
.L_x_622:
[----:B------:R-:W-:Y:S05]  /*15d90*/  BSYNC B0 ;  /* 0x0000000000007941 */ /* 0x000fea0003800000 */
.L_x_621:
[----:B------:R-:W-:Y:S05]  /*15da0*/  BRA.DIV ~URZ, `(.L_x_623) ;  /* 0x00001ef27f007947 */ /* 0x000fea000b800000 */
[----:B-1----:R1:W2:Y:S02]  /*15db0*/  SHFL.IDX PT, R11, R6, 0x2, 0x181f ;  /* 0x00581f00060b7f89 */ /* 0x0022a400000e0000 */
.L_x_668:
[----:B------:R-:W-:Y:S05]  /*15dc0*/  BRA.DIV ~URZ, `(.L_x_624) ;  /* 0x00001f427f007947 */ /* 0x000fea000b800000 */
[----:B----4-:R4:W1:Y:S02]  /*15dd0*/  SHFL.IDX PT, R2, R10, 0x2, 0x181f ;  /* 0x00581f000a027f89 */ /* 0x01086400000e0000 */
.L_x_669:
        /* <DEDUP_REMOVED lines=11> */
[----:B------:R1:W-:Y:S04]  /*15e90*/  @!P1 ST.E.128 [R4.64], RZ ;  /* 0x000000ff04009985 */ /* 0x0003e8000c101d08 */
[----:B------:R1:W-:Y:S02]  /*15ea0*/  @!P0 ST.E.128 [R2.64], RZ ;  /* 0x000000ff02008985 */ /* 0x0003e4000c101d08 */
.L_x_626:
[----:B------:R-:W-:Y:S05]  /*15eb0*/  BSYNC B0 ;  /* 0x0000000000007941 */ /* 0x000fea0003800000 */
.L_x_625:
[----:B------:R-:W-:Y:S05]  /*15ec0*/  BRA.DIV ~URZ, `(.L_x_627) ;  /* 0x00001eb27f007947 */ /* 0x000fea000b800000 */
[----:B-12---:R-:W1:Y:S04]  /*15ed0*/  SHFL.IDX PT, R6, R6, 0x3, 0x181f ;  /* 0x00781f0006067f89 */ /* 0x006e6800000e0000 */
[----:B------:R2:W3:Y:S02]  /*15ee0*/  SHFL.IDX PT, R2, R10, 0x3, 0x181f ;  /* 0x00781f000a027f89 */ /* 0x0004e400000e0000 */
.L_x_670:
[----:B------:R-:W-:-:S04]  /*15ef0*/  IADD3 R8, R8, 0x60, RZ ;  /* 0x0000006008087810 */ /* 0x000fc80007ffe0ff */
[----:B------:R-:W-:-:S13]  /*15f00*/  ISETP.GE.AND P0, PT, R8, R7, PT ;  /* 0x000000070800720c */ /* 0x000fda0003f06270 */
[----:B------:R-:W-:Y:S05]  /*15f10*/  @P0 BRA `(.L_x_607) ;  /* 0x0000009000000947 */ /* 0x000fea0003800000 */
[----:B--234-:R-:W2:Y:S01]  /*15f20*/  LDL.64 R10, [R1] ;  /* 0x00000000010a7983 */ /* 0x01cea20000100a00 */
[----:B------:R-:W-:Y:S02]  /*15f30*/  ISETP.GE.AND P0, PT, R0, c[0x0][0x3c8], PT ;  /* 0x0000f20000007a0c */ /* 0x000fe40003f06270 */
[----:B--2---:R-:W-:-:S13]  /*15f40*/  ISETP.GE.AND P1, PT, R10, c[0x0][0x3c8], PT ;  /* 0x0000f2000a007a0c */ /* 0x004fda0003f26270 */
[-C--:B------:R-:W-:Y:S02]  /*15f50*/  @!P1 LEA R4, P3, R10, R2.reuse, 0x1 ;  /* 0x000000020a049211 */ /* 0x080fe400078608ff */
[----:B------:R-:W-:Y:S02]  /*15f60*/  @!P0 LEA R2, P2, R0, R2, 0x1 ;  /* 0x0000000200028211 */ /* 0x000fe400078408ff */
[-C--:B-1----:R-:W-:Y:S02]  /*15f70*/  @!P1 LEA.HI.X R5, R10, R6.reuse, R28, 0x1, P3 ;  /* 0x000000060a059211 */ /* 0x082fe400018f0c1c */
[----:B------:R-:W-:-:S03]  /*15f80*/  @!P0 LEA.HI.X R3, R0, R6, R29, 0x1, P2 ;  /* 0x0000000600038211 */ /* 0x000fc600010f0c1d */
[----:B------:R1:W-:Y:S04]  /*15f90*/  @!P1 ST.E.128 [R4.64], RZ ;  /* 0x000000ff04009985 */ /* 0x0003e8000c101d08 */
[----:B------:R1:W-:Y:S02]  /*15fa0*/  @!P0 ST.E.128 [R2.64], RZ ;  /* 0x000000ff02008985 */ /* 0x0003e4000c101d08 */
.L_x_607:
[----:B------:R-:W-:Y:S05]  /*15fb0*/  BSYNC B1 ;  /* 0x0000000000017941 */ /* 0x000fea0003800000 */
.L_x_591:
[----:B--2---:R-:W2:Y:S02]  /*15fc0*/  LDL R0, [R1+0x64] ;  /* 0x0000640001007983 */ /* 0x004ea40000100800 */
[----:B--2---:R-:W-:-:S13]  /*15fd0*/  ISETP.NE.AND P0, PT, R0, RZ, PT ;  /* 0x000000ff0000720c */ /* 0x004fda0003f05270 */
[----:B------:R-:W-:Y:S01]  /*15fe0*/  @P0 WARPSYNC 0xffffffff ;  /* 0xffffffff00000948 */ /* 0x000fe20003800000 */
[----:B------:R-:W-:Y:S06]  /*15ff0*/  @P0 BAR.SYNC.DEFER_BLOCKING 0x5, 0x100 ;  /* 0x0144000000000b1d */ /* 0x000fec0000010000 */
[----:B-1-3--:R-:W1:Y:S04]  /*16000*/  @P0 LDS.128 R4, [0xe100] ;  /* 0x00e10000ff040984 */ /* 0x00ae680000000c00 */
[----:B-1----:R1:W-:Y:S04]  /*16010*/  @P0 STL.64 [R1+0x30], R4 ;  /* 0x0000300401000387 */ /* 0x0023e80000100a00 */
[----:B------:R1:W-:Y:S04]  /*16020*/  @P0 STL.64 [R1+0x38], R6 ;  /* 0x0000380601000387 */ /* 0x0003e80000100a00 */
[----:B------:R-:W-:Y:S06]  /*16030*/  @P0 BAR.ARV 0x4, 0x100 ;  /* 0x0104000000000b1d */ /* 0x000fec0000002000 */
[----:B------:R-:W-:Y:S05]  /*16040*/  @P0 BRA `(.L_x_628) ;  /* 0x0000104000000947 */ /* 0x000fea0003800000 */
[----:B------:R-:W2:Y:S01]  /*16050*/  S2R R0, SR_TID.X ;  /* 0x0000000000007919 */ /* 0x000ea20000002100 */
[----:B-1----:R-:W-:Y:S01]  /*16060*/  IMAD.MOV.U32 R7, RZ, RZ, RZ ;  /* 0x000000ffff077224 */ /* 0x002fe200078e00ff */
[----:B--2---:R-:W-:-:S04]  /*16070*/  LOP3.LUT R14, R0, 0x1f, RZ, 0xc0, !PT ;  /* 0x0000001f000e7812 */ /* 0x004fc800078ec0ff */
[----:B------:R-:W-:Y:S01]  /*16080*/  ISETP.NE.AND P5, PT, R14, 0x1f, PT ;  /* 0x0000001f0e00780c */ /* 0x000fe20003fa5270 */
[----:B------:R-:W-:Y:S10]  /*16090*/  BRA.DIV ~URZ, `(.L_x_629) ;  /* 0x00001db27f007947 */ /* 0x000ff4000b800000 */
[----:B----4-:R1:W2:Y:S02]  /*160a0*/  SHFL.IDX PT, R10, R62, RZ, 0x1f ;  /* 0x00001fff3e0a7589 */ /* 0x0102a400000e0000 */
.L_x_671:
[----:B------:R-:W-:Y:S05]  /*160b0*/  BRA.DIV ~URZ, `(.L_x_630) ;  /* 0x00001e027f007947 */ /* 0x000fea000b800000 */
[----:B------:R3:W4:Y:S02]  /*160c0*/  SHFL.IDX PT, R8, R62, 0x1, 0x1f ;  /* 0x00201f003e087f89 */ /* 0x00072400000e0000 */
.L_x_672:
        /* <DEDUP_REMOVED lines=19> */
.L_x_673:
        /* <DEDUP_REMOVED lines=16> */
.L_x_674:
[----:B---3--:R-:W-:Y:S01]  /*16300*/  IMAD R0, R0, c[0x0][0x538], RZ ;  /* 0x00014e0000007a24 */ /* 0x008fe200078e02ff */
[----:B------:R-:W-:Y:S04]  /*16310*/  BSSY B1, `(.L_x_633) ;  /* 0x00000ce000017945 */ /* 0x000fe80003800000 */
[----:B----4-:R-:W-:-:S04]  /*16320*/  IADD3 R8, R0, R8, RZ ;  /* 0x0000000800087210 */ /* 0x010fc80007ffe0ff */
[----:B--2---:R-:W-:-:S13]  /*16330*/  ISETP.GT.AND P6, PT, R8, R10, PT ;  /* 0x0000000a0800720c */ /* 0x004fda0003fc4270 */
[----:B------:R-:W-:Y:S05]  /*16340*/  @P6 BRA `(.L_x_634) ;  /* 0x0000025000006947 */ /* 0x000fea0003800000 */
.L_x_638:
        /* <DEDUP_REMOVED lines=17> */
.L_x_675:
        /* <DEDUP_REMOVED lines=16> */
.L_x_676:
[----:B--2---:R-:W-:-:S05]  /*16560*/  IMAD R0, R0, c[0x0][0x538], RZ ;  /* 0x00014e0000007a24 */ /* 0x004fca00078e02ff */
[----:B------:R-:W-:-:S04]  /*16570*/  IADD3 R8, R0, R8, RZ ;  /* 0x0000000800087210 */ /* 0x000fc80007ffe0ff */
[----:B------:R-:W-:-:S13]  /*16580*/  ISETP.GT.AND P6, PT, R8, R10, PT ;  /* 0x0000000a0800720c */ /* 0x000fda0003fc4270 */
[----:B-1----:R-:W-:Y:S05]  /*16590*/  @!P6 BRA `(.L_x_638) ;  /* 0xfffffdb00000e947 */ /* 0x002fea000383ffff */
.L_x_634:
[----:B------:R-:W-:-:S05]  /*165a0*/  IADD3 R8, -R0, R8, RZ ;  /* 0x0000000800087210 */ /* 0x000fca0007ffe1ff */
[----:B------:R-:W-:-:S05]  /*165b0*/  IMAD R0, R4, c[0x0][0x538], R8 ;  /* 0x00014e0004007a24 */ /* 0x000fca00078e0208 */
[----:B------:R-:W-:Y:S01]  /*165c0*/  ISETP.GT.AND P0, PT, R0, R10, PT ;  /* 0x0000000a0000720c */ /* 0x000fe20003f04270 */
[----:B------:R-:W-:-:S12]  /*165d0*/  BRA.DIV ~URZ, `(.L_x_639) ;  /* 0x00001d427f007947 */ /* 0x000fd8000b800000 */
[----:B------:R-:W-:-:S03]  /*165e0*/  VOTE.ANY R12, PT, !P0 ;  /* 0x00000000000c7806 */ /* 0x000fc600040e0100 */
.L_x_677:
[----:B------:R-:W2:Y:S01]  /*165f0*/  LDL.LU R2, [R1+0x3c] ;  /* 0x00003c0001027983 */ /* 0x000ea20000300800 */
[----:B------:R-:W2:Y:S02]  /*16600*/  POPC R0, R12 ;  /* 0x0000000c00007309 */ /* 0x000ea40000000000 */
[----:B--2---:R-:W-:-:S05]  /*16610*/  IADD3 R2, R0, R2, RZ ;  /* 0x0000000200027210 */ /* 0x004fca0007ffe0ff */
[----:B------:R2:W-:Y:S01]  /*16620*/  STL [R1+0x3c], R2 ;  /* 0x00003c0201007387 */ /* 0x0005e20000100800 */
[----:B------:R-:W-:Y:S05]  /*16630*/  BRA.DIV ~URZ, `(.L_x_640) ;  /* 0x00001d327f007947 */ /* 0x000fea000b800000 */
[----:B------:R3:W4:Y:S04]  /*16640*/  SHFL.IDX PT, R11, R6, R0, 0x1f ;  /* 0x00001f00060b7589 */ /* 0x00072800000e0000 */
[----:B------:R3:W1:Y:S02]  /*16650*/  SHFL.IDX PT, R7, R7, R0, 0x1f ;  /* 0x00001f0007077589 */ /* 0x00066400000e0000 */
.L_x_678:
[----:B------:R-:W-:Y:S01]  /*16660*/  ISETP.NE.AND P0, PT, R12, RZ, PT ;  /* 0x000000ff0c00720c */ /* 0x000fe20003f05270 */
[----:B------:R-:W-:-:S12]  /*16670*/  BSSY B0, `(.L_x_641) ;  /* 0x0000005000007945 */ /* 0x000fd80003800000 */
[----:B------:R-:W-:Y:S05]  /*16680*/  @!P0 BRA `(.L_x_642) ;  /* 0x0000003000008947 */ /* 0x000fea0003800000 */
[----:B---3--:R-:W-:Y:S01]  /*16690*/  IADD3 R0, R0, -0x1, RZ ;  /* 0xffffffff00007810 */ /* 0x008fe20007ffe0ff */
[----:B------:R-:W-:Y:S05]  /*166a0*/  BRA.DIV ~URZ, `(.L_x_643) ;  /* 0x00001d927f007947 */ /* 0x000fea000b800000 */
[----:B------:R3:W2:Y:S02]  /*166b0*/  SHFL.IDX PT, R13, R4, R0, 0x1f ;  /* 0x00001f00040d7589 */ /* 0x0006a400000e0000 */
.L_x_642:
[----:B------:R-:W-:Y:S05]  /*166c0*/  BSYNC B0 ;  /* 0x0000000000007941 */ /* 0x000fea0003800000 */
.L_x_641:
[----:B--23--:R-:W-:Y:S01]  /*166d0*/  IMAD R0, R13, c[0x0][0x538], R8 ;  /* 0x00014e000d007a24 */ /* 0x00cfe200078e0208 */
[----:B-1----:R-:W-:Y:S01]  /*166e0*/  ISETP.NE.AND P0, PT, R7, 0x1, PT ;  /* 0x000000010700780c */ /* 0x002fe20003f05270 */
[----:B------:R-:W-:Y:S03]  /*166f0*/  BSSY B0, `(.L_x_644) ;  /* 0x0000086000007945 */ /* 0x000fe60003800000 */
[----:B------:R1:W-:Y:S01]  /*16700*/  STL [R1+0x30], R0 ;  /* 0x0000300001007387 */ /* 0x0003e20000100800 */
[----:B------:R-:W-:-:S08]  /*16710*/  IADD3 R8, -R0, R10, RZ ;  /* 0x0000000a00087210 */ /* 0x000fd00007ffe1ff */
[----:B------:R-:W-:Y:S05]  /*16720*/  @!P0 BRA `(.L_x_645) ;  /* 0x000003e000008947 */ /* 0x000fea0003800000 */
[-C--:B----4-:R-:W-:Y:S02]  /*16730*/  IABS R2, R11.reuse ;  /* 0x0000000b00027213 */ /* 0x090fe40000000000 */
[----:B------:R-:W-:Y:S02]  /*16740*/  IABS R9, R11 ;  /* 0x0000000b00097213 */ /* 0x000fe40000000000 */
[----:B-1----:R-:W1:Y:S08]  /*16750*/  I2F.RP R0, R2 ;  /* 0x0000000200007306 */ /* 0x002e700000209400 */
[----:B-1----:R-:W1:Y:S02]  /*16760*/  MUFU.RCP R0, R0 ;  /* 0x0000000000007308 */ /* 0x002e640000001000 */
[----:B-1----:R-:W-:-:S06]  /*16770*/  IADD3 R0, R0, 0xffffffe, RZ ;  /* 0x0ffffffe00007810 */ /* 0x002fcc0007ffe0ff */
[----:B------:R-:W1:Y:S02]  /*16780*/  F2I.FTZ.U32.TRUNC.NTZ R5, R0 ;  /* 0x0000000000057305 */ /* 0x000e64000021f000 */
[----:B-1----:R-:W-:Y:S01]  /*16790*/  IMAD.MOV R3, RZ, RZ, -R5 ;  /* 0x000000ffff037224 */ /* 0x002fe200078e0a05 */
[----:B------:R-:W-:-:S03]  /*167a0*/  IABS R0, R7 ;  /* 0x0000000700007213 */ /* 0x000fc60000000000 */
[----:B------:R-:W-:Y:S01]  /*167b0*/  IMAD.MOV.U32 R4, RZ, RZ, R3 ;  /* 0x000000ffff047224 */ /* 0x000fe200078e0003 */
[----:B------:R-:W-:Y:S01]  /*167c0*/  IABS R3, R8 ;  /* 0x0000000800037213 */ /* 0x000fe20000000000 */
[----:B------:R-:W-:Y:S02]  /*167d0*/  IMAD.MOV.U32 R6, RZ, RZ, R0 ;  /* 0x000000ffff067224 */ /* 0x000fe400078e0000 */
[----:B------:R-:W-:Y:S02]  /*167e0*/  IMAD R0, R4, R2, RZ ;  /* 0x0000000204007224 */ /* 0x000fe400078e02ff */
[----:B------:R-:W-:Y:S01]  /*167f0*/  IMAD.MOV.U32 R4, RZ, RZ, RZ ;  /* 0x000000ffff047224 */ /* 0x000fe200078e00ff */
[----:B------:R-:W1:Y:S03]  /*16800*/  I2F.RP R10, R6 ;  /* 0x00000006000a7306 */ /* 0x000e660000209400 */
[----:B------:R-:W-:-:S04]  /*16810*/  IMAD.HI.U32 R5, R5, R0, R4 ;  /* 0x0000000005057227 */ /* 0x000fc800078e0004 */
[----:B------:R-:W-:-:S05]  /*16820*/  IMAD.MOV R0, RZ, RZ, -R9 ;  /* 0x000000ffff007224 */ /* 0x000fca00078e0a09 */
[----:B------:R-:W-:Y:S01]  /*16830*/  MOV R4, R0 ;  /* 0x0000000000047202 */ /* 0x000fe20000000f00 */
[----:B------:R-:W-:-:S04]  /*16840*/  IMAD.HI.U32 R0, R5, R3, RZ ;  /* 0x0000000305007227 */ /* 0x000fc800078e00ff */
[----:B------:R-:W-:Y:S02]  /*16850*/  IMAD R3, R0, R4, R3 ;  /* 0x0000000400037224 */ /* 0x000fe400078e0203 */
[----:B-1----:R-:W1:Y:S03]  /*16860*/  MUFU.RCP R4, R10 ;  /* 0x0000000a00047308 */ /* 0x002e660000001000 */
[----:B------:R-:W-:-:S13]  /*16870*/  ISETP.GT.U32.AND P1, PT, R2, R3, PT ;  /* 0x000000030200720c */ /* 0x000fda0003f24070 */
[----:B------:R-:W-:Y:S01]  /*16880*/  @!P1 IMAD.IADD R3, R3, 0x1, -R2 ;  /* 0x0000000103039824 */ /* 0x000fe200078e0a02 */
[----:B-1----:R-:W-:Y:S02]  /*16890*/  IADD3 R4, R4, 0xffffffe, RZ ;  /* 0x0ffffffe04047810 */ /* 0x002fe40007ffe0ff */
[----:B------:R-:W-:Y:S02]  /*168a0*/  @!P1 IADD3 R0, R0, 0x1, RZ ;  /* 0x0000000100009810 */ /* 0x000fe40007ffe0ff */
[----:B------:R-:W-:Y:S02]  /*168b0*/  ISETP.GE.U32.AND P2, PT, R3, R2, PT ;  /* 0x000000020300720c */ /* 0x000fe40003f46070 */
[----:B------:R-:W1:Y:S01]  /*168c0*/  F2I.FTZ.U32.TRUNC.NTZ R3, R4 ;  /* 0x0000000400037305 */ /* 0x000e62000021f000 */
[----:B------:R-:W-:Y:S02]  /*168d0*/  LOP3.LUT R2, R8, R11, RZ, 0x3c, !PT ;  /* 0x0000000b08027212 */ /* 0x000fe400078e3cff */
[----:B------:R-:W-:-:S02]  /*168e0*/  ISETP.NE.AND P1, PT, R11, RZ, PT ;  /* 0x000000ff0b00720c */ /* 0x000fc40003f25270 */
[----:B------:R-:W-:-:S06]  /*168f0*/  ISETP.GE.AND P0, PT, R2, RZ, PT ;  /* 0x000000ff0200720c */ /* 0x000fcc0003f06270 */
[----:B------:R-:W-:Y:S01]  /*16900*/  @P2 IADD3 R0, R0, 0x1, RZ ;  /* 0x0000000100002810 */ /* 0x000fe20007ffe0ff */
[----:B-1----:R-:W-:-:S06]  /*16910*/  IMAD.MOV R2, RZ, RZ, -R3 ;  /* 0x000000ffff027224 */ /* 0x002fcc00078e0a03 */
[----:B------:R-:W-:Y:S01]  /*16920*/  @!P0 IMAD.MOV R0, RZ, RZ, -R0 ;  /* 0x000000ffff008224 */ /* 0x000fe200078e0a00 */
[----:B------:R-:W-:Y:S02]  /*16930*/  @!P1 LOP3.LUT R0, RZ, R11, RZ, 0x33, !PT ;  /* 0x0000000bff009212 */ /* 0x000fe400078e33ff */
[----:B------:R-:W-:Y:S02]  /*16940*/  MOV R4, R2 ;  /* 0x0000000200047202 */ /* 0x000fe40000000f00 */
[----:B------:R-:W-:Y:S02]  /*16950*/  IABS R2, R7 ;  /* 0x0000000700027213 */ /* 0x000fe40000000000 */
[----:B------:R-:W-:Y:S01]  /*16960*/  IABS R9, R0 ;  /* 0x0000000000097213 */ /* 0x000fe20000000000 */
[----:B------:R-:W-:Y:S02]  /*16970*/  IMAD R4, R4, R6, RZ ;  /* 0x0000000604047224 */ /* 0x000fe400078e02ff */
[----:B------:R-:W-:-:S02]  /*16980*/  IMAD.MOV R5, RZ, RZ, -R2 ;  /* 0x000000ffff057224 */ /* 0x000fc400078e0a02 */
[----:B------:R-:W-:-:S04]  /*16990*/  IMAD.MOV.U32 R2, RZ, RZ, RZ ;  /* 0x000000ffff027224 */ /* 0x000fc800078e00ff */
[----:B------:R-:W-:Y:S01]  /*169a0*/  IMAD.HI.U32 R2, R3, R4, R2 ;  /* 0x0000000403027227 */ /* 0x000fe200078e0002 */
[----:B------:R-:W-:-:S03]  /*169b0*/  MOV R4, R5 ;  /* 0x0000000500047202 */ /* 0x000fc60000000f00 */
[----:B------:R-:W-:-:S04]  /*169c0*/  IMAD.MOV.U32 R3, RZ, RZ, R9 ;  /* 0x000000ffff037224 */ /* 0x000fc800078e0009 */
[----:B------:R-:W-:-:S04]  /*169d0*/  IMAD.HI.U32 R2, R2, R3, RZ ;  /* 0x0000000302027227 */ /* 0x000fc800078e00ff */
[----:B------:R-:W-:Y:S01]  /*169e0*/  IMAD R3, R2, R4, R3 ;  /* 0x0000000402037224 */ /* 0x000fe200078e0203 */
[----:B------:R-:W-:-:S04]  /*169f0*/  IADD3 R4, -R0, RZ, RZ ;  /* 0x000000ff00047210 */ /* 0x000fc80007ffe1ff */
        /* <DEDUP_REMOVED lines=9> */
[----:B------:R-:W-:-:S05]  /*16a90*/  @!P1 LOP3.LUT R2, RZ, R7, RZ, 0x33, !PT ;  /* 0x00000007ff029212 */ /* 0x000fca00078e33ff */
[----:B------:R-:W-:-:S04]  /*16aa0*/  IMAD.MOV R3, RZ, RZ, -R2 ;  /* 0x000000ffff037224 */ /* 0x000fc800078e0a02 */
[C---:B------:R-:W-:Y:S02]  /*16ab0*/  IMAD R3, R7.reuse, R3, R0 ;  /* 0x0000000307037224 */ /* 0x040fe400078e0200 */
[----:B------:R-:W-:Y:S02]  /*16ac0*/  IMAD R0, R7, 0x1000000, R2 ;  /* 0x0100000007007824 */ /* 0x000fe400078e0202 */
[----:B------:R-:W-:Y:S02]  /*16ad0*/  IMAD R2, R11, R4, R8 ;  /* 0x000000040b027224 */ /* 0x000fe400078e0208 */
[----:B------:R-:W-:-:S05]  /*16ae0*/  IMAD R0, R3, 0x10000, R0 ;  /* 0x0001000003007824 */ /* 0x000fca00078e0200 */
[----:B------:R1:W-:Y:S01]  /*16af0*/  STL [R1+0x38], R0 ;  /* 0x0000380001007387 */ /* 0x0003e20000100800 */
[----:B------:R-:W-:Y:S05]  /*16b00*/  BRA `(.L_x_646) ;  /* 0x0000044000007947 */ /* 0x000fea0003800000 */
.L_x_645:
[----:B-1----:R-:W2:Y:S01]  /*16b10*/  LDL R0, [R1+0x3c] ;  /* 0x00003c0001007983 */ /* 0x002ea20000100800 */
[----:B------:R-:W-:-:S04]  /*16b20*/  IMAD.MOV.U32 R2, RZ, RZ, 0x4 ;  /* 0x00000004ff027424 */ /* 0x000fc800078e00ff */
[----:B--2---:R-:W-:-:S05]  /*16b30*/  IMAD.WIDE R2, R0, R2, c[0x0][0x590] ;  /* 0x0001640000027625 */ /* 0x004fca00078e0202 */
[----:B------:R-:W2:Y:S02]  /*16b40*/  LDG.E R4, [R2.64] ;  /* 0x0000000802047981 */ /* 0x000ea4000c1e1900 */
[----:B--2-4-:R-:W-:-:S05]  /*16b50*/  IMAD R7, R4, R11, RZ ;  /* 0x0000000b04077224 */ /* 0x014fca00078e02ff */
[-C--:B------:R-:W-:Y:S02]  /*16b60*/  IABS R0, R7.reuse ;  /* 0x0000000700007213 */ /* 0x080fe40000000000 */
        /* <DEDUP_REMOVED lines=27> */
[----:B------:R-:W-:Y:S02]  /*16d20*/  IMAD R9, R4, R2, RZ ;  /* 0x0000000204097224 */ /* 0x000fe400078e02ff */
[----:B------:R-:W-:-:S03]  /*16d30*/  IMAD.MOV R2, RZ, RZ, -R2 ;  /* 0x000000ffff027224 */ /* 0x000fc600078e0a02 */
[----:B------:R-:W-:Y:S01]  /*16d40*/  IADD3 R0, -R9, c[0x0][0x538], RZ ;  /* 0x00014e0009007a10 */ /* 0x000fe20007ffe1ff */
[----:B------:R-:W-:-:S03]  /*16d50*/  IMAD R6, R7, R2, R8 ;  /* 0x0000000207067224 */ /* 0x000fc600078e0208 */
[----:B------:R-:W-:Y:S02]  /*16d60*/  IMNMX R0, R4, R0, PT ;  /* 0x0000000004007217 */ /* 0x000fe40003800200 */
[----:B------:R-:W-:Y:S02]  /*16d70*/  IABS R2, R6 ;  /* 0x0000000600027213 */ /* 0x000fe40000000000 */
[-C--:B------:R-:W-:Y:S02]  /*16d80*/  IABS R3, R0.reuse ;  /* 0x0000000000037213 */ /* 0x080fe40000000000 */
[----:B------:R-:W-:Y:S02]  /*16d90*/  IABS R10, R0 ;  /* 0x00000000000a7213 */ /* 0x000fe40000000000 */
[----:B------:R-:W1:Y:S01]  /*16da0*/  I2F.RP R4, R3 ;  /* 0x0000000300047306 */ /* 0x000e620000209400 */
[----:B------:R-:W-:Y:S02]  /*16db0*/  MOV R7, R2 ;  /* 0x0000000200077202 */ /* 0x000fe40000000f00 */
[----:B------:R-:W-:-:S05]  /*16dc0*/  IMAD.MOV R2, RZ, RZ, -R10 ;  /* 0x000000ffff027224 */ /* 0x000fca00078e0a0a */
[----:B-1----:R-:W1:Y:S02]  /*16dd0*/  MUFU.RCP R4, R4 ;  /* 0x0000000400047308 */ /* 0x002e640000001000 */
[----:B-1----:R-:W-:-:S06]  /*16de0*/  IADD3 R4, R4, 0xffffffe, RZ ;  /* 0x0ffffffe04047810 */ /* 0x002fcc0007ffe0ff */
[----:B------:R-:W1:Y:S02]  /*16df0*/  F2I.FTZ.U32.TRUNC.NTZ R5, R4 ;  /* 0x0000000400057305 */ /* 0x000e64000021f000 */
[----:B-1----:R-:W-:-:S04]  /*16e00*/  IMAD.MOV R4, RZ, RZ, -R5 ;  /* 0x000000ffff047224 */ /* 0x002fc800078e0a05 */
[----:B------:R-:W-:Y:S02]  /*16e10*/  IMAD R8, R4, R3, RZ ;  /* 0x0000000304087224 */ /* 0x000fe400078e02ff */
[----:B------:R-:W-:-:S04]  /*16e20*/  IMAD.MOV.U32 R4, RZ, RZ, RZ ;  /* 0x000000ffff047224 */ /* 0x000fc800078e00ff */
[----:B------:R-:W-:-:S04]  /*16e30*/  IMAD.HI.U32 R5, R5, R8, R4 ;  /* 0x0000000805057227 */ /* 0x000fc800078e0004 */
[----:B------:R-:W-:Y:S02]  /*16e40*/  IMAD.MOV.U32 R4, RZ, RZ, R2 ;  /* 0x000000ffff047224 */ /* 0x000fe400078e0002 */
[----:B------:R-:W-:-:S04]  /*16e50*/  IMAD.HI.U32 R2, R5, R7, RZ ;  /* 0x0000000705027227 */ /* 0x000fc800078e00ff */
[----:B------:R-:W-:-:S05]  /*16e60*/  IMAD R4, R2, R4, R7 ;  /* 0x0000000402047224 */ /* 0x000fca00078e0207 */
[----:B------:R-:W-:-:S13]  /*16e70*/  ISETP.GT.U32.AND P1, PT, R3, R4, PT ;  /* 0x000000040300720c */ /* 0x000fda0003f24070 */
[-C--:B------:R-:W-:Y:S02]  /*16e80*/  @!P1 IADD3 R4, R4, -R3.reuse, RZ ;  /* 0x8000000304049210 */ /* 0x080fe40007ffe0ff */
[----:B------:R-:W-:Y:S02]  /*16e90*/  @!P1 IADD3 R2, R2, 0x1, RZ ;  /* 0x0000000102029810 */ /* 0x000fe40007ffe0ff */
[----:B------:R-:W-:Y:S02]  /*16ea0*/  ISETP.GE.U32.AND P2, PT, R4, R3, PT ;  /* 0x000000030400720c */ /* 0x000fe40003f46070 */
[----:B------:R-:W-:Y:S02]  /*16eb0*/  LOP3.LUT R3, R6, R0, RZ, 0x3c, !PT ;  /* 0x0000000006037212 */ /* 0x000fe400078e3cff */
[----:B------:R-:W-:Y:S02]  /*16ec0*/  ISETP.NE.AND P1, PT, R0, RZ, PT ;  /* 0x000000ff0000720c */ /* 0x000fe40003f25270 */
[----:B------:R-:W-:Y:S01]  /*16ed0*/  ISETP.GE.AND P0, PT, R3, RZ, PT ;  /* 0x000000ff0300720c */ /* 0x000fe20003f06270 */
[----:B------:R-:W-:Y:S01]  /*16ee0*/  IMAD.MOV R3, RZ, RZ, -R0 ;  /* 0x000000ffff037224 */ /* 0x000fe200078e0a00 */
[----:B------:R-:W-:-:S05]  /*16ef0*/  IADD3 R6, R9, 0x1000000, R6 ;  /* 0x0100000009067810 */ /* 0x000fca0007ffe006 */
[----:B------:R-:W-:-:S06]  /*16f00*/  @P2 IADD3 R2, R2, 0x1, RZ ;  /* 0x0000000102022810 */ /* 0x000fcc0007ffe0ff */
[----:B------:R-:W-:Y:S01]  /*16f10*/  @!P0 IMAD.MOV R2, RZ, RZ, -R2 ;  /* 0x000000ffff028224 */ /* 0x000fe200078e0a02 */
[----:B------:R-:W-:-:S05]  /*16f20*/  @!P1 LOP3.LUT R2, RZ, R0, RZ, 0x33, !PT ;  /* 0x00000000ff029212 */ /* 0x000fca00078e33ff */
[----:B------:R-:W-:-:S05]  /*16f30*/  IMAD R0, R2, R3, R6 ;  /* 0x0000000302007224 */ /* 0x000fca00078e0206 */
[----:B------:R1:W-:Y:S02]  /*16f40*/  STL [R1+0x38], R0 ;  /* 0x0000380001007387 */ /* 0x0003e40000100800 */
.L_x_646:
[----:B------:R-:W-:Y:S05]  /*16f50*/  BSYNC B0 ;  /* 0x0000000000007941 */ /* 0x000fea0003800000 */
.L_x_644:
[----:B------:R-:W-:-:S04]  /*16f60*/  LOP3.LUT R2, RZ, R2, RZ, 0x33, !PT ;  /* 0x00000002ff027212 */ /* 0x000fc800078e33ff */
[----:B-1----:R-:W-:-:S05]  /*16f70*/  IADD3 R0, R2, R11, RZ ;  /* 0x0000000b02007210 */ /* 0x002fca0007ffe0ff */
[----:B------:R1:W-:Y:S01]  /*16f80*/  STL [R1+0x34], R0 ;  /* 0x0000340001007387 */ /* 0x0003e20000100800 */
[----:B------:R-:W-:Y:S05]  /*16f90*/  BRA `(.L_x_647) ;  /* 0x0000005000007947 */ /* 0x000fea0003800000 */
.L_x_635:
[----:B------:R-:W-:Y:S01]  /*16fa0*/  MOV R0, c[0x0][0x53c] ;  /* 0x00014f0000007a02 */ /* 0x000fe20000000f00 */
[----:B------:R2:W-:Y:S04]  /*16fb0*/  STL [R1+0x30], R10 ;  /* 0x0000300a01007387 */ /* 0x0005e80000100800 */
[----:B------:R2:W-:Y:S04]  /*16fc0*/  STL [R1+0x34], RZ ;  /* 0x000034ff01007387 */ /* 0x0005e80000100800 */
[----:B------:R2:W-:Y:S04]  /*16fd0*/  STL [R1+0x38], RZ ;  /* 0x000038ff01007387 */ /* 0x0005e80000100800 */
[----:B------:R2:W-:Y:S02]  /*16fe0*/  STL [R1+0x3c], R0 ;  /* 0x00003c0001007387 */ /* 0x0005e40000100800 */
.L_x_647:
[----:B------:R-:W-:Y:S05]  /*16ff0*/  BSYNC B1 ;  /* 0x0000000000017941 */ /* 0x000fea0003800000 */
.L_x_633:
        /* <DEDUP_REMOVED lines=9> */
.L_x_628:
[----:B--2---:R-:W2:Y:S02]  /*17090*/  LDL R0, [R1+0x3c] ;  /* 0x00003c0001007983 */ /* 0x004ea40000100800 */
[----:B--2---:R-:W-:-:S13]  /*170a0*/  ISETP.GE.AND P0, PT, R0, c[0x0][0x53c], PT ;  /* 0x00014f0000007a0c */ /* 0x004fda0003f06270 */
[----:B-1--4-:R-:W-:Y:S01]  /*170b0*/  @P0 CALL.REL.NOINC `(.L_x_648) ;  /* 0x0000001000000944 */ /* 0x012fe20003c00000 */
[----:B------:R-:W-:Y:S05]  /*170c0*/  BRA `(.L_x_649) ;  /* 0xfffea8e000007947 */ /* 0x000fea000383ffff */
.L_x_648:
[----:B------:R-:W-:Y:S05]  /*170d0*/  EXIT ;  /* 0x000000000000794d */ /* 0x000fea0003800000 */
.L_x_521:
[----:B------:R-:W-:Y:S01]  /*170e0*/  IMAD.MOV.U32 R0, RZ, RZ, R5 ;  /* 0x000000ffff007224 */ /* 0x000fe200078e0005 */
[----:B------:R-:W-:Y:S02]  /*170f0*/  MOV R2, 0x1 ;  /* 0x0000000100027802 */ /* 0x000fe40000000f00 */
[----:B------:R-:W-:Y:S02]  /*17100*/  MOV R3, 0x17120 ;  /* 0x0001712000037802 */ /* 0x000fe40000000f00 */
[----:B------:R-:W-:Y:S05]  /*17110*/  CALL.REL.NOINC `($__internal_12_$__cuda_sm70_shflsync_up_p) ;  /* 0x0000143000007944 */ /* 0x000fea0003c00000 */
[----:B------:R-:W-:Y:S01]  /*17120*/  MOV R0, R4 ;  /* 0x0000000400007202 */ /* 0x000fe20000000f00 */
[----:B------:R-:W-:Y:S05]  /*17130*/  BRA `(.L_x_650) ;  /* 0xfffe934000007947 */ /* 0x000fea000383ffff */
.L_x_522:
[----:B------:R-:W-:Y:S01]  /*17140*/  IMAD.MOV.U32 R0, RZ, RZ, R5 ;  /* 0x000000ffff007224 */ /* 0x000fe200078e0005 */
[----:B------:R-:W-:Y:S02]  /*17150*/  MOV R2, 0x2 ;  /* 0x0000000200027802 */ /* 0x000fe40000000f00 */
[----:B------:R-:W-:Y:S02]  /*17160*/  MOV R3, 0x17180 ;  /* 0x0001718000037802 */ /* 0x000fe40000000f00 */
[----:B------:R-:W-:Y:S05]  /*17170*/  CALL.REL.NOINC `($__internal_12_$__cuda_sm70_shflsync_up_p) ;  /* 0x000013d000007944 */ /* 0x000fea0003c00000 */
[----:B------:R-:W-:Y:S01]  /*17180*/  SEL R0, R4, RZ, P4 ;  /* 0x000000ff04007207 */ /* 0x000fe20002000000 */
[----:B------:R-:W-:Y:S01]  /*17190*/  IMAD.MOV.U32 R2, RZ, RZ, 0x4 ;  /* 0x00000004ff027424 */ /* 0x000fe200078e00ff */
[----:B------:R-:W-:-:S03]  /*171a0*/  MOV R3, 0x171d0 ;  /* 0x000171d000037802 */ /* 0x000fc60000000f00 */
[----:B------:R-:W-:Y:S02]  /*171b0*/  IMAD.IADD R0, R5, 0x1, R0 ;  /* 0x0000000105007824 */ /* 0x000fe400078e0200 */
        /* <DEDUP_REMOVED lines=13> */
[----:B------:R-:W-:Y:S02]  /*17290*/  MOV R3, 0x1f ;  /* 0x0000001f00037802 */ /* 0x000fe40000000f00 */
[----:B------:R-:W-:Y:S01]  /*172a0*/  MOV R2, 0x172e0 ;  /* 0x000172e000027802 */ /* 0x000fe20000000f00 */
[----:B------:R-:W-:-:S04]  /*172b0*/  IMAD.IADD R4, R0, 0x1, R4 ;  /* 0x0000000100047824 */ /* 0x000fc800078e0204 */
[----:B------:R-:W-:Y:S02]  /*172c0*/  IMAD.MOV.U32 R9, RZ, RZ, R4 ;  /* 0x000000ffff097224 */ /* 0x000fe400078e0004 */
[----:B------:R-:W-:Y:S05]  /*172d0*/  CALL.REL.NOINC `($__internal_11_$__cuda_sm70_shflsync_idx_p) ;  /* 0x0000122000007944 */ /* 0x000fea0003c00000 */
[----:B------:R-:W-:Y:S01]  /*172e0*/  MOV R0, R5 ;  /* 0x0000000500007202 */ /* 0x000fe20000000f00 */
[----:B------:R-:W-:Y:S05]  /*172f0*/  BRA `(.L_x_651) ;  /* 0xfffe928000007947 */ /* 0x000fea000383ffff */
.L_x_524:
[----:B------:R-:W-:Y:S02]  /*17300*/  SEL R0, RZ, 0x1, P0 ;  /* 0x00000001ff007807 */ /* 0x000fe40000000000 */
[----:B------:R-:W-:Y:S02]  /*17310*/  MOV R2, 0x17330 ;  /* 0x0001733000027802 */ /* 0x000fe40000000f00 */
[----:B------:R-:W-:Y:S05]  /*17320*/  CALL.REL.NOINC `($__internal_13_$__cuda_sm70_votesync_ballot) ;  /* 0x0000129000007944 */ /* 0x000fea0003c00000 */
[----:B------:R-:W-:Y:S01]  /*17330*/  MOV R7, R0 ;  /* 0x0000000000077202 */ /* 0x000fe20000000f00 */
[----:B------:R-:W-:Y:S05]  /*17340*/  BRA `(.L_x_652) ;  /* 0xfffe92c000007947 */ /* 0x000fea000383ffff */
.L_x_525:
[----:B------:R-:W-:Y:S01]  /*17350*/  IMAD.MOV.U32 R9, RZ, RZ, R10 ;  /* 0x000000ffff097224 */ /* 0x000fe200078e000a */
[----:B------:R-:W-:Y:S01]  /*17360*/  MOV R5, R0 ;  /* 0x0000000000057202 */ /* 0x000fe20000000f00 */
[----:B------:R-:W-:Y:S01]  /*17370*/  IMAD.MOV.U32 R3, RZ, RZ, 0x1f ;  /* 0x0000001fff037424 */ /* 0x000fe200078e00ff */
[----:B-1----:R-:W-:Y:S02]  /*17380*/  MOV R2, 0x173a0 ;  /* 0x000173a000027802 */ /* 0x002fe40000000f00 */
[----:B------:R-:W-:Y:S05]  /*17390*/  CALL.REL.NOINC `($__internal_11_$__cuda_sm70_shflsync_idx_p) ;  /* 0x0000116000007944 */ /* 0x000fea0003c00000 */
[----:B------:R-:W-:Y:S01]  /*173a0*/  IMAD.MOV.U32 R12, RZ, RZ, R5 ;  /* 0x000000ffff0c7224 */ /* 0x000fe200078e0005 */
[----:B------:R-:W-:Y:S01]  /*173b0*/  MOV R9, R8 ;  /* 0x0000000800097202 */ /* 0x000fe20000000f00 */
[----:B------:R-:W-:Y:S01]  /*173c0*/  IMAD.MOV.U32 R6, RZ, RZ, RZ ;  /* 0x000000ffff067224 */ /* 0x000fe200078e00ff */
[----:B------:R-:W-:Y:S01]  /*173d0*/  MOV R5, R0 ;  /* 0x0000000000057202 */ /* 0x000fe20000000f00 */
[----:B------:R-:W-:Y:S01]  /*173e0*/  IMAD.MOV.U32 R3, RZ, RZ, 0x1f ;  /* 0x0000001fff037424 */ /* 0x000fe200078e00ff */
[----:B------:R-:W-:-:S02]  /*173f0*/  MOV R2, 0x17410 ;  /* 0x0001741000027802 */ /* 0x000fc40000000f00 */
[----:B------:R-:W-:Y:S05]  /*17400*/  CALL.REL.NOINC `($__internal_11_$__cuda_sm70_shflsync_idx_p) ;  /* 0x000010f000007944 */ /* 0x000fea0003c00000 */
[----:B------:R-:W-:Y:S01]  /*17410*/  MOV R10, R5 ;  /* 0x00000005000a7202 */ /* 0x000fe20000000f00 */
[----:B------:R-:W-:Y:S05]  /*17420*/  BRA `(.L_x_653) ;  /* 0xfffe925000007947 */ /* 0x000fea000383ffff */
.L_x_528:
[----:B------:R-:W-:Y:S01]  /*17430*/  IMAD.MOV.U32 R9, RZ, RZ, R4 ;  /* 0x000000ffff097224 */ /* 0x000fe200078e0004 */
[----:B------:R-:W-:-:S02]  /*17440*/  MOV R3, 0x1f ;  /* 0x0000001f00037802 */ /* 0x000fc40000000f00 */
[----:B-1----:R-:W-:Y:S02]  /*17450*/  MOV R2, 0x17470 ;  /* 0x0001747000027802 */ /* 0x002fe40000000f00 */
[----:B--234-:R-:W-:Y:S05]  /*17460*/  CALL.REL.NOINC `($__internal_11_$__cuda_sm70_shflsync_idx_p) ;  /* 0x0000109000007944 */ /* 0x01cfea0003c00000 */
[----:B------:R-:W-:Y:S01]  /*17470*/  MOV R6, R5 ;  /* 0x0000000500067202 */ /* 0x000fe20000000f00 */
[----:B------:R-:W-:Y:S05]  /*17480*/  BRA `(.L_x_527) ;  /* 0xfffe925000007947 */ /* 0x000fea000383ffff */
.L_x_587:
[----:B--2---:R2:W5:Y:S01]  /*17490*/  LDL R2, [R1+0x8] ;  /* 0x0000080001027983 */ /* 0x0045620000100800 */
[----:B------:R-:W-:Y:S02]  /*174a0*/  MOV R6, 0x2 ;  /* 0x0000000200067802 */ /* 0x000fe40000000f00 */
[----:B-1----:R-:W-:Y:S02]  /*174b0*/  MOV R3, 0x174d0 ;  /* 0x000174d000037802 */ /* 0x002fe40000000f00 */
[----:B--2--5:R-:W-:Y:S05]  /*174c0*/  CALL.REL.NOINC `($__internal_10_$__cuda_sm70_shflsync_bfly_p) ;  /* 0x00000fe000007944 */ /* 0x024fea0003c00000 */
[----:B------:R-:W-:Y:S01]  /*174d0*/  MOV R0, R6 ;  /* 0x0000000600007202 */ /* 0x000fe20000000f00 */
[----:B------:R-:W-:Y:S05]  /*174e0*/  BRA `(.L_x_654) ;  /* 0xffffb8d000007947 */ /* 0x000fea000383ffff */
.L_x_588:
[----:B------:R-:W-:Y:S01]  /*174f0*/  IMAD.MOV.U32 R2, RZ, RZ, R0 ;  /* 0x000000ffff027224 */ /* 0x000fe200078e0000 */
[----:B------:R-:W-:Y:S02]  /*17500*/  MOV R6, 0x1 ;  /* 0x0000000100067802 */ /* 0x000fe40000000f00 */
[----:B-1----:R-:W-:Y:S02]  /*17510*/  MOV R3, 0x17530 ;  /* 0x0001753000037802 */ /* 0x002fe40000000f00 */
[----:B------:R-:W-:Y:S05]  /*17520*/  CALL.REL.NOINC `($__internal_10_$__cuda_sm70_shflsync_bfly_p) ;  /* 0x00000f8000007944 */ /* 0x000fea0003c00000 */
[----:B------:R1:W5:Y:S01]  /*17530*/  LDL R2, [R1+0xc] ;  /* 0x00000c0001027983 */ /* 0x0003620000100800 */
[----:B------:R-:W-:Y:S01]  /*17540*/  FADD.FTZ R0, R0, R6 ;  /* 0x0000000600007221 */ /* 0x000fe20000010000 */
[----:B------:R-:W-:-:S02]  /*17550*/  MOV R6, 0x2 ;  /* 0x0000000200067802 */ /* 0x000fc40000000f00 */
[----:B------:R-:W-:Y:S02]  /*17560*/  MOV R3, 0x17580 ;  /* 0x0001758000037802 */ /* 0x000fe40000000f00 */
[----:B-1---5:R-:W-:Y:S05]  /*17570*/  CALL.REL.NOINC `($__internal_10_$__cuda_sm70_shflsync_bfly_p) ;  /* 0x00000f3000007944 */ /* 0x022fea0003c00000 */
[----:B------:R-:W2:Y:S01]  /*17580*/  LDL.LU R2, [R1+0xc] ;  /* 0x00000c0001027983 */ /* 0x000ea20000300800 */
[----:B------:R-:W-:Y:S01]  /*17590*/  MOV R3, 0x175e0 ;  /* 0x000175e000037802 */ /* 0x000fe20000000f00 */
[----:B--2---:R-:W-:Y:S01]  /*175a0*/  FADD.FTZ R5, R2, R6 ;  /* 0x0000000602057221 */ /* 0x004fe20000010000 */
[----:B------:R-:W-:-:S04]  /*175b0*/  MOV R6, 0x1 ;  /* 0x0000000100067802 */ /* 0x000fc80000000f00 */
[----:B------:R-:W-:Y:S02]  /*175c0*/  MOV R2, R5 ;  /* 0x0000000500027202 */ /* 0x000fe40000000f00 */
[----:B------:R-:W-:Y:S05]  /*175d0*/  CALL.REL.NOINC `($__internal_10_$__cuda_sm70_shflsync_bfly_p) ;  /* 0x00000ed000007944 */ /* 0x000fea0003c00000 */
[----:B------:R-:W-:Y:S05]  /*175e0*/  BRA `(.L_x_655) ;  /* 0xffffb86000007947 */ /* 0x000fea000383ffff */
.L_x_595:
[----:B-1234-:R-:W-:Y:S01]  /*175f0*/  IMAD.MOV.U32 R9, RZ, RZ, R7 ;  /* 0x000000ffff097224 */ /* 0x01efe200078e0007 */
[----:B------:R-:W-:Y:S01]  /*17600*/  MOV R5, RZ ;  /* 0x000000ff00057202 */ /* 0x000fe20000000f00 */
[----:B------:R-:W-:Y:S01]  /*17610*/  IMAD.MOV.U32 R3, RZ, RZ, 0x181f ;  /* 0x0000181fff037424 */ /* 0x000fe200078e00ff */
[----:B------:R-:W-:Y:S02]  /*17620*/  MOV R2, 0x17640 ;  /* 0x0001764000027802 */ /* 0x000fe40000000f00 */
[----:B------:R-:W-:Y:S05]  /*17630*/  CALL.REL.NOINC `($__internal_11_$__cuda_sm70_shflsync_idx_p) ;  /* 0x00000ec000007944 */ /* 0x000fea0003c00000 */
[----:B------:R-:W-:Y:S01]  /*17640*/  MOV R11, R5 ;  /* 0x00000005000b7202 */ /* 0x000fe20000000f00 */
[----:B------:R-:W-:Y:S05]  /*17650*/  BRA `(.L_x_656) ;  /* 0xffffcc6000007947 */ /* 0x000fea000383ffff */
.L_x_596:
[----:B------:R-:W-:Y:S01]  /*17660*/  IMAD.MOV.U32 R9, RZ, RZ, R10 ;  /* 0x000000ffff097224 */ /* 0x000fe200078e000a */
[----:B------:R-:W-:Y:S01]  /*17670*/  MOV R5, RZ ;  /* 0x000000ff00057202 */ /* 0x000fe20000000f00 */
[----:B------:R-:W-:Y:S01]  /*17680*/  IMAD.MOV.U32 R3, RZ, RZ, 0x181f ;  /* 0x0000181fff037424 */ /* 0x000fe200078e00ff */
[----:B------:R-:W-:Y:S02]  /*17690*/  MOV R2, 0x176b0 ;  /* 0x000176b000027802 */ /* 0x000fe40000000f00 */
[----:B-12---:R-:W-:Y:S05]  /*176a0*/  CALL.REL.NOINC `($__internal_11_$__cuda_sm70_shflsync_idx_p) ;  /* 0x00000e5000007944 */ /* 0x006fea0003c00000 */
[----:B------:R-:W-:Y:S01]  /*176b0*/  MOV R2, R5 ;  /* 0x0000000500027202 */ /* 0x000fe20000000f00 */
[----:B------:R-:W-:Y:S05]  /*176c0*/  BRA `(.L_x_657) ;  /* 0xffffcc1000007947 */ /* 0x000fea000383ffff */
.L_x_599:
[----:B--2---:R-:W-:Y:S01]  /*176d0*/  IMAD.MOV.U32 R9, RZ, RZ, R7 ;  /* 0x000000ffff097224 */ /* 0x004fe200078e0007 */
[----:B------:R-:W-:Y:S01]  /*176e0*/  MOV R5, 0x1 ;  /* 0x0000000100057802 */ /* 0x000fe20000000f00 */
[----:B------:R-:W-:Y:S01]  /*176f0*/  IMAD.MOV.U32 R3, RZ, RZ, 0x181f ;  /* 0x0000181fff037424 */ /* 0x000fe200078e00ff */
[----:B----4-:R-:W-:-:S02]  /*17700*/  MOV R2, 0x17720 ;  /* 0x0001772000027802 */ /* 0x010fc40000000f00 */
[----:B-1-3--:R-:W-:Y:S05]  /*17710*/  CALL.REL.NOINC `($__internal_11_$__cuda_sm70_shflsync_idx_p) ;  /* 0x00000de000007944 */ /* 0x00afea0003c00000 */
[----:B------:R-:W-:Y:S01]  /*17720*/  IMAD.MOV.U32 R11, RZ, RZ, R5 ;  /* 0x000000ffff0b7224 */ /* 0x000fe200078e0005 */
[----:B------:R-:W-:Y:S01]  /*17730*/  MOV R5, 0x1 ;  /* 0x0000000100057802 */ /* 0x000fe20000000f00 */
[----:B------:R-:W-:Y:S01]  /*17740*/  IMAD.MOV.U32 R9, RZ, RZ, R10 ;  /* 0x000000ffff097224 */ /* 0x000fe200078e000a */
[----:B------:R-:W-:-:S02]  /*17750*/  MOV R3, 0x181f ;  /* 0x0000181f00037802 */ /* 0x000fc40000000f00 */
[----:B------:R-:W-:Y:S02]  /*17760*/  MOV R2, 0x17780 ;  /* 0x0001778000027802 */ /* 0x000fe40000000f00 */
[----:B------:R-:W-:Y:S05]  /*17770*/  CALL.REL.NOINC `($__internal_11_$__cuda_sm70_shflsync_idx_p) ;  /* 0x00000d8000007944 */ /* 0x000fea0003c00000 */
[----:B------:R-:W-:Y:S01]  /*17780*/  MOV R2, R5 ;  /* 0x0000000500027202 */ /* 0x000fe20000000f00 */
[----:B------:R-:W-:Y:S05]  /*17790*/  BRA `(.L_x_658) ;  /* 0xffffcc4000007947 */ /* 0x000fea000383ffff */
.L_x_602:
[----:B-1----:R-:W-:Y:S01]  /*177a0*/  IMAD.MOV.U32 R9, RZ, RZ, R7 ;  /* 0x000000ffff097224 */ /* 0x002fe200078e0007 */
[----:B------:R-:W-:Y:S01]  /*177b0*/  MOV R5, 0x2 ;  /* 0x0000000200057802 */ /* 0x000fe20000000f00 */
[----:B------:R-:W-:Y:S01]  /*177c0*/  IMAD.MOV.U32 R3, RZ, RZ, 0x181f ;  /* 0x0000181fff037424 */ /* 0x000fe200078e00ff */
[----:B----4-:R-:W-:Y:S02]  /*177d0*/  MOV R2, 0x177f0 ;  /* 0x000177f000027802 */ /* 0x010fe40000000f00 */
[----:B--23--:R-:W-:Y:S05]  /*177e0*/  CALL.REL.NOINC `($__internal_11_$__cuda_sm70_shflsync_idx_p) ;  /* 0x00000d1000007944 */ /* 0x00cfea0003c00000 */
[----:B------:R-:W-:Y:S01]  /*177f0*/  MOV R11, R5 ;  /* 0x00000005000b7202 */ /* 0x000fe20000000f00 */
[----:B------:R-:W-:Y:S05]  /*17800*/  BRA `(.L_x_659) ;  /* 0xffffccd000007947 */ /* 0x000fea000383ffff */
.L_x_603:
[----:B------:R-:W-:Y:S01]  /*17810*/  IMAD.MOV.U32 R9, RZ, RZ, R10 ;  /* 0x000000ffff097224 */ /* 0x000fe200078e000a */
[----:B------:R-:W-:Y:S01]  /*17820*/  MOV R5, 0x2 ;  /* 0x0000000200057802 */ /* 0x000fe20000000f00 */
[----:B------:R-:W-:Y:S01]  /*17830*/  IMAD.MOV.U32 R3, RZ, RZ, 0x181f ;  /* 0x0000181fff037424 */ /* 0x000fe200078e00ff */
[----:B----4-:R-:W-:Y:S02]  /*17840*/  MOV R2, 0x17860 ;  /* 0x0001786000027802 */ /* 0x010fe40000000f00 */
[----:B-123--:R-:W-:Y:S05]  /*17850*/  CALL.REL.NOINC `($__internal_11_$__cuda_sm70_shflsync_idx_p) ;  /* 0x00000ca000007944 */ /* 0x00efea0003c00000 */
[----:B------:R-:W-:Y:S01]  /*17860*/  MOV R2, R5 ;  /* 0x0000000500027202 */ /* 0x000fe20000000f00 */
[----:B------:R-:W-:Y:S05]  /*17870*/  BRA `(.L_x_660) ;  /* 0xffffcc8000007947 */ /* 0x000fea000383ffff */
.L_x_606:
[----:B-1----:R-:W-:Y:S01]  /*17880*/  IMAD.MOV.U32 R9, RZ, RZ, R7 ;  /* 0x000000ffff097224 */ /* 0x002fe200078e0007 */
[----:B------:R-:W-:Y:S01]  /*17890*/  MOV R5, 0x3 ;  /* 0x0000000300057802 */ /* 0x000fe20000000f00 */
[----:B------:R-:W-:Y:S01]  /*178a0*/  IMAD.MOV.U32 R3, RZ, RZ, 0x181f ;  /* 0x0000181fff037424 */ /* 0x000fe200078e00ff */
[----:B------:R-:W-:-:S02]  /*178b0*/  MOV R2, 0x178d0 ;  /* 0x000178d000027802 */ /* 0x000fc40000000f00 */
[----:B--234-:R-:W-:Y:S05]  /*178c0*/  CALL.REL.NOINC `($__internal_11_$__cuda_sm70_shflsync_idx_p) ;  /* 0x00000c3000007944 */ /* 0x01cfea0003c00000 */
[----:B------:R-:W-:Y:S01]  /*178d0*/  IMAD.MOV.U32 R7, RZ, RZ, R5 ;  /* 0x000000ffff077224 */ /* 0x000fe200078e0005 */
[----:B------:R-:W-:Y:S01]  /*178e0*/  MOV R5, 0x3 ;  /* 0x0000000300057802 */ /* 0x000fe20000000f00 */
[----:B------:R-:W-:Y:S01]  /*178f0*/  IMAD.MOV.U32 R9, RZ, RZ, R10 ;  /* 0x000000ffff097224 */ /* 0x000fe200078e000a */
[----:B------:R-:W-:-:S02]  /*17900*/  MOV R3, 0x181f ;  /* 0x0000181f00037802 */ /* 0x000fc40000000f00 */
[----:B------:R-:W-:Y:S02]  /*17910*/  MOV R2, 0x17930 ;  /* 0x0001793000027802 */ /* 0x000fe40000000f00 */
[----:B------:R-:W-:Y:S05]  /*17920*/  CALL.REL.NOINC `($__internal_11_$__cuda_sm70_shflsync_idx_p) ;  /* 0x00000bd000007944 */ /* 0x000fea0003c00000 */
[----:B------:R-:W-:Y:S05]  /*17930*/  BRA `(.L_x_661) ;  /* 0xffffccd000007947 */ /* 0x000fea000383ffff */
.L_x_608:
[----:B------:R-:W-:Y:S01]  /*17940*/  IMAD.MOV.U32 R9, RZ, RZ, R28 ;  /* 0x000000ffff097224 */ /* 0x000fe200078e001c */
[----:B------:R-:W-:Y:S01]  /*17950*/  MOV R5, RZ ;  /* 0x000000ff00057202 */ /* 0x000fe20000000f00 */
[----:B------:R-:W-:Y:S01]  /*17960*/  IMAD.MOV.U32 R3, RZ, RZ, 0x1c1f ;  /* 0x00001c1fff037424 */ /* 0x000fe200078e00ff */
[----:B------:R-:W-:Y:S02]  /*17970*/  MOV R2, 0x17990 ;  /* 0x0001799000027802 */ /* 0x000fe40000000f00 */
[----:B-1----:R-:W-:Y:S05]  /*17980*/  CALL.REL.NOINC `($__internal_11_$__cuda_sm70_shflsync_idx_p) ;  /* 0x00000b7000007944 */ /* 0x002fea0003c00000 */
[----:B------:R-:W-:Y:S01]  /*17990*/  MOV R4, R5 ;  /* 0x0000000500047202 */ /* 0x000fe20000000f00 */
[----:B------:R-:W-:Y:S05]  /*179a0*/  BRA `(.L_x_662) ;  /* 0xffffcf6000007947 */ /* 0x000fea000383ffff */
.L_x_609:
[----:B------:R-:W-:Y:S01]  /*179b0*/  IMAD.MOV.U32 R9, RZ, RZ, R29 ;  /* 0x000000ffff097224 */ /* 0x000fe200078e001d */
[----:B------:R-:W-:Y:S01]  /*179c0*/  MOV R5, RZ ;  /* 0x000000ff00057202 */ /* 0x000fe20000000f00 */
[----:B------:R-:W-:Y:S01]  /*179d0*/  IMAD.MOV.U32 R3, RZ, RZ, 0x1c1f ;  /* 0x00001c1fff037424 */ /* 0x000fe200078e00ff */
[----:B------:R-:W-:Y:S02]  /*179e0*/  MOV R2, 0x17a00 ;  /* 0x00017a0000027802 */ /* 0x000fe40000000f00 */
[----:B-123--:R-:W-:Y:S05]  /*179f0*/  CALL.REL.NOINC `($__internal_11_$__cuda_sm70_shflsync_idx_p) ;  /* 0x00000b0000007944 */ /* 0x00efea0003c00000 */
[----:B------:R-:W-:Y:S01]  /*17a00*/  MOV R0, R5 ;  /* 0x0000000500007202 */ /* 0x000fe20000000f00 */
[----:B------:R-:W-:Y:S05]  /*17a10*/  BRA `(.L_x_663) ;  /* 0xffffcf1000007947 */ /* 0x000fea000383ffff */
.L_x_612:
[----:B------:R-:W-:Y:S01]  /*17a20*/  IMAD.MOV.U32 R9, RZ, RZ, R28 ;  /* 0x000000ffff097224 */ /* 0x000fe200078e001c */
[----:B------:R-:W-:Y:S01]  /*17a30*/  MOV R5, 0x1 ;  /* 0x0000000100057802 */ /* 0x000fe20000000f00 */
[----:B---3--:R-:W-:Y:S01]  /*17a40*/  IMAD.MOV.U32 R3, RZ, RZ, 0x1c1f ;  /* 0x00001c1fff037424 */ /* 0x008fe200078e00ff */
[----:B------:R-:W-:-:S02]  /*17a50*/  MOV R2, 0x17a70 ;  /* 0x00017a7000027802 */ /* 0x000fc40000000f00 */
[----:B--2-4-:R-:W-:Y:S05]  /*17a60*/  CALL.REL.NOINC `($__internal_11_$__cuda_sm70_shflsync_idx_p) ;  /* 0x00000a9000007944 */ /* 0x014fea0003c00000 */
        /* <DEDUP_REMOVED lines=8> */
.L_x_616:
[----:B------:R-:W-:Y:S01]  /*17af0*/  IMAD.MOV.U32 R9, RZ, RZ, R6 ;  /* 0x000000ffff097224 */ /* 0x000fe200078e0006 */
[----:B------:R-:W-:Y:S01]  /*17b00*/  MOV R5, RZ ;  /* 0x000000ff00057202 */ /* 0x000fe20000000f00 */
[----:B------:R-:W-:Y:S01]  /*17b10*/  IMAD.MOV.U32 R3, RZ, RZ, 0x181f ;  /* 0x0000181fff037424 */ /* 0x000fe200078e00ff */
[----:B------:R-:W-:Y:S02]  /*17b20*/  MOV R2, 0x17b40 ;  /* 0x00017b4000027802 */ /* 0x000fe40000000f00 */
[----:B------:R-:W-:Y:S05]  /*17b30*/  CALL.REL.NOINC `($__internal_11_$__cuda_sm70_shflsync_idx_p) ;  /* 0x000009c000007944 */ /* 0x000fea0003c00000 */
[----:B------:R-:W-:Y:S01]  /*17b40*/  MOV R11, R5 ;  /* 0x00000005000b7202 */ /* 0x000fe20000000f00 */
[----:B------:R-:W-:Y:S05]  /*17b50*/  BRA `(.L_x_665) ;  /* 0xffffe03000007947 */ /* 0x000fea000383ffff */
.L_x_617:
[----:B------:R-:W-:Y:S01]  /*17b60*/  IMAD.MOV.U32 R9, RZ, RZ, R10 ;  /* 0x000000ffff097224 */ /* 0x000fe200078e000a */
[----:B------:R-:W-:Y:S01]  /*17b70*/  MOV R5, RZ ;  /* 0x000000ff00057202 */ /* 0x000fe20000000f00 */
[----:B------:R-:W-:Y:S01]  /*17b80*/  IMAD.MOV.U32 R3, RZ, RZ, 0x181f ;  /* 0x0000181fff037424 */ /* 0x000fe200078e00ff */
[----:B------:R-:W-:Y:S02]  /*17b90*/  MOV R2, 0x17bb0 ;  /* 0x00017bb000027802 */ /* 0x000fe40000000f00 */
[----:B-12---:R-:W-:Y:S05]  /*17ba0*/  CALL.REL.NOINC `($__internal_11_$__cuda_sm70_shflsync_idx_p) ;  /* 0x0000095000007944 */ /* 0x006fea0003c00000 */
[----:B------:R-:W-:Y:S01]  /*17bb0*/  MOV R2, R5 ;  /* 0x0000000500027202 */ /* 0x000fe20000000f00 */
[----:B------:R-:W-:Y:S05]  /*17bc0*/  BRA `(.L_x_666) ;  /* 0xffffdfe000007947 */ /* 0x000fea000383ffff */
.L_x_620:
[----:B------:R-:W-:Y:S01]  /*17bd0*/  IMAD.MOV.U32 R9, RZ, RZ, R6 ;  /* 0x000000ffff097224 */ /* 0x000fe200078e0006 */
[----:B--2---:R-:W-:Y:S01]  /*17be0*/  MOV R5, 0x1 ;  /* 0x0000000100057802 */ /* 0x004fe20000000f00 */
        /* <DEDUP_REMOVED lines=11> */
.L_x_623:
[----:B------:R-:W-:Y:S01]  /*17ca0*/  IMAD.MOV.U32 R9, RZ, RZ, R6 ;  /* 0x000000ffff097224 */ /* 0x000fe200078e0006 */
[----:B-1----:R-:W-:Y:S01]  /*17cb0*/  MOV R5, 0x2 ;  /* 0x0000000200057802 */ /* 0x002fe20000000f00 */
[----:B------:R-:W-:Y:S01]  /*17cc0*/  IMAD.MOV.U32 R3, RZ, RZ, 0x181f ;  /* 0x0000181fff037424 */ /* 0x000fe200078e00ff */
[----:B----4-:R-:W-:Y:S02]  /*17cd0*/  MOV R2, 0x17cf0 ;  /* 0x00017cf000027802 */ /* 0x010fe40000000f00 */
[----:B--23--:R-:W-:Y:S05]  /*17ce0*/  CALL.REL.NOINC `($__internal_11_$__cuda_sm70_shflsync_idx_p) ;  /* 0x0000081000007944 */ /* 0x00cfea0003c00000 */
[----:B------:R-:W-:Y:S01]  /*17cf0*/  MOV R11, R5 ;  /* 0x00000005000b7202 */ /* 0x000fe20000000f00 */
[----:B------:R-:W-:Y:S05]  /*17d00*/  BRA `(.L_x_668) ;  /* 0xffffe0b000007947 */ /* 0x000fea000383ffff */
.L_x_624:
[----:B------:R-:W-:Y:S01]  /*17d10*/  IMAD.MOV.U32 R9, RZ, RZ, R10 ;  /* 0x000000ffff097224 */ /* 0x000fe200078e000a */
[----:B------:R-:W-:Y:S01]  /*17d20*/  MOV R5, 0x2 ;  /* 0x0000000200057802 */ /* 0x000fe20000000f00 */
[----:B------:R-:W-:Y:S01]  /*17d30*/  IMAD.MOV.U32 R3, RZ, RZ, 0x181f ;  /* 0x0000181fff037424 */ /* 0x000fe200078e00ff */
[----:B----4-:R-:W-:Y:S02]  /*17d40*/  MOV R2, 0x17d60 ;  /* 0x00017d6000027802 */ /* 0x010fe40000000f00 */
[----:B-123--:R-:W-:Y:S05]  /*17d50*/  CALL.REL.NOINC `($__internal_11_$__cuda_sm70_shflsync_idx_p) ;  /* 0x000007a000007944 */ /* 0x00efea0003c00000 */
[----:B------:R-:W-:Y:S01]  /*17d60*/  MOV R2, R5 ;  /* 0x0000000500027202 */ /* 0x000fe20000000f00 */
[----:B------:R-:W-:Y:S05]  /*17d70*/  BRA `(.L_x_669) ;  /* 0xffffe06000007947 */ /* 0x000fea000383ffff */
.L_x_627:
[----:B------:R-:W-:Y:S01]  /*17d80*/  IMAD.MOV.U32 R9, RZ, RZ, R6 ;  /* 0x000000ffff097224 */ /* 0x000fe200078e0006 */
[----:B-1----:R-:W-:Y:S01]  /*17d90*/  MOV R5, 0x3 ;  /* 0x0000000300057802 */ /* 0x002fe20000000f00 */
        /* <DEDUP_REMOVED lines=11> */
.L_x_629:
[----:B------:R-:W-:Y:S01]  /*17e50*/  IMAD.MOV.U32 R9, RZ, RZ, R62 ;  /* 0x000000ffff097224 */ /* 0x000fe200078e003e */
[----:B------:R-:W-:Y:S01]  /*17e60*/  MOV R5, RZ ;  /* 0x000000ff00057202 */ /* 0x000fe20000000f00 */
[----:B------:R-:W-:Y:S01]  /*17e70*/  IMAD.MOV.U32 R3, RZ, RZ, 0x1f ;  /* 0x0000001fff037424 */ /* 0x000fe200078e00ff */
[----:B------:R-:W-:Y:S02]  /*17e80*/  MOV R2, 0x17ea0 ;  /* 0x00017ea000027802 */ /* 0x000fe40000000f00 */
[----:B----4-:R-:W-:Y:S05]  /*17e90*/  CALL.REL.NOINC `($__internal_11_$__cuda_sm70_shflsync_idx_p) ;  /* 0x0000066000007944 */ /* 0x010fea0003c00000 */
[----:B------:R-:W-:Y:S01]  /*17ea0*/  MOV R10, R5 ;  /* 0x00000005000a7202 */ /* 0x000fe20000000f00 */
[----:B------:R-:W-:Y:S05]  /*17eb0*/  BRA `(.L_x_671) ;  /* 0xffffe1f000007947 */ /* 0x000fea000383ffff */
.L_x_630:
[----:B------:R-:W-:Y:S01]  /*17ec0*/  IMAD.MOV.U32 R9, RZ, RZ, R62 ;  /* 0x000000ffff097224 */ /* 0x000fe200078e003e */
[----:B------:R-:W-:Y:S01]  /*17ed0*/  MOV R5, 0x1 ;  /* 0x0000000100057802 */ /* 0x000fe20000000f00 */
[----:B------:R-:W-:Y:S01]  /*17ee0*/  IMAD.MOV.U32 R3, RZ, RZ, 0x1f ;  /* 0x0000001fff037424 */ /* 0x000fe200078e00ff */
[----:B------:R-:W-:Y:S02]  /*17ef0*/  MOV R2, 0x17f10 ;  /* 0x00017f1000027802 */ /* 0x000fe40000000f00 */
[----:B-12---:R-:W-:Y:S05]  /*17f00*/  CALL.REL.NOINC `($__internal_11_$__cuda_sm70_shflsync_idx_p) ;  /* 0x000005f000007944 */ /* 0x006fea0003c00000 */
[----:B------:R-:W-:Y:S01]  /*17f10*/  MOV R8, R5 ;  /* 0x0000000500087202 */ /* 0x000fe20000000f00 */
[----:B------:R-:W-:Y:S05]  /*17f20*/  BRA `(.L_x_672) ;  /* 0xffffe1a000007947 */ /* 0x000fea000383ffff */
.L_x_631:
[----:B------:R-:W-:Y:S02]  /*17f30*/  MOV R2, 0x1 ;  /* 0x0000000100027802 */ /* 0x000fe40000000f00 */
[----:B------:R-:W-:-:S02]  /*17f40*/  MOV R3, 0x17f60 ;  /* 0x00017f6000037802 */ /* 0x000fc40000000f00 */
[----:B-1234-:R-:W-:Y:S05]  /*17f50*/  CALL.REL.NOINC `($__internal_12_$__cuda_sm70_shflsync_up_p) ;  /* 0x000005f000007944 */ /* 0x01efea0003c00000 */
[----:B------:R-:W-:Y:S05]  /*17f60*/  BRA `(.L_x_673) ;  /* 0xffffe29000007947 */ /* 0x000fea000383ffff */
.L_x_632:
[----:B------:R-:W-:Y:S02]  /*17f70*/  MOV R2, 0x2 ;  /* 0x0000000200027802 */ /* 0x000fe40000000f00 */
[----:B------:R-:W-:-:S02]  /*17f80*/  MOV R3, 0x17fa0 ;  /* 0x00017fa000037802 */ /* 0x000fc40000000f00 */
[----:B--2-4-:R-:W-:Y:S05]  /*17f90*/  CALL.REL.NOINC `($__internal_12_$__cuda_sm70_shflsync_up_p) ;  /* 0x000005b000007944 */ /* 0x014fea0003c00000 */
[----:B------:R-:W-:Y:S01]  /*17fa0*/  SEL R3, R4, RZ, P1 ;  /* 0x000000ff04037207 */ /* 0x000fe20000800000 */
[----:B------:R-:W-:-:S04]  /*17fb0*/  IMAD.MOV.U32 R2, RZ, RZ, 0x4 ;  /* 0x00000004ff027424 */ /* 0x000fc800078e00ff */
[----:B------:R-:W-:Y:S01]  /*17fc0*/  IMAD.IADD R0, R0, 0x1, R3 ;  /* 0x0000000100007824 */ /* 0x000fe200078e0203 */
        /* <DEDUP_REMOVED lines=21> */
.L_x_636:
[----:B------:R-:W-:Y:S02]  /*18120*/  MOV R2, 0x1 ;  /* 0x0000000100027802 */ /* 0x000fe40000000f00 */
[----:B------:R-:W-:Y:S02]  /*18130*/  MOV R3, 0x18150 ;  /* 0x0001815000037802 */ /* 0x000fe40000000f00 */
[----:B------:R-:W-:Y:S05]  /*18140*/  CALL.REL.NOINC `($__internal_12_$__cuda_sm70_shflsync_up_p) ;  /* 0x0000040000007944 */ /* 0x000fea0003c00000 */
[----:B------:R-:W-:Y:S01]  /*18150*/  MOV R2, R4 ;  /* 0x0000000400027202 */ /* 0x000fe20000000f00 */
[----:B------:R-:W-:Y:S05]  /*18160*/  BRA `(.L_x_675) ;  /* 0xffffe2f000007947 */ /* 0x000fea000383ffff */
.L_x_637:
        /* <DEDUP_REMOVED lines=27> */
.L_x_639:
[----:B------:R-:W-:Y:S02]  /*18320*/  SEL R0, RZ, 0x1, P0 ;  /* 0x00000001ff007807 */ /* 0x000fe40000000000 */
[----:B------:R-:W-:Y:S02]  /*18330*/  MOV R2, 0x18350 ;  /* 0x0001835000027802 */ /* 0x000fe40000000f00 */
[----:B-1----:R-:W-:Y:S05]  /*18340*/  CALL.REL.NOINC `($__internal_13_$__cuda_sm70_votesync_ballot) ;  /* 0x0000027000007944 */ /* 0x002fea0003c00000 */
[----:B------:R-:W-:Y:S01]  /*18350*/  MOV R12, R0 ;  /* 0x00000000000c7202 */ /* 0x000fe20000000f00 */
[----:B------:R-:W-:Y:S05]  /*18360*/  BRA `(.L_x_677) ;  /* 0xffffe28000007947 */ /* 0x000fea000383ffff */
.L_x_640:
[----:B------:R-:W-:Y:S01]  /*18370*/  IMAD.MOV.U32 R9, RZ, RZ, R6 ;  /* 0x000000ffff097224 */ /* 0x000fe200078e0006 */
[----:B------:R-:W-:Y:S01]  /*18380*/  MOV R5, R0 ;  /* 0x0000000000057202 */ /* 0x000fe20000000f00 */
[----:B------:R-:W-:Y:S01]  /*18390*/  IMAD.MOV.U32 R3, RZ, RZ, 0x1f ;  /* 0x0000001fff037424 */ /* 0x000fe200078e00ff */
[----:B--2---:R-:W-:Y:S02]  /*183a0*/  MOV R2, 0x183c0 ;  /* 0x000183c000027802 */ /* 0x004fe40000000f00 */
[----:B-1----:R-:W-:Y:S05]  /*183b0*/  CALL.REL.NOINC `($__internal_11_$__cuda_sm70_shflsync_idx_p) ;  /* 0x0000014000007944 */ /* 0x002fea0003c00000 */
[----:B------:R-:W-:Y:S01]  /*183c0*/  IMAD.MOV.U32 R11, RZ, RZ, R5 ;  /* 0x000000ffff0b7224 */ /* 0x000fe200078e0005 */
[----:B------:R-:W-:Y:S01]  /*183d0*/  MOV R5, R0 ;  /* 0x0000000000057202 */ /* 0x000fe20000000f00 */
[----:B------:R-:W-:Y:S01]  /*183e0*/  IMAD.MOV.U32 R9, RZ, RZ, R7 ;  /* 0x000000ffff097224 */ /* 0x000fe200078e0007 */
[----:B------:R-:W-:-:S02]  /*183f0*/  MOV R3, 0x1f ;  /* 0x0000001f00037802 */ /* 0x000fc40000000f00 */
[----:B------:R-:W-:Y:S02]  /*18400*/  MOV R2, 0x18420 ;  /* 0x0001842000027802 */ /* 0x000fe40000000f00 */
[----:B------:R-:W-:Y:S05]  /*18410*/  CALL.REL.NOINC `($__internal_11_$__cuda_sm70_shflsync_idx_p) ;  /* 0x000000e000007944 */ /* 0x000fea0003c00000 */
[----:B------:R-:W-:Y:S01]  /*18420*/  MOV R7, R5 ;  /* 0x0000000500077202 */ /* 0x000fe20000000f00 */
[----:B------:R-:W-:Y:S05]  /*18430*/  BRA `(.L_x_678) ;  /* 0xffffe22000007947 */ /* 0x000fea000383ffff */
.L_x_643:
[----:B------:R-:W-:Y:S01]  /*18440*/  IMAD.MOV.U32 R9, RZ, RZ, R4 ;  /* 0x000000ffff097224 */ /* 0x000fe200078e0004 */
[----:B------:R-:W-:Y:S01]  /*18450*/  MOV R5, R0 ;  /* 0x0000000000057202 */ /* 0x000fe20000000f00 */
[----:B------:R-:W-:Y:S01]  /*18460*/  IMAD.MOV.U32 R3, RZ, RZ, 0x1f ;  /* 0x0000001fff037424 */ /* 0x000fe200078e00ff */
[----:B--2---:R-:W-:Y:S02]  /*18470*/  MOV R2, 0x18490 ;  /* 0x0001849000027802 */ /* 0x004fe40000000f00 */
[----:B-1--4-:R-:W-:Y:S05]  /*18480*/  CALL.REL.NOINC `($__internal_11_$__cuda_sm70_shflsync_idx_p) ;  /* 0x0000007000007944 */ /* 0x012fea0003c00000 */
[----:B------:R-:W-:Y:S01]  /*18490*/  MOV R13, R5 ;  /* 0x00000005000d7202 */ /* 0x000fe20000000f00 */
[----:B------:R-:W-:Y:S05]  /*184a0*/  BRA `(.L_x_642) ;  /* 0xffffe21000007947 */ /* 0x000fea000383ffff */
        .weak           $__internal_10_$__cuda_sm70_shflsync_bfly_p
        .type           $__internal_10_$__cuda_sm70_shflsync_bfly_p,@function
        .size           $__internal_10_$__cuda_sm70_shflsync_bfly_p,($__internal_11_$__cuda_sm70_shflsync_idx_p - $__internal_10_$__cuda_sm70_shflsync_bfly_p)
$__internal_10_$__cuda_sm70_shflsync_bfly_p:
[----:B------:R-:W-:Y:S04]  /*184b0*/  WARPSYNC R7 ;  /* 0x0000000700007348 */ /* 0x000fe80003800000 */
[----:B------:R1:W2:Y:S02]  /*184c0*/  SHFL.BFLY PT, R6, R2, R6, R8 ;  /* 0x0c00000602067389 */ /* 0x0002a400000e0008 */
[----:B-1----:R-:W-:-:S02]  /*184d0*/  MOV R2, R3 ;  /* 0x0000000300027202 */ /* 0x002fc40000000f00 */
[----:B------:R-:W-:-:S04]  /*184e0*/  MOV R3, 0x0 ;  /* 0x0000000000037802 */ /* 0x000fc80000000f00 */
[----:B--2---:R-:W-:Y:S05]  /*184f0*/  RET.REL.NODEC R2 `(_ZN7cutlass13device_kernelIN5flash19enable_sm80_to_sm89INS1_16FlashAttnFwdSm80INS1_25CollectiveMainloopFwdSm80ILi8ELi1ELb1EN4cute5tupleIJNS5_1CILi128EEENS7_ILi96EEES8_EEELi128ENS_10bfloat16_tEfNS_4arch4Sm80ELb0ELb1ELb1ELb1ELb0ELb0ELb1ELb1EEENS1_21CollectiveEpilogueFwdINS6_IJS8_S8_S9_EEENS6_IJNS7_ILi1EEESH_SH_EEESB_SD_Li256ELb1ELb1ELb1ELb0EEENS1_36VarlenDynamicPersistentTileSchedulerILi128ELi96ELi256ELi256ELb1ELb1ELb0ELb1ELb0ELb1EEEEEEEEEvNT_6ParamsE) ;  /* 0xfffe7b0002007950 */ /* 0x004fea0003c3ffff */
        .weak           $__internal_11_$__cuda_sm70_shflsync_idx_p
        .type           $__internal_11_$__cuda_sm70_shflsync_idx_p,@function
        .size           $__internal_11_$__cuda_sm70_shflsync_idx_p,($__internal_12_$__cuda_sm70_shflsync_up_p - $__internal_11_$__cuda_sm70_shflsync_idx_p)
$__internal_11_$__cuda_sm70_shflsync_idx_p:
[----:B------:R-:W-:-:S04]  /*18500*/  MOV R63, 0xffffffff ;  /* 0xffffffff003f7802 */ /* 0x000fc80000000f00 */
[----:B------:R-:W-:Y:S04]  /*18510*/  WARPSYNC R63 ;  /* 0x0000003f00007348 */ /* 0x000fe80003800000 */
[----:B------:R1:W2:Y:S02]  /*18520*/  SHFL.IDX PT, R5, R9, R5, R3 ;  /* 0x0000000509057389 */ /* 0x0002a400000e0003 */
[----:B-1----:R-:W-:-:S04]  /*18530*/  MOV R3, 0x0 ;  /* 0x0000000000037802 */ /* 0x002fc80000000f00 */
[----:B--2---:R-:W-:Y:S05]  /*18540*/  RET.REL.NODEC R2 `(_ZN7cutlass13device_kernelIN5flash19enable_sm80_to_sm89INS1_16FlashAttnFwdSm80INS1_25CollectiveMainloopFwdSm80ILi8ELi1ELb1EN4cute5tupleIJNS5_1CILi128EEENS7_ILi96EEES8_EEELi128ENS_10bfloat16_tEfNS_4arch4Sm80ELb0ELb1ELb1ELb1ELb0ELb0ELb1ELb1EEENS1_21CollectiveEpilogueFwdINS6_IJS8_S8_S9_EEENS6_IJNS7_ILi1EEESH_SH_EEESB_SD_Li256ELb1ELb1ELb1ELb0EEENS1_36VarlenDynamicPersistentTileSchedulerILi128ELi96ELi256ELi256ELb1ELb1ELb0ELb1ELb0ELb1EEEEEEEEEvNT_6ParamsE) ;  /* 0xfffe7ab002007950 */ /* 0x004fea0003c3ffff */
        .weak           $__internal_12_$__cuda_sm70_shflsync_up_p
        .type           $__internal_12_$__cuda_sm70_shflsync_up_p,@function
        .size           $__internal_12_$__cuda_sm70_shflsync_up_p,($__internal_13_$__cuda_sm70_votesync_ballot - $__internal_12_$__cuda_sm70_shflsync_up_p)
$__internal_12_$__cuda_sm70_shflsync_up_p:
[----:B------:R-:W-:Y:S02]  /*18550*/  IMAD.MOV.U32 R4, RZ, RZ, RZ ;  /* 0x000000ffff047224 */ /* 0x000fe400078e00ff */
[----:B------:R-:W-:-:S04]  /*18560*/  IMAD.MOV.U32 R9, RZ, RZ, -0x1 ;  /* 0xffffffffff097424 */ /* 0x000fc800078e00ff */
[----:B------:R-:W-:Y:S04]  /*18570*/  WARPSYNC R9 ;  /* 0x0000000900007348 */ /* 0x000fe80003800000 */
[----:B------:R1:W2:Y:S02]  /*18580*/  SHFL.UP PT, R4, R0, R2, R4 ;  /* 0x0400000200047389 */ /* 0x0002a400000e0004 */
[----:B-1----:R-:W-:Y:S02]  /*18590*/  MOV R2, R3 ;  /* 0x0000000300027202 */ /* 0x002fe40000000f00 */
[----:B------:R-:W-:-:S04]  /*185a0*/  MOV R3, 0x0 ;  /* 0x0000000000037802 */ /* 0x000fc80000000f00 */
[----:B--2---:R-:W-:Y:S05]  /*185b0*/  RET.REL.NODEC R2 `(_ZN7cutlass13device_kernelIN5flash19enable_sm80_to_sm89INS1_16FlashAttnFwdSm80INS1_25CollectiveMainloopFwdSm80ILi8ELi1ELb1EN4cute5tupleIJNS5_1CILi128EEENS7_ILi96EEES8_EEELi128ENS_10bfloat16_tEfNS_4arch4Sm80ELb0ELb1ELb1ELb1ELb0ELb0ELb1ELb1EEENS1_21CollectiveEpilogueFwdINS6_IJS8_S8_S9_EEENS6_IJNS7_ILi1EEESH_SH_EEESB_SD_Li256ELb1ELb1ELb1ELb0EEENS1_36VarlenDynamicPersistentTileSchedulerILi128ELi96ELi256ELi256ELb1ELb1ELb0ELb1ELb0ELb1EEEEEEEEEvNT_6ParamsE) ;  /* 0xfffe7a4002007950 */ /* 0x004fea0003c3ffff */
        .weak           $__internal_13_$__cuda_sm70_votesync_ballot
        .type           $__internal_13_$__cuda_sm70_votesync_ballot,@function
        .size           $__internal_13_$__cuda_sm70_votesync_ballot,(.L_x_2689 - $__internal_13_$__cuda_sm70_votesync_ballot)
$__internal_13_$__cuda_sm70_votesync_ballot:
[----:B------:R-:W-:Y:S01]  /*185c0*/  ISETP.NE.U32.AND P0, PT, R0, 0x1, PT ;  /* 0x000000010000780c */ /* 0x000fe20003f05070 */
[----:B------:R-:W-:-:S04]  /*185d0*/  IMAD.MOV.U32 R3, RZ, RZ, -0x1 ;  /* 0xffffffffff037424 */ /* 0x000fc800078e00ff */
[----:B------:R-:W-:Y:S08]  /*185e0*/  WARPSYNC R3 ;  /* 0x0000000300007348 */ /* 0x000ff00003800000 */
[----:B------:R-:W-:-:S04]  /*185f0*/  VOTE.ANY R0, PT, !P0 ;  /* 0x0000000000007806 */ /* 0x000fc800040e0100 */
[----:B------:R-:W-:Y:S01]  /*18600*/  LOP3.LUT R0, R0, R3, RZ, 0xc0, !PT ;  /* 0x0000000300007212 */ /* 0x000fe200078ec0ff */
[----:B------:R-:W-:-:S04]  /*18610*/  IMAD.MOV.U32 R3, RZ, RZ, 0x0 ;  /* 0x00000000ff037424 */ /* 0x000fc800078e00ff */
[----:B------:R-:W-:Y:S05]  /*18620*/  RET.REL.NODEC R2 `(_ZN7cutlass13device_kernelIN5flash19enable_sm80_to_sm89INS1_16FlashAttnFwdSm80INS1_25CollectiveMainloopFwdSm80ILi8ELi1ELb1EN4cute5tupleIJNS5_1CILi128EEENS7_ILi96EEES8_EEELi128ENS_10bfloat16_tEfNS_4arch4Sm80ELb0ELb1ELb1ELb1ELb0ELb0ELb1ELb1EEENS1_21CollectiveEpilogueFwdINS6_IJS8_S8_S9_EEENS6_IJNS7_ILi1EEESH_SH_EEESB_SD_Li256ELb1ELb1ELb1ELb0EEENS1_36VarlenDynamicPersistentTileSchedulerILi128ELi96ELi256ELi256ELb1ELb1ELb0ELb1ELb0ELb1EEEEEEEEEvNT_6ParamsE) ;  /* 0xfffe79d002007950 */ /* 0x000fea0003c3ffff */
.L_x_679:
        /* <DEDUP_REMOVED lines=13> */
.L_x_2689:


//--------------------- .text._ZN7cutlass13device_kernelIN5flash19enable_sm80_to_sm89INS1_16FlashAttnFwdSm80INS1_25CollectiveMainloopFwdSm80ILi8ELi1ELb1EN4cute5tupleIJNS5_1CILi128EEENS7_ILi96EEES8_EEELi128ENS_10bfloat16_tEfNS_4arch4Sm80ELb0ELb1ELb1ELb1ELb0ELb1ELb1ELb1EEENS1_21CollectiveEpilogueFwdINS6_IJS8_S8_S9_EEENS6_IJNS7_ILi1EEESH_SH_EEESB_SD_Li256ELb1ELb1ELb1ELb0EEENS1_36VarlenDynamicPersistentTileSchedulerILi128ELi96ELi256ELi256ELb1ELb1ELb0ELb1ELb0ELb1EEEEEEEEEvNT_6ParamsE --------------------------
	.section	.text._ZN7cutlass13device_kernelIN5flash19enable_sm80_to_sm89INS1_16FlashAttnFwdSm80INS1_25CollectiveMainloopFwdSm80ILi8ELi1ELb1EN4cute5tupleIJNS5_1CILi128EEENS7_ILi96EEES8_EEELi128ENS_10bfloat16_tEfNS_4arch4Sm80ELb0ELb1ELb1ELb1ELb0ELb1ELb1ELb1EEENS1_21CollectiveEpilogueFwdINS6_IJS8_S8_S9_EEENS6_IJNS7_ILi1EEESH_SH_EEESB_SD_Li256ELb1ELb1ELb1ELb0EEENS1_36VarlenDynamicPersistentTileSchedulerILi128ELi96ELi256ELi256ELb1ELb1ELb0ELb1ELb0ELb1EEEEEEEEEvNT_6ParamsE,"ax",@progbits
	.sectioninfo	@"SHI_REGISTERS=255"
	.align	128
.text._ZN7cutlass13device_kernelIN5flash19enable_sm80_to_sm89INS1_16FlashAttnFwdSm80INS1_25CollectiveMainloopFwdSm80ILi8ELi1ELb1EN4cute5tupleIJNS5_1CILi128EEENS7_ILi96EEES8_EEELi128ENS_10bfloat16_tEfNS_4arch4Sm80ELb0ELb1ELb1ELb1ELb0ELb1ELb1ELb1EEENS1_21CollectiveEpilogueFwdINS6_IJS8_S8_S9_EEENS6_IJNS7_ILi1EEESH_SH_EEESB_SD_Li256ELb1ELb1ELb1ELb0EEENS1_36VarlenDynamicPersistentTileSchedulerILi128ELi96ELi256ELi256ELb1ELb1ELb0ELb1ELb0ELb1EEEEEEEEEvNT_6ParamsE:
        .type           _ZN7cutlass13device_kernelIN5flash19enable_sm80_to_sm89INS1_16FlashAttnFwdSm80INS1_25CollectiveMainloopFwdSm80ILi8ELi1ELb1EN4cute5tupleIJNS5_1CILi128EEENS7_ILi96EEES8_EEELi128ENS_10bfloat16_tEfNS_4arch4Sm80ELb0ELb1ELb1ELb1ELb0ELb1ELb1ELb1EEENS1_21CollectiveEpilogueFwdINS6_IJS8_S8_S9_EEENS6_IJNS7_ILi1EEESH_SH_EEESB_SD_Li256ELb1ELb1ELb1ELb0EEENS1_36VarlenDynamicPersistentTileSchedulerILi128ELi96ELi256ELi256ELb1ELb1ELb0ELb1ELb0ELb1EEEEEEEEEvNT_6ParamsE,@function
        .size           _ZN7cutlass13device_kernelIN5flash19enable_sm80_to_sm89INS1_16FlashAttnFwdSm80INS1_25CollectiveMainloopFwdSm80ILi8ELi1ELb1EN4cute5tupleIJNS5_1CILi128EEENS7_ILi96EEES8_EEELi128ENS_10bfloat16_tEfNS_4arch4Sm80ELb0ELb1ELb1ELb1ELb0ELb1ELb1ELb1EEENS1_21CollectiveEpilogueFwdINS6_IJS8_S8_S9_EEENS6_IJNS7_ILi1EEESH_SH_EEESB_SD_Li256ELb1ELb1ELb1ELb0EEENS1_36VarlenDynamicPersistentTileSchedulerILi128ELi96ELi256ELi256ELb1ELb1ELb0ELb1ELb0ELb1EEEEEEEEEvNT_6ParamsE,(.L_x_2694 - _ZN7cutlass13device_kernelIN5flash19enable_sm80_to_sm89INS1_16FlashAttnFwdSm80INS1_25CollectiveMainloopFwdSm80ILi8ELi1ELb1EN4cute5tupleIJNS5_1CILi128EEENS7_ILi96EEES8_EEELi128ENS_10bfloat16_tEfNS_4arch4Sm80ELb0ELb1ELb1ELb1ELb0ELb1ELb1ELb1EEENS1_21CollectiveEpilogueFwdINS6_IJS8_S8_S9_EEENS6_IJNS7_ILi1EEESH_SH_EEESB_SD_Li256ELb1ELb1ELb1ELb0EEENS1_36VarlenDynamicPersistentTileSchedulerILi128ELi96ELi256ELi256ELb1ELb1ELb0ELb1ELb0ELb1EEEEEEEEEvNT_6ParamsE)
        .other          _ZN7cutlass13device_kernelIN5flash19enable_sm80_to_sm89INS1_16FlashAttnFwdSm80INS1_25CollectiveMainloopFwdSm80ILi8ELi1ELb1EN4cute5tupleIJNS5_1CILi128EEENS7_ILi96EEES8_EEELi128ENS_10bfloat16_tEfNS_4arch4Sm80ELb0ELb1ELb1ELb1ELb0ELb1ELb1ELb1EEENS1_21CollectiveEpilogueFwdINS6_IJS8_S8_S9_EEENS6_IJNS7_ILi1EEESH_SH_EEESB_SD_Li256ELb1ELb1ELb1ELb0EEENS1_36VarlenDynamicPersistentTileSchedulerILi128ELi96ELi256ELi256ELb1ELb1ELb0ELb1ELb0ELb1EEEEEEEEEvNT_6ParamsE,@"STO_CUDA_ENTRY STV_DEFAULT"
_ZN7cutlass13device_kernelIN5flash19enable_sm80_to_sm89INS1_16FlashAttnFwdSm80INS1_25CollectiveMainloopFwdSm80ILi8ELi1ELb1EN4cute5tupleIJNS5_1CILi128EEENS7_ILi96EEES8_EEELi128ENS_10bfloat16_tEfNS_4arch4Sm80ELb0ELb1ELb1ELb1ELb0ELb1ELb1ELb1EEENS1_21CollectiveEpilogueFwdINS6_IJS8_S8_S9_EEENS6_IJNS7_ILi1EEESH_SH_EEESB_SD_Li256ELb1ELb1ELb1ELb0EEENS1_36VarlenDynamicPersistentTileSchedulerILi128ELi96ELi256ELi256ELb1ELb1ELb0ELb1ELb0ELb1EEEEEEEEEvNT_6ParamsE:
        /* <DEDUP_REMOVED lines=15> */
[----:B------:R-:W-:-:S03]  /*00f0*/  CS2R R8, SRZ ;  /* 0x0000000000087805 */ /* 0x000fc6000001ff00 */
        /* <DEDUP_REMOVED lines=10> */
[C---:B------:R-:W-:Y:S01]  /*01a0*/  ISETP.GE.U32.AND P4, PT, R14.reuse, 0x2, PT ;  /* 0x000000020e00780c */ /* 0x040fe20003f86070 */
[----:B------:R-:W-:Y:S01]  /*01b0*/  IMAD.MOV.U32 R7, RZ, RZ, RZ ;  /* 0x000000ffff077224 */ /* 0x000fe200078e00ff */
        /* <DEDUP_REMOVED lines=26> */
.L_x_685:
[----:B------:R-:W-:-:S04]  /*0360*/  IADD3 R0, R7, 0x1f, RZ ;  /* 0x0000001f07007810 */ /* 0x000fc80007ffe0ff */
[----:B------:R-:W-:-:S13]  /*0370*/  ISETP.GE.AND P0, PT, R0, c[0x0][0x53c], PT ;  /* 0x00014f0000007a0c */ /* 0x000fda0003f06270 */
[----:B------:R-:W-:Y:S05]  /*0380*/  @P0 BRA `(.L_x_682) ;  /* 0x00000c4000000947 */ /* 0x000fea0003800000 */
[----:B------:R-:W-:Y:S01]  /*0390*/  MOV R7, R0 ;  /* 0x0000000000077202 */ /* 0x000fe20000000f00 */
[----:B------:R-:W-:-:S03]  /*03a0*/  CS2R R8, SRZ ;  /* 0x0000000000087805 */ /* 0x000fc6000001ff00 */
[----:B------:R-:W-:-:S04]  /*03b0*/  IADD3 R0, R14, R7, RZ ;  /* 0x000000070e007210 */ /* 0x000fc80007ffe0ff */
[----:B------:R-:W-:-:S13]  /*03c0*/  ISETP.GE.OR P0, PT, R0, c[0x0][0x53c], !P6 ;  /* 0x00014f0000007a0c */ /* 0x000fda0007706670 */
[----:B------:R-:W-:Y:S02]  /*03d0*/  @!P0 MOV R2, 0x4 ;  /* 0x0000000400028802 */ /* 0x000fe40000000f00 */
[----:B------:R-:W-:-:S03]  /*03e0*/  @!P0 MOV R3, 0x4 ;  /* 0x0000000400038802 */ /* 0x000fc60000000f00 */
[----:B------:R-:W-:-:S04]  /*03f0*/  @!P0 IMAD.WIDE R4, R0, R2, c[0x0][0x580] ;  /* 0x0001600000048625 */ /* 0x000fc800078e0202 */
[----:B------:R-:W-:Y:S01]  /*0400*/  @!P0 IMAD.WIDE R2, R0, R3, c[0x0][0x578] ;  /* 0x00015e0000028625 */ /* 0x000fe200078e0203 */
[----:B------:R-:W2:Y:S04]  /*0410*/  @!P0 LDG.E R9, [R4.64] ;  /* 0x0000000804098981 */ /* 0x000ea8000c1e1900 */
[----:B------:R-:W2:Y:S02]  /*0420*/  @!P0 LDG.E R8, [R2.64] ;  /* 0x0000000802088981 */ /* 0x000ea4000c1e1900 */
[----:B--2---:R-:W-:Y:S01]  /*0430*/  IMAD R5, R9, R8, RZ ;  /* 0x0000000809057224 */ /* 0x004fe200078e02ff */
[----:B------:R-:W-:Y:S05]  /*0440*/  BRA.DIV ~URZ, `(.L_x_683) ;  /* 0x000214727f007947 */ /* 0x000fea000b800000 */
[----:B------:R1:W2:Y:S02]  /*0450*/  SHFL.UP PT, R0, R5, 0x1, RZ ;  /* 0x0420000005007989 */ /* 0x0002a400000e00ff */
.L_x_894:
        /* <DEDUP_REMOVED lines=16> */
.L_x_895:
[----:B--2---:R-:W-:-:S05]  /*0560*/  IMAD R0, R0, c[0x0][0x538], RZ ;  /* 0x00014e0000007a24 */ /* 0x004fca00078e02ff */
[----:B------:R-:W-:-:S04]  /*0570*/  IADD3 R6, R0, R6, RZ ;  /* 0x0000000600067210 */ /* 0x000fc80007ffe0ff */
[----:B------:R-:W-:-:S13]  /*0580*/  ISETP.GT.AND P0, PT, R6, UR4, PT ;  /* 0x0000000406007c0c */ /* 0x000fda000bf04270 */
[----:B-1----:R-:W-:Y:S05]  /*0590*/  @!P0 BRA `(.L_x_685) ;  /* 0xfffffdc000008947 */ /* 0x002fea000383ffff */
.L_x_681:
[----:B------:R-:W-:-:S05]  /*05a0*/  IADD3 R11, -R0, R6, RZ ;  /* 0x00000006000b7210 */ /* 0x000fca0007ffe1ff */
[----:B------:R-:W-:-:S05]  /*05b0*/  IMAD R0, R4, c[0x0][0x538], R11 ;  /* 0x00014e0004007a24 */ /* 0x000fca00078e020b */
[----:B------:R-:W-:Y:S01]  /*05c0*/  ISETP.GT.AND P0, PT, R0, UR4, PT ;  /* 0x0000000400007c0c */ /* 0x000fe2000bf04270 */
[----:B------:R-:W-:-:S12]  /*05d0*/  BRA.DIV ~URZ, `(.L_x_686) ;  /* 0x000214f27f007947 */ /* 0x000fd8000b800000 */
[----:B------:R-:W-:-:S04]  /*05e0*/  VOTE.ANY R10, PT, !P0 ;  /* 0x00000000000a7806 */ /* 0x000fc800040e0100 */
.L_x_896:
[----:B------:R-:W1:Y:S02]  /*05f0*/  POPC R6, R10 ;  /* 0x0000000a00067309 */ /* 0x000e640000000000 */
[----:B-1----:R-:W-:-:S05]  /*0600*/  IADD3 R0, R6, R7, RZ ;  /* 0x0000000706007210 */ /* 0x002fca0007ffe0ff */
[----:B------:R1:W-:Y:S01]  /*0610*/  STL [R1+0x2c], R0 ;  /* 0x00002c0001007387 */ /* 0x0003e20000100800 */
[----:B------:R-:W-:Y:S05]  /*0620*/  BRA.DIV ~URZ, `(.L_x_687) ;  /* 0x000214f27f007947 */ /* 0x000fea000b800000 */
[----:B------:R2:W3:Y:S01]  /*0630*/  SHFL.IDX PT, R12, R9, R6, 0x1f ;  /* 0x00001f06090c7589 */ /* 0x0004e200000e0000 */
[----:B------:R-:W-:-:S03]  /*0640*/  MOV R7, RZ ;  /* 0x000000ff00077202 */ /* 0x000fc60000000f00 */
[----:B------:R2:W4:Y:S04]  /*0650*/  SHFL.IDX PT, R9, R8, R6, 0x1f ;  /* 0x00001f0608097589 */ /* 0x00052800000e0000 */
.L_x_897:
[----:B------:R-:W-:Y:S01]  /*0660*/  ISETP.NE.AND P0, PT, R10, RZ, PT ;  /* 0x000000ff0a00720c */ /* 0x000fe20003f05270 */
[----:B------:R-:W-:-:S12]  /*0670*/  BSSY B0, `(.L_x_688) ;  /* 0x0000005000007945 */ /* 0x000fd80003800000 */
[----:B------:R-:W-:Y:S05]  /*0680*/  @!P0 BRA `(.L_x_689) ;  /* 0x0000003000008947 */ /* 0x000fea0003800000 */
[----:B------:R-:W-:Y:S01]  /*0690*/  IADD3 R3, R6, -0x1, RZ ;  /* 0xffffffff06037810 */ /* 0x000fe20007ffe0ff */
[----:B------:R-:W-:Y:S05]  /*06a0*/  BRA.DIV ~URZ, `(.L_x_690) ;  /* 0x000215527f007947 */ /* 0x000fea000b800000 */
[----:B------:R1:W2:Y:S02]  /*06b0*/  SHFL.IDX PT, R7, R4, R3, 0x1f ;  /* 0x00001f0304077589 */ /* 0x0002a400000e0000 */
.L_x_689:
[----:B------:R-:W-:Y:S05]  /*06c0*/  BSYNC B0 ;  /* 0x0000000000007941 */ /* 0x000fea0003800000 */
.L_x_688:
[----:B-12---:R-:W-:Y:S01]  /*06d0*/  IMAD R0, R7, c[0x0][0x538], R11 ;  /* 0x00014e0007007a24 */ /* 0x006fe200078e020b */
[----:B----4-:R-:W-:Y:S01]  /*06e0*/  ISETP.NE.AND P0, PT, R9, 0x1, PT ;  /* 0x000000010900780c */ /* 0x010fe20003f05270 */
[----:B------:R-:W-:Y:S03]  /*06f0*/  BSSY B0, `(.L_x_691) ;  /* 0x0000089000007945 */ /* 0x000fe60003800000 */
[----:B------:R1:W-:Y:S01]  /*0700*/  STL [R1+0x20], R0 ;  /* 0x0000200001007387 */ /* 0x0003e20000100800 */
[----:B------:R-:W-:-:S08]  /*0710*/  IADD3 R11, -R0, UR4, RZ ;  /* 0x00000004000b7c10 */ /* 0x000fd0000fffe1ff */
[----:B------:R-:W-:Y:S05]  /*0720*/  @!P0 BRA `(.L_x_692) ;  /* 0x000003f000008947 */ /* 0x000fea0003800000 */
[-C--:B-1-3--:R-:W-:Y:S02]  /*0730*/  IABS R0, R12.reuse ;  /* 0x0000000c00007213 */ /* 0x08afe40000000000 */
[----:B------:R-:W-:-:S03]  /*0740*/  IABS R6, R12 ;  /* 0x0000000c00067213 */ /* 0x000fc60000000000 */
[----:B------:R-:W-:Y:S01]  /*0750*/  IMAD.MOV.U32 R5, RZ, RZ, R0 ;  /* 0x000000ffff057224 */ /* 0x000fe200078e0000 */
        /* <DEDUP_REMOVED lines=60> */
.L_x_692:
[----:B------:R-:W2:Y:S01]  /*0b20*/  LDL R3, [R1+0x2c] ;  /* 0x00002c0001037983 */ /* 0x000ea20000100800 */
[----:B------:R-:W-:-:S04]  /*0b30*/  IMAD.MOV.U32 R2, RZ, RZ, 0x4 ;  /* 0x00000004ff027424 */ /* 0x000fc800078e00ff */
[----:B--2---:R-:W-:-:S05]  /*0b40*/  IMAD.WIDE R2, R3, R2, c[0x0][0x590] ;  /* 0x0001640003027625 */ /* 0x004fca00078e0202 */
[----:B------:R-:W2:Y:S02]  /*0b50*/  LDG.E R7, [R2.64] ;  /* 0x0000000802077981 */ /* 0x000ea4000c1e1900 */
[----:B--23--:R-:W-:-:S05]  /*0b60*/  IMAD R9, R7, R12, RZ ;  /* 0x0000000c07097224 */ /* 0x00cfca00078e02ff */
[-C--:B-1----:R-:W-:Y:S02]  /*0b70*/  IABS R0, R9.reuse ;  /* 0x0000000900007213 */ /* 0x082fe40000000000 */
        /* <DEDUP_REMOVED lines=64> */
.L_x_693:
[----:B------:R-:W-:Y:S05]  /*0f80*/  BSYNC B0 ;  /* 0x0000000000007941 */ /* 0x000fea0003800000 */
.L_x_691:
[----:B------:R-:W-:-:S04]  /*0f90*/  LOP3.LUT R0, RZ, R0, RZ, 0x33, !PT ;  /* 0x00000000ff007212 */ /* 0x000fc800078e33ff */
[----:B------:R-:W-:-:S05]  /*0fa0*/  IADD3 R0, R0, R12, RZ ;  /* 0x0000000c00007210 */ /* 0x000fca0007ffe0ff */
[----:B------:R2:W-:Y:S01]  /*0fb0*/  STL [R1+0x24], R0 ;  /* 0x0000240001007387 */ /* 0x0005e20000100800 */
[----:B------:R-:W-:Y:S05]  /*0fc0*/  BRA `(.L_x_694) ;  /* 0x0000006000007947 */ /* 0x000fea0003800000 */
.L_x_682:
[----:B------:R-:W-:Y:S01]  /*0fd0*/  MOV R0, UR4 ;  /* 0x0000000400007c02 */ /* 0x000fe20008000f00 */
[----:B------:R-:W-:Y:S04]  /*0fe0*/  STL [R1+0x24], RZ ;  /* 0x000024ff01007387 */ /* 0x000fe80000100800 */
[----:B------:R-:W-:Y:S04]  /*0ff0*/  STL [R1+0x28], RZ ;  /* 0x000028ff01007387 */ /* 0x000fe80000100800 */
[----:B------:R1:W-:Y:S02]  /*1000*/  STL [R1+0x20], R0 ;  /* 0x0000200001007387 */ /* 0x0003e40000100800 */
[----:B-1----:R-:W-:-:S05]  /*1010*/  MOV R0, c[0x0][0x53c] ;  /* 0x00014f0000007a02 */ /* 0x002fca0000000f00 */
[----:B------:R1:W-:Y:S02]  /*1020*/  STL [R1+0x2c], R0 ;  /* 0x00002c0001007387 */ /* 0x0003e40000100800 */
.L_x_694:
        /* <DEDUP_REMOVED lines=8> */
.L_x_680:
[----:B-12---:R-:W2:Y:S02]  /*10b0*/  LDL R0, [R1+0x2c] ;  /* 0x00002c0001007983 */ /* 0x006ea40000100800 */
[----:B--2---:R-:W-:-:S13]  /*10c0*/  ISETP.GE.AND P0, PT, R0, c[0x0][0x53c], PT ;  /* 0x00014f0000007a0c */ /* 0x004fda0003f06270 */
[----:B------:R-:W-:Y:S05]  /*10d0*/  @P0 EXIT ;  /* 0x000000000000094d */ /* 0x000fea0003800000 */
[----:B------:R-:W-:-:S04]  /*10e0*/  SHF.R.S32.HI R2, RZ, 0x1f, R13 ;  /* 0x0000001fff027819 */ /* 0x000fc8000001140d */
[CC--:B------:R-:W-:Y:S02]  /*10f0*/  LEA.HI R0, R2.reuse, R13.reuse, RZ, 0x2 ;  /* 0x0000000d02007211 */ /* 0x0c0fe400078f10ff */
[CC--:B---3--:R-:W-:Y:S02]  /*1100*/  LEA.HI R4, R2.reuse, R13.reuse, RZ, 0x4 ;  /* 0x0000000d02047211 */ /* 0x0c8fe400078f20ff */
[CC--:B------:R-:W-:Y:S02]  /*1110*/  LEA.HI R15, R2.reuse, R13.reuse, RZ, 0x3 ;  /* 0x0000000d020f7211 */ /* 0x0c0fe400078f18ff */
[CC--:B------:R-:W-:Y:S02]  /*1120*/  LEA.HI R16, R2.reuse, R13.reuse, RZ, 0x6 ;  /* 0x0000000d02107211 */ /* 0x0c0fe400078f30ff */
[----:B------:R-:W-:Y:S02]  /*1130*/  LEA.HI R12, R2, R13, RZ, 0x5 ;  /* 0x0000000d020c7211 */ /* 0x000fe400078f28ff */
[----:B------:R-:W-:-:S02]  /*1140*/  SHF.R.S32.HI R6, RZ, 0x2, R0 ;  /* 0x00000002ff067819 */ /* 0x000fc40000011400 */
[----:B------:R-:W-:Y:S02]  /*1150*/  SHF.R.S32.HI R3, RZ, 0x1f, R0 ;  /* 0x0000001fff037819 */ /* 0x000fe40000011400 */
[----:B------:R-:W-:Y:S02]  /*1160*/  LOP3.LUT R2, R0, 0xfffffffc, RZ, 0xc0, !PT ;  /* 0xfffffffc00027812 */ /* 0x000fe400078ec0ff */
[----:B------:R-:W-:Y:S02]  /*1170*/  LOP3.LUT R0, R4, 0xfffffff0, RZ, 0xc0, !PT ;  /* 0xfffffff004007812 */ /* 0x000fe400078ec0ff */
[----:B------:R-:W-:Y:S01]  /*1180*/  SHF.R.S32.HI R5, RZ, 0x4, R4 ;  /* 0x00000004ff057819 */ /* 0x000fe20000011404 */
[C---:B------:R-:W-:Y:S01]  /*1190*/  IMAD.IADD R11, R13.reuse, 0x1, -R2 ;  /* 0x000000010d0b7824 */ /* 0x040fe200078e0a02 */
[----:B------:R-:W-:Y:S01]  /*11a0*/  SHF.R.S32.HI R9, RZ, 0x3, R15 ;  /* 0x00000003ff097819 */ /* 0x000fe2000001140f */
[----:B------:R-:W-:Y:S01]  /*11b0*/  IMAD.IADD R7, R13, 0x1, -R0 ;  /* 0x000000010d077824 */ /* 0x000fe200078e0a00 */
[----:B------:R-:W-:-:S02]  /*11c0*/  LOP3.LUT R8, R15, 0xfffffff8, RZ, 0xc0, !PT ;  /* 0xfffffff80f087812 */ /* 0x000fc400078ec0ff */
[----:B------:R-:W-:Y:S01]  /*11d0*/  LEA.HI R0, R3, R6, RZ, 0x3 ;  /* 0x0000000603007211 */ /* 0x000fe200078f18ff */
[----:B------:R-:W-:Y:S01]  /*11e0*/  IMAD.SHL.U32 R2, R9, 0x40, RZ ;  /* 0x0000004009027824 */ /* 0x000fe200078e00ff */
[----:B------:R-:W-:Y:S01]  /*11f0*/  LEA.HI R4, R4, R5, RZ, 0x1 ;  /* 0x0000000504047211 */ /* 0x000fe200078f08ff */
[----:B------:R-:W-:Y:S01]  /*1200*/  IMAD.IADD R8, R13, 0x1, -R8 ;  /* 0x000000010d087824 */ /* 0x000fe200078e0a08 */
[----:B------:R-:W-:Y:S02]  /*1210*/  LOP3.LUT R0, R0, 0xfffffff8, RZ, 0xc0, !PT ;  /* 0xfffffff800007812 */ /* 0x000fe400078ec0ff */
[----:B------:R-:W-:Y:S01]  /*1220*/  LOP3.LUT R3, R4, 0xfffffffe, RZ, 0xc0, !PT ;  /* 0xfffffffe04037812 */ /* 0x000fe200078ec0ff */
[----:B------:R-:W-:Y:S01]  /*1230*/  IMAD.SHL.U32 R72, R8, 0x8, RZ ;  /* 0x0000000808487824 */ /* 0x000fe200078e00ff */
[----:B------:R-:W-:Y:S01]  /*1240*/  LOP3.LUT R10, R12, 0xffffffe0, RZ, 0xc0, !PT ;  /* 0xffffffe00c0a7812 */ /* 0x000fe200078ec0ff */
[----:B------:R-:W-:Y:S01]  /*1250*/  IMAD.IADD R9, R6, 0x1, -R0 ;  /* 0x0000000106097824 */ /* 0x000fe200078e0a00 */
[----:B------:R-:W-:Y:S01]  /*1260*/  LOP3.LUT R0, R2, 0x1c0, RZ, 0xc0, !PT ;  /* 0x000001c002007812 */ /* 0x000fe200078ec0ff */
[----:B------:R-:W-:Y:S01]  /*1270*/  IMAD.IADD R14, R5, 0x1, -R3 ;  /* 0x00000001050e7824 */ /* 0x000fe200078e0a03 */
[----:B------:R-:W-:Y:S01]  /*1280*/  SHF.R.S32.HI R3, RZ, 0x1f, R7 ;  /* 0x0000001fff037819 */ /* 0x000fe20000011407 */
[----:B------:R-:W-:Y:S01]  /*1290*/  IMAD.IADD R10, R13, 0x1, -R10 ;  /* 0x000000010d0a7824 */ /* 0x000fe200078e0a0a */
[----:B------:R-:W-:-:S02]  /*12a0*/  SHF.R.U32.HI R5, RZ, 0x3, R0 ;  /* 0x00000003ff057819 */ /* 0x000fc40000011600 */
[----:B------:R-:W-:Y:S01]  /*12b0*/  LOP3.LUT R2, R0, 0x38, R72, 0xf8, !PT ;  /* 0x0000003800027812 */ /* 0x000fe200078ef848 */
[----:B------:R-:W-:Y:S01]  /*12c0*/  IMAD.SHL.U32 R0, R8, 0x40, RZ ;  /* 0x0000004008007824 */ /* 0x000fe200078e00ff */
[----:B------:R-:W-:Y:S02]  /*12d0*/  LEA.HI R13, R3, R7, RZ, 0x3 ;  /* 0x00000007030d7211 */ /* 0x000fe400078f18ff */
[--C-:B------:R-:W-:Y:S02]  /*12e0*/  SHF.R.S32.HI R6, RZ, 0x5, R12.reuse ;  /* 0x00000005ff067819 */ /* 0x100fe4000001140c */
[----:B------:R-:W-:Y:S02]  /*12f0*/  SHF.R.S32.HI R3, RZ, 0x1f, R12 ;  /* 0x0000001fff037819 */ /* 0x000fe4000001140c */
[----:B------:R-:W-:Y:S02]  /*1300*/  LOP3.LUT R4, R13, 0xfffffff8, RZ, 0xc0, !PT ;  /* 0xfffffff80d047812 */ /* 0x000fe400078ec0ff */
[----:B------:R-:W-:-:S02]  /*1310*/  LOP3.LUT R0, R0, 0x1c0, RZ, 0xc0, !PT ;  /* 0x000001c000007812 */ /* 0x000fc400078ec0ff */
[----:B------:R-:W-:Y:S01]  /*1320*/  LOP3.LUT R8, R2, R5, RZ, 0x3c, !PT ;  /* 0x0000000502087212 */ /* 0x000fe200078e3cff */
[----:B------:R-:W-:Y:S01]  /*1330*/  IMAD.IADD R7, R7, 0x1, -R4 ;  /* 0x0000000107077824 */ /* 0x000fe200078e0a04 */
[----:B------:R-:W-:Y:S01]  /*1340*/  SHF.R.S32.HI R12, RZ, 0x1f, R10 ;  /* 0x0000001fff0c7819 */ /* 0x000fe2000001140a */
[----:B------:R-:W-:Y:S01]  /*1350*/  IMAD.SHL.U32 R4, R16, 0x8, RZ ;  /* 0x0000000810047824 */ /* 0x000fe200078e00ff */
[----:B------:R-:W-:Y:S02]  /*1360*/  LEA.HI R2, R3, R6, RZ, 0x3 ;  /* 0x0000000603027211 */ /* 0x000fe400078f18ff */
[----:B------:R-:W-:Y:S02]  /*1370*/  LOP3.LUT R5, R0, 0x8, R15, 0xf8, !PT ;  /* 0x0000000800057812 */ /* 0x000fe400078ef80f */
[----:B------:R-:W-:Y:S02]  /*1380*/  SHF.R.U32.HI R3, RZ, 0x3, R0 ;  /* 0x00000003ff037819 */ /* 0x000fe40000011600 */
[----:B------:R-:W-:-:S02]  /*1390*/  LEA.HI R0, R12, R10, RZ, 0x2 ;  /* 0x0000000a0c007211 */ /* 0x000fc400078f10ff */
[----:B------:R-:W-:Y:S02]  /*13a0*/  LOP3.LUT R2, R2, 0xffffff8, RZ, 0xc0, !PT ;  /* 0x0ffffff802027812 */ /* 0x000fe400078ec0ff */
[----:B------:R-:W-:Y:S02]  /*13b0*/  LOP3.LUT R15, R5, R3, RZ, 0x3c, !PT ;  /* 0x00000003050f7212 */ /* 0x000fe400078e3cff */
[----:B------:R-:W-:Y:S02]  /*13c0*/  SHF.R.S32.HI R3, RZ, 0x2, R0 ;  /* 0x00000002ff037819 */ /* 0x000fe40000011400 */
[----:B------:R-:W-:Y:S01]  /*13d0*/  LOP3.LUT R5, R4, 0xfffffe00, RZ, 0xc0, !PT ;  /* 0xfffffe0004057812 */ /* 0x000fe200078ec0ff */
[----:B------:R-:W-:Y:S01]  /*13e0*/  IMAD.IADD R4, R6, 0x1, -R2 ;  /* 0x0000000106047824 */ /* 0x000fe200078e0a02 */
[----:B------:R-:W-:Y:S02]  /*13f0*/  LOP3.LUT R0, R0, 0x7ffffffc, RZ, 0xc0, !PT ;  /* 0x7ffffffc00007812 */ /* 0x000fe400078ec0ff */
[----:B------:R-:W-:Y:S01]  /*1400*/  LEA.HI R2, R11, R11, RZ, 0x1 ;  /* 0x0000000b0b027211 */ /* 0x000fe200078f08ff */
[----:B------:R-:W-:Y:S01]  /*1410*/  IMAD R12, R4, 0x10, R3 ;  /* 0x00000010040c7824 */ /* 0x000fe200078e0203 */
[----:B------:R-:W-:Y:S01]  /*1420*/  LOP3.LUT R16, R8, R5, RZ, 0xfc, !PT ;  /* 0x0000000508107212 */ /* 0x000fe200078efcff */
[----:B------:R-:W-:Y:S01]  /*1430*/  IMAD.IADD R10, R10, 0x1, -R0 ;  /* 0x000000010a0a7824 */ /* 0x000fe200078e0a00 */
[----:B------:R-:W-:Y:S01]  /*1440*/  LOP3.LUT R0, R2, 0x1ffffffe, RZ, 0xc0, !PT ;  /* 0x1ffffffe02007812 */ /* 0x000fe200078ec0ff */
[C---:B------:R-:W-:Y:S01]  /*1450*/  IMAD.SHL.U32 R2, R9.reuse, 0x40, RZ ;  /* 0x0000004009027824 */ /* 0x040fe200078e00ff */
[C---:B------:R-:W-:Y:S01]  /*1460*/  LOP3.LUT R3, R9.reuse, 0x1, RZ, 0xc0, !PT ;  /* 0x0000000109037812 */ /* 0x040fe200078ec0ff */
[----:B------:R-:W-:Y:S01]  /*1470*/  IMAD.SHL.U32 R8, R6, 0x400, RZ ;  /* 0x0000040006087824 */ /* 0x000fe200078e00ff */
[----:B------:R-:W-:Y:S01]  /*1480*/  R2P PR, R9, 0x6 ;  /* 0x0000000609007804 */ /* 0x000fe20000000000 */
[C---:B------:R-:W-:Y:S01]  /*1490*/  IMAD.IADD R6, R11.reuse, 0x1, -R0 ;  /* 0x000000010b067824 */ /* 0x040fe200078e0a00 */
[----:B------:R-:W-:Y:S01]  /*14a0*/  LOP3.LUT R0, R2, 0x1c0, RZ, 0xc0, !PT ;  /* 0x000001c002007812 */ /* 0x000fe200078ec0ff */
[----:B------:R-:W-:Y:S01]  /*14b0*/  IMAD R4, R11, 0x2, R8 ;  /* 0x000000020b047824 */ /* 0x000fe200078e0208 */
[----:B------:R-:W-:Y:S01]  /*14c0*/  ISETP.NE.U32.AND P0, PT, R3, 0x1, PT ;  /* 0x000000010300780c */ /* 0x000fe20003f05070 */
[C---:B------:R-:W-:Y:S01]  /*14d0*/  IMAD.SHL.U32 R3, R7.reuse, 0x40, RZ ;  /* 0x0000004007037824 */ /* 0x040fe200078e00ff */
[----:B------:R-:W-:Y:S01]  /*14e0*/  LEA.HI R2, R0, R0, RZ, 0x1d ;  /* 0x0000000000027211 */ /* 0x000fe200078fe8ff */
[----:B------:R-:W-:Y:S01]  /*14f0*/  IMAD.SHL.U32 R5, R14, 0x8, RZ ;  /* 0x000000080e057824 */ /* 0x000fe200078e00ff */
[----:B------:R-:W-:Y:S01]  /*1500*/  LOP3.LUT P4, RZ, R7, 0x2, RZ, 0xc0, !PT ;  /* 0x0000000207ff7812 */ /* 0x000fe2000788c0ff */
[----:B------:R-:W-:Y:S01]  /*1510*/  IMAD R6, R6, 0x8, R12 ;  /* 0x0000000806067824 */ /* 0x000fe200078e020c */
[----:B------:R-:W-:Y:S01]  /*1520*/  LOP3.LUT R0, R3, 0x1c0, RZ, 0xc0, !PT ;  /* 0x000001c003007812 */ /* 0x000fe200078ec0ff */
[----:B------:R-:W-:Y:S01]  /*1530*/  IMAD.IADD R3, R4, 0x1, R2 ;  /* 0x0000000104037824 */ /* 0x000fe200078e0202 */
[----:B------:R-:W-:Y:S01]  /*1540*/  LOP3.LUT P3, RZ, R7, 0x4, RZ, 0xc0, !PT ;  /* 0x0000000407ff7812 */ /* 0x000fe2000786c0ff */
[----:B------:R-:W-:Y:S01]  /*1550*/  IMAD.MOV.U32 R7, RZ, RZ, 0x40 ;  /* 0x00000040ff077424 */ /* 0x000fe200078e00ff */
[----:B------:R-:W-:Y:S01]  /*1560*/  LOP3.LUT R5, R0, 0x8, R5, 0xf8, !PT ;  /* 0x0000000800057812 */ /* 0x000fe200078ef805 */
[----:B------:R-:W-:Y:S01]  /*1570*/  IMAD.SHL.U32 R4, R3, 0x2, RZ ;  /* 0x0000000203047824 */ /* 0x000fe200078e00ff */
[----:B------:R-:W-:Y:S01]  /*1580*/  SHF.R.U32.HI R0, RZ, 0x3, R0 ;  /* 0x00000003ff007819 */ /* 0x000fe20000011600 */
[----:B------:R-:W-:Y:S01]  /*1590*/  IMAD.MOV.U32 R9, RZ, RZ, 0x20 ;  /* 0x00000020ff097424 */ /* 0x000fe200078e00ff */
[----:B------:R1:W-:Y:S01]  /*15a0*/  STL [R1+0x1c], R6 ;  /* 0x00001c0601007387 */ /* 0x0003e20000100800 */
[----:B------:R-:W-:Y:S01]  /*15b0*/  IMAD R2, R14, 0x200, R15 ;  /* 0x000002000e027824 */ /* 0x000fe200078e020f */
[----:B------:R-:W-:Y:S01]  /*15c0*/  LOP3.LUT R0, R5, R0, RZ, 0x3c, !PT ;  /* 0x0000000005007212 */ /* 0x000fe200078e3cff */
[----:B------:R-:W-:Y:S01]  /*15d0*/  IMAD.SHL.U32 R3, R13, 0x40, RZ ;  /* 0x000000400d037824 */ /* 0x000fe200078e00ff */
[----:B------:R-:W-:Y:S01]  /*15e0*/  IADD3 R5, R4, 0x80, RZ ;  /* 0x0000008004057810 */ /* 0x000fe20007ffe0ff */
[----:B------:R-:W-:Y:S01]  /*15f0*/  IMAD.SHL.U32 R12, R16, 0x2, RZ ;  /* 0x00000002100c7824 */ /* 0x000fe200078e00ff */
[----:B------:R-:W-:-:S02]  /*1600*/  IADD3 R11, R4, 0x70, RZ ;  /* 0x00000070040b7810 */ /* 0x000fc40007ffe0ff */
[----:B------:R-:W-:Y:S02]  /*1610*/  @P0 IADD3 R11, R5, 0x10, RZ ;  /* 0x00000010050b0810 */ /* 0x000fe40007ffe0ff */
[----:B------:R-:W-:Y:S02]  /*1620*/  SEL R5, R9, 0xffffffe0, !P1 ;  /* 0xffffffe009057807 */ /* 0x000fe40004800000 */
[----:B------:R-:W-:Y:S01]  /*1630*/  LOP3.LUT R0, R0, 0xfffffe00, R3, 0xf8, !PT ;  /* 0xfffffe0000007812 */ /* 0x000fe200078ef803 */
[----:B------:R-:W-:Y:S01]  /*1640*/  IMAD.SHL.U32 R3, R10, 0x2, RZ ;  /* 0x000000020a037824 */ /* 0x000fe200078e00ff */
[----:B------:R-:W-:Y:S01]  /*1650*/  LEA R201, R2, 0x8100, 0x1 ;  /* 0x0000810002c97811 */ /* 0x000fe200078e08ff */
[----:B------:R-:W-:Y:S01]  /*1660*/  STL [R1+0x38], R11 ;  /* 0x0000380b01007387 */ /* 0x000fe20000100800 */
[C---:B------:R-:W-:Y:S02]  /*1670*/  SEL R2, R7.reuse, 0xffffffc0, !P3 ;  /* 0xffffffc007027807 */ /* 0x040fe40005800000 */
[----:B------:R-:W-:Y:S01]  /*1680*/  LEA R202, R0, 0x100, 0x1 ;  /* 0x0000010000ca7811 */ /* 0x000fe200078e08ff */
[----:B------:R2:W-:Y:S04]  /*1690*/  STL [R1], R12 ;  /* 0x0000000c01007387 */ /* 0x0005e80000100800 */
[----:B------:R3:W-:Y:S01]  /*16a0*/  STL [R1+0x4], R3 ;  /* 0x0000040301007387 */ /* 0x0007e20000100800 */
[----:B------:R-:W-:Y:S01]  /*16b0*/  IMAD.IADD R205, R2, 0x1, R202 ;  /* 0x0000000102cd7824 */ /* 0x000fe200078e02ca */
[----:B-1----:R-:W-:-:S05]  /*16c0*/  SEL R6, R7, 0xffffffc0, !P2 ;  /* 0xffffffc007067807 */ /* 0x002fca0005000000 */
[----:B------:R-:W-:-:S05]  /*16d0*/  IMAD.IADD R7, R4, 0x1, R6 ;  /* 0x0000000104077824 */ /* 0x000fca00078e0206 */
[----:B------:R1:W-:Y:S01]  /*16e0*/  STL [R1+0x50], R7 ;  /* 0x0000500701007387 */ /* 0x0003e20000100800 */
[----:B--2---:R-:W-:Y:S02]  /*16f0*/  IMAD.IADD R12, R4, 0x1, R5 ;  /* 0x00000001040c7824 */ /* 0x004fe400078e0205 */
[----:B------:R-:W-:Y:S02]  /*1700*/  IMAD.IADD R4, R0, 0x1, R8 ;  /* 0x0000000100047824 */ /* 0x000fe400078e0208 */
[--C-:B------:R-:W-:Y:S01]  /*1710*/  IMAD.IADD R0, R5, 0x1, R11.reuse ;  /* 0x0000000105007824 */ /* 0x100fe200078e020b */
[----:B------:R-:W-:Y:S01]  /*1720*/  STL [R1+0x40], R12 ;  /* 0x0000400c01007387 */ /* 0x000fe20000100800 */
[----:B------:R-:W-:Y:S01]  /*1730*/  IMAD.IADD R5, R6, 0x1, R11 ;  /* 0x0000000106057824 */ /* 0x000fe200078e020b */
[----:B---3--:R-:W-:Y:S02]  /*1740*/  SEL R3, R9, 0xffffffe0, !P4 ;  /* 0xffffffe009037807 */ /* 0x008fe40006000000 */
[----:B------:R-:W-:-:S03]  /*1750*/  LEA R218, R4, 0x100, 0x1 ;  /* 0x0000010004da7811 */ /* 0x000fc600078e08ff */
[----:B------:R-:W-:Y:S02]  /*1760*/  IMAD.IADD R203, R3, 0x1, R202 ;  /* 0x0000000103cb7824 */ /* 0x000fe400078e02ca */
[----:B-1----:R-:W-:Y:S02]  /*1770*/  IMAD.IADD R7, R6, 0x1, R12 ;  /* 0x0000000106077824 */ /* 0x002fe400078e020c */
[----:B------:R-:W-:-:S03]  /*1780*/  IMAD.IADD R204, R2, 0x1, R203 ;  /* 0x0000000102cc7824 */ /* 0x000fc600078e02cb */
[----:B------:R-:W-:Y:S04]  /*1790*/  STL [R1+0x4c], R7 ;  /* 0x00004c0701007387 */ /* 0x000fe80000100800 */
[----:B------:R-:W-:Y:S04]  /*17a0*/  STL [R1+0x48], R5 ;  /* 0x0000480501007387 */ /* 0x000fe80000100800 */
[----:B------:R1:W-:Y:S02]  /*17b0*/  STL [R1+0x3c], R0 ;  /* 0x00003c0001007387 */ /* 0x0003e40000100800 */
[----:B-1----:R-:W-:-:S05]  /*17c0*/  IMAD.IADD R0, R0, 0x1, R6 ;  /* 0x0000000100007824 */ /* 0x002fca00078e0206 */
[----:B------:R1:W-:Y:S02]  /*17d0*/  STL [R1+0x44], R0 ;  /* 0x0000440001007387 */ /* 0x0003e40000100800 */
.L_x_893:
[----:B------:R-:W2:Y:S01]  /*17e0*/  LDL R27, [R1+0x2c] ;  /* 0x00002c00011b7983 */ /* 0x000ea20000100800 */
[----:B------:R-:W-:Y:S02]  /*17f0*/  ISETP.NE.U32.AND P0, PT, RZ, c[0x0][0x370], PT ;  /* 0x0000dc00ff007a0c */ /* 0x000fe40003f05070 */
[----:B------:R-:W-:Y:S01]  /*1800*/  ISETP.NE.U32.AND P1, PT, RZ, c[0x0][0x360], PT ;  /* 0x0000d800ff007a0c */ /* 0x000fe20003f25070 */
[----:B------:R-:W3:Y:S01]  /*1810*/  LDL R14, [R1+0x28] ;  /* 0x00002800010e7983 */ /* 0x000ee20000100800 */
[----:B------:R-:W-:Y:S02]  /*1820*/  ISETP.NE.AND.EX P2, PT, RZ, c[0x0][0x374], PT, P0 ;  /* 0x0000dd00ff007a0c */ /* 0x000fe40003f45300 */
[----:B------:R-:W-:Y:S01]  /*1830*/  ISETP.NE.AND.EX P0, PT, RZ, c[0x0][0x364], PT, P1 ;  /* 0x0000d900ff007a0c */ /* 0x000fe20003f05310 */
[----:B------:R-:W-:Y:S01]  /*1840*/  IMAD.MOV.U32 R16, RZ, RZ, 0x4 ;  /* 0x00000004ff107424 */ /* 0x000fe200078e00ff */
[----:B------:R-:W-:Y:S02]  /*1850*/  ISETP.NE.U32.AND P1, PT, RZ, c[0x0][0x348], PT ;  /* 0x0000d200ff007a0c */ /* 0x000fe40003f25070 */
[----:B------:R-:W-:-:S02]  /*1860*/  ISETP.NE.U32.AND P4, PT, RZ, c[0x0][0x350], PT ;  /* 0x0000d400ff007a0c */ /* 0x000fc40003f85070 */
[----:B------:R-:W-:Y:S02]  /*1870*/  ISETP.NE.U32.AND P3, PT, RZ, c[0x0][0x358], PT ;  /* 0x0000d600ff007a0c */ /* 0x000fe40003f65070 */
[----:B------:R-:W-:Y:S02]  /*1880*/  ISETP.NE.AND.EX P1, PT, RZ, c[0x0][0x34c], PT, P1 ;  /* 0x0000d300ff007a0c */ /* 0x000fe40003f25310 */
[----:B------:R-:W-:Y:S02]  /*1890*/  ISETP.NE.AND.EX P4, PT, RZ, c[0x0][0x354], PT, P4 ;  /* 0x0000d500ff007a0c */ /* 0x000fe40003f85340 */
[----:B------:R-:W-:Y:S01]  /*18a0*/  ISETP.NE.AND.EX P3, PT, RZ, c[0x0][0x35c], PT, P3 ;  /* 0x0000d700ff007a0c */ /* 0x000fe20003f65330 */
[----:B------:R-:W-:Y:S01]  /*18b0*/  CS2R R152, SRZ ;  /* 0x0000000000987805 */ /* 0x000fe2000001ff00 */
[----:B------:R-:W-:Y:S02]  /*18c0*/  IMAD.MOV.U32 R151, RZ, RZ, RZ ;  /* 0x000000ffff977224 */ /* 0x000fe400078e00ff */
[----:B------:R-:W-:-:S02]  /*18d0*/  IMAD.MOV.U32 R13, RZ, RZ, RZ ;  /* 0x000000ffff0d7224 */ /* 0x000fc400078e00ff */
[----:B--2---:R-:W-:-:S05]  /*18e0*/  @P0 IMAD.WIDE R8, R27, R16, c[0x0][0x360] ;  /* 0x0000d8001b080625 */ /* 0x004fca00078e0210 */
[----:B-1----:R-:W2:Y:S01]  /*18f0*/  @P0 LDG.E R0, [R8.64] ;  /* 0x0000000808000981 */ /* 0x002ea2000c1e1900 */
[----:B------:R-:W-:-:S04]  /*1900*/  @P2 IMAD.WIDE R10, R27, R16, c[0x0][0x370] ;  /* 0x0000dc001b0a2625 */ /* 0x000fc800078e0210 */
[CC--:B------:R-:W-:Y:S01]  /*1910*/  IMAD.WIDE R6, R27.reuse, R16.reuse, c[0x0][0x348] ;  /* 0x0000d2001b067625 */ /* 0x0c0fe200078e0210 */
[----:B------:R1:W5:Y:S03]  /*1920*/  @P2 LDG.E R153, [R10.64] ;  /* 0x000000080a992981 */ /* 0x000366000c1e1900 */
[CC--:B------:R-:W-:Y:S01]  /*1930*/  IMAD.WIDE R4, R27.reuse, R16.reuse, c[0x0][0x350] ;  /* 0x0000d4001b047625 */ /* 0x0c0fe200078e0210 */
[----:B------:R1:W5:Y:S03]  /*1940*/  @P1 LDG.E R151, [R6.64] ;  /* 0x0000000806971981 */ /* 0x000366000c1e1900 */
[----:B------:R-:W-:Y:S01]  /*1950*/  IMAD.WIDE R2, R27, R16, c[0x0][0x358] ;  /* 0x0000d6001b027625 */ /* 0x000fe200078e0210 */
[----:B------:R1:W5:Y:S04]  /*1960*/  @P4 LDG.E R152, [R4.64] ;  /* 0x0000000804984981 */ /* 0x000368000c1e1900 */
[----:B------:R1:W5:Y:S01]  /*1970*/  @P3 LDG.E R13, [R2.64] ;  /* 0x00000008020d3981 */ /* 0x000362000c1e1900 */
[----:B---3--:R-:W-:-:S05]  /*1980*/  LOP3.LUT R23, R14, 0xffff, RZ, 0xc0, !PT ;  /* 0x0000ffff0e177812 */ /* 0x008fca00078ec0ff */
[----:B------:R1:W-:Y:S01]  /*1990*/  STL [R1+0x30], R23 ;  /* 0x0000301701007387 */ /* 0x0003e20000100800 */
[----:B------:R-:W-:Y:S03]  /*19a0*/  YIELD ;  /* 0x0000000000007946 */ /* 0x000fe60003800000 */
[----:B--2---:R1:W-:Y:S01]  /*19b0*/  @P0 STL [R1+0x8], R0 ;  /* 0x0000080001000387 */ /* 0x0043e20000100800 */
[----:B------:R-:W-:Y:S05]  /*19c0*/  @P0 BRA `(.L_x_695) ;  /* 0x0000007000000947 */ /* 0x000fea0003800000 */
[----:B-1----:R-:W-:-:S05]  /*19d0*/  MOV R0, c[0x0][0x168] ;  /* 0x00005a0000007a02 */ /* 0x002fca0000000f00 */
[----:B------:R1:W-:Y:S01]  /*19e0*/  STL [R1+0x8], R0 ;  /* 0x0000080001007387 */ /* 0x0003e20000100800 */
[----:B------:R-:W-:Y:S05]  /*19f0*/  @!P1 BRA `(.L_x_695) ;  /* 0x0000004000009947 */ /* 0x000fea0003800000 */
[----:B------:R-:W2:Y:S04]  /*1a00*/  LDG.E R8, [R6.64] ;  /* 0x0000000806087981 */ /* 0x000ea8000c1e1900 */
[----:B-1----:R-:W2:Y:S02]  /*1a10*/  LDG.E R0, [R6.64+0x4] ;  /* 0x0000040806007981 */ /* 0x002ea4000c1e1900 */
[----:B--2---:R-:W-:-:S05]  /*1a20*/  IADD3 R0, -R8, R0, RZ ;  /* 0x0000000008007210 */ /* 0x004fca0007ffe1ff */
[----:B------:R1:W-:Y:S02]  /*1a30*/  STL [R1+0x8], R0 ;  /* 0x0000080001007387 */ /* 0x0003e40000100800 */
.L_x_695:
[----:B------:R-:W-:-:S04]  /*1a40*/  ISETP.NE.U32.AND P0, PT, RZ, c[0x0][0x368], PT ;  /* 0x0000da00ff007a0c */ /* 0x000fc80003f05070 */
[----:B------:R-:W-:-:S13]  /*1a50*/  ISETP.NE.AND.EX P0, PT, RZ, c[0x0][0x36c], PT, P0 ;  /* 0x0000db00ff007a0c */ /* 0x000fda0003f05300 */
[----:B------:R-:W-:Y:S05]  /*1a60*/  @!P0 BRA `(.L_x_696) ;  /* 0x0000003000008947 */ /* 0x000fea0003800000 */
[----:B-1----:R-:W-:-:S05]  /*1a70*/  IMAD.WIDE R4, R27, R16, c[0x0][0x368] ;  /* 0x0000da001b047625 */ /* 0x002fca00078e0210 */
[----:B------:R1:W5:Y:S01]  /*1a80*/  LDG.E R12, [R4.64] ;  /* 0x00000008040c7981 */ /* 0x000362000c1e1900 */
[----:B------:R-:W-:Y:S05]  /*1a90*/  BRA `(.L_x_697) ;  /* 0x0000005000007947 */ /* 0x000fea0003800000 */
.L_x_696:
[----:B------:R-:W-:Y:S01]  /*1aa0*/  MOV R12, c[0x0][0x1d0] ;  /* 0x00007400000c7a02 */ /* 0x000fe20000000f00 */
[----:B------:R-:W-:Y:S05]  /*1ab0*/  @!P4 BRA `(.L_x_697) ;  /* 0x000000300000c947 */ /* 0x000fea0003800000 */
[----:B-1----:R-:W2:Y:S04]  /*1ac0*/  LDG.E R6, [R4.64] ;  /* 0x0000000804067981 */ /* 0x002ea8000c1e1900 */
[----:B------:R-:W2:Y:S02]  /*1ad0*/  LDG.E R0, [R4.64+0x4] ;  /* 0x0000040804007981 */ /* 0x000ea4000c1e1900 */
[----:B--2---:R-:W-:Y:S02]  /*1ae0*/  IADD3 R12, -R6, R0, RZ ;  /* 0x00000000060c7210 */ /* 0x004fe40007ffe1ff */
.L_x_697:
[----:B-1----:R-:W2:Y:S04]  /*1af0*/  LDL R0, [R1+0x8] ;  /* 0x0000080001007983 */ /* 0x002ea80000100800 */
[----:B------:R-:W3:Y:S04]  /*1b00*/  LDL.LU R6, [R1+0x24] ;  /* 0x0000240001067983 */ /* 0x000ee80000300800 */
[----:B------:R-:W4:Y:S04]  /*1b10*/  LDL.LU R10, [R1+0x18] ;  /* 0x00001800010a7983 */ /* 0x000f280000300800 */
[----:B------:R1:W4:Y:S04]  /*1b20*/  @P3 LDG.E R5, [R2.64] ;  /* 0x0000000802053981 */ /* 0x000328000c1e1900 */
[----:B------:R1:W4:Y:S01]  /*1b30*/  @P3 LDG.E R4, [R2.64+0x4] ;  /* 0x0000040802043981 */ /* 0x000322000c1e1900 */
[----:B------:R-:W-:Y:S01]  /*1b40*/  IMAD.MOV.U32 R7, RZ, RZ, c[0x0][0x2c4] ;  /* 0x0000b100ff077624 */ /* 0x000fe200078e00ff */
[----:B------:R-:W-:-:S04]  /*1b50*/  ISETP.NE.U32.AND P0, PT, RZ, c[0x0][0x378], PT ;  /* 0x0000de00ff007a0c */ /* 0x000fc80003f05070 */
[----:B------:R-:W-:Y:S02]  /*1b60*/  ISETP.NE.AND P2, PT, R7, 0x1, PT ;  /* 0x000000010700780c */ /* 0x000fe40003f45270 */
[----:B------:R-:W-:Y:S01]  /*1b70*/  ISETP.NE.AND.EX P0, PT, RZ, c[0x0][0x37c], PT, P0 ;  /* 0x0000df00ff007a0c */ /* 0x000fe20003f05300 */
[----:B-----5:R-:W-:Y:S02]  /*1b80*/  IMAD.IADD R11, R12, 0x1, -R153 ;  /* 0x000000010c0b7824 */ /* 0x020fe400078e0a99 */
[----:B------:R-:W-:-:S10]  /*1b90*/  IMAD.MOV.U32 R132, RZ, RZ, R12 ;  /* 0x000000ffff847224 */ /* 0x000fd400078e000c */
[----:B-1----:R-:W-:-:S05]  /*1ba0*/  @P0 IMAD.WIDE R2, R27, R16, c[0x0][0x378] ;  /* 0x0000de001b020625 */ /* 0x002fca00078e0210 */
[----:B------:R1:W5:Y:S01]  /*1bb0*/  @P0 LDG.E R132, [R2.64] ;  /* 0x0000000802840981 */ /* 0x000362000c1e1900 */
[----:B--2---:R-:W-:Y:S02]  /*1bc0*/  IMAD.MOV.U32 R8, RZ, RZ, R0 ;  /* 0x000000ffff087224 */ /* 0x004fe400078e0000 */
[----:B---3--:R-:W-:Y:S02]  /*1bd0*/  IMAD.SHL.U32 R9, R6, 0x80, RZ ;  /* 0x0000008006097824 */ /* 0x008fe400078e00ff */
[----:B------:R-:W-:Y:S01]  /*1be0*/  IMAD.MOV.U32 R6, RZ, RZ, c[0x0][0x32c] ;  /* 0x0000cb00ff067624 */ /* 0x000fe200078e00ff */
[----:B----4-:R-:W-:-:S04]  /*1bf0*/  LOP3.LUT R10, R10, 0xfff7ffff, RZ, 0xc0, !PT ;  /* 0xfff7ffff0a0a7812 */ /* 0x010fc800078ec0ff */
[----:B------:R-:W-:Y:S02]  /*1c00*/  ISETP.GE.AND P1, PT, R6, 0x1, PT ;  /* 0x000000010600780c */ /* 0x000fe40003f26270 */
[----:B------:R-:W-:Y:S01]  /*1c10*/  @P2 LOP3.LUT R10, R10, 0x80000, RZ, 0xfc, !PT ;  /* 0x000800000a0a2812 */ /* 0x000fe200078efcff */
[----:B------:R-:W-:Y:S02]  /*1c20*/  IMAD.MOV.U32 R0, RZ, RZ, c[0x0][0x228] ;  /* 0x00008a00ff007624 */ /* 0x000fe400078e00ff */
[----:B------:R-:W-:Y:S01]  /*1c30*/  @P3 IMAD.IADD R0, R4, 0x1, -R5 ;  /* 0x0000000104003824 */ /* 0x000fe200078e0a05 */
[----:B------:R-:W-:-:S03]  /*1c40*/  LOP3.LUT R10, R10, 0xffefffff, RZ, 0xc0, !PT ;  /* 0xffefffff0a0a7812 */ /* 0x000fc600078ec0ff */
[----:B------:R-:W-:Y:S01]  /*1c50*/  IMAD.IADD R7, R11, 0x1, R0 ;  /* 0x000000010b077824 */ /* 0x000fe200078e0200 */
[----:B------:R2:W-:Y:S03]  /*1c60*/  STL [R1+0x14], R9 ;  /* 0x0000140901007387 */ /* 0x0005e60000100800 */
[----:B------:R-:W-:Y:S01]  /*1c70*/  @P1 LOP3.LUT R10, R10, 0x100000, RZ, 0xfc, !PT ;  /* 0x001000000a0a1812 */ /* 0x000fe200078efcff */
[----:B------:R2:W-:Y:S01]  /*1c80*/  STL [R1+0xc], R7 ;  /* 0x00000c0701007387 */ /* 0x0005e20000100800 */
[----:B-1----:R-:W-:-:S03]  /*1c90*/  IADD3 R2, R9, 0x7f, RZ ;  /* 0x0000007f09027810 */ /* 0x002fc60007ffe0ff */
[----:B------:R2:W-:Y:S02]  /*1ca0*/  STL [R1+0x18], R10 ;  /* 0x0000180a01007387 */ /* 0x0005e40000100800 */
[----:B------:R-:W-:Y:S01]  /*1cb0*/  @P2 IMAD.HI.U32 R4, R2, c[0x0][0x2c8], RZ ;  /* 0x0000b20002042a27 */ /* 0x000fe200078e00ff */
[----:B------:R-:W-:-:S04]  /*1cc0*/  IADD3 R3, R7, 0x5f, RZ ;  /* 0x0000005f07037810 */ /* 0x000fc80007ffe0ff */
[----:B------:R-:W-:Y:S01]  /*1cd0*/  @P2 SHF.R.U32.HI R2, RZ, c[0x0][0x2cc], R4 ;  /* 0x0000b300ff022a19 */ /* 0x000fe20000011604 */
[----:B------:R-:W-:Y:S01]  /*1ce0*/  IMAD.HI R3, R3, 0x2aaaaaab, RZ ;  /* 0x2aaaaaab03037827 */ /* 0x000fe200078e02ff */
[----:B------:R-:W-:-:S04]  /*1cf0*/  IADD3 R4, R7, 0x1, -R8 ;  /* 0x0000000107047810 */ /* 0x000fc80007ffe808 */
[----:B------:R-:W-:Y:S01]  /*1d00*/  SHF.R.U32.HI R5, RZ, 0x1f, R3 ;  /* 0x0000001fff057819 */ /* 0x000fe20000011603 */
[----:B------:R-:W-:-:S03]  /*1d10*/  IMAD.IADD R2, R4, 0x1, R2 ;  /* 0x0000000104027824 */ /* 0x000fc600078e0202 */
[----:B------:R-:W-:Y:S02]  /*1d20*/  LEA.HI.SX32 R163, R3, R5, 0x1c ;  /* 0x0000000503a37211 */ /* 0x000fe400078fe2ff */
        /* <DEDUP_REMOVED lines=12> */
.L_x_700:
[----:B------:R-:W-:-:S13]  /*1df0*/  ISETP.NE.AND P0, PT, R6, 0x1, PT ;  /* 0x000000010600780c */ /* 0x000fda0003f05270 */
[----:B------:R-:W-:-:S05]  /*1e00*/  @P0 IMAD.HI.U32 R2, R3, c[0x0][0x330], RZ ;  /* 0x0000cc0003020a27 */ /* 0x000fca00078e00ff */
[----:B------:R-:W-:Y:S02]  /*1e10*/  @P0 SHF.R.U32.HI R3, RZ, c[0x0][0x334], R2 ;  /* 0x0000cd00ff030a19 */ /* 0x000fe40000011602 */
.L_x_701:
[----:B------:R-:W-:Y:S05]  /*1e20*/  BSYNC B0 ;  /* 0x0000000000007941 */ /* 0x000fea0003800000 */
.L_x_699:
[----:B------:R-:W-:-:S05]  /*1e30*/  IMAD R3, R3, R6, c[0x0][0x32c] ;  /* 0x0000cb0003037624 */ /* 0x000fca00078e0206 */
[----:B------:R-:W-:-:S04]  /*1e40*/  IMNMX R4, R4, R3, PT ;  /* 0x0000000304047217 */ /* 0x000fc80003800200 */
.L_x_698:
[----:B------:R-:W-:Y:S01]  /*1e50*/  IADD3 R4, R4, 0x5f, RZ ;  /* 0x0000005f04047810 */ /* 0x000fe20007ffe0ff */
[----:B------:R-:W-:-:S04]  /*1e60*/  @P2 IMAD.HI.U32 R3, R9, c[0x0][0x2c8], RZ ;  /* 0x0000b20009032a27 */ /* 0x000fc800078e00ff */
[----:B------:R-:W-:-:S04]  /*1e70*/  IMAD.HI R4, R4, 0x2aaaaaab, RZ ;  /* 0x2aaaaaab04047827 */ /* 0x000fc800078e02ff */
[----:B------:R-:W-:Y:S01]  /*1e80*/  IMAD.MOV.U32 R2, RZ, RZ, R9 ;  /* 0x000000ffff027224 */ /* 0x000fe200078e0009 */
[----:B------:R-:W-:Y:S01]  /*1e90*/  @P2 SHF.R.U32.HI R2, RZ, c[0x0][0x2cc], R3 ;  /* 0x0000b300ff022a19 */ /* 0x000fe20000011603 */
[----:B------:R-:W-:Y:S01]  /*1ea0*/  IMAD.IADD R162, R7, 0x1, -R8 ;  /* 0x0000000107a27824 */ /* 0x000fe200078e0a08 */
[----:B------:R-:W-:-:S03]  /*1eb0*/  SHF.R.U32.HI R3, RZ, 0x1f, R4 ;  /* 0x0000001fff037819 */ /* 0x000fc60000011604 */
[----:B------:R-:W-:Y:S01]  /*1ec0*/  IMAD.IADD R2, R162, 0x1, R2 ;  /* 0x00000001a2027824 */ /* 0x000fe200078e0202 */
[----:B------:R-:W-:-:S04]  /*1ed0*/  LEA.HI.SX32 R4, R4, R3, 0x1c ;  /* 0x0000000304047211 */ /* 0x000fc800078fe2ff */
[----:B------:R-:W-:Y:S02]  /*1ee0*/  IADD3 R3, R2, -c[0x0][0x324], RZ ;  /* 0x8000c90002037a10 */ /* 0x000fe40007ffe0ff */
[----:B--2---:R-:W-:Y:S01]  /*1ef0*/  IMNMX R10, R163, R4, PT ;  /* 0x00000004a30a7217 */ /* 0x004fe20003800200 */
        /* <DEDUP_REMOVED lines=10> */
.L_x_704:
[----:B------:R-:W-:-:S13]  /*1fa0*/  ISETP.NE.AND P0, PT, R6, 0x1, PT ;  /* 0x000000010600780c */ /* 0x000fda0003f05270 */
[----:B------:R-:W-:-:S05]  /*1fb0*/  @P0 IMAD.HI.U32 R4, R2, c[0x0][0x330], RZ ;  /* 0x0000cc0002040a27 */ /* 0x000fca00078e00ff */
[----:B------:R-:W-:Y:S02]  /*1fc0*/  @P0 SHF.R.U32.HI R2, RZ, c[0x0][0x334], R4 ;  /* 0x0000cd00ff020a19 */ /* 0x000fe40000011604 */
.L_x_705:
[----:B------:R-:W-:Y:S05]  /*1fd0*/  BSYNC B0 ;  /* 0x0000000000007941 */ /* 0x000fea0003800000 */
.L_x_703:
[----:B------:R-:W-:-:S05]  /*1fe0*/  IMAD R2, R2, c[0x0][0x32c], RZ ;  /* 0x0000cb0002027a24 */ /* 0x000fca00078e02ff */
[----:B------:R-:W-:-:S04]  /*1ff0*/  IMNMX R3, R3, R2, !PT ;  /* 0x0000000203037217 */ /* 0x000fc80007800200 */
.L_x_702:
[C---:B------:R-:W-:Y:S01]  /*2000*/  LOP3.LUT R4, R14.reuse, 0xff000000, RZ, 0xc0, !PT ;  /* 0xff0000000e047812 */ /* 0x040fe200078ec0ff */
[----:B------:R-:W-:Y:S01]  /*2010*/  IMAD.HI R3, R3, 0x2aaaaaab, RZ ;  /* 0x2aaaaaab03037827 */ /* 0x000fe200078e02ff */
[----:B------:R-:W-:Y:S01]  /*2020*/  LOP3.LUT R5, R14, 0xff0000, RZ, 0xc0, !PT ;  /* 0x00ff00000e057812 */ /* 0x000fe200078ec0ff */
[----:B------:R-:W-:Y:S01]  /*2030*/  BSSY B0, `(.L_x_706) ;  /* 0x000002d000007945 */ /* 0x000fe20003800000 */
[----:B------:R-:W-:Y:S02]  /*2040*/  SHF.R.U32.HI R4, RZ, 0x8, R4 ;  /* 0x00000008ff047819 */ /* 0x000fe40000011604 */
[----:B------:R-:W-:Y:S02]  /*2050*/  SHF.R.U32.HI R2, RZ, 0x1f, R3 ;  /* 0x0000001fff027819 */ /* 0x000fe40000011603 */
[----:B------:R-:W-:Y:S02]  /*2060*/  LEA.HI R4, R5, R4, RZ, 0x10 ;  /* 0x0000000405047211 */ /* 0x000fe400078f80ff */
[----:B------:R-:W-:Y:S01]  /*2070*/  LEA.HI.SX32 R3, R3, R2, 0x1c ;  /* 0x0000000203037211 */ /* 0x000fe200078fe2ff */
[----:B------:R-:W-:Y:S01]  /*2080*/  IMAD.MOV.U32 R2, RZ, RZ, RZ ;  /* 0x000000ffff027224 */ /* 0x000fe200078e00ff */
[----:B------:R-:W-:-:S02]  /*2090*/  SHF.R.U32.HI R6, RZ, 0x10, R4 ;  /* 0x00000010ff067819 */ /* 0x000fc40000011604 */
[----:B------:R-:W-:Y:S02]  /*20a0*/  LOP3.LUT R14, R4, 0xff, RZ, 0xc0, !PT ;  /* 0x000000ff040e7812 */ /* 0x000fe400078ec0ff */
[----:B------:R-:W-:Y:S01]  /*20b0*/  IMNMX R5, RZ, R3, !PT ;  /* 0x00000003ff057217 */ /* 0x000fe20007800200 */
[----:B------:R1:W-:Y:S01]  /*20c0*/  STL [R1+0x28], R6 ;  /* 0x0000280601007387 */ /* 0x0003e20000100800 */
[----:B------:R-:W-:Y:S02]  /*20d0*/  ISETP.NE.AND P1, PT, R6, RZ, PT ;  /* 0x000000ff0600720c */ /* 0x000fe40003f25270 */
[----:B------:R-:W-:Y:S01]  /*20e0*/  ISETP.GT.AND P0, PT, R10, R5, PT ;  /* 0x000000050a00720c */ /* 0x000fe20003f04270 */
[----:B------:R1:W-:Y:S01]  /*20f0*/  STL [R1+0x34], R14 ;  /* 0x0000340e01007387 */ /* 0x0003e20000100800 */
[----:B------:R-:W-:-:S11]  /*2100*/  SEL R131, R6, c[0x0][0x338], P1 ;  /* 0x0000ce0006837a07 */ /* 0x000fd60000800000 */
[----:B------:R-:W-:Y:S05]  /*2110*/  @!P0 BRA `(.L_x_707) ;  /* 0x000001e000008947 */ /* 0x000fea0003800000 */
[----:B------:R-:W-:Y:S02]  /*2120*/  IABS R2, R131 ;  /* 0x0000008300027213 */ /* 0x000fe40000000000 */
[----:B-1----:R-:W-:-:S03]  /*2130*/  IADD3 R6, R131, -0x1, R10 ;  /* 0xffffffff83067810 */ /* 0x002fc60007ffe00a */
[----:B------:R-:W-:Y:S02]  /*2140*/  IMAD.MOV.U32 R4, RZ, RZ, R2 ;  /* 0x000000ffff047224 */ /* 0x000fe400078e0002 */
[----:B------:R-:W-:Y:S02]  /*2150*/  IMAD.IADD R6, R6, 0x1, -R5 ;  /* 0x0000000106067824 */ /* 0x000fe400078e0a05 */
[----:B------:R-:W1:Y:S03]  /*2160*/  I2F.RP R2, R4 ;  /* 0x0000000400027306 */ /* 0x000e660000209400 */
[----:B------:R-:W-:-:S05]  /*2170*/  IABS R9, R6 ;  /* 0x0000000600097213 */ /* 0x000fca0000000000 */
[----:B-1----:R-:W1:Y:S02]  /*2180*/  MUFU.RCP R2, R2 ;  /* 0x0000000200027308 */ /* 0x002e640000001000 */
[----:B-1----:R-:W-:-:S06]  /*2190*/  IADD3 R2, R2, 0xffffffe, RZ ;  /* 0x0ffffffe02027810 */ /* 0x002fcc0007ffe0ff */
[----:B------:R-:W1:Y:S02]  /*21a0*/  F2I.FTZ.U32.TRUNC.NTZ R3, R2 ;  /* 0x0000000200037305 */ /* 0x000e64000021f000 */
[----:B-1----:R-:W-:-:S04]  /*21b0*/  IMAD.MOV R2, RZ, RZ, -R3 ;  /* 0x000000ffff027224 */ /* 0x002fc800078e0a03 */
[----:B------:R-:W-:Y:S01]  /*21c0*/  IMAD.MOV.U32 R7, RZ, RZ, R2 ;  /* 0x000000ffff077224 */ /* 0x000fe200078e0002 */
[----:B------:R-:W-:-:S03]  /*21d0*/  IABS R2, R131 ;  /* 0x0000008300027213 */ /* 0x000fc60000000000 */
[----:B------:R-:W-:Y:S02]  /*21e0*/  IMAD R7, R7, R4, RZ ;  /* 0x0000000407077224 */ /* 0x000fe400078e02ff */
[----:B------:R-:W-:Y:S01]  /*21f0*/  IMAD.MOV R8, RZ, RZ, -R2 ;  /* 0x000000ffff087224 */ /* 0x000fe200078e0a02 */
[----:B------:R-:W-:-:S05]  /*2200*/  MOV R2, RZ ;  /* 0x000000ff00027202 */ /* 0x000fca0000000f00 */
        /* <DEDUP_REMOVED lines=11> */
[----:B------:R-:W-:-:S07]  /*22c0*/  ISETP.GE.AND P1, PT, R3, RZ, PT ;  /* 0x000000ff0300720c */ /* 0x000fce0003f26270 */
[----:B------:R-:W-:-:S06]  /*22d0*/  @P2 IADD3 R2, R2, 0x1, RZ ;  /* 0x0000000102022810 */ /* 0x000fcc0007ffe0ff */
[----:B------:R-:W-:Y:S01]  /*22e0*/  @!P1 IMAD.MOV R2, RZ, RZ, -R2 ;  /* 0x000000ffff029224 */ /* 0x000fe200078e0a02 */
[----:B------:R-:W-:Y:S02]  /*22f0*/  @!P0 LOP3.LUT R2, RZ, R131, RZ, 0x33, !PT ;  /* 0x00000083ff028212 */ /* 0x000fe400078e33ff */
.L_x_707:
[----:B------:R-:W-:Y:S05]  /*2300*/  BSYNC B0 ;  /* 0x0000000000007941 */ /* 0x000fea0003800000 */
.L_x_706:
[----:B------:R-:W-:Y:S01]  /*2310*/  IMAD R3, R14, R2, R5 ;  /* 0x000000020e037224 */ /* 0x000fe200078e0205 */
[----:B------:R-:W2:Y:S01]  /*2320*/  S2R R184, SR_TID.X ;  /* 0x0000000000b87919 */ /* 0x000ea20000002100 */
[----:B------:R-:W-:Y:S02]  /*2330*/  SHF.R.S32.HI R73, RZ, 0x1f, R72 ;  /* 0x0000001fff497819 */ /* 0x000fe40000011448 */
[C---:B------:R-:W-:Y:S01]  /*2340*/  IMAD.IADD R2, R3.reuse, 0x1, R2 ;  /* 0x0000000103027824 */ /* 0x040fe200078e0202 */
[----:B------:R-:W-:Y:S01]  /*2350*/  IADD3 R86, R72, 0x40, RZ ;  /* 0x0000004048567810 */ /* 0x000fe20007ffe0ff */
[----:B------:R-:W-:-:S03]  /*2360*/  IMAD R3, R3, 0x60, -R11 ;  /* 0x0000006003037824 */ /* 0x000fc600078e0a0b */
[----:B------:R-:W-:Y:S02]  /*2370*/  IMNMX R2, R10, R2, PT ;  /* 0x000000020a027217 */ /* 0x000fe40003800200 */
[----:B------:R-:W-:-:S03]  /*2380*/  IMNMX R3, RZ, R3, !PT ;  /* 0x00000003ff037217 */ /* 0x000fc60007800200 */
[----:B------:R-:W-:Y:S02]  /*2390*/  IMAD R2, R2, 0x60, -R11 ;  /* 0x0000006002027824 */ /* 0x000fe400078e0a0b */
[----:B------:R-:W-:-:S03]  /*23a0*/  IMAD.WIDE.U32 R4, R3, -0x55555555, RZ ;  /* 0xaaaaaaab03047825 */ /* 0x000fc600078e00ff */
[----:B------:R-:W-:Y:S02]  /*23b0*/  IMNMX R2, R2, R0, PT ;  /* 0x0000000002027217 */ /* 0x000fe40003800200 */
[----:B------:R-:W-:Y:S02]  /*23c0*/  SHF.R.U32.HI R128, RZ, 0x6, R5 ;  /* 0x00000006ff807819 */ /* 0x000fe40000011605 */
[----:B------:R-:W-:Y:S02]  /*23d0*/  ISETP.GT.AND P0, PT, R2, R3, PT ;  /* 0x000000030200720c */ /* 0x000fe40003f04270 */
[----:B--2---:R-:W-:Y:S01]  /*23e0*/  SHF.R.S32.HI R185, RZ, 0x1f, R184 ;  /* 0x0000001fffb97819 */ /* 0x004fe200000114b8 */
[----:B------:R-:W-:-:S03]  /*23f0*/  IMAD.MOV.U32 R4, RZ, RZ, R128 ;  /* 0x000000ffff047224 */ /* 0x000fc600078e0080 */
[CC--:B-1----:R-:W-:Y:S02]  /*2400*/  LEA.HI R6, R185.reuse, R184.reuse, RZ, 0x6 ;  /* 0x000000b8b9067211 */ /* 0x0c2fe400078f30ff */
[----:B------:R-:W-:-:S04]  /*2410*/  LEA.HI R5, R185, R184, RZ, 0x3 ;  /* 0x000000b8b9057211 */ /* 0x000fc800078f18ff */
[----:B------:R-:W-:Y:S02]  /*2420*/  SHF.R.S32.HI R83, RZ, 0x3, R5 ;  /* 0x00000003ff537819 */ /* 0x000fe40000011405 */
[----:B------:R-:W-:Y:S02]  /*2430*/  @P0 IADD3 R2, R2, 0x5f, RZ ;  /* 0x0000005f02020810 */ /* 0x000fe40007ffe0ff */
[C---:B------:R-:W-:Y:S02]  /*2440*/  IADD3 R134, R83.reuse, 0x40, RZ ;  /* 0x0000004053867810 */ /* 0x040fe40007ffe0ff */
[----:B------:R-:W-:Y:S01]  /*2450*/  IADD3 R133, R83, 0x20, RZ ;  /* 0x0000002053857810 */ /* 0x000fe20007ffe0ff */
[----:B------:R-:W-:Y:S01]  /*2460*/  @P0 IMAD.HI R2, R2, 0x2aaaaaab, RZ ;  /* 0x2aaaaaab02020827 */ /* 0x000fe200078e02ff */
[----:B------:R-:W-:-:S04]  /*2470*/  SHF.R.S32.HI R171, RZ, 0x1f, R83 ;  /* 0x0000001fffab7819 */ /* 0x000fc80000011453 */
[----:B------:R-:W-:-:S04]  /*2480*/  @P0 SHF.R.U32.HI R3, RZ, 0x1f, R2 ;  /* 0x0000001fff030819 */ /* 0x000fc80000011602 */
[----:B------:R-:W-:Y:S01]  /*2490*/  @P0 LEA.HI.SX32 R4, R2, R3, 0x1c ;  /* 0x0000000302040211 */ /* 0x000fe200078fe2ff */
[----:B------:R-:W-:Y:S01]  /*24a0*/  IMAD.SHL.U32 R2, R6, 0x8, RZ ;  /* 0x0000000806027824 */ /* 0x000fe200078e00ff */
[----:B------:R-:W-:Y:S02]  /*24b0*/  LOP3.LUT R3, R5, 0xfffffff8, RZ, 0xc0, !PT ;  /* 0xfffffff805037812 */ /* 0x000fe400078ec0ff */
[----:B------:R-:W-:Y:S02]  /*24c0*/  ISETP.GT.AND P0, PT, R4, R128, PT ;  /* 0x000000800400720c */ /* 0x000fe40003f04270 */
[----:B------:R-:W-:Y:S01]  /*24d0*/  LOP3.LUT R154, R2, 0xfffffe00, RZ, 0xc0, !PT ;  /* 0xfffffe00029a7812 */ /* 0x000fe200078ec0ff */
[----:B------:R-:W-:Y:S01]  /*24e0*/  IMAD.SHL.U32 R2, R83, 0x40, RZ ;  /* 0x0000004053027824 */ /* 0x000fe200078e00ff */
[----:B------:R-:W-:Y:S01]  /*24f0*/  SHF.R.S32.HI R5, RZ, 0x1f, R133 ;  /* 0x0000001fff057819 */ /* 0x000fe20000011485 */
[----:B------:R-:W-:Y:S01]  /*2500*/  IMAD.IADD R135, R184, 0x1, -R3 ;  /* 0x00000001b8877824 */ /* 0x000fe200078e0a03 */
[----:B------:R-:W-:Y:S01]  /*2510*/  SHF.R.S32.HI R6, RZ, 0x1f, R134 ;  /* 0x0000001fff067819 */ /* 0x000fe20000011486 */
[----:B------:R-:W-:Y:S01]  /*2520*/  IMAD.SHL.U32 R3, R133, 0x40, RZ ;  /* 0x0000004085037824 */ /* 0x000fe200078e00ff */
[----:B------:R-:W-:Y:S01]  /*2530*/  LOP3.LUT R144, R2, 0x1c0, RZ, 0xc0, !PT ;  /* 0x000001c002907812 */ /* 0x000fe200078ec0ff */
[----:B------:R-:W-:Y:S01]  /*2540*/  IMAD.SHL.U32 R2, R134, 0x40, RZ ;  /* 0x0000004086027824 */ /* 0x000fe200078e00ff */
[----:B------:R-:W-:Y:S01]  /*2550*/  LEA.HI R5, R5, R133, RZ, 0x3 ;  /* 0x0000008505057211 */ /* 0x000fe200078f18ff */
[----:B------:R-:W-:Y:S01]  /*2560*/  IMAD.SHL.U32 R24, R135, 0x4, RZ ;  /* 0x0000000487187824 */ /* 0x000fe200078e00ff */
[----:B------:R-:W-:-:S02]  /*2570*/  SHF.R.U32.HI R178, RZ, 0x3, R144 ;  /* 0x00000003ffb27819 */ /* 0x000fc40000011690 */
[----:B------:R-:W-:Y:S01]  /*2580*/  LOP3.LUT R148, R2, 0x1c0, RZ, 0xc0, !PT ;  /* 0x000001c002947812 */ /* 0x000fe200078ec0ff */
[----:B------:R-:W-:Y:S01]  /*2590*/  IMAD.SHL.U32 R5, R5, 0x40, RZ ;  /* 0x0000004005057824 */ /* 0x000fe200078e00ff */
[----:B------:R-:W-:Y:S02]  /*25a0*/  LOP3.LUT R2, R144, 0x38, R72, 0xf8, !PT ;  /* 0x0000003890027812 */ /* 0x000fe400078ef848 */
[----:B------:R-:W-:Y:S02]  /*25b0*/  LEA.HI R6, R6, R134, RZ, 0x3 ;  /* 0x0000008606067211 */ /* 0x000fe400078f18ff */
[----:B------:R-:W-:Y:S02]  /*25c0*/  LOP3.LUT R2, R2, R178, RZ, 0x3c, !PT ;  /* 0x000000b202027212 */ /* 0x000fe400078e3cff */
[----:B------:R-:W-:Y:S01]  /*25d0*/  LOP3.LUT R145, R3, 0x1c0, RZ, 0xc0, !PT ;  /* 0x000001c003917812 */ /* 0x000fe200078ec0ff */
[----:B------:R-:W-:Y:S01]  /*25e0*/  IMAD.SHL.U32 R3, R6, 0x40, RZ ;  /* 0x0000004006037824 */ /* 0x000fe200078e00ff */
[----:B------:R-:W-:Y:S01]  /*25f0*/  SHF.R.S32.HI R25, RZ, 0x1f, R24 ;  /* 0x0000001fff197819 */ /* 0x000fe20000011418 */
[----:B------:R-:W-:Y:S01]  /*2600*/  IMAD.IADD R2, R154, 0x1, R2 ;  /* 0x000000019a027824 */ /* 0x000fe200078e0202 */
[----:B------:R-:W-:-:S02]  /*2610*/  IADD3 R26, R24, 0x20, RZ ;  /* 0x00000020181a7810 */ /* 0x000fc40007ffe0ff */
[----:B------:R-:W-:Y:S01]  /*2620*/  SHF.R.U32.HI R181, RZ, 0x3, R145 ;  /* 0x00000003ffb57819 */ /* 0x000fe20000011691 */
[----:B------:R-:W-:Y:S01]  /*2630*/  IMAD.SHL.U32 R219, R2, 0x2, RZ ;  /* 0x0000000202db7824 */ /* 0x000fe200078e00ff */
[----:B------:R-:W-:Y:S02]  /*2640*/  SHF.R.U32.HI R182, RZ, 0x3, R148 ;  /* 0x00000003ffb67819 */ /* 0x000fe40000011694 */
[----:B------:R-:W-:Y:S02]  /*2650*/  LOP3.LUT R155, R5, 0xfffffe00, RZ, 0xc0, !PT ;  /* 0xfffffe00059b7812 */ /* 0x000fe400078ec0ff */
[----:B------:R-:W-:Y:S01]  /*2660*/  LOP3.LUT R156, R3, 0xfffffe00, RZ, 0xc0, !PT ;  /* 0xfffffe00039c7812 */ /* 0x000fe200078ec0ff */
[----:B------:R-:W-:Y:S05]  /*2670*/  @!P0 BRA `(.L_x_708) ;  /* 0x000052c000008947 */ /* 0x000fea0003800000 */
[----:B------:R-:W2:Y:S01]  /*2680*/  LDL R28, [R1] ;  /* 0x00000000011c7983 */ /* 0x000ea20000100800 */
[----:B------:R-:W-:Y:S01]  /*2690*/  IADD3 R123, P0, R83, R13, RZ ;  /* 0x0000000d537b7210 */ /* 0x000fe20007f1e0ff */
[----:B------:R-:W-:Y:S01]  /*26a0*/  IMAD.MOV.U32 R138, RZ, RZ, 0x60 ;  /* 0x00000060ff8a7424 */ /* 0x000fe200078e00ff */
[----:B------:R-:W-:Y:S01]  /*26b0*/  SHF.R.S32.HI R18, RZ, 0x1f, R27 ;  /* 0x0000001fff127819 */ /* 0x000fe2000001141b */
[----:B------:R-:W-:Y:S01]  /*26c0*/  IMAD.MOV.U32 R8, RZ, RZ, c[0x0][0x238] ;  /* 0x00008e00ff087624 */ /* 0x000fe200078e00ff */
[----:B------:R-:W-:Y:S01]  /*26d0*/  LEA.HI.X.SX32 R129, R13, R171, 0x1, P0 ;  /* 0x000000ab0d817211 */ /* 0x000fe200000f0eff */
[----:B------:R-:W-:Y:S01]  /*26e0*/  IMAD.WIDE.U32 R2, R123, c[0x0][0x238], R72 ;  /* 0x00008e007b027a25 */ /* 0x000fe200078e0048 */
[----:B------:R-:W-:-:S02]  /*26f0*/  SEL R21, R18, RZ, !P3 ;  /* 0x000000ff12157207 */ /* 0x000fc40005800000 */
[----:B------:R-:W-:Y:S01]  /*2700*/  IADD3 R31, R4, -0x1, RZ ;  /* 0xffffffff041f7810 */ /* 0x000fe20007ffe0ff */
[----:B------:R-:W-:Y:S01]  /*2710*/  IMAD R5, R129, c[0x0][0x238], RZ ;  /* 0x00008e0081057a24 */ /* 0x000fe200078e02ff */
[----:B------:R-:W-:Y:S01]  /*2720*/  IADD3 R114, -R83, R0, RZ ;  /* 0x0000000053727210 */ /* 0x000fe20007ffe1ff */
[----:B------:R-:W-:Y:S01]  /*2730*/  IMAD R4, R21, c[0x0][0x248], RZ ;  /* 0x0000920015047a24 */ /* 0x000fe200078e02ff */
[----:B------:R-:W-:Y:S01]  /*2740*/  SEL R20, R27, RZ, !P3 ;  /* 0x000000ff1b147207 */ /* 0x000fe20005800000 */
[----:B------:R-:W-:Y:S01]  /*2750*/  IMAD R5, R123, c[0x0][0x23c], R5 ;  /* 0x00008f007b057a24 */ /* 0x000fe200078e0205 */
[----:B------:R-:W-:Y:S01]  /*2760*/  ISETP.GE.AND P2, PT, R72, c[0x0][0x1d4], PT ;  /* 0x0000750048007a0c */ /* 0x000fe20003f46270 */
[----:B------:R-:W-:Y:S01]  /*2770*/  IMAD R164, R138, c[0x0][0x23c], RZ ;  /* 0x00008f008aa47a24 */ /* 0x000fe200078e02ff */
[----:B------:R-:W-:Y:S01]  /*2780*/  ISETP.GE.AND P6, PT, R86, c[0x0][0x1d4], PT ;  /* 0x0000750056007a0c */ /* 0x000fe20003fc6270 */
[----:B------:R-:W-:Y:S01]  /*2790*/  IMAD.WIDE.U32 R142, R138, c[0x0][0x238], RZ ;  /* 0x00008e008a8e7a25 */ /* 0x000fe200078e00ff */
[----:B------:R-:W-:-:S02]  /*27a0*/  IADD3 R3, R3, R5, RZ ;  /* 0x0000000503037210 */ /* 0x000fc40007ffe0ff */
[----:B------:R-:W-:Y:S01]  /*27b0*/  MOV R161, 0x5 ;  /* 0x0000000500a17802 */ /* 0x000fe20000000f00 */
[----:B------:R-:W-:Y:S01]  /*27c0*/  IMAD R6, R31, -0x60, R114 ;  /* 0xffffffa01f067824 */ /* 0x000fe200078e0272 */
[----:B------:R-:W-:Y:S01]  /*27d0*/  IADD3 R19, R12, R152, RZ ;  /* 0x000000980c137210 */ /* 0x000fe20007ffe0ff */
[C---:B------:R-:W-:Y:S01]  /*27e0*/  IMAD.WIDE.U32 R2, R23.reuse, c[0x0][0x240], R2 ;  /* 0x0000900017027a25 */ /* 0x040fe200078e0002 */
[----:B------:R-:W-:Y:S02]  /*27f0*/  SHF.L.U64.HI R165, R8, R161, c[0x0][0x23c] ;  /* 0x00008f0008a57619 */ /* 0x000fe400000102a1 */
[----:B------:R-:W-:Y:S01]  /*2800*/  ISETP.GE.AND P0, PT, R6, 0x1, PT ;  /* 0x000000010600780c */ /* 0x000fe20003f06270 */
[----:B------:R-:W-:Y:S02]  /*2810*/  IMAD R3, R23, c[0x0][0x244], R3 ;  /* 0x0000910017037a24 */ /* 0x000fe400078e0203 */
[----:B------:R-:W-:Y:S01]  /*2820*/  IMAD.WIDE.U32 R10, R83, c[0x0][0x290], R24 ;  /* 0x0000a400530a7a25 */ /* 0x000fe200078e0018 */
[----:B------:R-:W-:-:S02]  /*2830*/  MOV R147, c[0x0][0x290] ;  /* 0x0000a40000937a02 */ /* 0x000fc40000000f00 */
[----:B------:R-:W-:Y:S01]  /*2840*/  MOV R183, c[0x0][0x27c] ;  /* 0x00009f0000b77a02 */ /* 0x000fe20000000f00 */
[C---:B------:R-:W-:Y:S01]  /*2850*/  IMAD R4, R20.reuse, c[0x0][0x24c], R4 ;  /* 0x0000930014047a24 */ /* 0x040fe200078e0204 */
[----:B------:R-:W-:Y:S01]  /*2860*/  P2R R130, PR, RZ, 0x4 ;  /* 0x00000004ff827803 */ /* 0x000fe20000000000 */
[----:B------:R-:W-:Y:S01]  /*2870*/  IMAD.WIDE.U32 R112, R20, c[0x0][0x248], R2 ;  /* 0x0000920014707a25 */ /* 0x000fe200078e0002 */
[----:B------:R-:W-:-:S03]  /*2880*/  SHF.R.S32.HI R3, RZ, 0x1f, R31 ;  /* 0x0000001fff037819 */ /* 0x000fc6000001141f */
[----:B------:R-:W-:Y:S01]  /*2890*/  IMAD.IADD R164, R143, 0x1, R164 ;  /* 0x000000018fa47824 */ /* 0x000fe200078e02a4 */
[----:B------:R-:W-:Y:S01]  /*28a0*/  IADD3 R111, R113, R4, RZ ;  /* 0x00000004716f7210 */ /* 0x000fe20007ffe0ff */
[----:B------:R-:W-:Y:S02]  /*28b0*/  IMAD.MOV.U32 R110, RZ, RZ, R112 ;  /* 0x000000ffff6e7224 */ /* 0x000fe400078e0070 */
[----:B------:R-:W-:Y:S02]  /*28c0*/  IMAD R2, R164, R31, RZ ;  /* 0x0000001fa4027224 */ /* 0x000fe400078e02ff */
[----:B------:R-:W-:-:S04]  /*28d0*/  IMAD.WIDE.U32 R4, R31, R142, R110 ;  /* 0x0000008e1f047225 */ /* 0x000fc800078e006e */
[----:B------:R-:W-:Y:S02]  /*28e0*/  IMAD R2, R3, R142, R2 ;  /* 0x0000008e03027224 */ /* 0x000fe400078e0202 */
[----:B------:R-:W-:-:S03]  /*28f0*/  IMAD.SHL.U32 R170, R8, 0x20, RZ ;  /* 0x0000002008aa7824 */ /* 0x000fc600078e00ff */
[----:B------:R-:W-:Y:S02]  /*2900*/  IADD3 R5, R5, R2, RZ ;  /* 0x0000000205057210 */ /* 0x000fe40007ffe0ff */
[----:B------:R-:W-:-:S04]  /*2910*/  @P0 LEA R2, P1, R4, c[0x0][0x220], 0x1 ;  /* 0x0000880004020a11 */ /* 0x000fc800078208ff */
[----:B------:R-:W-:Y:S02]  /*2920*/  @P0 LEA.HI.X R3, R4, c[0x0][0x224], R5, 0x1, P1 ;  /* 0x0000890004030a11 */ /* 0x000fe400008f0c05 */
[----:B------:R-:W-:-:S03]  /*2930*/  ISETP.GE.AND P1, PT, R6, 0x21, PT ;  /* 0x000000210600780c */ /* 0x000fc60003f26270 */
[----:B------:R-:W-:Y:S01]  /*2940*/  @!PT LDS RZ, [RZ] ;  /* 0x00000000fffff984 */ /* 0x000fe20000000800 */
[----:B------:R-:W-:Y:S01]  /*2950*/  @!PT LDS RZ, [RZ] ;  /* 0x00000000fffff984 */ /* 0x000fe20000000800 */
[----:B------:R-:W-:Y:S01]  /*2960*/  @!PT LDS RZ, [RZ] ;  /* 0x00000000fffff984 */ /* 0x000fe20000000800 */
[----:B------:R1:W-:Y:S04]  /*2970*/  @P0 LDGSTS.E.BYPASS.LTC128B.128 [R219+0x8100], [R2.64], !P2 ;  /* 0x0810000002db0fae */ /* 0x0003e8000d101d48 */
[----:B------:R1:W-:Y:S06]  /*2980*/  @P0 LDGSTS.E.BYPASS.LTC128B.128 [R219+0xb100], [R2.64+0x80], !P6 ;  /* 0x0b10008002db0fae */ /* 0x0003ec000f101d48 */
[----:B-1----:R-:W-:-:S04]  /*2990*/  @P1 IADD3 R3, P0, R170, R4, RZ ;  /* 0x00000004aa031210 */ /* 0x002fc80007f1e0ff */
[----:B------:R-:W-:Y:S02]  /*29a0*/  @P1 IADD3.X R7, R5, R165, RZ, P0, !PT ;  /* 0x000000a505071210 */ /* 0x000fe400007fe4ff */
[----:B------:R-:W-:-:S04]  /*29b0*/  @P1 LEA R2, P0, R3, c[0x0][0x220], 0x1 ;  /* 0x0000880003021a11 */ /* 0x000fc800078008ff */
[----:B------:R-:W-:Y:S02]  /*29c0*/  @P1 LEA.HI.X R3, R3, c[0x0][0x224], R7, 0x1, P0 ;  /* 0x0000890003031a11 */ /* 0x000fe400000f0c07 */
[----:B------:R-:W-:-:S13]  /*29d0*/  ISETP.GT.AND P0, PT, R6, 0x40, PT ;  /* 0x000000400600780c */ /* 0x000fda0003f04270 */
[----:B------:R-:W-:Y:S01]  /*29e0*/  @P0 IMAD.MOV.U32 R6, RZ, RZ, c[0x0][0x23c] ;  /* 0x00008f00ff060624 */ /* 0x000fe200078e00ff */
[----:B--2---:R1:W-:Y:S04]  /*29f0*/  @P1 LDGSTS.E.BYPASS.LTC128B.128 [R28+0x9100], [R2.64], !P2 ;  /* 0x09100000021c1fae */ /* 0x0043e8000d101d48 */
[----:B------:R1:W-:Y:S02]  /*2a00*/  @P1 LDGSTS.E.BYPASS.LTC128B.128 [R28+0xc100], [R2.64+0x80], !P6 ;  /* 0x0c100080021c1fae */ /* 0x0003e4000f101d48 */
[----:B-1----:R-:W-:-:S04]  /*2a10*/  @P0 LEA R2, P1, R8, R4, 0x6 ;  /* 0x0000000408020211 */ /* 0x002fc800078230ff */
[----:B------:R-:W-:Y:S02]  /*2a20*/  @P0 LEA.HI.X R3, R8, R5, R6, 0x6, P1 ;  /* 0x0000000508030211 */ /* 0x000fe400008f3406 */
[----:B------:R-:W-:-:S04]  /*2a30*/  @P0 LEA R14, P1, R2, c[0x0][0x220], 0x1 ;  /* 0x00008800020e0a11 */ /* 0x000fc800078208ff */
[----:B------:R-:W-:Y:S02]  /*2a40*/  @P0 LEA.HI.X R15, R2, c[0x0][0x224], R3, 0x1, P1 ;  /* 0x00008900020f0a11 */ /* 0x000fe400008f0c03 */
[----:B------:R-:W-:Y:S02]  /*2a50*/  ISETP.NE.U32.AND P1, PT, RZ, c[0x0][0x340], PT ;  /* 0x0000d000ff007a0c */ /* 0x000fe40003f25070 */
[----:B------:R-:W-:Y:S01]  /*2a60*/  SHF.R.S32.HI R22, RZ, 0x1f, R19 ;  /* 0x0000001fff167819 */ /* 0x000fe20000011413 */
[C---:B------:R-:W-:Y:S01]  /*2a70*/  IMAD R6, R171.reuse, c[0x0][0x280], RZ ;  /* 0x0000a000ab067a24 */ /* 0x040fe200078e02ff */
[----:B------:R-:W-:Y:S01]  /*2a80*/  ISETP.NE.AND.EX P1, PT, RZ, c[0x0][0x344], PT, P1 ;  /* 0x0000d100ff007a0c */ /* 0x000fe20003f25310 */
[----:B------:R-:W-:Y:S01]  /*2a90*/  IMAD R7, R171, c[0x0][0x290], RZ ;  /* 0x0000a400ab077a24 */ /* 0x000fe200078e02ff */
[----:B------:R1:W-:Y:S01]  /*2aa0*/  @P0 LDGSTS.E.BYPASS.LTC128B.128 [R28+0xa100], [R14.64], !P2 ;  /* 0x0a1000000e1c0fae */ /* 0x0003e2000d101d48 */
[----:B------:R-:W-:Y:S02]  /*2ab0*/  IMAD R4, R22, c[0x0][0x1e0], RZ ;  /* 0x0000780016047a24 */ /* 0x000fe400078e02ff */
[----:B------:R-:W-:Y:S01]  /*2ac0*/  IMAD R12, R83, c[0x0][0x284], R6 ;  /* 0x0000a100530c7a24 */ /* 0x000fe200078e0206 */
[----:B------:R1:W-:Y:S07]  /*2ad0*/  @P0 LDGSTS.E.BYPASS.LTC128B.128 [R28+0xd100], [R14.64+0x80], !P6 ;  /* 0x0d1000800e1c0fae */ /* 0x0003ee000f101d48 */
[----:B------:R-:W-:Y:S01]  /*2ae0*/  @P1 IMAD.WIDE R2, R27, R16, c[0x0][0x340] ;  /* 0x0000d0001b021625 */ /* 0x000fe200078e0210 */
[----:B------:R-:W0:Y:S04]  /*2af0*/  LDGDEPBAR ;  /* 0x00000000000079af */ /* 0x000e280000000000 */
[----:B------:R2:W3:Y:S01]  /*2b00*/  @P1 LDG.E R17, [R2.64] ;  /* 0x0000000802111981 */ /* 0x0004e2000c1e1900 */
[----:B------:R-:W-:Y:S01]  /*2b10*/  IMAD R4, R19, c[0x0][0x1e4], R4 ;  /* 0x0000790013047a24 */ /* 0x000fe200078e0204 */
[----:B------:R-:W-:Y:S01]  /*2b20*/  WARPSYNC 0xffffffff ;  /* 0xffffffff00007948 */ /* 0x000fe20003800000 */
[----:B------:R-:W-:Y:S01]  /*2b30*/  IMAD R16, R83, c[0x0][0x294], R7 ;  /* 0x0000a50053107a24 */ /* 0x000fe200078e0207 */
[----:B------:R-:W-:Y:S01]  /*2b40*/  SHF.L.U64.HI R150, R147, R161, c[0x0][0x294] ;  /* 0x0000a50093967619 */ /* 0x000fe200000102a1 */
[----:B------:R-:W-:Y:S01]  /*2b50*/  IMAD.WIDE.U32 R6, R83, c[0x0][0x280], R72 ;  /* 0x0000a00053067a25 */ /* 0x000fe200078e0048 */
[----:B------:R-:W-:-:S03]  /*2b60*/  SHF.L.U32 R169, R147, 0x5, RZ ;  /* 0x0000000593a97819 */ /* 0x000fc600000006ff */
[----:B------:R-:W-:Y:S01]  /*2b70*/  IMAD.WIDE.U32 R8, R83, c[0x0][0x290], R72 ;  /* 0x0000a40053087a25 */ /* 0x000fe200078e0048 */
[----:B------:R-:W-:-:S03]  /*2b80*/  IADD3 R7, R12, R7, RZ ;  /* 0x000000070c077210 */ /* 0x000fc60007ffe0ff */
[----:B------:R-:W-:Y:S02]  /*2b90*/  IMAD.IADD R11, R11, 0x1, R16 ;  /* 0x000000010b0b7824 */ /* 0x000fe400078e0210 */
[----:B------:R-:W-:Y:S01]  /*2ba0*/  IMAD.WIDE.U32 R176, R83, c[0x0][0x1e0], RZ ;  /* 0x0000780053b07a25 */ /* 0x000fe200078e00ff */
[----:B-1----:R-:W-:-:S03]  /*2bb0*/  SHF.L.U32 R14, R183, 0x1, RZ ;  /* 0x00000001b70e7819 */ /* 0x002fc600000006ff */
[----:B------:R-:W-:Y:S02]  /*2bc0*/  IMAD.MOV.U32 R146, RZ, RZ, c[0x0][0x280] ;  /* 0x0000a000ff927624 */ /* 0x000fe400078e00ff */
[----:B-----5:R-:W-:-:S03]  /*2bd0*/  IMAD.WIDE.U32 R96, R132, c[0x0][0x290], R10 ;  /* 0x0000a40084607a25 */ /* 0x020fc600078e000a */
[----:B------:R-:W-:Y:S01]  /*2be0*/  SHF.L.U64.HI R149, R146, R161, c[0x0][0x284] ;  /* 0x0000a10092957619 */ /* 0x000fe200000102a1 */
[----:B--2---:R-:W-:-:S04]  /*2bf0*/  IMAD.WIDE.U32 R2, R19, c[0x0][0x1e0], RZ ;  /* 0x0000780013027a25 */ /* 0x004fc800078e00ff */
[----:B------:R-:W-:Y:S02]  /*2c00*/  IMAD.IADD R3, R3, 0x1, R4 ;  /* 0x0000000103037824 */ /* 0x000fe400078e0204 */
[----:B------:R-:W-:-:S04]  /*2c10*/  IMAD.WIDE.U32 R4, R83, c[0x0][0x280], R24 ;  /* 0x0000a00053047a25 */ /* 0x000fc800078e0018 */
[----:B------:R-:W-:Y:S01]  /*2c20*/  IMAD.WIDE.U32 R2, R23, c[0x0][0x1e8], R2 ;  /* 0x00007a0017027a25 */ /* 0x000fe200078e0002 */
[----:B------:R-:W-:Y:S02]  /*2c30*/  IADD3 R13, R5, R12, RZ ;  /* 0x0000000c050d7210 */ /* 0x000fe40007ffe0ff */
[----:B------:R-:W-:Y:S01]  /*2c40*/  IADD3 R5, R16, R9, RZ ;  /* 0x0000000910057210 */ /* 0x000fe20007ffe0ff */
[----:B------:R-:W-:Y:S01]  /*2c50*/  IMAD.MOV.U32 R12, RZ, RZ, R4 ;  /* 0x000000ffff0c7224 */ /* 0x000fe200078e0004 */
[----:B------:R-:W-:Y:S01]  /*2c60*/  MOV R4, R8 ;  /* 0x0000000800047202 */ /* 0x000fe20000000f00 */
[----:B------:R-:W-:Y:S01]  /*2c70*/  IMAD R9, R23, c[0x0][0x1ec], R3 ;  /* 0x00007b0017097a24 */ /* 0x000fe200078e0203 */
[----:B------:R-:W-:Y:S01]  /*2c80*/  MOV R8, R2 ;  /* 0x0000000200087202 */ /* 0x000fe20000000f00 */
[----:B------:R-:W-:-:S04]  /*2c90*/  IMAD.WIDE.U32 R98, R132, c[0x0][0x280], R12 ;  /* 0x0000a00084627a25 */ /* 0x000fc800078e000c */
[----:B------:R-:W-:-:S04]  /*2ca0*/  IMAD.WIDE.U32 R92, R132, c[0x0][0x290], R4 ;  /* 0x0000a400845c7a25 */ /* 0x000fc800078e0004 */
[----:B------:R-:W-:-:S04]  /*2cb0*/  IMAD.WIDE.U32 R94, R132, c[0x0][0x280], R6 ;  /* 0x0000a000845e7a25 */ /* 0x000fc800078e0006 */
[----:B------:R-:W-:Y:S01]  /*2cc0*/  IMAD.SHL.U32 R168, R146, 0x20, RZ ;  /* 0x0000002092a87824 */ /* 0x000fe200078e00ff */
[--C-:B---3--:R-:W-:Y:S01]  /*2cd0*/  @P1 SHF.R.S32.HI R3, RZ, 0x1f, R17.reuse ;  /* 0x0000001fff031819 */ /* 0x108fe20000011411 */
[----:B------:R-:W-:Y:S01]  /*2ce0*/  @P1 IMAD.MOV.U32 R2, RZ, RZ, R17 ;  /* 0x000000ffff021224 */ /* 0x000fe200078e0011 */
[----:B------:R-:W-:Y:S02]  /*2cf0*/  @!P1 MOV R2, R27 ;  /* 0x0000001b00029202 */ /* 0x000fe40000000f00 */
[----:B------:R-:W-:Y:S02]  /*2d00*/  @!P1 MOV R3, R18 ;  /* 0x0000001200039202 */ /* 0x000fe40000000f00 */
[----:B------:R-:W-:Y:S02]  /*2d10*/  SEL R17, R2, RZ, !P4 ;  /* 0x000000ff02117207 */ /* 0x000fe40006000000 */
[----:B------:R-:W-:Y:S01]  /*2d20*/  SEL R16, R3, RZ, !P4 ;  /* 0x000000ff03107207 */ /* 0x000fe20006000000 */
[----:B------:R-:W-:Y:S01]  /*2d30*/  IMAD R3, R171, c[0x0][0x1e0], RZ ;  /* 0x00007800ab037a24 */ /* 0x000fe200078e02ff */
[----:B------:R-:W-:Y:S01]  /*2d40*/  SHF.R.S32.HI R2, RZ, 0x1f, R132 ;  /* 0x0000001fff027819 */ /* 0x000fe20000011484 */
[----:B------:R-:W-:-:S04]  /*2d50*/  IMAD.WIDE.U32 R80, R17, c[0x0][0x1f0], R8 ;  /* 0x00007c0011507a25 */ /* 0x000fc800078e0008 */
[----:B------:R-:W-:Y:S01]  /*2d60*/  IMAD R3, R83, c[0x0][0x1e4], R3 ;  /* 0x0000790053037a24 */ /* 0x000fe200078e0203 */
[----:B------:R-:W-:Y:S01]  /*2d70*/  IADD3 R108, P1, P0, R80, R176, R72 ;  /* 0x000000b0506c7210 */ /* 0x000fe2000783e048 */
[----:B------:R-:W-:Y:S02]  /*2d80*/  IMAD R15, R2, c[0x0][0x280], RZ ;  /* 0x0000a000020f7a24 */ /* 0x000fe400078e02ff */
[----:B------:R-:W-:Y:S02]  /*2d90*/  IMAD.IADD R127, R177, 0x1, R3 ;  /* 0x00000001b17f7824 */ /* 0x000fe400078e0203 */
[----:B------:R-:W-:Y:S02]  /*2da0*/  IMAD R3, R132, c[0x0][0x284], R15 ;  /* 0x0000a10084037a24 */ /* 0x000fe400078e020f */
[----:B------:R-:W-:Y:S02]  /*2db0*/  IMAD R15, R16, c[0x0][0x1f0], RZ ;  /* 0x00007c00100f7a24 */ /* 0x000fe400078e02ff */
[----:B------:R-:W-:Y:S01]  /*2dc0*/  IMAD R2, R2, c[0x0][0x290], RZ ;  /* 0x0000a40002027a24 */ /* 0x000fe200078e02ff */
[----:B------:R-:W-:Y:S01]  /*2dd0*/  IADD3 R109, R99, R3, RZ ;  /* 0x00000003636d7210 */ /* 0x000fe20007ffe0ff */
[----:B------:R-:W-:-:S02]  /*2de0*/  IMAD R8, R17, c[0x0][0x1f4], R15 ;  /* 0x00007d0011087a24 */ /* 0x000fc400078e020f */
[----:B------:R-:W-:Y:S02]  /*2df0*/  IMAD R2, R132, c[0x0][0x294], R2 ;  /* 0x0000a50084027a24 */ /* 0x000fe400078e0202 */
[----:B------:R-:W-:Y:S01]  /*2e00*/  IMAD.IADD R106, R3, 0x1, R95 ;  /* 0x00000001036a7824 */ /* 0x000fe200078e025f */
[----:B------:R-:W-:Y:S02]  /*2e10*/  IADD3 R84, R81, R8, RZ ;  /* 0x0000000851547210 */ /* 0x000fe40007ffe0ff */
[----:B------:R-:W-:Y:S02]  /*2e20*/  IADD3 R107, R97, R2, RZ ;  /* 0x00000002616b7210 */ /* 0x000fe40007ffe0ff */
[----:B------:R-:W-:Y:S02]  /*2e30*/  IADD3 R105, R2, R93, RZ ;  /* 0x0000005d02697210 */ /* 0x000fe40007ffe0ff */
[----:B------:R-:W-:Y:S02]  /*2e40*/  IADD3.X R104, R84, R127, R73, P1, P0 ;  /* 0x0000007f54687210 */ /* 0x000fe40000fe0449 */
[----:B------:R-:W-:Y:S01]  /*2e50*/  ISETP.GE.AND P0, PT, R72, c[0x0][0x27c], PT ;  /* 0x00009f0048007a0c */ /* 0x000fe20003f06270 */
[----:B------:R-:W-:Y:S01]  /*2e60*/  IMAD.WIDE.U32 R2, R23, c[0x0][0x260], R72 ;  /* 0x0000980017027a25 */ /* 0x000fe200078e0048 */
[----:B------:R-:W-:Y:S01]  /*2e70*/  BAR.SYNC.DEFER_BLOCKING 0x0 ;  /* 0x0000000000007b1d */ /* 0x000fe20000010000 */
[----:B------:R-:W-:-:S02]  /*2e80*/  MOV R160, 0x6 ;  /* 0x0000000600a07802 */ /* 0x000fc40000000f00 */
[----:B------:R-:W-:Y:S01]  /*2e90*/  SEL R6, RZ, c[0x0][0x27c], !P0 ;  /* 0x00009f00ff067a07 */ /* 0x000fe20004000000 */
[----:B------:R-:W-:Y:S01]  /*2ea0*/  IMAD R8, R21, c[0x0][0x268], RZ ;  /* 0x00009a0015087a24 */ /* 0x000fe200078e02ff */
[----:B------:R-:W-:Y:S01]  /*2eb0*/  ISETP.GE.AND P1, PT, R183, 0x1, PT ;  /* 0x00000001b700780c */ /* 0x000fe20003f26270 */
[----:B------:R-:W-:Y:S01]  /*2ec0*/  IMAD R3, R23, c[0x0][0x264], R3 ;  /* 0x0000990017037a24 */ /* 0x000fe200078e0203 */
[----:B------:R-:W-:Y:S01]  /*2ed0*/  ULDC.U8 UR4, c[0x0][0x298] ;  /* 0x0000a60000047ab9 */ /* 0x000fe20000000000 */
[C---:B------:R-:W-:Y:S01]  /*2ee0*/  IMAD.IADD R6, R72.reuse, 0x1, R6 ;  /* 0x0000000148067824 */ /* 0x040fe200078e0206 */
[----:B------:R-:W-:Y:S01]  /*2ef0*/  ISETP.GE.AND P4, PT, R72, c[0x0][0x1d4], PT ;  /* 0x0000750048007a0c */ /* 0x000fe20003f86270 */
[----:B------:R-:W-:Y:S01]  /*2f00*/  IMAD R15, R20, c[0x0][0x26c], R8 ;  /* 0x00009b00140f7a24 */ /* 0x000fe200078e0208 */
[----:B------:R-:W-:Y:S01]  /*2f10*/  @P0 IADD3 R14, -R14, c[0x0][0x1d4], RZ ;  /* 0x000075000e0e0a10 */ /* 0x000fe20007ffe1ff */
[----:B------:R-:W-:Y:S01]  /*2f20*/  IMAD.WIDE.U32 R90, R20, c[0x0][0x268], R2 ;  /* 0x00009a00145a7a25 */ /* 0x000fe200078e0002 */
[----:B------:R-:W-:-:S02]  /*2f30*/  SHF.R.S32.HI R7, RZ, 0x1f, R6 ;  /* 0x0000001fff077819 */ /* 0x000fc40000011406 */
[----:B------:R-:W-:Y:S01]  /*2f40*/  SHF.R.S32.HI R9, RZ, 0x1f, R14 ;  /* 0x0000001fff097819 */ /* 0x000fe2000001140e */
[----:B------:R-:W-:Y:S01]  /*2f50*/  IMAD.WIDE.U32 R4, R23, c[0x0][0x210], R72 ;  /* 0x0000840017047a25 */ /* 0x000fe200078e0048 */
[----:B------:R-:W-:Y:S02]  /*2f60*/  LEA.HI R2, R7, R6, RZ, 0x3 ;  /* 0x0000000607027211 */ /* 0x000fe400078f18ff */
[----:B------:R-:W-:Y:S01]  /*2f70*/  LEA.HI R8, R9, R14, RZ, 0x4 ;  /* 0x0000000e09087211 */ /* 0x000fe200078f20ff */
[----:B------:R-:W-:Y:S01]  /*2f80*/  IMAD R3, R16, c[0x0][0x218], RZ ;  /* 0x0000860010037a24 */ /* 0x000fe200078e02ff */
[----:B------:R-:W-:Y:S01]  /*2f90*/  LEA.HI R9, R7, R6, RZ, 0x6 ;  /* 0x0000000607097211 */ /* 0x000fe200078f30ff */
[----:B------:R-:W-:Y:S01]  /*2fa0*/  IMAD R5, R23, c[0x0][0x214], R5 ;  /* 0x0000850017057a24 */ /* 0x000fe200078e0205 */
[----:B------:R-:W-:Y:S01]  /*2fb0*/  SHF.R.S32.HI R7, RZ, 0x4, R8 ;  /* 0x00000004ff077819 */ /* 0x000fe20000011408 */
[C---:B------:R-:W-:Y:S01]  /*2fc0*/  IMAD R14, R17.reuse, c[0x0][0x21c], R3 ;  /* 0x00008700110e7a24 */ /* 0x040fe200078e0203 */
[----:B------:R-:W-:Y:S01]  /*2fd0*/  SHF.R.S32.HI R6, RZ, 0x6, R9 ;  /* 0x00000006ff067819 */ /* 0x000fe20000011409 */
[----:B------:R-:W-:Y:S01]  /*2fe0*/  IMAD.WIDE.U32 R88, R17, c[0x0][0x218], R4 ;  /* 0x0000860011587a25 */ /* 0x000fe200078e0004 */
[----:B------:R-:W-:-:S02]  /*2ff0*/  LEA.HI.SX32 R3, R2, R7, 0x1d ;  /* 0x0000000702037211 */ /* 0x000fc400078feaff */
[----:B------:R-:W-:Y:S01]  /*3000*/  LOP3.LUT R8, R144, 0x38, R2, 0xf8, !PT ;  /* 0x0000003890087812 */ /* 0x000fe200078ef802 */
[C---:B------:R-:W-:Y:S01]  /*3010*/  IMAD R10, R6.reuse, 0x1800, R154 ;  /* 0x00001800060a7824 */ /* 0x040fe200078e029a */
[----:B------:R-:W-:Y:S01]  /*3020*/  LOP3.LUT R7, R145, 0x38, R2, 0xf8, !PT ;  /* 0x0000003891077812 */ /* 0x000fe200078ef802 */
[----:B------:R-:W-:Y:S01]  /*3030*/  IMAD R11, R6, 0x1800, R156 ;  /* 0x00001800060b7824 */ /* 0x000fe200078e029c */
[----:B------:R-:W-:Y:S01]  /*3040*/  SHF.R.S32.HI R4, RZ, 0x1f, R3 ;  /* 0x0000001fff047819 */ /* 0x000fe20000011403 */
[----:B------:R-:W-:Y:S01]  /*3050*/  IMAD R158, R138, c[0x0][0x294], RZ ;  /* 0x0000a5008a9e7a24 */ /* 0x000fe200078e02ff */
[----:B------:R-:W-:Y:S01]  /*3060*/  LOP3.LUT R9, R8, R178, RZ, 0x3c, !PT ;  /* 0x000000b208097212 */ /* 0x000fe200078e3cff */
[----:B------:R-:W-:Y:S01]  /*3070*/  IMAD R8, R6, 0x1800, R155 ;  /* 0x0000180006087824 */ /* 0x000fe200078e029b */
[----:B------:R-:W-:Y:S01]  /*3080*/  LOP3.LUT R7, R7, R181, RZ, 0x3c, !PT ;  /* 0x000000b507077212 */ /* 0x000fe200078e3cff */
[----:B------:R-:W-:Y:S01]  /*3090*/  IMAD R159, R138, c[0x0][0x284], RZ ;  /* 0x0000a1008a9f7a24 */ /* 0x000fe200078e02ff */
[----:B------:R-:W-:Y:S01]  /*30a0*/  SHF.L.U32 R82, R3, 0x3, RZ ;  /* 0x0000000303527819 */ /* 0x000fe200000006ff */
[----:B------:R-:W-:Y:S01]  /*30b0*/  IMAD.IADD R13, R10, 0x1, R9 ;  /* 0x000000010a0d7824 */ /* 0x000fe200078e0209 */
[----:B------:R-:W-:Y:S01]  /*30c0*/  LEA.HI R3, R4, R3, RZ, 0x3 ;  /* 0x0000000304037211 */ /* 0x000fe200078f18ff */
[----:B------:R-:W-:Y:S01]  /*30d0*/  IMAD.IADD R12, R8, 0x1, R7 ;  /* 0x00000001080c7824 */ /* 0x000fe200078e0207 */
[----:B------:R-:W-:Y:S01]  /*30e0*/  LOP3.LUT R5, R144, 0x38, R82, 0xf8, !PT ;  /* 0x0000003890057812 */ /* 0x000fe200078ef852 */
[----:B------:R-:W-:Y:S01]  /*30f0*/  IMAD R157, R138, c[0x0][0x1e4], RZ ;  /* 0x000079008a9d7a24 */ /* 0x000fe200078e02ff */
[----:B------:R-:W-:Y:S01]  /*3100*/  LOP3.LUT R7, R148, 0x38, R2, 0xf8, !PT ;  /* 0x0000003894077812 */ /* 0x000fe200078ef802 */
[----:B------:R-:W-:Y:S01]  /*3110*/  IMAD.WIDE.U32 R174, R133, c[0x0][0x1e0], RZ ;  /* 0x0000780085ae7a25 */ /* 0x000fe200078e00ff */
[----:B------:R-:W-:-:S02]  /*3120*/  LOP3.LUT R4, R145, 0x38, R82, 0xf8, !PT ;  /* 0x0000003891047812 */ /* 0x000fc400078ef852 */
[----:B------:R-:W-:Y:S01]  /*3130*/  SHF.R.S32.HI R3, RZ, 0x3, R3 ;  /* 0x00000003ff037819 */ /* 0x000fe20000011403 */
[----:B------:R-:W-:Y:S01]  /*3140*/  IMAD.WIDE.U32 R138, R138, c[0x0][0x280], RZ ;  /* 0x0000a0008a8a7a25 */ /* 0x000fe200078e00ff */
[----:B------:R-:W-:Y:S02]  /*3150*/  LOP3.LUT R8, R148, 0x38, R82, 0xf8, !PT ;  /* 0x0000003894087812 */ /* 0x000fe400078ef852 */
[----:B------:R-:W-:Y:S01]  /*3160*/  LOP3.LUT R9, R5, R178, RZ, 0x3c, !PT ;  /* 0x000000b205097212 */ /* 0x000fe200078e3cff */
[----:B------:R-:W-:Y:S01]  /*3170*/  IMAD R6, R3, 0x1800, R155 ;  /* 0x0000180003067824 */ /* 0x000fe200078e029b */
[-C--:B------:R-:W-:Y:S01]  /*3180*/  LOP3.LUT R10, R7, R182.reuse, RZ, 0x3c, !PT ;  /* 0x000000b6070a7212 */ /* 0x080fe200078e3cff */
[C---:B------:R-:W-:Y:S01]  /*3190*/  IMAD R7, R3.reuse, 0x1800, R154 ;  /* 0x0000180003077824 */ /* 0x040fe200078e029a */
[----:B------:R-:W-:Y:S01]  /*31a0*/  LOP3.LUT R5, R4, R181, RZ, 0x3c, !PT ;  /* 0x000000b504057212 */ /* 0x000fe200078e3cff */
[----:B------:R-:W-:Y:S01]  /*31b0*/  IMAD R4, R3, 0x1800, R156 ;  /* 0x0000180003047824 */ /* 0x000fe200078e029c */
[----:B------:R-:W-:Y:S01]  /*31c0*/  LOP3.LUT R3, R8, R182, RZ, 0x3c, !PT ;  /* 0x000000b608037212 */ /* 0x000fe200078e3cff */
[----:B------:R-:W-:Y:S01]  /*31d0*/  IMAD.IADD R7, R7, 0x1, R9 ;  /* 0x0000000107077824 */ /* 0x000fe200078e0209 */
[----:B------:R-:W-:Y:S01]  /*31e0*/  IADD3 R6, R6, R5, RZ ;  /* 0x0000000506067210 */ /* 0x000fe20007ffe0ff */
[----:B------:R-:W-:Y:S01]  /*31f0*/  IMAD.MOV.U32 R9, RZ, RZ, c[0x0][0x1e0] ;  /* 0x00007800ff097624 */ /* 0x000fe200078e00ff */
[----:B------:R-:W-:Y:S01]  /*3200*/  SHF.R.S32.HI R8, RZ, 0x1f, R134 ;  /* 0x0000001fff087819 */ /* 0x000fe20000011486 */
[----:B------:R-:W-:Y:S01]  /*3210*/  IMAD.IADD R5, R4, 0x1, R3 ;  /* 0x0000000104057824 */ /* 0x000fe200078e0203 */
[----:B------:R-:W-:Y:S01]  /*3220*/  SHF.R.S32.HI R3, RZ, 0x1f, R133 ;  /* 0x0000001fff037819 */ /* 0x000fe20000011485 */
[----:B------:R-:W-:Y:S01]  /*3230*/  IMAD.IADD R10, R11, 0x1, R10 ;  /* 0x000000010b0a7824 */ /* 0x000fe200078e020a */
[----:B------:R-:W-:Y:S01]  /*3240*/  IADD3 R126, P0, R83, R19, RZ ;  /* 0x00000013537e7210 */ /* 0x000fe20007f1e0ff */
[----:B------:R-:W-:Y:S01]  /*3250*/  IMAD.WIDE.U32 R172, R134, c[0x0][0x1e0], RZ ;  /* 0x0000780086ac7a25 */ /* 0x000fe200078e00ff */
[----:B------:R-:W-:-:S02]  /*3260*/  LOP3.LUT R101, R2, 0xfffffff8, RZ, 0xc0, !PT ;  /* 0xfffffff802657812 */ /* 0x000fc400078ec0ff */
[----:B------:R-:W-:Y:S01]  /*3270*/  IADD3.X R124, R171, R22, RZ, P0, !PT ;  /* 0x00000016ab7c7210 */ /* 0x000fe200007fe4ff */
[----:B------:R-:W-:Y:S01]  /*3280*/  IMAD R4, R3, c[0x0][0x1e0], RZ ;  /* 0x0000780003047a24 */ /* 0x000fe200078e02ff */
[----:B------:R-:W-:Y:S01]  /*3290*/  ISETP.NE.AND P0, PT, RZ, UR4, PT ;  /* 0x00000004ff007c0c */ /* 0x000fe2000bf05270 */
[----:B------:R-:W-:Y:S01]  /*32a0*/  IMAD R3, R8, c[0x0][0x1e0], RZ ;  /* 0x0000780008037a24 */ /* 0x000fe200078e02ff */
[----:B------:R-:W-:Y:S01]  /*32b0*/  SHF.L.U64.HI R161, R9, R161, c[0x0][0x1e4] ;  /* 0x0000790009a17619 */ /* 0x000fe200000102a1 */
[----:B------:R-:W-:Y:S01]  /*32c0*/  IMAD R4, R133, c[0x0][0x1e4], R4 ;  /* 0x0000790085047a24 */ /* 0x000fe200078e0204 */
[----:B------:R-:W-:Y:S01]  /*32d0*/  P2R R125, PR, RZ, 0x1 ;  /* 0x00000001ff7d7803 */ /* 0x000fe20000000000 */
[----:B------:R-:W-:Y:S01]  /*32e0*/  IMAD.WIDE.U32 R140, R147, 0x60, RZ ;  /* 0x00000060938c7825 */ /* 0x000fe200078e00ff */
[----:B------:R-:W-:Y:S02]  /*32f0*/  SHF.L.U32 R180, R9, 0x6, RZ ;  /* 0x0000000609b47819 */ /* 0x000fe400000006ff */
[----:B------:R-:W-:Y:S01]  /*3300*/  IADD3 R122, R175, R4, RZ ;  /* 0x00000004af7a7210 */ /* 0x000fe20007ffe0ff */
[----:B------:R-:W-:Y:S01]  /*3310*/  IMAD.WIDE.U32 R136, R9, 0x60, RZ ;  /* 0x0000006009887825 */ /* 0x000fe200078e00ff */
[----:B------:R-:W-:-:S02]  /*3320*/  IADD3 R87, R89, R14, RZ ;  /* 0x0000000e59577210 */ /* 0x000fc40007ffe0ff */
[----:B------:R-:W-:Y:S01]  /*3330*/  SHF.R.S32.HI R103, RZ, 0x1f, R101 ;  /* 0x0000001fff677819 */ /* 0x000fe20000011465 */
[----:B------:R-:W-:Y:S01]  /*3340*/  IMAD R3, R134, c[0x0][0x1e4], R3 ;  /* 0x0000790086037a24 */ /* 0x000fe200078e0203 */
[----:B------:R-:W-:Y:S01]  /*3350*/  SHF.R.S32.HI R102, RZ, 0x1f, R82 ;  /* 0x0000001fff667819 */ /* 0x000fe20000011452 */
[C---:B------:R-:W-:Y:S01]  /*3360*/  IMAD.SHL.U32 R166, R146.reuse, 0x40, RZ ;  /* 0x0000004092a67824 */ /* 0x040fe200078e00ff */
[-C--:B------:R-:W-:Y:S01]  /*3370*/  SHF.L.U64.HI R146, R146, R160.reuse, c[0x0][0x284] ;  /* 0x0000a10092927619 */ /* 0x080fe200000102a0 */
[C---:B------:R-:W-:Y:S01]  /*3380*/  IMAD.SHL.U32 R167, R147.reuse, 0x40, RZ ;  /* 0x0000004093a77824 */ /* 0x040fe200078e00ff */
[-C--:B------:R-:W-:Y:S01]  /*3390*/  SHF.L.U64.HI R147, R147, R160.reuse, c[0x0][0x294] ;  /* 0x0000a50093937619 */ /* 0x080fe200000102a0 */
[----:B------:R-:W-:Y:S01]  /*33a0*/  IMAD.IADD R158, R141, 0x1, R158 ;  /* 0x000000018d9e7824 */ /* 0x000fe200078e029e */
[----:B------:R-:W-:Y:S01]  /*33b0*/  SHF.L.U64.HI R160, R9, R160, c[0x0][0x1e4] ;  /* 0x0000790009a07619 */ /* 0x000fe200000102a0 */
[----:B------:R-:W-:Y:S01]  /*33c0*/  IMAD.IADD R159, R139, 0x1, R159 ;  /* 0x000000018b9f7824 */ /* 0x000fe200078e029f */
[----:B------:R-:W-:Y:S01]  /*33d0*/  SHF.L.U32 R118, R10, 0x1, RZ ;  /* 0x000000010a767819 */ /* 0x000fe200000006ff */
[----:B------:R-:W-:Y:S01]  /*33e0*/  IMAD.SHL.U32 R179, R9, 0x20, RZ ;  /* 0x0000002009b37824 */ /* 0x000fe200078e00ff */
[----:B------:R-:W-:Y:S01]  /*33f0*/  SHF.L.U32 R115, R5, 0x1, RZ ;  /* 0x0000000105737819 */ /* 0x000fe200000006ff */
[----:B------:R-:W-:-:S02]  /*3400*/  IMAD.IADD R157, R137, 0x1, R157 ;  /* 0x00000001899d7824 */ /* 0x000fc400078e029d */
[----:B------:R-:W-:Y:S02]  /*3410*/  IMAD.IADD R121, R173, 0x1, R3 ;  /* 0x00000001ad797824 */ /* 0x000fe400078e0203 */
[----:B------:R-:W-:Y:S02]  /*3420*/  IMAD.IADD R100, R91, 0x1, R15 ;  /* 0x000000015b647824 */ /* 0x000fe400078e020f */
[----:B------:R-:W-:Y:S02]  /*3430*/  IMAD.SHL.U32 R120, R13, 0x2, RZ ;  /* 0x000000020d787824 */ /* 0x000fe400078e00ff */
[----:B------:R-:W-:Y:S02]  /*3440*/  IMAD.SHL.U32 R119, R12, 0x2, RZ ;  /* 0x000000020c777824 */ /* 0x000fe400078e00ff */
[----:B------:R-:W-:Y:S02]  /*3450*/  IMAD.SHL.U32 R117, R7, 0x2, RZ ;  /* 0x0000000207757824 */ /* 0x000fe400078e00ff */
[----:B------:R-:W-:-:S02]  /*3460*/  IMAD.SHL.U32 R116, R6, 0x2, RZ ;  /* 0x0000000206747824 */ /* 0x000fc400078e00ff */
.L_x_743:
[----:B------:R-:W-:Y:S01]  /*3470*/  SHF.R.S32.HI R85, RZ, 0x1f, R31 ;  /* 0x0000001fff557819 */ /* 0x000fe2000001141f */
[-C--:B-1----:R-:W-:Y:S01]  /*3480*/  IMAD R2, R157, R31.reuse, RZ ;  /* 0x0000001f9d027224 */ /* 0x082fe200078e02ff */
[----:B------:R-:W-:Y:S01]  /*3490*/  ISETP.GE.AND P2, PT, R183, 0x1, PT ;  /* 0x00000001b700780c */ /* 0x000fe20003f46270 */
[----:B------:R-:W-:Y:S01]  /*34a0*/  IMAD.WIDE.U32 R62, R136, R31, RZ ;  /* 0x0000001f883e7225 */ /* 0x000fe200078e00ff */
[----:B------:R-:W-:Y:S04]  /*34b0*/  DEPBAR.LE SB0, 0x0 ;  /* 0x000080000000791a */ /* 0x000fe80000000000 */
[----:B------:R-:W-:Y:S01]  /*34c0*/  IADD3 R3, P1, P0, R108, R62, R179 ;  /* 0x0000003e6c037210 */ /* 0x000fe2000783e0b3 */
[----:B------:R-:W-:Y:S01]  /*34d0*/  IMAD R2, R85, R136, R2 ;  /* 0x0000008855027224 */ /* 0x000fe200078e0202 */
[----:B------:R-:W-:Y:S01]  /*34e0*/  WARPSYNC 0xffffffff ;  /* 0xffffffff00007948 */ /* 0x000fe20003800000 */
[----:B------:R-:W-:Y:S02]  /*34f0*/  BAR.SYNC.DEFER_BLOCKING 0x0 ;  /* 0x0000000000007b1d */ /* 0x000fe40000010000 */
[----:B------:R-:W-:Y:S05]  /*3500*/  IMAD.IADD R67, R63, 0x1, R2 ;  /* 0x000000013f437824 */ /* 0x000fea00078e0202 */
[-C--:B------:R-:W-:Y:S02]  /*3510*/  IADD3.X R6, R104, R67.reuse, R161, P1, P0 ;  /* 0x0000004368067210 */ /* 0x080fe40000fe04a1 */
[-C--:B------:R-:W-:Y:S04]  /*3520*/  IADD3 R4, P1, P0, R108, R62.reuse, R180 ;  /* 0x0000003e6c047210 */ /* 0x080fe8000783e0b4 */
[----:B------:R-:W-:Y:S02]  /*3530*/  IADD3.X R7, R104, R67, R160, P1, P0 ;  /* 0x0000004368077210 */ /* 0x000fe40000fe04a0 */
[----:B------:R-:W-:Y:S05]  /*3540*/  IADD3 R2, P0, R108, R62, RZ ;  /* 0x0000003e6c027210 */ /* 0x000fea0007f1e0ff */
[----:B------:R-:W-:Y:S01]  /*3550*/  IMAD.X R5, R67, 0x1, R104, P0 ;  /* 0x0000000143057824 */ /* 0x000fe200000e0668 */
[C---:B------:R-:W-:Y:S04]  /*3560*/  LEA R52, P0, R2.reuse, c[0x0][0x1c8], 0x1 ;  /* 0x0000720002347a11 */ /* 0x040fe800078008ff */
[----:B------:R-:W-:Y:S01]  /*3570*/  LEA.HI.X R53, R2, c[0x0][0x1cc], R5, 0x1, P0 ;  /* 0x0000730002357a11 */ /* 0x000fe200000f0c05 */
[----:B------:R-:W-:Y:S01]  /*3580*/  BSSY B2, `(.L_x_709) ;  /* 0x00003a7000027945 */ /* 0x000fe20003800000 */
[C---:B------:R-:W-:Y:S04]  /*3590*/  LEA R58, P0, R3.reuse, c[0x0][0x1c8], 0x1 ;  /* 0x00007200033a7a11 */ /* 0x040fe800078008ff */
[----:B------:R-:W-:Y:S02]  /*35a0*/  LEA.HI.X R59, R3, c[0x0][0x1cc], R6, 0x1, P0 ;  /* 0x00007300033b7a11 */ /* 0x000fe400000f0c06 */
[C---:B------:R-:W-:Y:S04]  /*35b0*/  LEA R60, P0, R4.reuse, c[0x0][0x1c8], 0x1 ;  /* 0x00007200043c7a11 */ /* 0x040fe800078008ff */
[----:B------:R-:W-:Y:S01]  /*35c0*/  LEA.HI.X R61, R4, c[0x0][0x1cc], R7, 0x1, P0 ;  /* 0x00007300043d7a11 */ /* 0x000fe200000f0c07 */
[----:B------:R-:W-:-:S05]  /*35d0*/  @!P2 BRA `(.L_x_710) ;  /* 0x000038000000a947 */ /* 0x000fca0003800000 */
[-C--:B------:R-:W-:Y:S01]  /*35e0*/  IMAD R4, R159, R31.reuse, RZ ;  /* 0x0000001f9f047224 */ /* 0x080fe200078e02ff */
[----:B------:R-:W-:Y:S01]  /*35f0*/  ISETP.NE.AND P2, PT, R125, RZ, PT ;  /* 0x000000ff7d00720c */ /* 0x000fe20003f45270 */
        /* <DEDUP_REMOVED lines=38> */
.L_x_713:
[----:B------:R-:W-:Y:S05]  /*3860*/  BSYNC B0 ;  /* 0x0000000000007941 */ /* 0x000fea0003800000 */
.L_x_712:
        /* <DEDUP_REMOVED lines=22> */
[----:B------:R-:W-:Y:S02]  /*39d0*/  IADD3.X R9, R109, R30, R149, P1, P0 ;  /* 0x0000001e6d097210 */ /* 0x000fe40000fe0495 */
[----:B------:R-:W-:Y:S04]  /*39e0*/  IADD3 R5, P1, P0, R96, R28, R169 ;  /* 0x0000001c60057210 */ /* 0x000fe8000783e0a9 */
[----:B------:R-:W-:Y:S02]  /*39f0*/  IADD3.X R14, R107, R34, R150, P1, P0 ;  /* 0x000000226b0e7210 */ /* 0x000fe40000fe0496 */
        /* <DEDUP_REMOVED lines=13> */
.L_x_715:
[----:B------:R-:W-:Y:S05]  /*3ad0*/  BSYNC B0 ;  /* 0x0000000000007941 */ /* 0x000fea0003800000 */
.L_x_714:
        /* <DEDUP_REMOVED lines=16> */
[----:B------:R-:W-:Y:S02]  /*3be0*/  PRMT R49, R9, 0x5410, R8 ;  /* 0x0000541009317816 */ /* 0x000fe40000000008 */
[----:B------:R-:W-:Y:S01]  /*3bf0*/  PRMT R48, R5, 0x5410, R4 ;  /* 0x0000541005307816 */ /* 0x000fe20000000004 */
[----:B------:R-:W-:-:S05]  /*3c00*/  @P2 BRA `(.L_x_717) ;  /* 0x0000012000002947 */ /* 0x000fca0003800000 */
[----:B------:R-:W-:Y:S01]  /*3c10*/  IADD3 R4, P1, P0, R98, R166, R10 ;  /* 0x000000a662047210 */ /* 0x000fe2000783e00a */
[----:B------:R-:W-:Y:S01]  /*3c20*/  CS2R R20, SRZ ;  /* 0x0000000000147805 */ /* 0x000fe2000001ff00 */
[----:B------:R-:W-:Y:S02]  /*3c30*/  CS2R R46, SRZ ;  /* 0x00000000002e7805 */ /* 0x000fe4000001ff00 */
[----:B------:R-:W-:Y:S02]  /*3c40*/  IADD3.X R9, R109, R146, R30, P1, P0 ;  /* 0x000000926d097210 */ /* 0x000fe40000fe041e */
        /* <DEDUP_REMOVED lines=14> */
.L_x_717:
[----:B------:R-:W-:Y:S05]  /*3d30*/  BSYNC B0 ;  /* 0x0000000000007941 */ /* 0x000fea0003800000 */
.L_x_716:
        /* <DEDUP_REMOVED lines=26> */
[----:B------:R-:W-:Y:S02]  /*3ee0*/  @!P0 PRMT R12, R12, 0x5410, R3 ;  /* 0x000054100c0c8816 */ /* 0x000fe40000000003 */
        /* <DEDUP_REMOVED lines=41> */
.L_x_721:
[----:B------:R-:W-:Y:S05]  /*4180*/  BSYNC B0 ;  /* 0x0000000000007941 */ /* 0x000fea0003800000 */
.L_x_720:
        /* <DEDUP_REMOVED lines=28> */
[C---:B------:R-:W-:Y:S01]  /*4350*/  @!P0 SHF.L.U32 R33, R11.reuse, 0x10, RZ ;  /* 0x000000100b218819 */ /* 0x040fe200000006ff */
        /* <DEDUP_REMOVED lines=25> */
[----:B------:R1:W-:Y:S02]  /*44f0*/  STG.E.128 [R52.64+0x80], R8 ;  /* 0x0000800834007986 */ /* 0x0003e4000c101d08 */
.L_x_719:
[----:B------:R-:W-:Y:S05]  /*4500*/  BSYNC B1 ;  /* 0x0000000000017941 */ /* 0x000fea0003800000 */
.L_x_718:
        /* <DEDUP_REMOVED lines=56> */
.L_x_725:
[----:B------:R-:W-:Y:S05]  /*4890*/  BSYNC B0 ;  /* 0x0000000000007941 */ /* 0x000fea0003800000 */
.L_x_724:
        /* <DEDUP_REMOVED lines=55> */
.L_x_723:
[----:B------:R-:W-:Y:S05]  /*4c10*/  BSYNC B1 ;  /* 0x0000000000017941 */ /* 0x000fea0003800000 */
.L_x_722:
        /* <DEDUP_REMOVED lines=12> */
[C---:B------:R-:W-:Y:S01]  /*4ce0*/  @!P0 IMAD.U32 R12, R5.reuse, 0x10000, RZ ;  /* 0x00010000050c8824 */ /* 0x040fe200078e00ff */
        /* <DEDUP_REMOVED lines=42> */
.L_x_728:
[----:B------:R-:W-:Y:S05]  /*4f90*/  BSYNC B0 ;  /* 0x0000000000007941 */ /* 0x000fea0003800000 */
.L_x_727:
        /* <DEDUP_REMOVED lines=54> */
[----:B------:R1:W-:Y:S01]  /*5300*/  STG.E.128 [R60.64+0x80], R8 ;  /* 0x000080083c007986 */ /* 0x0003e2000c101d08 */
[----:B------:R-:W-:-:S05]  /*5310*/  BRA `(.L_x_726) ;  /* 0x00001cd000007947 */ /* 0x000fca0003800000 */
.L_x_711:
        /* <DEDUP_REMOVED lines=11> */
[----:B------:R-:W-:Y:S06]  /*53d0*/  BSSY B0, `(.L_x_729) ;  /* 0x00000b8000007945 */ /* 0x000fec0003800000 */
[----:B------:R-:W-:Y:S04]  /*53e0*/  @!P2 IADD3 R2, P1, P0, R94, R10, R168 ;  /* 0x0000000a5e02a210 */ /* 0x000fe8000783e0a8 */
[----:B------:R-:W-:Y:S02]  /*53f0*/  @!P2 IADD3.X R5, R106, R30, R149, P1, P0 ;  /* 0x0000001e6a05a210 */ /* 0x000fe40000fe0495 */
[----:B------:R-:W-:Y:S04]  /*5400*/  @!P2 IADD3 R3, P1, P0, R92, R28, R169 ;  /* 0x0000001c5c03a210 */ /* 0x000fe8000783e0a9 */
[C---:B------:R-:W-:Y:S02]  /*5410*/  @!P2 IADD3.X R8, R105.reuse, R34, R150, P1, P0 ;  /* 0x000000226908a210 */ /* 0x040fe40000fe0496 */
        /* <DEDUP_REMOVED lines=17> */
[----:B------:R-:W-:Y:S01]  /*5530*/  ISETP.GE.AND P0, PT, R83, R64, PT ;  /* 0x000000405300720c */ /* 0x000fe20003f06270 */
[----:B------:R1:W4:Y:S03]  /*5540*/  @!P1 LDG.E.128 R20, [R8.64] ;  /* 0x0000000808149981 */ /* 0x000326000c1e1d00 */
[----:B------:R-:W-:Y:S05]  /*5550*/  ISETP.GE.OR P0, PT, R72, c[0x0][0x27c], P0 ;  /* 0x00009f0048007a0c */ /* 0x000fea0000706670 */
[----:B------:R1:W4:Y:S08]  /*5560*/  @!P1 LDG.E.128 R56, [R6.64] ;  /* 0x0000000806389981 */ /* 0x000330000c1e1d00 */
[----:B---3--:R-:W-:Y:S05]  /*5570*/  @!P0 IADD3 R2, P1, R94, R10, RZ ;  /* 0x0000000a5e028210 */ /* 0x008fea0007f3e0ff */
[----:B------:R-:W-:Y:S01]  /*5580*/  @!P0 IMAD.X R3, R30, 0x1, R106, P1 ;  /* 0x000000011e038824 */ /* 0x000fe200008e066a */
[C---:B-1----:R-:W-:Y:S04]  /*5590*/  @!P0 LEA R8, P1, R2.reuse, c[0x0][0x270], 0x1 ;  /* 0x00009c0002088a11 */ /* 0x042fe800078208ff */
[----:B------:R-:W-:Y:S02]  /*55a0*/  @!P0 LEA.HI.X R9, R2, c[0x0][0x274], R3, 0x1, P1 ;  /* 0x00009d0002098a11 */ /* 0x000fe400008f0c03 */
[----:B------:R-:W-:Y:S01]  /*55b0*/  @!P0 IADD3 R3, P1, R92, R28, RZ ;  /* 0x0000001c5c038210 */ /* 0x000fe20007f3e0ff */
[----:B------:R-:W-:Y:S04]  /*55c0*/  CS2R R6, SRZ ;  /* 0x0000000000067805 */ /* 0x000fe8000001ff00 */
[----:B------:R-:W-:Y:S01]  /*55d0*/  @!P0 IMAD.X R4, R34, 0x1, R105, P1 ;  /* 0x0000000122048824 */ /* 0x000fe200008e0669 */
[C---:B------:R-:W-:Y:S01]  /*55e0*/  @!P0 LEA R2, P1, R3.reuse, c[0x0][0x288], 0x1 ;  /* 0x0000a20003028a11 */ /* 0x040fe200078208ff */
[----:B------:R-:W-:Y:S03]  /*55f0*/  CS2R R34, SRZ ;  /* 0x0000000000227805 */ /* 0x000fe6000001ff00 */
[----:B------:R-:W-:Y:S02]  /*5600*/  @!P0 LEA.HI.X R3, R3, c[0x0][0x28c], R4, 0x1, P1 ;  /* 0x0000a30003038a11 */ /* 0x000fe400008f0c04 */
[----:B------:R-:W-:Y:S01]  /*5610*/  CS2R R4, SRZ ;  /* 0x0000000000047805 */ /* 0x000fe2000001ff00 */
[----:B------:R-:W-:Y:S02]  /*5620*/  ISETP.GE.AND P1, PT, R72, c[0x0][0x27c], PT ;  /* 0x00009f0048007a0c */ /* 0x000fe40003f26270 */
[----:B------:R1:W5:Y:S08]  /*5630*/  @!P0 LDG.E.128 R32, [R2.64] ;  /* 0x0000000802208981 */ /* 0x000370000c1e1d00 */
[----:B------:R2:W5:Y:S01]  /*5640*/  @!P0 LDG.E.128 R4, [R8.64] ;  /* 0x0000000808048981 */ /* 0x000562000c1e1d00 */
[----:B------:R-:W-:Y:S01]  /*5650*/  ISETP.GE.OR P0, PT, R83, R64, P4 ;  /* 0x000000405300720c */ /* 0x000fe20002706670 */
        /* <DEDUP_REMOVED lines=27> */
[----:B-----5:R-:W-:Y:S01]  /*5810*/  @!P1 SHF.R.U32.HI R37, RZ, 0x10, R33 ;  /* 0x00000010ff259819 */ /* 0x020fe20000011621 */
[----:B------:R-:W-:Y:S02]  /*5820*/  IMAD.MOV.U32 R11, RZ, RZ, R7 ;  /* 0x000000ffff0b7224 */ /* 0x000fe400078e0007 */
[----:B------:R-:W-:Y:S01]  /*5830*/  IMAD.X R3, R67, 0x1, R127, P0 ;  /* 0x0000000143037824 */ /* 0x000fe200000e067f */
[-C--:B------:R-:W-:Y:S01]  /*5840*/  IADD3 R8, P2, P0, R80, R2.reuse, R101 ;  /* 0x0000000250087210 */ /* 0x080fe2000785e065 */
[----:B------:R-:W-:Y:S02]  /*5850*/  IMAD.MOV.U32 R39, RZ, RZ, R35 ;  /* 0x000000ffff277224 */ /* 0x000fe400078e0023 */
[----:B------:R-:W1:Y:S01]  /*5860*/  LDS.128 R48, [R120+0x8100] ;  /* 0x0081000078307984 */ /* 0x000e620000000c00 */
[-C--:B------:R-:W-:Y:S01]  /*5870*/  IADD3.X R9, R84, R3.reuse, R103, P2, P0 ;  /* 0x0000000354097210 */ /* 0x080fe200017e0467 */
[----:B------:R-:W-:Y:S01]  /*5880*/  IMAD.MOV.U32 R10, RZ, RZ, R32 ;  /* 0x000000ffff0a7224 */ /* 0x000fe200078e0020 */
[----:B------:R-:W-:Y:S01]  /*5890*/  ISETP.GE.AND P0, PT, R82, c[0x0][0x1d4], PT ;  /* 0x0000750052007a0c */ /* 0x000fe20003f06270 */
[--C-:B------:R-:W-:Y:S01]  /*58a0*/  IMAD.MOV.U32 R38, RZ, RZ, R33.reuse ;  /* 0x000000ffff267224 */ /* 0x100fe200078e0021 */
[----:B------:R-:W-:Y:S01]  /*58b0*/  @!P1 SHF.R.U64 R32, R32, 0x10, R33 ;  /* 0x0000001020209819 */ /* 0x000fe20000001221 */
[----:B------:R-:W-:Y:S01]  /*58c0*/  IMAD.MOV.U32 R36, RZ, RZ, R34 ;  /* 0x000000ffff247224 */ /* 0x000fe200078e0022 */
[----:B------:R-:W-:Y:S02]  /*58d0*/  @!P1 SHF.R.U64 R34, R34, 0x10, R35 ;  /* 0x0000001022229819 */ /* 0x000fe40000001223 */
[----:B------:R-:W-:Y:S02]  /*58e0*/  @!P1 PRMT R33, R10, 0x5410, R32 ;  /* 0x000054100a219816 */ /* 0x000fe40000000020 */
[----:B------:R-:W-:Y:S02]  /*58f0*/  @!P1 PRMT R32, R38, 0x5410, R37 ;  /* 0x0000541026209816 */ /* 0x000fe40000000025 */
[----:B------:R-:W-:Y:S02]  /*5900*/  @!P1 SHF.R.U32.HI R35, RZ, 0x10, R35 ;  /* 0x00000010ff239819 */ /* 0x000fe40000011623 */
[----:B------:R-:W-:Y:S01]  /*5910*/  @!P1 PRMT R40, R36, 0x5410, R34 ;  /* 0x0000541024289816 */ /* 0x000fe20000000022 */
[----:B------:R-:W-:Y:S01]  /*5920*/  @!P1 IMAD.U32 R34, R32, 0x10000, RZ ;  /* 0x0001000020229824 */ /* 0x000fe200078e00ff */
[----:B------:R-:W-:Y:S02]  /*5930*/  @!P0 IADD3 R2, P3, P2, R80, R2, R82 ;  /* 0x0000000250028210 */ /* 0x000fe40007a7e052 */
[----:B------:R-:W-:Y:S02]  /*5940*/  @!P1 PRMT R44, R39, 0x5410, R35 ;  /* 0x00005410272c9816 */ /* 0x000fe40000000023 */
[----:B------:R-:W-:Y:S02]  /*5950*/  @!P0 IADD3.X R3, R84, R3, R102, P3, P2 ;  /* 0x0000000354038210 */ /* 0x000fe40001fe4466 */
[C---:B------:R-:W-:Y:S04]  /*5960*/  LEA R70, P2, R8.reuse, c[0x0][0x1c8], 0x1 ;  /* 0x0000720008467a11 */ /* 0x040fe800078408ff */
[----:B------:R-:W-:Y:S01]  /*5970*/  LEA.HI.X R71, R8, c[0x0][0x1cc], R9, 0x1, P2 ;  /* 0x0000730008477a11 */ /* 0x000fe200010f0c09 */
[----:B------:R-:W-:Y:S01]  /*5980*/  IMAD.MOV.U32 R9, RZ, RZ, R4 ;  /* 0x000000ffff097224 */ /* 0x000fe200078e0004 */
[----:B------:R-:W-:Y:S02]  /*5990*/  @!P0 LEA R68, P2, R2, c[0x0][0x1c8], 0x1 ;  /* 0x0000720002448a11 */ /* 0x000fe400078408ff */
[----:B------:R-:W-:Y:S02]  /*59a0*/  @!P1 SHF.R.U64 R4, R4, 0x10, R5 ;  /* 0x0000001004049819 */ /* 0x000fe40000001205 */
[----:B------:R-:W-:Y:S02]  /*59b0*/  @!P0 LEA.HI.X R69, R2, c[0x0][0x1cc], R3, 0x1, P2 ;  /* 0x0000730002458a11 */ /* 0x000fe400010f0c03 */
[----:B------:R-:W-:Y:S02]  /*59c0*/  @!P1 PRMT R9, R9, 0x5410, R4 ;  /* 0x0000541009099816 */ /* 0x000fe40000000004 */
[----:B------:R-:W-:Y:S02]  /*59d0*/  @!P1 SHF.R.U32.HI R2, RZ, 0x10, R7 ;  /* 0x00000010ff029819 */ /* 0x000fe40000011607 */
[----:B------:R-:W-:Y:S01]  /*59e0*/  MOV R8, R5 ;  /* 0x0000000500087202 */ /* 0x000fe20000000f00 */
[----:B-1----:R-:W-:Y:S01]  /*59f0*/  @!P1 IMAD.U32 R35, R49, 0x10000, RZ ;  /* 0x0001000031239824 */ /* 0x002fe200078e00ff */
[----:B------:R-:W-:Y:S02]  /*5a00*/  @!P1 SHF.L.U32 R4, R13, 0x10, RZ ;  /* 0x000000100d049819 */ /* 0x000fe400000006ff */
[C---:B------:R-:W-:Y:S02]  /*5a10*/  @!P1 SHF.L.U32 R39, R50.reuse, 0x10, RZ ;  /* 0x0000001032279819 */ /* 0x040fe400000006ff */
[----:B------:R-:W-:Y:S01]  /*5a20*/  @!P1 LOP3.LUT R41, R50, 0xffff0000, RZ, 0xc0, !PT ;  /* 0xffff000032299812 */ /* 0x000fe200078ec0ff */
[----:B------:R-:W-:Y:S01]  /*5a30*/  @!P1 FMUL.FTZ R37, R4, R34 ;  /* 0x0000002204259220 */ /* 0x000fe20000410000 */
[C---:B------:R-:W-:Y:S02]  /*5a40*/  @!P1 SHF.L.U32 R43, R51.reuse, 0x10, RZ ;  /* 0x00000010332b9819 */ /* 0x040fe400000006ff */
[----:B------:R-:W-:Y:S02]  /*5a50*/  @!P1 LOP3.LUT R45, R51, 0xffff0000, RZ, 0xc0, !PT ;  /* 0xffff0000332d9812 */ /* 0x000fe400078ec0ff */
[----:B------:R-:W-:Y:S01]  /*5a60*/  @!P1 PRMT R11, R11, 0x5410, R2 ;  /* 0x000054100b0b9816 */ /* 0x000fe20000000002 */
[----:B------:R-:W-:Y:S01]  /*5a70*/  @!P1 IMAD.U32 R2, R12, 0x10000, RZ ;  /* 0x000100000c029824 */ /* 0x000fe200078e00ff */
[----:B------:R-:W-:Y:S02]  /*5a80*/  @!P1 SHF.R.U32.HI R3, RZ, 0x10, R5 ;  /* 0x00000010ff039819 */ /* 0x000fe40000011605 */
[----:B------:R-:W-:Y:S02]  /*5a90*/  @!P1 SHF.R.U64 R5, R6, 0x10, R7 ;  /* 0x0000001006059819 */ /* 0x000fe40000001207 */
[----:B------:R-:W-:Y:S02]  /*5aa0*/  @!P1 SHF.L.U32 R7, R48, 0x10, RZ ;  /* 0x0000001030079819 */ /* 0x000fe400000006ff */
        /* <DEDUP_REMOVED lines=11> */
[-C--:B------:R-:W-:Y:S01]  /*5b60*/  @!P1 FFMA.FTZ R78, R35, R5.reuse, -R37 ;  /* 0x00000005234e9223 */ /* 0x080fe20000010825 */
[----:B------:R-:W-:Y:S01]  /*5b70*/  @!P1 LOP3.LUT R37, R49, 0xffff0000, RZ, 0xc0, !PT ;  /* 0xffff000031259812 */ /* 0x000fe200078ec0ff */
[----:B------:R-:W-:Y:S01]  /*5b80*/  @!P1 FMUL.FTZ R4, R4, R5 ;  /* 0x0000000504049220 */ /* 0x000fe20000410000 */
[----:B------:R-:W-:Y:S02]  /*5b90*/  @!P1 LOP3.LUT R36, R32, 0xffff0000, RZ, 0xc0, !PT ;  /* 0xffff000020249812 */ /* 0x000fe400078ec0ff */
[----:B------:R-:W-:Y:S02]  /*5ba0*/  @!P1 LOP3.LUT R32, R33, 0xffff0000, RZ, 0xc0, !PT ;  /* 0xffff000021209812 */ /* 0x000fe400078ec0ff */
[----:B------:R-:W-:Y:S02]  /*5bb0*/  @!P1 LOP3.LUT R33, R48, 0xffff0000, RZ, 0xc0, !PT ;  /* 0xffff000030219812 */ /* 0x000fe400078ec0ff */
[----:B------:R-:W-:Y:S01]  /*5bc0*/  @!P1 LOP3.LUT R6, R8, 0xffff0000, RZ, 0xc0, !PT ;  /* 0xffff000008069812 */ /* 0x000fe200078ec0ff */
[----:B------:R-:W-:Y:S01]  /*5bd0*/  @!P1 FMUL.FTZ R38, R7, R32 ;  /* 0x0000002007269220 */ /* 0x000fe20000410000 */
[----:B------:R-:W-:Y:S01]  /*5be0*/  @!P1 LOP3.LUT R8, R9, 0xffff0000, RZ, 0xc0, !PT ;  /* 0xffff000009089812 */ /* 0x000fe200078ec0ff */
[C---:B------:R-:W-:Y:S02]  /*5bf0*/  @!P1 FMUL.FTZ R9, R3.reuse, R36 ;  /* 0x0000002403099220 */ /* 0x040fe40000410000 */
[----:B------:R-:W-:Y:S02]  /*5c00*/  @!P1 FMUL.FTZ R5, R3, R6 ;  /* 0x0000000603059220 */ /* 0x000fe40000410000 */
        /* <DEDUP_REMOVED lines=52> */
.L_x_730:
[----:B------:R-:W-:Y:S05]  /*5f50*/  BSYNC B0 ;  /* 0x0000000000007941 */ /* 0x000fea0003800000 */
.L_x_729:
        /* <DEDUP_REMOVED lines=72> */
[----:B------:R-:W-:Y:S02]  /*63e0*/  @!P1 FMUL.FTZ R33, R9, R38 ;  /* 0x0000002609219220 */ /* 0x000fe40000410000 */
[-C--:B------:R-:W-:Y:S01]  /*63f0*/  @!P1 FMUL.FTZ R8, R6, R7.reuse ;  /* 0x0000000706089220 */ /* 0x080fe20000410000 */
[C---:B------:R-:W-:Y:S01]  /*6400*/  @!P1 SHF.L.U32 R6, R14.reuse, 0x10, RZ ;  /* 0x000000100e069819 */ /* 0x040fe200000006ff */
        /* <DEDUP_REMOVED lines=40> */
.L_x_732:
[----:B------:R-:W-:Y:S05]  /*6690*/  BSYNC B0 ;  /* 0x0000000000007941 */ /* 0x000fea0003800000 */
.L_x_731:
[----:B-1----:R-:W-:Y:S05]  /*66a0*/  IADD3 R48, P0, R172, R62, RZ ;  /* 0x0000003eac307210 */ /* 0x002fea0007f1e0ff */
[----:B------:R-:W-:Y:S01]  /*66b0*/  IMAD.X R49, R67, 0x1, R121, P0 ;  /* 0x0000000143317824 */ /* 0x000fe200000e0679 */
[----:B------:R-:W-:Y:S11]  /*66c0*/  ISETP.GE.OR P0, PT, R134, R64, P4 ;  /* 0x000000408600720c */ /* 0x000ff60002706670 */
[----:B------:R-:W-:Y:S02]  /*66d0*/  @!UPT UIADD3 URZ, URZ, URZ, URZ ;  /* 0x0000003f3f3ff290 */ /* 0x000fe4000fffe03f */
[----:B------:R-:W-:-:S05]  /*66e0*/  @P0 BRA `(.L_x_726) ;  /* 0x0000090000000947 */ /* 0x000fca0003800000 */
[----:B------:R-:W-:Y:S01]  /*66f0*/  IADD3 R2, P2, P0, R80, R48, R101 ;  /* 0x0000003050027210 */ /* 0x000fe2000785e065 */
[----:B------:R-:W1:Y:S01]  /*6700*/  LDS.128 R12, [R115+0x8100] ;  /* 0x00810000730c7984 */ /* 0x000e620000000c00 */
[----:B-----5:R-:W-:Y:S02]  /*6710*/  @!P1 SHF.R.U64 R6, R56, 0x10, R57 ;  /* 0x0000001038069819 */ /* 0x020fe40000001239 */
[----:B------:R-:W-:Y:S02]  /*6720*/  IADD3.X R3, R84, R49, R103, P2, P0 ;  /* 0x0000003154037210 */ /* 0x000fe400017e0467 */
[----:B------:R-:W-:Y:S02]  /*6730*/  LEA R46, P0, R2, c[0x0][0x1c8], 0x1 ;  /* 0x00007200022e7a11 */ /* 0x000fe400078008ff */
[----:B------:R-:W-:Y:S01]  /*6740*/  @!P1 PRMT R17, R60, 0x5410, R6 ;  /* 0x000054103c119816 */ /* 0x000fe20000000006 */
[----:B------:R-:W2:Y:S01]  /*6750*/  LDS.128 R36, [R118+0x8100] ;  /* 0x0081000076247984 */ /* 0x000ea20000000c00 */
[----:B------:R-:W-:Y:S02]  /*6760*/  LEA.HI.X R47, R2, c[0x0][0x1cc], R3, 0x1, P0 ;  /* 0x00007300022f7a11 */ /* 0x000fe400000f0c03 */
[----:B------:R-:W-:Y:S02]  /*6770*/  @!P1 SHF.R.U32.HI R9, RZ, 0x10, R59 ;  /* 0x00000010ff099819 */ /* 0x000fe4000001163b */
[----:B------:R-:W-:Y:S02]  /*6780*/  @!P1 SHF.R.U32.HI R7, RZ, 0x10, R57 ;  /* 0x00000010ff079819 */ /* 0x000fe40000011639 */
[--C-:B------:R-:W-:Y:S02]  /*6790*/  @!P1 SHF.R.U64 R2, R20, 0x10, R21.reuse ;  /* 0x0000001014029819 */ /* 0x100fe40000001215 */
[----:B------:R-:W-:Y:S02]  /*67a0*/  @!P1 SHF.R.U32.HI R3, RZ, 0x10, R21 ;  /* 0x00000010ff039819 */ /* 0x000fe40000011615 */
[----:B------:R-:W-:Y:S01]  /*67b0*/  @!P1 PRMT R16, R60, 0x5432, R7 ;  /* 0x000054323c109816 */ /* 0x000fe20000000007 */
[----:B------:R-:W-:Y:S01]  /*67c0*/  @!P1 IMAD.U32 R7, R17, 0x10000, RZ ;  /* 0x0001000011079824 */ /* 0x000fe200078e00ff */
[----:B------:R-:W-:Y:S02]  /*67d0*/  @!P1 SHF.R.U64 R11, R58, 0x10, R59 ;  /* 0x000000103a0b9819 */ /* 0x000fe4000000123b */
[----:B------:R-:W-:Y:S01]  /*67e0*/  @!P1 SHF.R.U64 R4, R22, 0x10, R23 ;  /* 0x0000001016049819 */ /* 0x000fe20000001217 */
[----:B------:R-:W-:Y:S01]  /*67f0*/  @!P1 IMAD.U32 R18, R16, 0x10000, RZ ;  /* 0x0001000010129824 */ /* 0x000fe200078e00ff */
[C---:B------:R-:W-:Y:S02]  /*6800*/  @!P1 PRMT R22, R61.reuse, 0x5410, R9 ;  /* 0x000054103d169816 */ /* 0x040fe40000000009 */
[----:B------:R-:W-:Y:S02]  /*6810*/  @!P1 SHF.R.U32.HI R5, RZ, 0x10, R23 ;  /* 0x00000010ff059819 */ /* 0x000fe40000011617 */
[----:B------:R-:W-:Y:S02]  /*6820*/  @!P1 PRMT R27, R61, 0x5432, R11 ;  /* 0x000054323d1b9816 */ /* 0x000fe4000000000b */
[C---:B------:R-:W-:Y:S02]  /*6830*/  @!P1 PRMT R11, R30.reuse, 0x5432, R4 ;  /* 0x000054321e0b9816 */ /* 0x040fe40000000004 */
[----:B------:R-:W-:Y:S02]  /*6840*/  @!P1 PRMT R10, R30, 0x5410, R5 ;  /* 0x000054101e0a9816 */ /* 0x000fe40000000005 */
[----:B------:R-:W-:Y:S02]  /*6850*/  @!P1 LOP3.LUT R32, R22, 0xffff0000, RZ, 0xc0, !PT ;  /* 0xffff000016209812 */ /* 0x000fe400078ec0ff */
[C---:B------:R-:W-:Y:S02]  /*6860*/  @!P1 PRMT R8, R29.reuse, 0x5432, R2 ;  /* 0x000054321d089816 */ /* 0x040fe40000000002 */
[----:B------:R-:W-:Y:S01]  /*6870*/  @!P1 PRMT R6, R29, 0x5410, R3 ;  /* 0x000054101d069816 */ /* 0x000fe20000000003 */
[----:B-1----:R-:W-:Y:S01]  /*6880*/  @!P1 IMAD.U32 R2, R12, 0x10000, RZ ;  /* 0x000100000c029824 */ /* 0x002fe200078e00ff */
[C---:B------:R-:W-:Y:S01]  /*6890*/  @!P1 SHF.L.U32 R3, R8.reuse, 0x10, RZ ;  /* 0x0000001008039819 */ /* 0x040fe200000006ff */
[----:B------:R-:W-:Y:S01]  /*68a0*/  @!P1 IMAD.U32 R4, R13, 0x10000, RZ ;  /* 0x000100000d049824 */ /* 0x000fe200078e00ff */
[----:B------:R-:W-:Y:S01]  /*68b0*/  @!P1 LOP3.LUT R8, R8, 0xffff0000, RZ, 0xc0, !PT ;  /* 0xffff000008089812 */ /* 0x000fe200078ec0ff */
[----:B------:R-:W-:Y:S01]  /*68c0*/  @!P1 FMUL.FTZ R20, R2, R7 ;  /* 0x0000000702149220 */ /* 0x000fe20000410000 */
[----:B------:R-:W-:Y:S01]  /*68d0*/  @!P1 SHF.L.U32 R29, R22, 0x10, RZ ;  /* 0x00000010161d9819 */ /* 0x000fe200000006ff */
[C---:B------:R-:W-:Y:S01]  /*68e0*/  @!P1 IMAD.U32 R5, R6.reuse, 0x10000, RZ ;  /* 0x0001000006059824 */ /* 0x040fe200078e00ff */
[----:B------:R-:W-:Y:S01]  /*68f0*/  @!P1 LOP3.LUT R6, R6, 0xffff0000, RZ, 0xc0, !PT ;  /* 0xffff000006069812 */ /* 0x000fe200078ec0ff */
[----:B--2---:R-:W-:Y:S01]  /*6900*/  @!P1 IMAD.U32 R9, R36, 0x10000, RZ ;  /* 0x0001000024099824 */ /* 0x004fe200078e00ff */
[----:B------:R-:W-:Y:S01]  /*6910*/  @!P1 SHF.L.U32 R19, R37, 0x10, RZ ;  /* 0x0000001025139819 */ /* 0x000fe200000006ff */
[-C--:B------:R-:W-:Y:S01]  /*6920*/  @!P1 FMUL.FTZ R2, R2, R3.reuse ;  /* 0x0000000302029220 */ /* 0x080fe20000410000 */
[----:B------:R-:W-:Y:S01]  /*6930*/  @!P1 LOP3.LUT R33, R39, 0xffff0000, RZ, 0xc0, !PT ;  /* 0xffff000027219812 */ /* 0x000fe200078ec0ff */
[----:B------:R-:W-:Y:S01]  /*6940*/  @!P1 FMUL.FTZ R21, R4, R18 ;  /* 0x0000001204159220 */ /* 0x000fe20000410000 */
        /* <DEDUP_REMOVED lines=9> */
[----:B------:R-:W-:Y:S01]  /*69e0*/  @!P1 IMAD.U32 R30, R39, 0x10000, RZ ;  /* 0x00010000271e9824 */ /* 0x000fe200078e00ff */
[----:B------:R-:W-:Y:S02]  /*69f0*/  @!P1 LOP3.LUT R7, R12, 0xffff0000, RZ, 0xc0, !PT ;  /* 0xffff00000c079812 */ /* 0x000fe400078ec0ff */
[----:B------:R-:W-:Y:S02]  /*6a00*/  @!P1 LOP3.LUT R3, R13, 0xffff0000, RZ, 0xc0, !PT ;  /* 0xffff00000d039812 */ /* 0x000fe400078ec0ff */
[----:B------:R-:W-:Y:S01]  /*6a10*/  ISETP.GE.AND P0, PT, R82, c[0x0][0x1d4], PT ;  /* 0x0000750052007a0c */ /* 0x000fe20003f06270 */
[----:B------:R-:W-:Y:S02]  /*6a20*/  @!P1 FMUL.FTZ R23, R7, R16 ;  /* 0x0000001007179220 */ /* 0x000fe40000410000 */
[C---:B------:R-:W-:Y:S02]  /*6a30*/  @!P1 FMUL.FTZ R9, R3.reuse, R20 ;  /* 0x0000001403099220 */ /* 0x040fe40000410000 */
[-C--:B------:R-:W-:Y:S02]  /*6a40*/  @!P1 FMUL.FTZ R5, R3, R6.reuse ;  /* 0x0000000603059220 */ /* 0x080fe40000410000 */
[----:B------:R-:W-:Y:S01]  /*6a50*/  @!P1 FFMA.FTZ R44, R21, R6, -R9 ;  /* 0x00000006152c9223 */ /* 0x000fe20000010809 */
[C---:B------:R-:W-:Y:S01]  /*6a60*/  @!P1 LOP3.LUT R9, R15.reuse, 0xffff0000, RZ, 0xc0, !PT ;  /* 0xffff00000f099812 */ /* 0x040fe200078ec0ff */
[----:B------:R-:W-:Y:S02]  /*6a70*/  @!P1 IMAD.U32 R6, R15, 0x10000, RZ ;  /* 0x000100000f069824 */ /* 0x000fe400078e00ff */
[-C--:B------:R-:W-:Y:S02]  /*6a80*/  @!P1 FMUL.FTZ R3, R7, R8.reuse ;  /* 0x0000000807039220 */ /* 0x080fe40000410000 */
        /* <DEDUP_REMOVED lines=18> */
[----:B------:R-:W-:Y:S01]  /*6bb0*/  @!P1 FFMA.FTZ R41, R23, R7, -R34 ;  /* 0x0000000717299223 */ /* 0x000fe20000010822 */
[----:B------:R-:W-:Y:S01]  /*6bc0*/  @!P1 F2FP.BF16.PACK_AB R34, R44, R45 ;  /* 0x0000002d2c22923e */ /* 0x000fe200000010ff */
[----:B------:R-:W-:Y:S02]  /*6bd0*/  @!P1 FFMA.FTZ R35, R28, R11, -R35 ;  /* 0x0000000b1c239223 */ /* 0x000fe40000010823 */
[----:B------:R-:W-:Y:S02]  /*6be0*/  @!P1 FMUL.FTZ R6, R6, R7 ;  /* 0x0000000706069220 */ /* 0x000fe40000410000 */
[----:B------:R-:W-:Y:S01]  /*6bf0*/  @!P1 FMUL.FTZ R7, R10, R11 ;  /* 0x0000000b0a079220 */ /* 0x000fe20000410000 */
[----:B------:R-:W-:Y:S01]  /*6c00*/  @!P1 F2FP.BF16.PACK_AB R11, R35, R41 ;  /* 0x00000029230b923e */ /* 0x000fe200000010ff */
[----:B------:R-:W-:Y:S01]  /*6c10*/  @!P1 FFMA.FTZ R3, R16, R17, R3 ;  /* 0x0000001110039223 */ /* 0x000fe20000010003 */
[----:B------:R-:W-:Y:S01]  /*6c20*/  @!P1 F2FP.BF16.PACK_AB R17, R43, R50 ;  /* 0x000000322b11923e */ /* 0x000fe200000010ff */
[----:B------:R-:W-:Y:S01]  /*6c30*/  @!P1 IMAD.MOV.U32 R37, RZ, RZ, R34 ;  /* 0x000000ffff259224 */ /* 0x000fe200078e0022 */
[----:B------:R-:W-:Y:S01]  /*6c40*/  @!P1 F2FP.BF16.PACK_AB R16, R40, R42 ;  /* 0x0000002a2810923e */ /* 0x000fe200000010ff */
[----:B------:R-:W-:Y:S01]  /*6c50*/  @!P1 IMAD.MOV.U32 R38, RZ, RZ, R11 ;  /* 0x000000ffff269224 */ /* 0x000fe200078e000b */
[----:B------:R-:W-:Y:S01]  /*6c60*/  @!P1 MOV R36, R17 ;  /* 0x0000001100249202 */ /* 0x000fe20000000f00 */
[----:B------:R-:W-:Y:S01]  /*6c70*/  @!P1 FFMA.FTZ R4, R18, R19, R4 ;  /* 0x0000001312049223 */ /* 0x000fe20000010004 */
[----:B------:R-:W-:Y:S01]  /*6c80*/  @!P1 MOV R39, R16 ;  /* 0x0000001000279202 */ /* 0x000fe20000000f00 */
[----:B------:R-:W-:Y:S01]  /*6c90*/  @!P1 FFMA.FTZ R5, R20, R21, R5 ;  /* 0x0000001514059223 */ /* 0x000fe20000010005 */
[----:B------:R-:W-:Y:S01]  /*6ca0*/  @!P1 F2FP.BF16.PACK_AB R10, R3, R2 ;  /* 0x00000002030a923e */ /* 0x000fe200000010ff */
[----:B------:R-:W-:Y:S02]  /*6cb0*/  @!P1 FFMA.FTZ R6, R22, R23, R6 ;  /* 0x0000001716069223 */ /* 0x000fe40000010006 */
[----:B------:R-:W-:Y:S01]  /*6cc0*/  @!P1 FFMA.FTZ R7, R27, R28, R7 ;  /* 0x0000001c1b079223 */ /* 0x000fe20000010007 */
[----:B------:R1:W-:Y:S01]  /*6cd0*/  STG.E.128 [R46.64], R36 ;  /* 0x000000242e007986 */ /* 0x0003e2000c101d08 */
[----:B------:R-:W-:Y:S01]  /*6ce0*/  @!P1 FFMA.FTZ R8, R29, R30, R8 ;  /* 0x0000001e1d089223 */ /* 0x000fe20000010008 */
[----:B------:R-:W-:Y:S01]  /*6cf0*/  @!P1 F2FP.BF16.PACK_AB R4, R5, R4 ;  /* 0x000000040504923e */ /* 0x000fe200000010ff */
        /* <DEDUP_REMOVED lines=14> */
.L_x_710:
[----:B------:R-:W-:Y:S01]  /*6de0*/  IMAD R2, R31, -0x60, R0 ;  /* 0xffffffa01f027824 */ /* 0x000fe200078e0200 */
[----:B------:R-:W-:Y:S04]  /*6df0*/  BSSY B0, `(.L_x_733) ;  /* 0x000000b000007945 */ /* 0x000fe80003800000 */
[----:B------:R-:W-:Y:S04]  /*6e00*/  IMNMX R2, R2, 0x60, PT ;  /* 0x0000006002027817 */ /* 0x000fe80003800200 */
[----:B------:R-:W-:Y:S11]  /*6e10*/  ISETP.GE.AND P0, PT, R83, R2, PT ;  /* 0x000000025300720c */ /* 0x000ff60003f06270 */
[----:B------:R-:W-:Y:S02]  /*6e20*/  @!UPT UIADD3 URZ, URZ, URZ, URZ ;  /* 0x0000003f3f3ff290 */ /* 0x000fe4000fffe03f */
[----:B------:R-:W-:-:S05]  /*6e30*/  @P0 BRA `(.L_x_734) ;  /* 0x0000006000000947 */ /* 0x000fca0003800000 */
[----:B------:R-:W-:Y:S11]  /*6e40*/  ISETP.GE.AND P0, PT, R86, c[0x0][0x1d4], PT ;  /* 0x0000750056007a0c */ /* 0x000ff60003f06270 */
[----:B------:R-:W-:Y:S02]  /*6e50*/  @!UPT UIADD3 URZ, URZ, URZ, URZ ;  /* 0x0000003f3f3ff290 */ /* 0x000fe4000fffe03f */
[----:B------:R-:W1:Y:S04]  /*6e60*/  @!P0 LDS.128 R4, [R219+0xb100] ;  /* 0x00b10000db048984 */ /* 0x000e680000000c00 */
[----:B-1----:R-:W-:Y:S04]  /*6e70*/  @!P0 STG.E.128 [R52.64+0x80], R4 ;  /* 0x0000800434008986 */ /* 0x002fe8000c101d08 */
[----:B------:R-:W1:Y:S04]  /*6e80*/  @!P4 LDS.128 R4, [R219+0x8100] ;  /* 0x00810000db04c984 */ /* 0x000e680000000c00 */
[----:B-1----:R1:W-:Y:S02]  /*6e90*/  @!P4 STG.E.128 [R52.64], R4 ;  /* 0x000000043400c986 */ /* 0x0023e4000c101d08 */
.L_x_734:
[----:B------:R-:W-:Y:S05]  /*6ea0*/  BSYNC B0 ;  /* 0x0000000000007941 */ /* 0x000fea0003800000 */
.L_x_733:
[----:B------:R-:W-:Y:S01]  /*6eb0*/  ISETP.GE.AND P0, PT, R133, R2, PT ;  /* 0x000000028500720c */ /* 0x000fe20003f06270 */
[----:B------:R-:W-:Y:S01]  /*6ec0*/  @!UPT UIADD3 URZ, URZ, URZ, URZ ;  /* 0x0000003f3f3ff290 */ /* 0x000fe2000fffe03f */
[----:B------:R-:W-:Y:S11]  /*6ed0*/  BSSY B0, `(.L_x_735) ;  /* 0x0000008000007945 */ /* 0x000ff60003800000 */
[----:B------:R-:W-:-:S05]  /*6ee0*/  @P0 BRA `(.L_x_736) ;  /* 0x0000006000000947 */ /* 0x000fca0003800000 */
[----:B------:R-:W-:Y:S11]  /*6ef0*/  ISETP.GE.AND P0, PT, R86, c[0x0][0x1d4], PT ;  /* 0x0000750056007a0c */ /* 0x000ff60003f06270 */
[----:B------:R-:W-:Y:S02]  /*6f00*/  @!UPT UIADD3 URZ, URZ, URZ, URZ ;  /* 0x0000003f3f3ff290 */ /* 0x000fe4000fffe03f */
[----:B-1----:R-:W1:Y:S04]  /*6f10*/  @!P0 LDS.128 R4, [R219+0xc100] ;  /* 0x00c10000db048984 */ /* 0x002e680000000c00 */
[----:B-1----:R-:W-:Y:S04]  /*6f20*/  @!P0 STG.E.128 [R58.64+0x80], R4 ;  /* 0x000080043a008986 */ /* 0x002fe8000c101d08 */
[----:B------:R-:W1:Y:S04]  /*6f30*/  @!P4 LDS.128 R4, [R219+0x9100] ;  /* 0x00910000db04c984 */ /* 0x000e680000000c00 */
[----:B-1----:R1:W-:Y:S02]  /*6f40*/  @!P4 STG.E.128 [R58.64], R4 ;  /* 0x000000043a00c986 */ /* 0x0023e4000c101d08 */
.L_x_736:
[----:B------:R-:W-:Y:S05]  /*6f50*/  BSYNC B0 ;  /* 0x0000000000007941 */ /* 0x000fea0003800000 */
.L_x_735:
[----:B------:R-:W-:Y:S11]  /*6f60*/  ISETP.GE.AND P0, PT, R134, R2, PT ;  /* 0x000000028600720c */ /* 0x000ff60003f06270 */
[----:B------:R-:W-:Y:S02]  /*6f70*/  @!UPT UIADD3 URZ, URZ, URZ, URZ ;  /* 0x0000003f3f3ff290 */ /* 0x000fe4000fffe03f */
[----:B------:R-:W-:-:S05]  /*6f80*/  @P0 BRA `(.L_x_726) ;  /* 0x0000006000000947 */ /* 0x000fca0003800000 */
[----:B------:R-:W-:Y:S11]  /*6f90*/  ISETP.GE.AND P0, PT, R86, c[0x0][0x1d4], PT ;  /* 0x0000750056007a0c */ /* 0x000ff60003f06270 */
[----:B------:R-:W-:Y:S02]  /*6fa0*/  @!UPT UIADD3 URZ, URZ, URZ, URZ ;  /* 0x0000003f3f3ff290 */ /* 0x000fe4000fffe03f */
[----:B-1----:R-:W1:Y:S04]  /*6fb0*/  @!P0 LDS.128 R4, [R219+0xd100] ;  /* 0x00d10000db048984 */ /* 0x002e680000000c00 */
[----:B-1----:R-:W-:Y:S04]  /*6fc0*/  @!P0 STG.E.128 [R60.64+0x80], R4 ;  /* 0x000080043c008986 */ /* 0x002fe8000c101d08 */
[----:B------:R-:W1:Y:S04]  /*6fd0*/  @!P4 LDS.128 R4, [R219+0xa100] ;  /* 0x00a10000db04c984 */ /* 0x000e680000000c00 */
[----:B-1----:R1:W-:Y:S02]  /*6fe0*/  @!P4 STG.E.128 [R60.64], R4 ;  /* 0x000000043c00c986 */ /* 0x0023e4000c101d08 */
.L_x_726:
[----:B------:R-:W-:Y:S05]  /*6ff0*/  BSYNC B2 ;  /* 0x0000000000027941 */ /* 0x000fea0003800000 */
.L_x_709:
[C---:B--2---:R-:W-:Y:S01]  /*7000*/  IMAD R12, R31.reuse, -0x60, RZ ;  /* 0xffffffa01f0c7824 */ /* 0x044fe200078e02ff */
[----:B------:R-:W2:Y:S01]  /*7010*/  LDL R15, [R1] ;  /* 0x00000000010f7983 */ /* 0x000ea20000100800 */
[----:B-1----:R-:W-:Y:S01]  /*7020*/  IMAD.WIDE.U32 R10, R31, 0x60, RZ ;  /* 0x000000601f0a7825 */ /* 0x002fe200078e00ff */
[----:B------:R-:W-:Y:S01]  /*7030*/  ISETP.NE.AND P5, PT, R130, RZ, PT ;  /* 0x000000ff8200720c */ /* 0x000fe20003fa5270 */
[----:B------:R-:W-:Y:S01]  /*7040*/  BSSY B0, `(.L_x_737) ;  /* 0x0000047000007945 */ /* 0x000fe20003800000 */
[----:B-----5:R-:W-:Y:S01]  /*7050*/  IADD3 R4, R114, R12, RZ ;  /* 0x0000000c72047210 */ /* 0x020fe20007ffe0ff */
[----:B------:R-:W-:Y:S03]  /*7060*/  IMAD R2, R85, 0x60, RZ ;  /* 0x0000006055027824 */ /* 0x000fe600078e02ff */
[----:B------:R-:W-:Y:S01]  /*7070*/  ISETP.GE.AND P1, PT, R4, 0x21, PT ;  /* 0x000000210400780c */ /* 0x000fe20003f26270 */
[----:B------:R-:W-:Y:S01]  /*7080*/  IMAD.IADD R14, R11, 0x1, R2 ;  /* 0x000000010b0e7824 */ /* 0x000fe200078e0202 */
[----:B------:R-:W-:Y:S05]  /*7090*/  IADD3 R2, P0, R123, R10, RZ ;  /* 0x0000000a7b027210 */ /* 0x000fea0007f1e0ff */
[----:B------:R-:W-:Y:S06]  /*70a0*/  IMAD.X R3, R14, 0x1, R129, P0 ;  /* 0x000000010e037824 */ /* 0x000fec00000e0681 */
[----:B------:R-:W-:Y:S05]  /*70b0*/  @P1 IADD3 R6, P0, R2, 0x20, RZ ;  /* 0x0000002002061810 */ /* 0x000fea0007f1e0ff */
[--C-:B------:R-:W-:Y:S01]  /*70c0*/  @P1 IMAD.X R7, RZ, RZ, R3.reuse, P0 ;  /* 0x000000ffff071224 */ /* 0x100fe200000e0603 */
[----:B------:R-:W-:Y:S11]  /*70d0*/  ISETP.GE.AND P0, PT, R4, 0x41, PT ;  /* 0x000000410400780c */ /* 0x000ff60003f06270 */
[----:B------:R-:W-:Y:S02]  /*70e0*/  @!UPT UIADD3 URZ, URZ, URZ, URZ ;  /* 0x0000003f3f3ff290 */ /* 0x000fe4000fffe03f */
[----:B------:R-:W-:Y:S05]  /*70f0*/  @P0 IADD3 R11, P2, R2, 0x40, RZ ;  /* 0x00000040020b0810 */ /* 0x000fea0007f5e0ff */
[----:B------:R-:W-:Y:S01]  /*7100*/  @P0 IMAD.X R13, RZ, RZ, R3, P2 ;  /* 0x000000ffff0d0224 */ /* 0x000fe200010e0603 */
[----:B------:R-:W-:Y:S11]  /*7110*/  ISETP.GE.AND P2, PT, R4, 0x1, PT ;  /* 0x000000010400780c */ /* 0x000ff60003f46270 */
[----:B------:R-:W-:Y:S02]  /*7120*/  @!UPT UIADD3 URZ, URZ, URZ, URZ ;  /* 0x0000003f3f3ff290 */ /* 0x000fe4000fffe03f */
[----:B------:R-:W-:Y:S01]  /*7130*/  @P2 IMAD R3, R3, c[0x0][0x258], RZ ;  /* 0x0000960003032a24 */ /* 0x000fe200078e02ff */
[----:B------:R-:W-:Y:S01]  /*7140*/  @P2 MOV R4, R90 ;  /* 0x0000005a00042202 */ /* 0x000fe20000000f00 */
[----:B------:R-:W-:Y:S04]  /*7150*/  @P2 IMAD.MOV.U32 R5, RZ, RZ, R100 ;  /* 0x000000ffff052224 */ /* 0x000fe800078e0064 */
[C---:B------:R-:W-:Y:S04]  /*7160*/  @P2 IMAD.WIDE.U32 R4, R2.reuse, c[0x0][0x258], R4 ;  /* 0x0000960002042a25 */ /* 0x040fe800078e0004 */
[----:B------:R-:W-:Y:S01]  /*7170*/  @P2 IMAD R2, R2, c[0x0][0x25c], R3 ;  /* 0x0000970002022a24 */ /* 0x000fe200078e0203 */
[C---:B------:R-:W-:Y:S02]  /*7180*/  @P2 LEA R8, P3, R4.reuse, c[0x0][0x250], 0x1 ;  /* 0x0000940004082a11 */ /* 0x040fe400078608ff */
[----:B------:R-:W-:Y:S02]  /*7190*/  @P1 MOV R3, R100 ;  /* 0x0000006400031202 */ /* 0x000fe40000000f00 */
[----:B------:R-:W-:Y:S04]  /*71a0*/  @P2 IADD3 R2, R5, R2, RZ ;  /* 0x0000000205022210 */ /* 0x000fe80007ffe0ff */
[----:B------:R-:W-:Y:S01]  /*71b0*/  @P2 LEA.HI.X R9, R4, c[0x0][0x254], R2, 0x1, P3 ;  /* 0x0000950004092a11 */ /* 0x000fe200018f0c02 */
[----:B------:R-:W-:Y:S02]  /*71c0*/  @P1 IMAD R4, R7, c[0x0][0x258], RZ ;  /* 0x0000960007041a24 */ /* 0x000fe400078e02ff */
[----:B------:R-:W-:Y:S02]  /*71d0*/  @P1 IMAD.MOV.U32 R2, RZ, RZ, R90 ;  /* 0x000000ffff021224 */ /* 0x000fe400078e005a */
[----:B------:R-:W-:Y:S01]  /*71e0*/  @!PT LDS RZ, [RZ] ;  /* 0x00000000fffff984 */ /* 0x000fe20000000800 */
[----:B------:R-:W-:Y:S01]  /*71f0*/  @!PT LDS RZ, [RZ] ;  /* 0x00000000fffff984 */ /* 0x000fe20000000800 */
[----:B------:R-:W-:Y:S01]  /*7200*/  @!PT LDS RZ, [RZ] ;  /* 0x00000000fffff984 */ /* 0x000fe20000000800 */
[----:B------:R1:W-:Y:S01]  /*7210*/  @P2 LDGSTS.E.BYPASS.LTC128B.128 [R219+0x100], [R8.64], !P5 ;  /* 0x0010000008db2fae */ /* 0x0003e2000e901d48 */
[C---:B------:R-:W-:Y:S02]  /*7220*/  @P1 IMAD R4, R6.reuse, c[0x0][0x25c], R4 ;  /* 0x0000970006041a24 */ /* 0x040fe400078e0204 */
[----:B------:R-:W-:Y:S01]  /*7230*/  @P1 IMAD.WIDE.U32 R2, R6, c[0x0][0x258], R2 ;  /* 0x0000960006021a25 */ /* 0x000fe200078e0002 */
[----:B------:R1:W-:Y:S03]  /*7240*/  @P2 LDGSTS.E.BYPASS.LTC128B.128 [R219+0x3100], [R8.64+0x80], !P6 ;  /* 0x0310008008db2fae */ /* 0x0003e6000f101d48 */
[----:B------:R-:W-:Y:S01]  /*7250*/  @P1 IMAD.IADD R3, R3, 0x1, R4 ;  /* 0x0000000103031824 */ /* 0x000fe200078e0204 */
[C---:B------:R-:W-:Y:S01]  /*7260*/  @P1 LEA R6, P3, R2.reuse, c[0x0][0x250], 0x1 ;  /* 0x0000940002061a11 */ /* 0x040fe200078608ff */
[----:B------:R-:W-:Y:S03]  /*7270*/  @P0 IMAD R4, R13, c[0x0][0x258], RZ ;  /* 0x000096000d040a24 */ /* 0x000fe600078e02ff */
[----:B------:R-:W-:Y:S01]  /*7280*/  @P1 LEA.HI.X R7, R2, c[0x0][0x254], R3, 0x1, P3 ;  /* 0x0000950002071a11 */ /* 0x000fe200018f0c03 */
[----:B------:R-:W-:Y:S01]  /*7290*/  @P0 IMAD.MOV.U32 R3, RZ, RZ, R100 ;  /* 0x000000ffff030224 */ /* 0x000fe200078e0064 */
[----:B------:R-:W-:Y:S01]  /*72a0*/  @P0 MOV R2, R90 ;  /* 0x0000005a00020202 */ /* 0x000fe20000000f00 */
[C---:B------:R-:W-:Y:S04]  /*72b0*/  @P0 IMAD R4, R11.reuse, c[0x0][0x25c], R4 ;  /* 0x000097000b040a24 */ /* 0x040fe800078e0204 */
[----:B------:R-:W-:Y:S05]  /*72c0*/  @P0 IMAD.WIDE.U32 R2, R11, c[0x0][0x258], R2 ;  /* 0x000096000b020a25 */ /* 0x000fea00078e0002 */
[----:B------:R-:W-:Y:S02]  /*72d0*/  @P0 IADD3 R3, R3, R4, RZ ;  /* 0x0000000403030210 */ /* 0x000fe40007ffe0ff */
[C---:B------:R-:W-:Y:S04]  /*72e0*/  @P0 LEA R4, P3, R2.reuse, c[0x0][0x250], 0x1 ;  /* 0x0000940002040a11 */ /* 0x040fe800078608ff */
[----:B------:R-:W-:Y:S02]  /*72f0*/  @P0 LEA.HI.X R5, R2, c[0x0][0x254], R3, 0x1, P3 ;  /* 0x0000950002050a11 */ /* 0x000fe400018f0c03 */
[----:B------:R-:W-:Y:S02]  /*7300*/  IADD3 R2, R12, R0, RZ ;  /* 0x000000000c027210 */ /* 0x000fe40007ffe0ff */
[----:B-1----:R-:W-:Y:S02]  /*7310*/  IADD3 R8, P2, R126, R10, RZ ;  /* 0x0000000a7e087210 */ /* 0x002fe40007f5e0ff */
[----:B------:R-:W-:Y:S03]  /*7320*/  IMNMX R9, R2, 0x60, PT ;  /* 0x0000006002097817 */ /* 0x000fe60003800200 */
[----:B------:R-:W-:Y:S01]  /*7330*/  IMAD.X R10, R14, 0x1, R124, P2 ;  /* 0x000000010e0a7824 */ /* 0x000fe200010e067c */
[----:B--2---:R1:W-:Y:S04]  /*7340*/  @P1 LDGSTS.E.BYPASS.LTC128B.128 [R15+0x1100], [R6.64], !P5 ;  /* 0x01100000060f1fae */ /* 0x0043e8000e901d48 */
[----:B------:R1:W-:Y:S04]  /*7350*/  @P1 LDGSTS.E.BYPASS.LTC128B.128 [R15+0x4100], [R6.64+0x80], !P6 ;  /* 0x04100080060f1fae */ /* 0x0003e8000f101d48 */
[----:B------:R1:W-:Y:S04]  /*7360*/  @P0 LDGSTS.E.BYPASS.LTC128B.128 [R15+0x2100], [R4.64], !P5 ;  /* 0x02100000040f0fae */ /* 0x0003e8000e901d48 */
[----:B------:R1:W-:Y:S01]  /*7370*/  @P0 LDGSTS.E.BYPASS.LTC128B.128 [R15+0x5100], [R4.64+0x80], !P6 ;  /* 0x05100080040f0fae */ /* 0x0003e2000f101d48 */
[----:B------:R-:W-:Y:S03]  /*7380*/  ISETP.GE.AND P0, PT, R83, R9, PT ;  /* 0x000000095300720c */ /* 0x000fe60003f06270 */
[----:B------:R-:W0:Y:S01]  /*7390*/  LDGDEPBAR ;  /* 0x00000000000079af */ /* 0x000e220000000000 */
[----:B------:R-:W-:Y:S04]  /*73a0*/  DEPBAR.LE SB0, 0x0 ;  /* 0x000080000000791a */ /* 0x000fe80000000000 */
[----:B------:R-:W-:Y:S06]  /*73b0*/  BAR.SYNC.DEFER_BLOCKING 0x0 ;  /* 0x0000000000007b1d */ /* 0x000fec0000010000 */
[----:B------:R-:W-:-:S05]  /*73c0*/  @P0 BRA `(.L_x_738) ;  /* 0x000000e000000947 */ /* 0x000fca0003800000 */
[----:B-1----:R-:W-:Y:S01]  /*73d0*/  MOV R4, R88 ;  /* 0x0000005800047202 */ /* 0x002fe20000000f00 */
[----:B------:R-:W-:Y:S01]  /*73e0*/  IMAD R2, R10, c[0x0][0x208], RZ ;  /* 0x000082000a027a24 */ /* 0x000fe200078e02ff */
[----:B------:R-:W-:Y:S03]  /*73f0*/  MOV R5, R87 ;  /* 0x0000005700057202 */ /* 0x000fe60000000f00 */
[C---:B------:R-:W-:Y:S02]  /*7400*/  IMAD R2, R8.reuse, c[0x0][0x20c], R2 ;  /* 0x0000830008027a24 */ /* 0x040fe400078e0202 */
[----:B------:R-:W-:Y:S05]  /*7410*/  IMAD.WIDE.U32 R4, R8, c[0x0][0x208], R4 ;  /* 0x0000820008047a25 */ /* 0x000fea00078e0004 */
[----:B------:R-:W-:Y:S02]  /*7420*/  IADD3 R3, R5, R2, RZ ;  /* 0x0000000205037210 */ /* 0x000fe40007ffe0ff */
[C---:B------:R-:W-:Y:S04]  /*7430*/  LEA R2, P0, R4.reuse, c[0x0][0x1f8], 0x1 ;  /* 0x00007e0004027a11 */ /* 0x040fe800078008ff */
[----:B------:R-:W-:Y:S02]  /*7440*/  LEA.HI.X R3, R4, c[0x0][0x1fc], R3, 0x1, P0 ;  /* 0x00007f0004037a11 */ /* 0x000fe400000f0c03 */
[----:B------:R-:W-:Y:S11]  /*7450*/  ISETP.GE.AND P0, PT, R86, c[0x0][0x1d4], PT ;  /* 0x0000750056007a0c */ /* 0x000ff60003f06270 */
[----:B------:R-:W-:Y:S02]  /*7460*/  @!UPT UIADD3 URZ, URZ, URZ, URZ ;  /* 0x0000003f3f3ff290 */ /* 0x000fe4000fffe03f */
[----:B------:R-:W1:Y:S04]  /*7470*/  @!P0 LDS.128 R4, [R219+0x3100] ;  /* 0x00310000db048984 */ /* 0x000e680000000c00 */
[----:B-1----:R-:W-:Y:S04]  /*7480*/  @!P0 STG.E.128 [R2.64+0x80], R4 ;  /* 0x0000800402008986 */ /* 0x002fe8000c101d08 */
[----:B------:R-:W1:Y:S04]  /*7490*/  @!P4 LDS.128 R4, [R219+0x100] ;  /* 0x00010000db04c984 */ /* 0x000e680000000c00 */
[----:B-1----:R1:W-:Y:S02]  /*74a0*/  @!P4 STG.E.128 [R2.64], R4 ;  /* 0x000000040200c986 */ /* 0x0023e4000c101d08 */
.L_x_738:
[----:B-1----:R-:W-:Y:S05]  /*74b0*/  BSYNC B0 ;  /* 0x0000000000007941 */ /* 0x002fea0003800000 */
.L_x_737:
[----:B------:R-:W-:Y:S01]  /*74c0*/  ISETP.GE.AND P0, PT, R133, R9, PT ;  /* 0x000000098500720c */ /* 0x000fe20003f06270 */
[----:B------:R-:W-:Y:S01]  /*74d0*/  @!UPT UIADD3 URZ, URZ, URZ, URZ ;  /* 0x0000003f3f3ff290 */ /* 0x000fe2000fffe03f */
[----:B------:R-:W-:Y:S11]  /*74e0*/  BSSY B0, `(.L_x_739) ;  /* 0x0000012000007945 */ /* 0x000ff60003800000 */
[----:B------:R-:W-:-:S05]  /*74f0*/  @P0 BRA `(.L_x_740) ;  /* 0x0000010000000947 */ /* 0x000fca0003800000 */
[----:B------:R-:W-:Y:S01]  /*7500*/  IADD3 R2, P0, R8, 0x20, RZ ;  /* 0x0000002008027810 */ /* 0x000fe20007f1e0ff */
[----:B------:R-:W-:Y:S01]  /*7510*/  IMAD.MOV.U32 R4, RZ, RZ, R88 ;  /* 0x000000ffff047224 */ /* 0x000fe200078e0058 */
[----:B------:R-:W-:Y:S03]  /*7520*/  MOV R5, R87 ;  /* 0x0000005700057202 */ /* 0x000fe60000000f00 */
[----:B------:R-:W-:Y:S02]  /*7530*/  IMAD.X R3, RZ, RZ, R10, P0 ;  /* 0x000000ffff037224 */ /* 0x000fe400000e060a */
[C---:B------:R-:W-:Y:S04]  /*7540*/  IMAD.WIDE.U32 R4, R2.reuse, c[0x0][0x208], R4 ;  /* 0x0000820002047a25 */ /* 0x040fe800078e0004 */
[----:B------:R-:W-:Y:S04]  /*7550*/  IMAD R3, R3, c[0x0][0x208], RZ ;  /* 0x0000820003037a24 */ /* 0x000fe800078e02ff */
[----:B------:R-:W-:Y:S01]  /*7560*/  IMAD R3, R2, c[0x0][0x20c], R3 ;  /* 0x0000830002037a24 */ /* 0x000fe200078e0203 */
[C---:B------:R-:W-:Y:S04]  /*7570*/  LEA R2, P0, R4.reuse, c[0x0][0x1f8], 0x1 ;  /* 0x00007e0004027a11 */ /* 0x040fe800078008ff */
[----:B------:R-:W-:Y:S04]  /*7580*/  IADD3 R3, R5, R3, RZ ;  /* 0x0000000305037210 */ /* 0x000fe80007ffe0ff */
[----:B------:R-:W-:Y:S02]  /*7590*/  LEA.HI.X R3, R4, c[0x0][0x1fc], R3, 0x1, P0 ;  /* 0x00007f0004037a11 */ /* 0x000fe400000f0c03 */
[----:B------:R-:W-:Y:S11]  /*75a0*/  ISETP.GE.AND P0, PT, R86, c[0x0][0x1d4], PT ;  /* 0x0000750056007a0c */ /* 0x000ff60003f06270 */
[----:B------:R-:W-:Y:S02]  /*75b0*/  @!UPT UIADD3 URZ, URZ, URZ, URZ ;  /* 0x0000003f3f3ff290 */ /* 0x000fe4000fffe03f */
[----:B------:R-:W1:Y:S04]  /*75c0*/  @!P0 LDS.128 R4, [R219+0x4100] ;  /* 0x00410000db048984 */ /* 0x000e680000000c00 */
[----:B-1----:R-:W-:Y:S04]  /*75d0*/  @!P0 STG.E.128 [R2.64+0x80], R4 ;  /* 0x0000800402008986 */ /* 0x002fe8000c101d08 */
[----:B------:R-:W1:Y:S04]  /*75e0*/  @!P4 LDS.128 R4, [R219+0x1100] ;  /* 0x00110000db04c984 */ /* 0x000e680000000c00 */
[----:B-1----:R1:W-:Y:S02]  /*75f0*/  @!P4 STG.E.128 [R2.64], R4 ;  /* 0x000000040200c986 */ /* 0x0023e4000c101d08 */
.L_x_740:
[----:B------:R-:W-:Y:S05]  /*7600*/  BSYNC B0 ;  /* 0x0000000000007941 */ /* 0x000fea0003800000 */
.L_x_739:
[----:B------:R-:W-:Y:S01]  /*7610*/  ISETP.GE.AND P0, PT, R134, R9, PT ;  /* 0x000000098600720c */ /* 0x000fe20003f06270 */
[----:B------:R-:W-:Y:S01]  /*7620*/  @!UPT UIADD3 URZ, URZ, URZ, URZ ;  /* 0x0000003f3f3ff290 */ /* 0x000fe2000fffe03f */
[----:B------:R-:W-:Y:S11]  /*7630*/  BSSY B0, `(.L_x_741) ;  /* 0x0000012000007945 */ /* 0x000ff60003800000 */
[----:B------:R-:W-:-:S05]  /*7640*/  @P0 BRA `(.L_x_742) ;  /* 0x0000010000000947 */ /* 0x000fca0003800000 */
[----:B-1----:R-:W-:Y:S01]  /*7650*/  IADD3 R2, P0, R8, 0x40, RZ ;  /* 0x0000004008027810 */ /* 0x002fe20007f1e0ff */
        /* <DEDUP_REMOVED lines=15> */
.L_x_742:
[----:B------:R-:W-:Y:S05]  /*7750*/  BSYNC B0 ;  /* 0x0000000000007941 */ /* 0x000fea0003800000 */
.L_x_741:
[C---:B------:R-:W-:Y:S02]  /*7760*/  ISETP.GT.AND P0, PT, R31.reuse, R128, PT ;  /* 0x000000801f00720c */ /* 0x040fe40003f04270 */
[----:B------:R-:W-:Y:S11]  /*7770*/  IADD3 R31, R31, -0x1, RZ ;  /* 0xffffffff1f1f7810 */ /* 0x000ff60007ffe0ff */
[----:B-1----:R-:W-:Y:S01]  /*7780*/  @P0 SHF.R.S32.HI R5, RZ, 0x1f, R31 ;  /* 0x0000001fff050819 */ /* 0x002fe2000001141f */
[----:B------:R-:W-:Y:S01]  /*7790*/  @P0 IMAD R4, R164, R31, RZ ;  /* 0x0000001fa4040224 */ /* 0x000fe200078e02ff */
[C---:B------:R-:W-:Y:S01]  /*77a0*/  @P0 SHF.L.U32 R6, R170.reuse, 0x1, RZ ;  /* 0x00000001aa060819 */ /* 0x040fe200000006ff */
[----:B------:R-:W-:Y:S01]  /*77b0*/  @P0 IMAD.MOV.U32 R2, RZ, RZ, R112 ;  /* 0x000000ffff020224 */ /* 0x000fe200078e0070 */
[----:B------:R-:W-:Y:S01]  /*77c0*/  @P0 SHF.L.U64.HI R7, R170, 0x1, R165 ;  /* 0x00000001aa070819 */ /* 0x000fe200000102a5 */
[----:B------:R-:W-:Y:S02]  /*77d0*/  @P0 IMAD.MOV.U32 R3, RZ, RZ, R111 ;  /* 0x000000ffff030224 */ /* 0x000fe400078e006f */
[-C--:B------:R-:W-:Y:S02]  /*77e0*/  @P0 IMAD R4, R5, R142.reuse, R4 ;  /* 0x0000008e05040224 */ /* 0x080fe400078e0204 */
[----:B------:R-:W-:Y:S04]  /*77f0*/  @P0 IMAD.WIDE.U32 R2, R31, R142, R2 ;  /* 0x0000008e1f020225 */ /* 0x000fe800078e0002 */
[----:B------:R-:W-:Y:S01]  /*7800*/  @P0 IMAD.IADD R3, R3, 0x1, R4 ;  /* 0x0000000103030824 */ /* 0x000fe200078e0204 */
[C---:B------:R-:W-:Y:S04]  /*7810*/  @P0 LEA R4, P1, R2.reuse, c[0x0][0x220], 0x1 ;  /* 0x0000880002040a11 */ /* 0x040fe800078208ff */
[----:B------:R-:W-:Y:S02]  /*7820*/  @P0 LEA.HI.X R5, R2, c[0x0][0x224], R3, 0x1, P1 ;  /* 0x0000890002050a11 */ /* 0x000fe400008f0c03 */
[----:B------:R-:W-:Y:S03]  /*7830*/  @P0 IADD3 R2, P1, R6, R4, RZ ;  /* 0x0000000406020210 */ /* 0x000fe60007f3e0ff */
[----:B------:R-:W-:Y:S01]  /*7840*/  @!PT LDS RZ, [RZ] ;  /* 0x00000000fffff984 */ /* 0x000fe20000000800 */
[----:B------:R-:W-:Y:S01]  /*7850*/  @!PT LDS RZ, [RZ] ;  /* 0x00000000fffff984 */ /* 0x000fe20000000800 */
[----:B------:R-:W-:Y:S01]  /*7860*/  @!PT LDS RZ, [RZ] ;  /* 0x00000000fffff984 */ /* 0x000fe20000000800 */
[----:B------:R1:W-:Y:S02]  /*7870*/  @P0 LDGSTS.E.BYPASS.LTC128B.128 [R219+0x8100], [R4.64], !P5 ;  /* 0x0810000004db0fae */ /* 0x0003e4000e901d48 */
[----:B------:R-:W-:Y:S01]  /*7880*/  @P0 IMAD.X R3, R7, 0x1, R5, P1 ;  /* 0x0000000107030824 */ /* 0x000fe200008e0605 */
[----:B------:R-:W-:Y:S01]  /*7890*/  @P0 IADD3 R6, P1, R2, R6, RZ ;  /* 0x0000000602060210 */ /* 0x000fe20007f3e0ff */
[----:B------:R1:W-:Y:S03]  /*78a0*/  @P0 LDGSTS.E.BYPASS.LTC128B.128 [R219+0xb100], [R4.64+0x80], !P6 ;  /* 0x0b10008004db0fae */ /* 0x0003e6000f101d48 */
[----:B------:R-:W-:Y:S01]  /*78b0*/  @P0 IADD3.X R7, R3, R7, RZ, P1, !PT ;  /* 0x0000000703070210 */ /* 0x000fe20000ffe4ff */
[----:B------:R1:W-:Y:S04]  /*78c0*/  @P0 LDGSTS.E.BYPASS.LTC128B.128 [R219+0x9100], [R2.64], !P5 ;  /* 0x0910000002db0fae */ /* 0x0003e8000e901d48 */
[----:B------:R1:W-:Y:S04]  /*78d0*/  @P0 LDGSTS.E.BYPASS.LTC128B.128 [R219+0xc100], [R2.64+0x80], !P6 ;  /* 0x0c10008002db0fae */ /* 0x0003e8000f101d48 */
[----:B------:R1:W-:Y:S04]  /*78e0*/  @P0 LDGSTS.E.BYPASS.LTC128B.128 [R219+0xa100], [R6.64], !P5 ;  /* 0x0a10000006db0fae */ /* 0x0003e8000e901d48 */
[----:B------:R1:W-:Y:S04]  /*78f0*/  @P0 LDGSTS.E.BYPASS.LTC128B.128 [R219+0xd100], [R6.64+0x80], !P6 ;  /* 0x0d10008006db0fae */ /* 0x0003e8000f101d48 */
[----:B------:R-:W0:Y:S01]  /*7900*/  LDGDEPBAR ;  /* 0x00000000000079af */ /* 0x000e220000000000 */
[----:B------:R-:W-:-:S05]  /*7910*/  @P0 BRA `(.L_x_743) ;  /* 0xffffbb5000000947 */ /* 0x000fca000383ffff */
[----:B------:R-:W-:Y:S01]  /*7920*/  WARPSYNC 0xffffffff ;  /* 0xffffffff00007948 */ /* 0x000fe20003800000 */
[----:B------:R-:W-:Y:S06]  /*7930*/  BAR.SYNC.DEFER_BLOCKING 0x0 ;  /* 0x0000000000007b1d */ /* 0x000fec0000010000 */
.L_x_708:
[----:B------:R-:W2:Y:S01]  /*7940*/  LDL R146, [R1+0x14] ;  /* 0x0000140001927983 */ /* 0x000ea20000100800 */
[----:B------:R-:W-:-:S03]  /*7950*/  IMAD.MOV.U32 R142, RZ, RZ, c[0x0][0x2c4] ;  /* 0x0000b100ff8e7624 */ /* 0x000fc600078e00ff */
[----:B------:R-:W3:Y:S04]  /*7960*/  LDL R140, [R1+0xc] ;  /* 0x00000c00018c7983 */ /* 0x000ee80000100800 */
[----:B------:R-:W3:Y:S01]  /*7970*/  LDL R137, [R1+0x8] ;  /* 0x0000080001897983 */ /* 0x000ee20000100800 */
[----:B------:R-:W-:Y:S01]  /*7980*/  ISETP.NE.AND P3, PT, R142, 0x1, PT ;  /* 0x000000018e00780c */ /* 0x000fe20003f65270 */
[----:B------:R-:W-:-:S05]  /*7990*/  IMAD.MOV.U32 R141, RZ, RZ, c[0x0][0x32c] ;  /* 0x0000cb00ff8d7624 */ /* 0x000fca00078e00ff */
[----:B------:R-:W-:Y:S01]  /*79a0*/  ISETP.GE.AND P1, PT, R141, 0x1, PT ;  /* 0x000000018d00780c */ /* 0x000fe20003f26270 */
[----:B------:R-:W-:Y:S01]  /*79b0*/  IMAD.IADD R11, R152, 0x1, R153 ;  /* 0x00000001980b7824 */ /* 0x000fe200078e0299 */
[----:B--2---:R-:W-:-:S05]  /*79c0*/  IADD3 R0, R146, 0x7f, RZ ;  /* 0x0000007f92007810 */ /* 0x004fca0007ffe0ff */
[----:B-1----:R-:W-:Y:S01]  /*79d0*/  @P3 IMAD.HI.U32 R3, R0, c[0x0][0x2c8], RZ ;  /* 0x0000b20000033a27 */ /* 0x002fe200078e00ff */
[----:B---3--:R-:W-:-:S04]  /*79e0*/  IADD3 R2, R140, 0x1, -R137 ;  /* 0x000000018c027810 */ /* 0x008fc80007ffe889 */
[----:B------:R-:W-:-:S05]  /*79f0*/  @P3 SHF.R.U32.HI R0, RZ, c[0x0][0x2cc], R3 ;  /* 0x0000b300ff003a19 */ /* 0x000fca0000011603 */
[----:B------:R-:W-:-:S05]  /*7a00*/  IMAD.IADD R0, R2, 0x1, R0 ;  /* 0x0000000102007824 */ /* 0x000fca00078e0200 */
[----:B------:R-:W-:Y:S01]  /*7a10*/  IADD3 R3, R0, c[0x0][0x328], RZ ;  /* 0x0000ca0000037a10 */ /* 0x000fe20007ffe0ff */
[----:B------:R-:W-:Y:S05]  /*7a20*/  @!P1 BRA `(.L_x_744) ;  /* 0x0000011000009947 */ /* 0x000fea0003800000 */
[C---:B------:R-:W-:Y:S01]  /*7a30*/  ISETP.GT.AND P0, PT, R0.reuse, RZ, PT ;  /* 0x000000ff0000720c */ /* 0x040fe20003f04270 */
[----:B------:R-:W-:Y:S01]  /*7a40*/  BSSY B0, `(.L_x_745) ;  /* 0x000000d000007945 */ /* 0x000fe20003800000 */
[----:B------:R-:W-:Y:S01]  /*7a50*/  IADD3 R2, R0, -0x1, RZ ;  /* 0xffffffff00027810 */ /* 0x000fe20007ffe0ff */
[----:B------:R-:W-:-:S10]  /*7a60*/  IMAD.MOV.U32 R4, RZ, RZ, c[0x0][0x32c] ;  /* 0x0000cb00ff047624 */ /* 0x000fd400078e00ff */
[----:B------:R-:W-:Y:S05]  /*7a70*/  @P0 BRA `(.L_x_746) ;  /* 0x0000006000000947 */ /* 0x000fea0003800000 */
[----:B------:R-:W-:Y:S01]  /*7a80*/  ISETP.NE.AND P0, PT, R4, 0x1, PT ;  /* 0x000000010400780c */ /* 0x000fe20003f05270 */
[----:B------:R-:W-:-:S12]  /*7a90*/  IMAD.MOV R0, RZ, RZ, -R0 ;  /* 0x000000ffff007224 */ /* 0x000fd800078e0a00 */
[----:B------:R-:W-:-:S05]  /*7aa0*/  @P0 IMAD.HI.U32 R2, R0, c[0x0][0x330], RZ ;  /* 0x0000cc0000020a27 */ /* 0x000fca00078e00ff */
[----:B------:R-:W-:-:S04]  /*7ab0*/  @P0 SHF.R.U32.HI R0, RZ, c[0x0][0x334], R2 ;  /* 0x0000cd00ff000a19 */ /* 0x000fc80000011602 */
[----:B------:R-:W-:Y:S01]  /*7ac0*/  LOP3.LUT R2, RZ, R0, RZ, 0x33, !PT ;  /* 0x00000000ff027212 */ /* 0x000fe200078e33ff */
[----:B------:R-:W-:Y:S05]  /*7ad0*/  BRA `(.L_x_747) ;  /* 0x0000003000007947 */ /* 0x000fea0003800000 */
.L_x_746:
[----:B------:R-:W-:-:S13]  /*7ae0*/  ISETP.NE.AND P0, PT, R4, 0x1, PT ;  /* 0x000000010400780c */ /* 0x000fda0003f05270 */
[----:B------:R-:W-:-:S05]  /*7af0*/  @P0 IMAD.HI.U32 R0, R2, c[0x0][0x330], RZ ;  /* 0x0000cc0002000a27 */ /* 0x000fca00078e00ff */
[----:B------:R-:W-:Y:S02]  /*7b00*/  @P0 SHF.R.U32.HI R2, RZ, c[0x0][0x334], R0 ;  /* 0x0000cd00ff020a19 */ /* 0x000fe40000011600 */
.L_x_747:
[----:B------:R-:W-:Y:S05]  /*7b10*/  BSYNC B0 ;  /* 0x0000000000007941 */ /* 0x000fea0003800000 */
.L_x_745:
[----:B------:R-:W-:-:S05]  /*7b20*/  IMAD R2, R2, R4, c[0x0][0x32c] ;  /* 0x0000cb0002027624 */ /* 0x000fca00078e0204 */
[----:B------:R-:W-:-:S04]  /*7b30*/  IMNMX R3, R3, R2, PT ;  /* 0x0000000203037217 */ /* 0x000fc80003800200 */
.L_x_744:
[----:B------:R-:W-:Y:S01]  /*7b40*/  IADD3 R3, R3, 0x5f, RZ ;  /* 0x0000005f03037810 */ /* 0x000fe20007ffe0ff */
[----:B------:R-:W-:-:S04]  /*7b50*/  @P3 IMAD.HI.U32 R2, R146, c[0x0][0x2c8], RZ ;  /* 0x0000b20092023a27 */ /* 0x000fc800078e00ff */
[----:B------:R-:W-:-:S04]  /*7b60*/  IMAD.HI R4, R3, 0x2aaaaaab, RZ ;  /* 0x2aaaaaab03047827 */ /* 0x000fc800078e02ff */
[----:B------:R-:W-:Y:S01]  /*7b70*/  IMAD.MOV.U32 R0, RZ, RZ, R146 ;  /* 0x000000ffff007224 */ /* 0x000fe200078e0092 */
[----:B------:R-:W-:Y:S02]  /*7b80*/  @P3 SHF.R.U32.HI R0, RZ, c[0x0][0x2cc], R2 ;  /* 0x0000b300ff003a19 */ /* 0x000fe40000011602 */
[----:B------:R-:W-:-:S03]  /*7b90*/  SHF.R.U32.HI R3, RZ, 0x1f, R4 ;  /* 0x0000001fff037819 */ /* 0x000fc60000011604 */
        /* <DEDUP_REMOVED lines=15> */
.L_x_750:
[----:B------:R-:W-:-:S04]  /*7c90*/  MOV R3, c[0x0][0x32c] ;  /* 0x0000cb0000037a02 */ /* 0x000fc80000000f00 */
[----:B------:R-:W-:-:S13]  /*7ca0*/  ISETP.NE.AND P0, PT, R3, 0x1, PT ;  /* 0x000000010300780c */ /* 0x000fda0003f05270 */
[----:B------:R-:W-:-:S05]  /*7cb0*/  @P0 IMAD.HI.U32 R3, R0, c[0x0][0x330], RZ ;  /* 0x0000cc0000030a27 */ /* 0x000fca00078e00ff */
[----:B------:R-:W-:Y:S02]  /*7cc0*/  @P0 SHF.R.U32.HI R0, RZ, c[0x0][0x334], R3 ;  /* 0x0000cd00ff000a19 */ /* 0x000fe40000011603 */
.L_x_751:
[----:B------:R-:W-:Y:S05]  /*7cd0*/  BSYNC B0 ;  /* 0x0000000000007941 */ /* 0x000fea0003800000 */
.L_x_749:
[----:B------:R-:W-:-:S05]  /*7ce0*/  IMAD R0, R0, c[0x0][0x32c], RZ ;  /* 0x0000cb0000007a24 */ /* 0x000fca00078e02ff */
[----:B------:R-:W-:-:S05]  /*7cf0*/  IMNMX R2, R2, R0, !PT ;  /* 0x0000000002027217 */ /* 0x000fca0007800200 */
.L_x_748:
[----:B------:R-:W-:Y:S01]  /*7d00*/  IMAD.HI R2, R2, 0x2aaaaaab, RZ ;  /* 0x2aaaaaab02027827 */ /* 0x000fe200078e02ff */
[----:B------:R-:W-:Y:S04]  /*7d10*/  BSSY B0, `(.L_x_752) ;  /* 0x0000025000007945 */ /* 0x000fe80003800000 */
[----:B------:R-:W-:-:S04]  /*7d20*/  SHF.R.U32.HI R0, RZ, 0x1f, R2 ;  /* 0x0000001fff007819 */ /* 0x000fc80000011602 */
[----:B------:R-:W-:Y:S01]  /*7d30*/  LEA.HI.SX32 R2, R2, R0, 0x1c ;  /* 0x0000000002027211 */ /* 0x000fe200078fe2ff */
[----:B------:R-:W-:-:S03]  /*7d40*/  IMAD.MOV.U32 R0, RZ, RZ, RZ ;  /* 0x000000ffff007224 */ /* 0x000fc600078e00ff */
[----:B------:R-:W-:-:S04]  /*7d50*/  IMNMX R5, RZ, R2, !PT ;  /* 0x00000002ff057217 */ /* 0x000fc80007800200 */
[----:B------:R-:W-:-:S13]  /*7d60*/  ISETP.GT.AND P0, PT, R8, R5, PT ;  /* 0x000000050800720c */ /* 0x000fda0003f04270 */
[----:B------:R-:W-:Y:S05]  /*7d70*/  @!P0 BRA `(.L_x_753) ;  /* 0x000001e000008947 */ /* 0x000fea0003800000 */
[----:B------:R-:W-:-:S05]  /*7d80*/  IABS R0, R131 ;  /* 0x0000008300007213 */ /* 0x000fca0000000000 */
[----:B------:R-:W-:-:S04]  /*7d90*/  IMAD.MOV.U32 R4, RZ, RZ, R0 ;  /* 0x000000ffff047224 */ /* 0x000fc800078e0000 */
[----:B------:R-:W1:Y:S08]  /*7da0*/  I2F.RP R2, R4 ;  /* 0x0000000400027306 */ /* 0x000e700000209400 */
[----:B-1----:R-:W1:Y:S02]  /*7db0*/  MUFU.RCP R2, R2 ;  /* 0x0000000200027308 */ /* 0x002e640000001000 */
[----:B-1----:R-:W-:-:S06]  /*7dc0*/  IADD3 R2, R2, 0xffffffe, RZ ;  /* 0x0ffffffe02027810 */ /* 0x002fcc0007ffe0ff */
[----:B------:R1:W2:Y:S02]  /*7dd0*/  F2I.FTZ.U32.TRUNC.NTZ R3, R2 ;  /* 0x0000000200037305 */ /* 0x0002a4000021f000 */
[----:B-1----:R-:W-:Y:S01]  /*7de0*/  IADD3 R2, R131, -0x1, R8 ;  /* 0xffffffff83027810 */ /* 0x002fe20007ffe008 */
[----:B--2---:R-:W-:-:S04]  /*7df0*/  IMAD.MOV R0, RZ, RZ, -R3 ;  /* 0x000000ffff007224 */ /* 0x004fc800078e0a03 */
[----:B------:R-:W-:Y:S01]  /*7e00*/  IMAD.MOV.U32 R7, RZ, RZ, R0 ;  /* 0x000000ffff077224 */ /* 0x000fe200078e0000 */
[----:B------:R-:W-:Y:S01]  /*7e10*/  IABS R0, R131 ;  /* 0x0000008300007213 */ /* 0x000fe20000000000 */
[----:B------:R-:W-:Y:S01]  /*7e20*/  IMAD.IADD R6, R2, 0x1, -R5 ;  /* 0x0000000102067824 */ /* 0x000fe200078e0a05 */
[----:B------:R-:W-:Y:S01]  /*7e30*/  MOV R2, RZ ;  /* 0x000000ff00027202 */ /* 0x000fe20000000f00 */
[----:B------:R-:W-:Y:S02]  /*7e40*/  IMAD R7, R7, R4, RZ ;  /* 0x0000000407077224 */ /* 0x000fe400078e02ff */
[----:B------:R-:W-:Y:S01]  /*7e50*/  IMAD.MOV R9, RZ, RZ, -R0 ;  /* 0x000000ffff097224 */ /* 0x000fe200078e0a00 */
[----:B------:R-:W-:Y:S01]  /*7e60*/  IABS R10, R6 ;  /* 0x00000006000a7213 */ /* 0x000fe20000000000 */
        /* <DEDUP_REMOVED lines=15> */
.L_x_753:
[----:B------:R-:W-:Y:S05]  /*7f60*/  BSYNC B0 ;  /* 0x0000000000007941 */ /* 0x000fea0003800000 */
.L_x_752:
[----:B------:R-:W2:Y:S01]  /*7f70*/  LDL R3, [R1+0x34] ;  /* 0x0000340001037983 */ /* 0x000ea20000100800 */
[----:B------:R-:W-:Y:S01]  /*7f80*/  PRMT R2, RZ, 0x7610, R2 ;  /* 0x00007610ff027816 */ /* 0x000fe20000000002 */
[----:B------:R-:W-:Y:S01]  /*7f90*/  IMAD.MOV.U32 R27, RZ, RZ, RZ ;  /* 0x000000ffff1b7224 */ /* 0x000fe200078e00ff */
[----:B------:R-:W-:Y:S01]  /*7fa0*/  MOV R22, RZ ;  /* 0x000000ff00167202 */ /* 0x000fe20000000f00 */
        /* <DEDUP_REMOVED lines=32> */
[----:B--2---:R-:W-:-:S04]  /*81b0*/  IMAD R226, R3, R0, R5 ;  /* 0x0000000003e27224 */ /* 0x004fc800078e0205 */
[----:B------:R-:W-:-:S05]  /*81c0*/  IMAD.IADD R0, R226, 0x1, R0 ;  /* 0x00000001e2007824 */ /* 0x000fca00078e0200 */
[----:B------:R-:W-:-:S04]  /*81d0*/  IMNMX R223, R8, R0, PT ;  /* 0x0000000008df7217 */ /* 0x000fc80003800200 */
[----:B------:R-:W-:-:S13]  /*81e0*/  ISETP.GT.AND P0, PT, R223, R226, PT ;  /* 0x000000e2df00720c */ /* 0x000fda0003f04270 */
[----:B------:R-:W-:Y:S05]  /*81f0*/  @!P0 BRA `(.L_x_754) ;  /* 0x0001590000008947 */ /* 0x000fea0003800000 */
[----:B------:R-:W2:Y:S01]  /*8200*/  LDL R12, [R1+0x2c] ;  /* 0x00002c00010c7983 */ /* 0x000ea20000100800 */
[----:B------:R-:W-:-:S03]  /*8210*/  ISETP.NE.U32.AND P0, PT, RZ, c[0x0][0x340], PT ;  /* 0x0000d000ff007a0c */ /* 0x000fc60003f05070 */
[----:B------:R-:W3:Y:S01]  /*8220*/  LDL R13, [R1+0x30] ;  /* 0x00003000010d7983 */ /* 0x000ee20000100800 */
[----:B------:R-:W-:-:S13]  /*8230*/  ISETP.NE.AND.EX P1, PT, RZ, c[0x0][0x344], PT, P0 ;  /* 0x0000d100ff007a0c */ /* 0x000fda0003f25300 */
[----:B------:R-:W-:Y:S02]  /*8240*/  @P1 MOV R2, 0x4 ;  /* 0x0000000400021802 */ /* 0x000fe40000000f00 */
[----:B------:R-:W-:-:S03]  /*8250*/  IADD3 R0, P0, R83, R11, RZ ;  /* 0x0000000b53007210 */ /* 0x000fc60007f1e0ff */
[----:B--2---:R-:W-:-:S05]  /*8260*/  @P1 IMAD.WIDE R2, R12, R2, c[0x0][0x340] ;  /* 0x0000d0000c021625 */ /* 0x004fca00078e0202 */
[----:B------:R1:W2:Y:S01]  /*8270*/  @P1 LDG.E R10, [R2.64] ;  /* 0x00000008020a1981 */ /* 0x0002a2000c1e1900 */
[----:B------:R-:W-:Y:S01]  /*8280*/  LEA.HI.X.SX32 R6, R11, R171, 0x1, P0 ;  /* 0x000000ab0b067211 */ /* 0x000fe200000f0eff */
[----:B------:R-:W-:Y:S01]  /*8290*/  IMAD.MOV.U32 R5, RZ, RZ, R73 ;  /* 0x000000ffff057224 */ /* 0x000fe200078e0049 */
[----:B------:R-:W-:Y:S01]  /*82a0*/  MOV R4, R72 ;  /* 0x0000004800047202 */ /* 0x000fe20000000f00 */
[----:B------:R-:W-:Y:S01]  /*82b0*/  WARPSYNC 0xffffffff ;  /* 0xffffffff00007948 */ /* 0x000fe20003800000 */
[----:B------:R-:W-:Y:S01]  /*82c0*/  ISETP.NE.U32.AND P0, PT, RZ, c[0x0][0x350], PT ;  /* 0x0000d400ff007a0c */ /* 0x000fe20003f05070 */
[C---:B------:R-:W-:Y:S01]  /*82d0*/  IMAD R7, R6.reuse, c[0x0][0x1e0], RZ ;  /* 0x0000780006077a24 */ /* 0x040fe200078e02ff */
[----:B------:R-:W-:Y:S01]  /*82e0*/  SHF.R.S32.HI R8, RZ, 0x1f, R12 ;  /* 0x0000001fff087819 */ /* 0x000fe2000001140c */
[----:B------:R-:W-:Y:S01]  /*82f0*/  IMAD R6, R6, c[0x0][0x208], RZ ;  /* 0x0000820006067a24 */ /* 0x000fe200078e02ff */
[----:B------:R-:W-:Y:S01]  /*8300*/  ISETP.NE.AND.EX P0, PT, RZ, c[0x0][0x354], PT, P0 ;  /* 0x0000d500ff007a0c */ /* 0x000fe20003f05300 */
[----:B------:R-:W-:Y:S01]  /*8310*/  IMAD R7, R0, c[0x0][0x1e4], R7 ;  /* 0x0000790000077a24 */ /* 0x000fe200078e0207 */
[----:B------:R-:W-:-:S02]  /*8320*/  SHF.R.S32.HI R9, RZ, 0x1f, R151 ;  /* 0x0000001fff097819 */ /* 0x000fc40000011497 */
[----:B------:R-:W-:Y:S02]  /*8330*/  SHF.R.S32.HI R27, RZ, 0x1f, R86 ;  /* 0x0000001fff1b7819 */ /* 0x000fe40000011456 */
[----:B------:R-:W-:Y:S01]  /*8340*/  IADD3 R136, R223, -0x1, RZ ;  /* 0xffffffffdf887810 */ /* 0x000fe20007ffe0ff */
[----:B------:R-:W-:Y:S02]  /*8350*/  IMAD R9, R9, c[0x0][0x178], RZ ;  /* 0x00005e0009097a24 */ /* 0x000fe400078e02ff */
[----:B-1----:R-:W-:-:S04]  /*8360*/  IMAD.WIDE.U32 R2, R0, c[0x0][0x1e0], R4 ;  /* 0x0000780000027a25 */ /* 0x002fc800078e0004 */
[----:B------:R-:W-:Y:S01]  /*8370*/  IMAD.WIDE.U32 R4, R0, c[0x0][0x208], R4 ;  /* 0x0000820000047a25 */ /* 0x000fe200078e0004 */
[----:B------:R-:W-:-:S03]  /*8380*/  IADD3 R3, R3, R7, RZ ;  /* 0x0000000703037210 */ /* 0x000fc60007ffe0ff */
[----:B------:R-:W-:Y:S02]  /*8390*/  IMAD R0, R0, c[0x0][0x20c], R6 ;  /* 0x0000830000007a24 */ /* 0x000fe400078e0206 */
[----:B---3--:R-:W-:Y:S01]  /*83a0*/  IMAD.WIDE.U32 R6, R13, c[0x0][0x1e8], R2 ;  /* 0x00007a000d067a25 */ /* 0x008fe200078e0002 */
[----:B------:R-:W-:-:S03]  /*83b0*/  MOV R2, R4 ;  /* 0x0000000400027202 */ /* 0x000fc60000000f00 */
[----:B------:R-:W-:Y:S02]  /*83c0*/  IMAD.IADD R3, R5, 0x1, R0 ;  /* 0x0000000105037824 */ /* 0x000fe400078e0200 */
[C---:B------:R-:W-:Y:S02]  /*83d0*/  IMAD R7, R13.reuse, c[0x0][0x1ec], R7 ;  /* 0x00007b000d077a24 */ /* 0x040fe400078e0207 */
[----:B------:R-:W-:-:S04]  /*83e0*/  IMAD.WIDE.U32 R4, R13, c[0x0][0x210], R2 ;  /* 0x000084000d047a25 */ /* 0x000fc800078e0002 */
[----:B------:R-:W-:Y:S01]  /*83f0*/  IMAD R5, R13, c[0x0][0x214], R5 ;  /* 0x000085000d057a24 */ /* 0x000fe200078e0205 */
[--C-:B--2---:R-:W-:Y:S01]  /*8400*/  @P1 SHF.R.S32.HI R3, RZ, 0x1f, R10.reuse ;  /* 0x0000001fff031819 */ /* 0x104fe2000001140a */
[----:B------:R-:W-:Y:S01]  /*8410*/  @P1 IMAD.MOV.U32 R2, RZ, RZ, R10 ;  /* 0x000000ffff021224 */ /* 0x000fe200078e000a */
[----:B------:R-:W-:Y:S02]  /*8420*/  @!P1 MOV R3, R8 ;  /* 0x0000000800039202 */ /* 0x000fe40000000f00 */
[----:B------:R-:W-:Y:S02]  /*8430*/  @!P1 MOV R2, R12 ;  /* 0x0000000c00029202 */ /* 0x000fe40000000f00 */
[----:B------:R-:W-:Y:S02]  /*8440*/  SEL R0, R3, RZ, !P0 ;  /* 0x000000ff03007207 */ /* 0x000fe40004000000 */
[----:B------:R-:W-:Y:S02]  /*8450*/  SEL R2, R2, RZ, !P0 ;  /* 0x000000ff02027207 */ /* 0x000fe40004000000 */
[----:B------:R-:W-:Y:S01]  /*8460*/  ISETP.NE.U32.AND P0, PT, RZ, c[0x0][0x348], PT ;  /* 0x0000d200ff007a0c */ /* 0x000fe20003f05070 */
[----:B------:R-:W-:-:S02]  /*8470*/  IMAD R3, R0, c[0x0][0x1f0], RZ ;  /* 0x00007c0000037a24 */ /* 0x000fc400078e02ff */
[----:B------:R-:W-:Y:S01]  /*8480*/  IMAD R0, R0, c[0x0][0x218], RZ ;  /* 0x0000860000007a24 */ /* 0x000fe200078e02ff */
[----:B------:R-:W-:Y:S01]  /*8490*/  ISETP.NE.AND.EX P0, PT, RZ, c[0x0][0x34c], PT, P0 ;  /* 0x0000d300ff007a0c */ /* 0x000fe20003f05300 */
[----:B------:R-:W-:-:S03]  /*84a0*/  IMAD.WIDE.U32 R230, R2, c[0x0][0x1f0], R6 ;  /* 0x00007c0002e67a25 */ /* 0x000fc600078e0006 */
[----:B------:R-:W-:Y:S01]  /*84b0*/  SEL R7, R8, RZ, !P0 ;  /* 0x000000ff08077207 */ /* 0x000fe20004000000 */
[----:B------:R-:W-:Y:S01]  /*84c0*/  IMAD.WIDE.U32 R228, R2, c[0x0][0x218], R4 ;  /* 0x0000860002e47a25 */ /* 0x000fe200078e0004 */
[----:B------:R-:W-:-:S03]  /*84d0*/  SEL R5, R12, RZ, !P0 ;  /* 0x000000ff0c057207 */ /* 0x000fc60004000000 */
[C---:B------:R-:W-:Y:S02]  /*84e0*/  IMAD R6, R2.reuse, c[0x0][0x1f4], R3 ;  /* 0x00007d0002067a24 */ /* 0x040fe400078e0203 */
[----:B------:R-:W-:Y:S02]  /*84f0*/  IMAD R4, R2, c[0x0][0x21c], R0 ;  /* 0x0000870002047a24 */ /* 0x000fe400078e0200 */
[----:B------:R-:W-:Y:S01]  /*8500*/  IMAD R0, R151, c[0x0][0x17c], R9 ;  /* 0x00005f0097007a24 */ /* 0x000fe200078e0209 */
[----:B------:R-:W-:Y:S01]  /*8510*/  IADD3 R235, R231, R6, RZ ;  /* 0x00000006e7eb7210 */ /* 0x000fe20007ffe0ff */
[----:B------:R-:W-:Y:S01]  /*8520*/  IMAD.WIDE.U32 R2, R151, c[0x0][0x178], RZ ;  /* 0x00005e0097027a25 */ /* 0x000fe200078e00ff */
[----:B------:R-:W-:-:S03]  /*8530*/  IADD3 R234, R229, R4, RZ ;  /* 0x00000004e5ea7210 */ /* 0x000fc60007ffe0ff */
[----:B------:R-:W-:Y:S02]  /*8540*/  IMAD.IADD R0, R3, 0x1, R0 ;  /* 0x0000000103007824 */ /* 0x000fe400078e0200 */
[----:B------:R-:W2:Y:S01]  /*8550*/  LDL R12, [R1] ;  /* 0x00000000010c7983 */ /* 0x000ea20000100800 */
[----:B------:R-:W-:Y:S01]  /*8560*/  IMAD R3, R135, 0x20, R83 ;  /* 0x0000002087037824 */ /* 0x000fe200078e0253 */
[----:B------:R-:W-:Y:S01]  /*8570*/  SHF.R.S32.HI R77, RZ, 0x1f, R136 ;  /* 0x0000001fff4d7819 */ /* 0x000fe20000011488 */
[----:B------:R-:W-:Y:S02]  /*8580*/  IMAD R6, R7, c[0x0][0x1c0], RZ ;  /* 0x0000700007067a24 */ /* 0x000fe400078e02ff */
[----:B------:R-:W-:Y:S02]  /*8590*/  IMAD.IADD R4, R146, 0x1, R3 ;  /* 0x0000000192047824 */ /* 0x000fe400078e0203 */
[----:B------:R-:W-:Y:S02]  /*85a0*/  IMAD.MOV.U32 R3, RZ, RZ, R0 ;  /* 0x000000ffff037224 */ /* 0x000fe400078e0000 */
[----:B------:R-:W-:-:S04]  /*85b0*/  @P3 IMAD.HI.U32 R7, R4, c[0x0][0x2c8], RZ ;  /* 0x0000b20004073a27 */ /* 0x000fc800078e00ff */
[----:B------:R-:W-:-:S04]  /*85c0*/  IMAD.WIDE.U32 R2, R13, c[0x0][0x1b8], R2 ;  /* 0x00006e000d027a25 */ /* 0x000fc800078e0002 */
[----:B------:R-:W-:Y:S01]  /*85d0*/  IMAD.MOV.U32 R0, RZ, RZ, R4 ;  /* 0x000000ffff007224 */ /* 0x000fe200078e0004 */
[----:B------:R-:W-:Y:S01]  /*85e0*/  @P3 SHF.R.U32.HI R0, RZ, c[0x0][0x2cc], R7 ;  /* 0x0000b300ff003a19 */ /* 0x000fe20000011607 */
[----:B------:R-:W-:Y:S02]  /*85f0*/  IMAD R3, R13, c[0x0][0x1bc], R3 ;  /* 0x00006f000d037a24 */ /* 0x000fe400078e0203 */
[C---:B------:R-:W-:Y:S01]  /*8600*/  IMAD R7, R5.reuse, c[0x0][0x1c4], R6 ;  /* 0x0000710005077a24 */ /* 0x040fe200078e0206 */
[----:B------:R-:W-:Y:S01]  /*8610*/  SHF.R.S32.HI R6, RZ, 0x1f, R0 ;  /* 0x0000001fff067819 */ /* 0x000fe20000011400 */
[----:B------:R-:W-:-:S04]  /*8620*/  IMAD.WIDE.U32 R2, R5, c[0x0][0x1c0], R2 ;  /* 0x0000700005027a25 */ /* 0x000fc800078e0002 */
[----:B------:R-:W-:Y:S02]  /*8630*/  IMAD.MOV R5, RZ, RZ, -R0 ;  /* 0x000000ffff057224 */ /* 0x000fe400078e0a00 */
[----:B------:R-:W-:Y:S02]  /*8640*/  IMAD.IADD R3, R3, 0x1, R7 ;  /* 0x0000000103037824 */ /* 0x000fe400078e0207 */
[----:B------:R-:W-:Y:S02]  /*8650*/  IMAD R4, R5, c[0x0][0x2c4], R4 ;  /* 0x0000b10005047a24 */ /* 0x000fe400078e0204 */
[----:B------:R-:W-:Y:S02]  /*8660*/  IMAD R5, R6, c[0x0][0x1b0], RZ ;  /* 0x00006c0006057a24 */ /* 0x000fe400078e02ff */
[----:B------:R-:W-:-:S04]  /*8670*/  IMAD.WIDE.U32 R2, R0, c[0x0][0x1b0], R2 ;  /* 0x00006c0000027a25 */ /* 0x000fc800078e0002 */
[----:B------:R-:W-:Y:S01]  /*8680*/  IMAD R6, R0, c[0x0][0x1b4], R5 ;  /* 0x00006d0000067a24 */ /* 0x000fe200078e0205 */
[----:B------:R-:W-:Y:S01]  /*8690*/  SHF.R.S32.HI R5, RZ, 0x1f, R4 ;  /* 0x0000001fff057819 */ /* 0x000fe20000011404 */
[----:B------:R-:W-:Y:S02]  /*86a0*/  IMAD.IADD R16, R83, 0x1, R146 ;  /* 0x0000000153107824 */ /* 0x000fe400078e0292 */
[----:B------:R-:W-:Y:S02]  /*86b0*/  IMAD.IADD R3, R3, 0x1, R6 ;  /* 0x0000000103037824 */ /* 0x000fe400078e0206 */
[----:B------:R-:W-:Y:S02]  /*86c0*/  IMAD R0, R5, c[0x0][0x1a8], RZ ;  /* 0x00006a0005007a24 */ /* 0x000fe400078e02ff */
[----:B------:R-:W-:-:S04]  /*86d0*/  IMAD.WIDE.U32 R2, R4, c[0x0][0x1a8], R2 ;  /* 0x00006a0004027a25 */ /* 0x000fc800078e0002 */
[----:B------:R-:W-:Y:S01]  /*86e0*/  IMAD R0, R4, c[0x0][0x1ac], R0 ;  /* 0x00006b0004007a24 */ /* 0x000fe200078e0200 */
[----:B------:R-:W-:Y:S01]  /*86f0*/  LEA R4, P0, R2, c[0x0][0x160], 0x1 ;  /* 0x0000580002047a11 */ /* 0x000fe200078008ff */
[----:B------:R-:W-:Y:S02]  /*8700*/  IMAD R48, R137, c[0x0][0x2c4], RZ ;  /* 0x0000b10089307a24 */ /* 0x000fe400078e02ff */
[----:B------:R-:W-:Y:S02]  /*8710*/  IMAD.IADD R0, R3, 0x1, R0 ;  /* 0x0000000103007824 */ /* 0x000fe400078e0200 */
[----:B------:R-:W1:Y:S01]  /*8720*/  SHFL.IDX PT, R6, R4, RZ, 0x181f ;  /* 0x00181fff04067589 */ /* 0x000e6200000e0000 */
[----:B------:R-:W-:Y:S01]  /*8730*/  ISETP.GE.AND P3, PT, R16, R48, PT ;  /* 0x000000301000720c */ /* 0x000fe20003f66270 */
[----:B------:R-:W-:Y:S01]  /*8740*/  IMAD R9, R77, c[0x0][0x1e0], RZ ;  /* 0x000078004d097a24 */ /* 0x000fe200078e02ff */
[----:B------:R-:W-:Y:S01]  /*8750*/  LEA.HI.X R0, R2, c[0x0][0x164], R0, 0x1, P0 ;  /* 0x0000590002007a11 */ /* 0x000fe200000f0c00 */
[----:B------:R-:W3:Y:S01]  /*8760*/  SHFL.IDX PT, R5, R4, 0x1, 0x181f ;  /* 0x00381f0004057f89 */ /* 0x000ee200000e0000 */
[----:B------:R-:W-:Y:S01]  /*8770*/  IADD3 R2, R16, 0x20, RZ ;  /* 0x0000002010027810 */ /* 0x000fe20007ffe0ff */
[----:B------:R-:W-:-:S02]  /*8780*/  IMAD.MOV.U32 R60, RZ, RZ, 0x60 ;  /* 0x00000060ff3c7424 */ /* 0x000fc400078e00ff */
[----:B------:R-:W4:Y:S01]  /*8790*/  SHFL.IDX PT, R7, R0, RZ, 0x181f ;  /* 0x00181fff00077589 */ /* 0x000f2200000e0000 */
[-C--:B------:R-:W-:Y:S01]  /*87a0*/  ISETP.GE.AND P4, PT, R2, R48.reuse, PT ;  /* 0x000000300200720c */ /* 0x080fe20003f86270 */
[----:B------:R-:W-:Y:S01]  /*87b0*/  IMAD R9, R136, c[0x0][0x1e4], R9 ;  /* 0x0000790088097a24 */ /* 0x000fe200078e0209 */
[----:B------:R-:W-:Y:S01]  /*87c0*/  IADD3 R2, R16, 0x40, RZ ;  /* 0x0000004010027810 */ /* 0x000fe20007ffe0ff */
[----:B------:R-:W4:Y:S01]  /*87d0*/  SHFL.IDX PT, R8, R0, 0x1, 0x181f ;  /* 0x00381f0000087f89 */ /* 0x000f2200000e0000 */
[----:B------:R-:W-:Y:S02]  /*87e0*/  IMAD R60, R223, -0x60, R60 ;  /* 0xffffffa0df3c7824 */ /* 0x000fe400078e023c */
[----:B------:R-:W-:Y:S01]  /*87f0*/  ISETP.GE.AND P5, PT, R2, R48, PT ;  /* 0x000000300200720c */ /* 0x000fe20003fa6270 */
[----:B------:R-:W2:Y:S01]  /*8800*/  SHFL.IDX PT, R10, R4, 0x2, 0x181f ;  /* 0x00581f00040a7f89 */ /* 0x000ea200000e0000 */
[----:B------:R-:W-:Y:S01]  /*8810*/  IMAD.WIDE.U32 R2, R136, c[0x0][0x1e0], RZ ;  /* 0x0000780088027a25 */ /* 0x000fe200078e00ff */
[----:B------:R-:W-:-:S02]  /*8820*/  IADD3 R63, R60, R140, -R83 ;  /* 0x0000008c3c3f7210 */ /* 0x000fc40007ffe853 */
[----:B------:R-:W2:Y:S01]  /*8830*/  SHFL.IDX PT, R11, R0, 0x2, 0x181f ;  /* 0x00581f00000b7f89 */ /* 0x000ea200000e0000 */
[----:B------:R-:W-:Y:S02]  /*8840*/  IMAD.MOV.U32 R138, RZ, RZ, R230 ;  /* 0x000000ffff8a7224 */ /* 0x000fe400078e00e6 */
[----:B------:R-:W-:Y:S01]  /*8850*/  IMAD.MOV.U32 R139, RZ, RZ, R235 ;  /* 0x000000ffff8b7224 */ /* 0x000fe200078e00eb */
[----:B------:R-:W-:Y:S01]  /*8860*/  BAR.SYNC.DEFER_BLOCKING 0x0 ;  /* 0x0000000000007b1d */ /* 0x000fe20000010000 */
[-C--:B-1----:R-:W-:Y:S01]  /*8870*/  @!P3 LEA R22, P0, R72, R6.reuse, 0x1 ;  /* 0x000000064816b211 */ /* 0x082fe200078008ff */
[----:B------:R-:W-:Y:S01]  /*8880*/  IMAD.MOV.U32 R78, RZ, RZ, 0x40 ;  /* 0x00000040ff4e7424 */ /* 0x000fe200078e00ff */
[----:B------:R-:W-:Y:S02]  /*8890*/  @!P3 LEA R20, P2, R86, R6, 0x1 ;  /* 0x000000065614b211 */ /* 0x000fe400078408ff */
[C---:B---3--:R-:W-:Y:S01]  /*88a0*/  @!P4 LEA R18, P1, R72.reuse, R5, 0x1 ;  /* 0x000000054812c211 */ /* 0x048fe200078208ff */
[----:B------:R-:W-:Y:S01]  /*88b0*/  SHFL.IDX PT, R0, R0, 0x3, 0x181f ;  /* 0x00781f0000007f89 */ /* 0x000fe200000e0000 */
[----:B----4-:R-:W-:-:S02]  /*88c0*/  @!P3 LEA.HI.X R23, R72, R7, R73, 0x1, P0 ;  /* 0x000000074817b211 */ /* 0x010fc400000f0c49 */
[----:B------:R-:W-:Y:S01]  /*88d0*/  @!P4 LEA R14, P0, R86, R5, 0x1 ;  /* 0x00000005560ec211 */ /* 0x000fe200078008ff */
[----:B------:R-:W-:Y:S01]  /*88e0*/  IMAD.IADD R5, R3, 0x1, R9 ;  /* 0x0000000103057824 */ /* 0x000fe200078e0209 */
[-C--:B------:R-:W-:Y:S01]  /*88f0*/  @!P4 LEA.HI.X R19, R72, R8.reuse, R73, 0x1, P1 ;  /* 0x000000084813c211 */ /* 0x080fe200008f0c49 */
[----:B------:R-:W-:Y:S01]  /*8900*/  IMAD.WIDE.U32 R2, R2, 0x60, R138 ;  /* 0x0000006002027825 */ /* 0x000fe200078e008a */
[C-C-:B------:R-:W-:Y:S02]  /*8910*/  @!P4 LEA.HI.X R15, R86.reuse, R8, R27.reuse, 0x1, P0 ;  /* 0x00000008560fc211 */ /* 0x140fe400000f0c1b */
[----:B------:R1:W3:Y:S01]  /*8920*/  SHFL.IDX PT, R8, R4, 0x3, 0x181f ;  /* 0x00781f0004087f89 */ /* 0x0002e200000e0000 */
[----:B------:R-:W-:Y:S01]  /*8930*/  IMAD R5, R5, 0x60, RZ ;  /* 0x0000006005057824 */ /* 0x000fe200078e02ff */
[----:B------:R-:W-:Y:S02]  /*8940*/  @!P3 LEA.HI.X R21, R86, R7, R27, 0x1, P2 ;  /* 0x000000075615b211 */ /* 0x000fe400010f0c1b */
[----:B------:R-:W-:Y:S01]  /*8950*/  ISETP.GE.AND P2, PT, R63, 0x1, PT ;  /* 0x000000013f00780c */ /* 0x000fe20003f46270 */
[----:B------:R-:W-:Y:S01]  /*8960*/  IMAD.IADD R17, R3, 0x1, R5 ;  /* 0x0000000103117824 */ /* 0x000fe200078e0205 */
[----:B------:R-:W-:-:S02]  /*8970*/  IADD3 R3, R16, 0x60, RZ ;  /* 0x0000006010037810 */ /* 0x000fc40007ffe0ff */
[----:B------:R-:W-:Y:S02]  /*8980*/  ISETP.GE.AND P1, PT, R72, c[0x0][0x198], PT ;  /* 0x0000660048007a0c */ /* 0x000fe40003f26270 */
[----:B------:R-:W-:-:S11]  /*8990*/  ISETP.GE.AND P6, PT, R3, R48, PT ;  /* 0x000000300300720c */ /* 0x000fd60003fc6270 */
[----:B------:R-:W-:Y:S01]  /*89a0*/  @!PT LDS RZ, [RZ] ;  /* 0x00000000fffff984 */ /* 0x000fe20000000800 */
[----:B------:R4:W-:Y:S01]  /*89b0*/  @!P3 LDGSTS.E.BYPASS.LTC128B.128 [R219+0x100], [R22.64], !P1 ;  /* 0x0010000016dbbfae */ /* 0x0009e2000c901d48 */
[----:B--2---:R-:W-:Y:S01]  /*89c0*/  IMAD.MOV.U32 R28, RZ, RZ, R12 ;  /* 0x000000ffff1c7224 */ /* 0x004fe200078e000c */
[----:B------:R-:W-:-:S04]  /*89d0*/  @!P5 LEA R12, P0, R72, R10, 0x1 ;  /* 0x0000000a480cd211 */ /* 0x000fc800078008ff */
[----:B------:R-:W-:Y:S02]  /*89e0*/  @!P5 LEA.HI.X R13, R72, R11, R73, 0x1, P0 ;  /* 0x0000000b480dd211 */ /* 0x000fe400000f0c49 */
[----:B------:R-:W-:-:S04]  /*89f0*/  @!P5 LEA R10, P0, R86, R10, 0x1 ;  /* 0x0000000a560ad211 */ /* 0x000fc800078008ff */
[----:B------:R-:W-:Y:S02]  /*8a00*/  @!P5 LEA.HI.X R11, R86, R11, R27, 0x1, P0 ;  /* 0x0000000b560bd211 */ /* 0x000fe400000f0c1b */
[----:B-1----:R-:W-:-:S04]  /*8a10*/  @P2 LEA R4, P0, R2, c[0x0][0x1c8], 0x1 ;  /* 0x0000720002042a11 */ /* 0x002fc800078008ff */
[----:B------:R-:W-:Y:S02]  /*8a20*/  @P2 LEA.HI.X R5, R2, c[0x0][0x1cc], R17, 0x1, P0 ;  /* 0x0000730002052a11 */ /* 0x000fe400000f0c11 */
[----:B---3--:R-:W-:-:S04]  /*8a30*/  @!P6 LEA R6, P0, R86, R8, 0x1 ;  /* 0x000000085606e211 */ /* 0x008fc800078008ff */
[----:B------:R-:W-:Y:S02]  /*8a40*/  @!P6 LEA.HI.X R7, R86, R0, R27, 0x1, P0 ;  /* 0x000000005607e211 */ /* 0x000fe400000f0c1b */
[----:B------:R-:W-:-:S04]  /*8a50*/  @!P6 LEA R8, P0, R72, R8, 0x1 ;  /* 0x000000084808e211 */ /* 0x000fc800078008ff */
[----:B------:R-:W-:Y:S01]  /*8a60*/  @!P6 LEA.HI.X R9, R72, R0, R73, 0x1, P0 ;  /* 0x000000004809e211 */ /* 0x000fe200000f0c49 */
[----:B------:R-:W-:Y:S01]  /*8a70*/  IMAD.MOV.U32 R0, RZ, RZ, 0x20 ;  /* 0x00000020ff007424 */ /* 0x000fe200078e00ff */
[----:B------:R-:W-:-:S03]  /*8a80*/  ISETP.GE.AND P0, PT, R86, c[0x0][0x198], PT ;  /* 0x0000660056007a0c */ /* 0x000fc60003f06270 */
[----:B------:R-:W-:-:S10]  /*8a90*/  IMAD R3, R0, c[0x0][0x1e4], RZ ;  /* 0x0000790000037a24 */ /* 0x000fd400078e02ff */
[----:B------:R4:W-:Y:S04]  /*8aa0*/  @!P3 LDGSTS.E.BYPASS.LTC128B.128 [R219+0x4100], [R20.64], !P0 ;  /* 0x0410000014dbbfae */ /* 0x0009e8000c101d48 */
[----:B------:R4:W-:Y:S04]  /*8ab0*/  @!P4 LDGSTS.E.BYPASS.LTC128B.128 [R28+0x1100], [R18.64], !P1 ;  /* 0x01100000121ccfae */ /* 0x0009e8000c901d48 */
[----:B------:R4:W-:Y:S04]  /*8ac0*/  @!P4 LDGSTS.E.BYPASS.LTC128B.128 [R28+0x5100], [R14.64], !P0 ;  /* 0x051000000e1ccfae */ /* 0x0009e8000c101d48 */
[----:B------:R4:W-:Y:S04]  /*8ad0*/  @!P5 LDGSTS.E.BYPASS.LTC128B.128 [R28+0x2100], [R12.64], !P1 ;  /* 0x021000000c1cdfae */ /* 0x0009e8000c901d48 */
[----:B------:R4:W-:Y:S04]  /*8ae0*/  @!P5 LDGSTS.E.BYPASS.LTC128B.128 [R28+0x6100], [R10.64], !P0 ;  /* 0x061000000a1cdfae */ /* 0x0009e8000c101d48 */
[----:B------:R4:W-:Y:S01]  /*8af0*/  @!P6 LDGSTS.E.BYPASS.LTC128B.128 [R28+0x3100], [R8.64], !P1 ;  /* 0x03100000081cefae */ /* 0x0009e2000c901d48 */
[----:B------:R-:W-:-:S03]  /*8b00*/  ISETP.GE.AND P1, PT, R63, 0x21, PT ;  /* 0x000000213f00780c */ /* 0x000fc60003f26270 */
[----:B------:R4:W-:Y:S01]  /*8b10*/  @!P6 LDGSTS.E.BYPASS.LTC128B.128 [R28+0x7100], [R6.64], !P0 ;  /* 0x07100000061cefae */ /* 0x0009e2000c101d48 */
[----:B------:R-:W-:-:S03]  /*8b20*/  @P2 ISETP.GE.AND P0, PT, R72, c[0x0][0x1d4], PT ;  /* 0x0000750048002a0c */ /* 0x000fc60003f06270 */
[----:B------:R-:W0:Y:S10]  /*8b30*/  LDGDEPBAR ;  /* 0x00000000000079af */ /* 0x000e340000000000 */
[----:B------:R1:W-:Y:S01]  /*8b40*/  @P2 LDGSTS.E.BYPASS.LTC128B.128 [R219+0x8100], [R4.64], !P0 ;  /* 0x0810000004db2fae */ /* 0x0003e2000c101d48 */
[----:B------:R-:W-:-:S13]  /*8b50*/  @P2 ISETP.GE.AND P0, PT, R86, c[0x0][0x1d4], PT ;  /* 0x0000750056002a0c */ /* 0x000fda0003f06270 */
[----:B------:R1:W-:Y:S02]  /*8b60*/  @P2 LDGSTS.E.BYPASS.LTC128B.128 [R219+0xb100], [R4.64+0x80], !P0 ;  /* 0x0b10008004db2fae */ /* 0x0003e4000c101d48 */
[----:B-1----:R-:W-:-:S05]  /*8b70*/  IMAD.WIDE.U32 R4, R0, c[0x0][0x1e0], RZ ;  /* 0x0000780000047a25 */ /* 0x002fca00078e00ff */
[----:B------:R-:W-:-:S04]  /*8b80*/  @P1 IADD3 R0, P0, R2, R4, RZ ;  /* 0x0000000402001210 */ /* 0x000fc80007f1e0ff */
[----:B------:R-:W-:Y:S02]  /*8b90*/  @P1 IADD3.X R3, R17, R5, R3, P0, !PT ;  /* 0x0000000511031210 */ /* 0x000fe400007fe403 */
[----:B------:R-:W-:-:S04]  /*8ba0*/  @P1 LEA R4, P0, R0, c[0x0][0x1c8], 0x1 ;  /* 0x0000720000041a11 */ /* 0x000fc800078008ff */
[----:B------:R-:W-:Y:S01]  /*8bb0*/  @P1 LEA.HI.X R5, R0, c[0x0][0x1cc], R3, 0x1, P0 ;  /* 0x0000730000051a11 */ /* 0x000fe200000f0c03 */
[----:B------:R-:W-:Y:S01]  /*8bc0*/  IMAD R0, R78, c[0x0][0x1e4], RZ ;  /* 0x000079004e007a24 */ /* 0x000fe200078e02ff */
[----:B------:R-:W-:-:S13]  /*8bd0*/  @P1 ISETP.GE.AND P0, PT, R72, c[0x0][0x1d4], PT ;  /* 0x0000750048001a0c */ /* 0x000fda0003f06270 */
[----:B------:R1:W-:Y:S01]  /*8be0*/  @P1 LDGSTS.E.BYPASS.LTC128B.128 [R28+0x9100], [R4.64], !P0 ;  /* 0x09100000041c1fae */ /* 0x0003e2000c101d48 */
[----:B------:R-:W-:-:S13]  /*8bf0*/  @P1 ISETP.GE.AND P0, PT, R86, c[0x0][0x1d4], PT ;  /* 0x0000750056001a0c */ /* 0x000fda0003f06270 */
[----:B------:R1:W-:Y:S01]  /*8c00*/  @P1 LDGSTS.E.BYPASS.LTC128B.128 [R28+0xc100], [R4.64+0x80], !P0 ;  /* 0x0c100080041c1fae */ /* 0x0003e2000c101d48 */
[----:B------:R-:W-:Y:S01]  /*8c10*/  ISETP.GE.AND P1, PT, R63, 0x41, PT ;  /* 0x000000413f00780c */ /* 0x000fe20003f26270 */
[----:B-1----:R-:W-:-:S12]  /*8c20*/  IMAD.WIDE.U32 R4, R78, c[0x0][0x1e0], RZ ;  /* 0x000078004e047a25 */ /* 0x002fd800078e00ff */
[----:B------:R-:W-:-:S04]  /*8c30*/  @P1 IADD3 R3, P0, R2, R4, RZ ;  /* 0x0000000402031210 */ /* 0x000fc80007f1e0ff */
[----:B------:R-:W-:Y:S02]  /*8c40*/  @P1 IADD3.X R0, R17, R5, R0, P0, !PT ;  /* 0x0000000511001210 */ /* 0x000fe400007fe400 */
[----:B------:R-:W-:-:S04]  /*8c50*/  @P1 LEA R2, P0, R3, c[0x0][0x1c8], 0x1 ;  /* 0x0000720003021a11 */ /* 0x000fc800078008ff */
[----:B------:R-:W-:Y:S02]  /*8c60*/  @P1 LEA.HI.X R3, R3, c[0x0][0x1cc], R0, 0x1, P0 ;  /* 0x0000730003031a11 */ /* 0x000fe400000f0c00 */
[----:B------:R-:W-:-:S13]  /*8c70*/  @P1 ISETP.GE.AND P0, PT, R72, c[0x0][0x1d4], PT ;  /* 0x0000750048001a0c */ /* 0x000fda0003f06270 */
[----:B------:R4:W-:Y:S01]  /*8c80*/  @P1 LDGSTS.E.BYPASS.LTC128B.128 [R28+0xa100], [R2.64], !P0 ;  /* 0x0a100000021c1fae */ /* 0x0009e2000c101d48 */
[----:B------:R-:W-:-:S13]  /*8c90*/  @P1 ISETP.GE.AND P0, PT, R86, c[0x0][0x1d4], PT ;  /* 0x0000750056001a0c */ /* 0x000fda0003f06270 */
[----:B------:R4:W-:Y:S01]  /*8ca0*/  @P1 LDGSTS.E.BYPASS.LTC128B.128 [R28+0xd100], [R2.64+0x80], !P0 ;  /* 0x0d100080021c1fae */ /* 0x0009e2000c101d48 */
[----:B------:R-:W-:-:S03]  /*8cb0*/  ISETP.LT.AND P0, PT, RZ, c[0x0][0x27c], PT ;  /* 0x00009f00ff007a0c */ /* 0x000fc60003f01270 */
[----:B------:R-:W0:Y:S10]  /*8cc0*/  LDGDEPBAR ;  /* 0x00000000000079af */ /* 0x000e340000000000 */
[----:B------:R-:W-:Y:S05]  /*8cd0*/  @P0 BRA `(.L_x_755) ;  /* 0x0000002000000947 */ /* 0x000fea0003800000 */
[----:B------:R-:W-:-:S04]  /*8ce0*/  DEPBAR.LE SB0, 0x1 ;  /* 0x000080400000791a */ /* 0x000fc80000000000 */
[----:B------:R-:W-:Y:S05]  /*8cf0*/  BRA `(.L_x_756) ;  /* 0x00004c6000007947 */ /* 0x000fea0003800000 */
.L_x_755:
[----:B------:R-:W-:Y:S01]  /*8d00*/  ULDC.U8 UR4, c[0x0][0x298] ;  /* 0x0000a60000047ab9 */ /* 0x000fe20000000000 */
[----:B-----5:R-:W-:Y:S01]  /*8d10*/  SHF.R.S32.HI R0, RZ, 0x1f, R132 ;  /* 0x0000001fff007819 */ /* 0x020fe20000011484 */
[----:B------:R-:W-:Y:S01]  /*8d20*/  IMAD.WIDE.U32 R4, R132, c[0x0][0x280], RZ ;  /* 0x0000a00084047a25 */ /* 0x000fe200078e00ff */
[----:B------:R-:W-:Y:S01]  /*8d30*/  ISETP.NE.AND P0, PT, RZ, UR4, PT ;  /* 0x00000004ff007c0c */ /* 0x000fe2000bf05270 */
[----:B------:R-:W-:Y:S01]  /*8d40*/  BSSY B2, `(.L_x_756) ;  /* 0x00004c1000027945 */ /* 0x000fe20003800000 */
[----:B------:R-:W-:Y:S01]  /*8d50*/  IADD3 R66, R83, 0x60, RZ ;  /* 0x0000006053427810 */ /* 0x000fe20007ffe0ff */
[C---:B----4-:R-:W-:Y:S02]  /*8d60*/  IMAD R2, R0.reuse, c[0x0][0x280], RZ ;  /* 0x0000a00000027a24 */ /* 0x050fe400078e02ff */
[----:B------:R-:W-:Y:S02]  /*8d70*/  IMAD R0, R0, c[0x0][0x290], RZ ;  /* 0x0000a40000007a24 */ /* 0x000fe400078e02ff */
[----:B------:R-:W-:-:S02]  /*8d80*/  IMAD R6, R132, c[0x0][0x284], R2 ;  /* 0x0000a10084067a24 */ /* 0x000fc400078e0202 */
[C---:B------:R-:W-:Y:S01]  /*8d90*/  IMAD R7, R132.reuse, c[0x0][0x294], R0 ;  /* 0x0000a50084077a24 */ /* 0x040fe200078e0200 */
[----:B------:R-:W-:Y:S01]  /*8da0*/  LEA R0, R135, R16, 0x5 ;  /* 0x0000001087007211 */ /* 0x000fe200078e28ff */
[----:B------:R-:W-:Y:S01]  /*8db0*/  IMAD.WIDE.U32 R2, R132, c[0x0][0x290], RZ ;  /* 0x0000a40084027a25 */ /* 0x000fe200078e00ff */
[----:B------:R-:W-:-:S04]  /*8dc0*/  IADD3 R6, R6, R5, RZ ;  /* 0x0000000506067210 */ /* 0x000fc80007ffe0ff */
[----:B------:R-:W-:Y:S01]  /*8dd0*/  IADD3 R8, R7, R3, RZ ;  /* 0x0000000307087210 */ /* 0x000fe20007ffe0ff */
[----:B------:R-:W-:Y:S05]  /*8de0*/  @!P0 BRA `(.L_x_757) ;  /* 0x0000263000008947 */ /* 0x000fea0003800000 */
[----:B------:R-:W-:Y:S01]  /*8df0*/  ISETP.NE.AND P1, PT, R142, 0x1, PT ;  /* 0x000000018e00780c */ /* 0x000fe20003f25270 */
[----:B------:R-:W-:Y:S01]  /*8e00*/  IMAD.MOV.U32 R5, RZ, RZ, R6 ;  /* 0x000000ffff057224 */ /* 0x000fe200078e0006 */
[----:B------:R-:W-:Y:S01]  /*8e10*/  BSSY B0, `(.L_x_758) ;  /* 0x0000032000007945 */ /* 0x000fe20003800000 */
[----:B------:R-:W-:Y:S01]  /*8e20*/  SHF.R.S32.HI R21, RZ, 0x1f, R26 ;  /* 0x0000001fff157819 */ /* 0x000fe2000001141a */
[----:B------:R-:W-:Y:S01]  /*8e30*/  CS2R R40, SRZ ;  /* 0x0000000000287805 */ /* 0x000fe2000001ff00 */
[----:B------:R-:W-:Y:S01]  /*8e40*/  CS2R R22, SRZ ;  /* 0x0000000000167805 */ /* 0x000fe2000001ff00 */
[----:B------:R-:W-:Y:S01]  /*8e50*/  CS2R R14, SRZ ;  /* 0x00000000000e7805 */ /* 0x000fe2000001ff00 */
[----:B------:R-:W-:Y:S01]  /*8e60*/  CS2R R28, SRZ ;  /* 0x00000000001c7805 */ /* 0x000fe2000001ff00 */
[----:B------:R-:W-:-:S05]  /*8e70*/  CS2R R12, SRZ ;  /* 0x00000000000c7805 */ /* 0x000fca000001ff00 */
[----:B------:R-:W-:-:S05]  /*8e80*/  @P1 IMAD.HI.U32 R3, R0, c[0x0][0x2c8], RZ ;  /* 0x0000b20000031a27 */ /* 0x000fca00078e00ff */
[----:B------:R-:W-:-:S04]  /*8e90*/  @P1 SHF.R.U32.HI R0, RZ, c[0x0][0x2cc], R3 ;  /* 0x0000b300ff001a19 */ /* 0x000fc80000011603 */
[----:B------:R-:W-:Y:S01]  /*8ea0*/  SHF.R.S32.HI R7, RZ, 0x1f, R0 ;  /* 0x0000001fff077819 */ /* 0x000fe20000011400 */
[----:B------:R-:W-:-:S04]  /*8eb0*/  IMAD.WIDE.U32 R4, R0, c[0x0][0x280], R4 ;  /* 0x0000a00000047a25 */ /* 0x000fc800078e0004 */
[C---:B------:R-:W-:Y:S01]  /*8ec0*/  IMAD R3, R7.reuse, c[0x0][0x280], RZ ;  /* 0x0000a00007037a24 */ /* 0x040fe200078e02ff */
[----:B------:R-:W-:Y:S01]  /*8ed0*/  LEA R27, P0, R4, c[0x0][0x270], 0x1 ;  /* 0x00009c00041b7a11 */ /* 0x000fe200078008ff */
[----:B------:R-:W-:Y:S02]  /*8ee0*/  IMAD R7, R7, c[0x0][0x290], RZ ;  /* 0x0000a40007077a24 */ /* 0x000fe400078e02ff */
[----:B------:R-:W-:Y:S02]  /*8ef0*/  IMAD R6, R0, c[0x0][0x284], R3 ;  /* 0x0000a10000067a24 */ /* 0x000fe400078e0203 */
[----:B------:R-:W-:-:S03]  /*8f00*/  IMAD.MOV.U32 R3, RZ, RZ, R8 ;  /* 0x000000ffff037224 */ /* 0x000fc600078e0008 */
[----:B------:R-:W-:Y:S01]  /*8f10*/  IADD3 R5, R5, R6, RZ ;  /* 0x0000000605057210 */ /* 0x000fe20007ffe0ff */
[----:B------:R-:W-:-:S03]  /*8f20*/  IMAD.WIDE.U32 R2, R0, c[0x0][0x290], R2 ;  /* 0x0000a40000027a25 */ /* 0x000fc600078e0002 */
[----:B------:R-:W-:Y:S01]  /*8f30*/  LEA.HI.X R19, R4, c[0x0][0x274], R5, 0x1, P0 ;  /* 0x00009d0004137a11 */ /* 0x000fe200000f0c05 */
[----:B------:R-:W-:Y:S01]  /*8f40*/  IMAD R0, R0, c[0x0][0x294], R7 ;  /* 0x0000a50000007a24 */ /* 0x000fe200078e0207 */
[----:B------:R-:W-:-:S03]  /*8f50*/  LEA R20, P0, R2, c[0x0][0x288], 0x1 ;  /* 0x0000a20002147a11 */ /* 0x000fc600078008ff */
[----:B------:R1:W2:Y:S01]  /*8f60*/  SHFL.IDX PT, R5, R19, RZ, 0x181f ;  /* 0x00181fff13057589 */ /* 0x0002a200000e0000 */
[----:B------:R-:W-:-:S03]  /*8f70*/  IADD3 R0, R3, R0, RZ ;  /* 0x0000000003007210 */ /* 0x000fc60007ffe0ff */
[----:B------:R1:W3:Y:S01]  /*8f80*/  SHFL.IDX PT, R10, R20, RZ, 0x181f ;  /* 0x00181fff140a7589 */ /* 0x0002e200000e0000 */
[----:B------:R-:W-:-:S03]  /*8f90*/  LEA.HI.X R18, R2, c[0x0][0x28c], R0, 0x1, P0 ;  /* 0x0000a30002127a11 */ /* 0x000fc600000f0c00 */
[----:B------:R1:W4:Y:S04]  /*8fa0*/  SHFL.IDX PT, R2, R27, RZ, 0x181f ;  /* 0x00181fff1b027589 */ /* 0x00032800000e0000 */
[----:B------:R1:W1:Y:S01]  /*8fb0*/  SHFL.IDX PT, R11, R18, RZ, 0x181f ;  /* 0x00181fff120b7589 */ /* 0x00026200000e0000 */
[----:B------:R-:W-:Y:S05]  /*8fc0*/  @P3 BRA `(.L_x_759) ;  /* 0x0000016000003947 */ /* 0x000fea0003800000 */
[----:B------:R-:W-:Y:S01]  /*8fd0*/  ISETP.GE.AND P1, PT, R24, c[0x0][0x27c], PT ;  /* 0x00009f0018007a0c */ /* 0x000fe20003f26270 */
[----:B------:R-:W-:Y:S01]  /*8fe0*/  CS2R R22, SRZ ;  /* 0x0000000000167805 */ /* 0x000fe2000001ff00 */
[----:B------:R-:W-:-:S11]  /*8ff0*/  CS2R R14, SRZ ;  /* 0x00000000000e7805 */ /* 0x000fd6000001ff00 */
[C---:B------:R-:W-:Y:S01]  /*9000*/  @!P1 IMAD.SHL.U32 R0, R24.reuse, 0x2, RZ ;  /* 0x0000000218009824 */ /* 0x040fe200078e00ff */
[----:B------:R-:W-:-:S04]  /*9010*/  @!P1 SHF.L.U64.HI R3, R24, 0x1, R25 ;  /* 0x0000000118039819 */ /* 0x000fc80000010219 */
[----:B----4-:R-:W-:-:S05]  /*9020*/  @!P1 IADD3 R8, P0, R2, R0, RZ ;  /* 0x0000000002089210 */ /* 0x010fca0007f1e0ff */
[--C-:B--2---:R-:W-:Y:S01]  /*9030*/  @!P1 IMAD.X R9, R5, 0x1, R3.reuse, P0 ;  /* 0x0000000105099824 */ /* 0x104fe200000e0603 */
[----:B---3--:R-:W-:Y:S01]  /*9040*/  @!P1 IADD3 R6, P0, R10, R0, RZ ;  /* 0x000000000a069210 */ /* 0x008fe20007f1e0ff */
[----:B------:R-:W-:Y:S01]  /*9050*/  CS2R R12, SRZ ;  /* 0x00000000000c7805 */ /* 0x000fe2000001ff00 */
[----:B------:R-:W-:Y:S02]  /*9060*/  CS2R R28, SRZ ;  /* 0x00000000001c7805 */ /* 0x000fe4000001ff00 */
[----:B------:R2:W5:Y:S01]  /*9070*/  @!P1 LD.E.64 R14, [R8.64] ;  /* 0x00000008080e9980 */ /* 0x000562000c101b00 */
[----:B-1----:R-:W-:Y:S01]  /*9080*/  @!P1 IMAD.X R7, R11, 0x1, R3, P0 ;  /* 0x000000010b079824 */ /* 0x002fe200000e0603 */
[----:B------:R-:W-:-:S04]  /*9090*/  ISETP.GE.AND P0, PT, R26, c[0x0][0x27c], PT ;  /* 0x00009f001a007a0c */ /* 0x000fc80003f06270 */
[----:B------:R2:W5:Y:S09]  /*90a0*/  @!P1 LD.E.64 R12, [R6.64] ;  /* 0x00000008060c9980 */ /* 0x000572000c101b00 */
[C---:B------:R-:W-:Y:S01]  /*90b0*/  @!P0 IMAD.SHL.U32 R3, R26.reuse, 0x2, RZ ;  /* 0x000000021a038824 */ /* 0x040fe200078e00ff */
[----:B------:R-:W-:-:S04]  /*90c0*/  @!P0 SHF.L.U64.HI R0, R26, 0x1, R21 ;  /* 0x000000011a008819 */ /* 0x000fc80000010215 */
[----:B------:R-:W-:-:S05]  /*90d0*/  @!P0 IADD3 R4, P2, R2, R3, RZ ;  /* 0x0000000302048210 */ /* 0x000fca0007f5e0ff */
[----:B------:R-:W-:Y:S01]  /*90e0*/  @!P0 IMAD.X R5, R5, 0x1, R0, P2 ;  /* 0x0000000105058824 */ /* 0x000fe200010e0600 */
[----:B------:R-:W-:-:S04]  /*90f0*/  @!P0 IADD3 R2, P2, R10, R3, RZ ;  /* 0x000000030a028210 */ /* 0x000fc80007f5e0ff */
[----:B------:R2:W5:Y:S01]  /*9100*/  @!P0 LD.E.64 R22, [R4.64] ;  /* 0x0000000804168980 */ /* 0x000562000c101b00 */
[----:B------:R-:W-:-:S05]  /*9110*/  @!P0 IMAD.X R3, R11, 0x1, R0, P2 ;  /* 0x000000010b038824 */ /* 0x000fca00010e0600 */
[----:B------:R2:W5:Y:S03]  /*9120*/  @!P0 LD.E.64 R28, [R2.64] ;  /* 0x00000008021c8980 */ /* 0x000566000c101b00 */
.L_x_759:
[----:B------:R-:W-:Y:S05]  /*9130*/  BSYNC B0 ;  /* 0x0000000000007941 */ /* 0x000fea0003800000 */
.L_x_758:
[----:B--2--5:R-:W-:Y:S01]  /*9140*/  IMAD.MOV.U32 R4, RZ, RZ, R22 ;  /* 0x000000ffff047224 */ /* 0x024fe200078e0016 */
[----:B----4-:R-:W-:Y:S01]  /*9150*/  MOV R2, R14 ;  /* 0x0000000e00027202 */ /* 0x010fe20000000f00 */
[----:B------:R-:W-:Y:S01]  /*9160*/  IMAD.MOV.U32 R3, RZ, RZ, R23 ;  /* 0x000000ffff037224 */ /* 0x000fe200078e0017 */
[----:B-1----:R1:W2:Y:S01]  /*9170*/  SHFL.IDX PT, R11, R19, 0x1, 0x181f ;  /* 0x00381f00130b7f89 */ /* 0x0022a200000e0000 */
[----:B------:R-:W-:Y:S01]  /*9180*/  IMAD.MOV.U32 R0, RZ, RZ, R15 ;  /* 0x000000ffff007224 */ /* 0x000fe200078e000f */
[----:B------:R-:W-:Y:S01]  /*9190*/  BSSY B0, `(.L_x_760) ;  /* 0x0000026000007945 */ /* 0x000fe20003800000 */
[----:B------:R-:W-:Y:S01]  /*91a0*/  CS2R R30, SRZ ;  /* 0x00000000001e7805 */ /* 0x000fe2000001ff00 */
[----:B------:R-:W-:Y:S01]  /*91b0*/  PRMT R56, R3, 0x5410, R4 ;  /* 0x0000541003387816 */ /* 0x000fe20000000004 */
[----:B------:R-:W-:Y:S01]  /*91c0*/  IMAD.MOV.U32 R4, RZ, RZ, R28 ;  /* 0x000000ffff047224 */ /* 0x000fe200078e001c */
[----:B------:R-:W-:Y:S01]  /*91d0*/  PRMT R54, R0, 0x5410, R2 ;  /* 0x0000541000367816 */ /* 0x000fe20000000002 */
[----:B------:R-:W-:Y:S01]  /*91e0*/  IMAD.MOV.U32 R2, RZ, RZ, R12 ;  /* 0x000000ffff027224 */ /* 0x000fe200078e000c */
[----:B------:R-:W-:Y:S01]  /*91f0*/  MOV R3, R29 ;  /* 0x0000001d00037202 */ /* 0x000fe20000000f00 */
[----:B------:R1:W4:Y:S01]  /*9200*/  SHFL.IDX PT, R5, R27, 0x1, 0x181f ;  /* 0x00381f001b057f89 */ /* 0x00032200000e0000 */
[----:B------:R-:W-:Y:S01]  /*9210*/  MOV R0, R13 ;  /* 0x0000000d00007202 */ /* 0x000fe20000000f00 */
[----:B------:R-:W-:Y:S01]  /*9220*/  CS2R R34, SRZ ;  /* 0x0000000000227805 */ /* 0x000fe2000001ff00 */
[----:B------:R-:W-:Y:S01]  /*9230*/  PRMT R55, R3, 0x5410, R4 ;  /* 0x0000541003377816 */ /* 0x000fe20000000004 */
[----:B------:R1:W3:Y:S01]  /*9240*/  SHFL.IDX PT, R16, R18, 0x1, 0x181f ;  /* 0x00381f0012107f89 */ /* 0x0002e200000e0000 */
[----:B------:R-:W-:Y:S01]  /*9250*/  PRMT R49, R0, 0x5410, R2 ;  /* 0x0000541000317816 */ /* 0x000fe20000000002 */
[----:B------:R-:W-:-:S02]  /*9260*/  CS2R R32, SRZ ;  /* 0x0000000000207805 */ /* 0x000fc4000001ff00 */
[----:B---3--:R1:W3:Y:S01]  /*9270*/  SHFL.IDX PT, R10, R20, 0x1, 0x181f ;  /* 0x00381f00140a7f89 */ /* 0x0082e200000e0000 */
[----:B------:R-:W-:Y:S05]  /*9280*/  @P4 BRA `(.L_x_761) ;  /* 0x0000016000004947 */ /* 0x000fea0003800000 */
[----:B------:R-:W-:Y:S01]  /*9290*/  ISETP.GE.AND P1, PT, R24, c[0x0][0x27c], PT ;  /* 0x00009f0018007a0c */ /* 0x000fe20003f26270 */
[----:B------:R-:W-:Y:S01]  /*92a0*/  CS2R R40, SRZ ;  /* 0x0000000000287805 */ /* 0x000fe2000001ff00 */
[----:B------:R-:W-:Y:S01]  /*92b0*/  ISETP.GE.AND P0, PT, R26, c[0x0][0x27c], PT ;  /* 0x00009f001a007a0c */ /* 0x000fe20003f06270 */
[----:B------:R-:W-:-:S10]  /*92c0*/  CS2R R30, SRZ ;  /* 0x00000000001e7805 */ /* 0x000fd4000001ff00 */
[C---:B------:R-:W-:Y:S01]  /*92d0*/  @!P1 IMAD.SHL.U32 R0, R24.reuse, 0x2, RZ ;  /* 0x0000000218009824 */ /* 0x040fe200078e00ff */
[----:B------:R-:W-:Y:S01]  /*92e0*/  @!P1 SHF.L.U64.HI R2, R24, 0x1, R25 ;  /* 0x0000000118029819 */ /* 0x000fe20000010219 */
[----:B------:R-:W-:-:S03]  /*92f0*/  @!P0 IMAD.SHL.U32 R3, R26, 0x2, RZ ;  /* 0x000000021a038824 */ /* 0x000fc600078e00ff */
[----:B----4-:R-:W-:-:S05]  /*9300*/  @!P1 IADD3 R8, P2, R5, R0, RZ ;  /* 0x0000000005089210 */ /* 0x010fca0007f5e0ff */
[--C-:B--2---:R-:W-:Y:S01]  /*9310*/  @!P1 IMAD.X R9, R11, 0x1, R2.reuse, P2 ;  /* 0x000000010b099824 */ /* 0x104fe200010e0602 */
[----:B---3--:R-:W-:Y:S02]  /*9320*/  @!P1 IADD3 R6, P2, R10, R0, RZ ;  /* 0x000000000a069210 */ /* 0x008fe40007f5e0ff */
[----:B------:R-:W-:Y:S01]  /*9330*/  @!P0 SHF.L.U64.HI R0, R26, 0x1, R21 ;  /* 0x000000011a008819 */ /* 0x000fe20000010215 */
[----:B------:R-:W-:Y:S01]  /*9340*/  CS2R R32, SRZ ;  /* 0x0000000000207805 */ /* 0x000fe2000001ff00 */
[----:B------:R-:W-:Y:S01]  /*9350*/  CS2R R34, SRZ ;  /* 0x0000000000227805 */ /* 0x000fe2000001ff00 */
[----:B------:R-:W-:Y:S01]  /*9360*/  @!P1 IMAD.X R7, R16, 0x1, R2, P2 ;  /* 0x0000000110079824 */ /* 0x000fe200010e0602 */
[-C--:B------:R-:W-:Y:S01]  /*9370*/  @!P0 IADD3 R4, P2, R5, R3.reuse, RZ ;  /* 0x0000000305048210 */ /* 0x080fe20007f5e0ff */
[----:B------:R2:W5:Y:S04]  /*9380*/  @!P1 LD.E.64 R30, [R8.64] ;  /* 0x00000008081e9980 */ /* 0x000568000c101b00 */
[--C-:B------:R-:W-:Y:S01]  /*9390*/  @!P0 IMAD.X R5, R11, 0x1, R0.reuse, P2 ;  /* 0x000000010b058824 */ /* 0x100fe200010e0600 */
[----:B------:R-:W-:Y:S01]  /*93a0*/  @!P0 IADD3 R2, P2, R10, R3, RZ ;  /* 0x000000030a028210 */ /* 0x000fe20007f5e0ff */
[----:B------:R2:W5:Y:S04]  /*93b0*/  @!P1 LD.E.64 R32, [R6.64] ;  /* 0x0000000806209980 */ /* 0x000568000c101b00 */
[----:B------:R-:W-:Y:S01]  /*93c0*/  @!P0 IMAD.X R3, R16, 0x1, R0, P2 ;  /* 0x0000000110038824 */ /* 0x000fe200010e0600 */
[----:B------:R2:W5:Y:S04]  /*93d0*/  @!P0 LD.E.64 R40, [R4.64] ;  /* 0x0000000804288980 */ /* 0x000568000c101b00 */
[----:B------:R2:W5:Y:S03]  /*93e0*/  @!P0 LD.E.64 R34, [R2.64] ;  /* 0x0000000802228980 */ /* 0x000566000c101b00 */
.L_x_761:
[----:B------:R-:W-:Y:S05]  /*93f0*/  BSYNC B0 ;  /* 0x0000000000007941 */ /* 0x000fea0003800000 */
.L_x_760:
[----:B--2--5:R-:W-:Y:S01]  /*9400*/  IMAD.MOV.U32 R4, RZ, RZ, R40 ;  /* 0x000000ffff047224 */ /* 0x024fe200078e0028 */
[----:B------:R-:W-:Y:S01]  /*9410*/  MOV R2, R30 ;  /* 0x0000001e00027202 */ /* 0x000fe20000000f00 */
[----:B------:R-:W-:Y:S01]  /*9420*/  IMAD.MOV.U32 R3, RZ, RZ, R41 ;  /* 0x000000ffff037224 */ /* 0x000fe200078e0029 */
[----:B------:R2:W1:Y:S01]  /*9430*/  SHFL.IDX PT, R17, R19, 0x2, 0x181f ;  /* 0x00581f0013117f89 */ /* 0x00046200000e0000 */
        /* <DEDUP_REMOVED lines=8> */
[----:B----4-:R2:W4:Y:S01]  /*94c0*/  SHFL.IDX PT, R5, R27, 0x2, 0x181f ;  /* 0x00581f001b057f89 */ /* 0x01052200000e0000 */
[----:B------:R-:W-:Y:S01]  /*94d0*/  MOV R0, R33 ;  /* 0x0000002100007202 */ /* 0x000fe20000000f00 */
[----:B------:R-:W-:Y:S01]  /*94e0*/  CS2R R44, SRZ ;  /* 0x00000000002c7805 */ /* 0x000fe2000001ff00 */
[----:B------:R-:W-:Y:S01]  /*94f0*/  PRMT R59, R3, 0x5410, R4 ;  /* 0x00005410033b7816 */ /* 0x000fe20000000004 */
[----:B------:R2:W3:Y:S01]  /*9500*/  SHFL.IDX PT, R16, R18, 0x2, 0x181f ;  /* 0x00581f0012107f89 */ /* 0x0004e200000e0000 */
[----:B------:R-:W-:Y:S01]  /*9510*/  PRMT R57, R0, 0x5410, R2 ;  /* 0x0000541000397816 */ /* 0x000fe20000000002 */
[----:B------:R-:W-:Y:S01]  /*9520*/  CS2R R36, SRZ ;  /* 0x0000000000247805 */ /* 0x000fe2000001ff00 */
[----:B------:R-:W-:Y:S01]  /*9530*/  CS2R R42, SRZ ;  /* 0x00000000002a7805 */ /* 0x000fe2000001ff00 */
[----:B------:R2:W1:Y:S01]  /*9540*/  SHFL.IDX PT, R11, R20, 0x2, 0x181f ;  /* 0x00581f00140b7f89 */ /* 0x00046200000e0000 */
[----:B------:R-:W-:Y:S01]  /*9550*/  CS2R R38, SRZ ;  /* 0x0000000000267805 */ /* 0x000fe2000001ff00 */
[----:B------:R-:W-:Y:S05]  /*9560*/  @P5 BRA `(.L_x_763) ;  /* 0x0000016000005947 */ /* 0x000fea0003800000 */
[----:B------:R-:W-:Y:S01]  /*9570*/  ISETP.GE.AND P1, PT, R24, c[0x0][0x27c], PT ;  /* 0x00009f0018007a0c */ /* 0x000fe20003f26270 */
[----:B------:R-:W-:Y:S01]  /*9580*/  CS2R R44, SRZ ;  /* 0x00000000002c7805 */ /* 0x000fe2000001ff00 */
[----:B------:R-:W-:Y:S01]  /*9590*/  ISETP.GE.AND P0, PT, R26, c[0x0][0x27c], PT ;  /* 0x00009f001a007a0c */ /* 0x000fe20003f06270 */
[----:B------:R-:W-:-:S10]  /*95a0*/  CS2R R36, SRZ ;  /* 0x0000000000247805 */ /* 0x000fd4000001ff00 */
[C---:B------:R-:W-:Y:S01]  /*95b0*/  @!P1 IMAD.SHL.U32 R0, R24.reuse, 0x2, RZ ;  /* 0x0000000218009824 */ /* 0x040fe200078e00ff */
[----:B------:R-:W-:Y:S01]  /*95c0*/  @!P1 SHF.L.U64.HI R3, R24, 0x1, R25 ;  /* 0x0000000118039819 */ /* 0x000fe20000010219 */
[C---:B------:R-:W-:Y:S01]  /*95d0*/  @!P0 IMAD.SHL.U32 R2, R26.reuse, 0x2, RZ ;  /* 0x000000021a028824 */ /* 0x040fe200078e00ff */
[----:B---3--:R-:W-:Y:S02]  /*95e0*/  @!P0 SHF.L.U64.HI R10, R26, 0x1, R21 ;  /* 0x000000011a0a8819 */ /* 0x008fe40000010215 */
[-C--:B----4-:R-:W-:Y:S02]  /*95f0*/  @!P1 IADD3 R8, P2, R5, R0.reuse, RZ ;  /* 0x0000000005089210 */ /* 0x090fe40007f5e0ff */
[----:B-1----:R-:W-:Y:S02]  /*9600*/  @!P1 IADD3 R6, P4, R11, R0, RZ ;  /* 0x000000000b069210 */ /* 0x002fe40007f9e0ff */
[-C--:B------:R-:W-:Y:S01]  /*9610*/  @!P0 IADD3 R4, P3, R5, R2.reuse, RZ ;  /* 0x0000000205048210 */ /* 0x080fe20007f7e0ff */
[--C-:B------:R-:W-:Y:S01]  /*9620*/  @!P1 IMAD.X R9, R17, 0x1, R3.reuse, P2 ;  /* 0x0000000111099824 */ /* 0x100fe200010e0603 */
[----:B------:R-:W-:Y:S01]  /*9630*/  @!P0 IADD3 R2, P2, R11, R2, RZ ;  /* 0x000000020b028210 */ /* 0x000fe20007f5e0ff */
[C---:B------:R-:W-:Y:S01]  /*9640*/  @!P1 IMAD.X R7, R16.reuse, 0x1, R3, P4 ;  /* 0x0000000110079824 */ /* 0x040fe200020e0603 */
[----:B------:R-:W-:Y:S01]  /*9650*/  CS2R R38, SRZ ;  /* 0x0000000000267805 */ /* 0x000fe2000001ff00 */
[----:B------:R-:W-:Y:S01]  /*9660*/  CS2R R42, SRZ ;  /* 0x00000000002a7805 */ /* 0x000fe2000001ff00 */
[--C-:B------:R-:W-:Y:S01]  /*9670*/  @!P0 IMAD.X R5, R17, 0x1, R10.reuse, P3 ;  /* 0x0000000111058824 */ /* 0x100fe200018e060a */
[----:B------:R1:W5:Y:S01]  /*9680*/  @!P1 LD.E.64 R36, [R8.64] ;  /* 0x0000000808249980 */ /* 0x000362000c101b00 */
[----:B------:R-:W-:-:S03]  /*9690*/  @!P0 IMAD.X R3, R16, 0x1, R10, P2 ;  /* 0x0000000110038824 */ /* 0x000fc600010e060a */
[----:B------:R1:W5:Y:S04]  /*96a0*/  @!P0 LD.E.64 R44, [R4.64] ;  /* 0x00000008042c8980 */ /* 0x000368000c101b00 */
[----:B------:R1:W5:Y:S04]  /*96b0*/  @!P1 LD.E.64 R38, [R6.64] ;  /* 0x0000000806269980 */ /* 0x000368000c101b00 */
[----:B------:R1:W5:Y:S02]  /*96c0*/  @!P0 LD.E.64 R42, [R2.64] ;  /* 0x00000008022a8980 */ /* 0x000364000c101b00 */
.L_x_763:
[----:B------:R-:W-:Y:S05]  /*96d0*/  BSYNC B0 ;  /* 0x0000000000007941 */ /* 0x000fea0003800000 */
.L_x_762:
[----:B-1---5:R-:W-:Y:S01]  /*96e0*/  IMAD.MOV.U32 R4, RZ, RZ, R44 ;  /* 0x000000ffff047224 */ /* 0x022fe200078e002c */
[----:B------:R-:W-:Y:S01]  /*96f0*/  MOV R2, R36 ;  /* 0x0000002400027202 */ /* 0x000fe20000000f00 */
[----:B------:R-:W-:Y:S01]  /*9700*/  IMAD.MOV.U32 R3, RZ, RZ, R45 ;  /* 0x000000ffff037224 */ /* 0x000fe200078e002d */
[----:B---3--:R-:W1:Y:S01]  /*9710*/  SHFL.IDX PT, R16, R19, 0x3, 0x181f ;  /* 0x00781f0013107f89 */ /* 0x008e6200000e0000 */
        /* <DEDUP_REMOVED lines=12> */
[----:B------:R2:W1:Y:S04]  /*97e0*/  SHFL.IDX PT, R11, R18, 0x3, 0x181f ;  /* 0x00781f00120b7f89 */ /* 0x00046800000e0000 */
[----:B------:R1:W1:Y:S01]  /*97f0*/  SHFL.IDX PT, R10, R20, 0x3, 0x181f ;  /* 0x00781f00140a7f89 */ /* 0x00026200000e0000 */
[----:B--23--:R-:W-:Y:S01]  /*9800*/  PRMT R27, R0, 0x5410, R2 ;  /* 0x00005410001b7816 */ /* 0x00cfe20000000002 */
[----:B------:R-:W-:Y:S01]  /*9810*/  CS2R R18, SRZ ;  /* 0x0000000000127805 */ /* 0x000fe2000001ff00 */
[----:B------:R-:W-:Y:S05]  /*9820*/  @P6 BRA `(.L_x_765) ;  /* 0x0000016000006947 */ /* 0x000fea0003800000 */
[----:B----4-:R-:W-:Y:S01]  /*9830*/  ISETP.GE.AND P1, PT, R24, c[0x0][0x27c], PT ;  /* 0x00009f0018007a0c */ /* 0x010fe20003f26270 */
[----:B------:R-:W-:Y:S01]  /*9840*/  CS2R R52, SRZ ;  /* 0x0000000000347805 */ /* 0x000fe2000001ff00 */
[----:B------:R-:W-:Y:S01]  /*9850*/  ISETP.GE.AND P0, PT, R26, c[0x0][0x27c], PT ;  /* 0x00009f001a007a0c */ /* 0x000fe20003f06270 */
[----:B------:R-:W-:-:S10]  /*9860*/  CS2R R18, SRZ ;  /* 0x0000000000127805 */ /* 0x000fd4000001ff00 */
[C---:B------:R-:W-:Y:S01]  /*9870*/  @!P1 IMAD.SHL.U32 R0, R24.reuse, 0x2, RZ ;  /* 0x0000000218009824 */ /* 0x040fe200078e00ff */
[----:B------:R-:W-:Y:S01]  /*9880*/  @!P1 SHF.L.U64.HI R7, R24, 0x1, R25 ;  /* 0x0000000118079819 */ /* 0x000fe20000010219 */
[C---:B------:R-:W-:Y:S01]  /*9890*/  @!P0 IMAD.SHL.U32 R2, R26.reuse, 0x2, RZ ;  /* 0x000000021a028824 */ /* 0x040fe200078e00ff */
[----:B------:R-:W-:Y:S02]  /*98a0*/  @!P0 SHF.L.U64.HI R3, R26, 0x1, R21 ;  /* 0x000000011a038819 */ /* 0x000fe40000010215 */
[C---:B------:R-:W-:Y:S02]  /*98b0*/  @!P1 IADD3 R8, P2, R5.reuse, R0, RZ ;  /* 0x0000000005089210 */ /* 0x040fe40007f5e0ff */
[----:B------:R-:W-:Y:S02]  /*98c0*/  @!P0 IADD3 R4, P3, R5, R2, RZ ;  /* 0x0000000205048210 */ /* 0x000fe40007f7e0ff */
[----:B-1----:R-:W-:Y:S01]  /*98d0*/  @!P1 IADD3 R6, P4, R10, R0, RZ ;  /* 0x000000000a069210 */ /* 0x002fe20007f9e0ff */
[----:B------:R-:W-:Y:S01]  /*98e0*/  @!P1 IMAD.X R9, R16, 0x1, R7, P2 ;  /* 0x0000000110099824 */ /* 0x000fe200010e0607 */
[----:B------:R-:W-:Y:S01]  /*98f0*/  @!P0 IADD3 R2, P2, R10, R2, RZ ;  /* 0x000000020a028210 */ /* 0x000fe20007f5e0ff */
[----:B------:R-:W-:Y:S01]  /*9900*/  @!P0 IMAD.X R5, R16, 0x1, R3, P3 ;  /* 0x0000000110058824 */ /* 0x000fe200018e0603 */
[----:B------:R-:W-:Y:S01]  /*9910*/  CS2R R46, SRZ ;  /* 0x00000000002e7805 */ /* 0x000fe2000001ff00 */
[----:B------:R-:W-:Y:S01]  /*9920*/  CS2R R50, SRZ ;  /* 0x0000000000327805 */ /* 0x000fe2000001ff00 */
[C---:B------:R-:W-:Y:S01]  /*9930*/  @!P1 IMAD.X R7, R11.reuse, 0x1, R7, P4 ;  /* 0x000000010b079824 */ /* 0x040fe200020e0607 */
[----:B------:R1:W5:Y:S01]  /*9940*/  @!P1 LD.E.64 R18, [R8.64] ;  /* 0x0000000808129980 */ /* 0x000362000c101b00 */
[----:B------:R-:W-:-:S03]  /*9950*/  @!P0 IMAD.X R3, R11, 0x1, R3, P2 ;  /* 0x000000010b038824 */ /* 0x000fc600010e0603 */
[----:B------:R1:W5:Y:S04]  /*9960*/  @!P0 LD.E.64 R52, [R4.64] ;  /* 0x0000000804348980 */ /* 0x000368000c101b00 */
[----:B------:R1:W5:Y:S04]  /*9970*/  @!P1 LD.E.64 R46, [R6.64] ;  /* 0x00000008062e9980 */ /* 0x000368000c101b00 */
[----:B------:R1:W5:Y:S02]  /*9980*/  @!P0 LD.E.64 R50, [R2.64] ;  /* 0x0000000802328980 */ /* 0x000364000c101b00 */
.L_x_765:
[----:B----4-:R-:W-:Y:S05]  /*9990*/  BSYNC B0 ;  /* 0x0000000000007941 */ /* 0x010fea0003800000 */
.L_x_764:
[----:B-1----:R-:W-:Y:S01]  /*99a0*/  IMAD.IADD R4, R48, 0x1, -R146 ;  /* 0x0000000130047824 */ /* 0x002fe200078e0a92 */
[----:B------:R-:W-:-:S04]  /*99b0*/  DEPBAR.LE SB0, 0x1 ;  /* 0x000080400000791a */ /* 0x000fc80000000000 */
[----:B------:R-:W-:Y:S01]  /*99c0*/  IMNMX R20, R4, 0x80, PT ;  /* 0x0000008004147817 */ /* 0x000fe20003800200 */
[----:B-----5:R-:W-:Y:S01]  /*99d0*/  IMAD.MOV.U32 R0, RZ, RZ, R52 ;  /* 0x000000ffff007224 */ /* 0x020fe200078e0034 */
[----:B------:R-:W-:Y:S01]  /*99e0*/  BSSY B1, `(.L_x_766) ;  /* 0x0000072000017945 */ /* 0x000fe20003800000 */
[----:B------:R-:W-:Y:S01]  /*99f0*/  IMAD.MOV.U32 R3, RZ, RZ, R53 ;  /* 0x000000ffff037224 */ /* 0x000fe200078e0035 */
[----:B------:R-:W-:Y:S01]  /*9a00*/  BAR.SYNC.DEFER_BLOCKING 0x0 ;  /* 0x0000000000007b1d */ /* 0x000fe20000010000 */
[----:B------:R-:W-:Y:S01]  /*9a10*/  ISETP.GE.AND P0, PT, R83, R20, PT ;  /* 0x000000145300720c */ /* 0x000fe20003f06270 */
[----:B------:R-:W-:Y:S01]  /*9a20*/  IMAD.MOV.U32 R2, RZ, RZ, R18 ;  /* 0x000000ffff027224 */ /* 0x000fe200078e0012 */
[----:B------:R-:W-:Y:S01]  /*9a30*/  PRMT R68, R68, 0x5410, R0 ;  /* 0x0000541044447816 */ /* 0x000fe20000000000 */
[----:B------:R-:W-:Y:S01]  /*9a40*/  IMAD.MOV.U32 R4, RZ, RZ, R50 ;  /* 0x000000ffff047224 */ /* 0x000fe200078e0032 */
[----:B------:R-:W-:Y:S02]  /*9a50*/  MOV R0, R19 ;  /* 0x0000001300007202 */ /* 0x000fe40000000f00 */
[----:B------:R-:W-:Y:S01]  /*9a60*/  PRMT R68, R3, 0x7610, R68 ;  /* 0x0000761003447816 */ /* 0x000fe20000000044 */
[----:B------:R-:W-:Y:S01]  /*9a70*/  IMAD.MOV.U32 R3, RZ, RZ, R51 ;  /* 0x000000ffff037224 */ /* 0x000fe200078e0033 */
[----:B------:R-:W-:Y:S01]  /*9a80*/  PRMT R48, R0, 0x5410, R2 ;  /* 0x0000541000307816 */ /* 0x000fe20000000002 */
[----:B------:R-:W-:Y:S01]  /*9a90*/  IMAD.MOV.U32 R0, RZ, RZ, R47 ;  /* 0x000000ffff007224 */ /* 0x000fe200078e002f */
[----:B------:R-:W-:-:S02]  /*9aa0*/  MOV R2, R46 ;  /* 0x0000002e00027202 */ /* 0x000fc40000000f00 */
[----:B------:R-:W-:Y:S02]  /*9ab0*/  PRMT R67, R3, 0x5410, R4 ;  /* 0x0000541003437816 */ /* 0x000fe40000000004 */
[----:B------:R-:W-:Y:S01]  /*9ac0*/  PRMT R21, R0, 0x5410, R2 ;  /* 0x0000541000157816 */ /* 0x000fe20000000002 */
[----:B------:R-:W-:Y:S05]  /*9ad0*/  @P0 BRA `(.L_x_767) ;  /* 0x0000062000000947 */ /* 0x000fea0003800000 */
[----:B------:R-:W-:Y:S01]  /*9ae0*/  ISETP.GE.AND P0, PT, R24, c[0x0][0x27c], PT ;  /* 0x00009f0018007a0c */ /* 0x000fe20003f06270 */
[----:B------:R-:W-:-:S12]  /*9af0*/  BSSY B0, `(.L_x_768) ;  /* 0x0000030000007945 */ /* 0x000fd80003800000 */
[----:B------:R-:W-:Y:S05]  /*9b00*/  @P0 BRA `(.L_x_769) ;  /* 0x000002e000000947 */ /* 0x000fea0003800000 */
[----:B------:R-:W1:Y:S01]  /*9b10*/  LDS.128 R4, [R219+0x100] ;  /* 0x00010000db047984 */ /* 0x000e620000000c00 */
[----:B------:R-:W-:Y:S02]  /*9b20*/  SHF.R.U32.HI R0, RZ, 0x10, R15 ;  /* 0x00000010ff007819 */ /* 0x000fe4000001160f */
[----:B------:R-:W-:Y:S02]  /*9b30*/  SHF.R.U32.HI R2, RZ, 0x10, R13 ;  /* 0x00000010ff027819 */ /* 0x000fe4000001160d */
[----:B------:R-:W-:Y:S02]  /*9b40*/  PRMT R8, R54, 0x5410, R0 ;  /* 0x0000541036087816 */ /* 0x000fe40000000000 */
[----:B------:R-:W-:Y:S02]  /*9b50*/  PRMT R0, R49, 0x5410, R2 ;  /* 0x0000541031007816 */ /* 0x000fe40000000002 */
[----:B------:R-:W-:Y:S01]  /*9b60*/  SHF.R.U64 R3, R14, 0x10, R15 ;  /* 0x000000100e037819 */ /* 0x000fe2000000120f */
[----:B------:R-:W-:Y:S01]  /*9b70*/  IMAD.U32 R14, R8, 0x10000, RZ ;  /* 0x00010000080e7824 */ /* 0x000fe200078e00ff */
[C---:B------:R-:W-:Y:S01]  /*9b80*/  LOP3.LUT R17, R0.reuse, 0xffff0000, RZ, 0xc0, !PT ;  /* 0xffff000000117812 */ /* 0x040fe200078ec0ff */
[----:B------:R-:W-:Y:S01]  /*9b90*/  IMAD.U32 R15, R0, 0x10000, RZ ;  /* 0x00010000000f7824 */ /* 0x000fe200078e00ff */
[----:B------:R-:W-:-:S02]  /*9ba0*/  SHF.R.U64 R10, R12, 0x10, R13 ;  /* 0x000000100c0a7819 */ /* 0x000fc4000000120d */
[----:B------:R-:W-:Y:S02]  /*9bb0*/  PRMT R12, R54, 0x5432, R3 ;  /* 0x00005432360c7816 */ /* 0x000fe40000000003 */
[----:B------:R-:W-:Y:S02]  /*9bc0*/  LOP3.LUT R16, R8, 0xffff0000, RZ, 0xc0, !PT ;  /* 0xffff000008107812 */ /* 0x000fe400078ec0ff */
[----:B------:R-:W-:Y:S01]  /*9bd0*/  PRMT R10, R49, 0x5432, R10 ;  /* 0x00005432310a7816 */ /* 0x000fe2000000000a */
[C---:B-1----:R-:W-:Y:S01]  /*9be0*/  IMAD.U32 R9, R6.reuse, 0x10000, RZ ;  /* 0x0001000006097824 */ /* 0x042fe200078e00ff */
[----:B------:R-:W-:Y:S01]  /*9bf0*/  LOP3.LUT R6, R6, 0xffff0000, RZ, 0xc0, !PT ;  /* 0xffff000006067812 */ /* 0x000fe200078ec0ff */
[C---:B------:R-:W-:Y:S01]  /*9c00*/  IMAD.U32 R11, R7.reuse, 0x10000, RZ ;  /* 0x00010000070b7824 */ /* 0x040fe200078e00ff */
[----:B------:R-:W-:Y:S02]  /*9c10*/  LOP3.LUT R2, R7, 0xffff0000, RZ, 0xc0, !PT ;  /* 0xffff000007027812 */ /* 0x000fe400078ec0ff */
[----:B------:R-:W-:Y:S01]  /*9c20*/  SHF.L.U32 R7, R4, 0x10, RZ ;  /* 0x0000001004077819 */ /* 0x000fe200000006ff */
[----:B------:R-:W-:Y:S01]  /*9c30*/  FMUL.FTZ R8, R6, R15 ;  /* 0x0000000f06087220 */ /* 0x000fe20000410000 */
[----:B------:R-:W-:Y:S01]  /*9c40*/  LOP3.LUT R3, R4, 0xffff0000, RZ, 0xc0, !PT ;  /* 0xffff000004037812 */ /* 0x000fe200078ec0ff */
[----:B------:R-:W-:Y:S01]  /*9c50*/  FMUL.FTZ R4, R2, R17 ;  /* 0x0000001102047220 */ /* 0x000fe20000410000 */
[C---:B------:R-:W-:Y:S01]  /*9c60*/  LOP3.LUT R0, R5.reuse, 0xffff0000, RZ, 0xc0, !PT ;  /* 0xffff000005007812 */ /* 0x040fe200078ec0ff */
[-C--:B------:R-:W-:Y:S01]  /*9c70*/  FMUL.FTZ R6, R6, R14.reuse ;  /* 0x0000000e06067220 */ /* 0x080fe20000410000 */
[----:B------:R-:W-:Y:S01]  /*9c80*/  SHF.L.U32 R13, R5, 0x10, RZ ;  /* 0x00000010050d7819 */ /* 0x000fe200000006ff */
[----:B------:R-:W-:-:S02]  /*9c90*/  FFMA.FTZ R14, R9, R14, -R8 ;  /* 0x0000000e090e7223 */ /* 0x000fc40000010808 */
[-C--:B------:R-:W-:Y:S02]  /*9ca0*/  FMUL.FTZ R2, R2, R16.reuse ;  /* 0x0000001002027220 */ /* 0x080fe40000410000 */
[----:B------:R-:W-:Y:S02]  /*9cb0*/  FFMA.FTZ R8, R11, R16, -R4 ;  /* 0x000000100b087223 */ /* 0x000fe40000010804 */
[C---:B------:R-:W-:Y:S01]  /*9cc0*/  IMAD.U32 R16, R10.reuse, 0x10000, RZ ;  /* 0x000100000a107824 */ /* 0x040fe200078e00ff */
[----:B------:R-:W-:Y:S01]  /*9cd0*/  LOP3.LUT R10, R10, 0xffff0000, RZ, 0xc0, !PT ;  /* 0xffff00000a0a7812 */ /* 0x000fe200078ec0ff */
[----:B------:R-:W-:Y:S01]  /*9ce0*/  FFMA.FTZ R6, R9, R15, R6 ;  /* 0x0000000f09067223 */ /* 0x000fe20000010006 */
[C---:B------:R-:W-:Y:S01]  /*9cf0*/  SHF.L.U32 R15, R12.reuse, 0x10, RZ ;  /* 0x000000100c0f7819 */ /* 0x040fe200000006ff */
[----:B------:R-:W-:Y:S01]  /*9d00*/  FFMA.FTZ R5, R11, R17, R2 ;  /* 0x000000110b057223 */ /* 0x000fe20000010002 */
[----:B------:R-:W-:Y:S01]  /*9d10*/  LOP3.LUT R9, R12, 0xffff0000, RZ, 0xc0, !PT ;  /* 0xffff00000c097812 */ /* 0x000fe200078ec0ff */
[----:B------:R-:W-:Y:S01]  /*9d20*/  FMUL.FTZ R4, R3, R16 ;  /* 0x0000001003047220 */ /* 0x000fe20000410000 */
[----:B------:R-:W-:Y:S01]  /*9d30*/  F2FP.BF16.PACK_AB R6, R6, R14 ;  /* 0x0000000e0606723e */ /* 0x000fe200000010ff */
[----:B------:R-:W-:-:S02]  /*9d40*/  FMUL.FTZ R2, R0, R10 ;  /* 0x0000000a00027220 */ /* 0x000fc40000410000 */
[----:B------:R-:W-:Y:S02]  /*9d50*/  FMUL.FTZ R3, R3, R15 ;  /* 0x0000000f03037220 */ /* 0x000fe40000410000 */
[----:B------:R-:W-:Y:S02]  /*9d60*/  FMUL.FTZ R0, R0, R9 ;  /* 0x0000000900007220 */ /* 0x000fe40000410000 */
[C---:B------:R-:W-:Y:S02]  /*9d70*/  FFMA.FTZ R4, R7.reuse, R15, -R4 ;  /* 0x0000000f07047223 */ /* 0x040fe40000010804 */
[----:B------:R-:W-:Y:S01]  /*9d80*/  FFMA.FTZ R3, R7, R16, R3 ;  /* 0x0000001007037223 */ /* 0x000fe20000010003 */
[----:B------:R-:W-:Y:S01]  /*9d90*/  F2FP.BF16.PACK_AB R7, R5, R8 ;  /* 0x000000080507723e */ /* 0x000fe200000010ff */
[C---:B------:R-:W-:Y:S02]  /*9da0*/  FFMA.FTZ R2, R13.reuse, R9, -R2 ;  /* 0x000000090d027223 */ /* 0x040fe40000010802 */
[----:B------:R-:W-:Y:S01]  /*9db0*/  FFMA.FTZ R0, R13, R10, R0 ;  /* 0x0000000a0d007223 */ /* 0x000fe20000010000 */
[----:B------:R-:W-:-:S04]  /*9dc0*/  F2FP.BF16.PACK_AB R4, R3, R4 ;  /* 0x000000040304723e */ /* 0x000fc800000010ff */
[----:B------:R-:W-:-:S05]  /*9dd0*/  F2FP.BF16.PACK_AB R5, R0, R2 ;  /* 0x000000020005723e */ /* 0x000fca00000010ff */
[----:B------:R1:W-:Y:S02]  /*9de0*/  STS.128 [R219+0x100], R4 ;  /* 0x00010004db007388 */ /* 0x0003e40000000c00 */
.L_x_769:
[----:B------:R-:W-:Y:S05]  /*9df0*/  BSYNC B0 ;  /* 0x0000000000007941 */ /* 0x000fea0003800000 */
.L_x_768:
[----:B------:R-:W-:-:S13]  /*9e00*/  ISETP.GE.AND P0, PT, R26, c[0x0][0x27c], PT ;  /* 0x00009f001a007a0c */ /* 0x000fda0003f06270 */
[----:B------:R-:W-:Y:S05]  /*9e10*/  @P0 BRA `(.L_x_767) ;  /* 0x000002e000000947 */ /* 0x000fea0003800000 */
[----:B-1----:R-:W1:Y:S01]  /*9e20*/  LDS.128 R4, [R219+0x4100] ;  /* 0x00410000db047984 */ /* 0x002e620000000c00 */
[----:B------:R-:W-:Y:S02]  /*9e30*/  SHF.R.U64 R0, R22, 0x10, R23 ;  /* 0x0000001016007819 */ /* 0x000fe40000001217 */
[----:B------:R-:W-:Y:S02]  /*9e40*/  SHF.R.U32.HI R9, RZ, 0x10, R29 ;  /* 0x00000010ff097819 */ /* 0x000fe4000001161d */
[----:B------:R-:W-:Y:S02]  /*9e50*/  SHF.R.U32.HI R2, RZ, 0x10, R23 ;  /* 0x00000010ff027819 */ /* 0x000fe40000011617 */
[C---:B------:R-:W-:Y:S02]  /*9e60*/  PRMT R11, R56.reuse, 0x5432, R0 ;  /* 0x00005432380b7816 */ /* 0x040fe40000000000 */
[----:B------:R-:W-:Y:S02]  /*9e70*/  PRMT R0, R55, 0x5410, R9 ;  /* 0x0000541037007816 */ /* 0x000fe40000000009 */
[----:B------:R-:W-:-:S02]  /*9e80*/  PRMT R8, R56, 0x5410, R2 ;  /* 0x0000541038087816 */ /* 0x000fc40000000002 */
[----:B------:R-:W-:Y:S01]  /*9e90*/  SHF.R.U64 R3, R28, 0x10, R29 ;  /* 0x000000101c037819 */ /* 0x000fe2000000121d */
[----:B------:R-:W-:Y:S01]  /*9ea0*/  IMAD.U32 R15, R0, 0x10000, RZ ;  /* 0x00010000000f7824 */ /* 0x000fe200078e00ff */
[C---:B------:R-:W-:Y:S01]  /*9eb0*/  LOP3.LUT R16, R8.reuse, 0xffff0000, RZ, 0xc0, !PT ;  /* 0xffff000008107812 */ /* 0x040fe200078ec0ff */
[----:B------:R-:W-:Y:S01]  /*9ec0*/  IMAD.U32 R14, R8, 0x10000, RZ ;  /* 0x00010000080e7824 */ /* 0x000fe200078e00ff */
[----:B------:R-:W-:Y:S02]  /*9ed0*/  PRMT R10, R55, 0x5432, R3 ;  /* 0x00005432370a7816 */ /* 0x000fe40000000003 */
[----:B------:R-:W-:Y:S01]  /*9ee0*/  LOP3.LUT R17, R0, 0xffff0000, RZ, 0xc0, !PT ;  /* 0xffff000000117812 */ /* 0x000fe200078ec0ff */
[C---:B-1----:R-:W-:Y:S01]  /*9ef0*/  IMAD.U32 R9, R6.reuse, 0x10000, RZ ;  /* 0x0001000006097824 */ /* 0x042fe200078e00ff */
[----:B------:R-:W-:Y:S01]  /*9f00*/  LOP3.LUT R6, R6, 0xffff0000, RZ, 0xc0, !PT ;  /* 0xffff000006067812 */ /* 0x000fe200078ec0ff */
[C---:B------:R-:W-:Y:S01]  /*9f10*/  IMAD.U32 R12, R7.reuse, 0x10000, RZ ;  /* 0x00010000070c7824 */ /* 0x040fe200078e00ff */
[----:B------:R-:W-:-:S02]  /*9f20*/  LOP3.LUT R2, R7, 0xffff0000, RZ, 0xc0, !PT ;  /* 0xffff000007027812 */ /* 0x000fc400078ec0ff */
[----:B------:R-:W-:Y:S01]  /*9f30*/  SHF.L.U32 R7, R4, 0x10, RZ ;  /* 0x0000001004077819 */ /* 0x000fe200000006ff */
[----:B------:R-:W-:Y:S01]  /*9f40*/  FMUL.FTZ R8, R6, R15 ;  /* 0x0000000f06087220 */ /* 0x000fe20000410000 */
[----:B------:R-:W-:Y:S01]  /*9f50*/  LOP3.LUT R3, R4, 0xffff0000, RZ, 0xc0, !PT ;  /* 0xffff000004037812 */ /* 0x000fe200078ec0ff */
[-C--:B------:R-:W-:Y:S01]  /*9f60*/  FMUL.FTZ R6, R6, R14.reuse ;  /* 0x0000000e06067220 */ /* 0x080fe20000410000 */
[C---:B------:R-:W-:Y:S01]  /*9f70*/  LOP3.LUT R0, R5.reuse, 0xffff0000, RZ, 0xc0, !PT ;  /* 0xffff000005007812 */ /* 0x040fe200078ec0ff */
[----:B------:R-:W-:Y:S01]  /*9f80*/  FMUL.FTZ R4, R2, R17 ;  /* 0x0000001102047220 */ /* 0x000fe20000410000 */
[----:B------:R-:W-:Y:S01]  /*9f90*/  SHF.L.U32 R13, R5, 0x10, RZ ;  /* 0x00000010050d7819 */ /* 0x000fe200000006ff */
[C---:B------:R-:W-:Y:S02]  /*9fa0*/  FFMA.FTZ R6, R9.reuse, R15, R6 ;  /* 0x0000000f09067223 */ /* 0x040fe40000010006 */
[----:B------:R-:W-:Y:S01]  /*9fb0*/  FFMA.FTZ R14, R9, R14, -R8 ;  /* 0x0000000e090e7223 */ /* 0x000fe20000010808 */
[C---:B------:R-:W-:Y:S01]  /*9fc0*/  SHF.L.U32 R9, R11.reuse, 0x10, RZ ;  /* 0x000000100b097819 */ /* 0x040fe200000006ff */
[C---:B------:R-:W-:Y:S01]  /*9fd0*/  IMAD.U32 R15, R10.reuse, 0x10000, RZ ;  /* 0x000100000a0f7824 */ /* 0x040fe200078e00ff */
[----:B------:R-:W-:Y:S01]  /*9fe0*/  LOP3.LUT R10, R10, 0xffff0000, RZ, 0xc0, !PT ;  /* 0xffff00000a0a7812 */ /* 0x000fe200078ec0ff */
[-C--:B------:R-:W-:Y:S01]  /*9ff0*/  FMUL.FTZ R2, R2, R16.reuse ;  /* 0x0000001002027220 */ /* 0x080fe20000410000 */
[----:B------:R-:W-:Y:S01]  /*a000*/  LOP3.LUT R11, R11, 0xffff0000, RZ, 0xc0, !PT ;  /* 0xffff00000b0b7812 */ /* 0x000fe200078ec0ff */
[----:B------:R-:W-:Y:S01]  /*a010*/  FFMA.FTZ R8, R12, R16, -R4 ;  /* 0x000000100c087223 */ /* 0x000fe20000010804 */
[----:B------:R-:W-:Y:S01]  /*a020*/  F2FP.BF16.PACK_AB R6, R6, R14 ;  /* 0x0000000e0606723e */ /* 0x000fe200000010ff */
[----:B------:R-:W-:-:S02]  /*a030*/  FFMA.FTZ R5, R12, R17, R2 ;  /* 0x000000110c057223 */ /* 0x000fc40000010002 */
[C---:B------:R-:W-:Y:S02]  /*a040*/  FMUL.FTZ R4, R3.reuse, R15 ;  /* 0x0000000f03047220 */ /* 0x040fe40000410000 */
[C---:B------:R-:W-:Y:S02]  /*a050*/  FMUL.FTZ R2, R0.reuse, R10 ;  /* 0x0000000a00027220 */ /* 0x040fe40000410000 */
[----:B------:R-:W-:Y:S02]  /*a060*/  FMUL.FTZ R3, R3, R9 ;  /* 0x0000000903037220 */ /* 0x000fe40000410000 */
[----:B------:R-:W-:Y:S02]  /*a070*/  FMUL.FTZ R0, R0, R11 ;  /* 0x0000000b00007220 */ /* 0x000fe40000410000 */
[C---:B------:R-:W-:Y:S02]  /*a080*/  FFMA.FTZ R4, R7.reuse, R9, -R4 ;  /* 0x0000000907047223 */ /* 0x040fe40000010804 */
[----:B------:R-:W-:Y:S01]  /*a090*/  FFMA.FTZ R3, R7, R15, R3 ;  /* 0x0000000f07037223 */ /* 0x000fe20000010003 */
[----:B------:R-:W-:Y:S01]  /*a0a0*/  F2FP.BF16.PACK_AB R7, R5, R8 ;  /* 0x000000080507723e */ /* 0x000fe200000010ff */
[----:B------:R-:W-:-:S02]  /*a0b0*/  FFMA.FTZ R2, R13, R11, -R2 ;  /* 0x0000000b0d027223 */ /* 0x000fc40000010802 */
[----:B------:R-:W-:Y:S01]  /*a0c0*/  FFMA.FTZ R0, R13, R10, R0 ;  /* 0x0000000a0d007223 */ /* 0x000fe20000010000 */
[----:B------:R-:W-:-:S04]  /*a0d0*/  F2FP.BF16.PACK_AB R4, R3, R4 ;  /* 0x000000040304723e */ /* 0x000fc800000010ff */
[----:B------:R-:W-:-:S05]  /*a0e0*/  F2FP.BF16.PACK_AB R5, R0, R2 ;  /* 0x000000020005723e */ /* 0x000fca00000010ff */
[----:B------:R1:W-:Y:S02]  /*a0f0*/  STS.128 [R219+0x4100], R4 ;  /* 0x00410004db007388 */ /* 0x0003e40000000c00 */
.L_x_767:
[----:B------:R-:W-:Y:S05]  /*a100*/  BSYNC B1 ;  /* 0x0000000000017941 */ /* 0x000fea0003800000 */
.L_x_766:
[----:B------:R-:W-:Y:S01]  /*a110*/  ISETP.GE.AND P0, PT, R133, R20, PT ;  /* 0x000000148500720c */ /* 0x000fe20003f06270 */
[----:B------:R-:W-:-:S12]  /*a120*/  BSSY B1, `(.L_x_770) ;  /* 0x0000064000017945 */ /* 0x000fd80003800000 */
[----:B------:R-:W-:Y:S05]  /*a130*/  @P0 BRA `(.L_x_771) ;  /* 0x0000062000000947 */ /* 0x000fea0003800000 */
[----:B------:R-:W-:Y:S01]  /*a140*/  ISETP.GE.AND P0, PT, R24, c[0x0][0x27c], PT ;  /* 0x00009f0018007a0c */ /* 0x000fe20003f06270 */
[----:B------:R-:W-:-:S12]  /*a150*/  BSSY B0, `(.L_x_772) ;  /* 0x0000030000007945 */ /* 0x000fd80003800000 */
        /* <DEDUP_REMOVED lines=47> */
.L_x_773:
[----:B------:R-:W-:Y:S05]  /*a450*/  BSYNC B0 ;  /* 0x0000000000007941 */ /* 0x000fea0003800000 */
.L_x_772:
[----:B------:R-:W-:-:S13]  /*a460*/  ISETP.GE.AND P0, PT, R26, c[0x0][0x27c], PT ;  /* 0x00009f001a007a0c */ /* 0x000fda0003f06270 */
[----:B------:R-:W-:Y:S05]  /*a470*/  @P0 BRA `(.L_x_771) ;  /* 0x000002e000000947 */ /* 0x000fea0003800000 */
[----:B-1----:R-:W1:Y:S01]  /*a480*/  LDS.128 R4, [R219+0x5100] ;  /* 0x00510000db047984 */ /* 0x002e620000000c00 */
[----:B------:R-:W-:Y:S02]  /*a490*/  SHF.R.U64 R0, R40, 0x10, R41 ;  /* 0x0000001028007819 */ /* 0x000fe40000001229 */
[----:B------:R-:W-:Y:S02]  /*a4a0*/  SHF.R.U32.HI R9, RZ, 0x10, R35 ;  /* 0x00000010ff097819 */ /* 0x000fe40000011623 */
[----:B------:R-:W-:Y:S02]  /*a4b0*/  SHF.R.U32.HI R2, RZ, 0x10, R41 ;  /* 0x00000010ff027819 */ /* 0x000fe40000011629 */
[----:B------:R-:W-:Y:S02]  /*a4c0*/  PRMT R11, R61, 0x5432, R0 ;  /* 0x000054323d0b7816 */ /* 0x000fe40000000000 */
        /* <DEDUP_REMOVED lines=41> */
.L_x_771:
[----:B------:R-:W-:Y:S05]  /*a760*/  BSYNC B1 ;  /* 0x0000000000017941 */ /* 0x000fea0003800000 */
.L_x_770:
        /* <DEDUP_REMOVED lines=52> */
.L_x_777:
[----:B------:R-:W-:Y:S05]  /*aab0*/  BSYNC B0 ;  /* 0x0000000000007941 */ /* 0x000fea0003800000 */
.L_x_776:
        /* <DEDUP_REMOVED lines=48> */
.L_x_775:
[----:B------:R-:W-:Y:S05]  /*adc0*/  BSYNC B1 ;  /* 0x0000000000017941 */ /* 0x000fea0003800000 */
.L_x_774:
[----:B------:R-:W-:-:S13]  /*add0*/  ISETP.GE.AND P0, PT, R66, R20, PT ;  /* 0x000000144200720c */ /* 0x000fda0003f06270 */
        /* <DEDUP_REMOVED lines=12> */
[C---:B------:R-:W-:Y:S01]  /*aea0*/  IMAD.U32 R15, R0.reuse, 0x10000, RZ ;  /* 0x00010000000f7824 */ /* 0x040fe200078e00ff */
[----:B------:R-:W-:Y:S01]  /*aeb0*/  LOP3.LUT R17, R0, 0xffff0000, RZ, 0xc0, !PT ;  /* 0xffff000000117812 */ /* 0x000fe200078ec0ff */
[C---:B------:R-:W-:Y:S01]  /*aec0*/  IMAD.U32 R14, R8.reuse, 0x10000, RZ ;  /* 0x00010000080e7824 */ /* 0x040fe200078e00ff */
        /* <DEDUP_REMOVED lines=9> */
[----:B------:R-:W-:Y:S01]  /*af60*/  FMUL.FTZ R4, R2, R17 ;  /* 0x0000001102047220 */ /* 0x000fe20000410000 */
[C---:B------:R-:W-:Y:S01]  /*af70*/  LOP3.LUT R0, R5.reuse, 0xffff0000, RZ, 0xc0, !PT ;  /* 0xffff000005007812 */ /* 0x040fe200078ec0ff */
[-C--:B------:R-:W-:Y:S01]  /*af80*/  FMUL.FTZ R6, R6, R14.reuse ;  /* 0x0000000e06067220 */ /* 0x080fe20000410000 */
[----:B------:R-:W-:Y:S01]  /*af90*/  SHF.L.U32 R13, R5, 0x10, RZ ;  /* 0x00000010050d7819 */ /* 0x000fe200000006ff */
[----:B------:R-:W-:Y:S02]  /*afa0*/  FFMA.FTZ R14, R9, R14, -R8 ;  /* 0x0000000e090e7223 */ /* 0x000fe40000010808 */
[-C--:B------:R-:W-:Y:S02]  /*afb0*/  FMUL.FTZ R2, R2, R16.reuse ;  /* 0x0000001002027220 */ /* 0x080fe40000410000 */
[----:B------:R-:W-:-:S02]  /*afc0*/  FFMA.FTZ R8, R11, R16, -R4 ;  /* 0x000000100b087223 */ /* 0x000fc40000010804 */
[C---:B------:R-:W-:Y:S01]  /*afd0*/  IMAD.U32 R16, R10.reuse, 0x10000, RZ ;  /* 0x000100000a107824 */ /* 0x040fe200078e00ff */
[----:B------:R-:W-:Y:S01]  /*afe0*/  LOP3.LUT R10, R10, 0xffff0000, RZ, 0xc0, !PT ;  /* 0xffff00000a0a7812 */ /* 0x000fe200078ec0ff */
[----:B------:R-:W-:Y:S01]  /*aff0*/  FFMA.FTZ R6, R9, R15, R6 ;  /* 0x0000000f09067223 */ /* 0x000fe20000010006 */
[C---:B------:R-:W-:Y:S01]  /*b000*/  SHF.L.U32 R15, R12.reuse, 0x10, RZ ;  /* 0x000000100c0f7819 */ /* 0x040fe200000006ff */
[----:B------:R-:W-:Y:S01]  /*b010*/  FFMA.FTZ R5, R11, R17, R2 ;  /* 0x000000110b057223 */ /* 0x000fe20000010002 */
[----:B------:R-:W-:Y:S01]  /*b020*/  LOP3.LUT R9, R12, 0xffff0000, RZ, 0xc0, !PT ;  /* 0xffff00000c097812 */ /* 0x000fe200078ec0ff */
[C---:B------:R-:W-:Y:S01]  /*b030*/  FMUL.FTZ R4, R3.reuse, R16 ;  /* 0x0000001003047220 */ /* 0x040fe20000410000 */
[----:B------:R-:W-:Y:S01]  /*b040*/  F2FP.BF16.PACK_AB R6, R6, R14 ;  /* 0x0000000e0606723e */ /* 0x000fe200000010ff */
[----:B------:R-:W-:Y:S02]  /*b050*/  FMUL.FTZ R2, R0, R10 ;  /* 0x0000000a00027220 */ /* 0x000fe40000410000 */
[----:B------:R-:W-:-:S02]  /*b060*/  FMUL.FTZ R3, R3, R15 ;  /* 0x0000000f03037220 */ /* 0x000fc40000410000 */
        /* <DEDUP_REMOVED lines=9> */
.L_x_780:
[----:B------:R-:W-:Y:S05]  /*b100*/  BSYNC B0 ;  /* 0x0000000000007941 */ /* 0x000fea0003800000 */
.L_x_779:
        /* <DEDUP_REMOVED lines=20> */
[C---:B------:R-:W-:Y:S01]  /*b250*/  FMUL.FTZ R13, R6.reuse, R15 ;  /* 0x0000000f060d7220 */ /* 0x040fe20000410000 */
[C---:B------:R-:W-:Y:S01]  /*b260*/  LOP3.LUT R0, R5.reuse, 0xffff0000, RZ, 0xc0, !PT ;  /* 0xffff000005007812 */ /* 0x040fe200078ec0ff */
[-C--:B------:R-:W-:Y:S01]  /*b270*/  FMUL.FTZ R6, R6, R14.reuse ;  /* 0x0000000e06067220 */ /* 0x080fe20000410000 */
[----:B------:R-:W-:Y:S01]  /*b280*/  LOP3.LUT R4, R4, 0xffff0000, RZ, 0xc0, !PT ;  /* 0xffff000004047812 */ /* 0x000fe200078ec0ff */
[----:B------:R-:W-:Y:S01]  /*b290*/  FMUL.FTZ R3, R2, R17 ;  /* 0x0000001102037220 */ /* 0x000fe20000410000 */
[----:B------:R-:W-:Y:S01]  /*b2a0*/  SHF.L.U32 R12, R5, 0x10, RZ ;  /* 0x00000010050c7819 */ /* 0x000fe200000006ff */
[C---:B------:R-:W-:Y:S02]  /*b2b0*/  FFMA.FTZ R6, R8.reuse, R15, R6 ;  /* 0x0000000f08067223 */ /* 0x040fe40000010006 */
[----:B------:R-:W-:Y:S01]  /*b2c0*/  FFMA.FTZ R13, R8, R14, -R13 ;  /* 0x0000000e080d7223 */ /* 0x000fe2000001080d */
[----:B------:R-:W-:Y:S01]  /*b2d0*/  SHF.L.U32 R14, R11, 0x10, RZ ;  /* 0x000000100b0e7819 */ /* 0x000fe200000006ff */
[C---:B------:R-:W-:Y:S01]  /*b2e0*/  IMAD.U32 R15, R9.reuse, 0x10000, RZ ;  /* 0x00010000090f7824 */ /* 0x040fe200078e00ff */
[----:B------:R-:W-:Y:S01]  /*b2f0*/  LOP3.LUT R9, R9, 0xffff0000, RZ, 0xc0, !PT ;  /* 0xffff000009097812 */ /* 0x000fe200078ec0ff */
[-C--:B------:R-:W-:Y:S01]  /*b300*/  FMUL.FTZ R2, R2, R16.reuse ;  /* 0x0000001002027220 */ /* 0x080fe20000410000 */
[----:B------:R-:W-:Y:S01]  /*b310*/  LOP3.LUT R11, R11, 0xffff0000, RZ, 0xc0, !PT ;  /* 0xffff00000b0b7812 */ /* 0x000fe200078ec0ff */
[----:B------:R-:W-:Y:S01]  /*b320*/  FFMA.FTZ R8, R10, R16, -R3 ;  /* 0x000000100a087223 */ /* 0x000fe20000010803 */
[----:B------:R-:W-:Y:S01]  /*b330*/  F2FP.BF16.PACK_AB R6, R6, R13 ;  /* 0x0000000d0606723e */ /* 0x000fe200000010ff */
[----:B------:R-:W-:-:S02]  /*b340*/  FFMA.FTZ R10, R10, R17, R2 ;  /* 0x000000110a0a7223 */ /* 0x000fc40000010002 */
[----:B------:R-:W-:Y:S02]  /*b350*/  FMUL.FTZ R2, R0, R9 ;  /* 0x0000000900027220 */ /* 0x000fe40000410000 */
[C---:B------:R-:W-:Y:S02]  /*b360*/  FMUL.FTZ R5, R4.reuse, R15 ;  /* 0x0000000f04057220 */ /* 0x040fe40000410000 */
[-C--:B------:R-:W-:Y:S02]  /*b370*/  FMUL.FTZ R3, R4, R14.reuse ;  /* 0x0000000e04037220 */ /* 0x080fe40000410000 */
        /* <DEDUP_REMOVED lines=8> */
[----:B------:R1:W-:Y:S01]  /*b400*/  STS.128 [R219+0x7100], R4 ;  /* 0x00710004db007388 */ /* 0x0003e20000000c00 */
[----:B------:R-:W-:Y:S05]  /*b410*/  BRA `(.L_x_778) ;  /* 0x0000253000007947 */ /* 0x000fea0003800000 */
.L_x_757:
[----:B------:R-:W-:Y:S01]  /*b420*/  ISETP.NE.AND P0, PT, R142, 0x1, PT ;  /* 0x000000018e00780c */ /* 0x000fe20003f05270 */
[----:B------:R-:W-:Y:S01]  /*b430*/  IMAD.MOV.U32 R5, RZ, RZ, R6 ;  /* 0x000000ffff057224 */ /* 0x000fe200078e0006 */
[----:B------:R-:W-:Y:S01]  /*b440*/  CS2R R18, SRZ ;  /* 0x0000000000127805 */ /* 0x000fe2000001ff00 */
[----:B------:R-:W-:-:S10]  /*b450*/  CS2R R16, SRZ ;  /* 0x0000000000107805 */ /* 0x000fd4000001ff00 */
[----:B------:R-:W-:-:S05]  /*b460*/  @P0 IMAD.HI.U32 R3, R0, c[0x0][0x2c8], RZ ;  /* 0x0000b20000030a27 */ /* 0x000fca00078e00ff */
[----:B------:R-:W-:-:S04]  /*b470*/  @P0 SHF.R.U32.HI R0, RZ, c[0x0][0x2cc], R3 ;  /* 0x0000b300ff000a19 */ /* 0x000fc80000011603 */
[----:B------:R-:W-:Y:S01]  /*b480*/  SHF.R.S32.HI R7, RZ, 0x1f, R0 ;  /* 0x0000001fff077819 */ /* 0x000fe20000011400 */
[----:B------:R-:W-:-:S04]  /*b490*/  IMAD.WIDE.U32 R4, R0, c[0x0][0x280], R4 ;  /* 0x0000a00000047a25 */ /* 0x000fc800078e0004 */
[C---:B------:R-:W-:Y:S01]  /*b4a0*/  IMAD R3, R7.reuse, c[0x0][0x280], RZ ;  /* 0x0000a00007037a24 */ /* 0x040fe200078e02ff */
[----:B------:R-:W-:Y:S01]  /*b4b0*/  LEA R20, P0, R4, c[0x0][0x270], 0x1 ;  /* 0x00009c0004147a11 */ /* 0x000fe200078008ff */
[----:B------:R-:W-:Y:S02]  /*b4c0*/  IMAD R7, R7, c[0x0][0x290], RZ ;  /* 0x0000a40007077a24 */ /* 0x000fe400078e02ff */
[----:B------:R-:W-:-:S04]  /*b4d0*/  IMAD R3, R0, c[0x0][0x284], R3 ;  /* 0x0000a10000037a24 */ /* 0x000fc800078e0203 */
[----:B------:R-:W-:Y:S02]  /*b4e0*/  IMAD.IADD R5, R5, 0x1, R3 ;  /* 0x0000000105057824 */ /* 0x000fe400078e0203 */
[----:B------:R-:W-:Y:S02]  /*b4f0*/  IMAD.MOV.U32 R3, RZ, RZ, R8 ;  /* 0x000000ffff037224 */ /* 0x000fe400078e0008 */
[----:B------:R-:W1:Y:S01]  /*b500*/  SHFL.IDX PT, R8, R20, RZ, 0x181f ;  /* 0x00181fff14087589 */ /* 0x000e6200000e0000 */
[----:B------:R-:W-:Y:S01]  /*b510*/  LEA.HI.X R10, R4, c[0x0][0x274], R5, 0x1, P0 ;  /* 0x00009d00040a7a11 */ /* 0x000fe200000f0c05 */
[----:B------:R-:W-:Y:S01]  /*b520*/  IMAD.WIDE.U32 R2, R0, c[0x0][0x290], R2 ;  /* 0x0000a40000027a25 */ /* 0x000fe200078e0002 */
[----:B------:R-:W-:-:S03]  /*b530*/  ISETP.GE.OR P0, PT, R72, c[0x0][0x27c], P3 ;  /* 0x00009f0048007a0c */ /* 0x000fc60001f06670 */
[----:B------:R-:W-:Y:S01]  /*b540*/  IMAD R0, R0, c[0x0][0x294], R7 ;  /* 0x0000a50000007a24 */ /* 0x000fe200078e0207 */
[----:B------:R-:W2:Y:S01]  /*b550*/  SHFL.IDX PT, R9, R10, RZ, 0x181f ;  /* 0x00181fff0a097589 */ /* 0x000ea200000e0000 */
[----:B------:R-:W-:-:S03]  /*b560*/  LEA R7, P1, R2, c[0x0][0x288], 0x1 ;  /* 0x0000a20002077a11 */ /* 0x000fc600078208ff */
[----:B------:R-:W-:Y:S02]  /*b570*/  IADD3 R0, R3, R0, RZ ;  /* 0x0000000003007210 */ /* 0x000fe40007ffe0ff */
[----:B------:R-:W3:Y:S02]  /*b580*/  SHFL.IDX PT, R5, R7, RZ, 0x181f ;  /* 0x00181fff07057589 */ /* 0x000ee400000e0000 */
[----:B------:R-:W-:Y:S01]  /*b590*/  LEA.HI.X R6, R2, c[0x0][0x28c], R0, 0x1, P1 ;  /* 0x0000a30002067a11 */ /* 0x000fe200008f0c00 */
[C---:B------:R-:W-:Y:S01]  /*b5a0*/  @!P0 IMAD.SHL.U32 R0, R72.reuse, 0x2, RZ ;  /* 0x0000000248008824 */ /* 0x040fe200078e00ff */
[----:B------:R-:W-:-:S03]  /*b5b0*/  @!P0 SHF.L.U64.HI R4, R72, 0x1, R73 ;  /* 0x0000000148048819 */ /* 0x000fc60000010249 */
[----:B------:R-:W4:Y:S01]  /*b5c0*/  SHFL.IDX PT, R11, R6, RZ, 0x181f ;  /* 0x00181fff060b7589 */ /* 0x000f2200000e0000 */
[----:B-1----:R-:W-:-:S05]  /*b5d0*/  @!P0 IADD3 R2, P1, R8, R0, RZ ;  /* 0x0000000008028210 */ /* 0x002fca0007f3e0ff */
[----:B--2---:R-:W-:-:S05]  /*b5e0*/  @!P0 IMAD.X R3, R9, 0x1, R4, P1 ;  /* 0x0000000109038824 */ /* 0x004fca00008e0604 */
[----:B------:R3:W2:Y:S01]  /*b5f0*/  @!P0 LD.E.128 R16, [R2.64] ;  /* 0x0000000802108980 */ /* 0x0006a2000c101d00 */
[----:B------:R-:W-:Y:S01]  /*b600*/  CS2R R14, SRZ ;  /* 0x00000000000e7805 */ /* 0x000fe2000001ff00 */
[----:B------:R-:W-:Y:S01]  /*b610*/  CS2R R12, SRZ ;  /* 0x00000000000c7805 */ /* 0x000fe2000001ff00 */
[----:B---3--:R-:W-:-:S05]  /*b620*/  @!P0 IADD3 R2, P1, R5, R0, RZ ;  /* 0x0000000005028210 */ /* 0x008fca0007f3e0ff */
[----:B----4-:R-:W-:-:S05]  /*b630*/  @!P0 IMAD.X R3, R11, 0x1, R4, P1 ;  /* 0x000000010b038824 */ /* 0x010fca00008e0604 */
[----:B------:R1:W3:Y:S01]  /*b640*/  @!P0 LD.E.128 R12, [R2.64] ;  /* 0x00000008020c8980 */ /* 0x0002e2000c101d00 */
[----:B------:R-:W-:Y:S01]  /*b650*/  BSSY B0, `(.L_x_781) ;  /* 0x0000024000007945 */ /* 0x000fe20003800000 */
[----:B------:R-:W-:Y:S01]  /*b660*/  ISETP.GE.AND P2, PT, R72, c[0x0][0x27c], PT ;  /* 0x00009f0048007a0c */ /* 0x000fe20003f46270 */
[----:B------:R-:W-:Y:S01]  /*b670*/  CS2R R34, SRZ ;  /* 0x0000000000227805 */ /* 0x000fe2000001ff00 */
[----:B------:R4:W1:Y:S01]  /*b680*/  SHFL.IDX PT, R4, R20, 0x1, 0x181f ;  /* 0x00381f0014047f89 */ /* 0x00086200000e0000 */
[----:B------:R-:W-:Y:S01]  /*b690*/  CS2R R32, SRZ ;  /* 0x0000000000207805 */ /* 0x000fe2000001ff00 */
[----:B------:R-:W-:Y:S01]  /*b6a0*/  CS2R R30, SRZ ;  /* 0x00000000001e7805 */ /* 0x000fe2000001ff00 */
[----:B------:R-:W-:Y:S01]  /*b6b0*/  CS2R R28, SRZ ;  /* 0x00000000001c7805 */ /* 0x000fe2000001ff00 */
[----:B------:R4:W1:Y:S04]  /*b6c0*/  SHFL.IDX PT, R5, R7, 0x1, 0x181f ;  /* 0x00381f0007057f89 */ /* 0x00086800000e0000 */
[----:B------:R4:W1:Y:S04]  /*b6d0*/  SHFL.IDX PT, R9, R10, 0x1, 0x181f ;  /* 0x00381f000a097f89 */ /* 0x00086800000e0000 */
[----:B------:R4:W1:Y:S01]  /*b6e0*/  SHFL.IDX PT, R8, R6, 0x1, 0x181f ;  /* 0x00381f0006087f89 */ /* 0x00086200000e0000 */
[----:B--2---:R-:W-:Y:S01]  /*b6f0*/  MOV R0, R18 ;  /* 0x0000001200007202 */ /* 0x004fe20000000f00 */
[----:B-1----:R-:W-:Y:S01]  /*b700*/  IMAD.MOV.U32 R3, RZ, RZ, R16 ;  /* 0x000000ffff037224 */ /* 0x002fe200078e0010 */
[----:B------:R-:W-:-:S02]  /*b710*/  MOV R2, R17 ;  /* 0x0000001100027202 */ /* 0x000fc40000000f00 */
[----:B------:R-:W-:Y:S01]  /*b720*/  PRMT R23, R23, 0x5410, R0 ;  /* 0x0000541017177816 */ /* 0x000fe20000000000 */
[----:B------:R-:W-:Y:S01]  /*b730*/  IMAD.MOV.U32 R0, RZ, RZ, R19 ;  /* 0x000000ffff007224 */ /* 0x000fe200078e0013 */
[----:B------:R-:W-:-:S04]  /*b740*/  PRMT R22, R2, 0x5410, R3 ;  /* 0x0000541002167816 */ /* 0x000fc80000000003 */
[----:B------:R-:W-:Y:S01]  /*b750*/  PRMT R23, R0, 0x7610, R23 ;  /* 0x0000761000177816 */ /* 0x000fe20000000017 */
[----:B---3--:R-:W-:Y:S01]  /*b760*/  IMAD.MOV.U32 R0, RZ, RZ, R14 ;  /* 0x000000ffff007224 */ /* 0x008fe200078e000e */
[----:B------:R-:W-:Y:S01]  /*b770*/  MOV R2, R12 ;  /* 0x0000000c00027202 */ /* 0x000fe20000000f00 */
[----:B------:R-:W-:-:S05]  /*b780*/  IMAD.MOV.U32 R3, RZ, RZ, R15 ;  /* 0x000000ffff037224 */ /* 0x000fca00078e000f */
[----:B------:R-:W-:Y:S01]  /*b790*/  PRMT R24, R3, 0x5410, R0 ;  /* 0x0000541003187816 */ /* 0x000fe20000000000 */
[----:B------:R-:W-:-:S05]  /*b7a0*/  IMAD.MOV.U32 R0, RZ, RZ, R13 ;  /* 0x000000ffff007224 */ /* 0x000fca00078e000d */
[----:B------:R-:W-:Y:S01]  /*b7b0*/  PRMT R21, R0, 0x5410, R2 ;  /* 0x0000541000157816 */ /* 0x000fe20000000002 */
[----:B------:R-:W-:Y:S05]  /*b7c0*/  @P4 BRA `(.L_x_782) ;  /* 0x000000c000004947 */ /* 0x000fea0003800000 */
[----:B----4-:R-:W-:Y:S01]  /*b7d0*/  CS2R R32, SRZ ;  /* 0x0000000000207805 */ /* 0x010fe2000001ff00 */
[----:B------:R-:W-:Y:S01]  /*b7e0*/  CS2R R30, SRZ ;  /* 0x00000000001e7805 */ /* 0x000fe2000001ff00 */
[----:B------:R-:W-:Y:S01]  /*b7f0*/  CS2R R28, SRZ ;  /* 0x00000000001c7805 */ /* 0x000fe2000001ff00 */
[----:B------:R-:W-:Y:S05]  /*b800*/  @P2 BRA `(.L_x_782) ;  /* 0x0000008000002947 */ /* 0x000fea0003800000 */
[C---:B------:R-:W-:Y:S01]  /*b810*/  IMAD.SHL.U32 R2, R72.reuse, 0x2, RZ ;  /* 0x0000000248027824 */ /* 0x040fe200078e00ff */
[----:B------:R-:W-:-:S04]  /*b820*/  SHF.L.U64.HI R0, R72, 0x1, R73 ;  /* 0x0000000148007819 */ /* 0x000fc80000010249 */
[-C--:B------:R-:W-:Y:S02]  /*b830*/  IADD3 R4, P1, R4, R2.reuse, RZ ;  /* 0x0000000204047210 */ /* 0x080fe40007f3e0ff */
[----:B------:R-:W-:-:S03]  /*b840*/  IADD3 R2, P0, R5, R2, RZ ;  /* 0x0000000205027210 */ /* 0x000fc60007f1e0ff */
[--C-:B------:R-:W-:Y:S02]  /*b850*/  IMAD.X R5, R9, 0x1, R0.reuse, P1 ;  /* 0x0000000109057824 */ /* 0x100fe400008e0600 */
[----:B------:R-:W-:-:S03]  /*b860*/  IMAD.X R3, R8, 0x1, R0, P0 ;  /* 0x0000000108037824 */ /* 0x000fc600000e0600 */
[----:B------:R1:W5:Y:S04]  /*b870*/  LD.E.128 R32, [R4.64] ;  /* 0x0000000804207980 */ /* 0x000368000c101d00 */
[----:B------:R1:W5:Y:S02]  /*b880*/  LD.E.128 R28, [R2.64] ;  /* 0x00000008021c7980 */ /* 0x000364000c101d00 */
.L_x_782:
[----:B----4-:R-:W-:Y:S05]  /*b890*/  BSYNC B0 ;  /* 0x0000000000007941 */ /* 0x010fea0003800000 */
.L_x_781:
[----:B-1----:R-:W1:Y:S01]  /*b8a0*/  SHFL.IDX PT, R3, R20, 0x2, 0x181f ;  /* 0x00581f0014037f89 */ /* 0x002e6200000e0000 */
[C---:B------:R-:W-:Y:S01]  /*b8b0*/  ISETP.GE.OR P0, PT, R72.reuse, c[0x0][0x27c], P5 ;  /* 0x00009f0048007a0c */ /* 0x040fe20002f06670 */
[----:B------:R-:W-:Y:S01]  /*b8c0*/  CS2R R46, SRZ ;  /* 0x00000000002e7805 */ /* 0x000fe2000001ff00 */
[----:B------:R-:W-:Y:S01]  /*b8d0*/  CS2R R44, SRZ ;  /* 0x00000000002c7805 */ /* 0x000fe2000001ff00 */
[----:B------:R-:W2:Y:S04]  /*b8e0*/  SHFL.IDX PT, R5, R10, 0x2, 0x181f ;  /* 0x00581f000a057f89 */ /* 0x000ea800000e0000 */
[----:B------:R-:W3:Y:S04]  /*b8f0*/  SHFL.IDX PT, R8, R7, 0x2, 0x181f ;  /* 0x00581f0007087f89 */ /* 0x000ee800000e0000 */
[----:B------:R-:W4:Y:S02]  /*b900*/  SHFL.IDX PT, R9, R6, 0x2, 0x181f ;  /* 0x00581f0006097f89 */ /* 0x000f2400000e0000 */
[C---:B------:R-:W-:Y:S01]  /*b910*/  @!P0 IMAD.SHL.U32 R2, R72.reuse, 0x2, RZ ;  /* 0x0000000248028824 */ /* 0x040fe200078e00ff */
[----:B------:R-:W-:-:S04]  /*b920*/  @!P0 SHF.L.U64.HI R0, R72, 0x1, R73 ;  /* 0x0000000148008819 */ /* 0x000fc80000010249 */
[----:B-1----:R-:W-:-:S05]  /*b930*/  @!P0 IADD3 R4, P1, R3, R2, RZ ;  /* 0x0000000203048210 */ /* 0x002fca0007f3e0ff */
[----:B--2---:R-:W-:Y:S01]  /*b940*/  @!P0 IMAD.X R5, R5, 0x1, R0, P1 ;  /* 0x0000000105058824 */ /* 0x004fe200008e0600 */
[----:B---3--:R-:W-:Y:S01]  /*b950*/  @!P0 IADD3 R2, P1, R8, R2, RZ ;  /* 0x0000000208028210 */ /* 0x008fe20007f3e0ff */
[----:B------:R-:W-:-:S03]  /*b960*/  CS2R R42, SRZ ;  /* 0x00000000002a7805 */ /* 0x000fc6000001ff00 */
[----:B------:R1:W2:Y:S01]  /*b970*/  @!P0 LD.E.128 R44, [R4.64] ;  /* 0x00000008042c8980 */ /* 0x0002a2000c101d00 */
[----:B------:R-:W-:Y:S01]  /*b980*/  CS2R R40, SRZ ;  /* 0x0000000000287805 */ /* 0x000fe2000001ff00 */
[----:B----4-:R-:W-:-:S05]  /*b990*/  @!P0 IMAD.X R3, R9, 0x1, R0, P1 ;  /* 0x0000000109038824 */ /* 0x010fca00008e0600 */
[----:B------:R3:W4:Y:S01]  /*b9a0*/  @!P0 LD.E.128 R40, [R2.64] ;  /* 0x0000000802288980 */ /* 0x000722000c101d00 */
[----:B-----5:R-:W-:Y:S01]  /*b9b0*/  IMAD.MOV.U32 R0, RZ, RZ, R33 ;  /* 0x000000ffff007224 */ /* 0x020fe200078e0021 */
[----:B------:R-:W-:Y:S01]  /*b9c0*/  BSSY B0, `(.L_x_783) ;  /* 0x000002d000007945 */ /* 0x000fe20003800000 */
[----:B------:R-:W-:Y:S01]  /*b9d0*/  CS2R R58, SRZ ;  /* 0x00000000003a7805 */ /* 0x000fe2000001ff00 */
[----:B------:R-:W2:Y:S01]  /*b9e0*/  SHFL.IDX PT, R10, R10, 0x3, 0x181f ;  /* 0x00781f000a0a7f89 */ /* 0x000ea200000e0000 */
[----:B------:R-:W-:Y:S01]  /*b9f0*/  CS2R R56, SRZ ;  /* 0x0000000000387805 */ /* 0x000fe2000001ff00 */
[----:B------:R-:W-:Y:S01]  /*ba00*/  CS2R R54, SRZ ;  /* 0x0000000000367805 */ /* 0x000fe2000001ff00 */
[----:B------:R-:W-:Y:S01]  /*ba10*/  CS2R R52, SRZ ;  /* 0x0000000000347805 */ /* 0x000fe2000001ff00 */
[----:B------:R-:W2:Y:S04]  /*ba20*/  SHFL.IDX PT, R7, R7, 0x3, 0x181f ;  /* 0x00781f0007077f89 */ /* 0x000ea800000e0000 */
[----:B------:R-:W2:Y:S01]  /*ba30*/  SHFL.IDX PT, R6, R6, 0x3, 0x181f ;  /* 0x00781f0006067f89 */ /* 0x000ea200000e0000 */
[----:B-1----:R-:W-:-:S03]  /*ba40*/  MOV R4, R34 ;  /* 0x0000002200047202 */ /* 0x002fc60000000f00 */
[----:B------:R1:W1:Y:S01]  /*ba50*/  SHFL.IDX PT, R5, R20, 0x3, 0x181f ;  /* 0x00781f0014057f89 */ /* 0x00026200000e0000 */
[----:B---3--:R-:W-:Y:S02]  /*ba60*/  IMAD.MOV.U32 R3, RZ, RZ, R35 ;  /* 0x000000ffff037224 */ /* 0x008fe400078e0023 */
[----:B------:R-:W-:-:S03]  /*ba70*/  IMAD.MOV.U32 R2, RZ, RZ, R32 ;  /* 0x000000ffff027224 */ /* 0x000fc600078e0020 */
[----:B------:R-:W-:Y:S01]  /*ba80*/  PRMT R65, R3, 0x5410, R4 ;  /* 0x0000541003417816 */ /* 0x000fe20000000004 */
[----:B------:R-:W-:Y:S01]  /*ba90*/  IMAD.MOV.U32 R3, RZ, RZ, R31 ;  /* 0x000000ffff037224 */ /* 0x000fe200078e001f */
[----:B------:R-:W-:Y:S01]  /*baa0*/  PRMT R62, R0, 0x5410, R2 ;  /* 0x00005410003e7816 */ /* 0x000fe20000000002 */
[----:B------:R-:W-:Y:S01]  /*bab0*/  IMAD.MOV.U32 R2, RZ, RZ, R28 ;  /* 0x000000ffff027224 */ /* 0x000fe200078e001c */
[----:B------:R-:W-:Y:S01]  /*bac0*/  MOV R4, R30 ;  /* 0x0000001e00047202 */ /* 0x000fe20000000f00 */
[----:B------:R-:W-:-:S03]  /*bad0*/  IMAD.MOV.U32 R0, RZ, RZ, R29 ;  /* 0x000000ffff007224 */ /* 0x000fc600078e001d */
[----:B------:R-:W-:Y:S02]  /*bae0*/  PRMT R64, R3, 0x5410, R4 ;  /* 0x0000541003407816 */ /* 0x000fe40000000004 */
[----:B------:R-:W-:Y:S01]  /*baf0*/  PRMT R61, R0, 0x5410, R2 ;  /* 0x00005410003d7816 */ /* 0x000fe20000000002 */
[----:B--2---:R-:W-:Y:S01]  /*bb00*/  IMAD.MOV.U32 R3, RZ, RZ, R47 ;  /* 0x000000ffff037224 */ /* 0x004fe200078e002f */
[----:B------:R-:W-:Y:S01]  /*bb10*/  MOV R4, R46 ;  /* 0x0000002e00047202 */ /* 0x000fe20000000f00 */
[----:B------:R-:W-:Y:S01]  /*bb20*/  IMAD.MOV.U32 R2, RZ, RZ, R44 ;  /* 0x000000ffff027224 */ /* 0x000fe200078e002c */
[----:B------:R-:W-:Y:S02]  /*bb30*/  MOV R0, R45 ;  /* 0x0000002d00007202 */ /* 0x000fe40000000f00 */
[----:B------:R-:W-:Y:S02]  /*bb40*/  PRMT R70, R3, 0x5410, R4 ;  /* 0x0000541003467816 */ /* 0x000fe40000000004 */
[----:B------:R-:W-:Y:S01]  /*bb50*/  PRMT R68, R0, 0x5410, R2 ;  /* 0x0000541000447816 */ /* 0x000fe20000000002 */
[----:B----4-:R-:W-:Y:S01]  /*bb60*/  IMAD.MOV.U32 R4, RZ, RZ, R42 ;  /* 0x000000ffff047224 */ /* 0x010fe200078e002a */
[----:B------:R-:W-:Y:S01]  /*bb70*/  MOV R2, R40 ;  /* 0x0000002800027202 */ /* 0x000fe20000000f00 */
[----:B------:R-:W-:-:S02]  /*bb80*/  IMAD.MOV.U32 R3, RZ, RZ, R43 ;  /* 0x000000ffff037224 */ /* 0x000fc400078e002b */
[----:B------:R-:W-:-:S03]  /*bb90*/  IMAD.MOV.U32 R0, RZ, RZ, R41 ;  /* 0x000000ffff007224 */ /* 0x000fc600078e0029 */
[----:B------:R-:W-:Y:S02]  /*bba0*/  PRMT R69, R3, 0x5410, R4 ;  /* 0x0000541003457816 */ /* 0x000fe40000000004 */
[----:B------:R-:W-:Y:S01]  /*bbb0*/  PRMT R67, R0, 0x5410, R2 ;  /* 0x0000541000437816 */ /* 0x000fe20000000002 */
[----:B------:R-:W-:Y:S05]  /*bbc0*/  @P6 BRA `(.L_x_784) ;  /* 0x000000c000006947 */ /* 0x000fea0003800000 */
[----:B-1----:R-:W-:Y:S01]  /*bbd0*/  CS2R R56, SRZ ;  /* 0x0000000000387805 */ /* 0x002fe2000001ff00 */
        /* <DEDUP_REMOVED lines=11> */
.L_x_784:
[----:B-1----:R-:W-:Y:S05]  /*bc90*/  BSYNC B0 ;  /* 0x0000000000007941 */ /* 0x002fea0003800000 */
.L_x_783:
[----:B------:R-:W-:Y:S01]  /*bca0*/  IMAD.IADD R4, R48, 0x1, -R146 ;  /* 0x0000000130047824 */ /* 0x000fe200078e0a92 */
[----:B------:R-:W-:-:S04]  /*bcb0*/  DEPBAR.LE SB0, 0x1 ;  /* 0x000080400000791a */ /* 0x000fc80000000000 */
[----:B------:R-:W-:Y:S01]  /*bcc0*/  IMNMX R51, R4, 0x80, PT ;  /* 0x0000008004337817 */ /* 0x000fe20003800200 */
[----:B-----5:R-:W-:Y:S01]  /*bcd0*/  IMAD.MOV.U32 R0, RZ, RZ, R58 ;  /* 0x000000ffff007224 */ /* 0x020fe200078e003a */
[----:B------:R-:W-:Y:S01]  /*bce0*/  BSSY B0, `(.L_x_785) ;  /* 0x0000077000007945 */ /* 0x000fe20003800000 */
[----:B------:R-:W-:Y:S01]  /*bcf0*/  IMAD.MOV.U32 R3, RZ, RZ, R59 ;  /* 0x000000ffff037224 */ /* 0x000fe200078e003b */
[----:B------:R-:W-:Y:S01]  /*bd00*/  BAR.SYNC.DEFER_BLOCKING 0x0 ;  /* 0x0000000000007b1d */ /* 0x000fe20000010000 */
[----:B------:R-:W-:Y:S01]  /*bd10*/  ISETP.GE.OR P0, PT, R83, R51, P2 ;  /* 0x000000335300720c */ /* 0x000fe20001706670 */
        /* <DEDUP_REMOVED lines=12> */
[----:B------:R-:W-:Y:S01]  /*bde0*/  IMAD.MOV.U32 R0, RZ, RZ, c[0x0][0x27c] ;  /* 0x00009f00ff007624 */ /* 0x000fe200078e00ff */
[----:B------:R-:W1:Y:S01]  /*bdf0*/  LDS.128 R8, [R219+0x100] ;  /* 0x00010000db087984 */ /* 0x000e620000000c00 */
[----:B------:R-:W-:Y:S02]  /*be00*/  SHF.R.U64 R12, R12, 0x10, R13 ;  /* 0x000000100c0c7819 */ /* 0x000fe4000000120d */
[--C-:B------:R-:W-:Y:S02]  /*be10*/  SHF.R.U64 R20, R16, 0x10, R17.reuse ;  /* 0x0000001010147819 */ /* 0x100fe40000001211 */
[----:B------:R-:W-:Y:S02]  /*be20*/  LEA.HI R0, R0, R135, RZ, 0x1d ;  /* 0x0000008700007211 */ /* 0x000fe400078fe8ff */
[----:B------:R-:W-:-:S02]  /*be30*/  SHF.R.U32.HI R16, RZ, 0x10, R17 ;  /* 0x00000010ff107819 */ /* 0x000fc40000011611 */
[----:B------:R-:W-:Y:S01]  /*be40*/  SHF.R.S32.HI R3, RZ, 0x1f, R0 ;  /* 0x0000001fff037819 */ /* 0x000fe20000011400 */
[----:B------:R-:W-:Y:S01]  /*be50*/  IMAD.SHL.U32 R2, R0, 0x8, RZ ;  /* 0x0000000800027824 */ /* 0x000fe200078e00ff */
[--C-:B------:R-:W-:Y:S02]  /*be60*/  SHF.R.U64 R17, R18, 0x10, R19.reuse ;  /* 0x0000001012117819 */ /* 0x100fe40000001213 */
[----:B------:R-:W-:Y:S02]  /*be70*/  LEA.HI R0, R3, R0, RZ, 0x3 ;  /* 0x0000000003007211 */ /* 0x000fe400078f18ff */
[----:B------:R-:W-:Y:S02]  /*be80*/  LOP3.LUT R2, R144, 0x38, R2, 0xf8, !PT ;  /* 0x0000003890027812 */ /* 0x000fe400078ef802 */
[----:B------:R-:W-:Y:S01]  /*be90*/  SHF.R.U32.HI R3, RZ, 0x10, R19 ;  /* 0x00000010ff037819 */ /* 0x000fe20000011613 */
[----:B------:R-:W-:Y:S01]  /*bea0*/  IMAD.SHL.U32 R0, R0, 0x400, RZ ;  /* 0x0000040000007824 */ /* 0x000fe200078e00ff */
[----:B------:R-:W-:-:S02]  /*beb0*/  LOP3.LUT R2, R2, R178, RZ, 0x3c, !PT ;  /* 0x000000b202027212 */ /* 0x000fc400078e3cff */
[----:B------:R-:W-:Y:S02]  /*bec0*/  PRMT R19, R22, 0x5432, R20 ;  /* 0x0000543216137816 */ /* 0x000fe40000000014 */
[----:B------:R-:W-:Y:S02]  /*bed0*/  LOP3.LUT R0, R0, 0x7fffe000, RZ, 0xc0, !PT ;  /* 0x7fffe00000007812 */ /* 0x000fe400078ec0ff */
[----:B------:R-:W-:Y:S01]  /*bee0*/  PRMT R26, R23, 0x5432, R17 ;  /* 0x00005432171a7816 */ /* 0x000fe20000000011 */
[----:B------:R-:W-:Y:S01]  /*bef0*/  IMAD.U32 R27, R19, 0x10000, RZ ;  /* 0x00010000131b7824 */ /* 0x000fe200078e00ff */
[----:B------:R-:W-:Y:S02]  /*bf00*/  IADD3 R0, R2, R0, R154 ;  /* 0x0000000002007210 */ /* 0x000fe40007ffe09a */
[----:B------:R-:W-:Y:S02]  /*bf10*/  SHF.R.U32.HI R2, RZ, 0x10, R15 ;  /* 0x00000010ff027819 */ /* 0x000fe4000001160f */
[----:B------:R-:W-:Y:S01]  /*bf20*/  PRMT R23, R23, 0x5410, R3 ;  /* 0x0000541017177816 */ /* 0x000fe20000000003 */
[----:B------:R-:W-:Y:S01]  /*bf30*/  IMAD.SHL.U32 R36, R0, 0x2, RZ ;  /* 0x0000000200247824 */ /* 0x000fe200078e00ff */
[----:B------:R-:W-:-:S02]  /*bf40*/  SHF.R.U32.HI R0, RZ, 0x10, R13 ;  /* 0x00000010ff007819 */ /* 0x000fc4000001160d */
[----:B------:R-:W-:Y:S02]  /*bf50*/  SHF.R.U64 R13, R14, 0x10, R15 ;  /* 0x000000100e0d7819 */ /* 0x000fe4000000120f */
[----:B------:R-:W2:Y:S01]  /*bf60*/  LDS.128 R4, [R36+0x100] ;  /* 0x0001000024047984 */ /* 0x000ea20000000c00 */
[C---:B------:R-:W-:Y:S02]  /*bf70*/  PRMT R14, R21.reuse, 0x5432, R12 ;  /* 0x00005432150e7816 */ /* 0x040fe4000000000c */
[----:B------:R-:W-:Y:S01]  /*bf80*/  PRMT R15, R21, 0x5410, R0 ;  /* 0x00005410150f7816 */ /* 0x000fe20000000000 */
[C---:B-1----:R-:W-:Y:S01]  /*bf90*/  IMAD.U32 R12, R8.reuse, 0x10000, RZ ;  /* 0x00010000080c7824 */ /* 0x042fe200078e00ff */
[----:B------:R-:W-:Y:S01]  /*bfa0*/  LOP3.LUT R17, R8, 0xffff0000, RZ, 0xc0, !PT ;  /* 0xffff000008117812 */ /* 0x000fe200078ec0ff */
[----:B------:R-:W-:Y:S01]  /*bfb0*/  IMAD.U32 R38, R14, 0x10000, RZ ;  /* 0x000100000e267824 */ /* 0x000fe200078e00ff */
[----:B------:R-:W-:Y:S01]  /*bfc0*/  PRMT R18, R22, 0x5410, R16 ;  /* 0x0000541016127816 */ /* 0x000fe20000000010 */
[----:B------:R-:W-:Y:S01]  /*bfd0*/  IMAD.U32 R20, R10, 0x10000, RZ ;  /* 0x000100000a147824 */ /* 0x000fe200078e00ff */
[C---:B------:R-:W-:Y:S01]  /*bfe0*/  PRMT R21, R24.reuse, 0x5410, R2 ;  /* 0x0000541018157816 */ /* 0x040fe20000000002 */
[----:B------:R-:W-:Y:S01]  /*bff0*/  IMAD.U32 R49, R15, 0x10000, RZ ;  /* 0x000100000f317824 */ /* 0x000fe200078e00ff */
[----:B------:R-:W-:-:S02]  /*c000*/  PRMT R22, R24, 0x5432, R13 ;  /* 0x0000543218167816 */ /* 0x000fc4000000000d */
[----:B------:R-:W-:Y:S01]  /*c010*/  SHF.L.U32 R13, R9, 0x10, RZ ;  /* 0x00000010090d7819 */ /* 0x000fe200000006ff */
[----:B------:R-:W-:Y:S01]  /*c020*/  IMAD.U32 R48, R21, 0x10000, RZ ;  /* 0x0001000015307824 */ /* 0x000fe200078e00ff */
[----:B------:R-:W-:Y:S01]  /*c030*/  LOP3.LUT R16, R9, 0xffff0000, RZ, 0xc0, !PT ;  /* 0xffff000009107812 */ /* 0x000fe200078ec0ff */
[C---:B------:R-:W-:Y:S01]  /*c040*/  IMAD.U32 R9, R11.reuse, 0x10000, RZ ;  /* 0x000100000b097824 */ /* 0x040fe200078e00ff */
[----:B------:R-:W-:Y:S02]  /*c050*/  LOP3.LUT R25, R10, 0xffff0000, RZ, 0xc0, !PT ;  /* 0xffff00000a197812 */ /* 0x000fe400078ec0ff */
[----:B------:R-:W-:Y:S02]  /*c060*/  LOP3.LUT R24, R11, 0xffff0000, RZ, 0xc0, !PT ;  /* 0xffff00000b187812 */ /* 0x000fe400078ec0ff */
[----:B------:R-:W-:Y:S01]  /*c070*/  LOP3.LUT R50, R14, 0xffff0000, RZ, 0xc0, !PT ;  /* 0xffff00000e327812 */ /* 0x000fe200078ec0ff */
[C---:B--2---:R-:W-:Y:S01]  /*c080*/  IMAD.U32 R3, R4.reuse, 0x10000, RZ ;  /* 0x0001000004037824 */ /* 0x044fe200078e00ff */
[----:B------:R-:W-:Y:S01]  /*c090*/  LOP3.LUT R8, R4, 0xffff0000, RZ, 0xc0, !PT ;  /* 0xffff000004087812 */ /* 0x000fe200078ec0ff */
[----:B------:R-:W-:Y:S01]  /*c0a0*/  IMAD.U32 R0, R7, 0x10000, RZ ;  /* 0x0001000007007824 */ /* 0x000fe200078e00ff */
[----:B------:R-:W-:-:S02]  /*c0b0*/  SHF.L.U32 R2, R5, 0x10, RZ ;  /* 0x0000001005027819 */ /* 0x000fc400000006ff */
[----:B------:R-:W-:Y:S01]  /*c0c0*/  LOP3.LUT R4, R5, 0xffff0000, RZ, 0xc0, !PT ;  /* 0xffff000005047812 */ /* 0x000fe200078ec0ff */
[CC--:B------:R-:W-:Y:S01]  /*c0d0*/  FMUL.FTZ R5, R3.reuse, R38.reuse ;  /* 0x0000002603057220 */ /* 0x0c0fe20000410000 */
[C---:B------:R-:W-:Y:S01]  /*c0e0*/  SHF.L.U32 R10, R6.reuse, 0x10, RZ ;  /* 0x00000010060a7819 */ /* 0x040fe200000006ff */
[-C--:B------:R-:W-:Y:S01]  /*c0f0*/  FMUL.FTZ R3, R3, R27.reuse ;  /* 0x0000001b03037220 */ /* 0x080fe20000410000 */
[----:B------:R-:W-:Y:S01]  /*c100*/  LOP3.LUT R11, R6, 0xffff0000, RZ, 0xc0, !PT ;  /* 0xffff0000060b7812 */ /* 0x000fe200078ec0ff */
[----:B------:R-:W-:Y:S01]  /*c110*/  FFMA.FTZ R39, R12, R27, -R5 ;  /* 0x0000001b0c277223 */ /* 0x000fe20000010805 */
[----:B------:R-:W-:Y:S01]  /*c120*/  LOP3.LUT R6, R7, 0xffff0000, RZ, 0xc0, !PT ;  /* 0xffff000007067812 */ /* 0x000fe200078ec0ff */
[----:B------:R-:W-:Y:S02]  /*c130*/  IMAD.U32 R7, R18, 0x10000, RZ ;  /* 0x0001000012077824 */ /* 0x000fe400078e00ff */
[----:B------:R-:W-:Y:S01]  /*c140*/  FFMA.FTZ R38, R12, R38, R3 ;  /* 0x000000260c267223 */ /* 0x000fe20000010003 */
[----:B------:R-:W-:Y:S01]  /*c150*/  SHF.L.U32 R12, R23, 0x10, RZ ;  /* 0x00000010170c7819 */ /* 0x000fe200000006ff */
[----:B------:R-:W-:-:S02]  /*c160*/  FMUL.FTZ R5, R2, R49 ;  /* 0x0000003102057220 */ /* 0x000fc40000410000 */
[-C--:B------:R-:W-:Y:S02]  /*c170*/  FMUL.FTZ R3, R2, R7.reuse ;  /* 0x0000000702037220 */ /* 0x080fe40000410000 */
[C---:B------:R-:W-:Y:S02]  /*c180*/  FMUL.FTZ R2, R0.reuse, R48 ;  /* 0x0000003000027220 */ /* 0x040fe40000410000 */
[-C--:B------:R-:W-:Y:S02]  /*c190*/  FMUL.FTZ R0, R0, R12.reuse ;  /* 0x0000000c00007220 */ /* 0x080fe40000410000 */
[----:B------:R-:W-:Y:S01]  /*c1a0*/  FFMA.FTZ R27, R9, R12, -R2 ;  /* 0x0000000c091b7223 */ /* 0x000fe20000010802 */
[----:B------:R-:W-:Y:S01]  /*c1b0*/  LOP3.LUT R2, R19, 0xffff0000, RZ, 0xc0, !PT ;  /* 0xffff000013027812 */ /* 0x000fe200078ec0ff */
[----:B------:R-:W-:Y:S01]  /*c1c0*/  FFMA.FTZ R37, R13, R7, -R5 ;  /* 0x000000070d257223 */ /* 0x000fe20000010805 */
[----:B------:R-:W-:Y:S01]  /*c1d0*/  LOP3.LUT R5, R15, 0xffff0000, RZ, 0xc0, !PT ;  /* 0xffff00000f057812 */ /* 0x000fe200078ec0ff */
[----:B------:R-:W-:Y:S01]  /*c1e0*/  FFMA.FTZ R14, R13, R49, R3 ;  /* 0x000000310d0e7223 */ /* 0x000fe20000010003 */
[----:B------:R-:W-:Y:S01]  /*c1f0*/  LOP3.LUT R15, R23, 0xffff0000, RZ, 0xc0, !PT ;  /* 0xffff0000170f7812 */ /* 0x000fe200078ec0ff */
[----:B------:R-:W-:Y:S01]  /*c200*/  FFMA.FTZ R13, R9, R48, R0 ;  /* 0x00000030090d7223 */ /* 0x000fe20000010000 */
[----:B------:R-:W-:Y:S01]  /*c210*/  LOP3.LUT R9, R18, 0xffff0000, RZ, 0xc0, !PT ;  /* 0xffff000012097812 */ /* 0x000fe200078ec0ff */
[----:B------:R-:W-:Y:S01]  /*c220*/  FMUL.FTZ R0, R8, R50 ;  /* 0x0000003208007220 */ /* 0x000fe20000410000 */
[----:B------:R-:W-:Y:S01]  /*c230*/  LOP3.LUT R18, R22, 0xffff0000, RZ, 0xc0, !PT ;  /* 0xffff000016127812 */ /* 0x000fe200078ec0ff */
[----:B------:R-:W-:-:S02]  /*c240*/  FMUL.FTZ R3, R8, R2 ;  /* 0x0000000208037220 */ /* 0x000fc40000410000 */
[C---:B------:R-:W-:Y:S02]  /*c250*/  FFMA.FTZ R8, R17.reuse, R2, -R0 ;  /* 0x0000000211087223 */ /* 0x040fe40000010800 */
[C---:B------:R-:W-:Y:S02]  /*c260*/  FMUL.FTZ R2, R4.reuse, R5 ;  /* 0x0000000504027220 */ /* 0x040fe40000410000 */
[----:B------:R-:W-:Y:S01]  /*c270*/  FMUL.FTZ R0, R4, R9 ;  /* 0x0000000904007220 */ /* 0x000fe20000410000 */
[----:B------:R-:W-:Y:S01]  /*c280*/  F2FP.BF16.PACK_AB R8, R8, R39 ;  /* 0x000000270808723e */ /* 0x000fe200000010ff */
[----:B------:R-:W-:Y:S02]  /*c290*/  IMAD.U32 R19, R22, 0x10000, RZ ;  /* 0x0001000016137824 */ /* 0x000fe400078e00ff */
[----:B------:R-:W-:Y:S02]  /*c2a0*/  IMAD.U32 R7, R26, 0x10000, RZ ;  /* 0x000100001a077824 */ /* 0x000fe400078e00ff */
[----:B------:R-:W-:Y:S01]  /*c2b0*/  FFMA.FTZ R12, R17, R50, R3 ;  /* 0x00000032110c7223 */ /* 0x000fe20000010003 */
[----:B------:R-:W-:Y:S01]  /*c2c0*/  LOP3.LUT R17, R21, 0xffff0000, RZ, 0xc0, !PT ;  /* 0xffff000015117812 */ /* 0x000fe200078ec0ff */
[----:B------:R-:W-:-:S02]  /*c2d0*/  FFMA.FTZ R9, R16, R9, -R2 ;  /* 0x0000000910097223 */ /* 0x000fc40000010802 */
[----:B------:R-:W-:Y:S01]  /*c2e0*/  FFMA.FTZ R5, R16, R5, R0 ;  /* 0x0000000510057223 */ /* 0x000fe20000010000 */
[----:B------:R-:W-:Y:S01]  /*c2f0*/  LOP3.LUT R16, R26, 0xffff0000, RZ, 0xc0, !PT ;  /* 0xffff00001a107812 */ /* 0x000fe200078ec0ff */
[C---:B------:R-:W-:Y:S01]  /*c300*/  FMUL.FTZ R3, R10.reuse, R19 ;  /* 0x000000130a037220 */ /* 0x040fe20000410000 */
[----:B------:R-:W-:Y:S01]  /*c310*/  F2FP.BF16.PACK_AB R9, R9, R37 ;  /* 0x000000250909723e */ /* 0x000fe200000010ff */
[-C--:B------:R-:W-:Y:S01]  /*c320*/  FMUL.FTZ R0, R10, R7.reuse ;  /* 0x000000070a007220 */ /* 0x080fe20000410000 */
[----:B------:R-:W-:Y:S01]  /*c330*/  F2FP.BF16.PACK_AB R5, R5, R14 ;  /* 0x0000000e0505723e */ /* 0x000fe200000010ff */
[C---:B------:R-:W-:Y:S02]  /*c340*/  FFMA.FTZ R10, R20.reuse, R7, -R3 ;  /* 0x00000007140a7223 */ /* 0x040fe40000010803 */
[----:B------:R-:W-:Y:S02]  /*c350*/  FMUL.FTZ R4, R11, R18 ;  /* 0x000000120b047220 */ /* 0x000fe40000410000 */
[----:B------:R-:W-:-:S02]  /*c360*/  FFMA.FTZ R7, R20, R19, R0 ;  /* 0x0000001314077223 */ /* 0x000fc40000010000 */
[-C--:B------:R-:W-:Y:S02]  /*c370*/  FMUL.FTZ R3, R11, R16.reuse ;  /* 0x000000100b037220 */ /* 0x080fe40000410000 */
[C---:B------:R-:W-:Y:S02]  /*c380*/  FMUL.FTZ R2, R6.reuse, R17 ;  /* 0x0000001106027220 */ /* 0x040fe40000410000 */
[-C--:B------:R-:W-:Y:S02]  /*c390*/  FMUL.FTZ R0, R6, R15.reuse ;  /* 0x0000000f06007220 */ /* 0x080fe40000410000 */
[C---:B------:R-:W-:Y:S01]  /*c3a0*/  FFMA.FTZ R6, R25.reuse, R16, -R4 ;  /* 0x0000001019067223 */ /* 0x040fe20000010804 */
[----:B------:R-:W-:Y:S01]  /*c3b0*/  F2FP.BF16.PACK_AB R4, R12, R38 ;  /* 0x000000260c04723e */ /* 0x000fe200000010ff */
[----:B------:R-:W-:Y:S02]  /*c3c0*/  FFMA.FTZ R3, R25, R18, R3 ;  /* 0x0000001219037223 */ /* 0x000fe40000010003 */
[----:B------:R-:W-:Y:S01]  /*c3d0*/  FFMA.FTZ R2, R24, R15, -R2 ;  /* 0x0000000f18027223 */ /* 0x000fe20000010802 */
[----:B------:R-:W-:Y:S01]  /*c3e0*/  F2FP.BF16.PACK_AB R10, R6, R10 ;  /* 0x0000000a060a723e */ /* 0x000fe200000010ff */
[----:B------:R-:W-:Y:S01]  /*c3f0*/  FFMA.FTZ R0, R24, R17, R0 ;  /* 0x0000001118007223 */ /* 0x000fe20000010000 */
[----:B------:R-:W-:-:S02]  /*c400*/  F2FP.BF16.PACK_AB R6, R3, R7 ;  /* 0x000000070306723e */ /* 0x000fc400000010ff */
[----:B------:R-:W-:Y:S02]  /*c410*/  F2FP.BF16.PACK_AB R11, R2, R27 ;  /* 0x0000001b020b723e */ /* 0x000fe400000010ff */
[----:B------:R-:W-:-:S03]  /*c420*/  F2FP.BF16.PACK_AB R7, R0, R13 ;  /* 0x0000000d0007723e */ /* 0x000fc600000010ff */
[----:B------:R1:W-:Y:S04]  /*c430*/  STS.128 [R219+0x100], R8 ;  /* 0x00010008db007388 */ /* 0x0003e80000000c00 */
[----:B------:R1:W-:Y:S02]  /*c440*/  STS.128 [R36+0x100], R4 ;  /* 0x0001000424007388 */ /* 0x0003e40000000c00 */
.L_x_786:
[----:B------:R-:W-:Y:S05]  /*c450*/  BSYNC B0 ;  /* 0x0000000000007941 */ /* 0x000fea0003800000 */
.L_x_785:
[----:B------:R-:W-:Y:S01]  /*c460*/  ISETP.GE.OR P0, PT, R133, R51, P2 ;  /* 0x000000338500720c */ /* 0x000fe20001706670 */
[----:B------:R-:W-:-:S12]  /*c470*/  BSSY B0, `(.L_x_787) ;  /* 0x000006c000007945 */ /* 0x000fd80003800000 */
[----:B------:R-:W-:Y:S05]  /*c480*/  @P0 BRA `(.L_x_788) ;  /* 0x000006a000000947 */ /* 0x000fea0003800000 */
[----:B------:R-:W-:Y:S01]  /*c490*/  IMAD.MOV.U32 R3, RZ, RZ, c[0x0][0x27c] ;  /* 0x00009f00ff037624 */ /* 0x000fe200078e00ff */
[----:B------:R-:W-:Y:S02]  /*c4a0*/  LOP3.LUT R0, R145, 0x38, R72, 0xf8, !PT ;  /* 0x0000003891007812 */ /* 0x000fe400078ef848 */
[----:B------:R-:W-:Y:S02]  /*c4b0*/  SHF.R.U32.HI R12, RZ, 0x10, R35 ;  /* 0x00000010ff0c7819 */ /* 0x000fe40000011623 */
[----:B------:R-:W-:Y:S02]  /*c4c0*/  LEA.HI R3, R3, R135, RZ, 0x1d ;  /* 0x0000008703037211 */ /* 0x000fe400078fe8ff */
[----:B------:R-:W-:Y:S02]  /*c4d0*/  LOP3.LUT R0, R155, R0, R181, 0xf6, !PT ;  /* 0x000000009b007212 */ /* 0x000fe400078ef6b5 */
[----:B-1----:R-:W-:Y:S01]  /*c4e0*/  SHF.R.S32.HI R4, RZ, 0x1f, R3 ;  /* 0x0000001fff047819 */ /* 0x002fe20000011403 */
[----:B------:R-:W-:Y:S01]  /*c4f0*/  IMAD.SHL.U32 R2, R3, 0x8, RZ ;  /* 0x0000000803027824 */ /* 0x000fe200078e00ff */
[----:B------:R-:W-:-:S02]  /*c500*/  LEA R37, R0, 0x100, 0x1 ;  /* 0x0000010000257811 */ /* 0x000fc400078e08ff */
[----:B------:R-:W-:Y:S02]  /*c510*/  LEA.HI R3, R4, R3, RZ, 0x3 ;  /* 0x0000000304037211 */ /* 0x000fe400078f18ff */
[----:B------:R-:W-:Y:S01]  /*c520*/  LOP3.LUT R2, R145, 0x38, R2, 0xf8, !PT ;  /* 0x0000003891027812 */ /* 0x000fe200078ef802 */
[----:B------:R-:W1:Y:S01]  /*c530*/  LDS.128 R8, [R37] ;  /* 0x0000000025087984 */ /* 0x000e620000000c00 */
[----:B------:R-:W-:Y:S01]  /*c540*/  SHF.R.U64 R14, R28, 0x10, R29 ;  /* 0x000000101c0e7819 */ /* 0x000fe2000000121d */
[----:B------:R-:W-:Y:S01]  /*c550*/  IMAD.SHL.U32 R3, R3, 0x400, RZ ;  /* 0x0000040003037824 */ /* 0x000fe200078e00ff */
[----:B------:R-:W-:Y:S02]  /*c560*/  LOP3.LUT R2, R2, R181, RZ, 0x3c, !PT ;  /* 0x000000b502027212 */ /* 0x000fe400078e3cff */
[----:B------:R-:W-:Y:S02]  /*c570*/  SHF.R.U64 R16, R30, 0x10, R31 ;  /* 0x000000101e107819 */ /* 0x000fe4000000121f */
[----:B------:R-:W-:-:S02]  /*c580*/  LOP3.LUT R0, R3, 0x7fffe000, RZ, 0xc0, !PT ;  /* 0x7fffe00003007812 */ /* 0x000fc400078ec0ff */
[----:B------:R-:W-:Y:S02]  /*c590*/  PRMT R24, R65, 0x5410, R12 ;  /* 0x0000541041187816 */ /* 0x000fe4000000000c */
[----:B------:R-:W-:Y:S02]  /*c5a0*/  IADD3 R0, R2, R0, R155 ;  /* 0x0000000002007210 */ /* 0x000fe40007ffe09b */
[----:B------:R-:W-:Y:S02]  /*c5b0*/  PRMT R12, R61, 0x5432, R14 ;  /* 0x000054323d0c7816 */ /* 0x000fe4000000000e */
[----:B------:R-:W-:Y:S01]  /*c5c0*/  SHF.R.U32.HI R18, RZ, 0x10, R31 ;  /* 0x00000010ff127819 */ /* 0x000fe2000001161f */
[----:B------:R-:W-:Y:S01]  /*c5d0*/  IMAD.SHL.U32 R36, R0, 0x2, RZ ;  /* 0x0000000200247824 */ /* 0x000fe200078e00ff */
[----:B------:R-:W-:Y:S02]  /*c5e0*/  SHF.R.U64 R0, R32, 0x10, R33 ;  /* 0x0000001020007819 */ /* 0x000fe40000001221 */
[----:B------:R-:W-:-:S02]  /*c5f0*/  SHF.R.U32.HI R15, RZ, 0x10, R29 ;  /* 0x00000010ff0f7819 */ /* 0x000fc4000001161d */
[----:B------:R-:W2:Y:S01]  /*c600*/  LDS.128 R4, [R36+0x100] ;  /* 0x0001000024047984 */ /* 0x000ea20000000c00 */
[----:B------:R-:W-:Y:S02]  /*c610*/  PRMT R13, R62, 0x5432, R0 ;  /* 0x000054323e0d7816 */ /* 0x000fe40000000000 */
[----:B------:R-:W-:Y:S02]  /*c620*/  SHF.R.U32.HI R2, RZ, 0x10, R33 ;  /* 0x00000010ff027819 */ /* 0x000fe40000011621 */
[----:B------:R-:W-:Y:S01]  /*c630*/  SHF.R.U64 R3, R34, 0x10, R35 ;  /* 0x0000001022037819 */ /* 0x000fe20000001223 */
[----:B------:R-:W-:Y:S01]  /*c640*/  IMAD.U32 R28, R13, 0x10000, RZ ;  /* 0x000100000d1c7824 */ /* 0x000fe200078e00ff */
[----:B------:R-:W-:Y:S02]  /*c650*/  PRMT R23, R64, 0x5432, R16 ;  /* 0x0000543240177816 */ /* 0x000fe40000000010 */
[----:B------:R-:W-:Y:S02]  /*c660*/  SHF.L.U32 R29, R12, 0x10, RZ ;  /* 0x000000100c1d7819 */ /* 0x000fe400000006ff */
[----:B------:R-:W-:-:S02]  /*c670*/  PRMT R22, R64, 0x5410, R18 ;  /* 0x0000541040167816 */ /* 0x000fc40000000012 */
[----:B------:R-:W-:Y:S02]  /*c680*/  PRMT R17, R61, 0x5410, R15 ;  /* 0x000054103d117816 */ /* 0x000fe4000000000f */
[----:B------:R-:W-:Y:S02]  /*c690*/  PRMT R20, R62, 0x5410, R2 ;  /* 0x000054103e147816 */ /* 0x000fe40000000002 */
[----:B------:R-:W-:Y:S01]  /*c6a0*/  PRMT R27, R65, 0x5432, R3 ;  /* 0x00005432411b7816 */ /* 0x000fe20000000003 */
[C---:B-1----:R-:W-:Y:S01]  /*c6b0*/  IMAD.U32 R14, R8.reuse, 0x10000, RZ ;  /* 0x00010000080e7824 */ /* 0x042fe200078e00ff */
[----:B------:R-:W-:Y:S01]  /*c6c0*/  LOP3.LUT R16, R8, 0xffff0000, RZ, 0xc0, !PT ;  /* 0xffff000008107812 */ /* 0x000fe200078ec0ff */
[C---:B------:R-:W-:Y:S01]  /*c6d0*/  IMAD.U32 R18, R11.reuse, 0x10000, RZ ;  /* 0x000100000b127824 */ /* 0x040fe200078e00ff */
[C---:B------:R-:W-:Y:S01]  /*c6e0*/  LOP3.LUT R26, R10.reuse, 0xffff0000, RZ, 0xc0, !PT ;  /* 0xffff00000a1a7812 */ /* 0x040fe200078ec0ff */
[----:B------:R-:W-:Y:S01]  /*c6f0*/  IMAD.U32 R21, R10, 0x10000, RZ ;  /* 0x000100000a157824 */ /* 0x000fe200078e00ff */
[----:B------:R-:W-:Y:S01]  /*c700*/  LOP3.LUT R25, R11, 0xffff0000, RZ, 0xc0, !PT ;  /* 0xffff00000b197812 */ /* 0x000fe200078ec0ff */
[C---:B------:R-:W-:Y:S01]  /*c710*/  IMAD.U32 R15, R9.reuse, 0x10000, RZ ;  /* 0x00010000090f7824 */ /* 0x040fe200078e00ff */
[----:B------:R-:W-:-:S02]  /*c720*/  LOP3.LUT R19, R9, 0xffff0000, RZ, 0xc0, !PT ;  /* 0xffff000009137812 */ /* 0x000fc400078ec0ff */
[----:B------:R-:W-:Y:S01]  /*c730*/  LOP3.LUT R31, R12, 0xffff0000, RZ, 0xc0, !PT ;  /* 0xffff00000c1f7812 */ /* 0x000fe200078ec0ff */
[----:B------:R-:W-:Y:S01]  /*c740*/  IMAD.U32 R12, R17, 0x10000, RZ ;  /* 0x00010000110c7824 */ /* 0x000fe200078e00ff */
[----:B------:R-:W-:Y:S01]  /*c750*/  SHF.L.U32 R32, R22, 0x10, RZ ;  /* 0x0000001016207819 */ /* 0x000fe200000006ff */
[----:B--2---:R-:W-:Y:S01]  /*c760*/  IMAD.U32 R8, R4, 0x10000, RZ ;  /* 0x0001000004087824 */ /* 0x004fe200078e00ff */
[C---:B------:R-:W-:Y:S01]  /*c770*/  LOP3.LUT R11, R6.reuse, 0xffff0000, RZ, 0xc0, !PT ;  /* 0xffff0000060b7812 */ /* 0x040fe200078ec0ff */
[----:B------:R-:W-:Y:S01]  /*c780*/  IMAD.U32 R10, R6, 0x10000, RZ ;  /* 0x00010000060a7824 */ /* 0x000fe200078e00ff */
[----:B------:R-:W-:Y:S01]  /*c790*/  LOP3.LUT R3, R4, 0xffff0000, RZ, 0xc0, !PT ;  /* 0xffff000004037812 */ /* 0x000fe200078ec0ff */
[C---:B------:R-:W-:Y:S01]  /*c7a0*/  IMAD.U32 R2, R5.reuse, 0x10000, RZ ;  /* 0x0001000005027824 */ /* 0x040fe200078e00ff */
[----:B------:R-:W-:Y:S01]  /*c7b0*/  LOP3.LUT R9, R5, 0xffff0000, RZ, 0xc0, !PT ;  /* 0xffff000005097812 */ /* 0x000fe200078ec0ff */
[C---:B------:R-:W-:Y:S01]  /*c7c0*/  IMAD.U32 R0, R7.reuse, 0x10000, RZ ;  /* 0x0001000007007824 */ /* 0x040fe200078e00ff */
[----:B------:R-:W-:Y:S01]  /*c7d0*/  LOP3.LUT R6, R7, 0xffff0000, RZ, 0xc0, !PT ;  /* 0xffff000007067812 */ /* 0x000fe200078ec0ff */
[C---:B------:R-:W-:Y:S01]  /*c7e0*/  FMUL.FTZ R5, R8.reuse, R29 ;  /* 0x0000001d08057220 */ /* 0x040fe20000410000 */
[----:B------:R-:W-:Y:S01]  /*c7f0*/  LOP3.LUT R7, R13, 0xffff0000, RZ, 0xc0, !PT ;  /* 0xffff00000d077812 */ /* 0x000fe200078ec0ff */
[----:B------:R-:W-:-:S02]  /*c800*/  FMUL.FTZ R4, R8, R28 ;  /* 0x0000001c08047220 */ /* 0x000fc40000410000 */
[----:B------:R-:W-:Y:S02]  /*c810*/  IMAD.U32 R8, R20, 0x10000, RZ ;  /* 0x0001000014087824 */ /* 0x000fe400078e00ff */
[C---:B------:R-:W-:Y:S02]  /*c820*/  FFMA.FTZ R30, R14.reuse, R28, -R5 ;  /* 0x0000001c0e1e7223 */ /* 0x040fe40000010805 */
[----:B------:R-:W-:Y:S02]  /*c830*/  FFMA.FTZ R29, R14, R29, R4 ;  /* 0x0000001d0e1d7223 */ /* 0x000fe40000010004 */
[C---:B------:R-:W-:Y:S02]  /*c840*/  FMUL.FTZ R5, R3.reuse, R31 ;  /* 0x0000001f03057220 */ /* 0x040fe40000410000 */
[----:B------:R-:W-:Y:S02]  /*c850*/  FMUL.FTZ R4, R3, R7 ;  /* 0x0000000703047220 */ /* 0x000fe40000410000 */
[----:B------:R-:W-:-:S02]  /*c860*/  FMUL.FTZ R3, R2, R12 ;  /* 0x0000000c02037220 */ /* 0x000fc40000410000 */
[-C--:B------:R-:W-:Y:S02]  /*c870*/  FMUL.FTZ R2, R2, R8.reuse ;  /* 0x0000000802027220 */ /* 0x080fe40000410000 */
[----:B------:R-:W-:Y:S01]  /*c880*/  FFMA.FTZ R14, R15, R8, -R3 ;  /* 0x000000080f0e7223 */ /* 0x000fe20000010803 */
[----:B------:R-:W-:Y:S01]  /*c890*/  LOP3.LUT R8, R20, 0xffff0000, RZ, 0xc0, !PT ;  /* 0xffff000014087812 */ /* 0x000fe200078ec0ff */
[----:B------:R-:W-:Y:S01]  /*c8a0*/  FFMA.FTZ R28, R16, R7, -R5 ;  /* 0x00000007101c7223 */ /* 0x000fe20000010805 */
[----:B------:R-:W-:Y:S01]  /*c8b0*/  LOP3.LUT R5, R17, 0xffff0000, RZ, 0xc0, !PT ;  /* 0xffff000011057812 */ /* 0x000fe200078ec0ff */
[----:B------:R-:W-:Y:S01]  /*c8c0*/  FFMA.FTZ R15, R15, R12, R2 ;  /* 0x0000000c0f0f7223 */ /* 0x000fe20000010002 */
[----:B------:R-:W-:Y:S01]  /*c8d0*/  LOP3.LUT R17, R27, 0xffff0000, RZ, 0xc0, !PT ;  /* 0xffff00001b117812 */ /* 0x000fe200078ec0ff */
[----:B------:R-:W-:Y:S02]  /*c8e0*/  IMAD.U32 R3, R24, 0x10000, RZ ;  /* 0x0001000018037824 */ /* 0x000fe400078e00ff */
[----:B------:R-:W-:-:S02]  /*c8f0*/  FMUL.FTZ R2, R0, R32 ;  /* 0x0000002000027220 */ /* 0x000fc40000410000 */
[----:B------:R-:W-:Y:S02]  /*c900*/  FFMA.FTZ R16, R16, R31, R4 ;  /* 0x0000001f10107223 */ /* 0x000fe40000010004 */
[-C--:B------:R-:W-:Y:S02]  /*c910*/  FMUL.FTZ R0, R0, R3.reuse ;  /* 0x0000000300007220 */ /* 0x080fe40000410000 */
[----:B------:R-:W-:Y:S02]  /*c920*/  FFMA.FTZ R13, R18, R3, -R2 ;  /* 0x00000003120d7223 */ /* 0x000fe40000010802 */
[C---:B------:R-:W-:Y:S02]  /*c930*/  FMUL.FTZ R4, R9.reuse, R5 ;  /* 0x0000000509047220 */ /* 0x040fe40000410000 */
[----:B------:R-:W-:Y:S02]  /*c940*/  FMUL.FTZ R3, R9, R8 ;  /* 0x0000000809037220 */ /* 0x000fe40000410000 */
[----:B------:R-:W-:-:S02]  /*c950*/  IMAD.U32 R20, R23, 0x10000, RZ ;  /* 0x0001000017147824 */ /* 0x000fc400078e00ff */
[----:B------:R-:W-:Y:S02]  /*c960*/  IMAD.U32 R7, R27, 0x10000, RZ ;  /* 0x000100001b077824 */ /* 0x000fe400078e00ff */
[C---:B------:R-:W-:Y:S01]  /*c970*/  FFMA.FTZ R9, R19.reuse, R8, -R4 ;  /* 0x0000000813097223 */ /* 0x040fe20000010804 */
[----:B------:R-:W-:Y:S01]  /*c980*/  LOP3.LUT R8, R24, 0xffff0000, RZ, 0xc0, !PT ;  /* 0xffff000018087812 */ /* 0x000fe200078ec0ff */
[----:B------:R-:W-:Y:S01]  /*c990*/  FFMA.FTZ R5, R19, R5, R3 ;  /* 0x0000000513057223 */ /* 0x000fe20000010003 */
[----:B------:R-:W-:Y:S01]  /*c9a0*/  LOP3.LUT R19, R23, 0xffff0000, RZ, 0xc0, !PT ;  /* 0xffff000017137812 */ /* 0x000fe200078ec0ff */
[----:B------:R-:W-:Y:S01]  /*c9b0*/  FFMA.FTZ R12, R18, R32, R0 ;  /* 0x00000020120c7223 */ /* 0x000fe20000010000 */
[----:B------:R-:W-:Y:S01]  /*c9c0*/  LOP3.LUT R18, R22, 0xffff0000, RZ, 0xc0, !PT ;  /* 0xffff000016127812 */ /* 0x000fe200078ec0ff */
[C---:B------:R-:W-:Y:S01]  /*c9d0*/  FMUL.FTZ R2, R10.reuse, R20 ;  /* 0x000000140a027220 */ /* 0x040fe20000410000 */
[----:B------:R-:W-:Y:S01]  /*c9e0*/  F2FP.BF16.PACK_AB R9, R9, R14 ;  /* 0x0000000e0909723e */ /* 0x000fe200000010ff */
[----:B------:R-:W-:Y:S01]  /*c9f0*/  FMUL.FTZ R0, R10, R7 ;  /* 0x000000070a007220 */ /* 0x000fe20000410000 */
[----:B------:R-:W-:Y:S01]  /*ca00*/  F2FP.BF16.PACK_AB R5, R5, R15 ;  /* 0x0000000f0505723e */ /* 0x000fe200000010ff */
[----:B------:R-:W-:-:S02]  /*ca10*/  FFMA.FTZ R10, R21, R7, -R2 ;  /* 0x00000007150a7223 */ /* 0x000fc40000010802 */
[----:B------:R-:W-:Y:S02]  /*ca20*/  FMUL.FTZ R4, R11, R19 ;  /* 0x000000130b047220 */ /* 0x000fe40000410000 */
[----:B------:R-:W-:Y:S02]  /*ca30*/  FFMA.FTZ R7, R21, R20, R0 ;  /* 0x0000001415077223 */ /* 0x000fe40000010000 */
[-C--:B------:R-:W-:Y:S02]  /*ca40*/  FMUL.FTZ R3, R11, R17.reuse ;  /* 0x000000110b037220 */ /* 0x080fe40000410000 */
[C---:B------:R-:W-:Y:S02]  /*ca50*/  FMUL.FTZ R2, R6.reuse, R18 ;  /* 0x0000001206027220 */ /* 0x040fe40000410000 */
[----:B------:R-:W-:Y:S02]  /*ca60*/  FMUL.FTZ R0, R6, R8 ;  /* 0x0000000806007220 */ /* 0x000fe40000410000 */
[----:B------:R-:W-:Y:S01]  /*ca70*/  FFMA.FTZ R6, R26, R17, -R4 ;  /* 0x000000111a067223 */ /* 0x000fe20000010804 */
[----:B------:R-:W-:Y:S01]  /*ca80*/  F2FP.BF16.PACK_AB R4, R16, R29 ;  /* 0x0000001d1004723e */ /* 0x000fe200000010ff */
[----:B------:R-:W-:-:S02]  /*ca90*/  FFMA.FTZ R3, R26, R19, R3 ;  /* 0x000000131a037223 */ /* 0x000fc40000010003 */
[C---:B------:R-:W-:Y:S01]  /*caa0*/  FFMA.FTZ R2, R25.reuse, R8, -R2 ;  /* 0x0000000819027223 */ /* 0x040fe20000010802 */
[----:B------:R-:W-:Y:S01]  /*cab0*/  F2FP.BF16.PACK_AB R10, R6, R10 ;  /* 0x0000000a060a723e */ /* 0x000fe200000010ff */
[----:B------:R-:W-:Y:S01]  /*cac0*/  FFMA.FTZ R0, R25, R18, R0 ;  /* 0x0000001219007223 */ /* 0x000fe20000010000 */
[----:B------:R-:W-:Y:S02]  /*cad0*/  F2FP.BF16.PACK_AB R8, R28, R30 ;  /* 0x0000001e1c08723e */ /* 0x000fe400000010ff */
[----:B------:R-:W-:Y:S02]  /*cae0*/  F2FP.BF16.PACK_AB R6, R3, R7 ;  /* 0x000000070306723e */ /* 0x000fe400000010ff */
[----:B------:R-:W-:Y:S02]  /*caf0*/  F2FP.BF16.PACK_AB R11, R2, R13 ;  /* 0x0000000d020b723e */ /* 0x000fe400000010ff */
[----:B------:R-:W-:-:S03]  /*cb00*/  F2FP.BF16.PACK_AB R7, R0, R12 ;  /* 0x0000000c0007723e */ /* 0x000fc600000010ff */
[----:B------:R1:W-:Y:S04]  /*cb10*/  STS.128 [R37], R8 ;  /* 0x0000000825007388 */ /* 0x0003e80000000c00 */
[----:B------:R1:W-:Y:S02]  /*cb20*/  STS.128 [R36+0x100], R4 ;  /* 0x0001000424007388 */ /* 0x0003e40000000c00 */
.L_x_788:
[----:B------:R-:W-:Y:S05]  /*cb30*/  BSYNC B0 ;  /* 0x0000000000007941 */ /* 0x000fea0003800000 */
.L_x_787:
        /* <DEDUP_REMOVED lines=31> */
[C---:B------:R-:W-:Y:S02]  /*cd30*/  PRMT R23, R69.reuse, 0x5432, R16 ;  /* 0x0000543245177816 */ /* 0x040fe40000000010 */
        /* <DEDUP_REMOVED lines=77> */
.L_x_790:
[----:B------:R-:W-:Y:S05]  /*d210*/  BSYNC B0 ;  /* 0x0000000000007941 */ /* 0x000fea0003800000 */
.L_x_789:
[----:B------:R-:W-:-:S13]  /*d220*/  ISETP.GE.OR P0, PT, R66, R51, P2 ;  /* 0x000000334200720c */ /* 0x000fda0001706670 */
[----:B------:R-:W-:Y:S05]  /*d230*/  @P0 BRA `(.L_x_778) ;  /* 0x0000071000000947 */ /* 0x000fea0003800000 */
[----:B------:R-:W-:Y:S01]  /*d240*/  SHF.R.S32.HI R2, RZ, 0x1f, R66 ;  /* 0x0000001fff027819 */ /* 0x000fe20000011442 */
[----:B-1----:R-:W-:Y:S01]  /*d250*/  IMAD.MOV.U32 R6, RZ, RZ, c[0x0][0x27c] ;  /* 0x00009f00ff067624 */ /* 0x002fe200078e00ff */
[----:B------:R-:W-:Y:S01]  /*d260*/  SHF.R.U32.HI R12, RZ, 0x10, R59 ;  /* 0x00000010ff0c7819 */ /* 0x000fe2000001163b */
[----:B------:R-:W-:Y:S01]  /*d270*/  IMAD.SHL.U32 R0, R66, 0x40, RZ ;  /* 0x0000004042007824 */ /* 0x000fe200078e00ff */
[----:B------:R-:W-:Y:S02]  /*d280*/  LEA.HI R2, R2, R66, RZ, 0x3 ;  /* 0x0000004202027211 */ /* 0x000fe400078f18ff */
[----:B------:R-:W-:Y:S02]  /*d290*/  LEA.HI R6, R6, R135, RZ, 0x1d ;  /* 0x0000008706067211 */ /* 0x000fe400078fe8ff */
[----:B------:R-:W-:Y:S01]  /*d2a0*/  LOP3.LUT R0, R0, 0x1c0, RZ, 0xc0, !PT ;  /* 0x000001c000007812 */ /* 0x000fe200078ec0ff */
[----:B------:R-:W-:Y:S01]  /*d2b0*/  IMAD.SHL.U32 R2, R2, 0x40, RZ ;  /* 0x0000004002027824 */ /* 0x000fe200078e00ff */
[----:B------:R-:W-:Y:S01]  /*d2c0*/  SHF.R.S32.HI R7, RZ, 0x1f, R6 ;  /* 0x0000001fff077819 */ /* 0x000fe20000011406 */
[----:B------:R-:W-:Y:S01]  /*d2d0*/  IMAD.SHL.U32 R4, R6, 0x8, RZ ;  /* 0x0000000806047824 */ /* 0x000fe200078e00ff */
[----:B------:R-:W-:-:S02]  /*d2e0*/  SHF.R.U32.HI R3, RZ, 0x3, R0 ;  /* 0x00000003ff037819 */ /* 0x000fc40000011600 */
[----:B------:R-:W-:Y:S02]  /*d2f0*/  LOP3.LUT R5, R0, 0x38, R72, 0xf8, !PT ;  /* 0x0000003800057812 */ /* 0x000fe400078ef848 */
[----:B------:R-:W-:Y:S02]  /*d300*/  LOP3.LUT R2, R2, 0xfffffe00, RZ, 0xc0, !PT ;  /* 0xfffffe0002027812 */ /* 0x000fe400078ec0ff */
[----:B------:R-:W-:Y:S02]  /*d310*/  LEA.HI R6, R7, R6, RZ, 0x3 ;  /* 0x0000000607067211 */ /* 0x000fe400078f18ff */
[----:B------:R-:W-:Y:S02]  /*d320*/  LOP3.LUT R0, R0, 0x38, R4, 0xf8, !PT ;  /* 0x0000003800007812 */ /* 0x000fe400078ef804 */
[----:B------:R-:W-:Y:S01]  /*d330*/  LOP3.LUT R4, R2, R5, R3, 0xf6, !PT ;  /* 0x0000000502047212 */ /* 0x000fe200078ef603 */
[----:B------:R-:W-:Y:S01]  /*d340*/  IMAD.SHL.U32 R5, R6, 0x400, RZ ;  /* 0x0000040006057824 */ /* 0x000fe200078e00ff */
[----:B------:R-:W-:-:S02]  /*d350*/  LOP3.LUT R3, R0, R3, RZ, 0x3c, !PT ;  /* 0x0000000300037212 */ /* 0x000fc400078e3cff */
[----:B------:R-:W-:Y:S02]  /*d360*/  LEA R30, R4, 0x100, 0x1 ;  /* 0x00000100041e7811 */ /* 0x000fe400078e08ff */
[----:B------:R-:W-:Y:S02]  /*d370*/  LOP3.LUT R0, R5, 0x7fffe000, RZ, 0xc0, !PT ;  /* 0x7fffe00005007812 */ /* 0x000fe400078ec0ff */
[----:B------:R-:W-:Y:S01]  /*d380*/  SHF.R.U64 R14, R52, 0x10, R53 ;  /* 0x00000010340e7819 */ /* 0x000fe20000001235 */
[----:B------:R-:W1:Y:S01]  /*d390*/  LDS.128 R8, [R30] ;  /* 0x000000001e087984 */ /* 0x000e620000000c00 */
[----:B------:R-:W-:Y:S02]  /*d3a0*/  IADD3 R0, R3, R0, R2 ;  /* 0x0000000003007210 */ /* 0x000fe40007ffe002 */
[----:B------:R-:W-:Y:S02]  /*d3b0*/  SHF.R.U64 R16, R54, 0x10, R55 ;  /* 0x0000001036107819 */ /* 0x000fe40000001237 */
[----:B------:R-:W-:Y:S01]  /*d3c0*/  PRMT R24, R76, 0x5410, R12 ;  /* 0x000054104c187816 */ /* 0x000fe2000000000c */
[----:B------:R-:W-:Y:S01]  /*d3d0*/  IMAD.SHL.U32 R28, R0, 0x2, RZ ;  /* 0x00000002001c7824 */ /* 0x000fe200078e00ff */
[----:B------:R-:W-:-:S02]  /*d3e0*/  SHF.R.U64 R0, R56, 0x10, R57 ;  /* 0x0000001038007819 */ /* 0x000fc40000001239 */
[----:B------:R-:W-:Y:S02]  /*d3f0*/  PRMT R12, R71, 0x5432, R14 ;  /* 0x00005432470c7816 */ /* 0x000fe4000000000e */
[----:B------:R-:W2:Y:S01]  /*d400*/  LDS.128 R4, [R28+0x100] ;  /* 0x000100001c047984 */ /* 0x000ea20000000c00 */
[----:B------:R-:W-:Y:S02]  /*d410*/  PRMT R13, R74, 0x5432, R0 ;  /* 0x000054324a0d7816 */ /* 0x000fe40000000000 */
[----:B------:R-:W-:Y:S01]  /*d420*/  SHF.R.U32.HI R18, RZ, 0x10, R55 ;  /* 0x00000010ff127819 */ /* 0x000fe20000011637 */
[----:B------:R-:W-:Y:S01]  /*d430*/  IMAD.U32 R31, R12, 0x10000, RZ ;  /* 0x000100000c1f7824 */ /* 0x000fe200078e00ff */
[----:B------:R-:W-:Y:S01]  /*d440*/  SHF.R.U32.HI R15, RZ, 0x10, R53 ;  /* 0x00000010ff0f7819 */ /* 0x000fe20000011635 */
[----:B------:R-:W-:Y:S01]  /*d450*/  IMAD.U32 R29, R13, 0x10000, RZ ;  /* 0x000100000d1d7824 */ /* 0x000fe200078e00ff */
[----:B------:R-:W-:Y:S02]  /*d460*/  SHF.R.U32.HI R2, RZ, 0x10, R57 ;  /* 0x00000010ff027819 */ /* 0x000fe40000011639 */
[----:B------:R-:W-:-:S02]  /*d470*/  SHF.R.U64 R3, R58, 0x10, R59 ;  /* 0x000000103a037819 */ /* 0x000fc4000000123b */
[C---:B------:R-:W-:Y:S02]  /*d480*/  PRMT R23, R75.reuse, 0x5432, R16 ;  /* 0x000054324b177816 */ /* 0x040fe40000000010 */
[----:B------:R-:W-:Y:S02]  /*d490*/  PRMT R22, R75, 0x5410, R18 ;  /* 0x000054104b167816 */ /* 0x000fe40000000012 */
[----:B------:R-:W-:Y:S02]  /*d4a0*/  PRMT R17, R71, 0x5410, R15 ;  /* 0x0000541047117816 */ /* 0x000fe4000000000f */
[----:B------:R-:W-:Y:S01]  /*d4b0*/  PRMT R20, R74, 0x5410, R2 ;  /* 0x000054104a147816 */ /* 0x000fe20000000002 */
[----:B------:R-:W-:Y:S01]  /*d4c0*/  IMAD.U32 R34, R22, 0x10000, RZ ;  /* 0x0001000016227824 */ /* 0x000fe200078e00ff */
[----:B------:R-:W-:Y:S02]  /*d4d0*/  PRMT R27, R76, 0x5432, R3 ;  /* 0x000054324c1b7816 */ /* 0x000fe40000000003 */
[----:B------:R-:W-:Y:S01]  /*d4e0*/  LOP3.LUT R33, R12, 0xffff0000, RZ, 0xc0, !PT ;  /* 0xffff00000c217812 */ /* 0x000fe200078ec0ff */
[----:B------:R-:W-:-:S02]  /*d4f0*/  IMAD.U32 R12, R17, 0x10000, RZ ;  /* 0x00010000110c7824 */ /* 0x000fc400078e00ff */
[C---:B-1----:R-:W-:Y:S01]  /*d500*/  IMAD.U32 R14, R8.reuse, 0x10000, RZ ;  /* 0x00010000080e7824 */ /* 0x042fe200078e00ff */
[----:B------:R-:W-:Y:S01]  /*d510*/  LOP3.LUT R16, R8, 0xffff0000, RZ, 0xc0, !PT ;  /* 0xffff000008107812 */ /* 0x000fe200078ec0ff */
[C---:B------:R-:W-:Y:S01]  /*d520*/  IMAD.U32 R18, R11.reuse, 0x10000, RZ ;  /* 0x000100000b127824 */ /* 0x040fe200078e00ff */
[C---:B------:R-:W-:Y:S01]  /*d530*/  LOP3.LUT R26, R10.reuse, 0xffff0000, RZ, 0xc0, !PT ;  /* 0xffff00000a1a7812 */ /* 0x040fe200078ec0ff */
[----:B------:R-:W-:Y:S01]  /*d540*/  IMAD.U32 R21, R10, 0x10000, RZ ;  /* 0x000100000a157824 */ /* 0x000fe200078e00ff */
[----:B------:R-:W-:Y:S01]  /*d550*/  LOP3.LUT R25, R11, 0xffff0000, RZ, 0xc0, !PT ;  /* 0xffff00000b197812 */ /* 0x000fe200078ec0ff */
[C---:B------:R-:W-:Y:S01]  /*d560*/  IMAD.U32 R15, R9.reuse, 0x10000, RZ ;  /* 0x00010000090f7824 */ /* 0x040fe200078e00ff */
[----:B------:R-:W-:Y:S01]  /*d570*/  LOP3.LUT R19, R9, 0xffff0000, RZ, 0xc0, !PT ;  /* 0xffff000009137812 */ /* 0x000fe200078ec0ff */
        /* <DEDUP_REMOVED lines=61> */
.L_x_778:
[----:B------:R-:W-:Y:S05]  /*d950*/  BSYNC B2 ;  /* 0x0000000000027941 */ /* 0x000fea0003800000 */
.L_x_756:
[----:B-1--4-:R-:W2:Y:S01]  /*d960*/  LDL.LU R10, [R1+0x18] ;  /* 0x00001800010a7983 */ /* 0x012ea20000300800 */
[----:B------:R-:W-:Y:S01]  /*d970*/  LEA.HI R0, R185, R184, RZ, 0x4 ;  /* 0x000000b8b9007211 */ /* 0x000fe200078f20ff */
[----:B------:R-:W-:Y:S01]  /*d980*/  IMAD.WIDE.U32 R6, R136, c[0x0][0x208], RZ ;  /* 0x0000820088067a25 */ /* 0x000fe200078e00ff */
[----:B------:R-:W-:Y:S01]  /*d990*/  MOV R3, 0x40 ;  /* 0x0000004000037802 */ /* 0x000fe20000000f00 */
[----:B------:R-:W-:Y:S01]  /*d9a0*/  BAR.SYNC.DEFER_BLOCKING 0x0 ;  /* 0x0000000000007b1d */ /* 0x000fe20000010000 */
[----:B------:R-:W-:Y:S02]  /*d9b0*/  LOP3.LUT R0, R0, 0xfffffff0, RZ, 0xc0, !PT ;  /* 0xfffffff000007812 */ /* 0x000fe400078ec0ff */
[----:B------:R-:W-:-:S02]  /*d9c0*/  MOV R8, R228 ;  /* 0x000000e400087202 */ /* 0x000fc40000000f00 */
[----:B------:R-:W-:Y:S01]  /*d9d0*/  IADD3 R0, -R0, R184, RZ ;  /* 0x000000b800007210 */ /* 0x000fe20007ffe1ff */
[----:B------:R-:W-:Y:S01]  /*d9e0*/  ULDC.64 UR4, c[0x0][0x208] ;  /* 0x0000820000047ab9 */ /* 0x000fe20000000a00 */
[----:B------:R-:W-:Y:S01]  /*d9f0*/  MOV R9, R234 ;  /* 0x000000ea00097202 */ /* 0x000fe20000000f00 */
[----:B------:R-:W-:Y:S01]  /*da00*/  USHF.L.U32 UR7, UR4, 0x6, URZ ;  /* 0x0000000604077899 */ /* 0x000fe2000800063f */
[----:B------:R-:W-:Y:S01]  /*da10*/  SHF.R.S32.HI R2, RZ, 0x1f, R0 ;  /* 0x0000001fff027819 */ /* 0x000fe20000011400 */
[----:B------:R-:W-:Y:S01]  /*da20*/  UMOV UR6, 0x6 ;  /* 0x0000000600067882 */ /* 0x000fe20000000000 */
[----:B------:R-:W-:Y:S01]  /*da30*/  IADD3 R206, R201, 0x20, RZ ;  /* 0x00000020c9ce7810 */ /* 0x000fe20007ffe0ff */
[----:B------:R-:W-:Y:S01]  /*da40*/  USHF.L.U64.HI UR5, UR4, UR6, UR5 ;  /* 0x0000000604057299 */ /* 0x000fe20008010205 */
[----:B------:R-:W-:Y:S01]  /*da50*/  LEA.HI R2, R2, R0, RZ, 0x3 ;  /* 0x0000000002027211 */ /* 0x000fe200078f18ff */
[----:B------:R-:W-:Y:S03]  /*da60*/  BSSY B0, `(.L_x_791) ;  /* 0x000015a000007945 */ /* 0x000fe60003800000 */
[----:B------:R-:W-:-:S04]  /*da70*/  LOP3.LUT R2, R2, 0xfffffff8, RZ, 0xc0, !PT ;  /* 0xfffffff802027812 */ /* 0x000fc800078ec0ff */
[----:B------:R-:W-:Y:S02]  /*da80*/  IADD3 R0, R0, -R2, RZ ;  /* 0x8000000200007210 */ /* 0x000fe40007ffe0ff */
[----:B------:R-:W-:Y:S01]  /*da90*/  MOV R2, 0x20 ;  /* 0x0000002000027802 */ /* 0x000fe20000000f00 */
[----:B------:R-:W-:Y:S01]  /*daa0*/  LDSM.16.M88.4 R124, [R218] ;  /* 0x00000000da7c783b */ /* 0x000fe20000000200 */
[C---:B------:R-:W-:Y:S02]  /*dab0*/  LOP3.LUT P0, RZ, R0.reuse, 0x2, RZ, 0xc0, !PT ;  /* 0x0000000200ff7812 */ /* 0x040fe4000780c0ff */
[----:B------:R-:W-:Y:S01]  /*dac0*/  LOP3.LUT P1, RZ, R0, 0x4, RZ, 0xc0, !PT ;  /* 0x0000000400ff7812 */ /* 0x000fe2000782c0ff */
[----:B------:R-:W-:Y:S01]  /*dad0*/  IMAD R0, R77, c[0x0][0x208], RZ ;  /* 0x000082004d007a24 */ /* 0x000fe200078e02ff */
[----:B------:R-:W-:Y:S01]  /*dae0*/  SEL R2, R2, 0xffffffe0, !P0 ;  /* 0xffffffe002027807 */ /* 0x000fe20004000000 */
[----:B------:R-:W-:Y:S01]  /*daf0*/  LDSM.16.M88.4 R180, [R218+0x4000] ;  /* 0x00400000dab4783b */ /* 0x000fe20000000200 */
[----:B------:R-:W-:Y:S01]  /*db00*/  SEL R3, R3, 0xffffffc0, !P1 ;  /* 0xffffffc003037807 */ /* 0x000fe20004800000 */
[----:B------:R-:W-:Y:S01]  /*db10*/  IMAD R4, R136, c[0x0][0x20c], R0 ;  /* 0x0000830088047a24 */ /* 0x000fe200078e0200 */
[----:B------:R-:W-:-:S02]  /*db20*/  IADD3 R0, R218, R2, RZ ;  /* 0x00000002da007210 */ /* 0x000fc40007ffe0ff */
[-C--:B------:R-:W-:Y:S02]  /*db30*/  IADD3 R2, R218, R3.reuse, RZ ;  /* 0x00000003da027210 */ /* 0x080fe40007ffe0ff */
[----:B------:R-:W-:Y:S01]  /*db40*/  IADD3 R3, R0, R3, RZ ;  /* 0x0000000300037210 */ /* 0x000fe20007ffe0ff */
[----:B------:R-:W-:Y:S01]  /*db50*/  LDSM.16.M88.4 R128, [R0] ;  /* 0x000000000080783b */ /* 0x000fe20000000200 */
[----:B------:R-:W-:Y:S02]  /*db60*/  IADD3 R4, R7, R4, RZ ;  /* 0x0000000407047210 */ /* 0x000fe40007ffe0ff */
[----:B------:R-:W-:Y:S01]  /*db70*/  R2P PR, R135, 0x6 ;  /* 0x0000000687007804 */ /* 0x000fe20000000000 */
[----:B------:R1:W-:Y:S01]  /*db80*/  LDSM.16.M88.4 R184, [R0+0x4000] ;  /* 0x0040000000b8783b */ /* 0x0003e20000000200 */
[----:B------:R-:W-:Y:S02]  /*db90*/  ISETP.GE.AND P4, PT, R72, c[0x0][0x1d4], PT ;  /* 0x0000750048007a0c */ /* 0x000fe40003f86270 */
[----:B------:R-:W-:Y:S01]  /*dba0*/  ISETP.GE.AND P5, PT, R86, c[0x0][0x1d4], PT ;  /* 0x0000750056007a0c */ /* 0x000fe20003fa6270 */
[----:B------:R-:W-:Y:S04]  /*dbb0*/  LDSM.16.M88.4 R156, [R2] ;  /* 0x00000000029c783b */ /* 0x000fe80000000200 */
[----:B------:R-:W-:Y:S04]  /*dbc0*/  LDSM.16.M88.4 R188, [R2+0x4000] ;  /* 0x0040000002bc783b */ /* 0x000fe80000000200 */
[----:B------:R-:W-:Y:S01]  /*dbd0*/  LDSM.16.M88.4 R176, [R3] ;  /* 0x0000000003b0783b */ /* 0x000fe20000000200 */
[----:B------:R-:W-:-:S02]  /*dbe0*/  @P1 IADD3 R206, R201, -0x20, RZ ;  /* 0xffffffe0c9ce1810 */ /* 0x000fc40007ffe0ff */
[----:B------:R-:W-:Y:S01]  /*dbf0*/  ISETP.LT.OR P1, PT, R63, 0x1, P4 ;  /* 0x000000013f00780c */ /* 0x000fe20002721670 */
[----:B------:R3:W-:Y:S01]  /*dc00*/  LDSM.16.M88.4 R196, [R3+0x4000] ;  /* 0x0040000003c4783b */ /* 0x0007e20000000200 */
[C---:B------:R-:W-:Y:S02]  /*dc10*/  IADD3 R207, R206.reuse, 0x3000, RZ ;  /* 0x00003000cecf7810 */ /* 0x040fe40007ffe0ff */
[C---:B------:R-:W-:Y:S01]  /*dc20*/  IADD3 R217, R206.reuse, 0x5800, RZ ;  /* 0x00005800ced97810 */ /* 0x040fe20007ffe0ff */
[----:B------:R-:W-:Y:S01]  /*dc30*/  BAR.SYNC.DEFER_BLOCKING 0x0 ;  /* 0x0000000000007b1d */ /* 0x000fe20000010000 */
[----:B------:R-:W-:Y:S01]  /*dc40*/  IADD3 R216, R206, 0x5000, RZ ;  /* 0x00005000ced87810 */ /* 0x000fe20007ffe0ff */
[----:B-1----:R-:W-:Y:S01]  /*dc50*/  IMAD R0, R4, 0x60, RZ ;  /* 0x0000006004007824 */ /* 0x002fe200078e02ff */
[C---:B------:R-:W-:Y:S02]  /*dc60*/  IADD3 R215, R206.reuse, 0x4800, RZ ;  /* 0x00004800ced77810 */ /* 0x040fe40007ffe0ff */
[----:B------:R-:W-:-:S02]  /*dc70*/  IADD3 R214, R206, 0x4000, RZ ;  /* 0x00004000ced67810 */ /* 0x000fc40007ffe0ff */
[C---:B------:R-:W-:Y:S02]  /*dc80*/  IADD3 R213, R206.reuse, 0x3800, RZ ;  /* 0x00003800ced57810 */ /* 0x040fe40007ffe0ff */
[C---:B------:R-:W-:Y:S02]  /*dc90*/  IADD3 R212, R206.reuse, 0x2800, RZ ;  /* 0x00002800ced47810 */ /* 0x040fe40007ffe0ff */
[C---:B------:R-:W-:Y:S02]  /*dca0*/  IADD3 R211, R206.reuse, 0x2000, RZ ;  /* 0x00002000ced37810 */ /* 0x040fe40007ffe0ff */
[C---:B------:R-:W-:Y:S02]  /*dcb0*/  IADD3 R210, R206.reuse, 0x1800, RZ ;  /* 0x00001800ced27810 */ /* 0x040fe40007ffe0ff */
[C---:B------:R-:W-:Y:S02]  /*dcc0*/  IADD3 R209, R206.reuse, 0x1000, RZ ;  /* 0x00001000ced17810 */ /* 0x040fe40007ffe0ff */
[----:B------:R-:W-:Y:S01]  /*dcd0*/  IADD3 R208, R206, 0x800, RZ ;  /* 0x00000800ced07810 */ /* 0x000fe20007ffe0ff */
[----:B---3--:R-:W-:Y:S01]  /*dce0*/  IMAD.WIDE.U32 R2, R6, 0x60, R8 ;  /* 0x0000006006027825 */ /* 0x008fe200078e0008 */
[----:B------:R-:W-:-:S04]  /*dcf0*/  DEPBAR.LE SB0, 0x0 ;  /* 0x000080000000791a */ /* 0x000fc80000000000 */
[----:B------:R-:W-:Y:S01]  /*dd00*/  BAR.SYNC.DEFER_BLOCKING 0x0 ;  /* 0x0000000000007b1d */ /* 0x000fe20000010000 */
[----:B------:R-:W-:Y:S02]  /*dd10*/  LEA R4, P0, R2, c[0x0][0x1f8], 0x1 ;  /* 0x00007e0002047a11 */ /* 0x000fe400078008ff */
[----:B------:R-:W-:-:S04]  /*dd20*/  IADD3 R0, R3, R0, RZ ;  /* 0x0000000003007210 */ /* 0x000fc80007ffe0ff */
[----:B------:R-:W-:Y:S02]  /*dd30*/  LEA.HI.X R5, R2, c[0x0][0x1fc], R0, 0x1, P0 ;  /* 0x00007f0002057a11 */ /* 0x000fe400000f0c00 */
[----:B------:R-:W-:Y:S02]  /*dd40*/  IADD3 R2, P3, R4, UR7, RZ ;  /* 0x0000000704027c10 */ /* 0x000fe4000ff7e0ff */
[----:B------:R-:W-:Y:S02]  /*dd50*/  SEL R0, R78, 0xffffffc0, !P2 ;  /* 0xffffffc04e007807 */ /* 0x000fe40005000000 */
[----:B------:R-:W-:Y:S02]  /*dd60*/  IADD3 R6, P0, R2, UR7, RZ ;  /* 0x0000000702067c10 */ /* 0x000fe4000ff1e0ff */
[----:B------:R-:W-:Y:S02]  /*dd70*/  IADD3.X R3, R5, UR5, RZ, P3, !PT ;  /* 0x0000000505037c10 */ /* 0x000fe40009ffe4ff */
[----:B------:R-:W-:-:S02]  /*dd80*/  ISETP.LT.OR P3, PT, R63, 0x21, P4 ;  /* 0x000000213f00780c */ /* 0x000fc40002761670 */
[----:B------:R-:W-:Y:S02]  /*dd90*/  IADD3.X R7, R3, UR5, RZ, P0, !PT ;  /* 0x0000000503077c10 */ /* 0x000fe400087fe4ff */
[C---:B------:R-:W-:Y:S02]  /*dda0*/  ISETP.LT.OR P0, PT, R63.reuse, 0x1, P5 ;  /* 0x000000013f00780c */ /* 0x040fe40002f01670 */
[----:B------:R-:W-:Y:S01]  /*ddb0*/  ISETP.LT.OR P2, PT, R63, 0x21, P5 ;  /* 0x000000213f00780c */ /* 0x000fe20002f41670 */
[----:B------:R-:W1:Y:S01]  /*ddc0*/  LDSM.16.M88.4 R16, [R201] ;  /* 0x00000000c910783b */ /* 0x000e620000000200 */
[-C--:B------:R-:W-:Y:S02]  /*ddd0*/  IADD3 R200, R201, R0.reuse, RZ ;  /* 0x00000000c9c87210 */ /* 0x080fe40007ffe0ff */
[----:B------:R-:W-:Y:S01]  /*dde0*/  IADD3 R75, R207, R0, RZ ;  /* 0x00000000cf4b7210 */ /* 0x000fe20007ffe0ff */
[----:B------:R-:W-:Y:S04]  /*ddf0*/  LDSM.16.M88.4 R32, [R206] ;  /* 0x00000000ce20783b */ /* 0x000fe80000000200 */
[----:B------:R-:W-:Y:S04]  /*de00*/  LDSM.16.M88.4 R28, [R201+0x1800] ;  /* 0x00180000c91c783b */ /* 0x000fe80000000200 */
[----:B------:R-:W3:Y:S04]  /*de10*/  LDSM.16.M88.4 R12, [R201+0x800] ;  /* 0x00080000c90c783b */ /* 0x000ee80000000200 */
[----:B------:R-:W4:Y:S04]  /*de20*/  LDSM.16.M88.4 R20, [R201+0x1000] ;  /* 0x00100000c914783b */ /* 0x000f280000000200 */
[----:B------:R-:W-:Y:S04]  /*de30*/  LDSM.16.M88.4 R76, [R201+0x2000] ;  /* 0x00200000c94c783b */ /* 0x000fe80000000200 */
[----:B------:R-:W-:Y:S04]  /*de40*/  LDSM.16.M88.4 R92, [R201+0x2800] ;  /* 0x00280000c95c783b */ /* 0x000fe80000000200 */
[----:B------:R-:W4:Y:S04]  /*de50*/  LDSM.16.M88.4 R56, [R206+0x800] ;  /* 0x00080000ce38783b */ /* 0x000f280000000200 */
[----:B------:R-:W4:Y:S04]  /*de60*/  LDSM.16.M88.4 R68, [R206+0x1000] ;  /* 0x00100000ce44783b */ /* 0x000f280000000200 */
[----:B------:R-:W2:Y:S04]  /*de70*/  LDSM.16.M88.4 R64, [R206+0x1800] ;  /* 0x00180000ce40783b */ /* 0x000ea80000000200 */
[----:B------:R-:W-:Y:S01]  /*de80*/  LDSM.16.M88.4 R96, [R206+0x2000] ;  /* 0x00200000ce60783b */ /* 0x000fe20000000200 */
[----:B-1----:R-:W-:Y:S03]  /*de90*/  HMMA.16816.F32.BF16 R40, R124, R18, RZ ;  /* 0x000000127c28723c */ /* 0x002fe600000418ff */
[----:B------:R-:W-:Y:S04]  /*dea0*/  LDSM.16.M88.4 R100, [R206+0x2800] ;  /* 0x00280000ce64783b */ /* 0x000fe80000000200 */
[----:B------:R-:W-:Y:S01]  /*deb0*/  @!PT LDS RZ, [RZ] ;  /* 0x00000000fffff984 */ /* 0x000fe20000000800 */
[----:B------:R-:W-:Y:S01]  /*dec0*/  @!PT LDS RZ, [RZ] ;  /* 0x00000000fffff984 */ /* 0x000fe20000000800 */
[----:B------:R-:W-:Y:S01]  /*ded0*/  @!PT LDS RZ, [RZ] ;  /* 0x00000000fffff984 */ /* 0x000fe20000000800 */
[----:B------:R1:W-:Y:S01]  /*dee0*/  LDGSTS.E.BYPASS.LTC128B.128 [R219+0x100], [R4.64], !P1 ;  /* 0x0010000004db7fae */ /* 0x0003e2000c901d48 */
[----:B------:R-:W-:-:S03]  /*def0*/  ISETP.LT.OR P1, PT, R63, 0x41, P4 ;  /* 0x000000413f00780c */ /* 0x000fc60002721670 */
[----:B------:R1:W-:Y:S01]  /*df00*/  LDGSTS.E.BYPASS.LTC128B.128 [R219+0x3100], [R4.64+0x80], !P0 ;  /* 0x0310008004db7fae */ /* 0x0003e2000c101d48 */
[----:B------:R-:W-:Y:S01]  /*df10*/  ISETP.LT.OR P0, PT, R63, 0x41, P5 ;  /* 0x000000413f00780c */ /* 0x000fe20002f01670 */
[C---:B---3--:R-:W-:Y:S02]  /*df20*/  HMMA.16816.F32.BF16 R36, R124.reuse, R14, RZ ;  /* 0x0000000e7c24723c */ /* 0x048fe400000418ff */
[----:B------:R3:W-:Y:S04]  /*df30*/  LDGSTS.E.BYPASS.LTC128B.128 [R219+0x1100], [R2.64], !P3 ;  /* 0x0110000002db7fae */ /* 0x0007e8000d901d48 */
[----:B------:R3:W-:Y:S02]  /*df40*/  LDGSTS.E.BYPASS.LTC128B.128 [R219+0x4100], [R2.64+0x80], !P2 ;  /* 0x0410008002db7fae */ /* 0x0007e4000d101d48 */
[C---:B------:R-:W-:Y:S02]  /*df50*/  HMMA.16816.F32.BF16 R24, R124.reuse, R12, RZ ;  /* 0x0000000c7c18723c */ /* 0x040fe400000418ff */
[----:B------:R1:W-:Y:S04]  /*df60*/  LDGSTS.E.BYPASS.LTC128B.128 [R219+0x2100], [R6.64], !P1 ;  /* 0x0210000006db7fae */ /* 0x0003e8000c901d48 */
[----:B------:R1:W-:Y:S01]  /*df70*/  LDGSTS.E.BYPASS.LTC128B.128 [R219+0x5100], [R6.64+0x80], !P0 ;  /* 0x0510008006db7fae */ /* 0x0003e2000c101d48 */
[----:B------:R-:W-:Y:S01]  /*df80*/  ISETP.GT.AND P0, PT, R136, R226, PT ;  /* 0x000000e28800720c */ /* 0x000fe20003f04270 */
[----:B----4-:R-:W-:Y:S02]  /*df90*/  HMMA.16816.F32.BF16 R12, R124, R22, RZ ;  /* 0x000000167c0c723c */ /* 0x010fe400000418ff */
[----:B------:R-:W4:Y:S04]  /*dfa0*/  LDSM.16.M88.4 R48, [R200] ;  /* 0x00000000c830783b */ /* 0x000f280000000200 */
[----:B------:R-:W2:Y:S02]  /*dfb0*/  LDSM.16.M88.4 R52, [R75+-0x3000] ;  /* 0xffd000004b34783b */ /* 0x000ea40000000200 */
[C---:B------:R-:W-:Y:S02]  /*dfc0*/  HMMA.16816.F32.BF16 R84, R128.reuse, R58, R36 ;  /* 0x0000003a8054723c */ /* 0x040fe40000041824 */
[----:B------:R-:W2:Y:S04]  /*dfd0*/  LDSM.16.M88.4 R80, [R200+0x800] ;  /* 0x00080000c850783b */ /* 0x000ea80000000200 */
[----:B------:R-:W2:Y:S02]  /*dfe0*/  LDSM.16.M88.4 R36, [R201+0x3000] ;  /* 0x00300000c924783b */ /* 0x000ea40000000200 */
[C---:B------:R-:W-:Y:S02]  /*dff0*/  HMMA.16816.F32.BF16 R24, R128.reuse, R56, R24 ;  /* 0x000000388018723c */ /* 0x040fe40000041818 */
[----:B------:R-:W2:Y:S04]  /*e000*/  LDSM.16.M88.4 R56, [R75+-0x2800] ;  /* 0xffd800004b38783b */ /* 0x000ea80000000200 */
[----:B------:R-:W-:Y:S02]  /*e010*/  LDSM.16.M88.4 R112, [R201+0x3800] ;  /* 0x00380000c970783b */ /* 0x000fe40000000200 */
[----:B------:R-:W-:Y:S02]  /*e020*/  HMMA.16816.F32.BF16 R120, R128, R70, R12 ;  /* 0x000000468078723c */ /* 0x000fe4000004180c */
[----:B------:R-:W-:Y:S04]  /*e030*/  LDSM.16.M88.4 R116, [R200+0x3000] ;  /* 0x00300000c874783b */ /* 0x000fe80000000200 */
[----:B------:R-:W-:Y:S02]  /*e040*/  LDSM.16.M88.4 R108, [R206+0x3800] ;  /* 0x00380000ce6c783b */ /* 0x000fe40000000200 */
[----:B-1----:R-:W-:Y:S02]  /*e050*/  HMMA.16816.F32.BF16 R4, R124, R30, RZ ;  /* 0x0000001e7c04723c */ /* 0x002fe400000418ff */
[----:B------:R-:W0:Y:S01]  /*e060*/  LDGDEPBAR ;  /* 0x00000000000079af */ /* 0x000e220000000000 */
[----:B--2---:R-:W-:-:S04]  /*e070*/  LOP3.LUT R10, R10, 0xfffdffff, RZ, 0xc0, !PT ;  /* 0xfffdffff0a0a7812 */ /* 0x004fc800078ec0ff */
[----:B------:R-:W-:-:S05]  /*e080*/  @P5 LOP3.LUT R10, R10, 0x20000, RZ, 0xfc, !PT ;  /* 0x000200000a0a5812 */ /* 0x000fca00078efcff */
[----:B------:R1:W-:Y:S02]  /*e090*/  STL [R1+0x18], R10 ;  /* 0x0000180a01007387 */ /* 0x0003e40000100800 */
[C---:B-1----:R-:W-:Y:S08]  /*e0a0*/  HMMA.16816.F32.BF16 R8, R124.reuse, R16, RZ ;  /* 0x000000107c08723c */ /* 0x042ff000000418ff */
[----:B------:R-:W-:Y:S08]  /*e0b0*/  HMMA.16816.F32.BF16 R16, R124, R20, RZ ;  /* 0x000000147c10723c */ /* 0x000ff000000418ff */
[C---:B------:R-:W-:Y:S01]  /*e0c0*/  HMMA.16816.F32.BF16 R20, R128.reuse, R34, R40 ;  /* 0x000000228014723c */ /* 0x040fe20000041828 */
[----:B------:R-:W-:Y:S07]  /*e0d0*/  LDSM.16.M88.4 R40, [R200+0x1800] ;  /* 0x00180000c828783b */ /* 0x000fee0000000200 */
[----:B------:R-:W-:Y:S01]  /*e0e0*/  HMMA.16816.F32.BF16 R44, R128, R32, R8 ;  /* 0x00000020802c723c */ /* 0x000fe20000041808 */
[----:B------:R-:W-:Y:S07]  /*e0f0*/  LDSM.16.M88.4 R32, [R200+0x2000] ;  /* 0x00200000c820783b */ /* 0x000fee0000000200 */
[----:B------:R-:W-:Y:S08]  /*e100*/  HMMA.16816.F32.BF16 R8, R124, R28, RZ ;  /* 0x0000001c7c08723c */ /* 0x000ff000000418ff */
[----:B------:R-:W-:Y:S01]  /*e110*/  HMMA.16816.F32.BF16 R88, R128, R68, R16 ;  /* 0x000000448058723c */ /* 0x000fe20000041810 */
[----:B------:R-:W-:Y:S07]  /*e120*/  LDSM.16.M88.4 R68, [R75+-0x2000] ;  /* 0xffe000004b44783b */ /* 0x000fee0000000200 */
[----:B------:R-:W-:Y:S08]  /*e130*/  HMMA.16816.F32.BF16 R28, R124, R76, RZ ;  /* 0x0000004c7c1c723c */ /* 0x000ff000000418ff */
[----:B-----5:R-:W-:Y:S08]  /*e140*/  HMMA.16816.F32.BF16 R132, R128, R64, R8 ;  /* 0x000000408084723c */ /* 0x020ff00000041808 */
[----:B----4-:R-:W-:Y:S08]  /*e150*/  HMMA.16816.F32.BF16 R8, R156, R48, R44 ;  /* 0x000000309c08723c */ /* 0x010ff0000004182c */
[----:B------:R-:W-:Y:S08]  /*e160*/  HMMA.16816.F32.BF16 R64, R128, R66, R4 ;  /* 0x000000428040723c */ /* 0x000ff00000041804 */
[----:B------:R-:W-:Y:S01]  /*e170*/  HMMA.16816.F32.BF16 R4, R156, R50, R20 ;  /* 0x000000329c04723c */ /* 0x000fe20000041814 */
[----:B------:R-:W-:Y:S07]  /*e180*/  LDSM.16.M88.4 R48, [R200+0x1000] ;  /* 0x00100000c830783b */ /* 0x000fee0000000200 */
[----:B------:R-:W-:Y:S08]  /*e190*/  HMMA.16816.F32.BF16 R12, R176, R52, R8 ;  /* 0x00000034b00c723c */ /* 0x000ff00000041808 */
[C---:B------:R-:W-:Y:S01]  /*e1a0*/  HMMA.16816.F32.BF16 R16, R124.reuse, R78, RZ ;  /* 0x0000004e7c10723c */ /* 0x040fe200000418ff */
[----:B------:R-:W1:Y:S07]  /*e1b0*/  LDSM.16.M88.4 R76, [R206+0x3000] ;  /* 0x00300000ce4c783b */ /* 0x000e6e0000000200 */
[----:B------:R-:W-:Y:S08]  /*e1c0*/  HMMA.16816.F32.BF16 R8, R124, R92, RZ ;  /* 0x0000005c7c08723c */ /* 0x000ff000000418ff */
[----:B------:R-:W-:Y:S08]  /*e1d0*/  HMMA.16816.F32.BF16 R44, R156, R80, R24 ;  /* 0x000000509c2c723c */ /* 0x000ff00000041818 */
[----:B------:R-:W-:Y:S08]  /*e1e0*/  HMMA.16816.F32.BF16 R24, R176, R54, R4 ;  /* 0x00000036b018723c */ /* 0x000ff00000041804 */
[----:B------:R-:W-:Y:S01]  /*e1f0*/  HMMA.16816.F32.BF16 R4, R124, R94, RZ ;  /* 0x0000005e7c04723c */ /* 0x000fe200000418ff */
[----:B------:R-:W2:Y:S07]  /*e200*/  LDSM.16.M88.4 R92, [R200+0x2800] ;  /* 0x00280000c85c783b */ /* 0x000eae0000000200 */
[----:B------:R-:W-:Y:S08]  /*e210*/  HMMA.16816.F32.BF16 R20, R180, R36, R12 ;  /* 0x00000024b414723c */ /* 0x000ff0000004180c */
[----:B------:R-:W-:Y:S08]  /*e220*/  HMMA.16816.F32.BF16 R12, R128, R100, R8 ;  /* 0x00000064800c723c */ /* 0x000ff00000041808 */
[----:B------:R-:W-:Y:S01]  /*e230*/  HMMA.16816.F32.BF16 R8, R156, R82, R84 ;  /* 0x000000529c08723c */ /* 0x000fe20000041854 */
[----:B------:R-:W4:Y:S04]  /*e240*/  LDSM.16.M88.4 R80, [R75+-0x1800] ;  /* 0xffe800004b50783b */ /* 0x000f280000000200 */
[----:B------:R-:W-:Y:S03]  /*e250*/  LDSM.16.M88.4 R84, [R75+-0x1000] ;  /* 0xfff000004b54783b */ /* 0x000fe60000000200 */
[C---:B------:R-:W-:Y:S08]  /*e260*/  HMMA.16816.F32.BF16 R104, R128.reuse, R96, R28 ;  /* 0x000000608068723c */ /* 0x040ff0000004181c */
[C---:B------:R-:W-:Y:S08]  /*e270*/  HMMA.16816.F32.BF16 R28, R128.reuse, R98, R16 ;  /* 0x00000062801c723c */ /* 0x040ff00000041810 */
[----:B------:R-:W-:Y:S01]  /*e280*/  HMMA.16816.F32.BF16 R96, R128, R102, R4 ;  /* 0x000000668060723c */ /* 0x000fe20000041804 */
[----:B------:R-:W-:Y:S07]  /*e290*/  LDSM.16.M88.4 R100, [R75+-0x800] ;  /* 0xfff800004b64783b */ /* 0x000fee0000000200 */
[----:B------:R-:W-:Y:S08]  /*e2a0*/  HMMA.16816.F32.BF16 R4, R176, R56, R44 ;  /* 0x00000038b004723c */ /* 0x000ff0000004182c */
[----:B-1----:R-:W-:Y:S08]  /*e2b0*/  HMMA.16816.F32.BF16 R20, R184, R76, R20 ;  /* 0x0000004cb814723c */ /* 0x002ff00000041814 */
[----:B------:R-:W-:Y:S08]  /*e2c0*/  HMMA.16816.F32.BF16 R16, R180, R38, R24 ;  /* 0x00000026b410723c */ /* 0x000ff00000041818 */
[----:B------:R-:W-:Y:S01]  /*e2d0*/  HMMA.16816.F32.BF16 R36, R156, R50, R120 ;  /* 0x000000329c24723c */ /* 0x000fe20000041878 */
[----:B------:R-:W1:Y:S07]  /*e2e0*/  LDSM.16.M88.4 R120, [R75] ;  /* 0x000000004b78783b */ /* 0x000e6e0000000200 */
        /* <DEDUP_REMOVED lines=13> */
[----:B------:R-:W1:Y:S07]  /*e3c0*/  LDSM.16.M88.4 R92, [R200+0x3800] ;  /* 0x00380000c85c783b */ /* 0x000e6e0000000200 */
[----:B------:R-:W-:Y:S08]  /*e3d0*/  HMMA.16816.F32.BF16 R20, R180, R114, R24 ;  /* 0x00000072b414723c */ /* 0x000ff00000041818 */
[----:B------:R-:W-:Y:S08]  /*e3e0*/  HMMA.16816.F32.BF16 R16, R176, R68, R88 ;  /* 0x00000044b010723c */ /* 0x000ff00000041858 */
[----:B------:R-:W-:Y:S08]  /*e3f0*/  HMMA.16816.F32.BF16 R12, R184, R108, R12 ;  /* 0x0000006cb80c723c */ /* 0x000ff0000004180c */
[C---:B----4-:R-:W-:Y:S08]  /*e400*/  HMMA.16816.F32.BF16 R48, R176.reuse, R80, R48 ;  /* 0x00000050b030723c */ /* 0x050ff00000041830 */
[----:B------:R-:W-:Y:S08]  /*e410*/  HMMA.16816.F32.BF16 R64, R176, R82, R64 ;  /* 0x00000052b040723c */ /* 0x000ff00000041840 */
[----:B-1----:R-:W-:Y:S08]  /*e420*/  HMMA.16816.F32.BF16 R24, R196, R120, R4 ;  /* 0x00000078c418723c */ /* 0x002ff00000041804 */
[----:B------:R-:W-:Y:S01]  /*e430*/  HMMA.16816.F32.BF16 R80, R176, R100, R40 ;  /* 0x00000064b050723c */ /* 0x000fe20000041828 */
[----:B------:R-:W1:Y:S07]  /*e440*/  LDSM.16.M88.4 R40, [R206+0x4000] ;  /* 0x00400000ce28783b */ /* 0x000e6e0000000200 */
[----:B------:R-:W-:Y:S08]  /*e450*/  HMMA.16816.F32.BF16 R4, R188, R118, R8 ;  /* 0x00000076bc04723c */ /* 0x000ff00000041808 */
[----:B------:R-:W-:Y:S01]  /*e460*/  HMMA.16816.F32.BF16 R36, R176, R70, R36 ;  /* 0x00000046b024723c */ /* 0x000fe20000041824 */
[----:B------:R-:W-:-:S04]  /*e470*/  FMUL.FTZ R0, R24, c[0x0][0x320] ;  /* 0x0000c80018007a20 */ /* 0x000fc80000410000 */
[----:B------:R4:W1:Y:S03]  /*e480*/  MUFU.TANH R98, R0 ;  /* 0x0000000000627308 */ /* 0x0008660000002400 */
[----:B------:R-:W-:Y:S01]  /*e490*/  HMMA.16816.F32.BF16 R68, R176, R84, R52 ;  /* 0x00000054b044723c */ /* 0x000fe20000041834 */
[----:B------:R-:W1:Y:S07]  /*e4a0*/  LDSM.16.M88.4 R52, [R75+0x800] ;  /* 0x000800004b34783b */ /* 0x000e6e0000000200 */
[----:B------:R-:W-:Y:S01]  /*e4b0*/  HMMA.16816.F32.BF16 R20, R184, R110, R20 ;  /* 0x0000006eb814723c */ /* 0x000fe20000041814 */
[----:B----4-:R-:W-:-:S07]  /*e4c0*/  FMUL.FTZ R0, R25, c[0x0][0x320] ;  /* 0x0000c80019007a20 */ /* 0x010fce0000410000 */
[----:B--2---:R-:W-:Y:S01]  /*e4d0*/  HMMA.16816.F32.BF16 R8, R180, R32, R16 ;  /* 0x00000020b408723c */ /* 0x004fe20000041810 */
[----:B------:R2:W4:Y:S07]  /*e4e0*/  MUFU.TANH R96, R0 ;  /* 0x0000000000607308 */ /* 0x00052e0000002400 */
[----:B------:R-:W-:Y:S08]  /*e4f0*/  HMMA.16816.F32.BF16 R16, R188, R92, R12 ;  /* 0x0000005cbc10723c */ /* 0x000ff0000004180c */
[----:B------:R-:W-:Y:S01]  /*e500*/  HMMA.16816.F32.BF16 R100, R176, R102, R28 ;  /* 0x00000066b064723c */ /* 0x000fe2000004181c */
[----:B------:R-:W3:Y:S01]  /*e510*/  LDSM.16.M88.4 R28, [R200+0x4000] ;  /* 0x00400000c81c783b */ /* 0x000ee20000000200 */
[----:B--2---:R-:W-:-:S04]  /*e520*/  FMUL.FTZ R0, R26, c[0x0][0x320] ;  /* 0x0000c8001a007a20 */ /* 0x004fc80000410000 */
[----:B------:R2:W1:Y:S02]  /*e530*/  MUFU.TANH R99, R0 ;  /* 0x0000000000637308 */ /* 0x0004640000002400 */
[----:B------:R-:W-:Y:S08]  /*e540*/  HMMA.16816.F32.BF16 R12, R196, R122, R4 ;  /* 0x0000007ac40c723c */ /* 0x000ff00000041804 */
[----:B------:R-:W-:Y:S01]  /*e550*/  HMMA.16816.F32.BF16 R32, R180, R34, R36 ;  /* 0x00000022b420723c */ /* 0x000fe20000041824 */
[----:B------:R-:W3:Y:S01]  /*e560*/  LDSM.16.M88.4 R36, [R206+0x4800] ;  /* 0x00480000ce24783b */ /* 0x000ee20000000200 */
[----:B--2---:R-:W-:-:S06]  /*e570*/  FMUL.FTZ R0, R27, c[0x0][0x320] ;  /* 0x0000c8001b007a20 */ /* 0x004fcc0000410000 */
[----:B------:R-:W-:Y:S01]  /*e580*/  HMMA.16816.F32.BF16 R4, R188, R94, R20 ;  /* 0x0000005ebc04723c */ /* 0x000fe20000041814 */
[----:B------:R2:W2:Y:S07]  /*e590*/  MUFU.TANH R97, R0 ;  /* 0x0000000000617308 */ /* 0x0004ae0000002400 */
[----:B-1----:R-:W-:Y:S08]  /*e5a0*/  HMMA.16816.F32.BF16 R8, R184, R40, R8 ;  /* 0x00000028b808723c */ /* 0x002ff00000041808 */
[----:B------:R-:W-:Y:S01]  /*e5b0*/  HMMA.16816.F32.BF16 R24, R196, R52, R16 ;  /* 0x00000034c418723c */ /* 0x000fe20000041810 */
[----:B--2---:R-:W-:-:S04]  /*e5c0*/  FMUL.FTZ R0, R12, c[0x0][0x320] ;  /* 0x0000c8000c007a20 */ /* 0x004fc80000410000 */
[----:B------:R1:W2:Y:S03]  /*e5d0*/  MUFU.TANH R92, R0 ;  /* 0x00000000005c7308 */ /* 0x0002a60000002400 */
[----:B------:R-:W-:Y:S01]  /*e5e0*/  HMMA.16816.F32.BF16 R84, R176, R86, R44 ;  /* 0x00000056b054723c */ /* 0x000fe2000004182c */
[----:B------:R-:W-:Y:S07]  /*e5f0*/  LDSM.16.M88.4 R44, [R75+0x1000] ;  /* 0x001000004b2c783b */ /* 0x000fee0000000200 */
[----:B------:R-:W-:Y:S01]  /*e600*/  HMMA.16816.F32.BF16 R56, R180, R76, R48 ;  /* 0x0000004cb438723c */ /* 0x000fe20000041830 */
[----:B------:R-:W2:Y:S01]  /*e610*/  LDSM.16.M88.4 R48, [R201+0x5000] ;  /* 0x00500000c930783b */ /* 0x000ea20000000200 */
        /* <DEDUP_REMOVED lines=8> */
[C---:B---3--:R-:W-:Y:S08]  /*e6a0*/  HMMA.16816.F32.BF16 R16, R188.reuse, R28, R8 ;  /* 0x0000001cbc10723c */ /* 0x048ff00000041808 */
[----:B------:R-:W-:Y:S01]  /*e6b0*/  HMMA.16816.F32.BF16 R8, R188, R30, R20 ;  /* 0x0000001ebc08723c */ /* 0x000fe20000041814 */
[----:B------:R-:W-:Y:S01]  /*e6c0*/  LDSM.16.M88.4 R28, [R206+0x5000] ;  /* 0x00500000ce1c783b */ /* 0x000fe20000000200 */
[----:B-1----:R-:W-:-:S06]  /*e6d0*/  FMUL.FTZ R0, R15, c[0x0][0x320] ;  /* 0x0000c8000f007a20 */ /* 0x002fcc0000410000 */
[C---:B------:R-:W-:Y:S01]  /*e6e0*/  HMMA.16816.F32.BF16 R12, R184.reuse, R36, R56 ;  /* 0x00000024b80c723c */ /* 0x040fe20000041838 */
[----:B------:R-:W1:Y:S01]  /*e6f0*/  LDSM.16.M88.4 R56, [R201+0x5800] ;  /* 0x00580000c938783b */ /* 0x000e620000000200 */
[----:B------:R3:W1:Y:S06]  /*e700*/  MUFU.TANH R93, R0 ;  /* 0x00000000005d7308 */ /* 0x00066c0000002400 */
[----:B------:R-:W-:Y:S01]  /*e710*/  HMMA.16816.F32.BF16 R20, R184, R38, R64 ;  /* 0x00000026b814723c */ /* 0x000fe20000041840 */
[----:B------:R-:W4:Y:S07]  /*e720*/  LDSM.16.M88.4 R36, [R75+0x1800] ;  /* 0x001800004b24783b */ /* 0x000f2e0000000200 */
[----:B--2---:R-:W-:Y:S01]  /*e730*/  HMMA.16816.F32.BF16 R68, R180, R48, R68 ;  /* 0x00000030b444723c */ /* 0x004fe20000041844 */
[----:B---3--:R-:W-:-:S04]  /*e740*/  FMUL.FTZ R0, R24, c[0x0][0x320] ;  /* 0x0000c80018007a20 */ /* 0x008fc80000410000 */
[----:B------:R2:W3:Y:S03]  /*e750*/  MUFU.TANH R88, R0 ;  /* 0x0000000000587308 */ /* 0x0004e60000002400 */
[----:B------:R-:W-:Y:S01]  /*e760*/  HMMA.16816.F32.BF16 R32, R180, R50, R84 ;  /* 0x00000032b420723c */ /* 0x000fe20000041854 */
[----:B------:R-:W-:Y:S01]  /*e770*/  LDSM.16.M88.4 R48, [R206+0x5800] ;  /* 0x00580000ce30783b */ /* 0x000fe20000000200 */
[----:B--2---:R-:W-:-:S06]  /*e780*/  FMUL.FTZ R0, R25, c[0x0][0x320] ;  /* 0x0000c80019007a20 */ /* 0x004fcc0000410000 */
[----:B-1----:R-:W-:Y:S01]  /*e790*/  HMMA.16816.F32.BF16 R52, R180, R56, R80 ;  /* 0x00000038b434723c */ /* 0x002fe20000041850 */
[----:B------:R1:W2:Y:S02]  /*e7a0*/  MUFU.TANH R79, R0 ;  /* 0x00000000004f7308 */ /* 0x0002a40000002400 */
        /* <DEDUP_REMOVED lines=19> */
[----:B----4-:R-:W-:Y:S01]  /*e8e0*/  HMMA.16816.F32.BF16 R20, R196, R36, R16 ;  /* 0x00000024c414723c */ /* 0x010fe20000041810 */
[----:B--2---:R-:W-:-:S04]  /*e8f0*/  FMUL.FTZ R0, R24, c[0x0][0x320] ;  /* 0x0000c80018007a20 */ /* 0x004fc80000410000 */
[----:B------:R2:W4:Y:S11]  /*e900*/  MUFU.TANH R66, R0 ;  /* 0x0000000000427308 */ /* 0x0005360000002400 */
        /* <DEDUP_REMOVED lines=88> */
[----:B------:R-:W-:-:S04]  /*ee90*/  USHF.L.U64.HI UR5, UR4, UR6, UR5 ;  /* 0x0000000604057299 */ /* 0x000fc80008010205 */
[----:B------:R-:W-:Y:S02]  /*eea0*/  IMAD R4, R2, c[0x0][0x1e0], RZ ;  /* 0x0000780002047a24 */ /* 0x000fe400078e02ff */
[----:B------:R-:W-:-:S04]  /*eeb0*/  IMAD.WIDE.U32 R2, R0, c[0x0][0x1e0], RZ ;  /* 0x0000780000027a25 */ /* 0x000fc800078e00ff */
[----:B------:R-:W-:Y:S02]  /*eec0*/  IMAD R0, R0, c[0x0][0x1e4], R4 ;  /* 0x0000790000007a24 */ /* 0x000fe400078e0204 */
[----:B------:R-:W-:-:S04]  /*eed0*/  IMAD.WIDE.U32 R6, R2, 0x60, R138 ;  /* 0x0000006002067825 */ /* 0x000fc800078e008a */
[----:B------:R-:W-:Y:S01]  /*eee0*/  IMAD.IADD R0, R3, 0x1, R0 ;  /* 0x0000000103007824 */ /* 0x000fe200078e0200 */
[----:B------:R-:W-:-:S03]  /*eef0*/  LEA R4, P0, R6, c[0x0][0x1c8], 0x1 ;  /* 0x0000720006047a11 */ /* 0x000fc600078008ff */
[----:B------:R-:W-:Y:S01]  /*ef00*/  IMAD R0, R0, 0x60, RZ ;  /* 0x0000006000007824 */ /* 0x000fe200078e02ff */
[----:B------:R-:W-:-:S03]  /*ef10*/  IADD3 R2, P2, R4, UR7, RZ ;  /* 0x0000000704027c10 */ /* 0x000fc6000ff5e0ff */
[----:B------:R-:W-:-:S05]  /*ef20*/  IMAD.IADD R0, R7, 0x1, R0 ;  /* 0x0000000107007824 */ /* 0x000fca00078e0200 */
        /* <DEDUP_REMOVED lines=13> */
.L_x_792:
[----:B--234-:R-:W-:Y:S05]  /*f000*/  BSYNC B0 ;  /* 0x0000000000007941 */ /* 0x01cfea0003800000 */
.L_x_791:
[----:B-1----:R-:W2:Y:S04]  /*f010*/  LDL R0, [R1+0x1c] ;  /* 0x00001c0001007983 */ /* 0x002ea80000100800 */
[----:B------:R-:W3:Y:S01]  /*f020*/  LDL R8, [R1+0x4] ;  /* 0x0000040001087983 */ /* 0x000ee20000100800 */
[----:B------:R-:W-:Y:S01]  /*f030*/  ISETP.NE.AND P0, PT, R142, 0x1, PT ;  /* 0x000000018e00780c */ /* 0x000fe20003f05270 */
[----:B------:R-:W-:-:S02]  /*f040*/  ULDC UR4, c[0x0][0x324] ;  /* 0x0000c90000047ab9 */ /* 0x000fc40000000800 */
[----:B------:R-:W-:Y:S01]  /*f050*/  ULOP3.LUT UR4, URZ, UR4, URZ, 0x33, !UPT ;  /* 0x000000043f047292 */ /* 0x000fe2000f8e333f */
[----:B------:R-:W0:Y:S01]  /*f060*/  LDGDEPBAR ;  /* 0x00000000000079af */ /* 0x000e220000000000 */
[----:B--2---:R-:W-:-:S08]  /*f070*/  IMAD.IADD R0, R0, 0x1, R146 ;  /* 0x0000000100007824 */ /* 0x004fd000078e0292 */
[----:B------:R-:W-:-:S04]  /*f080*/  @P0 IMAD.HI.U32 R2, R0, c[0x0][0x2c8], RZ ;  /* 0x0000b20000020a27 */ /* 0x000fc800078e00ff */
[----:B------:R-:W-:Y:S01]  /*f090*/  IMAD.MOV.U32 R4, RZ, RZ, R0 ;  /* 0x000000ffff047224 */ /* 0x000fe200078e0000 */
[----:B------:R-:W-:Y:S01]  /*f0a0*/  @P0 SHF.R.U32.HI R4, RZ, c[0x0][0x2cc], R2 ;  /* 0x0000b300ff040a19 */ /* 0x000fe20000011602 */
[----:B------:R-:W-:Y:S01]  /*f0b0*/  IMAD.IADD R0, R140, 0x1, R60 ;  /* 0x000000018c007824 */ /* 0x000fe200078e023c */
[----:B------:R-:W-:-:S03]  /*f0c0*/  ISETP.GE.AND P0, PT, R141, 0x1, PT ;  /* 0x000000018d00780c */ /* 0x000fc60003f06270 */
[----:B------:R-:W1:Y:S01]  /*f0d0*/  SHFL.IDX PT, R3, R4, RZ, 0x1c1f ;  /* 0x001c1fff04037589 */ /* 0x000e6200000e0000 */
[C---:B---3--:R-:W-:Y:S02]  /*f0e0*/  IADD3 R2, -R8.reuse, 0x1, R0 ;  /* 0x0000000108027810 */ /* 0x048fe40007ffe100 */
[----:B------:R-:W-:Y:S01]  /*f0f0*/  IADD3 R7, -R8, R0, RZ ;  /* 0x0000000008077210 */ /* 0x000fe20007ffe1ff */
[----:B------:R-:W-:Y:S02]  /*f100*/  IMAD.IADD R8, R60, 0x1, -R8 ;  /* 0x000000013c087824 */ /* 0x000fe400078e0a08 */
[----:B------:R-:W-:-:S05]  /*f110*/  IMAD.IADD R2, R2, 0x1, -R137 ;  /* 0x0000000102027824 */ /* 0x000fca00078e0a89 */
[C---:B------:R-:W-:Y:S02]  /*f120*/  IADD3 R5, R2.reuse, c[0x0][0x328], RZ ;  /* 0x0000ca0002057a10 */ /* 0x040fe40007ffe0ff */
[----:B------:R-:W-:-:S03]  /*f130*/  IADD3 R6, R2, UR4, RZ ;  /* 0x0000000402067c10 */ /* 0x000fc6000fffe0ff */
[----:B-1----:R-:W-:Y:S01]  /*f140*/  IMAD.IADD R2, R5, 0x1, R3 ;  /* 0x0000000105027824 */ /* 0x002fe200078e0203 */
[----:B------:R-:W-:-:S04]  /*f150*/  IADD3 R0, R6, R3, RZ ;  /* 0x0000000306007210 */ /* 0x000fc80007ffe0ff */
[----:B------:R-:W-:Y:S01]  /*f160*/  IMNMX R2, R7, R2, PT ;  /* 0x0000000207027217 */ /* 0x000fe20003800200 */
[----:B------:R-:W-:Y:S05]  /*f170*/  @!P0 BRA `(.L_x_793) ;  /* 0x0000014000008947 */ /* 0x000fea0003800000 */
[----:B------:R-:W-:Y:S01]  /*f180*/  IADD3 R3, -R137, R140, R3 ;  /* 0x0000008c89037210 */ /* 0x000fe20007ffe103 */
[----:B------:R-:W-:Y:S03]  /*f190*/  BSSY B0, `(.L_x_794) ;  /* 0x000000e000007945 */ /* 0x000fe60003800000 */
        /* <DEDUP_REMOVED lines=9> */
.L_x_795:
[----:B------:R-:W-:-:S04]  /*f230*/  MOV R9, c[0x0][0x32c] ;  /* 0x0000cb0000097a02 */ /* 0x000fc80000000f00 */
[----:B------:R-:W-:-:S13]  /*f240*/  ISETP.NE.AND P0, PT, R9, 0x1, PT ;  /* 0x000000010900780c */ /* 0x000fda0003f05270 */
[----:B------:R-:W-:-:S05]  /*f250*/  @P0 IMAD.HI.U32 R9, R3, c[0x0][0x330], RZ ;  /* 0x0000cc0003090a27 */ /* 0x000fca00078e00ff */
[----:B------:R-:W-:Y:S02]  /*f260*/  @P0 SHF.R.U32.HI R3, RZ, c[0x0][0x334], R9 ;  /* 0x0000cd00ff030a19 */ /* 0x000fe40000011609 */
.L_x_796:
[----:B------:R-:W-:Y:S05]  /*f270*/  BSYNC B0 ;  /* 0x0000000000007941 */ /* 0x000fea0003800000 */
.L_x_794:
[----:B------:R-:W-:-:S05]  /*f280*/  IMAD R3, R3, c[0x0][0x32c], R8 ;  /* 0x0000cb0003037a24 */ /* 0x000fca00078e0208 */
[----:B------:R-:W-:Y:S02]  /*f290*/  IADD3 R9, R3, c[0x0][0x32c], RZ ;  /* 0x0000cb0003097a10 */ /* 0x000fe40007ffe0ff */
[----:B------:R-:W-:Y:S02]  /*f2a0*/  IMNMX R0, R0, R3, !PT ;  /* 0x0000000300007217 */ /* 0x000fe40007800200 */
[----:B------:R-:W-:Y:S02]  /*f2b0*/  IMNMX R2, R2, R9, PT ;  /* 0x0000000902027217 */ /* 0x000fe40003800200 */
.L_x_793:
[C---:B------:R-:W-:Y:S01]  /*f2c0*/  ISETP.GE.AND P0, PT, R60.reuse, 0x9, PT ;  /* 0x000000093c00780c */ /* 0x040fe20003f06270 */
[----:B------:R-:W1:Y:S01]  /*f2d0*/  SHFL.IDX PT, R3, R4, 0x1, 0x1c1f ;  /* 0x003c1f0004037f89 */ /* 0x000e6200000e0000 */
        /* <DEDUP_REMOVED lines=67> */
[----:B------:R-:W-:Y:S02]  /*f710*/  ISETP.GE.AND P5, PT, R60, 0x41, PT ;  /* 0x000000413c00780c */ /* 0x000fe40003fa6270 */
[----:B------:R-:W-:-:S02]  /*f720*/  FSEL R161, R49, -INF , !P0 ;  /* 0xff80000031a17808 */ /* 0x000fc40004000000 */
[----:B------:R-:W-:Y:S02]  /*f730*/  ISETP.GT.AND P0, PT, R0, 0x39, !P6 ;  /* 0x000000390000780c */ /* 0x000fe40007704270 */
[----:B------:R-:W-:Y:S02]  /*f740*/  ISETP.GE.AND P4, PT, R60, 0x42, PT ;  /* 0x000000423c00780c */ /* 0x000fe40003f86270 */
        /* <DEDUP_REMOVED lines=13> */
[----:B------:R-:W-:-:S04]  /*f820*/  ISETP.GT.AND P0, PT, R0, 0x48, !P3 ;  /* 0x000000480000780c */ /* 0x000fc80005f04270 */
[----:B------:R-:W-:-:S04]  /*f830*/  ISETP.LT.OR P0, PT, R2, 0x49, P0 ;  /* 0x000000490200780c */ /* 0x000fc80000701670 */
[----:B------:R-:W-:Y:S02]  /*f840*/  FSEL R169, R36, -INF , !P0 ;  /* 0xff80000024a97808 */ /* 0x000fe40004000000 */
[----:B------:R-:W-:-:S04]  /*f850*/  ISETP.GT.AND P0, PT, R0, 0x49, !P2 ;  /* 0x000000490000780c */ /* 0x000fc80005704270 */
[----:B------:R-:W-:-:S04]  /*f860*/  ISETP.LT.OR P0, PT, R2, 0x4a, P0 ;  /* 0x0000004a0200780c */ /* 0x000fc80000701670 */
        /* <DEDUP_REMOVED lines=16> */
[----:B------:R-:W-:-:S04]  /*f970*/  ISETP.GT.AND P0, PT, R0, RZ, !P1 ;  /* 0x000000ff0000720c */ /* 0x000fc80004f04270 */
[----:B------:R-:W-:-:S04]  /*f980*/  ISETP.LT.OR P0, PT, R2, 0x1, P0 ;  /* 0x000000010200780c */ /* 0x000fc80000701670 */
[----:B------:R-:W-:Y:S02]  /*f990*/  FSEL R27, R98, -INF , !P0 ;  /* 0xff800000621b7808 */ /* 0x000fe40004000000 */
[----:B------:R-:W-:-:S04]  /*f9a0*/  ISETP.GE.AND P0, PT, R60, 0x5a, PT ;  /* 0x0000005a3c00780c */ /* 0x000fc80003f06270 */
[----:B------:R-:W-:Y:S02]  /*f9b0*/  P2R R9, PR, RZ, 0x1 ;  /* 0x00000001ff097803 */ /* 0x000fe40000000000 */
[----:B------:R-:W-:Y:S01]  /*f9c0*/  ISETP.GT.AND P0, PT, R0, 0x59, !P0 ;  /* 0x000000590000780c */ /* 0x000fe20004704270 */
[----:B-1----:R-:W-:-:S03]  /*f9d0*/  IMAD.IADD R0, R6, 0x1, R3 ;  /* 0x0000000106007824 */ /* 0x002fc600078e0203 */
[----:B------:R-:W-:Y:S01]  /*f9e0*/  ISETP.LT.OR P0, PT, R2, 0x5a, P0 ;  /* 0x0000005a0200780c */ /* 0x000fe20000701670 */
[----:B------:R-:W-:-:S03]  /*f9f0*/  IMAD.IADD R2, R5, 0x1, R3 ;  /* 0x0000000105027824 */ /* 0x000fc600078e0203 */
[----:B------:R-:W-:Y:S02]  /*fa00*/  FSEL R220, R31, -INF , !P0 ;  /* 0xff8000001fdc7808 */ /* 0x000fe40004000000 */
[----:B------:R-:W-:Y:S02]  /*fa10*/  ISETP.GE.AND P0, PT, R141, 0x1, PT ;  /* 0x000000018d00780c */ /* 0x000fe40003f06270 */
[----:B------:R-:W-:-:S11]  /*fa20*/  IMNMX R2, R7, R2, PT ;  /* 0x0000000207027217 */ /* 0x000fd60003800200 */
        /* <DEDUP_REMOVED lines=12> */
.L_x_799:
[----:B------:R-:W-:-:S04]  /*faf0*/  MOV R4, c[0x0][0x32c] ;  /* 0x0000cb0000047a02 */ /* 0x000fc80000000f00 */
[----:B------:R-:W-:-:S13]  /*fb00*/  ISETP.NE.AND P0, PT, R4, 0x1, PT ;  /* 0x000000010400780c */ /* 0x000fda0003f05270 */
[----:B------:R-:W-:-:S05]  /*fb10*/  @P0 IMAD.HI.U32 R4, R3, c[0x0][0x330], RZ ;  /* 0x0000cc0003040a27 */ /* 0x000fca00078e00ff */
[----:B------:R-:W-:Y:S02]  /*fb20*/  @P0 SHF.R.U32.HI R3, RZ, c[0x0][0x334], R4 ;  /* 0x0000cd00ff030a19 */ /* 0x000fe40000011604 */
.L_x_800:
[----:B------:R-:W-:Y:S05]  /*fb30*/  BSYNC B0 ;  /* 0x0000000000007941 */ /* 0x000fea0003800000 */
.L_x_798:
[----:B------:R-:W-:-:S05]  /*fb40*/  IMAD R3, R3, c[0x0][0x32c], R8 ;  /* 0x0000cb0003037a24 */ /* 0x000fca00078e0208 */
[----:B------:R-:W-:Y:S02]  /*fb50*/  IADD3 R4, R3, c[0x0][0x32c], RZ ;  /* 0x0000cb0003047a10 */ /* 0x000fe40007ffe0ff */
[----:B------:R-:W-:Y:S02]  /*fb60*/  IMNMX R0, R0, R3, !PT ;  /* 0x0000000300007217 */ /* 0x000fe40007800200 */
[----:B------:R-:W-:Y:S02]  /*fb70*/  IMNMX R2, R2, R4, PT ;  /* 0x0000000402027217 */ /* 0x000fe40003800200 */
.L_x_797:
        /* <DEDUP_REMOVED lines=43> */
[----:B------:R-:W-:Y:S01]  /*fe30*/  FMNMX.FTZ R3, R171, R3, !PT ;  /* 0x00000003ab037209 */ /* 0x000fe20007810000 */
[----:B------:R-:W-:Y:S01]  /*fe40*/  LDSM.16.MT88.4 R20, [R204] ;  /* 0x00000000cc14783b */ /* 0x000fe20000004200 */
        /* <DEDUP_REMOVED lines=9> */
[----:B------:R-:W-:-:S03]  /*fee0*/  ISETP.LT.OR P0, PT, R2, 0x21, P0 ;  /* 0x000000210200780c */ /* 0x000fc60000701670 */
[----:B------:R-:W1:Y:S01]  /*fef0*/  SHFL.BFLY PT, R5, R3, 0x2, 0x1f ;  /* 0x0c401f0003057f89 */ /* 0x000e6200000e0000 */
        /* <DEDUP_REMOVED lines=26> */
[----:B------:R-:W-:Y:S02]  /*100a0*/  ISETP.GT.AND P0, PT, R0, 0x39, !P6 ;  /* 0x000000390000780c */ /* 0x000fe40007704270 */
[----:B------:R-:W-:Y:S02]  /*100b0*/  ISETP.NE.AND P6, PT, R9, RZ, PT ;  /* 0x000000ff0900720c */ /* 0x000fe40003fc5270 */
        /* <DEDUP_REMOVED lines=8> */
[----:B------:R-:W-:Y:S01]  /*10140*/  ISETP.LT.OR P0, PT, R2, 0x42, P0 ;  /* 0x000000420200780c */ /* 0x000fe20000701670 */
[----:B------:R-:W-:Y:S03]  /*10150*/  LDSM.16.MT88.4 R8, [R203] ;  /* 0x00000000cb08783b */ /* 0x000fe60000004200 */
[----:B------:R-:W-:-:S02]  /*10160*/  FSEL R164, R43, -INF , !P0 ;  /* 0xff8000002ba47808 */ /* 0x000fc40004000000 */
[----:B------:R-:W-:Y:S02]  /*10170*/  ISETP.GT.AND P0, PT, R0, 0x48, !P3 ;  /* 0x000000480000780c */ /* 0x000fe40005f04270 */
[----:B------:R-:W-:Y:S02]  /*10180*/  ISETP.NE.AND P3, PT, R12, RZ, PT ;  /* 0x000000ff0c00720c */ /* 0x000fe40003f65270 */
[----:B------:R-:W-:Y:S01]  /*10190*/  ISETP.LT.OR P0, PT, R2, 0x49, P0 ;  /* 0x000000490200780c */ /* 0x000fe20000701670 */
[----:B------:R-:W-:Y:S03]  /*101a0*/  LDSM.16.MT88.4 R12, [R205] ;  /* 0x00000000cd0c783b */ /* 0x000fe60000004200 */
[----:B------:R-:W-:Y:S02]  /*101b0*/  FSEL R166, R40, -INF , !P0 ;  /* 0xff80000028a67808 */ /* 0x000fe40004000000 */
[C---:B------:R-:W-:Y:S01]  /*101c0*/  ISETP.GT.AND P0, PT, R0.reuse, 0x49, !P2 ;  /* 0x000000490000780c */ /* 0x040fe20005704270 */
[----:B------:R-:W-:Y:S01]  /*101d0*/  LDSM.16.MT88.4 R40, [R203+0x3000] ;  /* 0x00300000cb28783b */ /* 0x000fe20000004200 */
[----:B------:R-:W-:-:S02]  /*101e0*/  ISETP.GT.AND P2, PT, R0, 0x51, !P4 ;  /* 0x000000510000780c */ /* 0x000fc40006744270 */
[C---:B------:R-:W-:Y:S02]  /*101f0*/  ISETP.LT.OR P0, PT, R2.reuse, 0x4a, P0 ;  /* 0x0000004a0200780c */ /* 0x040fe40000701670 */
[----:B------:R-:W-:Y:S02]  /*10200*/  ISETP.LT.OR P2, PT, R2, 0x52, P2 ;  /* 0x000000520200780c */ /* 0x000fe40001741670 */
[----:B------:R-:W-:Y:S02]  /*10210*/  FSEL R168, R39, -INF , !P0 ;  /* 0xff80000027a87808 */ /* 0x000fe40004000000 */
[C---:B------:R-:W-:Y:S02]  /*10220*/  ISETP.GT.AND P0, PT, R0.reuse, RZ, !P1 ;  /* 0x000000ff0000720c */ /* 0x040fe40004f04270 */
[----:B------:R-:W-:Y:S02]  /*10230*/  ISETP.GT.AND P1, PT, R0, 0x58, !P5 ;  /* 0x000000580000780c */ /* 0x000fe40006f24270 */
[----:B------:R-:W-:-:S02]  /*10240*/  ISETP.LT.OR P0, PT, R2, 0x1, P0 ;  /* 0x000000010200780c */ /* 0x000fc40000701670 */
[----:B------:R-:W-:Y:S02]  /*10250*/  ISETP.LT.OR P1, PT, R2, 0x59, P1 ;  /* 0x000000590200780c */ /* 0x000fe40000f21670 */
[----:B------:R-:W-:Y:S02]  /*10260*/  FSEL R6, R99, -INF , !P0 ;  /* 0xff80000063067808 */ /* 0x000fe40004000000 */
[----:B------:R-:W-:Y:S02]  /*10270*/  ISETP.GT.AND P0, PT, R0, 0x50, !P3 ;  /* 0x000000500000780c */ /* 0x000fe40005f04270 */
[----:B------:R-:W-:Y:S02]  /*10280*/  FMNMX.FTZ R4, R6, R7, !PT ;  /* 0x0000000706047209 */ /* 0x000fe40007810000 */
[----:B------:R-:W-:Y:S02]  /*10290*/  ISETP.LT.OR P0, PT, R2, 0x51, P0 ;  /* 0x000000510200780c */ /* 0x000fe40000701670 */
[----:B------:R-:W-:-:S02]  /*102a0*/  FMNMX.FTZ R4, R25, R4, !PT ;  /* 0x0000000419047209 */ /* 0x000fc40007810000 */
[----:B------:R-:W-:Y:S02]  /*102b0*/  FSEL R172, R50, -INF , !P0 ;  /* 0xff80000032ac7808 */ /* 0x000fe40004000000 */
[----:B------:R-:W-:Y:S02]  /*102c0*/  FMNMX.FTZ R4, R24, R4, !PT ;  /* 0x0000000418047209 */ /* 0x000fe40007810000 */
[----:B------:R-:W-:Y:S02]  /*102d0*/  ISETP.GT.AND P0, PT, R0, 0x59, !P6 ;  /* 0x000000590000780c */ /* 0x000fe40007704270 */
[----:B------:R-:W-:Y:S02]  /*102e0*/  FMNMX.FTZ R4, R36, R4, !PT ;  /* 0x0000000424047209 */ /* 0x000fe40007810000 */
[----:B------:R-:W-:Y:S02]  /*102f0*/  FSEL R173, R48, -INF , !P2 ;  /* 0xff80000030ad7808 */ /* 0x000fe40005000000 */
[----:B------:R-:W-:-:S02]  /*10300*/  FMNMX.FTZ R4, R31, R4, !PT ;  /* 0x000000041f047209 */ /* 0x000fc40007810000 */
[----:B------:R-:W-:Y:S02]  /*10310*/  ISETP.LT.OR P0, PT, R2, 0x5a, P0 ;  /* 0x0000005a0200780c */ /* 0x000fe40000701670 */
[----:B------:R-:W-:Y:S02]  /*10320*/  FMNMX.FTZ R4, R60, R4, !PT ;  /* 0x000000043c047209 */ /* 0x000fe40007810000 */
[----:B------:R-:W-:Y:S02]  /*10330*/  FSEL R175, R46, -INF , !P1 ;  /* 0xff8000002eaf7808 */ /* 0x000fe40004800000 */
        /* <DEDUP_REMOVED lines=27> */
[----:B------:R-:W-:-:S04]  /*104f0*/  FFMA.FTZ R0, R27, c[0x0][0x2d0], -R2 ;  /* 0x0000b4001b007a23 */ /* 0x000fc80000010802 */
[----:B------:R2:W-:Y:S01]  /*10500*/  MUFU.EX2 R251, R0 ;  /* 0x0000000000fb7308 */ /* 0x0005e20000000800 */
[----:B-1----:R-:W-:Y:S01]  /*10510*/  FMNMX.FTZ R3, R3, R4, !PT ;  /* 0x0000000403037209 */ /* 0x002fe20007810000 */
[--C-:B------:R-:W-:Y:S02]  /*10520*/  FFMA.FTZ R4, R30, c[0x0][0x2d0], -R2.reuse ;  /* 0x0000b4001e047a23 */ /* 0x100fe40000010802 */
[----:B--2---:R-:W-:Y:S01]  /*10530*/  FFMA.FTZ R0, R28, c[0x0][0x2d0], -R2 ;  /* 0x0000b4001c007a23 */ /* 0x004fe20000010802 */
[----:B------:R-:W-:-:S03]  /*10540*/  FSETP.NEU.FTZ.AND P0, PT, R3, -INF , PT ;  /* 0xff8000000300780b */ /* 0x000fc60003f1d000 */
[----:B------:R-:W-:Y:S08]  /*10550*/  MUFU.EX2 R252, R4 ;  /* 0x0000000400fc7308 */ /* 0x000ff00000000800 */
[----:B------:R1:W-:Y:S02]  /*10560*/  MUFU.EX2 R250, R0 ;  /* 0x0000000000fa7308 */ /* 0x0003e40000000800 */
[----:B-1----:R-:W-:-:S06]  /*10570*/  FFMA.FTZ R0, R29, c[0x0][0x2d0], -R2 ;  /* 0x0000b4001d007a23 */ /* 0x002fcc0000010802 */
[----:B------:R1:W2:Y:S02]  /*10580*/  MUFU.EX2 R33, R0 ;  /* 0x0000000000217308 */ /* 0x0002a40000000800 */
[----:B-1----:R-:W-:-:S05]  /*10590*/  FMUL.FTZ R0, R3, c[0x0][0x2d0] ;  /* 0x0000b40003007a20 */ /* 0x002fca0000410000 */
[----:B------:R-:W-:-:S05]  /*105a0*/  FSEL R0, R0, RZ, P0 ;  /* 0x000000ff00007208 */ /* 0x000fca0000000000 */
[----:B------:R-:W-:Y:S01]  /*105b0*/  FFMA.FTZ R4, R6, c[0x0][0x2d0], -R0 ;  /* 0x0000b40006047a23 */ /* 0x000fe20000010800 */
[----:B--2---:R-:W-:-:S03]  /*105c0*/  F2FP.BF16.PACK_AB R6, R252, R33 ;  /* 0x00000021fc06723e */ /* 0x004fc600000010ff */
[----:B------:R1:W-:Y:S02]  /*105d0*/  MUFU.EX2 R192, R4 ;  /* 0x0000000400c07308 */ /* 0x0003e40000000800 */
[----:B-1----:R-:W-:-:S06]  /*105e0*/  FFMA.FTZ R4, R7, c[0x0][0x2d0], -R0 ;  /* 0x0000b40007047a23 */ /* 0x002fcc0000010800 */
[----:B------:R1:W2:Y:S02]  /*105f0*/  MUFU.EX2 R243, R4 ;  /* 0x0000000400f37308 */ /* 0x0002a40000000800 */
[----:B-1----:R-:W-:Y:S01]  /*10600*/  FFMA.FTZ R4, R25, c[0x0][0x2d0], -R0 ;  /* 0x0000b40019047a23 */ /* 0x002fe20000010800 */
[----:B--2---:R-:W-:-:S05]  /*10610*/  F2FP.BF16.PACK_AB R5, R243, R192 ;  /* 0x000000c0f305723e */ /* 0x004fca00000010ff */
[----:B------:R1:W-:Y:S02]  /*10620*/  MUFU.EX2 R249, R4 ;  /* 0x0000000400f97308 */ /* 0x0003e40000000800 */
[----:B-1----:R-:W-:Y:S02]  /*10630*/  FFMA.FTZ R4, R24, c[0x0][0x2d0], -R0 ;  /* 0x0000b40018047a23 */ /* 0x002fe40000010800 */
[----:B------:R-:W1:Y:S04]  /*10640*/  LDSM.16.MT88.4 R24, [R202+0x3000] ;  /* 0x00300000ca18783b */ /* 0x000e680000004200 */
[----:B------:R2:W3:Y:S02]  /*10650*/  MUFU.EX2 R248, R4 ;  /* 0x0000000400f87308 */ /* 0x0004e40000000800 */
[----:B--2---:R-:W-:-:S02]  /*10660*/  F2FP.BF16.PACK_AB R4, R250, R251 ;  /* 0x000000fbfa04723e */ /* 0x004fc400000010ff */
[----:B---3--:R-:W-:-:S07]  /*10670*/  F2FP.BF16.PACK_AB R7, R248, R249 ;  /* 0x000000f9f807723e */ /* 0x008fce00000010ff */
[C---:B------:R-:W-:Y:S07]  /*10680*/  HMMA.16816.F32.BF16 R64, R4.reuse, R8, RZ ;  /* 0x000000080440723c */ /* 0x040fee00000418ff */
[--C-:B------:R-:W-:Y:S01]  /*10690*/  FFMA.FTZ R8, R32, c[0x0][0x2d0], -R2.reuse ;  /* 0x0000b40020087a23 */ /* 0x100fe20000010802 */
[C---:B------:R-:W-:Y:S01]  /*106a0*/  HMMA.16816.F32.BF16 R48, R4.reuse, R12, RZ ;  /* 0x0000000c0430723c */ /* 0x040fe200000418ff */
[----:B------:R-:W-:Y:S02]  /*106b0*/  IMAD.MOV.U32 R9, RZ, RZ, R33 ;  /* 0x000000ffff097224 */ /* 0x000fe400078e0021 */
[----:B------:R2:W-:Y:S05]  /*106c0*/  MUFU.EX2 R247, R8 ;  /* 0x0000000800f77308 */ /* 0x0005ea0000000800 */
[C---:B------:R-:W-:Y:S01]  /*106d0*/  HMMA.16816.F32.BF16 R44, R4.reuse, R14, RZ ;  /* 0x0000000e042c723c */ /* 0x040fe200000418ff */
[----:B------:R-:W-:Y:S07]  /*106e0*/  LDSM.16.MT88.4 R12, [R204+0x3000] ;  /* 0x00300000cc0c783b */ /* 0x000fee0000004200 */
[----:B------:R-:W-:Y:S01]  /*106f0*/  HMMA.16816.F32.BF16 R84, R4, R16, RZ ;  /* 0x000000100454723c */ /* 0x000fe200000418ff */
[----:B--2---:R-:W-:-:S02]  /*10700*/  FFMA.FTZ R8, R35, c[0x0][0x2d0], -R2 ;  /* 0x0000b40023087a23 */ /* 0x004fc40000010802 */
[----:B------:R-:W2:Y:S02]  /*10710*/  LDSM.16.MT88.4 R32, [R205+0x3000] ;  /* 0x00300000cd20783b */ /* 0x000ea40000004200 */
[----:B------:R3:W4:Y:S03]  /*10720*/  MUFU.EX2 R245, R8 ;  /* 0x0000000800f57308 */ /* 0x0007260000000800 */
[C---:B------:R-:W-:Y:S01]  /*10730*/  HMMA.16816.F32.BF16 R80, R4.reuse, R18, RZ ;  /* 0x000000120450723c */ /* 0x040fe200000418ff */
[----:B------:R-:W5:Y:S07]  /*10740*/  LDSM.16.MT88.4 R16, [R205+0x800] ;  /* 0x00080000cd10783b */ /* 0x000f6e0000004200 */
[----:B------:R-:W-:Y:S01]  /*10750*/  HMMA.16816.F32.BF16 R56, R4, R10, RZ ;  /* 0x0000000a0438723c */ /* 0x000fe200000418ff */
[----:B---3--:R-:W-:-:S07]  /*10760*/  FFMA.FTZ R8, R37, c[0x0][0x2d0], -R2 ;  /* 0x0000b40025087a23 */ /* 0x008fce0000010802 */
[----:B------:R-:W-:Y:S01]  /*10770*/  HMMA.16816.F32.BF16 R52, R4, R20, RZ ;  /* 0x000000140434723c */ /* 0x000fe200000418ff */
[----:B------:R-:W-:Y:S01]  /*10780*/  IMAD.MOV.U32 R10, RZ, RZ, R137 ;  /* 0x000000ffff0a7224 */ /* 0x000fe200078e0089 */
[----:B------:R3:W-:Y:S01]  /*10790*/  MUFU.EX2 R246, R8 ;  /* 0x0000000800f67308 */ /* 0x0007e20000000800 */
[----:B------:R-:W-:-:S05]  /*107a0*/  IMAD.MOV.U32 R11, RZ, RZ, R140 ;  /* 0x000000ffff0b7224 */ /* 0x000fca00078e008c */
[C---:B------:R-:W-:Y:S01]  /*107b0*/  HMMA.16816.F32.BF16 R76, R4.reuse, R22, RZ ;  /* 0x00000016044c723c */ /* 0x040fe200000418ff */
[----:B------:R-:W-:Y:S07]  /*107c0*/  LDSM.16.MT88.4 R20, [R204+0x800] ;  /* 0x00080000cc14783b */ /* 0x000fee0000004200 */
[----:B-1----:R-:W-:Y:S01]  /*107d0*/  HMMA.16816.F32.BF16 R88, R4, R24, RZ ;  /* 0x000000180458723c */ /* 0x002fe200000418ff */
[----:B---3--:R-:W-:-:S04]  /*107e0*/  FFMA.FTZ R8, R38, c[0x0][0x2d0], -R2 ;  /* 0x0000b40026087a23 */ /* 0x008fc80000010802 */
[----:B------:R1:W3:Y:S03]  /*107f0*/  MUFU.EX2 R244, R8 ;  /* 0x0000000800f47308 */ /* 0x0002e60000000800 */
[C---:B------:R-:W-:Y:S01]  /*10800*/  HMMA.16816.F32.BF16 R92, R4.reuse, R26, RZ ;  /* 0x0000001a045c723c */ /* 0x040fe200000418ff */
[----:B------:R-:W-:Y:S07]  /*10810*/  LDSM.16.MT88.4 R24, [R202+0x3800] ;  /* 0x00380000ca18783b */ /* 0x000fee0000004200 */
[----:B------:R-:W-:Y:S01]  /*10820*/  HMMA.16816.F32.BF16 R100, R4, R40, RZ ;  /* 0x000000280464723c */ /* 0x000fe200000418ff */
[----:B-1----:R-:W-:-:S07]  /*10830*/  FFMA.FTZ R8, R36, c[0x0][0x2d0], -R0 ;  /* 0x0000b40024087a23 */ /* 0x002fce0000010800 */
[C---:B------:R-:W-:Y:S01]  /*10840*/  HMMA.16816.F32.BF16 R112, R4.reuse, R42, RZ ;  /* 0x0000002a0470723c */ /* 0x040fe200000418ff */
[----:B------:R-:W1:Y:S01]  /*10850*/  LDSM.16.MT88.4 R36, [R202+0x800] ;  /* 0x00080000ca24783b */ /* 0x000e620000004200 */
[----:B------:R3:W-:Y:S03]  /*10860*/  MUFU.EX2 R242, R8 ;  /* 0x0000000800f27308 */ /* 0x0007e60000000800 */
[----:B------:R-:W-:Y:S03]  /*10870*/  LDSM.16.MT88.4 R40, [R203+0x3800] ;  /* 0x00380000cb28783b */ /* 0x000fe60000004200 */
[C---:B--2---:R-:W-:Y:S08]  /*10880*/  HMMA.16816.F32.BF16 R96, R4.reuse, R32, RZ ;  /* 0x000000200460723c */ /* 0x044ff000000418ff */
[----:B------:R-:W-:Y:S01]  /*10890*/  HMMA.16816.F32.BF16 R108, R4, R34, RZ ;  /* 0x00000022046c723c */ /* 0x000fe200000418ff */
[----:B------:R-:W-:Y:S01]  /*108a0*/  LDSM.16.MT88.4 R32, [R203+0x1000] ;  /* 0x00100000cb20783b */ /* 0x000fe20000004200 */
[----:B---3--:R-:W-:-:S03]  /*108b0*/  FFMA.FTZ R8, R31, c[0x0][0x2d0], -R0 ;  /* 0x0000b4001f087a23 */ /* 0x008fc60000010800 */
[----:B------:R-:W2:Y:S01]  /*108c0*/  LDSM.16.MT88.4 R28, [R203+0x800] ;  /* 0x00080000cb1c783b */ /* 0x000ea20000004200 */
[----:B------:R3:W1:Y:S02]  /*108d0*/  MUFU.EX2 R240, R8 ;  /* 0x0000000800f07308 */ /* 0x0006640000000800 */
[C---:B------:R-:W-:Y:S08]  /*108e0*/  HMMA.16816.F32.BF16 R136, R4.reuse, R12, RZ ;  /* 0x0000000c0488723c */ /* 0x040ff000000418ff */
[----:B------:R-:W-:Y:S01]  /*108f0*/  HMMA.16816.F32.BF16 R104, R4, R14, RZ ;  /* 0x0000000e0468723c */ /* 0x000fe200000418ff */
[----:B------:R-:W-:Y:S01]  /*10900*/  LDSM.16.MT88.4 R12, [R204+0x3800] ;  /* 0x00380000cc0c783b */ /* 0x000fe20000004200 */
[----:B---3--:R-:W-:-:S05]  /*10910*/  FFMA.FTZ R8, R60, c[0x0][0x2d0], -R0 ;  /* 0x0000b4003c087a23 */ /* 0x008fca0000010800 */
[----:B----4-:R-:W-:Y:S02]  /*10920*/  F2FP.BF16.PACK_AB R4, R245, R247 ;  /* 0x000000f7f504723e */ /* 0x010fe400000010ff */
[----:B------:R-:W-:Y:S01]  /*10930*/  F2FP.BF16.PACK_AB R6, R244, R246 ;  /* 0x000000f6f406723e */ /* 0x000fe200000010ff */
[----:B------:R3:W-:Y:S01]  /*10940*/  MUFU.EX2 R241, R8 ;  /* 0x0000000800f17308 */ /* 0x0007e20000000800 */
[----:B-1----:R-:W-:Y:S01]  /*10950*/  F2FP.BF16.PACK_AB R5, R240, R242 ;  /* 0x000000f2f005723e */ /* 0x002fe200000010ff */
[----:B---3--:R-:W-:-:S06]  /*10960*/  FFMA.FTZ R8, R61, c[0x0][0x2d0], -R0 ;  /* 0x0000b4003d087a23 */ /* 0x008fcc0000010800 */
[----:B------:R1:W3:Y:S02]  /*10970*/  MUFU.EX2 R239, R8 ;  /* 0x0000000800ef7308 */ /* 0x0002e40000000800 */
[----:B-1----:R-:W-:Y:S01]  /*10980*/  FFMA.FTZ R8, R71, c[0x0][0x2d0], -R2 ;  /* 0x0000b40047087a23 */ /* 0x002fe20000010802 */
[----:B---3--:R-:W-:Y:S01]  /*10990*/  F2FP.BF16.PACK_AB R7, R239, R241 ;  /* 0x000000f1ef07723e */ /* 0x008fe200000010ff */
[----:B------:R-:W-:-:S04]  /*109a0*/  IMAD.MOV.U32 R71, RZ, RZ, R146 ;  /* 0x000000ffff477224 */ /* 0x000fc800078e0092 */
[----:B------:R1:W-:Y:S02]  /*109b0*/  MUFU.EX2 R238, R8 ;  /* 0x0000000800ee7308 */ /* 0x0003e40000000800 */
[C---:B-----5:R-:W-:Y:S08]  /*109c0*/  HMMA.16816.F32.BF16 R60, R4.reuse, R16, R48 ;  /* 0x00000010043c723c */ /* 0x060ff00000041830 */
        /* <DEDUP_REMOVED lines=11> */
[----:B------:R-:W3:Y:S07]  /*10a80*/  LDSM.16.MT88.4 R20, [R202+0x4000] ;  /* 0x00400000ca14783b */ /* 0x000eee0000004200 */
[----:B------:R-:W-:Y:S01]  /*10a90*/  HMMA.16816.F32.BF16 R120, R4, R26, R92 ;  /* 0x0000001a0478723c */ /* 0x000fe2000004185c */
[----:B-1----:R-:W-:-:S04]  /*10aa0*/  FFMA.FTZ R8, R117, c[0x0][0x2d0], -R2 ;  /* 0x0000b40075087a23 */ /* 0x002fc80000010802 */
[----:B------:R1:W1:Y:S03]  /*10ab0*/  MUFU.EX2 R233, R8 ;  /* 0x0000000800e97308 */ /* 0x0002660000000800 */
[C---:B------:R-:W-:Y:S01]  /*10ac0*/  HMMA.16816.F32.BF16 R116, R4.reuse, R24, R88 ;  /* 0x000000180474723c */ /* 0x040fe20000041858 */
[----:B------:R-:W4:Y:S07]  /*10ad0*/  LDSM.16.MT88.4 R24, [R205+0x1000] ;  /* 0x00100000cd18783b */ /* 0x000f2e0000004200 */
[----:B--2---:R-:W-:Y:S01]  /*10ae0*/  HMMA.16816.F32.BF16 R84, R4, R28, R64 ;  /* 0x0000001c0454723c */ /* 0x004fe20000041840 */
[----:B-1----:R-:W-:-:S07]  /*10af0*/  FFMA.FTZ R8, R70, c[0x0][0x2d0], -R0 ;  /* 0x0000b40046087a23 */ /* 0x002fce0000010800 */
[C---:B------:R-:W-:Y:S01]  /*10b00*/  HMMA.16816.F32.BF16 R80, R4.reuse, R30, R56 ;  /* 0x0000001e0450723c */ /* 0x040fe20000041838 */
[----:B------:R-:W-:Y:S01]  /*10b10*/  LDSM.16.MT88.4 R28, [R204+0x1000] ;  /* 0x00100000cc1c783b */ /* 0x000fe20000004200 */
[----:B------:R1:W-:Y:S06]  /*10b20*/  MUFU.EX2 R232, R8 ;  /* 0x0000000800e87308 */ /* 0x0003ec0000000800 */
[C---:B------:R-:W-:Y:S08]  /*10b30*/  HMMA.16816.F32.BF16 R144, R4.reuse, R40, R100 ;  /* 0x000000280490723c */ /* 0x040ff00000041864 */
[----:B---3--:R-:W-:Y:S01]  /*10b40*/  HMMA.16816.F32.BF16 R96, R4, R16, R96 ;  /* 0x000000100460723c */ /* 0x008fe20000041860 */
[----:B-1----:R-:W-:-:S04]  /*10b50*/  FFMA.FTZ R8, R69, c[0x0][0x2d0], -R0 ;  /* 0x0000b40045087a23 */ /* 0x002fc80000010800 */
[----:B------:R1:W2:Y:S03]  /*10b60*/  MUFU.EX2 R227, R8 ;  /* 0x0000000800e37308 */ /* 0x0002a60000000800 */
[C---:B------:R-:W-:Y:S01]  /*10b70*/  HMMA.16816.F32.BF16 R76, R4.reuse, R18, R108 ;  /* 0x00000012044c723c */ /* 0x040fe2000004186c */
[----:B------:R-:W-:Y:S07]  /*10b80*/  LDSM.16.MT88.4 R16, [R205+0x4000] ;  /* 0x00400000cd10783b */ /* 0x000fee0000004200 */
[----:B------:R-:W-:Y:S01]  /*10b90*/  HMMA.16816.F32.BF16 R64, R4, R12, R136 ;  /* 0x0000000c0440723c */ /* 0x000fe20000041888 */
[----:B-1----:R-:W-:-:S07]  /*10ba0*/  FFMA.FTZ R8, R132, c[0x0][0x2d0], -R0 ;  /* 0x0000b40084087a23 */ /* 0x002fce0000010800 */
[----:B------:R-:W-:Y:S01]  /*10bb0*/  HMMA.16816.F32.BF16 R56, R4, R14, R104 ;  /* 0x0000000e0438723c */ /* 0x000fe20000041868 */
[----:B------:R-:W-:Y:S01]  /*10bc0*/  LDSM.16.MT88.4 R12, [R204+0x4000] ;  /* 0x00400000cc0c783b */ /* 0x000fe20000004200 */
[----:B------:R1:W-:Y:S02]  /*10bd0*/  MUFU.EX2 R225, R8 ;  /* 0x0000000800e17308 */ /* 0x0003e40000000800 */
[----:B-1----:R-:W-:-:S04]  /*10be0*/  FFMA.FTZ R8, R133, c[0x0][0x2d0], -R0 ;  /* 0x0000b40085087a23 */ /* 0x002fc80000010800 */
[----:B------:R-:W-:Y:S02]  /*10bf0*/  HMMA.16816.F32.BF16 R132, R4, R42, R112 ;  /* 0x0000002a0484723c */ /* 0x000fe40000041870 */
[----:B------:R-:W1:Y:S05]  /*10c00*/  MUFU.EX2 R224, R8 ;  /* 0x0000000800e07308 */ /* 0x000e6a0000000800 */
[----:B----4-:R-:W-:Y:S02]  /*10c10*/  F2FP.BF16.PACK_AB R4, R237, R238 ;  /* 0x000000eeed04723e */ /* 0x010fe400000010ff */
[----:B------:R-:W-:Y:S02]  /*10c20*/  F2FP.BF16.PACK_AB R6, R233, R236 ;  /* 0x000000ece906723e */ /* 0x000fe400000010ff */
[----:B--2---:R-:W-:-:S02]  /*10c30*/  F2FP.BF16.PACK_AB R5, R227, R232 ;  /* 0x000000e8e305723e */ /* 0x004fc400000010ff */
[----:B-1----:R-:W-:Y:S01]  /*10c40*/  F2FP.BF16.PACK_AB R7, R224, R225 ;  /* 0x000000e1e007723e */ /* 0x002fe200000010ff */
[----:B------:R-:W-:-:S04]  /*10c50*/  FFMA.FTZ R8, R155, c[0x0][0x2d0], -R2 ;  /* 0x0000b4009b087a23 */ /* 0x000fc80000010802 */
[----:B------:R1:W-:Y:S02]  /*10c60*/  MUFU.EX2 R222, R8 ;  /* 0x0000000800de7308 */ /* 0x0003e40000000800 */
[C---:B-----5:R-:W-:Y:S08]  /*10c70*/  HMMA.16816.F32.BF16 R92, R4.reuse, R36, R148 ;  /* 0x00000024045c723c */ /* 0x060ff00000041894 */
[----:B------:R-:W-:Y:S01]  /*10c80*/  HMMA.16816.F32.BF16 R104, R4, R38, R140 ;  /* 0x000000260468723c */ /* 0x000fe2000004188c */
[----:B------:R-:W2:Y:S01]  /*10c90*/  LDSM.16.MT88.4 R36, [R203+0x4000] ;  /* 0x00400000cb24783b */ /* 0x000ea20000004200 */
[----:B-1----:R-:W-:-:S06]  /*10ca0*/  FFMA.FTZ R8, R162, c[0x0][0x2d0], -R2 ;  /* 0x0000b400a2087a23 */ /* 0x002fcc0000010802 */
[C---:B------:R-:W-:Y:S01]  /*10cb0*/  HMMA.16816.F32.BF16 R112, R4.reuse, R20, R116 ;  /* 0x000000140470723c */ /* 0x040fe20000041874 */
[----:B------:R1:W3:Y:S07]  /*10cc0*/  MUFU.EX2 R221, R8 ;  /* 0x0000000800dd7308 */ /* 0x0002ee0000000800 */
[C---:B------:R-:W-:Y:S01]  /*10cd0*/  HMMA.16816.F32.BF16 R120, R4.reuse, R22, R120 ;  /* 0x000000160478723c */ /* 0x040fe20000041878 */
[----:B------:R-:W4:Y:S07]  /*10ce0*/  LDSM.16.MT88.4 R20, [R205+0x1800] ;  /* 0x00180000cd14783b */ /* 0x000f2e0000004200 */
[----:B------:R-:W-:Y:S01]  /*10cf0*/  HMMA.16816.F32.BF16 R88, R4, R24, R60 ;  /* 0x000000180458723c */ /* 0x000fe2000004183c */
[----:B-1----:R-:W-:-:S04]  /*10d00*/  FFMA.FTZ R8, R161, c[0x0][0x2d0], -R2 ;  /* 0x0000b400a1087a23 */ /* 0x002fc80000010802 */
[----:B------:R1:W-:Y:S03]  /*10d10*/  MUFU.EX2 R162, R8 ;  /* 0x0000000800a27308 */ /* 0x0003e60000000800 */
[C---:B------:R-:W-:Y:S01]  /*10d20*/  HMMA.16816.F32.BF16 R40, R4.reuse, R26, R44 ;  /* 0x0000001a0428723c */ /* 0x040fe2000004182c */
[----:B------:R-:W5:Y:S07]  /*10d30*/  LDSM.16.MT88.4 R24, [R204+0x1800] ;  /* 0x00180000cc18783b */ /* 0x000f6e0000004200 */
[----:B------:R-:W-:Y:S01]  /*10d40*/  HMMA.16816.F32.BF16 R108, R4, R32, R84 ;  /* 0x00000020046c723c */ /* 0x000fe20000041854 */
[----:B-1----:R-:W-:-:S07]  /*10d50*/  FFMA.FTZ R8, R163, c[0x0][0x2d0], -R2 ;  /* 0x0000b400a3087a23 */ /* 0x002fce0000010802 */
[C---:B--2---:R-:W-:Y:S01]  /*10d60*/  HMMA.16816.F32.BF16 R136, R4.reuse, R36, R144 ;  /* 0x000000240488723c */ /* 0x044fe20000041890 */
[----:B------:R-:W-:Y:S01]  /*10d70*/  IMAD.MOV.U32 R163, RZ, RZ, R11 ;  /* 0x000000ffffa37224 */ /* 0x000fe200078e000b */
[----:B------:R1:W2:Y:S06]  /*10d80*/  MUFU.EX2 R161, R8 ;  /* 0x0000000800a17308 */ /* 0x0002ac0000000800 */
[C---:B------:R-:W-:Y:S08]  /*10d90*/  HMMA.16816.F32.BF16 R84, R4.reuse, R28, R52 ;  /* 0x0000001c0454723c */ /* 0x040ff00000041834 */
[----:B------:R-:W-:Y:S01]  /*10da0*/  HMMA.16816.F32.BF16 R44, R4, R30, R48 ;  /* 0x0000001e042c723c */ /* 0x000fe20000041830 */
[----:B------:R-:W2:Y:S01]  /*10db0*/  LDSM.16.MT88.4 R28, [R203+0x1800] ;  /* 0x00180000cb1c783b */ /* 0x000ea20000004200 */
[----:B-1----:R-:W-:-:S04]  /*10dc0*/  FFMA.FTZ R8, R153, c[0x0][0x2d0], -R0 ;  /* 0x0000b40099087a23 */ /* 0x002fc80000010800 */
[----:B------:R1:W-:Y:S02]  /*10dd0*/  MUFU.EX2 R155, R8 ;  /* 0x00000008009b7308 */ /* 0x0003e40000000800 */
[C---:B------:R-:W-:Y:S01]  /*10de0*/  HMMA.16816.F32.BF16 R140, R4.reuse, R38, R132 ;  /* 0x00000026048c723c */ /* 0x040fe20000041884 */
[----:B------:R-:W-:Y:S07]  /*10df0*/  LDSM.16.MT88.4 R36, [R203+0x4800] ;  /* 0x00480000cb24783b */ /* 0x000fee0000004200 */
[----:B------:R-:W-:Y:S01]  /*10e00*/  HMMA.16816.F32.BF16 R132, R4, R16, R96 ;  /* 0x000000100484723c */ /* 0x000fe20000041860 */
[----:B-1----:R-:W-:-:S07]  /*10e10*/  FFMA.FTZ R8, R152, c[0x0][0x2d0], -R0 ;  /* 0x0000b40098087a23 */ /* 0x002fce0000010800 */
[C---:B------:R-:W-:Y:S01]  /*10e20*/  HMMA.16816.F32.BF16 R100, R4.reuse, R34, R80 ;  /* 0x000000220464723c */ /* 0x040fe20000041850 */
[----:B------:R-:W-:Y:S01]  /*10e30*/  LDSM.16.MT88.4 R32, [R202+0x1800] ;  /* 0x00180000ca20783b */ /* 0x000fe20000004200 */
[----:B------:R1:W1:Y:S06]  /*10e40*/  MUFU.EX2 R153, R8 ;  /* 0x0000000800997308 */ /* 0x00026c0000000800 */
[C---:B------:R-:W-:Y:S01]  /*10e50*/  HMMA.16816.F32.BF16 R116, R4.reuse, R18, R76 ;  /* 0x000000120474723c */ /* 0x040fe2000004184c */
[----:B------:R-:W-:Y:S07]  /*10e60*/  LDSM.16.MT88.4 R16, [R203+0x2000] ;  /* 0x00200000cb10783b */ /* 0x000fee0000004200 */
[----:B------:R-:W-:Y:S01]  /*10e70*/  HMMA.16816.F32.BF16 R96, R4, R12, R64 ;  /* 0x0000000c0460723c */ /* 0x000fe20000041840 */
[----:B-1----:R-:W-:-:S02]  /*10e80*/  FFMA.FTZ R8, R154, c[0x0][0x2d0], -R0 ;  /* 0x0000b4009a087a23 */ /* 0x002fc40000010800 */
[----:B------:R-:W-:Y:S02]  /*10e90*/  IMAD.MOV.U32 R154, RZ, RZ, R10 ;  /* 0x000000ffff9a7224 */ /* 0x000fe400078e000a */
[----:B------:R1:W-:Y:S03]  /*10ea0*/  MUFU.EX2 R145, R8 ;  /* 0x0000000800917308 */ /* 0x0003e60000000800 */
[----:B------:R-:W-:Y:S01]  /*10eb0*/  HMMA.16816.F32.BF16 R60, R4, R14, R56 ;  /* 0x0000000e043c723c */ /* 0x000fe20000041838 */
[----:B------:R-:W-:Y:S06]  /*10ec0*/  LDSM.16.MT88.4 R12, [R202+0x4800] ;  /* 0x00480000ca0c783b */ /* 0x000fec0000004200 */
[----:B---3--:R-:W-:-:S02]  /*10ed0*/  F2FP.BF16.PACK_AB R4, R221, R222 ;  /* 0x000000dedd04723e */ /* 0x008fc400000010ff */
[----:B--2---:R-:W-:Y:S02]  /*10ee0*/  F2FP.BF16.PACK_AB R6, R161, R162 ;  /* 0x000000a2a106723e */ /* 0x004fe400000010ff */
[----:B------:R-:W-:Y:S01]  /*10ef0*/  F2FP.BF16.PACK_AB R5, R153, R155 ;  /* 0x0000009b9905723e */ /* 0x000fe200000010ff */
[----:B-1----:R-:W-:Y:S02]  /*10f00*/  FFMA.FTZ R8, R160, c[0x0][0x2d0], -R0 ;  /* 0x0000b400a0087a23 */ /* 0x002fe40000010800 */
[----:B------:R-:W-:Y:S02]  /*10f10*/  IMAD.MOV.U32 R160, RZ, RZ, R71 ;  /* 0x000000ffffa07224 */ /* 0x000fe400078e0047 */
[----:B------:R1:W2:Y:S02]  /*10f20*/  MUFU.EX2 R144, R8 ;  /* 0x0000000800907308 */ /* 0x0002a40000000800 */
[----:B-1----:R-:W-:Y:S01]  /*10f30*/  FFMA.FTZ R8, R167, c[0x0][0x2d0], -R2 ;  /* 0x0000b400a7087a23 */ /* 0x002fe20000010802 */
[----:B--2---:R-:W-:Y:S01]  /*10f40*/  F2FP.BF16.PACK_AB R7, R144, R145 ;  /* 0x000000919007723e */ /* 0x004fe200000010ff */
[----:B------:R-:W-:-:S04]  /*10f50*/  IMAD.MOV.U32 R167, RZ, RZ, R9 ;  /* 0x000000ffffa77224 */ /* 0x000fc800078e0009 */
[----:B------:R1:W-:Y:S02]  /*10f60*/  MUFU.EX2 R152, R8 ;  /* 0x0000000800987308 */ /* 0x0003e40000000800 */
[C---:B----4-:R-:W-:Y:S08]  /*10f70*/  HMMA.16816.F32.BF16 R52, R4.reuse, R20, R88 ;  /* 0x000000140434723c */ /* 0x050ff00000041858 */
[----:B------:R-:W-:Y:S01]  /*10f80*/  HMMA.16816.F32.BF16 R40, R4, R22, R40 ;  /* 0x000000160428723c */ /* 0x000fe20000041828 */
[----:B------:R-:W2:Y:S01]  /*10f90*/  LDSM.16.MT88.4 R20, [R204+0x4800] ;  /* 0x00480000cc14783b */ /* 0x000ea20000004200 */
[----:B-1----:R-:W-:-:S02]  /*10fa0*/  FFMA.FTZ R8, R170, c[0x0][0x2d0], -R2 ;  /* 0x0000b400aa087a23 */ /* 0x002fc40000010802 */
[----:B------:R-:W-:Y:S02]  /*10fb0*/  IMAD.MOV.U32 R170, RZ, RZ, R251 ;  /* 0x000000ffffaa7224 */ /* 0x000fe400078e00fb */
[----:B------:R1:W3:Y:S02]  /*10fc0*/  MUFU.EX2 R151, R8 ;  /* 0x0000000800977308 */ /* 0x0002e40000000800 */
[C---:B-----5:R-:W-:Y:S08]  /*10fd0*/  HMMA.16816.F32.BF16 R48, R4.reuse, R24, R84 ;  /* 0x000000180430723c */ /* 0x060ff00000041854 */
[----:B------:R-:W-:Y:S01]  /*10fe0*/  HMMA.16816.F32.BF16 R44, R4, R26, R44 ;  /* 0x0000001a042c723c */ /* 0x000fe2000004182c */
[----:B------:R-:W4:Y:S01]  /*10ff0*/  LDSM.16.MT88.4 R24, [R205+0x4800] ;  /* 0x00480000cd18783b */ /* 0x000f220000004200 */
[----:B-1----:R-:W-:-:S06]  /*11000*/  FFMA.FTZ R8, R169, c[0x0][0x2d0], -R2 ;  /* 0x0000b400a9087a23 */ /* 0x002fcc0000010802 */
[C---:B------:R-:W-:Y:S01]  /*11010*/  HMMA.16816.F32.BF16 R64, R4.reuse, R28, R108 ;  /* 0x0000001c0440723c */ /* 0x040fe2000004186c */
[----:B------:R1:W-:Y:S07]  /*11020*/  MUFU.EX2 R150, R8 ;  /* 0x0000000800967308 */ /* 0x0003ee0000000800 */
[C---:B------:R-:W-:Y:S01]  /*11030*/  HMMA.16816.F32.BF16 R56, R4.reuse, R30, R100 ;  /* 0x0000001e0438723c */ /* 0x040fe20000041864 */
[----:B------:R-:W-:Y:S07]  /*11040*/  LDSM.16.MT88.4 R28, [R202+0x2000] ;  /* 0x00200000ca1c783b */ /* 0x000fee0000004200 */
[----:B--2---:R-:W-:Y:S01]  /*11050*/  HMMA.16816.F32.BF16 R100, R4, R20, R96 ;  /* 0x000000140464723c */ /* 0x004fe20000041860 */
[----:B------:R-:W-:Y:S01]  /*11060*/  LDSM.16.MT88.4 R96, [R205+0x2800] ;  /* 0x00280000cd60783b */ /* 0x000fe20000004200 */
[----:B-1----:R-:W-:-:S04]  /*11070*/  FFMA.FTZ R8, R171, c[0x0][0x2d0], -R2 ;  /* 0x0000b400ab087a23 */ /* 0x002fc80000010802 */
[----:B------:R1:W2:Y:S02]  /*11080*/  MUFU.EX2 R149, R8 ;  /* 0x0000000800957308 */ /* 0x0002a40000000800 */
[C---:B------:R-:W-:Y:S01]  /*11090*/  HMMA.16816.F32.BF16 R60, R4.reuse, R22, R60 ;  /* 0x00000016043c723c */ /* 0x040fe2000004183c */
[----:B------:R-:W5:Y:S07]  /*110a0*/  LDSM.16.MT88.4 R20, [R202+0x5000] ;  /* 0x00500000ca14783b */ /* 0x000f6e0000004200 */
[----:B------:R-:W-:Y:S01]  /*110b0*/  HMMA.16816.F32.BF16 R80, R4, R32, R92 ;  /* 0x000000200450723c */ /* 0x000fe2000004185c */
[----:B-1----:R-:W-:-:S07]  /*110c0*/  FFMA.FTZ R8, R165, c[0x0][0x2d0], -R0 ;  /* 0x0000b400a5087a23 */ /* 0x002fce0000010800 */
[C---:B------:R-:W-:Y:S01]  /*110d0*/  HMMA.16816.F32.BF16 R76, R4.reuse, R34, R104 ;  /* 0x00000022044c723c */ /* 0x040fe20000041868 */
[----:B------:R-:W-:Y:S01]  /*110e0*/  LDSM.16.MT88.4 R32, [R204+0x2000] ;  /* 0x00200000cc20783b */ /* 0x000fe20000004200 */
[----:B------:R1:W-:Y:S06]  /*110f0*/  MUFU.EX2 R74, R8 ;  /* 0x00000008004a7308 */ /* 0x0003ec0000000800 */
[C---:B------:R-:W-:Y:S08]  /*11100*/  HMMA.16816.F32.BF16 R88, R4.reuse, R12, R112 ;  /* 0x0000000c0458723c */ /* 0x040ff00000041870 */
[----:B------:R-:W-:Y:S01]  /*11110*/  HMMA.16816.F32.BF16 R92, R4, R14, R120 ;  /* 0x0000000e045c723c */ /* 0x000fe20000041878 */
[----:B------:R-:W2:Y:S01]  /*11120*/  LDSM.16.MT88.4 R12, [R205+0x2000] ;  /* 0x00200000cd0c783b */ /* 0x000ea20000004200 */
[----:B-1----:R-:W-:-:S03]  /*11130*/  FFMA.FTZ R8, R164, c[0x0][0x2d0], -R0 ;  /* 0x0000b400a4087a23 */ /* 0x002fc60000010800 */
[----:B------:R-:W-:Y:S01]  /*11140*/  LDSM.16.MT88.4 R120, [R203+0x5800] ;  /* 0x00580000cb78783b */ /* 0x000fe20000004200 */
[----:B------:R1:W1:Y:S02]  /*11150*/  MUFU.EX2 R71, R8 ;  /* 0x0000000800477308 */ /* 0x0002640000000800 */
[C---:B------:R-:W-:Y:S08]  /*11160*/  HMMA.16816.F32.BF16 R104, R4.reuse, R36, R136 ;  /* 0x000000240468723c */ /* 0x040ff00000041888 */
[----:B------:R-:W-:Y:S01]  /*11170*/  HMMA.16816.F32.BF16 R140, R4, R38, R140 ;  /* 0x00000026048c723c */ /* 0x000fe2000004188c */
[----:B-1----:R-:W-:-:S07]  /*11180*/  FFMA.FTZ R8, R166, c[0x0][0x2d0], -R0 ;  /* 0x0000b400a6087a23 */ /* 0x002fce0000010800 */
[C---:B----4-:R-:W-:Y:S01]  /*11190*/  HMMA.16816.F32.BF16 R132, R4.reuse, R24, R132 ;  /* 0x000000180484723c */ /* 0x050fe20000041884 */
[----:B------:R1:W-:Y:S07]  /*111a0*/  MUFU.EX2 R70, R8 ;  /* 0x0000000800467308 */ /* 0x0003ee0000000800 */
[----:B------:R-:W-:Y:S07]  /*111b0*/  HMMA.16816.F32.BF16 R112, R4, R26, R116 ;  /* 0x0000001a0470723c */ /* 0x000fee0000041874 */
[----:B---3--:R-:W-:-:S02]  /*111c0*/  F2FP.BF16.PACK_AB R4, R151, R152 ;  /* 0x000000989704723e */ /* 0x008fc400000010ff */
[----:B--2---:R-:W-:Y:S01]  /*111d0*/  F2FP.BF16.PACK_AB R6, R149, R150 ;  /* 0x000000969506723e */ /* 0x004fe200000010ff */
[----:B-1----:R-:W-:Y:S01]  /*111e0*/  FFMA.FTZ R8, R168, c[0x0][0x2d0], -R0 ;  /* 0x0000b400a8087a23 */ /* 0x002fe20000010800 */
[----:B------:R-:W-:-:S03]  /*111f0*/  F2FP.BF16.PACK_AB R5, R71, R74 ;  /* 0x0000004a4705723e */ /* 0x000fc600000010ff */
        /* <DEDUP_REMOVED lines=8> */
[C---:B-----5:R-:W-:Y:S01]  /*11280*/  HMMA.16816.F32.BF16 R108, R4.reuse, R20, R88 ;  /* 0x00000014046c723c */ /* 0x060fe20000041858 */
[----:B------:R-:W-:Y:S01]  /*11290*/  LDSM.16.MT88.4 R88, [R203+0x2800] ;  /* 0x00280000cb58783b */ /* 0x000fe20000004200 */
[----:B------:R1:W3:Y:S06]  /*112a0*/  MUFU.EX2 R147, R8 ;  /* 0x0000000800937308 */ /* 0x0002ec0000000800 */
[C---:B------:R-:W-:Y:S08]  /*112b0*/  HMMA.16816.F32.BF16 R52, R4.reuse, R12, R52 ;  /* 0x0000000c0434723c */ /* 0x040ff00000041834 */
[C---:B------:R-:W-:Y:S01]  /*112c0*/  HMMA.16816.F32.BF16 R40, R4.reuse, R14, R40 ;  /* 0x0000000e0428723c */ /* 0x040fe20000041828 */
[----:B------:R-:W4:Y:S01]  /*112d0*/  LDSM.16.MT88.4 R12, [R205+0x5000] ;  /* 0x00500000cd0c783b */ /* 0x000f220000004200 */
[--C-:B-1----:R-:W-:Y:S01]  /*112e0*/  FFMA.FTZ R8, R194, c[0x0][0x2d0], -R2.reuse ;  /* 0x0000b400c2087a23 */ /* 0x102fe20000010802 */
[----:B---3--:R-:W-:Y:S01]  /*112f0*/  F2FP.BF16.PACK_AB R64, R147, R148 ;  /* 0x000000949340723e */ /* 0x008fe200000010ff */
[----:B------:R-:W-:Y:S01]  /*11300*/  FFMA.FTZ R2, R220, c[0x0][0x2d0], -R2 ;  /* 0x0000b400dc027a23 */ /* 0x000fe20000010802 */
[----:B------:R-:W-:Y:S01]  /*11310*/  IADD3 R220, R223, -0x2, RZ ;  /* 0xfffffffedfdc7810 */ /* 0x000fe20007ffe0ff */
[----:B------:R1:W-:Y:S02]  /*11320*/  MUFU.EX2 R146, R8 ;  /* 0x0000000800927308 */ /* 0x0003e40000000800 */
[C---:B------:R-:W-:Y:S01]  /*11330*/  HMMA.16816.F32.BF16 R36, R4.reuse, R28, R80 ;  /* 0x0000001c0424723c */ /* 0x040fe20000041850 */
[----:B------:R-:W-:Y:S05]  /*11340*/  LDSM.16.MT88.4 R80, [R202+0x2800] ;  /* 0x00280000ca50783b */ /* 0x000fea0000004200 */
[----:B------:R3:W5:Y:S02]  /*11350*/  MUFU.EX2 R251, R2 ;  /* 0x0000000200fb7308 */ /* 0x0007640000000800 */
[C---:B------:R-:W-:Y:S01]  /*11360*/  HMMA.16816.F32.BF16 R48, R4.reuse, R32, R48 ;  /* 0x000000200430723c */ /* 0x040fe20000041830 */
[----:B-1----:R-:W1:Y:S07]  /*11370*/  LDSM.16.MT88.4 R8, [R204+0x5000] ;  /* 0x00500000cc08783b */ /* 0x002e6e0000004200 */
[----:B--2---:R-:W-:Y:S01]  /*11380*/  HMMA.16816.F32.BF16 R116, R4, R16, R104 ;  /* 0x000000100474723c */ /* 0x004fe20000041868 */
[----:B------:R-:W-:Y:S01]  /*11390*/  LDSM.16.MT88.4 R104, [R204+0x2800] ;  /* 0x00280000cc68783b */ /* 0x000fe20000004200 */
[----:B---3--:R-:W-:Y:S01]  /*113a0*/  FFMA.FTZ R2, R172, c[0x0][0x2d0], -R0 ;  /* 0x0000b400ac027a23 */ /* 0x008fe20000010800 */
[----:B-----5:R-:W-:-:S05]  /*113b0*/  F2FP.BF16.PACK_AB R66, R251, R146 ;  /* 0x00000092fb42723e */ /* 0x020fca00000010ff */
[C---:B------:R-:W-:Y:S01]  /*113c0*/  HMMA.16816.F32.BF16 R44, R4.reuse, R34, R44 ;  /* 0x00000022042c723c */ /* 0x040fe2000004182c */
[----:B------:R2:W-:Y:S07]  /*113d0*/  MUFU.EX2 R20, R2 ;  /* 0x0000000200147308 */ /* 0x0005ee0000000800 */
[C---:B------:R-:W-:Y:S08]  /*113e0*/  HMMA.16816.F32.BF16 R28, R4.reuse, R30, R76 ;  /* 0x0000001e041c723c */ /* 0x040ff0000004184c */
[----:B----4-:R-:W-:Y:S01]  /*113f0*/  HMMA.16816.F32.BF16 R132, R4, R12, R132 ;  /* 0x0000000c0484723c */ /* 0x010fe20000041884 */
[----:B--2---:R-:W-:-:S04]  /*11400*/  FFMA.FTZ R2, R173, c[0x0][0x2d0], -R0 ;  /* 0x0000b400ad027a23 */ /* 0x004fc80000010800 */
[----:B------:R2:W3:Y:S03]  /*11410*/  MUFU.EX2 R21, R2 ;  /* 0x0000000200157308 */ /* 0x0004e60000000800 */
[C---:B------:R-:W-:Y:S08]  /*11420*/  HMMA.16816.F32.BF16 R24, R4.reuse, R22, R92 ;  /* 0x000000160418723c */ /* 0x040ff0000004185c */
[----:B-1----:R-:W-:Y:S01]  /*11430*/  HMMA.16816.F32.BF16 R136, R4, R8, R100 ;  /* 0x000000080488723c */ /* 0x002fe20000041864 */
[--C-:B--2---:R-:W-:Y:S01]  /*11440*/  FFMA.FTZ R2, R175, c[0x0][0x2d0], -R0.reuse ;  /* 0x0000b400af027a23 */ /* 0x104fe20000010800 */
[----:B---3--:R-:W-:Y:S01]  /*11450*/  F2FP.BF16.PACK_AB R65, R21, R20 ;  /* 0x000000141541723e */ /* 0x008fe200000010ff */
[----:B------:R-:W-:-:S05]  /*11460*/  FFMA.FTZ R0, R174, c[0x0][0x2d0], -R0 ;  /* 0x0000b400ae007a23 */ /* 0x000fca0000010800 */
[C---:B------:R-:W-:Y:S01]  /*11470*/  HMMA.16816.F32.BF16 R32, R4.reuse, R18, R140 ;  /* 0x000000120420723c */ /* 0x040fe2000004188c */
[----:B------:R1:W-:Y:S07]  /*11480*/  MUFU.EX2 R17, R2 ;  /* 0x0000000200117308 */ /* 0x0003ee0000000800 */
[C---:B------:R-:W-:Y:S01]  /*11490*/  HMMA.16816.F32.BF16 R12, R4.reuse, R14, R112 ;  /* 0x0000000e040c723c */ /* 0x040fe20000041870 */
[----:B------:R2:W3:Y:S01]  /*114a0*/  MUFU.EX2 R16, R0 ;  /* 0x0000000000107308 */ /* 0x0004e20000000800 */
[----:B------:R-:W-:Y:S06]  /*114b0*/  LDSM.16.MT88.4 R112, [R202+0x5800] ;  /* 0x00580000ca70783b */ /* 0x000fec0000004200 */
[----:B------:R-:W-:Y:S01]  /*114c0*/  HMMA.16816.F32.BF16 R8, R4, R10, R60 ;  /* 0x0000000a0408723c */ /* 0x000fe2000004183c */
[----:B-1----:R-:W-:Y:S01]  /*114d0*/  FADD.FTZ R2, R170, R250 ;  /* 0x000000faaa027221 */ /* 0x002fe20000010000 */
[----:B------:R-:W1:Y:S03]  /*114e0*/  LDSM.16.MT88.4 R4, [R204+0x5800] ;  /* 0x00580000cc04783b */ /* 0x000e660000004200 */
[----:B------:R-:W-:-:S02]  /*114f0*/  FADD.FTZ R2, R167, R2 ;  /* 0x00000002a7027221 */ /* 0x000fc40000010000 */
[----:B------:R-:W-:Y:S02]  /*11500*/  IMAD.MOV.U32 R167, RZ, RZ, c[0x0][0x2c4] ;  /* 0x0000b100ffa77624 */ /* 0x000fe400078e00ff */
[----:B--2---:R-:W-:Y:S01]  /*11510*/  FADD.FTZ R0, R192, R243 ;  /* 0x000000f3c0007221 */ /* 0x004fe20000010000 */
[----:B---3--:R-:W-:Y:S01]  /*11520*/  F2FP.BF16.PACK_AB R67, R16, R17 ;  /* 0x000000111043723e */ /* 0x008fe200000010ff */
[----:B------:R-:W-:Y:S01]  /*11530*/  FADD.FTZ R2, R252, R2 ;  /* 0x00000002fc027221 */ /* 0x000fe20000010000 */
[----:B------:R-:W-:Y:S01]  /*11540*/  ISETP.NE.AND P6, PT, R167, 0x1, PT ;  /* 0x00000001a700780c */ /* 0x000fe20003fc5270 */
        /* <DEDUP_REMOVED lines=44> */
[----:B--2---:R-:W-:Y:S01]  /*11810*/  HMMA.16816.F32.BF16 R52, R64, R56, R132 ;  /* 0x000000384034723c */ /* 0x004fe20000041884 */
[----:B------:R-:W-:-:S04]  /*11820*/  @P6 IMAD.HI.U32 R5, R160, c[0x0][0x2c8], RZ ;  /* 0x0000b200a0056a27 */ /* 0x000fc800078e00ff */
[----:B------:R-:W-:Y:S02]  /*11830*/  FADD.FTZ R2, R20, R0 ;  /* 0x0000000014027221 */ /* 0x000fe40000010000 */
[----:B------:R-:W-:Y:S01]  /*11840*/  IMAD.MOV.U32 R0, RZ, RZ, R160 ;  /* 0x000000ffff007224 */ /* 0x000fe200078e00a0 */
[----:B------:R-:W-:Y:S01]  /*11850*/  HMMA.16816.F32.BF16 R80, R64, R82, R28 ;  /* 0x000000524050723c */ /* 0x000fe2000004181c */
[----:B------:R-:W-:-:S07]  /*11860*/  @P6 SHF.R.U32.HI R0, RZ, c[0x0][0x2cc], R5 ;  /* 0x0000b300ff006a19 */ /* 0x000fce0000011605 */
        /* <DEDUP_REMOVED lines=8> */
[----:B------:R-:W-:Y:S02]  /*118f0*/  IMAD.IADD R2, R163, 0x1, -R154 ;  /* 0x00000001a3027824 */ /* 0x000fe400078e0a9a */
[----:B------:R-:W-:Y:S02]  /*11900*/  IMAD.MOV.U32 R163, RZ, RZ, c[0x0][0x32c] ;  /* 0x0000cb00ffa37624 */ /* 0x000fe400078e00ff */
[----:B------:R-:W-:Y:S02]  /*11910*/  FADD.FTZ R4, R17, R4 ;  /* 0x0000000411047221 */ /* 0x000fe40000010000 */
[----:B------:R-:W-:Y:S01]  /*11920*/  IMAD.IADD R0, R2, 0x1, R0 ;  /* 0x0000000102007824 */ /* 0x000fe200078e0200 */
[----:B------:R-:W-:Y:S01]  /*11930*/  ISETP.GE.AND P6, PT, R163, 0x1, PT ;  /* 0x00000001a300780c */ /* 0x000fe20003fc6270 */
[----:B------:R-:W-:-:S02]  /*11940*/  FADD.FTZ R5, R146, R6 ;  /* 0x0000000692057221 */ /* 0x000fc40000010000 */
[----:B------:R-:W-:Y:S01]  /*11950*/  FADD.FTZ R252, R16, R4 ;  /* 0x0000000410fc7221 */ /* 0x000fe20000010000 */
[----:B------:R-:W-:Y:S01]  /*11960*/  IADD3 R4, R0, c[0x0][0x328], RZ ;  /* 0x0000ca0000047a10 */ /* 0x000fe20007ffe0ff */
[----:B------:R-:W-:-:S08]  /*11970*/  FADD.FTZ R251, R251, R5 ;  /* 0x00000005fbfb7221 */ /* 0x000fd00000010000 */
        /* <DEDUP_REMOVED lines=12> */
.L_x_803:
[----:B------:R-:W-:-:S13]  /*11a40*/  ISETP.NE.AND P0, PT, R5, 0x1, PT ;  /* 0x000000010500780c */ /* 0x000fda0003f05270 */
[----:B------:R-:W-:-:S05]  /*11a50*/  @P0 IMAD.HI.U32 R0, R2, c[0x0][0x330], RZ ;  /* 0x0000cc0002000a27 */ /* 0x000fca00078e00ff */
[----:B------:R-:W-:Y:S02]  /*11a60*/  @P0 SHF.R.U32.HI R2, RZ, c[0x0][0x334], R0 ;  /* 0x0000cd00ff020a19 */ /* 0x000fe40000011600 */
.L_x_804:
[----:B------:R-:W-:Y:S05]  /*11a70*/  BSYNC B0 ;  /* 0x0000000000007941 */ /* 0x000fea0003800000 */
.L_x_802:
[----:B------:R-:W-:-:S05]  /*11a80*/  IMAD R2, R2, R5, c[0x0][0x32c] ;  /* 0x0000cb0002027624 */ /* 0x000fca00078e0205 */
[----:B------:R-:W-:-:S05]  /*11a90*/  IMNMX R4, R4, R2, PT ;  /* 0x0000000204047217 */ /* 0x000fca0003800200 */
.L_x_801:
[----:B------:R-:W-:-:S05]  /*11aa0*/  IMAD.HI R0, R4, 0x2aaaaaab, RZ ;  /* 0x2aaaaaab04007827 */ /* 0x000fca00078e02ff */
        /* <DEDUP_REMOVED lines=8> */
.L_x_814:
[----:B------:R-:W2:Y:S01]  /*11b30*/  LDL R0, [R1+0x18] ;  /* 0x0000180001007983 */ /* 0x000ea20000100800 */
[----:B------:R-:W-:Y:S04]  /*11b40*/  DEPBAR.LE SB0, 0x0 ;  /* 0x000080000000791a */ /* 0x000fe80000000000 */
[----:B------:R-:W-:Y:S01]  /*11b50*/  WARPSYNC 0xffffffff ;  /* 0xffffffff00007948 */ /* 0x000fe20003800000 */
[----:B------:R-:W-:Y:S01]  /*11b60*/  BAR.SYNC.DEFER_BLOCKING 0x0 ;  /* 0x0000000000007b1d */ /* 0x000fe20000010000 */
[----:B------:R-:W-:Y:S01]  /*11b70*/  ISETP.GT.AND P0, PT, R226, R221, PT ;  /* 0x000000dde200720c */ /* 0x000fe20003f04270 */
[----:B------:R-:W-:Y:S05]  /*11b80*/  IMAD.MOV.U32 R220, RZ, RZ, c[0x0][0x2c4] ;  /* 0x0000b100ffdc7624 */ /* 0x000fea00078e00ff */
[----:B------:R-:W-:Y:S07]  /*11b90*/  ISETP.NE.AND P6, PT, R220, 0x1, PT ;  /* 0x00000001dc00780c */ /* 0x000fee0003fc5270 */
[----:B------:R-:W-:Y:S01]  /*11ba0*/  @!P0 IMAD.WIDE.U32 R38, R221, c[0x0][0x208], RZ ;  /* 0x00008200dd268a25 */ /* 0x000fe200078e00ff */
[----:B------:R-:W-:Y:S02]  /*11bb0*/  @!P0 MOV R2, c[0x0][0x208] ;  /* 0x0000820000028a02 */ /* 0x000fe40000000f00 */
[----:B------:R-:W-:Y:S01]  /*11bc0*/  @!P0 MOV R3, 0x5 ;  /* 0x0000000500038802 */ /* 0x000fe20000000f00 */
[----:B------:R-:W-:Y:S01]  /*11bd0*/  @!P0 IMAD.MOV.U32 R37, RZ, RZ, R234 ;  /* 0x000000ffff258224 */ /* 0x000fe200078e00ea */
[----:B------:R-:W-:Y:S02]  /*11be0*/  @!P0 MOV R36, R228 ;  /* 0x000000e400248202 */ /* 0x000fe40000000f00 */
[C---:B------:R-:W-:Y:S02]  /*11bf0*/  @!P0 SHF.L.U64.HI R3, R2.reuse, R3, c[0x0][0x20c] ;  /* 0x0000830002038619 */ /* 0x040fe40000010203 */
[----:B------:R-:W-:Y:S01]  /*11c00*/  @!P0 SHF.L.U32 R2, R2, 0x5, RZ ;  /* 0x0000000502028819 */ /* 0x000fe200000006ff */
[----:B------:R-:W1:Y:S01]  /*11c10*/  LDSM.16.M88.4 R8, [R201] ;  /* 0x00000000c908783b */ /* 0x000e620000000200 */
[----:B------:R-:W-:Y:S01]  /*11c20*/  @!P0 IMAD.WIDE.U32 R36, R38, 0x60, R36 ;  /* 0x0000006026248825 */ /* 0x000fe200078e0024 */
[----:B------:R-:W-:Y:S01]  /*11c30*/  ULDC UR4, c[0x0][0x324] ;  /* 0x0000c90000047ab9 */ /* 0x000fe20000000800 */
[----:B------:R-:W-:Y:S01]  /*11c40*/  @!P0 IADD3 R44, P1, R2, R2, RZ ;  /* 0x00000002022c8210 */ /* 0x000fe20007f3e0ff */
[----:B------:R-:W-:Y:S01]  /*11c50*/  ULOP3.LUT UR4, URZ, UR4, URZ, 0x33, !UPT ;  /* 0x000000043f047292 */ /* 0x000fe2000f8e333f */
[----:B------:R-:W-:Y:S02]  /*11c60*/  @!P0 IMAD.WIDE.U32 R28, R38, 0x60, R2 ;  /* 0x00000060261c8825 */ /* 0x000fe400078e0002 */
[----:B------:R-:W-:Y:S01]  /*11c70*/  @!P0 IADD3.X R45, R3, R3, RZ, P1, !PT ;  /* 0x00000003032d8210 */ /* 0x000fe20000ffe4ff */
[----:B------:R-:W3:Y:S02]  /*11c80*/  LDSM.16.M88.4 R16, [R201+0x800] ;  /* 0x00080000c910783b */ /* 0x000ee40000000200 */
[-C--:B------:R-:W-:Y:S02]  /*11c90*/  @!P0 IADD3 R47, P2, P1, R228, R28.reuse, R2 ;  /* 0x0000001ce42f8210 */ /* 0x080fe4000795e002 */
[----:B------:R-:W-:Y:S01]  /*11ca0*/  @!P0 LEA R2, P4, R36, c[0x0][0x1f8], 0x1 ;  /* 0x00007e0024028a11 */ /* 0x000fe200078808ff */
[----:B------:R-:W-:Y:S01]  /*11cb0*/  @!P0 IMAD.WIDE.U32 R44, R38, 0x60, R44 ;  /* 0x00000060262c8825 */ /* 0x000fe200078e002c */
[----:B------:R-:W-:Y:S02]  /*11cc0*/  @!P0 IADD3 R46, P3, R228, R28, RZ ;  /* 0x0000001ce42e8210 */ /* 0x000fe40007f7e0ff */
[----:B------:R-:W4:Y:S08]  /*11cd0*/  LDSM.16.M88.4 R24, [R201+0x1000] ;  /* 0x00100000c918783b */ /* 0x000f300000000200 */
[----:B------:R-:W5:Y:S04]  /*11ce0*/  LDL R223, [R1+0x14] ;  /* 0x0000140001df7983 */ /* 0x000f680000100800 */
[----:B------:R-:W2:Y:S08]  /*11cf0*/  LDSM.16.M88.4 R32, [R201+0x1800] ;  /* 0x00180000c920783b */ /* 0x000eb00000000200 */
[----:B------:R-:W5:Y:S01]  /*11d00*/  LDL R222, [R1+0x1c] ;  /* 0x00001c0001de7983 */ /* 0x000f620000100800 */
[C---:B-1----:R-:W-:Y:S03]  /*11d10*/  HMMA.16816.F32.BF16 R4, R124.reuse, R8, RZ ;  /* 0x000000087c04723c */ /* 0x042fe600000418ff */
[----:B------:R-:W1:Y:S05]  /*11d20*/  LDSM.16.M88.4 R40, [R201+0x2000] ;  /* 0x00200000c928783b */ /* 0x000e6a0000000200 */
[C---:B------:R-:W-:Y:S03]  /*11d30*/  HMMA.16816.F32.BF16 R8, R124.reuse, R10, RZ ;  /* 0x0000000a7c08723c */ /* 0x040fe600000418ff */
[----:B------:R-:W1:Y:S05]  /*11d40*/  LDSM.16.M88.4 R48, [R201+0x2800] ;  /* 0x00280000c930783b */ /* 0x000e6a0000000200 */
[C---:B---3--:R-:W-:Y:S03]  /*11d50*/  HMMA.16816.F32.BF16 R12, R124.reuse, R16, RZ ;  /* 0x000000107c0c723c */ /* 0x048fe600000418ff */
[----:B------:R-:W3:Y:S05]  /*11d60*/  LDSM.16.M88.4 R132, [R206] ;  /* 0x00000000ce84783b */ /* 0x000eea0000000200 */
[C---:B------:R-:W-:Y:S03]  /*11d70*/  HMMA.16816.F32.BF16 R16, R124.reuse, R18, RZ ;  /* 0x000000127c10723c */ /* 0x040fe600000418ff */
[----:B------:R-:W1:Y:S05]  /*11d80*/  LDSM.16.M88.4 R136, [R208] ;  /* 0x00000000d088783b */ /* 0x000e6a0000000200 */
[C---:B----4-:R-:W-:Y:S03]  /*11d90*/  HMMA.16816.F32.BF16 R20, R124.reuse, R24, RZ ;  /* 0x000000187c14723c */ /* 0x050fe600000418ff */
[----:B------:R-:W4:Y:S05]  /*11da0*/  LDSM.16.M88.4 R140, [R209] ;  /* 0x00000000d18c783b */ /* 0x000f2a0000000200 */
[C---:B------:R-:W-:Y:S03]  /*11db0*/  HMMA.16816.F32.BF16 R24, R124.reuse, R26, RZ ;  /* 0x0000001a7c18723c */ /* 0x040fe600000418ff */
[----:B------:R-:W1:Y:S08]  /*11dc0*/  LDSM.16.M88.4 R144, [R210] ;  /* 0x00000000d290783b */ /* 0x000e700000000200 */
[----:B------:R-:W1:Y:S08]  /*11dd0*/  LDSM.16.M88.4 R148, [R211] ;  /* 0x00000000d394783b */ /* 0x000e700000000200 */
[----:B------:R-:W1:Y:S01]  /*11de0*/  LDSM.16.M88.4 R152, [R212] ;  /* 0x00000000d498783b */ /* 0x000e620000000200 */
[----:B--2---:R-:W-:Y:S02]  /*11df0*/  LOP3.LUT P5, RZ, R0, 0x20000, RZ, 0xc0, !PT ;  /* 0x0002000000ff7812 */ /* 0x004fe400078ac0ff */
[----:B------:R-:W-:Y:S05]  /*11e00*/  @!P0 SHF.R.S32.HI R0, RZ, 0x1f, R221 ;  /* 0x0000001fff008819 */ /* 0x000fea00000114dd */
[----:B------:R-:W-:Y:S04]  /*11e10*/  @!P0 IMAD R0, R0, c[0x0][0x208], RZ ;  /* 0x0000820000008a24 */ /* 0x000fe800078e02ff */
[----:B------:R-:W-:Y:S05]  /*11e20*/  @!P0 IMAD R0, R221, c[0x0][0x20c], R0 ;  /* 0x00008300dd008a24 */ /* 0x000fea00078e0200 */
[----:B------:R-:W-:Y:S05]  /*11e30*/  @!P0 IADD3 R0, R39, R0, RZ ;  /* 0x0000000027008210 */ /* 0x000fea0007ffe0ff */
[----:B------:R-:W-:Y:S05]  /*11e40*/  @!P0 IMAD R0, R0, 0x60, RZ ;  /* 0x0000006000008824 */ /* 0x000fea00078e02ff */
[----:B------:R-:W-:Y:S02]  /*11e50*/  @!P0 IADD3 R39, R0, R29, RZ ;  /* 0x0000001d00278210 */ /* 0x000fe40007ffe0ff */
[C---:B------:R-:W-:Y:S02]  /*11e60*/  HMMA.16816.F32.BF16 R28, R124.reuse, R32, RZ ;  /* 0x000000207c1c723c */ /* 0x040fe400000418ff */
[----:B------:R-:W-:Y:S02]  /*11e70*/  @!P0 IADD3.X R68, R234, R39, R3, P2, P1 ;  /* 0x00000027ea448210 */ /* 0x000fe400017e2403 */
[----:B------:R-:W-:Y:S02]  /*11e80*/  @!P0 LEA R160, P2, R46, c[0x0][0x1f8], 0x1 ;  /* 0x00007e002ea08a11 */ /* 0x000fe400078408ff */
[----:B------:R-:W-:Y:S02]  /*11e90*/  @!P0 IADD3 R3, R37, R0, RZ ;  /* 0x0000000025038210 */ /* 0x000fe40007ffe0ff */
[C---:B------:R-:W-:Y:S01]  /*11ea0*/  HMMA.16816.F32.BF16 R32, R124.reuse, R34, RZ ;  /* 0x000000227c20723c */ /* 0x040fe200000418ff */
[----:B------:R-:W-:Y:S03]  /*11eb0*/  @!P0 IADD3.X R39, R39, R234, RZ, P3, !PT ;  /* 0x000000ea27278210 */ /* 0x000fe60001ffe4ff */
[----:B------:R-:W-:Y:S02]  /*11ec0*/  @!P0 LEA.HI.X R3, R36, c[0x0][0x1fc], R3, 0x1, P4 ;  /* 0x00007f0024038a11 */ /* 0x000fe400020f0c03 */
[----:B------:R-:W-:Y:S02]  /*11ed0*/  @!P0 LEA.HI.X R161, R46, c[0x0][0x1fc], R39, 0x1, P2 ;  /* 0x00007f002ea18a11 */ /* 0x000fe400010f0c27 */
[C---:B-1----:R-:W-:Y:S01]  /*11ee0*/  HMMA.16816.F32.BF16 R36, R124.reuse, R40, RZ ;  /* 0x000000287c24723c */ /* 0x042fe200000418ff */
[----:B------:R-:W-:Y:S03]  /*11ef0*/  @!P0 IADD3 R44, P1, R228, R44, RZ ;  /* 0x0000002ce42c8210 */ /* 0x000fe60007f3e0ff */
[C---:B------:R-:W-:Y:S02]  /*11f00*/  @!P0 LEA R164, P3, R47.reuse, c[0x0][0x1f8], 0x1 ;  /* 0x00007e002fa48a11 */ /* 0x040fe400078608ff */
[----:B------:R-:W-:Y:S02]  /*11f10*/  @!P0 LEA R162, P2, R44, c[0x0][0x1f8], 0x1 ;  /* 0x00007e002ca28a11 */ /* 0x000fe400078408ff */
[C---:B------:R-:W-:Y:S01]  /*11f20*/  HMMA.16816.F32.BF16 R40, R124.reuse, R42, RZ ;  /* 0x0000002a7c28723c */ /* 0x040fe200000418ff */
[----:B------:R-:W-:Y:S02]  /*11f30*/  @!P0 IADD3.X R0, R234, R0, R45, P1, !PT ;  /* 0x00000000ea008210 */ /* 0x000fe40000ffe42d */
[----:B------:R-:W-:Y:S02]  /*11f40*/  @!P0 ISETP.GE.AND P1, PT, R72, c[0x0][0x1d4], PT ;  /* 0x0000750048008a0c */ /* 0x000fe40003f26270 */
[----:B------:R-:W-:Y:S02]  /*11f50*/  @!P0 LEA.HI.X R165, R47, c[0x0][0x1fc], R68, 0x1, P3 ;  /* 0x00007f002fa58a11 */ /* 0x000fe400018f0c44 */
[----:B------:R-:W-:Y:S02]  /*11f60*/  @!P0 LEA.HI.X R163, R44, c[0x0][0x1fc], R0, 0x1, P2 ;  /* 0x00007f002ca38a11 */ /* 0x000fe400010f0c00 */
[C---:B------:R-:W-:Y:S07]  /*11f70*/  HMMA.16816.F32.BF16 R44, R124.reuse, R48, RZ ;  /* 0x000000307c2c723c */ /* 0x040fee00000418ff */
[----:B------:R-:W-:Y:S01]  /*11f80*/  @!PT LDS RZ, [RZ] ;  /* 0x00000000fffff984 */ /* 0x000fe20000000800 */
[----:B------:R-:W-:Y:S01]  /*11f90*/  @!PT LDS RZ, [RZ] ;  /* 0x00000000fffff984 */ /* 0x000fe20000000800 */
[----:B------:R-:W-:Y:S01]  /*11fa0*/  @!PT LDS RZ, [RZ] ;  /* 0x00000000fffff984 */ /* 0x000fe20000000800 */
[----:B------:R1:W-:Y:S01]  /*11fb0*/  @!P0 LDGSTS.E.BYPASS.LTC128B.128 [R219+0x100], [R2.64], !P1 ;  /* 0x0010000002db8fae */ /* 0x0003e2000c901d48 */
[----:B------:R-:W-:Y:S07]  /*11fc0*/  HMMA.16816.F32.BF16 R48, R124, R50, RZ ;  /* 0x000000327c30723c */ /* 0x000fee00000418ff */
[----:B------:R1:W-:Y:S01]  /*11fd0*/  @!P0 LDGSTS.E.BYPASS.LTC128B.128 [R219+0x3100], [R2.64+0x80], !P5 ;  /* 0x0310008002db8fae */ /* 0x0003e2000e901d48 */
[C---:B---3--:R-:W-:Y:S07]  /*11fe0*/  HMMA.16816.F32.BF16 R4, R128.reuse, R132, R4 ;  /* 0x000000848004723c */ /* 0x048fee0000041804 */
[----:B------:R2:W-:Y:S01]  /*11ff0*/  @!P0 LDGSTS.E.BYPASS.LTC128B.128 [R219+0x1100], [R160.64], !P1 ;  /* 0x01100000a0db8fae */ /* 0x0005e2000c901d48 */
[C---:B------:R-:W-:Y:S07]  /*12000*/  HMMA.16816.F32.BF16 R8, R128.reuse, R134, R8 ;  /* 0x000000868008723c */ /* 0x040fee0000041808 */
[----:B------:R2:W-:Y:S01]  /*12010*/  @!P0 LDGSTS.E.BYPASS.LTC128B.128 [R219+0x4100], [R160.64+0x80], !P5 ;  /* 0x04100080a0db8fae */ /* 0x0005e2000e901d48 */
[C---:B------:R-:W-:Y:S07]  /*12020*/  HMMA.16816.F32.BF16 R12, R128.reuse, R136, R12 ;  /* 0x00000088800c723c */ /* 0x040fee000004180c */
[----:B------:R3:W-:Y:S01]  /*12030*/  @!P0 LDGSTS.E.BYPASS.LTC128B.128 [R219+0x2100], [R164.64], !P1 ;  /* 0x02100000a4db8fae */ /* 0x0007e2000c901d48 */
[C---:B------:R-:W-:Y:S07]  /*12040*/  HMMA.16816.F32.BF16 R16, R128.reuse, R138, R16 ;  /* 0x0000008a8010723c */ /* 0x040fee0000041810 */
[----:B------:R2:W-:Y:S01]  /*12050*/  @!P0 LDGSTS.E.BYPASS.LTC128B.128 [R219+0x5100], [R162.64+0x80], !P5 ;  /* 0x05100080a2db8fae */ /* 0x0005e2000e901d48 */
[C---:B----4-:R-:W-:Y:S03]  /*12060*/  HMMA.16816.F32.BF16 R20, R128.reuse, R140, R20 ;  /* 0x0000008c8014723c */ /* 0x050fe60000041814 */
[----:B------:R-:W-:Y:S04]  /*12070*/  ISETP.GT.AND P0, PT, R221, R226, PT ;  /* 0x000000e2dd00720c */ /* 0x000fe80003f04270 */
[----:B------:R-:W-:Y:S01]  /*12080*/  LDSM.16.M88.4 R132, [R200+0x1000] ;  /* 0x00100000c884783b */ /* 0x000fe20000000200 */
[C---:B------:R-:W-:Y:S07]  /*12090*/  HMMA.16816.F32.BF16 R24, R128.reuse, R142, R24 ;  /* 0x0000008e8018723c */ /* 0x040fee0000041818 */
[----:B------:R-:W0:Y:S01]  /*120a0*/  LDGDEPBAR ;  /* 0x00000000000079af */ /* 0x000e220000000000 */
[C---:B------:R-:W-:Y:S01]  /*120b0*/  HMMA.16816.F32.BF16 R28, R128.reuse, R144, R28 ;  /* 0x00000090801c723c */ /* 0x040fe2000004181c */
[----:B-1----:R-:W-:Y:S06]  /*120c0*/  @P0 MOV R3, c[0x0][0x1e0] ;  /* 0x0000780000030a02 */ /* 0x002fec0000000f00 */
[----:B---3--:R-:W-:Y:S01]  /*120d0*/  LDSM.16.M88.4 R164, [R200+0x800] ;  /* 0x00080000c8a4783b */ /* 0x008fe20000000200 */
[C---:B------:R-:W-:Y:S07]  /*120e0*/  HMMA.16816.F32.BF16 R32, R128.reuse, R146, R32 ;  /* 0x000000928020723c */ /* 0x040fee0000041820 */
[----:B--2---:R-:W1:Y:S01]  /*120f0*/  LDSM.16.M88.4 R160, [R200] ;  /* 0x00000000c8a0783b */ /* 0x004e620000000200 */
[C---:B------:R-:W-:Y:S07]  /*12100*/  HMMA.16816.F32.BF16 R36, R128.reuse, R148, R36 ;  /* 0x000000948024723c */ /* 0x040fee0000041824 */
[----:B------:R-:W2:Y:S01]  /*12110*/  LDSM.16.M88.4 R136, [R200+0x1800] ;  /* 0x00180000c888783b */ /* 0x000ea20000000200 */
[C---:B------:R-:W-:Y:S07]  /*12120*/  HMMA.16816.F32.BF16 R40, R128.reuse, R150, R40 ;  /* 0x000000968028723c */ /* 0x040fee0000041828 */
[----:B------:R-:W3:Y:S01]  /*12130*/  LDSM.16.M88.4 R168, [R200+0x2000] ;  /* 0x00200000c8a8783b */ /* 0x000ee20000000200 */
[C---:B------:R-:W-:Y:S07]  /*12140*/  HMMA.16816.F32.BF16 R44, R128.reuse, R152, R44 ;  /* 0x00000098802c723c */ /* 0x040fee000004182c */
[----:B------:R-:W4:Y:S01]  /*12150*/  LDSM.16.M88.4 R172, [R200+0x2800] ;  /* 0x00280000c8ac783b */ /* 0x000f220000000200 */
[----:B------:R-:W-:Y:S07]  /*12160*/  HMMA.16816.F32.BF16 R48, R128, R154, R48 ;  /* 0x0000009a8030723c */ /* 0x000fee0000041830 */
[----:B------:R-:W2:Y:S01]  /*12170*/  LDSM.16.M88.4 R140, [R75+-0x3000] ;  /* 0xffd000004b8c783b */ /* 0x000ea20000000200 */
[C---:B-1----:R-:W-:Y:S07]  /*12180*/  HMMA.16816.F32.BF16 R4, R156.reuse, R160, R4 ;  /* 0x000000a09c04723c */ /* 0x042fee0000041804 */
[----:B------:R-:W1:Y:S01]  /*12190*/  LDSM.16.M88.4 R144, [R75+-0x2800] ;  /* 0xffd800004b90783b */ /* 0x000e620000000200 */
[C---:B------:R-:W-:Y:S07]  /*121a0*/  HMMA.16816.F32.BF16 R8, R156.reuse, R162, R8 ;  /* 0x000000a29c08723c */ /* 0x040fee0000041808 */
[----:B------:R-:W1:Y:S01]  /*121b0*/  LDSM.16.M88.4 R148, [R75+-0x2000] ;  /* 0xffe000004b94783b */ /* 0x000e620000000200 */
[C---:B------:R-:W-:Y:S07]  /*121c0*/  HMMA.16816.F32.BF16 R12, R156.reuse, R164, R12 ;  /* 0x000000a49c0c723c */ /* 0x040fee000004180c */
[----:B------:R-:W1:Y:S01]  /*121d0*/  LDSM.16.M88.4 R152, [R75+-0x1800] ;  /* 0xffe800004b98783b */ /* 0x000e620000000200 */
[C---:B------:R-:W-:Y:S07]  /*121e0*/  HMMA.16816.F32.BF16 R16, R156.reuse, R166, R16 ;  /* 0x000000a69c10723c */ /* 0x040fee0000041810 */
[----:B------:R-:W1:Y:S01]  /*121f0*/  LDSM.16.M88.4 R160, [R75+-0x1000] ;  /* 0xfff000004ba0783b */ /* 0x000e620000000200 */
[C---:B------:R-:W-:Y:S07]  /*12200*/  HMMA.16816.F32.BF16 R20, R156.reuse, R132, R20 ;  /* 0x000000849c14723c */ /* 0x040fee0000041814 */
[----:B------:R-:W-:Y:S01]  /*12210*/  LDSM.16.M88.4 R164, [R201+0x3800] ;  /* 0x00380000c9a4783b */ /* 0x000fe20000000200 */
[C---:B------:R-:W-:Y:S07]  /*12220*/  HMMA.16816.F32.BF16 R24, R156.reuse, R134, R24 ;  /* 0x000000869c18723c */ /* 0x040fee0000041818 */
[----:B------:R-:W1:Y:S01]  /*12230*/  LDSM.16.M88.4 R132, [R75+-0x800] ;  /* 0xfff800004b84783b */ /* 0x000e620000000200 */
        /* <DEDUP_REMOVED lines=8> */
[----:B------:R-:W-:Y:S01]  /*122c0*/  HMMA.16816.F32.BF16 R48, R156, R174, R48 ;  /* 0x000000ae9c30723c */ /* 0x000fe20000041830 */
[----:B------:R-:W4:Y:S07]  /*122d0*/  LDSM.16.M88.4 R172, [R201+0x4800] ;  /* 0x00480000c9ac783b */ /* 0x000f2e0000000200 */
[C---:B------:R-:W-:Y:S08]  /*122e0*/  HMMA.16816.F32.BF16 R4, R176.reuse, R140, R4 ;  /* 0x0000008cb004723c */ /* 0x040ff00000041804 */
[C---:B------:R-:W-:Y:S01]  /*122f0*/  HMMA.16816.F32.BF16 R8, R176.reuse, R142, R8 ;  /* 0x0000008eb008723c */ /* 0x040fe20000041808 */
[----:B------:R-:W2:Y:S07]  /*12300*/  LDSM.16.M88.4 R140, [R201+0x5000] ;  /* 0x00500000c98c783b */ /* 0x000eae0000000200 */
[C---:B-1----:R-:W-:Y:S08]  /*12310*/  HMMA.16816.F32.BF16 R12, R176.reuse, R144, R12 ;  /* 0x00000090b00c723c */ /* 0x042ff0000004180c */
[C---:B------:R-:W-:Y:S01]  /*12320*/  HMMA.16816.F32.BF16 R16, R176.reuse, R146, R16 ;  /* 0x00000092b010723c */ /* 0x040fe20000041810 */
[----:B------:R-:W1:Y:S07]  /*12330*/  LDSM.16.M88.4 R144, [R201+0x5800] ;  /* 0x00580000c990783b */ /* 0x000e6e0000000200 */
[C---:B------:R-:W-:Y:S08]  /*12340*/  HMMA.16816.F32.BF16 R20, R176.reuse, R148, R20 ;  /* 0x00000094b014723c */ /* 0x040ff00000041814 */
        /* <DEDUP_REMOVED lines=8> */
[C---:B------:R-:W-:Y:S08]  /*123d0*/  HMMA.16816.F32.BF16 R44, R176.reuse, R132, R44 ;  /* 0x00000084b02c723c */ /* 0x040ff0000004182c */
[----:B------:R-:W-:Y:S01]  /*123e0*/  HMMA.16816.F32.BF16 R48, R176, R134, R48 ;  /* 0x00000086b030723c */ /* 0x000fe20000041830 */
[----:B------:R-:W1:Y:S07]  /*123f0*/  LDSM.16.M88.4 R132, [R214] ;  /* 0x00000000d684783b */ /* 0x000e6e0000000200 */
[C---:B--2---:R-:W-:Y:S08]  /*12400*/  HMMA.16816.F32.BF16 R4, R180.reuse, R136, R4 ;  /* 0x00000088b404723c */ /* 0x044ff00000041804 */
[C---:B------:R-:W-:Y:S01]  /*12410*/  HMMA.16816.F32.BF16 R8, R180.reuse, R138, R8 ;  /* 0x0000008ab408723c */ /* 0x040fe20000041808 */
[----:B------:R-:W2:Y:S07]  /*12420*/  LDSM.16.M88.4 R136, [R215] ;  /* 0x00000000d788783b */ /* 0x000eae0000000200 */
[C---:B------:R-:W-:Y:S08]  /*12430*/  HMMA.16816.F32.BF16 R12, R180.reuse, R164, R12 ;  /* 0x000000a4b40c723c */ /* 0x040ff0000004180c */
[C---:B------:R-:W-:Y:S01]  /*12440*/  HMMA.16816.F32.BF16 R16, R180.reuse, R166, R16 ;  /* 0x000000a6b410723c */ /* 0x040fe20000041810 */
[----:B------:R-:W1:Y:S07]  /*12450*/  LDSM.16.M88.4 R164, [R217] ;  /* 0x00000000d9a4783b */ /* 0x000e6e0000000200 */
[C---:B---3--:R-:W-:Y:S08]  /*12460*/  HMMA.16816.F32.BF16 R20, R180.reuse, R168, R20 ;  /* 0x000000a8b414723c */ /* 0x048ff00000041814 */
[C---:B------:R-:W-:Y:S01]  /*12470*/  HMMA.16816.F32.BF16 R24, R180.reuse, R170, R24 ;  /* 0x000000aab418723c */ /* 0x040fe20000041818 */
[----:B------:R-:W3:Y:S07]  /*12480*/  LDSM.16.M88.4 R168, [R200+0x3000] ;  /* 0x00300000c8a8783b */ /* 0x000eee0000000200 */
[C---:B----4-:R-:W-:Y:S08]  /*12490*/  HMMA.16816.F32.BF16 R28, R180.reuse, R172, R28 ;  /* 0x000000acb41c723c */ /* 0x050ff0000004181c */
[C---:B------:R-:W-:Y:S01]  /*124a0*/  HMMA.16816.F32.BF16 R32, R180.reuse, R174, R32 ;  /* 0x000000aeb420723c */ /* 0x040fe20000041820 */
[----:B------:R-:W-:Y:S07]  /*124b0*/  LDSM.16.M88.4 R172, [R200+0x5000] ;  /* 0x00500000c8ac783b */ /* 0x000fee0000000200 */
[C---:B------:R-:W-:Y:S08]  /*124c0*/  HMMA.16816.F32.BF16 R36, R180.reuse, R140, R36 ;  /* 0x0000008cb424723c */ /* 0x040ff00000041824 */
[C---:B------:R-:W-:Y:S01]  /*124d0*/  HMMA.16816.F32.BF16 R40, R180.reuse, R142, R40 ;  /* 0x0000008eb428723c */ /* 0x040fe20000041828 */
[----:B------:R-:W4:Y:S07]  /*124e0*/  LDSM.16.M88.4 R140, [R200+0x3800] ;  /* 0x00380000c88c783b */ /* 0x000f2e0000000200 */
        /* <DEDUP_REMOVED lines=8> */
[----:B------:R-:W1:Y:S07]  /*12570*/  LDSM.16.M88.4 R152, [R75] ;  /* 0x000000004b98783b */ /* 0x000e6e0000000200 */
[C---:B------:R-:W-:Y:S08]  /*12580*/  HMMA.16816.F32.BF16 R20, R184.reuse, R132, R20 ;  /* 0x00000084b814723c */ /* 0x040ff00000041814 */
        /* <DEDUP_REMOVED lines=8> */
[C---:B---3--:R-:W-:Y:S08]  /*12610*/  HMMA.16816.F32.BF16 R4, R188.reuse, R168, R4 ;  /* 0x000000a8bc04723c */ /* 0x048ff00000041804 */
[C---:B------:R-:W-:Y:S08]  /*12620*/  HMMA.16816.F32.BF16 R8, R188.reuse, R170, R8 ;  /* 0x000000aabc08723c */ /* 0x040ff00000041808 */
[C---:B----4-:R-:W-:Y:S08]  /*12630*/  HMMA.16816.F32.BF16 R12, R188.reuse, R140, R12 ;  /* 0x0000008cbc0c723c */ /* 0x050ff0000004180c */
[C---:B------:R-:W-:Y:S08]  /*12640*/  HMMA.16816.F32.BF16 R16, R188.reuse, R142, R16 ;  /* 0x0000008ebc10723c */ /* 0x040ff00000041810 */
[C---:B-1----:R-:W-:Y:S08]  /*12650*/  HMMA.16816.F32.BF16 R20, R188.reuse, R144, R20 ;  /* 0x00000090bc14723c */ /* 0x042ff00000041814 */
        /* <DEDUP_REMOVED lines=9> */
[C---:B------:R-:W-:Y:S08]  /*126f0*/  HMMA.16816.F32.BF16 R12, R196.reuse, R132, R12 ;  /* 0x00000084c40c723c */ /* 0x040ff0000004180c */
        /* <DEDUP_REMOVED lines=36> */
[----:B------:R-:W-:Y:S04]  /*12940*/  BAR.SYNC.DEFER_BLOCKING 0x0 ;  /* 0x0000000000007b1d */ /* 0x000fe80000010000 */
[----:B------:R-:W-:Y:S01]  /*12950*/  @P0 MOV R5, 0x5 ;  /* 0x0000000500050802 */ /* 0x000fe20000000f00 */
[C---:B------:R-:W-:Y:S08]  /*12960*/  HMMA.16816.F32.BF16 R40, R196.reuse, R6, R40 ;  /* 0x00000006c428723c */ /* 0x040ff00000041828 */
[----:B------:R-:W-:Y:S04]  /*12970*/  FMUL.FTZ R2, R35, c[0x0][0x320] ;  /* 0x0000c80023027a20 */ /* 0x000fe80000410000 */
[----:B------:R3:W3:Y:S01]  /*12980*/  MUFU.TANH R132, R2 ;  /* 0x0000000200847308 */ /* 0x0006e20000002400 */
[----:B--2---:R-:W-:Y:S09]  /*12990*/  FMUL.FTZ R0, R14, c[0x0][0x320] ;  /* 0x0000c8000e007a20 */ /* 0x004ff20000410000 */
[----:B------:R2:W2:Y:S02]  /*129a0*/  MUFU.TANH R153, R0 ;  /* 0x0000000000997308 */ /* 0x0004a40000002400 */
[----:B------:R-:W-:Y:S01]  /*129b0*/  FMUL.FTZ R4, R40, c[0x0][0x320] ;  /* 0x0000c80028047a20 */ /* 0x000fe20000410000 */
[C---:B-1----:R-:W-:Y:S08]  /*129c0*/  HMMA.16816.F32.BF16 R44, R196.reuse, R8, R44 ;  /* 0x00000008c42c723c */ /* 0x042ff0000004182c */
[----:B------:R-:W-:Y:S04]  /*129d0*/  HMMA.16816.F32.BF16 R48, R196, R10, R48 ;  /* 0x0000000ac430723c */ /* 0x000fe80000041830 */
[----:B---3--:R-:W-:Y:S02]  /*129e0*/  FMUL.FTZ R2, R43, c[0x0][0x320] ;  /* 0x0000c8002b027a20 */ /* 0x008fe40000410000 */
[----:B--2---:R-:W-:Y:S10]  /*129f0*/  FMUL.FTZ R0, R15, c[0x0][0x320] ;  /* 0x0000c8000f007a20 */ /* 0x004ff40000410000 */
[----:B------:R-:W-:Y:S01]  /*12a00*/  FMUL.FTZ R6, R44, c[0x0][0x320] ;  /* 0x0000c8002c067a20 */ /* 0x000fe20000410000 */
[----:B------:R1:W2:Y:S01]  /*12a10*/  MUFU.TANH R152, R0 ;  /* 0x0000000000987308 */ /* 0x0002a20000002400 */
[----:B------:R-:W3:Y:S01]  /*12a20*/  LDL R44, [R1+0x4] ;  /* 0x00000400012c7983 */ /* 0x000ee20000100800 */
[----:B------:R-:W-:Y:S03]  /*12a30*/  FMUL.FTZ R7, R45, c[0x0][0x320] ;  /* 0x0000c8002d077a20 */ /* 0x000fe60000410000 */
[----:B------:R-:W2:Y:S02]  /*12a40*/  LDL R45, [R1+0x8] ;  /* 0x00000800012d7983 */ /* 0x000ea40000100800 */
[----:B------:R-:W-:Y:S02]  /*12a50*/  FMUL.FTZ R13, R48, c[0x0][0x320] ;  /* 0x0000c800300d7a20 */ /* 0x000fe40000410000 */
[----:B-1----:R-:W-:Y:S02]  /*12a60*/  FMUL.FTZ R0, R16, c[0x0][0x320] ;  /* 0x0000c80010007a20 */ /* 0x002fe40000410000 */
[----:B------:R-:W1:Y:S10]  /*12a70*/  MUFU.TANH R16, R13 ;  /* 0x0000000d00107308 */ /* 0x000e740000002400 */
        /* <DEDUP_REMOVED lines=26> */
[----:B------:R1:W1:Y:S10]  /*12c20*/  MUFU.TANH R31, R7 ;  /* 0x00000007001f7308 */ /* 0x0002740000002400 */
[----:B------:R2:W2:Y:S01]  /*12c30*/  MUFU.TANH R134, R0 ;  /* 0x0000000000867308 */ /* 0x0004a20000002400 */
[----:B-1----:R-:W-:Y:S01]  /*12c40*/  @P0 MOV R7, R235 ;  /* 0x000000eb00070202 */ /* 0x002fe20000000f00 */
[----:B--2---:R-:W-:Y:S08]  /*12c50*/  FMUL.FTZ R0, R32, c[0x0][0x320] ;  /* 0x0000c80020007a20 */ /* 0x004ff00000410000 */
[----:B------:R-:W1:Y:S10]  /*12c60*/  MUFU.TANH R32, R6 ;  /* 0x0000000600207308 */ /* 0x000e740000002400 */
[----:B------:R2:W1:Y:S02]  /*12c70*/  MUFU.TANH R18, R0 ;  /* 0x0000000000127308 */ /* 0x0004640000002400 */
[----:B--2---:R-:W-:Y:S08]  /*12c80*/  FMUL.FTZ R0, R33, c[0x0][0x320] ;  /* 0x0000c80021007a20 */ /* 0x004ff00000410000 */
[----:B------:R2:W1:Y:S02]  /*12c90*/  MUFU.TANH R17, R0 ;  /* 0x0000000000117308 */ /* 0x0004640000002400 */
[----:B--2---:R-:W-:Y:S08]  /*12ca0*/  FMUL.FTZ R0, R34, c[0x0][0x320] ;  /* 0x0000c80022007a20 */ /* 0x004ff00000410000 */
[----:B------:R-:W2:Y:S10]  /*12cb0*/  MUFU.TANH R34, R4 ;  /* 0x0000000400227308 */ /* 0x000eb40000002400 */
[----:B------:R1:W1:Y:S02]  /*12cc0*/  MUFU.TANH R133, R0 ;  /* 0x0000000000857308 */ /* 0x0002640000002400 */
[----:B-1----:R-:W-:Y:S08]  /*12cd0*/  FMUL.FTZ R0, R36, c[0x0][0x320] ;  /* 0x0000c80024007a20 */ /* 0x002ff00000410000 */
[----:B------:R1:W1:Y:S02]  /*12ce0*/  MUFU.TANH R68, R0 ;  /* 0x0000000000447308 */ /* 0x0002640000002400 */
[----:B-1----:R-:W-:Y:S08]  /*12cf0*/  FMUL.FTZ R0, R37, c[0x0][0x320] ;  /* 0x0000c80025007a20 */ /* 0x002ff00000410000 */
[----:B------:R1:W1:Y:S02]  /*12d00*/  MUFU.TANH R36, R0 ;  /* 0x0000000000247308 */ /* 0x0002640000002400 */
[----:B-1----:R-:W-:Y:S08]  /*12d10*/  FMUL.FTZ R0, R38, c[0x0][0x320] ;  /* 0x0000c80026007a20 */ /* 0x002ff00000410000 */
        /* <DEDUP_REMOVED lines=9> */
[----:B------:R-:W-:Y:S05]  /*12db0*/  @P0 SHF.R.S32.HI R2, RZ, 0x1f, R0 ;  /* 0x0000001fff020819 */ /* 0x000fea0000011400 */
[----:B------:R-:W-:Y:S01]  /*12dc0*/  @P0 IMAD R4, R2, c[0x0][0x1e0], RZ ;  /* 0x0000780002040a24 */ /* 0x000fe200078e02ff */
[C---:B------:R-:W-:Y:S02]  /*12dd0*/  @P0 SHF.L.U32 R2, R3.reuse, 0x5, RZ ;  /* 0x0000000503020819 */ /* 0x040fe400000006ff */
[----:B------:R-:W-:Y:S01]  /*12de0*/  @P0 SHF.L.U64.HI R3, R3, R5, c[0x0][0x1e4] ;  /* 0x0000790003030619 */ /* 0x000fe20000010205 */
[----:B------:R-:W-:Y:S01]  /*12df0*/  @P0 IMAD R6, R0, c[0x0][0x1e4], R4 ;  /* 0x0000790000060a24 */ /* 0x000fe200078e0204 */
[----:B------:R-:W-:Y:S01]  /*12e00*/  @P0 IADD3 R8, P1, R2, R2, RZ ;  /* 0x0000000202080210 */ /* 0x000fe20007f3e0ff */
[----:B------:R-:W-:Y:S04]  /*12e10*/  @P0 IMAD.WIDE.U32 R4, R0, c[0x0][0x1e0], RZ ;  /* 0x0000780000040a25 */ /* 0x000fe800078e00ff */
[----:B------:R-:W-:Y:S01]  /*12e20*/  @P0 IMAD.X R9, R3, 0x1, R3, P1 ;  /* 0x0000000103090824 */ /* 0x000fe200008e0603 */
[----:B------:R-:W-:Y:S01]  /*12e30*/  @P0 IADD3 R0, R5, R6, RZ ;  /* 0x0000000605000210 */ /* 0x000fe20007ffe0ff */
[----:B------:R-:W-:Y:S01]  /*12e40*/  FMUL.FTZ R5, R46, c[0x0][0x320] ;  /* 0x0000c8002e057a20 */ /* 0x000fe20000410000 */
[----:B------:R-:W-:Y:S01]  /*12e50*/  @P0 MOV R6, R230 ;  /* 0x000000e600060202 */ /* 0x000fe20000000f00 */
[----:B------:R-:W2:Y:S01]  /*12e60*/  LDL R46, [R1+0xc] ;  /* 0x00000c00012e7983 */ /* 0x000ea20000100800 */
[C---:B------:R-:W-:Y:S01]  /*12e70*/  @P0 IMAD.WIDE.U32 R10, R4.reuse, 0x60, R8 ;  /* 0x00000060040a0825 */ /* 0x040fe200078e0008 */
[----:B------:R1:W1:Y:S03]  /*12e80*/  MUFU.TANH R43, R5 ;  /* 0x00000005002b7308 */ /* 0x0002660000002400 */
[----:B------:R-:W-:Y:S04]  /*12e90*/  @P0 IMAD.WIDE.U32 R6, R4, 0x60, R6 ;  /* 0x0000006004060825 */ /* 0x000fe800078e0006 */
[----:B------:R-:W-:Y:S01]  /*12ea0*/  @P0 IMAD R0, R0, 0x60, RZ ;  /* 0x0000006000000824 */ /* 0x000fe200078e02ff */
[----:B------:R-:W-:Y:S04]  /*12eb0*/  @P0 LEA R8, P2, R6, c[0x0][0x1c8], 0x1 ;  /* 0x0000720006080a11 */ /* 0x000fe800078408ff */
[----:B------:R-:W-:Y:S02]  /*12ec0*/  @P0 IADD3 R9, R7, R0, RZ ;  /* 0x0000000007090210 */ /* 0x000fe40007ffe0ff */
[----:B------:R-:W-:Y:S01]  /*12ed0*/  @P0 IADD3 R7, P1, R230, R10, RZ ;  /* 0x0000000ae6070210 */ /* 0x000fe20007f3e0ff */
[----:B------:R-:W-:Y:S01]  /*12ee0*/  FMUL.FTZ R10, R47, c[0x0][0x320] ;  /* 0x0000c8002f0a7a20 */ /* 0x000fe20000410000 */
[----:B------:R-:W-:Y:S02]  /*12ef0*/  @P0 LEA.HI.X R9, R6, c[0x0][0x1cc], R9, 0x1, P2 ;  /* 0x0000730006090a11 */ /* 0x000fe400010f0c09 */
[C---:B------:R-:W-:Y:S01]  /*12f00*/  @P0 IADD3.X R12, R235.reuse, R0, R11, P1, !PT ;  /* 0x00000000eb0c0210 */ /* 0x040fe20000ffe40b */
[----:B------:R3:W2:Y:S01]  /*12f10*/  MUFU.TANH R42, R10 ;  /* 0x0000000a002a7308 */ /* 0x0006a20000002400 */
[----:B------:R-:W-:Y:S01]  /*12f20*/  MOV R47, c[0x0][0x32c] ;  /* 0x0000cb00002f7a02 */ /* 0x000fe20000000f00 */
[--C-:B-1----:R-:W-:Y:S05]  /*12f30*/  @P0 IMAD.WIDE.U32 R4, R4, 0x60, R2.reuse ;  /* 0x0000006004040825 */ /* 0x102fea00078e0002 */
[-C--:B------:R-:W-:Y:S02]  /*12f40*/  @P0 IADD3 R6, P1, R230, R4.reuse, RZ ;  /* 0x00000004e6060210 */ /* 0x080fe40007f3e0ff */
[----:B------:R-:W-:Y:S02]  /*12f50*/  @P0 IADD3 R0, R0, R5, RZ ;  /* 0x0000000500000210 */ /* 0x000fe40007ffe0ff */
[----:B------:R-:W-:Y:S02]  /*12f60*/  @P0 IADD3 R4, P3, P2, R230, R4, R2 ;  /* 0x00000004e6040210 */ /* 0x000fe40007a7e002 */
[----:B-----5:R-:W-:Y:S02]  /*12f70*/  IADD3 R5, R222, R223, RZ ;  /* 0x000000dfde057210 */ /* 0x020fe40007ffe0ff */
[----:B------:R-:W-:Y:S02]  /*12f80*/  @P0 IADD3.X R11, R235, R0, R3, P3, P2 ;  /* 0x00000000eb0b0210 */ /* 0x000fe40001fe4403 */
[----:B---3--:R-:W-:Y:S01]  /*12f90*/  @P0 IADD3.X R10, R0, R235, RZ, P1, !PT ;  /* 0x000000eb000a0210 */ /* 0x008fe20000ffe4ff */
[----:B------:R-:W-:Y:S01]  /*12fa0*/  @P6 IMAD.HI.U32 R0, R5, c[0x0][0x2c8], RZ ;  /* 0x0000b20005006a27 */ /* 0x000fe200078e00ff */
[C---:B------:R-:W-:Y:S04]  /*12fb0*/  @P0 LEA R2, P1, R6.reuse, c[0x0][0x1c8], 0x1 ;  /* 0x0000720006020a11 */ /* 0x040fe800078208ff */
[----:B------:R-:W-:Y:S02]  /*12fc0*/  @P0 LEA.HI.X R3, R6, c[0x0][0x1cc], R10, 0x1, P1 ;  /* 0x0000730006030a11 */ /* 0x000fe400008f0c0a */
[----:B------:R-:W-:Y:S02]  /*12fd0*/  @P0 ISETP.GE.AND P1, PT, R72, c[0x0][0x1d4], PT ;  /* 0x0000750048000a0c */ /* 0x000fe40003f26270 */
[C---:B------:R-:W-:Y:S02]  /*12fe0*/  @P0 LEA R10, P3, R4.reuse, c[0x0][0x1c8], 0x1 ;  /* 0x00007200040a0a11 */ /* 0x040fe400078608ff */
[C---:B------:R-:W-:Y:S02]  /*12ff0*/  @P0 LEA R6, P2, R7.reuse, c[0x0][0x1c8], 0x1 ;  /* 0x0000720007060a11 */ /* 0x040fe400078408ff */
[----:B------:R-:W-:Y:S02]  /*13000*/  @P0 LEA.HI.X R11, R4, c[0x0][0x1cc], R11, 0x1, P3 ;  /* 0x00007300040b0a11 */ /* 0x000fe400018f0c0b */
[----:B------:R-:W-:Y:S02]  /*13010*/  @P0 LEA.HI.X R7, R7, c[0x0][0x1cc], R12, 0x1, P2 ;  /* 0x0000730007070a11 */ /* 0x000fe400010f0c0c */
[----:B------:R-:W-:Y:S01]  /*13020*/  @P6 SHF.R.U32.HI R5, RZ, c[0x0][0x2cc], R0 ;  /* 0x0000b300ff056a19 */ /* 0x000fe20000011600 */
[----:B------:R-:W-:Y:S02]  /*13030*/  FMUL.FTZ R0, R49, c[0x0][0x320] ;  /* 0x0000c80031007a20 */ /* 0x000fe40000410000 */
[----:B------:R-:W-:Y:S01]  /*13040*/  @!PT LDS RZ, [RZ] ;  /* 0x00000000fffff984 */ /* 0x000fe20000000800 */
[----:B------:R-:W-:Y:S01]  /*13050*/  @!PT LDS RZ, [RZ] ;  /* 0x00000000fffff984 */ /* 0x000fe20000000800 */
[----:B------:R-:W-:Y:S01]  /*13060*/  @!PT LDS RZ, [RZ] ;  /* 0x00000000fffff984 */ /* 0x000fe20000000800 */
[----:B------:R1:W-:Y:S02]  /*13070*/  @P0 LDGSTS.E.BYPASS.LTC128B.128 [R219+0x8100], [R8.64], !P1 ;  /* 0x0810000008db0fae */ /* 0x0003e4000c901d48 */
[----:B------:R3:W1:Y:S06]  /*13080*/  MUFU.TANH R30, R0 ;  /* 0x00000000001e7308 */ /* 0x00066c0000002400 */
[----:B------:R1:W-:Y:S08]  /*13090*/  @P0 LDGSTS.E.BYPASS.LTC128B.128 [R219+0xb100], [R8.64+0x80], !P5 ;  /* 0x0b10008008db0fae */ /* 0x0003f0000e901d48 */
[----:B------:R5:W-:Y:S08]  /*130a0*/  @P0 LDGSTS.E.BYPASS.LTC128B.128 [R219+0x9100], [R2.64], !P1 ;  /* 0x0910000002db0fae */ /* 0x000bf0000c901d48 */
[----:B------:R5:W-:Y:S01]  /*130b0*/  @P0 LDGSTS.E.BYPASS.LTC128B.128 [R219+0xc100], [R2.64+0x80], !P5 ;  /* 0x0c10008002db0fae */ /* 0x000be2000e901d48 */
[----:B---3--:R-:W-:Y:S04]  /*130c0*/  FMUL.FTZ R0, R50, c[0x0][0x320] ;  /* 0x0000c80032007a20 */ /* 0x008fe80000410000 */
[----:B------:R3:W1:Y:S03]  /*130d0*/  MUFU.TANH R37, R0 ;  /* 0x0000000000257308 */ /* 0x0006660000002400 */
[----:B------:R1:W-:Y:S08]  /*130e0*/  @P0 LDGSTS.E.BYPASS.LTC128B.128 [R219+0xa100], [R10.64], !P1 ;  /* 0x0a1000000adb0fae */ /* 0x0003f0000c901d48 */
[----:B------:R1:W-:Y:S01]  /*130f0*/  @P0 LDGSTS.E.BYPASS.LTC128B.128 [R219+0xd100], [R6.64+0x80], !P5 ;  /* 0x0d10008006db0fae */ /* 0x0003e2000e901d48 */
[----:B------:R-:W-:Y:S07]  /*13100*/  ISETP.GE.AND P5, PT, R47, 0x1, PT ;  /* 0x000000012f00780c */ /* 0x000fee0003fa6270 */
[----:B------:R-:W1:Y:S01]  /*13110*/  SHFL.IDX PT, R4, R5, RZ, 0x1c1f ;  /* 0x001c1fff05047589 */ /* 0x000e6200000e0000 */
[----:B-----5:R-:W-:Y:S02]  /*13120*/  FMUL.FTZ R2, R51, c[0x0][0x320] ;  /* 0x0000c80033027a20 */ /* 0x020fe40000410000 */
[----:B---3--:R-:W-:Y:S02]  /*13130*/  IMAD R0, R221, -0x60, RZ ;  /* 0xffffffa0dd007824 */ /* 0x008fe400078e02ff */
[----:B------:R3:W1:Y:S03]  /*13140*/  MUFU.TANH R35, R2 ;  /* 0x0000000200237308 */ /* 0x0006660000002400 */
[----:B------:R-:W0:Y:S01]  /*13150*/  LDGDEPBAR ;  /* 0x00000000000079af */ /* 0x000e220000000000 */
[----:B---3--:R-:W-:Y:S04]  /*13160*/  IADD3 R2, -R44, 0x1, R0 ;  /* 0x000000012c027810 */ /* 0x008fe80007ffe100 */
[----:B--2---:R-:W-:Y:S04]  /*13170*/  IADD3 R2, -R45, R2, R46 ;  /* 0x000000022d027210 */ /* 0x004fe80007ffe12e */
[C---:B-1----:R-:W-:Y:S02]  /*13180*/  IADD3 R7, R2.reuse, c[0x0][0x328], RZ ;  /* 0x0000ca0002077a10 */ /* 0x042fe40007ffe0ff */
[----:B------:R-:W-:Y:S02]  /*13190*/  IADD3 R6, R2, UR4, RZ ;  /* 0x0000000402067c10 */ /* 0x000fe4000fffe0ff */
[----:B------:R-:W-:Y:S02]  /*131a0*/  IADD3 R3, R7, R4, RZ ;  /* 0x0000000407037210 */ /* 0x000fe40007ffe0ff */
        /* <DEDUP_REMOVED lines=15> */
.L_x_808:
[----:B------:R-:W-:Y:S04]  /*132a0*/  MOV R8, c[0x0][0x32c] ;  /* 0x0000cb0000087a02 */ /* 0x000fe80000000f00 */
[----:B------:R-:W-:Y:S11]  /*132b0*/  ISETP.NE.AND P0, PT, R8, 0x1, PT ;  /* 0x000000010800780c */ /* 0x000ff60003f05270 */
[----:B------:R-:W-:Y:S02]  /*132c0*/  @!UPT UIADD3 URZ, URZ, URZ, URZ ;  /* 0x0000003f3f3ff290 */ /* 0x000fe4000fffe03f */
[----:B------:R-:W-:Y:S05]  /*132d0*/  @P0 IMAD.HI.U32 R8, R4, c[0x0][0x330], RZ ;  /* 0x0000cc0004080a27 */ /* 0x000fea00078e00ff */
[----:B------:R-:W-:Y:S02]  /*132e0*/  @P0 SHF.R.U32.HI R4, RZ, c[0x0][0x334], R8 ;  /* 0x0000cd00ff040a19 */ /* 0x000fe40000011608 */
.L_x_809:
[----:B------:R-:W-:Y:S05]  /*132f0*/  BSYNC B0 ;  /* 0x0000000000007941 */ /* 0x000fea0003800000 */
.L_x_807:
[----:B------:R-:W-:Y:S04]  /*13300*/  IMAD.IADD R8, R0, 0x1, -R44 ;  /* 0x0000000100087824 */ /* 0x000fe800078e0a2c */
[----:B------:R-:W-:Y:S05]  /*13310*/  IMAD R4, R4, c[0x0][0x32c], R8 ;  /* 0x0000cb0004047a24 */ /* 0x000fea00078e0208 */
[----:B------:R-:W-:Y:S02]  /*13320*/  IADD3 R8, R4, c[0x0][0x32c], RZ ;  /* 0x0000cb0004087a10 */ /* 0x000fe40007ffe0ff */
[----:B------:R-:W-:Y:S02]  /*13330*/  IMNMX R2, R2, R4, !PT ;  /* 0x0000000402027217 */ /* 0x000fe40007800200 */
[----:B------:R-:W-:Y:S02]  /*13340*/  IMNMX R3, R3, R8, PT ;  /* 0x0000000803037217 */ /* 0x000fe40003800200 */
.L_x_806:
        /* <DEDUP_REMOVED lines=82> */
[C---:B------:R-:W-:Y:S02]  /*13870*/  ISETP.GE.AND P6, PT, R0.reuse, 0x42, PT ;  /* 0x000000420000780c */ /* 0x040fe40003fc6270 */
        /* <DEDUP_REMOVED lines=18> */
[----:B------:R-:W-:Y:S04]  /*139a0*/  ISETP.GT.AND P0, PT, R2, 0x50, !P3 ;  /* 0x000000500200780c */ /* 0x000fe80005f04270 */
[C---:B------:R-:W-:Y:S04]  /*139b0*/  ISETP.LT.OR P0, PT, R3.reuse, 0x51, P0 ;  /* 0x000000510300780c */ /* 0x040fe80000701670 */
[----:B------:R-:W-:Y:S02]  /*139c0*/  FSEL R171, R32, -INF , !P0 ;  /* 0xff80000020ab7808 */ /* 0x000fe40004000000 */
[C---:B------:R-:W-:Y:S04]  /*139d0*/  ISETP.GT.AND P0, PT, R2.reuse, 0x51, !P2 ;  /* 0x000000510200780c */ /* 0x040fe80005704270 */
[----:B------:R-:W-:Y:S04]  /*139e0*/  ISETP.LT.OR P0, PT, R3, 0x52, P0 ;  /* 0x000000520300780c */ /* 0x000fe80000701670 */
[----:B------:R-:W-:Y:S02]  /*139f0*/  FSEL R172, R31, -INF , !P0 ;  /* 0xff8000001fac7808 */ /* 0x000fe40004000000 */
[----:B------:R-:W-:Y:S04]  /*13a00*/  ISETP.GT.AND P0, PT, R2, 0x58, !P1 ;  /* 0x000000580200780c */ /* 0x000fe80004f04270 */
[C---:B------:R-:W-:Y:S04]  /*13a10*/  ISETP.LT.OR P0, PT, R3.reuse, 0x59, P0 ;  /* 0x000000590300780c */ /* 0x040fe80000701670 */
[----:B------:R-:W-:Y:S02]  /*13a20*/  FSEL R173, R16, -INF , !P0 ;  /* 0xff80000010ad7808 */ /* 0x000fe40004000000 */
[----:B------:R-:W-:Y:S04]  /*13a30*/  ISETP.GE.AND P0, PT, R0, 0x5a, PT ;  /* 0x0000005a0000780c */ /* 0x000fe80003f06270 */
[----:B------:R-:W-:Y:S02]  /*13a40*/  P2R R16, PR, RZ, 0x1 ;  /* 0x00000001ff107803 */ /* 0x000fe40000000000 */
[----:B------:R-:W-:Y:S01]  /*13a50*/  ISETP.GT.AND P0, PT, R2, 0x59, !P0 ;  /* 0x000000590200780c */ /* 0x000fe20004704270 */
[--C-:B-1----:R-:W-:Y:S03]  /*13a60*/  IMAD.IADD R2, R6, 0x1, R4.reuse ;  /* 0x0000000106027824 */ /* 0x102fe600078e0204 */
[----:B------:R-:W-:Y:S01]  /*13a70*/  ISETP.LT.OR P0, PT, R3, 0x5a, P0 ;  /* 0x0000005a0300780c */ /* 0x000fe20000701670 */
[----:B------:R-:W-:Y:S03]  /*13a80*/  IMAD.IADD R3, R7, 0x1, R4 ;  /* 0x0000000107037824 */ /* 0x000fe600078e0204 */
[----:B------:R-:W-:Y:S02]  /*13a90*/  FSEL R174, R30, -INF , !P0 ;  /* 0xff8000001eae7808 */ /* 0x000fe40004000000 */
[----:B------:R-:W-:Y:S11]  /*13aa0*/  ISETP.GE.AND P0, PT, R47, 0x1, PT ;  /* 0x000000012f00780c */ /* 0x000ff60003f06270 */
[----:B------:R-:W-:Y:S02]  /*13ab0*/  @!UPT UIADD3 URZ, URZ, URZ, URZ ;  /* 0x0000003f3f3ff290 */ /* 0x000fe4000fffe03f */
        /* <DEDUP_REMOVED lines=14> */
.L_x_812:
[----:B------:R-:W-:Y:S04]  /*13ba0*/  MOV R5, c[0x0][0x32c] ;  /* 0x0000cb0000057a02 */ /* 0x000fe80000000f00 */
[----:B------:R-:W-:Y:S11]  /*13bb0*/  ISETP.NE.AND P0, PT, R5, 0x1, PT ;  /* 0x000000010500780c */ /* 0x000ff60003f05270 */
[----:B------:R-:W-:Y:S02]  /*13bc0*/  @!UPT UIADD3 URZ, URZ, URZ, URZ ;  /* 0x0000003f3f3ff290 */ /* 0x000fe4000fffe03f */
[----:B------:R-:W-:Y:S05]  /*13bd0*/  @P0 IMAD.HI.U32 R5, R4, c[0x0][0x330], RZ ;  /* 0x0000cc0004050a27 */ /* 0x000fea00078e00ff */
[----:B------:R-:W-:Y:S02]  /*13be0*/  @P0 SHF.R.U32.HI R4, RZ, c[0x0][0x334], R5 ;  /* 0x0000cd00ff040a19 */ /* 0x000fe40000011605 */
.L_x_813:
[----:B------:R-:W-:Y:S05]  /*13bf0*/  BSYNC B0 ;  /* 0x0000000000007941 */ /* 0x000fea0003800000 */
.L_x_811:
[----:B------:R-:W-:Y:S04]  /*13c00*/  IMAD.IADD R0, R0, 0x1, -R44 ;  /* 0x0000000100007824 */ /* 0x000fe800078e0a2c */
[----:B------:R-:W-:Y:S05]  /*13c10*/  IMAD R0, R4, c[0x0][0x32c], R0 ;  /* 0x0000cb0004007a24 */ /* 0x000fea00078e0200 */
[----:B------:R-:W-:Y:S02]  /*13c20*/  IADD3 R4, R0, c[0x0][0x32c], RZ ;  /* 0x0000cb0000047a10 */ /* 0x000fe40007ffe0ff */
[----:B------:R-:W-:Y:S02]  /*13c30*/  IMNMX R2, R2, R0, !PT ;  /* 0x0000000002027217 */ /* 0x000fe40007800200 */
[----:B------:R-:W-:Y:S02]  /*13c40*/  IMNMX R3, R3, R4, PT ;  /* 0x0000000403037217 */ /* 0x000fe40003800200 */
.L_x_810:
        /* <DEDUP_REMOVED lines=84> */
[----:B------:R-:W-:Y:S01]  /*14190*/  ISETP.GT.AND P2, PT, R2, 0x51, !P2 ;  /* 0x000000510200780c */ /* 0x000fe20005744270 */
[----:B------:R-:W1:Y:S01]  /*141a0*/  SHFL.BFLY PT, R13, R0, 0x2, 0x1f ;  /* 0x0c401f00000d7f89 */ /* 0x000e6200000e0000 */
[----:B------:R-:W-:Y:S02]  /*141b0*/  FSEL R144, R144, -INF , !P0 ;  /* 0xff80000090907808 */ /* 0x000fe40004000000 */
[----:B------:R-:W-:Y:S02]  /*141c0*/  ISETP.NE.AND P0, PT, R21, RZ, PT ;  /* 0x000000ff1500720c */ /* 0x000fe40003f05270 */
[----:B------:R-:W-:Y:S02]  /*141d0*/  FMNMX.FTZ R12, R144, R12, !PT ;  /* 0x0000000c900c7209 */ /* 0x000fe40007810000 */
[C---:B------:R-:W-:Y:S02]  /*141e0*/  ISETP.GT.AND P0, PT, R2.reuse, 0x30, !P0 ;  /* 0x000000300200780c */ /* 0x040fe40004704270 */
[----:B------:R-:W-:Y:S02]  /*141f0*/  ISETP.GT.AND P1, PT, R2, 0x58, !P1 ;  /* 0x000000580200780c */ /* 0x000fe40004f24270 */
[C---:B------:R-:W-:Y:S02]  /*14200*/  ISETP.LT.OR P0, PT, R3.reuse, 0x31, P0 ;  /* 0x000000310300780c */ /* 0x040fe40000701670 */
[----:B------:R-:W-:Y:S02]  /*14210*/  ISETP.LT.OR P2, PT, R3, 0x52, P2 ;  /* 0x000000520300780c */ /* 0x000fe40001741670 */
[----:B------:R-:W-:Y:S02]  /*14220*/  FSEL R148, R135, -INF , !P0 ;  /* 0xff80000087947808 */ /* 0x000fe40004000000 */
[----:B------:R-:W-:Y:S02]  /*14230*/  ISETP.NE.AND P0, PT, R20, RZ, PT ;  /* 0x000000ff1400720c */ /* 0x000fe40003f05270 */
[----:B------:R-:W-:Y:S01]  /*14240*/  FMNMX.FTZ R12, R148, R12, !PT ;  /* 0x0000000c940c7209 */ /* 0x000fe20007810000 */
[----:B------:R-:W-:Y:S01]  /*14250*/  LDSM.16.MT88.4 R20, [R203] ;  /* 0x00000000cb14783b */ /* 0x000fe20000004200 */
[----:B------:R-:W-:Y:S02]  /*14260*/  ISETP.GT.AND P0, PT, R2, 0x31, !P0 ;  /* 0x000000310200780c */ /* 0x000fe40004704270 */
        /* <DEDUP_REMOVED lines=8> */
[----:B------:R-:W-:Y:S04]  /*142f0*/  ISETP.LT.OR P0, PT, R3, 0x39, P0 ;  /* 0x000000390300780c */ /* 0x000fe80000701670 */
[----:B------:R-:W-:Y:S02]  /*14300*/  FSEL R150, R133, -INF , !P0 ;  /* 0xff80000085967808 */ /* 0x000fe40004000000 */
[----:B------:R-:W-:Y:S02]  /*14310*/  ISETP.NE.AND P0, PT, R18, RZ, PT ;  /* 0x000000ff1200720c */ /* 0x000fe40003f05270 */
[----:B------:R-:W-:Y:S02]  /*14320*/  FMNMX.FTZ R12, R150, R12, !PT ;  /* 0x0000000c960c7209 */ /* 0x000fe40007810000 */
[----:B------:R-:W-:Y:S04]  /*14330*/  ISETP.GT.AND P0, PT, R2, 0x39, !P0 ;  /* 0x000000390200780c */ /* 0x000fe80004704270 */
[----:B------:R-:W-:Y:S04]  /*14340*/  ISETP.LT.OR P0, PT, R3, 0x3a, P0 ;  /* 0x0000003a0300780c */ /* 0x000fe80000701670 */
[----:B------:R-:W-:Y:S02]  /*14350*/  FSEL R151, R132, -INF , !P0 ;  /* 0xff80000084977808 */ /* 0x000fe40004000000 */
[----:B------:R-:W-:Y:S02]  /*14360*/  ISETP.NE.AND P0, PT, R17, RZ, PT ;  /* 0x000000ff1100720c */ /* 0x000fe40003f05270 */
[----:B------:R-:W-:Y:S02]  /*14370*/  FMNMX.FTZ R12, R151, R12, !PT ;  /* 0x0000000c970c7209 */ /* 0x000fe40007810000 */
[----:B------:R-:W-:Y:S04]  /*14380*/  ISETP.GT.AND P0, PT, R2, 0x40, !P0 ;  /* 0x000000400200780c */ /* 0x000fe80004704270 */
[C---:B------:R-:W-:Y:S04]  /*14390*/  ISETP.LT.OR P0, PT, R3.reuse, 0x41, P0 ;  /* 0x000000410300780c */ /* 0x040fe80000701670 */
[----:B------:R-:W-:Y:S02]  /*143a0*/  FSEL R152, R74, -INF , !P0 ;  /* 0xff8000004a987808 */ /* 0x000fe40004000000 */
[----:B------:R-:W-:Y:S02]  /*143b0*/  ISETP.GT.AND P0, PT, R2, 0x41, !P6 ;  /* 0x000000410200780c */ /* 0x000fe40007704270 */
[----:B------:R-:W-:Y:S02]  /*143c0*/  FMNMX.FTZ R12, R152, R12, !PT ;  /* 0x0000000c980c7209 */ /* 0x000fe40007810000 */
[----:B------:R-:W-:Y:S02]  /*143d0*/  ISETP.LT.OR P0, PT, R3, 0x42, P0 ;  /* 0x000000420300780c */ /* 0x000fe40000701670 */
[----:B------:R-:W-:Y:S02]  /*143e0*/  ISETP.NE.AND P6, PT, R16, RZ, PT ;  /* 0x000000ff1000720c */ /* 0x000fe40003fc5270 */
[----:B------:R-:W-:Y:S02]  /*143f0*/  FSEL R153, R71, -INF , !P0 ;  /* 0xff80000047997808 */ /* 0x000fe40004000000 */
[C---:B------:R-:W-:Y:S02]  /*14400*/  ISETP.GT.AND P0, PT, R2.reuse, 0x48, !P5 ;  /* 0x000000480200780c */ /* 0x040fe40006f04270 */
[----:B------:R-:W-:Y:S02]  /*14410*/  FMNMX.FTZ R12, R153, R12, !PT ;  /* 0x0000000c990c7209 */ /* 0x000fe40007810000 */
[----:B------:R-:W-:Y:S04]  /*14420*/  ISETP.LT.OR P0, PT, R3, 0x49, P0 ;  /* 0x000000490300780c */ /* 0x000fe80000701670 */
[----:B------:R-:W-:Y:S02]  /*14430*/  FSEL R160, R39, -INF , !P0 ;  /* 0xff80000027a07808 */ /* 0x000fe40004000000 */
[----:B------:R-:W-:Y:S02]  /*14440*/  ISETP.GT.AND P0, PT, R2, 0x49, !P4 ;  /* 0x000000490200780c */ /* 0x000fe40006704270 */
[----:B------:R-:W-:Y:S02]  /*14450*/  FMNMX.FTZ R12, R160, R12, !PT ;  /* 0x0000000ca00c7209 */ /* 0x000fe40007810000 */
[----:B------:R-:W-:Y:S04]  /*14460*/  ISETP.LT.OR P0, PT, R3, 0x4a, P0 ;  /* 0x0000004a0300780c */ /* 0x000fe80000701670 */
[----:B------:R-:W-:Y:S02]  /*14470*/  FSEL R161, R38, -INF , !P0 ;  /* 0xff80000026a17808 */ /* 0x000fe40004000000 */
[C---:B------:R-:W-:Y:S01]  /*14480*/  ISETP.GT.AND P0, PT, R2.reuse, 0x50, !P3 ;  /* 0x000000500200780c */ /* 0x040fe20005f04270 */
[----:B------:R-:W-:Y:S01]  /*14490*/  LDSM.16.MT88.4 R36, [R204] ;  /* 0x00000000cc24783b */ /* 0x000fe20000004200 */
[----:B------:R-:W-:Y:S02]  /*144a0*/  FMNMX.FTZ R12, R161, R12, !PT ;  /* 0x0000000ca10c7209 */ /* 0x000fe40007810000 */
[----:B------:R-:W-:Y:S04]  /*144b0*/  ISETP.LT.OR P0, PT, R3, 0x51, P0 ;  /* 0x000000510300780c */ /* 0x000fe80000701670 */
[----:B------:R-:W-:Y:S02]  /*144c0*/  FSEL R164, R43, -INF , !P0 ;  /* 0xff8000002ba47808 */ /* 0x000fe40004000000 */
[----:B------:R-:W-:Y:S02]  /*144d0*/  ISETP.GT.AND P0, PT, R2, 0x59, !P6 ;  /* 0x000000590200780c */ /* 0x000fe40007704270 */
[----:B------:R-:W-:Y:S02]  /*144e0*/  FMNMX.FTZ R2, R164, R12, !PT ;  /* 0x0000000ca4027209 */ /* 0x000fe40007810000 */
[----:B------:R-:W-:Y:S04]  /*144f0*/  ISETP.LT.OR P0, PT, R3, 0x5a, P0 ;  /* 0x0000005a0300780c */ /* 0x000fe80000701670 */
[----:B------:R-:W-:Y:S02]  /*14500*/  FSEL R71, R35, -INF , !P0 ;  /* 0xff80000023477808 */ /* 0x000fe40004000000 */
[----:B-1----:R-:W-:Y:S02]  /*14510*/  FMNMX.FTZ R3, R0, R13, !PT ;  /* 0x0000000d00037209 */ /* 0x002fe40007810000 */
[----:B------:R-:W-:Y:S03]  /*14520*/  FMNMX.FTZ R0, R165, R2, !PT ;  /* 0x00000002a5007209 */ /* 0x000fe60007810000 */
[----:B------:R-:W1:Y:S01]  /*14530*/  SHFL.BFLY PT, R12, R3, 0x1, 0x1f ;  /* 0x0c201f00030c7f89 */ /* 0x000e6200000e0000 */
[----:B------:R-:W-:Y:S04]  /*14540*/  FMNMX.FTZ R0, R170, R0, !PT ;  /* 0x00000000aa007209 */ /* 0x000fe80007810000 */
[----:B------:R-:W-:Y:S05]  /*14550*/  FMNMX.FTZ R0, R71, R0, !PT ;  /* 0x0000000047007209 */ /* 0x000fea0007810000 */
[----:B------:R-:W2:Y:S01]  /*14560*/  SHFL.BFLY PT, R2, R0, 0x2, 0x1f ;  /* 0x0c401f0000027f89 */ /* 0x000ea200000e0000 */
[----:B-1----:R-:W-:Y:S07]  /*14570*/  FMNMX.FTZ R68, R3, R12, !PT ;  /* 0x0000000c03447209 */ /* 0x002fee0007810000 */
[----:B------:R-:W-:Y:S01]  /*14580*/  LDSM.16.MT88.4 R12, [R202] ;  /* 0x00000000ca0c783b */ /* 0x000fe20000004200 */
[C---:B------:R-:W-:Y:S01]  /*14590*/  FSETP.NEU.FTZ.AND P0, PT, R68.reuse, -INF , PT ;  /* 0xff8000004400780b */ /* 0x040fe20003f1d000 */
[----:B------:R-:W-:Y:S05]  /*145a0*/  FMUL.FTZ R3, R68, c[0x0][0x2d0] ;  /* 0x0000b40044037a20 */ /* 0x000fea0000410000 */
[----:B------:R-:W-:Y:S02]  /*145b0*/  FSEL R74, R3, RZ, P0 ;  /* 0x000000ff034a7208 */ /* 0x000fe40000000000 */
[----:B--2---:R-:W-:Y:S03]  /*145c0*/  FMNMX.FTZ R2, R0, R2, !PT ;  /* 0x0000000200027209 */ /* 0x004fe60007810000 */
[--C-:B------:R-:W-:Y:S02]  /*145d0*/  FFMA.FTZ R0, R8, c[0x0][0x2d0], -R74.reuse ;  /* 0x0000b40008007a23 */ /* 0x100fe4000001084a */
[----:B------:R-:W1:Y:S01]  /*145e0*/  SHFL.BFLY PT, R3, R2, 0x1, 0x1f ;  /* 0x0c201f0002037f89 */ /* 0x000e6200000e0000 */
[--C-:B------:R-:W-:Y:S01]  /*145f0*/  FFMA.FTZ R11, R11, c[0x0][0x2d0], -R74.reuse ;  /* 0x0000b4000b0b7a23 */ /* 0x100fe2000001084a */
[----:B------:R2:W-:Y:S10]  /*14600*/  MUFU.EX2 R242, R0 ;  /* 0x0000000000f27308 */ /* 0x0005f40000000800 */
[----:B------:R-:W-:Y:S01]  /*14610*/  MUFU.EX2 R243, R11 ;  /* 0x0000000b00f37308 */ /* 0x000fe20000000800 */
[----:B-1----:R-:W-:Y:S01]  /*14620*/  FMNMX.FTZ R3, R2, R3, !PT ;  /* 0x0000000302037209 */ /* 0x002fe20007810000 */
[--C-:B--2---:R-:W-:Y:S04]  /*14630*/  FFMA.FTZ R0, R10, c[0x0][0x2d0], -R74.reuse ;  /* 0x0000b4000a007a23 */ /* 0x104fe8000001084a */
[----:B------:R-:W-:Y:S04]  /*14640*/  FMUL.FTZ R8, R3, c[0x0][0x2d0] ;  /* 0x0000b40003087a20 */ /* 0x000fe80000410000 */
[----:B------:R1:W2:Y:S02]  /*14650*/  MUFU.EX2 R245, R0 ;  /* 0x0000000000f57308 */ /* 0x0002a40000000800 */
[----:B-1----:R-:W-:Y:S01]  /*14660*/  FFMA.FTZ R0, R9, c[0x0][0x2d0], -R74 ;  /* 0x0000b40009007a23 */ /* 0x002fe2000001084a */
[----:B--2---:R-:W-:Y:S07]  /*14670*/  F2FP.BF16.PACK_AB R132, R245, R242 ;  /* 0x000000f2f584723e */ /* 0x004fee00000010ff */
        /* <DEDUP_REMOVED lines=18> */
[C---:B---3--:R-:W-:Y:S02]  /*147a0*/  FMUL.FTZ R4, R2.reuse, R76 ;  /* 0x0000004c02047220 */ /* 0x048fe40000410000 */
        /* <DEDUP_REMOVED lines=31> */
[C---:B------:R-:W-:Y:S03]  /*149a0*/  HMMA.16816.F32.BF16 R4, R132.reuse, R12, R4 ;  /* 0x0000000c8404723c */ /* 0x040fe60000041804 */
[----:B------:R-:W3:Y:S02]  /*149b0*/  LDSM.16.MT88.4 R80, [R205+0x3000] ;  /* 0x00300000cd50783b */ /* 0x000ee40000004200 */
        /* <DEDUP_REMOVED lines=10> */
[----:B------:R-:W4:Y:S01]  /*14a60*/  LDSM.16.MT88.4 R84, [R204+0x3000] ;  /* 0x00300000cc54783b */ /* 0x000f220000004200 */
        /* <DEDUP_REMOVED lines=28> */
[C---:B------:R-:W-:Y:S02]  /*14c30*/  FMUL.FTZ R62, R0.reuse, R62 ;  /* 0x0000003e003e7220 */ /* 0x040fe40000410000 */
        /* <DEDUP_REMOVED lines=14> */
[----:B------:R2:W2:Y:S01]  /*14d20*/  MUFU.EX2 R236, R40 ;  /* 0x0000002800ec7308 */ /* 0x0004a20000000800 */
[--C-:B-1----:R-:W-:Y:S02]  /*14d30*/  FFMA.FTZ R70, R143, c[0x0][0x2d0], -R74.reuse ;  /* 0x0000b4008f467a23 */ /* 0x102fe4000001084a */
[C---:B-----5:R-:W-:Y:S02]  /*14d40*/  FMUL.FTZ R36, R2.reuse, R108 ;  /* 0x0000006c02247220 */ /* 0x060fe40000410000 */
[----:B------:R-:W-:Y:S05]  /*14d50*/  LDSM.16.MT88.4 R108, [R204+0x2800] ;  /* 0x00280000cc6c783b */ /* 0x000fea0000004200 */
[C---:B------:R-:W-:Y:S03]  /*14d60*/  HMMA.16816.F32.BF16 R36, R132.reuse, R44, R36 ;  /* 0x0000002c8424723c */ /* 0x040fe60000041824 */
[----:B--2---:R-:W-:Y:S02]  /*14d70*/  FMUL.FTZ R40, R2, R112 ;  /* 0x0000007002287220 */ /* 0x004fe40000410000 */
        /* <DEDUP_REMOVED lines=17> */
[----:B-----5:R-:W-:Y:S02]  /*14e90*/  FMUL.FTZ R48, R2, R120 ;  /* 0x0000007802307220 */ /* 0x020fe40000410000 */
[----:B------:R-:W-:Y:S05]  /*14ea0*/  LDSM.16.MT88.4 R120, [R203+0x5800] ;  /* 0x00580000cb78783b */ /* 0x000fea0000004200 */
[C---:B------:R-:W-:Y:S07]  /*14eb0*/  HMMA.16816.F32.BF16 R48, R132.reuse, R78, R48 ;  /* 0x0000004e8430723c */ /* 0x040fee0000041830 */
[----:B---3--:R-:W-:Y:S01]  /*14ec0*/  F2FP.BF16.PACK_AB R78, R232, R233 ;  /* 0x000000e9e84e723e */ /* 0x008fe200000010ff */
[C---:B------:R-:W-:Y:S04]  /*14ed0*/  HMMA.16816.F32.BF16 R52, R132.reuse, R80, R52 ;  /* 0x000000508434723c */ /* 0x040fe80000041834 */
[--C-:B-1----:R-:W-:Y:S01]  /*14ee0*/  FFMA.FTZ R70, R146, c[0x0][0x2d0], -R74.reuse ;  /* 0x0000b40092467a23 */ /* 0x102fe2000001084a */
[----:B------:R-:W-:Y:S03]  /*14ef0*/  F2FP.BF16.PACK_AB R79, R223, R224 ;  /* 0x000000e0df4f723e */ /* 0x000fe600000010ff */
[C---:B------:R-:W-:Y:S01]  /*14f00*/  HMMA.16816.F32.BF16 R56, R132.reuse, R82, R56 ;  /* 0x000000528438723c */ /* 0x040fe20000041838 */
[----:B------:R1:W-:Y:S01]  /*14f10*/  MUFU.EX2 R118, R70 ;  /* 0x0000004600767308 */ /* 0x0003e20000000800 */
[----:B------:R-:W3:Y:S06]  /*14f20*/  LDSM.16.MT88.4 R80, [R203+0x800] ;  /* 0x00080000cb50783b */ /* 0x000eec0000004200 */
[C---:B----4-:R-:W-:Y:S08]  /*14f30*/  HMMA.16816.F32.BF16 R60, R132.reuse, R84, R60 ;  /* 0x00000054843c723c */ /* 0x050ff0000004183c */
        /* <DEDUP_REMOVED lines=204> */
[----:B------:R-:W-:Y:S01]  /*15c00*/  FADD.FTZ R2, R194, R2 ;  /* 0x00000002c2027221 */ /* 0x000fe20000010000 */
[----:B------:R-:W-:Y:S01]  /*15c10*/  IADD3 R220, R221, -0x1, RZ ;  /* 0xffffffffdddc7810 */ /* 0x000fe20007ffe0ff */
        /* <DEDUP_REMOVED lines=29> */
[----:B------:R-:W-:Y:S02]  /*15df0*/  IMAD.MOV.U32 R221, RZ, RZ, R220 ;  /* 0x000000ffffdd7224 */ /* 0x000fe400078e00dc */
[----:B------:R-:W-:Y:S02]  /*15e00*/  IMAD.MOV.U32 R69, RZ, RZ, R68 ;  /* 0x000000ffff457224 */ /* 0x000fe400078e0044 */
[----:B------:R-:W-:Y:S01]  /*15e10*/  IMAD.MOV.U32 R70, RZ, RZ, R3 ;  /* 0x000000ffff467224 */ /* 0x000fe200078e0003 */
[----:B------:R-:W-:-:S05]  /*15e20*/  @P0 BRA `(.L_x_814) ;  /* 0xffffbd0000000947 */ /* 0x000fca000383ffff */
.L_x_805:
[----:B------:R-:W2:Y:S04]  /*15e30*/  LDL R5, [R1+0x8] ;  /* 0x0000080001057983 */ /* 0x000ea80000100800 */
[----:B------:R-:W3:Y:S04]  /*15e40*/  LDL R0, [R1+0x14] ;  /* 0x0000140001007983 */ /* 0x000ee80000100800 */
[----:B------:R-:W4:Y:S01]  /*15e50*/  LDL R2, [R1+0xc] ;  /* 0x00000c0001027983 */ /* 0x000f220000100800 */
[----:B------:R-:W-:-:S05]  /*15e60*/  IMAD.MOV.U32 R4, RZ, RZ, c[0x0][0x2c4] ;  /* 0x0000b100ff047624 */ /* 0x000fca00078e00ff */
[----:B------:R-:W-:Y:S01]  /*15e70*/  ISETP.NE.AND P1, PT, R4, 0x1, PT ;  /* 0x000000010400780c */ /* 0x000fe20003f25270 */
[----:B--2---:R-:W-:Y:S02]  /*15e80*/  IMAD.MOV.U32 R6, RZ, RZ, R5 ;  /* 0x000000ffff067224 */ /* 0x004fe400078e0005 */
[----:B------:R-:W-:Y:S01]  /*15e90*/  IMAD.MOV.U32 R5, RZ, RZ, c[0x0][0x32c] ;  /* 0x0000cb00ff057624 */ /* 0x000fe200078e00ff */
[----:B---3--:R-:W-:-:S04]  /*15ea0*/  IADD3 R0, R0, 0x7f, RZ ;  /* 0x0000007f00007810 */ /* 0x008fc80007ffe0ff */
[----:B------:R-:W-:-:S05]  /*15eb0*/  ISETP.GE.AND P0, PT, R5, 0x1, PT ;  /* 0x000000010500780c */ /* 0x000fca0003f06270 */
        /* <DEDUP_REMOVED lines=16> */
.L_x_817:
[----:B------:R-:W-:-:S04]  /*15fc0*/  MOV R4, c[0x0][0x32c] ;  /* 0x0000cb0000047a02 */ /* 0x000fc80000000f00 */
[----:B------:R-:W-:-:S13]  /*15fd0*/  ISETP.NE.AND P0, PT, R4, 0x1, PT ;  /* 0x000000010400780c */ /* 0x000fda0003f05270 */
[----:B------:R-:W-:-:S05]  /*15fe0*/  @P0 IMAD.HI.U32 R4, R0, c[0x0][0x330], RZ ;  /* 0x0000cc0000040a27 */ /* 0x000fca00078e00ff */
[----:B------:R-:W-:Y:S02]  /*15ff0*/  @P0 SHF.R.U32.HI R0, RZ, c[0x0][0x334], R4 ;  /* 0x0000cd00ff000a19 */ /* 0x000fe40000011604 */
.L_x_818:
[----:B------:R-:W-:Y:S05]  /*16000*/  BSYNC B0 ;  /* 0x0000000000007941 */ /* 0x000fea0003800000 */
.L_x_816:
[----:B------:R-:W-:-:S05]  /*16010*/  IMAD R0, R0, c[0x0][0x32c], RZ ;  /* 0x0000cb0000007a24 */ /* 0x000fca00078e02ff */
[----:B------:R-:W-:-:S04]  /*16020*/  IMNMX R2, R2, R0, !PT ;  /* 0x0000000002027217 */ /* 0x000fc80007800200 */
.L_x_815:
        /* <DEDUP_REMOVED lines=11> */
.L_x_820:
[----:B------:R-:W2:Y:S01]  /*160e0*/  LDL R0, [R1+0x18] ;  /* 0x0000180001007983 */ /* 0x000ea20000100800 */
[----:B------:R-:W-:Y:S04]  /*160f0*/  DEPBAR.LE SB0, 0x0 ;  /* 0x000080000000791a */ /* 0x000fe80000000000 */
[----:B------:R-:W-:Y:S01]  /*16100*/  WARPSYNC 0xffffffff ;  /* 0xffffffff00007948 */ /* 0x000fe20003800000 */
[----:B------:R-:W-:Y:S01]  /*16110*/  BAR.SYNC.DEFER_BLOCKING 0x0 ;  /* 0x0000000000007b1d */ /* 0x000fe20000010000 */
[----:B------:R-:W-:Y:S02]  /*16120*/  ISETP.GT.AND P0, PT, R226, R221, PT ;  /* 0x000000dde200720c */ /* 0x000fe40003f04270 */
[C---:B------:R-:W-:Y:S11]  /*16130*/  IADD3 R220, R221.reuse, -0x1, RZ ;  /* 0xffffffffdddc7810 */ /* 0x040ff60007ffe0ff */
[----:B------:R-:W-:Y:S01]  /*16140*/  @!P0 IMAD.WIDE.U32 R38, R221, c[0x0][0x208], RZ ;  /* 0x00008200dd268a25 */ /* 0x000fe200078e00ff */
[----:B------:R-:W-:Y:S02]  /*16150*/  @!P0 MOV R2, c[0x0][0x208] ;  /* 0x0000820000028a02 */ /* 0x000fe40000000f00 */
[----:B------:R-:W-:Y:S02]  /*16160*/  @!P0 MOV R3, 0x5 ;  /* 0x0000000500038802 */ /* 0x000fe40000000f00 */
[----:B------:R-:W-:Y:S02]  /*16170*/  @!P0 MOV R36, R228 ;  /* 0x000000e400248202 */ /* 0x000fe40000000f00 */
[C---:B------:R-:W-:Y:S02]  /*16180*/  @!P0 SHF.L.U64.HI R3, R2.reuse, R3, c[0x0][0x20c] ;  /* 0x0000830002038619 */ /* 0x040fe40000010203 */
[----:B------:R-:W-:Y:S01]  /*16190*/  @!P0 SHF.L.U32 R2, R2, 0x5, RZ ;  /* 0x0000000502028819 */ /* 0x000fe200000006ff */
[----:B------:R-:W3:Y:S01]  /*161a0*/  LDSM.16.M88.4 R8, [R201] ;  /* 0x00000000c908783b */ /* 0x000ee20000000200 */
[----:B------:R-:W-:Y:S02]  /*161b0*/  @!P0 MOV R37, R234 ;  /* 0x000000ea00258202 */ /* 0x000fe40000000f00 */
[----:B------:R-:W-:Y:S01]  /*161c0*/  @!P0 IADD3 R44, P1, R2, R2, RZ ;  /* 0x00000002022c8210 */ /* 0x000fe20007f3e0ff */
[----:B------:R-:W-:Y:S03]  /*161d0*/  @!P0 IMAD.WIDE.U32 R28, R38, 0x60, R2 ;  /* 0x00000060261c8825 */ /* 0x000fe600078e0002 */
[----:B------:R-:W-:Y:S01]  /*161e0*/  @!P0 IADD3.X R45, R3, R3, RZ, P1, !PT ;  /* 0x00000003032d8210 */ /* 0x000fe20000ffe4ff */
[----:B------:R-:W4:Y:S01]  /*161f0*/  LDSM.16.M88.4 R16, [R201+0x800] ;  /* 0x00080000c910783b */ /* 0x000f220000000200 */
[-C--:B------:R-:W-:Y:S01]  /*16200*/  @!P0 IADD3 R47, P2, P1, R228, R28.reuse, R2 ;  /* 0x0000001ce42f8210 */ /* 0x080fe2000795e002 */
[----:B------:R-:W-:Y:S01]  /*16210*/  @!P0 IMAD.WIDE.U32 R36, R38, 0x60, R36 ;  /* 0x0000006026248825 */ /* 0x000fe200078e0024 */
[----:B------:R-:W-:Y:S03]  /*16220*/  @!P0 IADD3 R46, P3, R228, R28, RZ ;  /* 0x0000001ce42e8210 */ /* 0x000fe60007f7e0ff */
[----:B------:R-:W-:Y:S01]  /*16230*/  @!P0 IMAD.WIDE.U32 R44, R38, 0x60, R44 ;  /* 0x00000060262c8825 */ /* 0x000fe200078e002c */
[----:B------:R-:W-:Y:S01]  /*16240*/  @!P0 LEA R2, P4, R36, c[0x0][0x1f8], 0x1 ;  /* 0x00007e0024028a11 */ /* 0x000fe200078808ff */
[----:B------:R-:W5:Y:S08]  /*16250*/  LDSM.16.M88.4 R24, [R201+0x1000] ;  /* 0x00100000c918783b */ /* 0x000f700000000200 */
[----:B------:R-:W1:Y:S08]  /*16260*/  LDSM.16.M88.4 R32, [R201+0x1800] ;  /* 0x00180000c920783b */ /* 0x000e700000000200 */
[----:B------:R-:W1:Y:S02]  /*16270*/  LDSM.16.M88.4 R40, [R201+0x2000] ;  /* 0x00200000c928783b */ /* 0x000e640000000200 */
[C---:B-1-3--:R-:W-:Y:S06]  /*16280*/  HMMA.16816.F32.BF16 R4, R124.reuse, R8, RZ ;  /* 0x000000087c04723c */ /* 0x04afec00000418ff */
[----:B------:R-:W1:Y:S02]  /*16290*/  LDSM.16.M88.4 R48, [R201+0x2800] ;  /* 0x00280000c930783b */ /* 0x000e640000000200 */
[C---:B------:R-:W-:Y:S06]  /*162a0*/  HMMA.16816.F32.BF16 R8, R124.reuse, R10, RZ ;  /* 0x0000000a7c08723c */ /* 0x040fec00000418ff */
[----:B------:R-:W3:Y:S02]  /*162b0*/  LDSM.16.M88.4 R132, [R206] ;  /* 0x00000000ce84783b */ /* 0x000ee40000000200 */
[C---:B----4-:R-:W-:Y:S06]  /*162c0*/  HMMA.16816.F32.BF16 R12, R124.reuse, R16, RZ ;  /* 0x000000107c0c723c */ /* 0x050fec00000418ff */
[----:B------:R-:W4:Y:S02]  /*162d0*/  LDSM.16.M88.4 R136, [R208] ;  /* 0x00000000d088783b */ /* 0x000f240000000200 */
[C---:B------:R-:W-:Y:S06]  /*162e0*/  HMMA.16816.F32.BF16 R16, R124.reuse, R18, RZ ;  /* 0x000000127c10723c */ /* 0x040fec00000418ff */
[----:B------:R-:W1:Y:S02]  /*162f0*/  LDSM.16.M88.4 R140, [R209] ;  /* 0x00000000d18c783b */ /* 0x000e640000000200 */
[C---:B-----5:R-:W-:Y:S06]  /*16300*/  HMMA.16816.F32.BF16 R20, R124.reuse, R24, RZ ;  /* 0x000000187c14723c */ /* 0x060fec00000418ff */
[----:B------:R-:W5:Y:S02]  /*16310*/  LDSM.16.M88.4 R144, [R210] ;  /* 0x00000000d290783b */ /* 0x000f640000000200 */
[C---:B------:R-:W-:Y:S06]  /*16320*/  HMMA.16816.F32.BF16 R24, R124.reuse, R26, RZ ;  /* 0x0000001a7c18723c */ /* 0x040fec00000418ff */
        /* <DEDUP_REMOVED lines=17> */
[C---:B------:R-:W-:Y:S01]  /*16440*/  HMMA.16816.F32.BF16 R36, R124.reuse, R40, RZ ;  /* 0x000000287c24723c */ /* 0x040fe200000418ff */
        /* <DEDUP_REMOVED lines=8> */
[C---:B-1----:R-:W-:Y:S07]  /*164d0*/  HMMA.16816.F32.BF16 R44, R124.reuse, R48, RZ ;  /* 0x000000307c2c723c */ /* 0x042fee00000418ff */
        /* <DEDUP_REMOVED lines=10> */
[C---:B----4-:R-:W-:Y:S07]  /*16580*/  HMMA.16816.F32.BF16 R12, R128.reuse, R136, R12 ;  /* 0x00000088800c723c */ /* 0x050fee000004180c */
[----:B------:R3:W-:Y:S01]  /*16590*/  @!P0 LDGSTS.E.BYPASS.LTC128B.128 [R219+0x2100], [R164.64], !P1 ;  /* 0x02100000a4db8fae */ /* 0x0007e2000c901d48 */
[C---:B------:R-:W-:Y:S07]  /*165a0*/  HMMA.16816.F32.BF16 R16, R128.reuse, R138, R16 ;  /* 0x0000008a8010723c */ /* 0x040fee0000041810 */
[----:B------:R2:W-:Y:S01]  /*165b0*/  @!P0 LDGSTS.E.BYPASS.LTC128B.128 [R219+0x5100], [R162.64+0x80], !P5 ;  /* 0x05100080a2db8fae */ /* 0x0005e2000e901d48 */
[C---:B------:R-:W-:Y:S03]  /*165c0*/  HMMA.16816.F32.BF16 R20, R128.reuse, R140, R20 ;  /* 0x0000008c8014723c */ /* 0x040fe60000041814 */
[----:B------:R-:W-:Y:S04]  /*165d0*/  ISETP.GT.AND P0, PT, R221, R226, PT ;  /* 0x000000e2dd00720c */ /* 0x000fe80003f04270 */
[----:B------:R-:W-:Y:S01]  /*165e0*/  LDSM.16.M88.4 R132, [R200+0x1000] ;  /* 0x00100000c884783b */ /* 0x000fe20000000200 */
[C---:B------:R-:W-:Y:S07]  /*165f0*/  HMMA.16816.F32.BF16 R24, R128.reuse, R142, R24 ;  /* 0x0000008e8018723c */ /* 0x040fee0000041818 */
[----:B------:R-:W0:Y:S01]  /*16600*/  LDGDEPBAR ;  /* 0x00000000000079af */ /* 0x000e220000000000 */
[C---:B-----5:R-:W-:Y:S07]  /*16610*/  HMMA.16816.F32.BF16 R28, R128.reuse, R144, R28 ;  /* 0x00000090801c723c */ /* 0x060fee000004181c */
[----:B---3--:R-:W-:Y:S01]  /*16620*/  LDSM.16.M88.4 R164, [R200+0x800] ;  /* 0x00080000c8a4783b */ /* 0x008fe20000000200 */
[C---:B------:R-:W-:Y:S07]  /*16630*/  HMMA.16816.F32.BF16 R32, R128.reuse, R146, R32 ;  /* 0x000000928020723c */ /* 0x040fee0000041820 */
[----:B--2---:R-:W2:Y:S01]  /*16640*/  LDSM.16.M88.4 R160, [R200] ;  /* 0x00000000c8a0783b */ /* 0x004ea20000000200 */
[C---:B------:R-:W-:Y:S07]  /*16650*/  HMMA.16816.F32.BF16 R36, R128.reuse, R148, R36 ;  /* 0x000000948024723c */ /* 0x040fee0000041824 */
[----:B------:R-:W3:Y:S01]  /*16660*/  LDSM.16.M88.4 R136, [R200+0x1800] ;  /* 0x00180000c888783b */ /* 0x000ee20000000200 */
[C---:B------:R-:W-:Y:S07]  /*16670*/  HMMA.16816.F32.BF16 R40, R128.reuse, R150, R40 ;  /* 0x000000968028723c */ /* 0x040fee0000041828 */
[----:B------:R-:W4:Y:S01]  /*16680*/  LDSM.16.M88.4 R168, [R200+0x2000] ;  /* 0x00200000c8a8783b */ /* 0x000f220000000200 */
[C---:B------:R-:W-:Y:S07]  /*16690*/  HMMA.16816.F32.BF16 R44, R128.reuse, R152, R44 ;  /* 0x00000098802c723c */ /* 0x040fee000004182c */
[----:B------:R-:W5:Y:S01]  /*166a0*/  LDSM.16.M88.4 R172, [R200+0x2800] ;  /* 0x00280000c8ac783b */ /* 0x000f620000000200 */
[----:B------:R-:W-:Y:S07]  /*166b0*/  HMMA.16816.F32.BF16 R48, R128, R154, R48 ;  /* 0x0000009a8030723c */ /* 0x000fee0000041830 */
[----:B------:R-:W1:Y:S01]  /*166c0*/  LDSM.16.M88.4 R140, [R75+-0x3000] ;  /* 0xffd000004b8c783b */ /* 0x000e620000000200 */
[C---:B--2---:R-:W-:Y:S07]  /*166d0*/  HMMA.16816.F32.BF16 R4, R156.reuse, R160, R4 ;  /* 0x000000a09c04723c */ /* 0x044fee0000041804 */
[----:B------:R-:W2:Y:S01]  /*166e0*/  LDSM.16.M88.4 R144, [R75+-0x2800] ;  /* 0xffd800004b90783b */ /* 0x000ea20000000200 */
        /* <DEDUP_REMOVED lines=10> */
[C---:B---3--:R-:W-:Y:S07]  /*16790*/  HMMA.16816.F32.BF16 R28, R156.reuse, R136, R28 ;  /* 0x000000889c1c723c */ /* 0x048fee000004181c */
[----:B------:R-:W-:Y:S01]  /*167a0*/  LDSM.16.M88.4 R192, [R200+0x5800] ;  /* 0x00580000c8c0783b */ /* 0x000fe20000000200 */
[C---:B------:R-:W-:Y:S07]  /*167b0*/  HMMA.16816.F32.BF16 R32, R156.reuse, R138, R32 ;  /* 0x0000008a9c20723c */ /* 0x040fee0000041820 */
[----:B------:R-:W3:Y:S01]  /*167c0*/  LDSM.16.M88.4 R136, [R201+0x3000] ;  /* 0x00300000c988783b */ /* 0x000ee20000000200 */
[C---:B----4-:R-:W-:Y:S08]  /*167d0*/  HMMA.16816.F32.BF16 R36, R156.reuse, R168, R36 ;  /* 0x000000a89c24723c */ /* 0x050ff00000041824 */
[C---:B------:R-:W-:Y:S01]  /*167e0*/  HMMA.16816.F32.BF16 R40, R156.reuse, R170, R40 ;  /* 0x000000aa9c28723c */ /* 0x040fe20000041828 */
[----:B------:R-:W4:Y:S07]  /*167f0*/  LDSM.16.M88.4 R168, [R201+0x4000] ;  /* 0x00400000c9a8783b */ /* 0x000f2e0000000200 */
[C---:B-----5:R-:W-:Y:S08]  /*16800*/  HMMA.16816.F32.BF16 R44, R156.reuse, R172, R44 ;  /* 0x000000ac9c2c723c */ /* 0x060ff0000004182c */
[----:B------:R-:W-:Y:S01]  /*16810*/  HMMA.16816.F32.BF16 R48, R156, R174, R48 ;  /* 0x000000ae9c30723c */ /* 0x000fe20000041830 */
        /* <DEDUP_REMOVED lines=19> */
[C---:B---3--:R-:W-:Y:S08]  /*16950*/  HMMA.16816.F32.BF16 R4, R180.reuse, R136, R4 ;  /* 0x00000088b404723c */ /* 0x048ff00000041804 */
[C---:B------:R-:W-:Y:S01]  /*16960*/  HMMA.16816.F32.BF16 R8, R180.reuse, R138, R8 ;  /* 0x0000008ab408723c */ /* 0x040fe20000041808 */
[----:B------:R-:W3:Y:S07]  /*16970*/  LDSM.16.M88.4 R136, [R215] ;  /* 0x00000000d788783b */ /* 0x000eee0000000200 */
[C---:B------:R-:W-:Y:S08]  /*16980*/  HMMA.16816.F32.BF16 R12, R180.reuse, R164, R12 ;  /* 0x000000a4b40c723c */ /* 0x040ff0000004180c */
[C---:B------:R-:W-:Y:S01]  /*16990*/  HMMA.16816.F32.BF16 R16, R180.reuse, R166, R16 ;  /* 0x000000a6b410723c */ /* 0x040fe20000041810 */
[----:B------:R-:W2:Y:S07]  /*169a0*/  LDSM.16.M88.4 R164, [R217] ;  /* 0x00000000d9a4783b */ /* 0x000eae0000000200 */
[C---:B----4-:R-:W-:Y:S08]  /*169b0*/  HMMA.16816.F32.BF16 R20, R180.reuse, R168, R20 ;  /* 0x000000a8b414723c */ /* 0x050ff00000041814 */
[C---:B------:R-:W-:Y:S01]  /*169c0*/  HMMA.16816.F32.BF16 R24, R180.reuse, R170, R24 ;  /* 0x000000aab418723c */ /* 0x040fe20000041818 */
[----:B------:R-:W4:Y:S07]  /*169d0*/  LDSM.16.M88.4 R168, [R200+0x3000] ;  /* 0x00300000c8a8783b */ /* 0x000f2e0000000200 */
        /* <DEDUP_REMOVED lines=11> */
[----:B------:R-:W5:Y:S07]  /*16a90*/  LDSM.16.M88.4 R148, [R200+0x4800] ;  /* 0x00480000c894783b */ /* 0x000f6e0000000200 */
[C---:B------:R-:W-:Y:S08]  /*16aa0*/  HMMA.16816.F32.BF16 R12, R184.reuse, R152, R12 ;  /* 0x00000098b80c723c */ /* 0x040ff0000004180c */
[C---:B------:R-:W-:Y:S01]  /*16ab0*/  HMMA.16816.F32.BF16 R16, R184.reuse, R154, R16 ;  /* 0x0000009ab810723c */ /* 0x040fe20000041810 */
[----:B------:R-:W1:Y:S07]  /*16ac0*/  LDSM.16.M88.4 R152, [R75] ;  /* 0x000000004b98783b */ /* 0x000e6e0000000200 */
[C---:B------:R-:W-:Y:S08]  /*16ad0*/  HMMA.16816.F32.BF16 R20, R184.reuse, R132, R20 ;  /* 0x00000084b814723c */ /* 0x040ff00000041814 */
[C---:B------:R-:W-:Y:S01]  /*16ae0*/  HMMA.16816.F32.BF16 R24, R184.reuse, R134, R24 ;  /* 0x00000086b818723c */ /* 0x040fe20000041818 */
[----:B------:R-:W1:Y:S07]  /*16af0*/  LDSM.16.M88.4 R132, [R75+0x800] ;  /* 0x000800004b84783b */ /* 0x000e6e0000000200 */
[C---:B---3--:R-:W-:Y:S08]  /*16b00*/  HMMA.16816.F32.BF16 R28, R184.reuse, R136, R28 ;  /* 0x00000088b81c723c */ /* 0x048ff0000004181c */
        /* <DEDUP_REMOVED lines=8> */
[C---:B------:R-:W-:Y:S08]  /*16b90*/  HMMA.16816.F32.BF16 R16, R188.reuse, R142, R16 ;  /* 0x0000008ebc10723c */ /* 0x040ff00000041810 */
[C---:B--2---:R-:W-:Y:S08]  /*16ba0*/  HMMA.16816.F32.BF16 R20, R188.reuse, R144, R20 ;  /* 0x00000090bc14723c */ /* 0x044ff00000041814 */
[C---:B------:R-:W-:Y:S08]  /*16bb0*/  HMMA.16816.F32.BF16 R24, R188.reuse, R146, R24 ;  /* 0x00000092bc18723c */ /* 0x040ff00000041818 */
[C---:B-----5:R-:W-:Y:S08]  /*16bc0*/  HMMA.16816.F32.BF16 R28, R188.reuse, R148, R28 ;  /* 0x00000094bc1c723c */ /* 0x060ff0000004181c */
        /* <DEDUP_REMOVED lines=21> */
[----:B------:R3:W4:Y:S02]  /*16d20*/  MUFU.TANH R142, R0 ;  /* 0x00000000008e7308 */ /* 0x0007240000002400 */
[----:B---3--:R-:W-:Y:S08]  /*16d30*/  FMUL.FTZ R0, R8, c[0x0][0x320] ;  /* 0x0000c80008007a20 */ /* 0x008ff00000410000 */
[----:B------:R3:W-:Y:S01]  /*16d40*/  MUFU.TANH R138, R0 ;  /* 0x00000000008a7308 */ /* 0x0007e20000002400 */
[C---:B-1----:R-:W-:Y:S08]  /*16d50*/  HMMA.16816.F32.BF16 R20, R196.reuse, R4, R20 ;  /* 0x00000004c414723c */ /* 0x042ff00000041814 */
[C---:B------:R-:W-:Y:S01]  /*16d60*/  HMMA.16816.F32.BF16 R24, R196.reuse, R6, R24 ;  /* 0x00000006c418723c */ /* 0x040fe20000041818 */
[----:B------:R-:W-:Y:S03]  /*16d70*/  LDSM.16.M88.4 R4, [R75+0x2000] ;  /* 0x002000004b04783b */ /* 0x000fe60000000200 */
[----:B---3--:R-:W-:Y:S04]  /*16d80*/  FMUL.FTZ R0, R9, c[0x0][0x320] ;  /* 0x0000c80009007a20 */ /* 0x008fe80000410000 */
[----:B------:R1:W-:Y:S11]  /*16d90*/  MUFU.TANH R133, R0 ;  /* 0x0000000000857308 */ /* 0x0003f60000002400 */
[----:B------:R-:W-:Y:S05]  /*16da0*/  @!UPT UIADD3 URZ, URZ, URZ, URZ ;  /* 0x0000003f3f3ff290 */ /* 0x000fea000fffe03f */
[----:B------:R-:W-:Y:S04]  /*16db0*/  FMUL.FTZ R3, R27, c[0x0][0x320] ;  /* 0x0000c8001b037a20 */ /* 0x000fe80000410000 */
[----:B------:R-:W-:Y:S01]  /*16dc0*/  MUFU.TANH R167, R3 ;  /* 0x0000000300a77308 */ /* 0x000fe20000002400 */
[----:B-1----:R-:W-:Y:S02]  /*16dd0*/  FMUL.FTZ R0, R10, c[0x0][0x320] ;  /* 0x0000c8000a007a20 */ /* 0x002fe40000410000 */
[----:B------:R-:W1:Y:S07]  /*16de0*/  LDSM.16.M88.4 R8, [R75+0x1800] ;  /* 0x001800004b08783b */ /* 0x000e6e0000000200 */
[----:B------:R3:W5:Y:S02]  /*16df0*/  MUFU.TANH R139, R0 ;  /* 0x00000000008b7308 */ /* 0x0007640000002400 */
[----:B---3--:R-:W-:Y:S08]  /*16e00*/  FMUL.FTZ R0, R12, c[0x0][0x320] ;  /* 0x0000c8000c007a20 */ /* 0x008ff00000410000 */
[----:B------:R3:W-:Y:S01]  /*16e10*/  MUFU.TANH R134, R0 ;  /* 0x0000000000867308 */ /* 0x0007e20000002400 */
[C---:B-1----:R-:W-:Y:S08]  /*16e20*/  HMMA.16816.F32.BF16 R28, R196.reuse, R8, R28 ;  /* 0x00000008c41c723c */ /* 0x042ff0000004181c */
[C---:B------:R-:W-:Y:S01]  /*16e30*/  HMMA.16816.F32.BF16 R32, R196.reuse, R10, R32 ;  /* 0x0000000ac420723c */ /* 0x040fe20000041820 */
[----:B------:R-:W1:Y:S01]  /*16e40*/  LDSM.16.M88.4 R8, [R75+0x2800] ;  /* 0x002800004b08783b */ /* 0x000e620000000200 */
[----:B------:R-:W-:Y:S04]  /*16e50*/  DEPBAR.LE SB0, 0x0 ;  /* 0x000080000000791a */ /* 0x000fe80000000000 */
[----:B---3--:R-:W-:Y:S02]  /*16e60*/  FMUL.FTZ R0, R13, c[0x0][0x320] ;  /* 0x0000c8000d007a20 */ /* 0x008fe40000410000 */
[C---:B------:R-:W-:Y:S02]  /*16e70*/  HMMA.16816.F32.BF16 R36, R196.reuse, R4, R36 ;  /* 0x00000004c424723c */ /* 0x040fe40000041824 */
[----:B------:R3:W-:Y:S01]  /*16e80*/  MUFU.TANH R135, R0 ;  /* 0x0000000000877308 */ /* 0x0007e20000002400 */
[----:B------:R-:W-:Y:S05]  /*16e90*/  BAR.SYNC.DEFER_BLOCKING 0x0 ;  /* 0x0000000000007b1d */ /* 0x000fea0000010000 */
[C---:B------:R-:W-:Y:S07]  /*16ea0*/  HMMA.16816.F32.BF16 R40, R196.reuse, R6, R40 ;  /* 0x00000006c428723c */ /* 0x040fee0000041828 */
[----:B------:R-:W-:Y:S01]  /*16eb0*/  @P0 MOV R7, 0x5 ;  /* 0x0000000500070802 */ /* 0x000fe20000000f00 */
[----:B------:R-:W-:Y:S01]  /*16ec0*/  FMUL.FTZ R2, R32, c[0x0][0x320] ;  /* 0x0000c80020027a20 */ /* 0x000fe20000410000 */
[----:B------:R-:W-:Y:S03]  /*16ed0*/  @P0 SHF.R.S32.HI R6, RZ, 0x1f, R220 ;  /* 0x0000001fff060819 */ /* 0x000fe600000114dc */
[----:B------:R2:W-:Y:S02]  /*16ee0*/  MUFU.TANH R224, R2 ;  /* 0x0000000200e07308 */ /* 0x0005e40000002400 */
[----:B------:R-:W-:Y:S02]  /*16ef0*/  @P0 IMAD R6, R6, c[0x0][0x1e0], RZ ;  /* 0x0000780006060a24 */ /* 0x000fe400078e02ff */
[----:B---3--:R-:W-:Y:S02]  /*16f00*/  FMUL.FTZ R0, R14, c[0x0][0x320] ;  /* 0x0000c8000e007a20 */ /* 0x008fe40000410000 */
[C---:B------:R-:W-:Y:S04]  /*16f10*/  @P0 IMAD R6, R220.reuse, c[0x0][0x1e4], R6 ;  /* 0x00007900dc060a24 */ /* 0x040fe800078e0206 */
[----:B------:R3:W3:Y:S01]  /*16f20*/  MUFU.TANH R145, R0 ;  /* 0x0000000000917308 */ /* 0x0006e20000002400 */
[C---:B-1----:R-:W-:Y:S07]  /*16f30*/  HMMA.16816.F32.BF16 R44, R196.reuse, R8, R44 ;  /* 0x00000008c42c723c */ /* 0x042fee000004182c */
[----:B------:R-:W-:Y:S01]  /*16f40*/  @P0 MOV R8, R230 ;  /* 0x000000e600080202 */ /* 0x000fe20000000f00 */
[----:B------:R-:W-:Y:S04]  /*16f50*/  HMMA.16816.F32.BF16 R48, R196, R10, R48 ;  /* 0x0000000ac430723c */ /* 0x000fe80000041830 */
[----:B--2---:R-:W-:Y:S01]  /*16f60*/  FMUL.FTZ R2, R43, c[0x0][0x320] ;  /* 0x0000c8002b027a20 */ /* 0x004fe20000410000 */
[----:B------:R-:W-:Y:S02]  /*16f70*/  @P0 MOV R9, R235 ;  /* 0x000000eb00090202 */ /* 0x000fe40000000f00 */
[----:B------:R-:W-:Y:S01]  /*16f80*/  @P0 IMAD.WIDE.U32 R10, R220, c[0x0][0x1e0], RZ ;  /* 0x00007800dc0a0a25 */ /* 0x000fe200078e00ff */
[----:B------:R1:W-:Y:S04]  /*16f90*/  MUFU.TANH R244, R2 ;  /* 0x0000000200f47308 */ /* 0x0003e80000002400 */
[----:B------:R-:W-:Y:S01]  /*16fa0*/  @P0 IADD3 R11, R11, R6, RZ ;  /* 0x000000060b0b0210 */ /* 0x000fe20007ffe0ff */
[----:B---3--:R-:W-:Y:S02]  /*16fb0*/  FMUL.FTZ R0, R15, c[0x0][0x320] ;  /* 0x0000c8000f007a20 */ /* 0x008fe40000410000 */
[----:B------:R-:W-:Y:S03]  /*16fc0*/  @P0 IMAD.WIDE.U32 R8, R10, 0x60, R8 ;  /* 0x000000600a080825 */ /* 0x000fe600078e0008 */
[----:B------:R2:W3:Y:S01]  /*16fd0*/  MUFU.TANH R147, R0 ;  /* 0x0000000000937308 */ /* 0x0004e20000002400 */
[----:B------:R-:W-:Y:S02]  /*16fe0*/  FMUL.FTZ R3, R44, c[0x0][0x320] ;  /* 0x0000c8002c037a20 */ /* 0x000fe40000410000 */
[----:B------:R-:W-:Y:S05]  /*16ff0*/  @P0 IMAD R12, R11, 0x60, RZ ;  /* 0x000000600b0c0824 */ /* 0x000fea00078e02ff */
[----:B------:R-:W-:Y:S02]  /*17000*/  @P0 IADD3 R11, R9, R12, RZ ;  /* 0x0000000c090b0210 */ /* 0x000fe40007ffe0ff */
[----:B------:R3:W-:Y:S01]  /*17010*/  MUFU.TANH R248, R3 ;  /* 0x0000000300f87308 */ /* 0x0007e20000002400 */
[----:B-1----:R-:W-:Y:S04]  /*17020*/  FMNMX.FTZ R2, R141, R70, !PT ;  /* 0x000000468d027209 */ /* 0x002fe80007810000 */
[----:B----4-:R-:W-:Y:S04]  /*17030*/  FMNMX.FTZ R2, R142, R2, !PT ;  /* 0x000000028e027209 */ /* 0x010fe80007810000 */
[----:B-----5:R-:W-:Y:S01]  /*17040*/  FMNMX.FTZ R2, R139, R2, !PT ;  /* 0x000000028b027209 */ /* 0x020fe20007810000 */
[----:B--2---:R-:W-:Y:S03]  /*17050*/  FMUL.FTZ R0, R16, c[0x0][0x320] ;  /* 0x0000c80010007a20 */ /* 0x004fe60000410000 */
[----:B------:R-:W-:Y:S01]  /*17060*/  FMNMX.FTZ R2, R140, R2, !PT ;  /* 0x000000028c027209 */ /* 0x000fe20007810000 */
[----:B------:R1:W-:Y:S03]  /*17070*/  MUFU.TANH R143, R0 ;  /* 0x00000000008f7308 */ /* 0x0003e60000002400 */
[----:B------:R-:W-:Y:S01]  /*17080*/  FMNMX.FTZ R2, R145, R2, !PT ;  /* 0x0000000291027209 */ /* 0x000fe20007810000 */
[----:B---3--:R-:W-:Y:S03]  /*17090*/  FMUL.FTZ R3, R45, c[0x0][0x320] ;  /* 0x0000c8002d037a20 */ /* 0x008fe60000410000 */
[----:B------:R-:W-:Y:S03]  /*170a0*/  FMNMX.FTZ R2, R147, R2, !PT ;  /* 0x0000000293027209 */ /* 0x000fe60007810000 */
[----:B------:R2:W-:Y:S01]  /*170b0*/  MUFU.TANH R247, R3 ;  /* 0x0000000300f77308 */ /* 0x0005e20000002400 */
[----:B-1----:R-:W-:Y:S09]  /*170c0*/  FMUL.FTZ R0, R17, c[0x0][0x320] ;  /* 0x0000c80011007a20 */ /* 0x002ff20000410000 */
[----:B------:R1:W-:Y:S01]  /*170d0*/  MUFU.TANH R144, R0 ;  /* 0x0000000000907308 */ /* 0x0003e20000002400 */
[----:B--2---:R-:W-:Y:S09]  /*170e0*/  FMUL.FTZ R3, R46, c[0x0][0x320] ;  /* 0x0000c8002e037a20 */ /* 0x004ff20000410000 */
[----:B------:R2:W-:Y:S01]  /*170f0*/  MUFU.TANH R249, R3 ;  /* 0x0000000300f97308 */ /* 0x0005e20000002400 */
[----:B-1----:R-:W-:Y:S09]  /*17100*/  FMUL.FTZ R0, R18, c[0x0][0x320] ;  /* 0x0000c80012007a20 */ /* 0x002ff20000410000 */
[----:B------:R1:W3:Y:S01]  /*17110*/  MUFU.TANH R146, R0 ;  /* 0x0000000000927308 */ /* 0x0002e20000002400 */
[----:B--2---:R-:W-:Y:S09]  /*17120*/  FMUL.FTZ R3, R47, c[0x0][0x320] ;  /* 0x0000c8002f037a20 */ /* 0x004ff20000410000 */
[----:B------:R2:W-:Y:S01]  /*17130*/  MUFU.TANH R250, R3 ;  /* 0x0000000300fa7308 */ /* 0x0005e20000002400 */
[----:B-1----:R-:W-:Y:S01]  /*17140*/  FMUL.FTZ R0, R20, c[0x0][0x320] ;  /* 0x0000c80014007a20 */ /* 0x002fe20000410000 */
[----:B---3--:R-:W-:Y:S08]  /*17150*/  FMNMX.FTZ R2, R146, R2, !PT ;  /* 0x0000000292027209 */ /* 0x008ff00007810000 */
[----:B------:R1:W-:Y:S01]  /*17160*/  MUFU.TANH R149, R0 ;  /* 0x0000000000957308 */ /* 0x0003e20000002400 */
[----:B------:R-:W-:Y:S01]  /*17170*/  FMNMX.FTZ R2, R148, R2, !PT ;  /* 0x0000000294027209 */ /* 0x000fe20007810000 */
[----:B--2---:R-:W-:Y:S08]  /*17180*/  FMUL.FTZ R3, R48, c[0x0][0x320] ;  /* 0x0000c80030037a20 */ /* 0x004ff00000410000 */
        /* <DEDUP_REMOVED lines=8> */
[----:B------:R-:W-:Y:S01]  /*17210*/  MUFU.TANH R71, R3 ;  /* 0x0000000300477308 */ /* 0x000fe20000002400 */
[----:B-1----:R-:W-:Y:S01]  /*17220*/  FMUL.FTZ R0, R23, c[0x0][0x320] ;  /* 0x0000c80017007a20 */ /* 0x002fe20000410000 */
[----:B---3--:R-:W-:Y:S08]  /*17230*/  FMNMX.FTZ R2, R165, R2, !PT ;  /* 0x00000002a5027209 */ /* 0x008ff00007810000 */
[----:B------:R1:W2:Y:S02]  /*17240*/  MUFU.TANH R166, R0 ;  /* 0x0000000000a67308 */ /* 0x0002a40000002400 */
[----:B-1----:R-:W-:Y:S01]  /*17250*/  FMUL.FTZ R0, R24, c[0x0][0x320] ;  /* 0x0000c80018007a20 */ /* 0x002fe20000410000 */
[----:B--2---:R-:W-:Y:S07]  /*17260*/  FMNMX.FTZ R2, R166, R2, !PT ;  /* 0x00000002a6027209 */ /* 0x004fee0007810000 */
[----:B------:R1:W-:Y:S02]  /*17270*/  MUFU.TANH R155, R0 ;  /* 0x00000000009b7308 */ /* 0x0003e40000002400 */
[----:B-1----:R-:W-:Y:S08]  /*17280*/  FMUL.FTZ R0, R25, c[0x0][0x320] ;  /* 0x0000c80019007a20 */ /* 0x002ff00000410000 */
[----:B------:R1:W-:Y:S02]  /*17290*/  MUFU.TANH R154, R0 ;  /* 0x00000000009a7308 */ /* 0x0003e40000002400 */
[----:B-1----:R-:W-:Y:S08]  /*172a0*/  FMUL.FTZ R0, R26, c[0x0][0x320] ;  /* 0x0000c8001a007a20 */ /* 0x002ff00000410000 */
[----:B------:R1:W2:Y:S02]  /*172b0*/  MUFU.TANH R160, R0 ;  /* 0x0000000000a07308 */ /* 0x0002a40000002400 */
[----:B-1----:R-:W-:Y:S01]  /*172c0*/  FMUL.FTZ R0, R28, c[0x0][0x320] ;  /* 0x0000c8001c007a20 */ /* 0x002fe20000410000 */
[----:B--2---:R-:W-:Y:S07]  /*172d0*/  FMNMX.FTZ R2, R160, R2, !PT ;  /* 0x00000002a0027209 */ /* 0x004fee0007810000 */
[----:B------:R1:W-:Y:S01]  /*172e0*/  MUFU.TANH R168, R0 ;  /* 0x0000000000a87308 */ /* 0x0003e20000002400 */
[----:B------:R-:W-:Y:S01]  /*172f0*/  FMNMX.FTZ R2, R167, R2, !PT ;  /* 0x00000002a7027209 */ /* 0x000fe20007810000 */
[----:B-1----:R-:W-:Y:S08]  /*17300*/  FMUL.FTZ R0, R29, c[0x0][0x320] ;  /* 0x0000c8001d007a20 */ /* 0x002ff00000410000 */
[----:B------:R1:W-:Y:S02]  /*17310*/  MUFU.TANH R223, R0 ;  /* 0x0000000000df7308 */ /* 0x0003e40000002400 */
[----:B-1----:R-:W-:Y:S08]  /*17320*/  FMUL.FTZ R0, R30, c[0x0][0x320] ;  /* 0x0000c8001e007a20 */ /* 0x002ff00000410000 */
[----:B------:R1:W2:Y:S02]  /*17330*/  MUFU.TANH R227, R0 ;  /* 0x0000000000e37308 */ /* 0x0002a40000002400 */
[----:B-1----:R-:W-:Y:S01]  /*17340*/  FMUL.FTZ R0, R31, c[0x0][0x320] ;  /* 0x0000c8001f007a20 */ /* 0x002fe20000410000 */
[----:B--2---:R-:W-:Y:S07]  /*17350*/  FMNMX.FTZ R2, R227, R2, !PT ;  /* 0x00000002e3027209 */ /* 0x004fee0007810000 */
[----:B------:R1:W2:Y:S02]  /*17360*/  MUFU.TANH R233, R0 ;  /* 0x0000000000e97308 */ /* 0x0002a40000002400 */
[----:B-1----:R-:W-:Y:S01]  /*17370*/  FMUL.FTZ R0, R33, c[0x0][0x320] ;  /* 0x0000c80021007a20 */ /* 0x002fe20000410000 */
[----:B--2---:R-:W-:Y:S07]  /*17380*/  FMNMX.FTZ R2, R233, R2, !PT ;  /* 0x00000002e9027209 */ /* 0x004fee0007810000 */
        /* <DEDUP_REMOVED lines=18> */
[----:B------:R1:W2:Y:S02]  /*174b0*/  MUFU.TANH R238, R0 ;  /* 0x0000000000ee7308 */ /* 0x0002a40000002400 */
[----:B-1----:R-:W-:Y:S08]  /*174c0*/  FMUL.FTZ R0, R41, c[0x0][0x320] ;  /* 0x0000c80029007a20 */ /* 0x002ff00000410000 */
[----:B------:R1:W3:Y:S02]  /*174d0*/  MUFU.TANH R240, R0 ;  /* 0x0000000000f07308 */ /* 0x0002e40000002400 */
[----:B-1----:R-:W-:Y:S08]  /*174e0*/  FMUL.FTZ R0, R42, c[0x0][0x320] ;  /* 0x0000c8002a007a20 */ /* 0x002ff00000410000 */
[----:B------:R1:W4:Y:S02]  /*174f0*/  MUFU.TANH R241, R0 ;  /* 0x0000000000f17308 */ /* 0x0003240000002400 */
[----:B-1----:R-:W-:Y:S04]  /*17500*/  FMNMX.FTZ R0, R136, R69, !PT ;  /* 0x0000004588007209 */ /* 0x002fe80007810000 */
[----:B------:R-:W-:Y:S04]  /*17510*/  FMNMX.FTZ R0, R137, R0, !PT ;  /* 0x0000000089007209 */ /* 0x000fe80007810000 */
        /* <DEDUP_REMOVED lines=15> */
[----:B------:R-:W-:Y:S01]  /*17610*/  FMNMX.FTZ R2, R239, R0, !PT ;  /* 0x00000000ef027209 */ /* 0x000fe20007810000 */
[----:B------:R-:W-:Y:S03]  /*17620*/  FMUL.FTZ R0, R51, c[0x0][0x320] ;  /* 0x0000c80033007a20 */ /* 0x000fe60000410000 */
[----:B--2---:R-:W-:Y:S01]  /*17630*/  FMNMX.FTZ R2, R238, R2, !PT ;  /* 0x00000002ee027209 */ /* 0x004fe20007810000 */
[----:B------:R3:W1:Y:S03]  /*17640*/  MUFU.TANH R74, R0 ;  /* 0x00000000004a7308 */ /* 0x0006660000002400 */
[----:B---3--:R-:W-:Y:S02]  /*17650*/  FMNMX.FTZ R0, R240, R2, !PT ;  /* 0x00000002f0007209 */ /* 0x008fe40007810000 */
[----:B----4-:R-:W-:Y:S02]  /*17660*/  FMNMX.FTZ R2, R241, R3, !PT ;  /* 0x00000003f1027209 */ /* 0x010fe40007810000 */
[----:B------:R-:W-:Y:S02]  /*17670*/  FMNMX.FTZ R0, R248, R0, !PT ;  /* 0x00000000f8007209 */ /* 0x000fe40007810000 */
[----:B------:R-:W-:Y:S02]  /*17680*/  FMNMX.FTZ R2, R244, R2, !PT ;  /* 0x00000002f4027209 */ /* 0x000fe40007810000 */
[----:B------:R-:W-:Y:S02]  /*17690*/  FMNMX.FTZ R0, R247, R0, !PT ;  /* 0x00000000f7007209 */ /* 0x000fe40007810000 */
[----:B------:R-:W-:Y:S02]  /*176a0*/  FMNMX.FTZ R2, R249, R2, !PT ;  /* 0x00000002f9027209 */ /* 0x000fe40007810000 */
[----:B------:R-:W-:Y:S02]  /*176b0*/  FMNMX.FTZ R3, R246, R0, !PT ;  /* 0x00000000f6037209 */ /* 0x000fe40007810000 */
[----:B------:R-:W-:Y:S02]  /*176c0*/  FMNMX.FTZ R0, R250, R2, !PT ;  /* 0x00000002fa007209 */ /* 0x000fe40007810000 */
[----:B------:R-:W-:Y:S02]  /*176d0*/  FMNMX.FTZ R3, R245, R3, !PT ;  /* 0x00000003f5037209 */ /* 0x000fe40007810000 */
[----:B------:R-:W-:Y:S03]  /*176e0*/  FMNMX.FTZ R0, R71, R0, !PT ;  /* 0x0000000047007209 */ /* 0x000fe60007810000 */
[----:B------:R-:W2:Y:S01]  /*176f0*/  SHFL.BFLY PT, R4, R3, 0x2, 0x1f ;  /* 0x0c401f0003047f89 */ /* 0x000ea200000e0000 */
[----:B-1----:R-:W-:Y:S07]  /*17700*/  FMNMX.FTZ R0, R74, R0, !PT ;  /* 0x000000004a007209 */ /* 0x002fee0007810000 */
[----:B------:R-:W1:Y:S01]  /*17710*/  SHFL.BFLY PT, R2, R0, 0x2, 0x1f ;  /* 0x0c401f0000027f89 */ /* 0x000e6200000e0000 */
[----:B--2---:R-:W-:Y:S07]  /*17720*/  FMNMX.FTZ R4, R3, R4, !PT ;  /* 0x0000000403047209 */ /* 0x004fee0007810000 */
[----:B------:R-:W2:Y:S01]  /*17730*/  SHFL.BFLY PT, R5, R4, 0x1, 0x1f ;  /* 0x0c201f0004057f89 */ /* 0x000ea200000e0000 */
[----:B-1----:R-:W-:Y:S07]  /*17740*/  FMNMX.FTZ R0, R0, R2, !PT ;  /* 0x0000000200007209 */ /* 0x002fee0007810000 */
[----:B------:R-:W1:Y:S01]  /*17750*/  SHFL.BFLY PT, R3, R0, 0x1, 0x1f ;  /* 0x0c201f0000037f89 */ /* 0x000e6200000e0000 */
[----:B--2---:R-:W-:Y:S02]  /*17760*/  FMNMX.FTZ R68, R4, R5, !PT ;  /* 0x0000000504447209 */ /* 0x004fe40007810000 */
[----:B------:R-:W-:Y:S03]  /*17770*/  @P0 MOV R5, c[0x0][0x1e0] ;  /* 0x0000780000050a02 */ /* 0x000fe60000000f00 */
[C---:B------:R-:W-:Y:S02]  /*17780*/  FMUL.FTZ R132, R68.reuse, c[0x0][0x2d0] ;  /* 0x0000b40044847a20 */ /* 0x040fe40000410000 */
[----:B------:R-:W-:Y:S01]  /*17790*/  FADD.FTZ R2, -R68, R69 ;  /* 0x0000004544027221 */ /* 0x000fe20000010100 */
[----:B-1----:R-:W-:Y:S01]  /*177a0*/  FMNMX.FTZ R3, R0, R3, !PT ;  /* 0x0000000300037209 */ /* 0x002fe20007810000 */
[--C-:B------:R-:W-:Y:S02]  /*177b0*/  FFMA.FTZ R4, R136, c[0x0][0x2d0], -R132.reuse ;  /* 0x0000b40088047a23 */ /* 0x100fe40000010884 */
[--C-:B------:R-:W-:Y:S02]  /*177c0*/  FFMA.FTZ R16, R138, c[0x0][0x2d0], -R132.reuse ;  /* 0x0000b4008a107a23 */ /* 0x100fe40000010884 */
[----:B------:R1:W-:Y:S01]  /*177d0*/  MUFU.EX2 R222, R4 ;  /* 0x0000000400de7308 */ /* 0x0003e20000000800 */
[----:B------:R-:W-:Y:S02]  /*177e0*/  FMUL.FTZ R69, R3, c[0x0][0x2d0] ;  /* 0x0000b40003457a20 */ /* 0x000fe40000410000 */
[----:B------:R-:W-:Y:S02]  /*177f0*/  FMUL.FTZ R0, R2, c[0x0][0x2d0] ;  /* 0x0000b40002007a20 */ /* 0x000fe40000410000 */
[--C-:B------:R-:W-:Y:S02]  /*17800*/  FFMA.FTZ R32, R134, c[0x0][0x2d0], -R132.reuse ;  /* 0x0000b40086207a23 */ /* 0x100fe40000010884 */
[--C-:B------:R-:W-:Y:S02]  /*17810*/  FFMA.FTZ R40, R143, c[0x0][0x2d0], -R132.reuse ;  /* 0x0000b4008f287a23 */ /* 0x100fe40000010884 */
[--C-:B------:R-:W-:Y:S01]  /*17820*/  FFMA.FTZ R48, R145, c[0x0][0x2d0], -R69.reuse ;  /* 0x0000b40091307a23 */ /* 0x100fe20000010845 */
[----:B------:R-:W-:Y:S01]  /*17830*/  MUFU.EX2 R194, R16 ;  /* 0x0000001000c27308 */ /* 0x000fe20000000800 */
[----:B------:R-:W-:Y:S09]  /*17840*/  FFMA.FTZ R71, R71, c[0x0][0x2d0], -R69 ;  /* 0x0000b40047477a23 */ /* 0x000ff20000010845 */
[----:B------:R2:W3:Y:S01]  /*17850*/  MUFU.EX2 R2, R0 ;  /* 0x0000000000027308 */ /* 0x0004e20000000800 */
[C---:B-1----:R-:W-:Y:S02]  /*17860*/  @P0 SHF.L.U32 R4, R5.reuse, 0x5, RZ ;  /* 0x0000000505040819 */ /* 0x042fe400000006ff */
[----:B------:R-:W-:Y:S01]  /*17870*/  @P0 SHF.L.U64.HI R5, R5, R7, c[0x0][0x1e4] ;  /* 0x0000790005050619 */ /* 0x000fe20000010207 */
[----:B------:R-:W-:Y:S01]  /*17880*/  FFMA.FTZ R7, R137, c[0x0][0x2d0], -R132 ;  /* 0x0000b40089077a23 */ /* 0x000fe20000010884 */
[----:B------:R-:W-:Y:S05]  /*17890*/  @P0 IADD3 R14, P1, R4, R4, RZ ;  /* 0x00000004040e0210 */ /* 0x000fea0007f3e0ff */
[----:B------:R1:W-:Y:S01]  /*178a0*/  MUFU.EX2 R192, R32 ;  /* 0x0000002000c07308 */ /* 0x0003e20000000800 */
[----:B------:R-:W-:Y:S05]  /*178b0*/  @P0 IADD3.X R15, R5, R5, RZ, P1, !PT ;  /* 0x00000005050f0210 */ /* 0x000fea0000ffe4ff */
[----:B------:R-:W-:Y:S04]  /*178c0*/  @P0 IMAD.WIDE.U32 R14, R10, 0x60, R14 ;  /* 0x000000600a0e0825 */ /* 0x000fe800078e000e */
[----:B------:R4:W-:Y:S01]  /*178d0*/  MUFU.EX2 R195, R7 ;  /* 0x0000000700c37308 */ /* 0x0009e20000000800 */
[----:B--2---:R-:W-:Y:S02]  /*178e0*/  FADD.FTZ R0, -R3, R70 ;  /* 0x0000004603007221 */ /* 0x004fe40000010100 */
[----:B---3--:R-:W-:Y:S02]  /*178f0*/  FMUL.FTZ R17, R2, R89 ;  /* 0x0000005902117220 */ /* 0x008fe40000410000 */
[----:B------:R-:W-:Y:S02]  /*17900*/  FMUL.FTZ R0, R0, c[0x0][0x2d0] ;  /* 0x0000b40000007a20 */ /* 0x000fe40000410000 */
[C---:B------:R-:W-:Y:S03]  /*17910*/  FMUL.FTZ R24, R2.reuse, R96 ;  /* 0x0000006002187220 */ /* 0x040fe60000410000 */
[----:B------:R2:W-:Y:S01]  /*17920*/  MUFU.EX2 R174, R40 ;  /* 0x0000002800ae7308 */ /* 0x0005e20000000800 */
[C---:B------:R-:W-:Y:S02]  /*17930*/  FMUL.FTZ R25, R2.reuse, R97 ;  /* 0x0000006102197220 */ /* 0x040fe40000410000 */
[----:B------:R-:W-:Y:S02]  /*17940*/  FFMA.FTZ R70, R147, c[0x0][0x2d0], -R69 ;  /* 0x0000b40093467a23 */ /* 0x000fe40000010845 */
[C---:B-1----:R-:W-:Y:S02]  /*17950*/  FMUL.FTZ R32, R2.reuse, R104 ;  /* 0x0000006802207220 */ /* 0x042fe40000410000 */
[C---:B------:R-:W-:Y:S02]  /*17960*/  FMUL.FTZ R33, R2.reuse, R105 ;  /* 0x0000006902217220 */ /* 0x040fe40000410000 */
[C---:B------:R-:W-:Y:S01]  /*17970*/  FMUL.FTZ R41, R2.reuse, R113 ;  /* 0x0000007102297220 */ /* 0x040fe20000410000 */
[----:B------:R-:W1:Y:S01]  /*17980*/  MUFU.EX2 R0, R0 ;  /* 0x0000000000007308 */ /* 0x000e620000000800 */
[----:B------:R-:W-:Y:S02]  /*17990*/  FMUL.FTZ R49, R2, R121 ;  /* 0x0000007902317220 */ /* 0x000fe40000410000 */
[----:B----4-:R-:W-:Y:S01]  /*179a0*/  @P0 IMAD.WIDE.U32 R6, R10, 0x60, R4 ;  /* 0x000000600a060825 */ /* 0x010fe200078e0004 */
[----:B------:R-:W-:Y:S03]  /*179b0*/  @P0 LEA R10, P3, R8, c[0x0][0x1c8], 0x1 ;  /* 0x00007200080a0a11 */ /* 0x000fe600078608ff */
[----:B------:R-:W-:Y:S01]  /*179c0*/  FMUL.FTZ R52, R2, R52 ;  /* 0x0000003402347220 */ /* 0x000fe20000410000 */
[----:B------:R-:W-:Y:S01]  /*179d0*/  @P0 IADD3 R13, P2, P1, R230, R6, R4 ;  /* 0x00000006e60d0210 */ /* 0x000fe2000795e004 */
[----:B------:R-:W-:Y:S01]  /*179e0*/  FMUL.FTZ R53, R2, R53 ;  /* 0x0000003502357220 */ /* 0x000fe20000410000 */
[----:B------:R-:W-:Y:S01]  /*179f0*/  @P0 IADD3 R9, R12, R7, RZ ;  /* 0x000000070c090210 */ /* 0x000fe20007ffe0ff */
[----:B------:R3:W-:Y:S01]  /*17a00*/  MUFU.EX2 R151, R70 ;  /* 0x0000004600977308 */ /* 0x0007e20000000800 */
[----:B------:R-:W-:Y:S01]  /*17a10*/  @P0 LEA.HI.X R11, R8, c[0x0][0x1cc], R11, 0x1, P3 ;  /* 0x00007300080b0a11 */ /* 0x000fe200018f0c0b */
[----:B------:R-:W-:Y:S01]  /*17a20*/  FFMA.FTZ R8, R133, c[0x0][0x2d0], -R132 ;  /* 0x0000b40085087a23 */ /* 0x000fe20000010884 */
[C---:B------:R-:W-:Y:S01]  /*17a30*/  @P0 IADD3.X R16, R235.reuse, R9, R5, P2, P1 ;  /* 0x00000009eb100210 */ /* 0x040fe200017e2405 */
[----:B--2---:R-:W-:Y:S01]  /*17a40*/  FMUL.FTZ R40, R2, R112 ;  /* 0x0000007002287220 */ /* 0x004fe20000410000 */
[----:B------:R-:W-:Y:S01]  /*17a50*/  @P0 IADD3 R7, P1, R230, R14, RZ ;  /* 0x0000000ee6070210 */ /* 0x000fe20007f3e0ff */
[----:B------:R-:W-:Y:S01]  /*17a60*/  FMUL.FTZ R56, R2, R56 ;  /* 0x0000003802387220 */ /* 0x000fe20000410000 */
[----:B------:R-:W-:Y:S01]  /*17a70*/  @P0 IADD3 R6, P3, R230, R6, RZ ;  /* 0x00000006e6060210 */ /* 0x000fe20007f7e0ff */
[----:B------:R-:W-:Y:S01]  /*17a80*/  FMUL.FTZ R57, R2, R57 ;  /* 0x0000003902397220 */ /* 0x000fe20000410000 */
[----:B------:R-:W-:Y:S01]  /*17a90*/  @P0 IADD3.X R14, R235, R12, R15, P1, !PT ;  /* 0x0000000ceb0e0210 */ /* 0x000fe20000ffe40f */
[----:B------:R-:W-:Y:S01]  /*17aa0*/  FFMA.FTZ R12, R141, c[0x0][0x2d0], -R69 ;  /* 0x0000b4008d0c7a23 */ /* 0x000fe20000010845 */
[----:B------:R-:W-:Y:S01]  /*17ab0*/  @P0 ISETP.GE.AND P1, PT, R72, c[0x0][0x1d4], PT ;  /* 0x0000750048000a0c */ /* 0x000fe20003f26270 */
[----:B------:R2:W-:Y:S01]  /*17ac0*/  MUFU.EX2 R193, R8 ;  /* 0x0000000800c17308 */ /* 0x0005e20000000800 */
[----:B------:R-:W-:Y:S01]  /*17ad0*/  @P0 LEA R4, P2, R6, c[0x0][0x1c8], 0x1 ;  /* 0x0000720006040a11 */ /* 0x000fe200078408ff */
[C---:B-1----:R-:W-:Y:S01]  /*17ae0*/  FMUL.FTZ R18, R0.reuse, R90 ;  /* 0x0000005a00127220 */ /* 0x042fe20000410000 */
[----:B------:R-:W-:Y:S01]  /*17af0*/  @P0 IADD3.X R5, R9, R235, RZ, P3, !PT ;  /* 0x000000eb09050210 */ /* 0x000fe20001ffe4ff */
[C---:B------:R-:W-:Y:S02]  /*17b00*/  FMUL.FTZ R19, R0.reuse, R91 ;  /* 0x0000005b00137220 */ /* 0x040fe40000410000 */
[----:B------:R-:W-:Y:S01]  /*17b10*/  FMUL.FTZ R26, R0, R98 ;  /* 0x00000062001a7220 */ /* 0x000fe20000410000 */
[----:B------:R-:W-:Y:S01]  /*17b20*/  @P0 LEA.HI.X R5, R6, c[0x0][0x1cc], R5, 0x1, P2 ;  /* 0x0000730006050a11 */ /* 0x000fe200010f0c05 */
[C---:B------:R-:W-:Y:S01]  /*17b30*/  FMUL.FTZ R27, R0.reuse, R99 ;  /* 0x00000063001b7220 */ /* 0x040fe20000410000 */
[C---:B------:R-:W-:Y:S01]  /*17b40*/  @P0 LEA R6, P2, R7.reuse, c[0x0][0x1c8], 0x1 ;  /* 0x0000720007060a11 */ /* 0x040fe200078408ff */
[----:B------:R1:W-:Y:S01]  /*17b50*/  MUFU.EX2 R163, R12 ;  /* 0x0000000c00a37308 */ /* 0x0003e20000000800 */
[C---:B------:R-:W-:Y:S01]  /*17b60*/  FMUL.FTZ R34, R0.reuse, R106 ;  /* 0x0000006a00227220 */ /* 0x040fe20000410000 */
[----:B------:R4:W-:Y:S01]  /*17b70*/  @P0 LDGSTS.E.BYPASS.LTC128B.128 [R219+0x8100], [R10.64], !P1 ;  /* 0x081000000adb0fae */ /* 0x0009e2000c901d48 */
[----:B------:R-:W-:Y:S01]  /*17b80*/  @P0 LEA.HI.X R7, R7, c[0x0][0x1cc], R14, 0x1, P2 ;  /* 0x0000730007070a11 */ /* 0x000fe200010f0c0e */
[----:B------:R-:W-:Y:S02]  /*17b90*/  FMUL.FTZ R35, R0, R107 ;  /* 0x0000006b00237220 */ /* 0x000fe40000410000 */
[--C-:B---3--:R-:W-:Y:S02]  /*17ba0*/  FFMA.FTZ R70, R146, c[0x0][0x2d0], -R69.reuse ;  /* 0x0000b40092467a23 */ /* 0x108fe40000010845 */
[C---:B------:R-:W-:Y:S02]  /*17bb0*/  FMUL.FTZ R42, R0.reuse, R114 ;  /* 0x00000072002a7220 */ /* 0x040fe40000410000 */
[----:B------:R4:W-:Y:S01]  /*17bc0*/  @P0 LDGSTS.E.BYPASS.LTC128B.128 [R219+0xb100], [R10.64+0x80], !P5 ;  /* 0x0b1000800adb0fae */ /* 0x0009e2000e901d48 */
[----:B------:R3:W-:Y:S01]  /*17bd0*/  MUFU.EX2 R150, R70 ;  /* 0x0000004600967308 */ /* 0x0007e20000000800 */
[C---:B------:R-:W-:Y:S01]  /*17be0*/  FMUL.FTZ R43, R0.reuse, R115 ;  /* 0x00000073002b7220 */ /* 0x040fe20000410000 */
[C---:B--2---:R-:W-:Y:S01]  /*17bf0*/  @P0 LEA R8, P3, R13.reuse, c[0x0][0x1c8], 0x1 ;  /* 0x000072000d080a11 */ /* 0x044fe200078608ff */
[C---:B------:R-:W-:Y:S02]  /*17c00*/  FMUL.FTZ R50, R0.reuse, R122 ;  /* 0x0000007a00327220 */ /* 0x040fe40000410000 */
[----:B------:R-:W-:Y:S02]  /*17c10*/  FMUL.FTZ R51, R0, R123 ;  /* 0x0000007b00337220 */ /* 0x000fe40000410000 */
[----:B------:R2:W-:Y:S01]  /*17c20*/  @P0 LDGSTS.E.BYPASS.LTC128B.128 [R219+0x9100], [R4.64], !P1 ;  /* 0x0910000004db0fae */ /* 0x0005e2000c901d48 */
[----:B------:R-:W-:Y:S01]  /*17c30*/  @P0 LEA.HI.X R9, R13, c[0x0][0x1cc], R16, 0x1, P3 ;  /* 0x000073000d090a11 */ /* 0x000fe200018f0c10 */
[----:B------:R-:W-:Y:S01]  /*17c40*/  FMUL.FTZ R16, R2, R88 ;  /* 0x0000005802107220 */ /* 0x000fe20000410000 */
[----:B------:R5:W-:Y:S01]  /*17c50*/  MUFU.EX2 R152, R48 ;  /* 0x0000003000987308 */ /* 0x000be20000000800 */
[----:B------:R-:W-:Y:S02]  /*17c60*/  FMUL.FTZ R54, R0, R54 ;  /* 0x0000003600367220 */ /* 0x000fe40000410000 */
[--C-:B-1----:R-:W-:Y:S02]  /*17c70*/  FFMA.FTZ R12, R142, c[0x0][0x2d0], -R69.reuse ;  /* 0x0000b4008e0c7a23 */ /* 0x102fe40000010845 */
[----:B------:R2:W-:Y:S01]  /*17c80*/  @P0 LDGSTS.E.BYPASS.LTC128B.128 [R219+0xc100], [R4.64+0x80], !P5 ;  /* 0x0c10008004db0fae */ /* 0x0005e2000e901d48 */
[C---:B------:R-:W-:Y:S02]  /*17c90*/  FMUL.FTZ R55, R0.reuse, R55 ;  /* 0x0000003700377220 */ /* 0x040fe40000410000 */
[C---:B------:R-:W-:Y:S02]  /*17ca0*/  FMUL.FTZ R58, R0.reuse, R58 ;  /* 0x0000003a003a7220 */ /* 0x040fe40000410000 */
[----:B------:R-:W1:Y:S01]  /*17cb0*/  MUFU.EX2 R164, R12 ;  /* 0x0000000c00a47308 */ /* 0x000e620000000800 */
[----:B------:R-:W-:Y:S02]  /*17cc0*/  FMUL.FTZ R59, R0, R59 ;  /* 0x0000003b003b7220 */ /* 0x000fe40000410000 */
[----:B------:R1:W-:Y:S01]  /*17cd0*/  @P0 LDGSTS.E.BYPASS.LTC128B.128 [R219+0xa100], [R8.64], !P1 ;  /* 0x0a10000008db0fae */ /* 0x0003e2000c901d48 */
[--C-:B---3--:R-:W-:Y:S02]  /*17ce0*/  FFMA.FTZ R70, R148, c[0x0][0x2d0], -R69.reuse ;  /* 0x0000b40094467a23 */ /* 0x108fe40000010845 */
[C---:B----4-:R-:W-:Y:S02]  /*17cf0*/  FMUL.FTZ R10, R0.reuse, R82 ;  /* 0x00000052000a7220 */ /* 0x050fe40000410000 */
[----:B------:R-:W-:Y:S02]  /*17d00*/  FMUL.FTZ R11, R0, R83 ;  /* 0x00000053000b7220 */ /* 0x000fe40000410000 */
[C---:B------:R-:W-:Y:S01]  /*17d10*/  FMUL.FTZ R60, R2.reuse, R60 ;  /* 0x0000003c023c7220 */ /* 0x040fe20000410000 */
[----:B------:R3:W-:Y:S01]  /*17d20*/  @P0 LDGSTS.E.BYPASS.LTC128B.128 [R219+0xd100], [R6.64+0x80], !P5 ;  /* 0x0d10008006db0fae */ /* 0x0007e2000e901d48 */
[C---:B------:R-:W-:Y:S01]  /*17d30*/  FMUL.FTZ R61, R2.reuse, R61 ;  /* 0x0000003d023d7220 */ /* 0x040fe20000410000 */
[----:B------:R-:W-:Y:S01]  /*17d40*/  MUFU.EX2 R71, R71 ;  /* 0x0000004700477308 */ /* 0x000fe20000000800 */
[----:B-----5:R-:W-:Y:S02]  /*17d50*/  FMUL.FTZ R48, R2, R120 ;  /* 0x0000007802307220 */ /* 0x020fe40000410000 */
[C---:B------:R-:W-:Y:S02]  /*17d60*/  FMUL.FTZ R62, R0.reuse, R62 ;  /* 0x0000003e003e7220 */ /* 0x040fe40000410000 */
[----:B------:R-:W-:Y:S01]  /*17d70*/  FMUL.FTZ R63, R0, R63 ;  /* 0x0000003f003f7220 */ /* 0x000fe20000410000 */
[----:B------:R-:W-:Y:S01]  /*17d80*/  LDSM.16.MT88.4 R20, [R203] ;  /* 0x00000000cb14783b */ /* 0x000fe20000004200 */
[C---:B------:R-:W-:Y:S02]  /*17d90*/  FMUL.FTZ R64, R2.reuse, R64 ;  /* 0x0000004002407220 */ /* 0x040fe40000410000 */
[--C-:B--2---:R-:W-:Y:S02]  /*17da0*/  FFMA.FTZ R4, R139, c[0x0][0x2d0], -R69.reuse ;  /* 0x0000b4008b047a23 */ /* 0x104fe40000010845 */
[----:B------:R-:W-:Y:S01]  /*17db0*/  FMUL.FTZ R5, R2, R77 ;  /* 0x0000004d02057220 */ /* 0x000fe20000410000 */
[----:B-1----:R-:W-:Y:S01]  /*17dc0*/  F2FP.BF16.PACK_AB R77, R164, R163 ;  /* 0x000000a3a44d723e */ /* 0x002fe200000010ff */
[----:B------:R1:W-:Y:S01]  /*17dd0*/  MUFU.EX2 R161, R4 ;  /* 0x0000000400a17308 */ /* 0x0003e20000000800 */
[----:B------:R-:W2:Y:S01]  /*17de0*/  LDSM.16.MT88.4 R12, [R202] ;  /* 0x00000000ca0c783b */ /* 0x000ea20000004200 */
[C---:B------:R-:W-:Y:S02]  /*17df0*/  FMUL.FTZ R65, R2.reuse, R65 ;  /* 0x0000004102417220 */ /* 0x040fe40000410000 */
[C---:B------:R-:W-:Y:S02]  /*17e00*/  FMUL.FTZ R8, R2.reuse, R80 ;  /* 0x0000005002087220 */ /* 0x040fe40000410000 */
[----:B------:R-:W-:Y:S02]  /*17e10*/  FMUL.FTZ R9, R2, R81 ;  /* 0x0000005102097220 */ /* 0x000fe40000410000 */
[C---:B------:R-:W-:Y:S01]  /*17e20*/  FMUL.FTZ R66, R0.reuse, R66 ;  /* 0x0000004200427220 */ /* 0x040fe20000410000 */
[----:B------:R-:W4:Y:S01]  /*17e30*/  LDSM.16.MT88.4 R28, [R205] ;  /* 0x00000000cd1c783b */ /* 0x000f220000004200 */
[C---:B------:R-:W-:Y:S02]  /*17e40*/  FMUL.FTZ R67, R0.reuse, R67 ;  /* 0x0000004300437220 */ /* 0x040fe40000410000 */
[C---:B---3--:R-:W-:Y:S01]  /*17e50*/  FMUL.FTZ R6, R0.reuse, R78 ;  /* 0x0000004e00067220 */ /* 0x048fe20000410000 */
[----:B------:R-:W-:Y:S01]  /*17e60*/  F2FP.BF16.PACK_AB R78, R193, R194 ;  /* 0x000000c2c14e723e */ /* 0x000fe200000010ff */
[----:B------:R-:W-:Y:S03]  /*17e70*/  FMUL.FTZ R7, R0, R79 ;  /* 0x0000004f00077220 */ /* 0x000fe60000410000 */
[----:B------:R-:W3:Y:S01]  /*17e80*/  LDSM.16.MT88.4 R36, [R204] ;  /* 0x00000000cc24783b */ /* 0x000ee20000004200 */
[----:B-1----:R-:W-:Y:S07]  /*17e90*/  FFMA.FTZ R4, R140, c[0x0][0x2d0], -R69 ;  /* 0x0000b4008c047a23 */ /* 0x002fee0000010845 */
[----:B------:R-:W1:Y:S01]  /*17ea0*/  LDSM.16.MT88.4 R44, [R202+0x3000] ;  /* 0x00300000ca2c783b */ /* 0x000e620000004200 */
[----:B------:R-:W5:Y:S07]  /*17eb0*/  MUFU.EX2 R162, R4 ;  /* 0x0000000400a27308 */ /* 0x000f6e0000000800 */
[----:B------:R-:W1:Y:S08]  /*17ec0*/  LDSM.16.MT88.4 R80, [R203+0x3000] ;  /* 0x00300000cb50783b */ /* 0x000e700000004200 */
[----:B------:R-:W-:Y:S08]  /*17ed0*/  LDSM.16.MT88.4 R88, [R204+0x3000] ;  /* 0x00300000cc58783b */ /* 0x000ff00000004200 */
[----:B------:R-:W-:Y:S01]  /*17ee0*/  LDSM.16.MT88.4 R96, [R204+0x800] ;  /* 0x00080000cc60783b */ /* 0x000fe20000004200 */
[----:B-----5:R-:W-:Y:S01]  /*17ef0*/  F2FP.BF16.PACK_AB R79, R162, R161 ;  /* 0x000000a1a24f723e */ /* 0x020fe200000010ff */
[C---:B------:R-:W-:Y:S01]  /*17f00*/  FMUL.FTZ R4, R2.reuse, R76 ;  /* 0x0000004c02047220 */ /* 0x040fe20000410000 */
[----:B------:R-:W-:Y:S05]  /*17f10*/  F2FP.BF16.PACK_AB R76, R195, R222 ;  /* 0x000000dec34c723e */ /* 0x000fea00000010ff */
[----:B------:R-:W-:Y:S02]  /*17f20*/  LDSM.16.MT88.4 R104, [R204+0x4000] ;  /* 0x00400000cc68783b */ /* 0x000fe40000004200 */
[C---:B--2---:R-:W-:Y:S06]  /*17f30*/  HMMA.16816.F32.BF16 R4, R76.reuse, R12, R4 ;  /* 0x0000000c4c04723c */ /* 0x044fec0000041804 */
[----:B------:R-:W-:Y:S01]  /*17f40*/  LDSM.16.MT88.4 R112, [R202+0x5800] ;  /* 0x00580000ca70783b */ /* 0x000fe20000004200 */
[C---:B------:R-:W-:Y:S01]  /*17f50*/  FMUL.FTZ R12, R2.reuse, R84 ;  /* 0x00000054020c7220 */ /* 0x040fe20000410000 */
[C---:B------:R-:W-:Y:S04]  /*17f60*/  HMMA.16816.F32.BF16 R8, R76.reuse, R14, R8 ;  /* 0x0000000e4c08723c */ /* 0x040fe80000041808 */
[----:B------:R-:W-:Y:S02]  /*17f70*/  FMUL.FTZ R13, R2, R85 ;  /* 0x00000055020d7220 */ /* 0x000fe40000410000 */
[----:B------:R-:W-:Y:S01]  /*17f80*/  LDSM.16.MT88.4 R120, [R203+0x5800] ;  /* 0x00580000cb78783b */ /* 0x000fe20000004200 */
[C---:B------:R-:W-:Y:S02]  /*17f90*/  FMUL.FTZ R14, R0.reuse, R86 ;  /* 0x00000056000e7220 */ /* 0x040fe40000410000 */
[----:B------:R-:W-:Y:S05]  /*17fa0*/  FMUL.FTZ R15, R0, R87 ;  /* 0x00000057000f7220 */ /* 0x000fea0000410000 */
[----:B------:R-:W2:Y:S02]  /*17fb0*/  LDSM.16.MT88.4 R84, [R205+0x3000] ;  /* 0x00300000cd54783b */ /* 0x000ea40000004200 */
[C---:B------:R-:W-:Y:S06]  /*17fc0*/  HMMA.16816.F32.BF16 R12, R76.reuse, R20, R12 ;  /* 0x000000144c0c723c */ /* 0x040fec000004180c */
[----:B------:R-:W0:Y:S01]  /*17fd0*/  LDGDEPBAR ;  /* 0x00000000000079af */ /* 0x000e220000000000 */
[C---:B------:R-:W-:Y:S01]  /*17fe0*/  FMUL.FTZ R20, R2.reuse, R92 ;  /* 0x0000005c02147220 */ /* 0x040fe20000410000 */
[C---:B------:R-:W-:Y:S04]  /*17ff0*/  HMMA.16816.F32.BF16 R16, R76.reuse, R22, R16 ;  /* 0x000000164c10723c */ /* 0x040fe80000041810 */
[----:B------:R-:W-:Y:S03]  /*18000*/  FMUL.FTZ R21, R2, R93 ;  /* 0x0000005d02157220 */ /* 0x000fe60000410000 */
[C---:B------:R-:W-:Y:S02]  /*18010*/  FMUL.FTZ R22, R0.reuse, R94 ;  /* 0x0000005e00167220 */ /* 0x040fe40000410000 */
[----:B------:R-:W-:Y:S02]  /*18020*/  FMUL.FTZ R23, R0, R95 ;  /* 0x0000005f00177220 */ /* 0x000fe40000410000 */
[----:B------:R-:W-:Y:S05]  /*18030*/  LDSM.16.MT88.4 R92, [R205+0x800] ;  /* 0x00080000cd5c783b */ /* 0x000fea0000004200 */
[C---:B----4-:R-:W-:Y:S07]  /*18040*/  HMMA.16816.F32.BF16 R20, R76.reuse, R28, R20 ;  /* 0x0000001c4c14723c */ /* 0x050fee0000041814 */
[C---:B------:R-:W-:Y:S01]  /*18050*/  FMUL.FTZ R28, R2.reuse, R100 ;  /* 0x00000064021c7220 */ /* 0x040fe20000410000 */
[C---:B------:R-:W-:Y:S04]  /*18060*/  HMMA.16816.F32.BF16 R24, R76.reuse, R30, R24 ;  /* 0x0000001e4c18723c */ /* 0x040fe80000041818 */
[----:B------:R-:W-:Y:S03]  /*18070*/  FMUL.FTZ R29, R2, R101 ;  /* 0x00000065021d7220 */ /* 0x000fe60000410000 */
[C---:B------:R-:W-:Y:S02]  /*18080*/  FMUL.FTZ R30, R0.reuse, R102 ;  /* 0x00000066001e7220 */ /* 0x040fe40000410000 */
[----:B------:R-:W-:Y:S02]  /*18090*/  FMUL.FTZ R31, R0, R103 ;  /* 0x00000067001f7220 */ /* 0x000fe40000410000 */
[----:B------:R-:W-:Y:S05]  /*180a0*/  LDSM.16.MT88.4 R100, [R205+0x4000] ;  /* 0x00400000cd64783b */ /* 0x000fea0000004200 */
[C---:B---3--:R-:W-:Y:S07]  /*180b0*/  HMMA.16816.F32.BF16 R28, R76.reuse, R36, R28 ;  /* 0x000000244c1c723c */ /* 0x048fee000004181c */
[--C-:B------:R-:W-:Y:S01]  /*180c0*/  FFMA.FTZ R36, R135, c[0x0][0x2d0], -R132.reuse ;  /* 0x0000b40087247a23 */ /* 0x100fe20000010884 */
[C---:B------:R-:W-:Y:S03]  /*180d0*/  HMMA.16816.F32.BF16 R32, R76.reuse, R38, R32 ;  /* 0x000000264c20723c */ /* 0x040fe60000041820 */
[----:B------:R3:W-:Y:S01]  /*180e0*/  MUFU.EX2 R175, R36 ;  /* 0x0000002400af7308 */ /* 0x0007e20000000800 */
[----:B------:R-:W-:Y:S03]  /*180f0*/  FMUL.FTZ R37, R2, R109 ;  /* 0x0000006d02257220 */ /* 0x000fe60000410000 */
[C---:B------:R-:W-:Y:S02]  /*18100*/  FMUL.FTZ R38, R0.reuse, R110 ;  /* 0x0000006e00267220 */ /* 0x040fe40000410000 */
[----:B------:R-:W-:Y:S03]  /*18110*/  FMUL.FTZ R39, R0, R111 ;  /* 0x0000006f00277220 */ /* 0x000fe60000410000 */
[C---:B---3--:R-:W-:Y:S02]  /*18120*/  FMUL.FTZ R36, R2.reuse, R108 ;  /* 0x0000006c02247220 */ /* 0x048fe40000410000 */
[----:B------:R-:W-:Y:S05]  /*18130*/  LDSM.16.MT88.4 R108, [R203+0x1800] ;  /* 0x00180000cb6c783b */ /* 0x000fea0000004200 */
[C---:B-1----:R-:W-:Y:S07]  /*18140*/  HMMA.16816.F32.BF16 R36, R76.reuse, R44, R36 ;  /* 0x0000002c4c24723c */ /* 0x042fee0000041824 */
[----:B------:R-:W-:Y:S01]  /*18150*/  FMUL.FTZ R45, R2, R117 ;  /* 0x00000075022d7220 */ /* 0x000fe20000410000 */
[C---:B------:R-:W-:Y:S04]  /*18160*/  HMMA.16816.F32.BF16 R40, R76.reuse, R46, R40 ;  /* 0x0000002e4c28723c */ /* 0x040fe80000041828 */
[----:B------:R-:W-:Y:S03]  /*18170*/  FFMA.FTZ R44, R144, c[0x0][0x2d0], -R132 ;  /* 0x0000b400902c7a23 */ /* 0x000fe60000010884 */
[C---:B------:R-:W-:Y:S01]  /*18180*/  FMUL.FTZ R47, R0.reuse, R119 ;  /* 0x00000077002f7220 */ /* 0x040fe20000410000 */
[----:B------:R1:W-:Y:S01]  /*18190*/  MUFU.EX2 R173, R44 ;  /* 0x0000002c00ad7308 */ /* 0x0003e20000000800 */
[C---:B------:R-:W-:Y:S03]  /*181a0*/  FMUL.FTZ R46, R0.reuse, R118 ;  /* 0x00000076002e7220 */ /* 0x040fe60000410000 */
[----:B------:R-:W-:Y:S04]  /*181b0*/  FFMA.FTZ R0, R0, R252, R163 ;  /* 0x000000fc00007223 */ /* 0x000fe800000100a3 */
[----:B------:R-:W-:Y:S02]  /*181c0*/  FADD.FTZ R0, R164, R0 ;  /* 0x00000000a4007221 */ /* 0x000fe40000010000 */
[----:B------:R3:W4:Y:S02]  /*181d0*/  MUFU.EX2 R119, R70 ;  /* 0x0000004600777308 */ /* 0x0007240000000800 */
[----:B------:R-:W-:Y:S04]  /*181e0*/  FADD.FTZ R0, R161, R0 ;  /* 0x00000000a1007221 */ /* 0x000fe80000010000 */
[----:B------:R-:W-:Y:S04]  /*181f0*/  FADD.FTZ R0, R162, R0 ;  /* 0x00000000a2007221 */ /* 0x000fe80000010000 */
[----:B------:R-:W-:Y:S02]  /*18200*/  FADD.FTZ R0, R152, R0 ;  /* 0x0000000098007221 */ /* 0x000fe40000010000 */
[C---:B-1----:R-:W-:Y:S02]  /*18210*/  FMUL.FTZ R44, R2.reuse, R116 ;  /* 0x00000074022c7220 */ /* 0x042fe40000410000 */
[----:B------:R-:W-:Y:S02]  /*18220*/  FFMA.FTZ R2, R2, R251, R222 ;  /* 0x000000fb02027223 */ /* 0x000fe400000100de */
[----:B------:R-:W-:Y:S02]  /*18230*/  FADD.FTZ R0, R151, R0 ;  /* 0x0000000097007221 */ /* 0x000fe40000010000 */
[----:B------:R-:W-:Y:S01]  /*18240*/  FADD.FTZ R2, R195, R2 ;  /* 0x00000002c3027221 */ /* 0x000fe20000010000 */
[C---:B------:R-:W-:Y:S03]  /*18250*/  HMMA.16816.F32.BF16 R44, R76.reuse, R80, R44 ;  /* 0x000000504c2c723c */ /* 0x040fe6000004182c */
[----:B---3--:R-:W-:Y:S02]  /*18260*/  FFMA.FTZ R70, R149, c[0x0][0x2d0], -R132 ;  /* 0x0000b40095467a23 */ /* 0x008fe40000010884 */
[----:B------:R-:W-:Y:S02]  /*18270*/  FADD.FTZ R2, R194, R2 ;  /* 0x00000002c2027221 */ /* 0x000fe40000010000 */
[----:B------:R1:W3:Y:S01]  /*18280*/  MUFU.EX2 R171, R70 ;  /* 0x0000004600ab7308 */ /* 0x0002e20000000800 */
[C---:B------:R-:W-:Y:S01]  /*18290*/  HMMA.16816.F32.BF16 R48, R76.reuse, R82, R48 ;  /* 0x000000524c30723c */ /* 0x040fe20000041830 */
[----:B------:R-:W5:Y:S03]  /*182a0*/  LDSM.16.MT88.4 R80, [R202+0x800] ;  /* 0x00080000ca50783b */ /* 0x000f660000004200 */
[----:B------:R-:W-:Y:S02]  /*182b0*/  FADD.FTZ R2, R193, R2 ;  /* 0x00000002c1027221 */ /* 0x000fe40000010000 */
[----:B------:R-:W-:Y:S02]  /*182c0*/  FADD.FTZ R0, R150, R0 ;  /* 0x0000000096007221 */ /* 0x000fe40000010000 */
[C---:B--2---:R-:W-:Y:S04]  /*182d0*/  HMMA.16816.F32.BF16 R52, R76.reuse, R84, R52 ;  /* 0x000000544c34723c */ /* 0x044fe80000041834 */
[----:B------:R-:W-:Y:S02]  /*182e0*/  FADD.FTZ R2, R192, R2 ;  /* 0x00000002c0027221 */ /* 0x000fe40000010000 */
[----:B----4-:R-:W-:Y:S02]  /*182f0*/  FADD.FTZ R0, R119, R0 ;  /* 0x0000000077007221 */ /* 0x010fe40000010000 */
[C---:B------:R-:W-:Y:S01]  /*18300*/  HMMA.16816.F32.BF16 R56, R76.reuse, R86, R56 ;  /* 0x000000564c38723c */ /* 0x040fe20000041838 */
[----:B------:R-:W2:Y:S03]  /*18310*/  LDSM.16.MT88.4 R84, [R203+0x800] ;  /* 0x00080000cb54783b */ /* 0x000ea60000004200 */
[----:B------:R-:W-:Y:S02]  /*18320*/  FADD.FTZ R2, R175, R2 ;  /* 0x00000002af027221 */ /* 0x000fe40000010000 */
[----:B-1----:R-:W-:Y:S02]  /*18330*/  FFMA.FTZ R70, R153, c[0x0][0x2d0], -R132 ;  /* 0x0000b40099467a23 */ /* 0x002fe40000010884 */
[C---:B------:R-:W-:Y:S02]  /*18340*/  HMMA.16816.F32.BF16 R60, R76.reuse, R88, R60 ;  /* 0x000000584c3c723c */ /* 0x040fe4000004183c */
[----:B------:R1:W4:Y:S02]  /*18350*/  MUFU.EX2 R172, R70 ;  /* 0x0000004600ac7308 */ /* 0x0003240000000800 */
[----:B------:R-:W-:Y:S04]  /*18360*/  FADD.FTZ R2, R174, R2 ;  /* 0x00000002ae027221 */ /* 0x000fe80000010000 */
[----:B------:R-:W-:Y:S01]  /*18370*/  HMMA.16816.F32.BF16 R64, R76, R90, R64 ;  /* 0x0000005a4c40723c */ /* 0x000fe20000041840 */
[----:B------:R-:W2:Y:S03]  /*18380*/  LDSM.16.MT88.4 R88, [R202+0x3800] ;  /* 0x00380000ca58783b */ /* 0x000ea60000004200 */
[----:B------:R-:W-:Y:S03]  /*18390*/  FADD.FTZ R2, R173, R2 ;  /* 0x00000002ad027221 */ /* 0x000fe60000010000 */
[----:B------:R-:W-:Y:S01]  /*183a0*/  F2FP.BF16.PACK_AB R76, R175, R192 ;  /* 0x000000c0af4c723e */ /* 0x000fe200000010ff */
[----:B---3--:R-:W-:Y:S01]  /*183b0*/  FADD.FTZ R2, R171, R2 ;  /* 0x00000002ab027221 */ /* 0x008fe20000010000 */
[----:B------:R-:W-:Y:S03]  /*183c0*/  F2FP.BF16.PACK_AB R78, R173, R174 ;  /* 0x000000aead4e723e */ /* 0x000fe600000010ff */
[----:B------:R-:W-:Y:S02]  /*183d0*/  F2FP.BF16.PACK_AB R77, R151, R152 ;  /* 0x00000098974d723e */ /* 0x000fe400000010ff */
[----:B------:R-:W-:Y:S01]  /*183e0*/  F2FP.BF16.PACK_AB R79, R119, R150 ;  /* 0x00000096774f723e */ /* 0x000fe200000010ff */
[----:B-1----:R-:W-:Y:S06]  /*183f0*/  FFMA.FTZ R70, R155, c[0x0][0x2d0], -R132 ;  /* 0x0000b4009b467a23 */ /* 0x002fec0000010884 */
[C---:B-----5:R-:W-:Y:S01]  /*18400*/  HMMA.16816.F32.BF16 R4, R76.reuse, R80, R4 ;  /* 0x000000504c04723c */ /* 0x060fe20000041804 */
[----:B------:R1:W3:Y:S02]  /*18410*/  MUFU.EX2 R170, R70 ;  /* 0x0000004600aa7308 */ /* 0x0002e40000000800 */
[----:B----4-:R-:W-:Y:S05]  /*18420*/  FADD.FTZ R2, R172, R2 ;  /* 0x00000002ac027221 */ /* 0x010fea0000010000 */
[C---:B------:R-:W-:Y:S01]  /*18430*/  HMMA.16816.F32.BF16 R8, R76.reuse, R82, R8 ;  /* 0x000000524c08723c */ /* 0x040fe20000041808 */
[----:B------:R-:W4:Y:S07]  /*18440*/  LDSM.16.MT88.4 R80, [R203+0x3800] ;  /* 0x00380000cb50783b */ /* 0x000f2e0000004200 */
[C---:B--2---:R-:W-:Y:S08]  /*18450*/  HMMA.16816.F32.BF16 R12, R76.reuse, R84, R12 ;  /* 0x000000544c0c723c */ /* 0x044ff0000004180c */
[C---:B------:R-:W-:Y:S01]  /*18460*/  HMMA.16816.F32.BF16 R16, R76.reuse, R86, R16 ;  /* 0x000000564c10723c */ /* 0x040fe20000041810 */
[----:B------:R-:W2:Y:S03]  /*18470*/  LDSM.16.MT88.4 R84, [R205+0x3800] ;  /* 0x00380000cd54783b */ /* 0x000ea60000004200 */
[----:B-1----:R-:W-:Y:S02]  /*18480*/  FFMA.FTZ R70, R154, c[0x0][0x2d0], -R132 ;  /* 0x0000b4009a467a23 */ /* 0x002fe40000010884 */
[----:B---3--:R-:W-:Y:S02]  /*18490*/  FADD.FTZ R2, R170, R2 ;  /* 0x00000002aa027221 */ /* 0x008fe40000010000 */
[C---:B------:R-:W-:Y:S01]  /*184a0*/  HMMA.16816.F32.BF16 R20, R76.reuse, R92, R20 ;  /* 0x0000005c4c14723c */ /* 0x040fe20000041814 */
[----:B------:R1:W3:Y:S07]  /*184b0*/  MUFU.EX2 R169, R70 ;  /* 0x0000004600a97308 */ /* 0x0002ee0000000800 */
[C---:B------:R-:W-:Y:S01]  /*184c0*/  HMMA.16816.F32.BF16 R24, R76.reuse, R94, R24 ;  /* 0x0000005e4c18723c */ /* 0x040fe20000041818 */
[----:B------:R-:W5:Y:S07]  /*184d0*/  LDSM.16.MT88.4 R92, [R204+0x3800] ;  /* 0x00380000cc5c783b */ /* 0x000f6e0000004200 */
[C---:B------:R-:W-:Y:S08]  /*184e0*/  HMMA.16816.F32.BF16 R28, R76.reuse, R96, R28 ;  /* 0x000000604c1c723c */ /* 0x040ff0000004181c */
[C---:B------:R-:W-:Y:S01]  /*184f0*/  HMMA.16816.F32.BF16 R32, R76.reuse, R98, R32 ;  /* 0x000000624c20723c */ /* 0x040fe20000041820 */
[----:B------:R-:W-:Y:S03]  /*18500*/  LDSM.16.MT88.4 R96, [R203+0x4000] ;  /* 0x00400000cb60783b */ /* 0x000fe60000004200 */
[--C-:B-1----:R-:W-:Y:S02]  /*18510*/  FFMA.FTZ R70, R165, c[0x0][0x2d0], -R69.reuse ;  /* 0x0000b400a5467a23 */ /* 0x102fe40000010845 */
[----:B---3--:R-:W-:Y:S02]  /*18520*/  FADD.FTZ R2, R169, R2 ;  /* 0x00000002a9027221 */ /* 0x008fe40000010000 */
[C---:B------:R-:W-:Y:S01]  /*18530*/  HMMA.16816.F32.BF16 R36, R76.reuse, R88, R36 ;  /* 0x000000584c24723c */ /* 0x040fe20000041824 */
[----:B------:R1:W3:Y:S07]  /*18540*/  MUFU.EX2 R117, R70 ;  /* 0x0000004600757308 */ /* 0x0002ee0000000800 */
[C---:B------:R-:W-:Y:S01]  /*18550*/  HMMA.16816.F32.BF16 R40, R76.reuse, R90, R40 ;  /* 0x0000005a4c28723c */ /* 0x040fe20000041828 */
[----:B------:R-:W-:Y:S07]  /*18560*/  LDSM.16.MT88.4 R88, [R205+0x1000] ;  /* 0x00100000cd58783b */ /* 0x000fee0000004200 */
[C---:B----4-:R-:W-:Y:S08]  /*18570*/  HMMA.16816.F32.BF16 R44, R76.reuse, R80, R44 ;  /* 0x000000504c2c723c */ /* 0x050ff0000004182c */
        /* <DEDUP_REMOVED lines=9> */
[----:B------:R-:W-:Y:S01]  /*18610*/  HMMA.16816.F32.BF16 R64, R76, R94, R64 ;  /* 0x0000005e4c40723c */ /* 0x000fe20000041840 */
[----:B------:R-:W5:Y:S03]  /*18620*/  LDSM.16.MT88.4 R92, [R204+0x1000] ;  /* 0x00100000cc5c783b */ /* 0x000f660000004200 */
[--C-:B-1----:R-:W-:Y:S02]  /*18630*/  FFMA.FTZ R70, R160, c[0x0][0x2d0], -R69.reuse ;  /* 0x0000b400a0467a23 */ /* 0x102fe40000010845 */
[----:B--2---:R-:W-:Y:S01]  /*18640*/  FADD.FTZ R0, R118, R0 ;  /* 0x0000000076007221 */ /* 0x004fe20000010000 */
[----:B------:R-:W-:Y:S01]  /*18650*/  F2FP.BF16.PACK_AB R76, R172, R171 ;  /* 0x000000abac4c723e */ /* 0x000fe200000010ff */
[----:B------:R1:W2:Y:S01]  /*18660*/  MUFU.EX2 R116, R70 ;  /* 0x0000004600747308 */ /* 0x0002a20000000800 */
[----:B------:R-:W-:Y:S03]  /*18670*/  F2FP.BF16.PACK_AB R78, R169, R170 ;  /* 0x000000aaa94e723e */ /* 0x000fe600000010ff */
[----:B------:R-:W-:Y:S01]  /*18680*/  F2FP.BF16.PACK_AB R77, R118, R117 ;  /* 0x00000075764d723e */ /* 0x000fe200000010ff */
[--C-:B-1----:R-:W-:Y:S02]  /*18690*/  FFMA.FTZ R70, R167, c[0x0][0x2d0], -R69.reuse ;  /* 0x0000b400a7467a23 */ /* 0x102fe40000010845 */
[----:B--2---:R-:W-:Y:S03]  /*186a0*/  FADD.FTZ R0, R116, R0 ;  /* 0x0000000074007221 */ /* 0x004fe60000010000 */
[----:B------:R1:W2:Y:S02]  /*186b0*/  MUFU.EX2 R149, R70 ;  /* 0x0000004600957308 */ /* 0x0002a40000000800 */
[----:B-1----:R-:W-:Y:S01]  /*186c0*/  FFMA.FTZ R70, R168, c[0x0][0x2d0], -R132 ;  /* 0x0000b400a8467a23 */ /* 0x002fe20000010884 */
[C---:B--2---:R-:W-:Y:S01]  /*186d0*/  F2FP.BF16.PACK_AB R79, R149.reuse, R116 ;  /* 0x00000074954f723e */ /* 0x044fe200000010ff */
[----:B------:R-:W-:Y:S06]  /*186e0*/  FADD.FTZ R0, R149, R0 ;  /* 0x0000000095007221 */ /* 0x000fec0000010000 */
[----:B------:R1:W2:Y:S01]  /*186f0*/  MUFU.EX2 R168, R70 ;  /* 0x0000004600a87308 */ /* 0x0002a20000000800 */
[C---:B----4-:R-:W-:Y:S08]  /*18700*/  HMMA.16816.F32.BF16 R4, R76.reuse, R80, R4 ;  /* 0x000000504c04723c */ /* 0x050ff00000041804 */
[C---:B------:R-:W-:Y:S01]  /*18710*/  HMMA.16816.F32.BF16 R8, R76.reuse, R82, R8 ;  /* 0x000000524c08723c */ /* 0x040fe20000041808 */
[----:B------:R-:W4:Y:S07]  /*18720*/  LDSM.16.MT88.4 R80, [R202+0x4000] ;  /* 0x00400000ca50783b */ /* 0x000f2e0000004200 */
[C---:B---3--:R-:W-:Y:S04]  /*18730*/  HMMA.16816.F32.BF16 R12, R76.reuse, R84, R12 ;  /* 0x000000544c0c723c */ /* 0x048fe8000004180c */
[----:B-1----:R-:W-:Y:S02]  /*18740*/  FFMA.FTZ R70, R223, c[0x0][0x2d0], -R132 ;  /* 0x0000b400df467a23 */ /* 0x002fe40000010884 */
[----:B------:R-:W3:Y:S01]  /*18750*/  LDL R223, [R1+0x10] ;  /* 0x0000100001df7983 */ /* 0x000ee20000100800 */
[----:B--2---:R-:W-:Y:S01]  /*18760*/  FADD.FTZ R2, R168, R2 ;  /* 0x00000002a8027221 */ /* 0x004fe20000010000 */
[C---:B------:R-:W-:Y:S01]  /*18770*/  HMMA.16816.F32.BF16 R16, R76.reuse, R86, R16 ;  /* 0x000000564c10723c */ /* 0x040fe20000041810 */
[----:B------:R1:W2:Y:S01]  /*18780*/  MUFU.EX2 R166, R70 ;  /* 0x0000004600a67308 */ /* 0x0002a20000000800 */
[----:B------:R-:W4:Y:S06]  /*18790*/  LDSM.16.MT88.4 R84, [R202+0x1800] ;  /* 0x00180000ca54783b */ /* 0x000f2c0000004200 */
[C---:B------:R-:W-:Y:S08]  /*187a0*/  HMMA.16816.F32.BF16 R20, R76.reuse, R88, R20 ;  /* 0x000000584c14723c */ /* 0x040ff00000041814 */
[C---:B------:R-:W-:Y:S01]  /*187b0*/  HMMA.16816.F32.BF16 R24, R76.reuse, R90, R24 ;  /* 0x0000005a4c18723c */ /* 0x040fe20000041818 */
[----:B------:R-:W4:Y:S07]  /*187c0*/  LDSM.16.MT88.4 R88, [R205+0x1800] ;  /* 0x00180000cd58783b */ /* 0x000f2e0000004200 */
[C---:B-----5:R-:W-:Y:S04]  /*187d0*/  HMMA.16816.F32.BF16 R28, R76.reuse, R92, R28 ;  /* 0x0000005c4c1c723c */ /* 0x060fe8000004181c */
[----:B-1----:R-:W-:Y:S02]  /*187e0*/  FFMA.FTZ R70, R224, c[0x0][0x2d0], -R132 ;  /* 0x0000b400e0467a23 */ /* 0x002fe40000010884 */
[C---:B--2---:R-:W-:Y:S02]  /*187f0*/  FADD.FTZ R2, R166.reuse, R2 ;  /* 0x00000002a6027221 */ /* 0x044fe40000010000 */
[C---:B------:R-:W-:Y:S01]  /*18800*/  HMMA.16816.F32.BF16 R32, R76.reuse, R94, R32 ;  /* 0x0000005e4c20723c */ /* 0x040fe20000041820 */
[----:B------:R1:W2:Y:S01]  /*18810*/  MUFU.EX2 R167, R70 ;  /* 0x0000004600a77308 */ /* 0x0002a20000000800 */
[----:B------:R-:W-:Y:S06]  /*18820*/  LDSM.16.MT88.4 R92, [R203+0x4800] ;  /* 0x00480000cb5c783b */ /* 0x000fec0000004200 */
[C---:B----4-:R-:W-:Y:S08]  /*18830*/  HMMA.16816.F32.BF16 R36, R76.reuse, R80, R36 ;  /* 0x000000504c24723c */ /* 0x050ff00000041824 */
[C---:B------:R-:W-:Y:S01]  /*18840*/  HMMA.16816.F32.BF16 R40, R76.reuse, R82, R40 ;  /* 0x000000524c28723c */ /* 0x040fe20000041828 */
[----:B------:R-:W4:Y:S07]  /*18850*/  LDSM.16.MT88.4 R80, [R204+0x1800] ;  /* 0x00180000cc50783b */ /* 0x000f2e0000004200 */
        /* <DEDUP_REMOVED lines=9> */
[C---:B------:R-:W-:Y:S04]  /*188f0*/  HMMA.16816.F32.BF16 R60, R76.reuse, R104, R60 ;  /* 0x000000684c3c723c */ /* 0x040fe8000004183c */
[--C-:B-1----:R-:W-:Y:S02]  /*18900*/  FFMA.FTZ R70, R227, c[0x0][0x2d0], -R69.reuse ;  /* 0x0000b400e3467a23 */ /* 0x102fe40000010845 */
[C---:B--2---:R-:W-:Y:S02]  /*18910*/  FADD.FTZ R2, R165.reuse, R2 ;  /* 0x00000002a5027221 */ /* 0x044fe40000010000 */
        /* <DEDUP_REMOVED lines=12> */
[--C-:B-1----:R-:W-:Y:S02]  /*189e0*/  FFMA.FTZ R70, R236, c[0x0][0x2d0], -R69.reuse ;  /* 0x0000b400ec467a23 */ /* 0x102fe40000010845 */
[----:B--2---:R-:W-:Y:S06]  /*189f0*/  FADD.FTZ R0, R142, R0 ;  /* 0x000000008e007221 */ /* 0x004fec0000010000 */
[----:B------:R1:W2:Y:S02]  /*18a00*/  MUFU.EX2 R141, R70 ;  /* 0x00000046008d7308 */ /* 0x0002a40000000800 */
[----:B-1----:R-:W-:Y:S01]  /*18a10*/  FFMA.FTZ R70, R237, c[0x0][0x2d0], -R132 ;  /* 0x0000b400ed467a23 */ /* 0x002fe20000010884 */
[C---:B--2---:R-:W-:Y:S01]  /*18a20*/  F2FP.BF16.PACK_AB R79, R141.reuse, R142 ;  /* 0x0000008e8d4f723e */ /* 0x044fe200000010ff */
[----:B------:R-:W-:Y:S06]  /*18a30*/  FADD.FTZ R0, R141, R0 ;  /* 0x000000008d007221 */ /* 0x000fec0000010000 */
[----:B------:R1:W2:Y:S01]  /*18a40*/  MUFU.EX2 R160, R70 ;  /* 0x0000004600a07308 */ /* 0x0002a20000000800 */
[C---:B------:R-:W-:Y:S08]  /*18a50*/  HMMA.16816.F32.BF16 R4, R76.reuse, R84, R4 ;  /* 0x000000544c04723c */ /* 0x040ff00000041804 */
[C---:B------:R-:W-:Y:S01]  /*18a60*/  HMMA.16816.F32.BF16 R8, R76.reuse, R86, R8 ;  /* 0x000000564c08723c */ /* 0x040fe20000041808 */
[----:B------:R-:W5:Y:S07]  /*18a70*/  LDSM.16.MT88.4 R84, [R202+0x4800] ;  /* 0x00480000ca54783b */ /* 0x000f6e0000004200 */
        /* <DEDUP_REMOVED lines=8> */
[----:B------:R-:W3:Y:S07]  /*18b00*/  LDSM.16.MT88.4 R88, [R205+0x4800] ;  /* 0x00480000cd58783b */ /* 0x000eee0000004200 */
[C---:B----4-:R-:W-:Y:S04]  /*18b10*/  HMMA.16816.F32.BF16 R28, R76.reuse, R80, R28 ;  /* 0x000000504c1c723c */ /* 0x050fe8000004181c */
[----:B-1----:R-:W-:Y:S02]  /*18b20*/  FFMA.FTZ R70, R238, c[0x0][0x2d0], -R132 ;  /* 0x0000b400ee467a23 */ /* 0x002fe40000010884 */
[----:B--2---:R-:W-:Y:S02]  /*18b30*/  FADD.FTZ R2, R155, R2 ;  /* 0x000000029b027221 */ /* 0x004fe40000010000 */
[C---:B------:R-:W-:Y:S01]  /*18b40*/  HMMA.16816.F32.BF16 R32, R76.reuse, R82, R32 ;  /* 0x000000524c20723c */ /* 0x040fe20000041820 */
[----:B------:R1:W2:Y:S01]  /*18b50*/  MUFU.EX2 R154, R70 ;  /* 0x00000046009a7308 */ /* 0x0002a20000000800 */
[----:B------:R-:W4:Y:S06]  /*18b60*/  LDSM.16.MT88.4 R80, [R204+0x4800] ;  /* 0x00480000cc50783b */ /* 0x000f2c0000004200 */
[C---:B-----5:R-:W-:Y:S08]  /*18b70*/  HMMA.16816.F32.BF16 R36, R76.reuse, R84, R36 ;  /* 0x000000544c24723c */ /* 0x060ff00000041824 */
[C---:B------:R-:W-:Y:S01]  /*18b80*/  HMMA.16816.F32.BF16 R40, R76.reuse, R86, R40 ;  /* 0x000000564c28723c */ /* 0x040fe20000041828 */
[----:B------:R-:W5:Y:S07]  /*18b90*/  LDSM.16.MT88.4 R84, [R202+0x2000] ;  /* 0x00200000ca54783b */ /* 0x000f6e0000004200 */
[C---:B------:R-:W-:Y:S04]  /*18ba0*/  HMMA.16816.F32.BF16 R44, R76.reuse, R92, R44 ;  /* 0x0000005c4c2c723c */ /* 0x040fe8000004182c */
[----:B-1----:R-:W-:Y:S01]  /*18bb0*/  FFMA.FTZ R70, R240, c[0x0][0x2d0], -R132 ;  /* 0x0000b400f0467a23 */ /* 0x002fe20000010884 */
[----:B---3--:R-:W-:Y:S01]  /*18bc0*/  ISETP.GT.AND P0, PT, R221, R223, PT ;  /* 0x000000dfdd00720c */ /* 0x008fe20003f04270 */
[----:B--2---:R-:W-:Y:S01]  /*18bd0*/  FADD.FTZ R2, R154, R2 ;  /* 0x000000029a027221 */ /* 0x004fe20000010000 */
[----:B------:R-:W-:Y:S01]  /*18be0*/  MOV R221, R220 ;  /* 0x000000dc00dd7202 */ /* 0x000fe20000000f00 */
[C---:B------:R-:W-:Y:S01]  /*18bf0*/  HMMA.16816.F32.BF16 R48, R76.reuse, R94, R48 ;  /* 0x0000005e4c30723c */ /* 0x040fe20000041830 */
[----:B------:R1:W2:Y:S01]  /*18c00*/  MUFU.EX2 R153, R70 ;  /* 0x0000004600997308 */ /* 0x0002a20000000800 */
[----:B------:R-:W3:Y:S06]  /*18c10*/  LDSM.16.MT88.4 R92, [R203+0x2000] ;  /* 0x00200000cb5c783b */ /* 0x000eec0000004200 */
[C---:B------:R-:W-:Y:S08]  /*18c20*/  HMMA.16816.F32.BF16 R52, R76.reuse, R88, R52 ;  /* 0x000000584c34723c */ /* 0x040ff00000041834 */
[C---:B------:R-:W-:Y:S01]  /*18c30*/  HMMA.16816.F32.BF16 R56, R76.reuse, R90, R56 ;  /* 0x0000005a4c38723c */ /* 0x040fe20000041838 */
[----:B------:R-:W3:Y:S07]  /*18c40*/  LDSM.16.MT88.4 R88, [R205+0x2000] ;  /* 0x00200000cd58783b */ /* 0x000eee0000004200 */
[C---:B----4-:R-:W-:Y:S04]  /*18c50*/  HMMA.16816.F32.BF16 R60, R76.reuse, R80, R60 ;  /* 0x000000504c3c723c */ /* 0x050fe8000004183c */
[--C-:B-1----:R-:W-:Y:S02]  /*18c60*/  FFMA.FTZ R70, R242, c[0x0][0x2d0], -R69.reuse ;  /* 0x0000b400f2467a23 */ /* 0x102fe40000010845 */
[----:B--2---:R-:W-:Y:S02]  /*18c70*/  FADD.FTZ R2, R153, R2 ;  /* 0x0000000299027221 */ /* 0x004fe40000010000 */
[----:B------:R-:W-:Y:S01]  /*18c80*/  HMMA.16816.F32.BF16 R64, R76, R82, R64 ;  /* 0x000000524c40723c */ /* 0x000fe20000041840 */
[----:B------:R1:W2:Y:S01]  /*18c90*/  MUFU.EX2 R140, R70 ;  /* 0x00000046008c7308 */ /* 0x0002a20000000800 */
[----:B------:R-:W4:Y:S05]  /*18ca0*/  LDSM.16.MT88.4 R80, [R204+0x2000] ;  /* 0x00200000cc50783b */ /* 0x000f2a0000004200 */
        /* <DEDUP_REMOVED lines=15> */
[----:B------:R1:W-:Y:S01]  /*18da0*/  MUFU.EX2 R148, R70 ;  /* 0x0000004600947308 */ /* 0x0003e20000000800 */
[C---:B-----5:R-:W-:Y:S08]  /*18db0*/  HMMA.16816.F32.BF16 R4, R76.reuse, R84, R4 ;  /* 0x000000544c04723c */ /* 0x060ff00000041804 */
        /* <DEDUP_REMOVED lines=16> */
[C---:B------:R-:W-:Y:S08]  /*18ec0*/  HMMA.16816.F32.BF16 R40, R76.reuse, R86, R40 ;  /* 0x000000564c28723c */ /* 0x040ff00000041828 */
[C---:B-----5:R-:W-:Y:S04]  /*18ed0*/  HMMA.16816.F32.BF16 R44, R76.reuse, R92, R44 ;  /* 0x0000005c4c2c723c */ /* 0x060fe8000004182c */
[----:B-1----:R-:W-:Y:S01]  /*18ee0*/  FFMA.FTZ R70, R245, c[0x0][0x2d0], -R132 ;  /* 0x0000b400f5467a23 */ /* 0x002fe20000010884 */
[----:B---3--:R-:W-:Y:S03]  /*18ef0*/  F2FP.BF16.PACK_AB R132, R147, R148 ;  /* 0x000000949384723e */ /* 0x008fe600000010ff */
[C---:B------:R-:W-:Y:S01]  /*18f00*/  HMMA.16816.F32.BF16 R48, R76.reuse, R94, R48 ;  /* 0x0000005e4c30723c */ /* 0x040fe20000041830 */
[----:B------:R1:W2:Y:S07]  /*18f10*/  MUFU.EX2 R145, R70 ;  /* 0x0000004600917308 */ /* 0x0002ae0000000800 */
[C---:B------:R-:W-:Y:S08]  /*18f20*/  HMMA.16816.F32.BF16 R52, R76.reuse, R88, R52 ;  /* 0x000000584c34723c */ /* 0x040ff00000041834 */
[C---:B------:R-:W-:Y:S08]  /*18f30*/  HMMA.16816.F32.BF16 R56, R76.reuse, R90, R56 ;  /* 0x0000005a4c38723c */ /* 0x040ff00000041838 */
[C---:B------:R-:W-:Y:S04]  /*18f40*/  HMMA.16816.F32.BF16 R60, R76.reuse, R96, R60 ;  /* 0x000000604c3c723c */ /* 0x040fe8000004183c */
[--C-:B-1----:R-:W-:Y:S01]  /*18f50*/  FFMA.FTZ R70, R249, c[0x0][0x2d0], -R69.reuse ;  /* 0x0000b400f9467a23 */ /* 0x102fe20000010845 */
[----:B--2---:R-:W-:Y:S03]  /*18f60*/  F2FP.BF16.PACK_AB R134, R145, R146 ;  /* 0x000000929186723e */ /* 0x004fe600000010ff */
[----:B------:R-:W-:Y:S01]  /*18f70*/  HMMA.16816.F32.BF16 R64, R76, R98, R64 ;  /* 0x000000624c40723c */ /* 0x000fe20000041840 */
[----:B------:R1:W-:Y:S03]  /*18f80*/  MUFU.EX2 R136, R70 ;  /* 0x0000004600887308 */ /* 0x0003e60000000800 */
[--C-:B-1----:R-:W-:Y:S02]  /*18f90*/  FFMA.FTZ R70, R250, c[0x0][0x2d0], -R69.reuse ;  /* 0x0000b400fa467a23 */ /* 0x102fe40000010845 */
[----:B------:R-:W-:Y:S05]  /*18fa0*/  FFMA.FTZ R69, R74, c[0x0][0x2d0], -R69 ;  /* 0x0000b4004a457a23 */ /* 0x000fea0000010845 */
[----:B------:R-:W1:Y:S10]  /*18fb0*/  MUFU.EX2 R70, R70 ;  /* 0x0000004600467308 */ /* 0x000e740000000800 */
[----:B------:R-:W2:Y:S01]  /*18fc0*/  MUFU.EX2 R69, R69 ;  /* 0x0000004500457308 */ /* 0x000ea20000000800 */
[----:B-1----:R-:W-:Y:S02]  /*18fd0*/  F2FP.BF16.PACK_AB R133, R70, R136 ;  /* 0x000000884685723e */ /* 0x002fe400000010ff */
[----:B--2---:R-:W-:Y:S07]  /*18fe0*/  F2FP.BF16.PACK_AB R135, R69, R71 ;  /* 0x000000474587723e */ /* 0x004fee00000010ff */
[C---:B----4-:R-:W-:Y:S01]  /*18ff0*/  HMMA.16816.F32.BF16 R76, R132.reuse, R80, R4 ;  /* 0x00000050844c723c */ /* 0x050fe20000041804 */
[----:B------:R-:W1:Y:S07]  /*19000*/  LDSM.16.MT88.4 R4, [R205+0x5800] ;  /* 0x00580000cd04783b */ /* 0x000e6e0000004200 */
[C---:B------:R-:W-:Y:S01]  /*19010*/  HMMA.16816.F32.BF16 R80, R132.reuse, R82, R8 ;  /* 0x000000528450723c */ /* 0x040fe20000041808 */
[----:B------:R-:W2:Y:S07]  /*19020*/  LDSM.16.MT88.4 R8, [R204+0x5800] ;  /* 0x00580000cc08783b */ /* 0x000eae0000004200 */
        /* <DEDUP_REMOVED lines=17> */
[----:B------:R-:W-:Y:S01]  /*19140*/  MOV R70, R3 ;  /* 0x0000000300467202 */ /* 0x000fe20000000f00 */
[----:B------:R-:W-:Y:S02]  /*19150*/  FADD.FTZ R2, R146, R0 ;  /* 0x0000000092027221 */ /* 0x000fe40000010000 */
[----:B------:R-:W-:Y:S04]  /*19160*/  HMMA.16816.F32.BF16 R64, R132, R10, R64 ;  /* 0x0000000a8440723c */ /* 0x000fe80000041840 */
[----:B------:R-:W-:Y:S02]  /*19170*/  FADD.FTZ R0, R71, R4 ;  /* 0x0000000447007221 */ /* 0x000fe40000010000 */
[----:B------:R-:W-:Y:S02]  /*19180*/  FADD.FTZ R251, R145, R2 ;  /* 0x0000000291fb7221 */ /* 0x000fe40000010000 */
[----:B------:R-:W-:Y:S01]  /*19190*/  FADD.FTZ R252, R69, R0 ;  /* 0x0000000045fc7221 */ /* 0x000fe20000010000 */
[----:B------:R-:W-:Y:S01]  /*191a0*/  MOV R69, R68 ;  /* 0x0000004400457202 */ /* 0x000fe20000000f00 */
[----:B------:R-:W-:-:S05]  /*191b0*/  @P0 BRA `(.L_x_820) ;  /* 0xffffcf2000000947 */ /* 0x000fca000383ffff */
.L_x_819:
[----:B------:R-:W-:-:S13]  /*191c0*/  ISETP.GE.AND P0, PT, R220, R226, PT ;  /* 0x000000e2dc00720c */ /* 0x000fda0003f06270 */
[----:B------:R-:W-:Y:S05]  /*191d0*/  @!P0 BRA `(.L_x_821) ;  /* 0x0000432000008947 */ /* 0x000fea0003800000 */
[----:B------:R-:W-:Y:S02]  /*191e0*/  MOV R70, R3 ;  /* 0x0000000300467202 */ /* 0x000fe40000000f00 */
[----:B------:R-:W-:Y:S02]  /*191f0*/  MOV R69, R68 ;  /* 0x0000004400457202 */ /* 0x000fe40000000f00 */
.L_x_830:
[----:B------:R-:W2:Y:S01]  /*19200*/  LDL R0, [R1+0x18] ;  /* 0x0000180001007983 */ /* 0x000ea20000100800 */
[----:B------:R-:W-:Y:S04]  /*19210*/  DEPBAR.LE SB0, 0x0 ;  /* 0x000080000000791a */ /* 0x000fe80000000000 */
[----:B------:R-:W3:Y:S01]  /*19220*/  LDL R68, [R1] ;  /* 0x0000000001447983 */ /* 0x000ee20000100800 */
[----:B------:R-:W-:Y:S01]  /*19230*/  WARPSYNC 0xffffffff ;  /* 0xffffffff00007948 */ /* 0x000fe20003800000 */
[----:B------:R-:W-:Y:S01]  /*19240*/  MOV R3, c[0x0][0x208] ;  /* 0x0000820000037a02 */ /* 0x000fe20000000f00 */
[----:B------:R-:W-:Y:S01]  /*19250*/  IMAD.WIDE.U32 R36, R220, c[0x0][0x208], RZ ;  /* 0x00008200dc247a25 */ /* 0x000fe200078e00ff */
[----:B------:R-:W-:Y:S01]  /*19260*/  BAR.SYNC.DEFER_BLOCKING 0x0 ;  /* 0x0000000000007b1d */ /* 0x000fe20000010000 */
[----:B------:R-:W-:Y:S02]  /*19270*/  MOV R221, 0x5 ;  /* 0x0000000500dd7802 */ /* 0x000fe40000000f00 */
[C---:B------:R-:W-:Y:S01]  /*19280*/  SHF.L.U32 R2, R3.reuse, 0x5, RZ ;  /* 0x0000000503027819 */ /* 0x040fe200000006ff */
[----:B------:R-:W-:Y:S01]  /*19290*/  IMAD.MOV.U32 R222, RZ, RZ, c[0x0][0x2c4] ;  /* 0x0000b100ffde7624 */ /* 0x000fe200078e00ff */
[----:B------:R-:W-:Y:S02]  /*192a0*/  SHF.L.U64.HI R3, R3, R221, c[0x0][0x20c] ;  /* 0x0000830003037619 */ /* 0x000fe400000102dd */
[----:B------:R-:W-:Y:S02]  /*192b0*/  IADD3 R30, P0, R2, R2, RZ ;  /* 0x00000002021e7210 */ /* 0x000fe40007f1e0ff */
[----:B------:R-:W-:Y:S01]  /*192c0*/  MOV R28, R228 ;  /* 0x000000e4001c7202 */ /* 0x000fe20000000f00 */
[----:B------:R-:W-:Y:S01]  /*192d0*/  IMAD.WIDE.U32 R46, R36, 0x60, R2 ;  /* 0x00000060242e7825 */ /* 0x000fe200078e0002 */
[----:B------:R-:W-:Y:S02]  /*192e0*/  IADD3.X R31, R3, R3, RZ, P0, !PT ;  /* 0x00000003031f7210 */ /* 0x000fe400007fe4ff */
[----:B------:R-:W-:Y:S02]  /*192f0*/  MOV R29, R234 ;  /* 0x000000ea001d7202 */ /* 0x000fe40000000f00 */
[----:B------:R-:W-:Y:S01]  /*19300*/  ISETP.GE.AND P4, PT, R72, c[0x0][0x1d4], PT ;  /* 0x0000750048007a0c */ /* 0x000fe20003f86270 */
[----:B------:R-:W-:Y:S01]  /*19310*/  IMAD.WIDE.U32 R136, R36, 0x60, R30 ;  /* 0x0000006024887825 */ /* 0x000fe200078e001e */
[----:B------:R-:W-:Y:S03]  /*19320*/  ISETP.NE.AND P6, PT, R222, 0x1, PT ;  /* 0x00000001de00780c */ /* 0x000fe60003fc5270 */
[----:B------:R-:W-:Y:S01]  /*19330*/  IMAD.WIDE.U32 R28, R36, 0x60, R28 ;  /* 0x00000060241c7825 */ /* 0x000fe200078e001c */
[C---:B------:R-:W-:Y:S02]  /*19340*/  IADD3 R38, P0, R228.reuse, R136, RZ ;  /* 0x00000088e4267210 */ /* 0x040fe40007f1e0ff */
[----:B------:R-:W-:Y:S01]  /*19350*/  IADD3 R36, P3, R228, R46, RZ ;  /* 0x0000002ee4247210 */ /* 0x000fe20007f7e0ff */
[----:B------:R-:W4:Y:S01]  /*19360*/  LDSM.16.M88.4 R8, [R201] ;  /* 0x00000000c908783b */ /* 0x000f220000000200 */
[----:B------:R-:W-:Y:S01]  /*19370*/  LEA R44, P1, R28, c[0x0][0x1f8], 0x1 ;  /* 0x00007e001c2c7a11 */ /* 0x000fe200078208ff */
[----:B------:R-:W-:Y:S02]  /*19380*/  ULDC UR4, c[0x0][0x324] ;  /* 0x0000c90000047ab9 */ /* 0x000fe40000000800 */
[----:B------:R-:W-:Y:S04]  /*19390*/  ULOP3.LUT UR4, URZ, UR4, URZ, 0x33, !UPT ;  /* 0x000000043f047292 */ /* 0x000fe8000f8e333f */
[----:B------:R-:W5:Y:S08]  /*193a0*/  LDSM.16.M88.4 R16, [R201+0x800] ;  /* 0x00080000c910783b */ /* 0x000f700000000200 */
[----:B------:R-:W1:Y:S08]  /*193b0*/  LDSM.16.M88.4 R24, [R201+0x1000] ;  /* 0x00100000c918783b */ /* 0x000e700000000200 */
[----:B------:R-:W3:Y:S04]  /*193c0*/  LDL R224, [R1+0x14] ;  /* 0x0000140001e07983 */ /* 0x000ee80000100800 */
[----:B------:R-:W1:Y:S08]  /*193d0*/  LDSM.16.M88.4 R32, [R201+0x1800] ;  /* 0x00180000c920783b */ /* 0x000e700000000200 */
[----:B------:R-:W3:Y:S01]  /*193e0*/  LDL R223, [R1+0x1c] ;  /* 0x00001c0001df7983 */ /* 0x000ee20000100800 */
[C---:B-1--4-:R-:W-:Y:S03]  /*193f0*/  HMMA.16816.F32.BF16 R4, R124.reuse, R8, RZ ;  /* 0x000000087c04723c */ /* 0x052fe600000418ff */
[----:B------:R-:W1:Y:S05]  /*19400*/  LDSM.16.M88.4 R40, [R201+0x2000] ;  /* 0x00200000c928783b */ /* 0x000e6a0000000200 */
[C---:B------:R-:W-:Y:S03]  /*19410*/  HMMA.16816.F32.BF16 R8, R124.reuse, R10, RZ ;  /* 0x0000000a7c08723c */ /* 0x040fe600000418ff */
[----:B------:R-:W4:Y:S05]  /*19420*/  LDSM.16.M88.4 R48, [R201+0x2800] ;  /* 0x00280000c930783b */ /* 0x000f2a0000000200 */
[C---:B-----5:R-:W-:Y:S03]  /*19430*/  HMMA.16816.F32.BF16 R12, R124.reuse, R16, RZ ;  /* 0x000000107c0c723c */ /* 0x060fe600000418ff */
[----:B------:R-:W5:Y:S05]  /*19440*/  LDSM.16.M88.4 R132, [R206] ;  /* 0x00000000ce84783b */ /* 0x000f6a0000000200 */
[C---:B------:R-:W-:Y:S03]  /*19450*/  HMMA.16816.F32.BF16 R16, R124.reuse, R18, RZ ;  /* 0x000000127c10723c */ /* 0x040fe600000418ff */
[----:B------:R-:W-:Y:S05]  /*19460*/  LDSM.16.M88.4 R140, [R209] ;  /* 0x00000000d18c783b */ /* 0x000fea0000000200 */
[C---:B------:R-:W-:Y:S03]  /*19470*/  HMMA.16816.F32.BF16 R20, R124.reuse, R24, RZ ;  /* 0x000000187c14723c */ /* 0x040fe600000418ff */
[----:B------:R-:W-:Y:S05]  /*19480*/  LDSM.16.M88.4 R144, [R210] ;  /* 0x00000000d290783b */ /* 0x000fea0000000200 */
[C---:B------:R-:W-:Y:S03]  /*19490*/  HMMA.16816.F32.BF16 R24, R124.reuse, R26, RZ ;  /* 0x0000001a7c18723c */ /* 0x040fe600000418ff */
[----:B------:R-:W-:Y:S08]  /*194a0*/  LDSM.16.M88.4 R148, [R211] ;  /* 0x00000000d394783b */ /* 0x000ff00000000200 */
[----:B------:R-:W-:Y:S01]  /*194b0*/  LDSM.16.M88.4 R152, [R212] ;  /* 0x00000000d498783b */ /* 0x000fe20000000200 */
[----:B--2---:R-:W-:Y:S02]  /*194c0*/  LOP3.LUT P5, RZ, R0, 0x20000, RZ, 0xc0, !PT ;  /* 0x0002000000ff7812 */ /* 0x004fe400078ac0ff */
[----:B------:R-:W-:Y:S05]  /*194d0*/  SHF.R.S32.HI R0, RZ, 0x1f, R220 ;  /* 0x0000001fff007819 */ /* 0x000fea00000114dc */
[----:B------:R-:W-:Y:S04]  /*194e0*/  IMAD R0, R0, c[0x0][0x208], RZ ;  /* 0x0000820000007a24 */ /* 0x000fe800078e02ff */
[----:B------:R-:W-:Y:S05]  /*194f0*/  IMAD R0, R220, c[0x0][0x20c], R0 ;  /* 0x00008300dc007a24 */ /* 0x000fea00078e0200 */
[----:B------:R-:W-:Y:S05]  /*19500*/  IADD3 R0, R37, R0, RZ ;  /* 0x0000000025007210 */ /* 0x000fea0007ffe0ff */
[----:B------:R-:W-:Y:S05]  /*19510*/  IMAD R39, R0, 0x60, RZ ;  /* 0x0000006000277824 */ /* 0x000fea00078e02ff */
[----:B------:R-:W-:Y:S04]  /*19520*/  IADD3 R0, R29, R39, RZ ;  /* 0x000000271d007210 */ /* 0x000fe80007ffe0ff */
[----:B------:R-:W-:Y:S02]  /*19530*/  LEA.HI.X R45, R28, c[0x0][0x1fc], R0, 0x1, P1 ;  /* 0x00007f001c2d7a11 */ /* 0x000fe400008f0c00 */
[C---:B------:R-:W-:Y:S01]  /*19540*/  HMMA.16816.F32.BF16 R28, R124.reuse, R32, RZ ;  /* 0x000000207c1c723c */ /* 0x040fe200000418ff */
[----:B------:R-:W-:Y:S02]  /*19550*/  IADD3 R0, R39, R47, RZ ;  /* 0x0000002f27007210 */ /* 0x000fe40007ffe0ff */
[----:B------:R-:W-:Y:S02]  /*19560*/  IADD3.X R47, R234, R39, R137, P0, !PT ;  /* 0x00000027ea2f7210 */ /* 0x000fe400007fe489 */
[----:B------:R-:W2:Y:S01]  /*19570*/  LDSM.16.M88.4 R136, [R208] ;  /* 0x00000000d088783b */ /* 0x000ea20000000200 */
[----:B------:R-:W-:Y:S02]  /*19580*/  IADD3 R37, P2, P1, R228, R46, R2 ;  /* 0x0000002ee4257210 */ /* 0x000fe4000795e002 */
[C---:B------:R-:W-:Y:S01]  /*19590*/  HMMA.16816.F32.BF16 R32, R124.reuse, R34, RZ ;  /* 0x000000227c20723c */ /* 0x040fe200000418ff */
[----:B------:R-:W-:Y:S03]  /*195a0*/  LEA R46, P0, R38, c[0x0][0x1f8], 0x1 ;  /* 0x00007e00262e7a11 */ /* 0x000fe600078008ff */
[----:B------:R-:W-:Y:S01]  /*195b0*/  IADD3.X R39, R234, R0, R3, P2, P1 ;  /* 0x00000000ea277210 */ /* 0x000fe200017e2403 */
[----:B------:R-:W-:Y:S01]  /*195c0*/  @!PT LDS RZ, [RZ] ;  /* 0x00000000fffff984 */ /* 0x000fe20000000800 */
[----:B------:R-:W-:Y:S01]  /*195d0*/  @!PT LDS RZ, [RZ] ;  /* 0x00000000fffff984 */ /* 0x000fe20000000800 */
[----:B------:R-:W-:Y:S01]  /*195e0*/  @!PT LDS RZ, [RZ] ;  /* 0x00000000fffff984 */ /* 0x000fe20000000800 */
[----:B---3--:R4:W-:Y:S01]  /*195f0*/  LDGSTS.E.BYPASS.LTC128B.128 [R68+0x100], [R44.64], !P4 ;  /* 0x001000002c447fae */ /* 0x0089e2000e101d48 */
[----:B------:R-:W-:Y:S02]  /*19600*/  LEA R2, P2, R36, c[0x0][0x1f8], 0x1 ;  /* 0x00007e0024027a11 */ /* 0x000fe400078408ff */
[----:B------:R-:W-:Y:S04]  /*19610*/  IADD3.X R0, R0, R234, RZ, P3, !PT ;  /* 0x000000ea00007210 */ /* 0x000fe80001ffe4ff */
[----:B------:R-:W-:Y:S01]  /*19620*/  LEA.HI.X R3, R36, c[0x0][0x1fc], R0, 0x1, P2 ;  /* 0x00007f0024037a11 */ /* 0x000fe200010f0c00 */
[----:B------:R4:W-:Y:S01]  /*19630*/  LDGSTS.E.BYPASS.LTC128B.128 [R68+0x3100], [R44.64+0x80], !P5 ;  /* 0x031000802c447fae */ /* 0x0009e2000e901d48 */
[C---:B------:R-:W-:Y:S02]  /*19640*/  LEA R160, P1, R37.reuse, c[0x0][0x1f8], 0x1 ;  /* 0x00007e0025a07a11 */ /* 0x040fe400078208ff */
[----:B------:R-:W-:Y:S02]  /*19650*/  LEA.HI.X R47, R38, c[0x0][0x1fc], R47, 0x1, P0 ;  /* 0x00007f00262f7a11 */ /* 0x000fe400000f0c2f */
[----:B------:R-:W-:Y:S02]  /*19660*/  LEA.HI.X R161, R37, c[0x0][0x1fc], R39, 0x1, P1 ;  /* 0x00007f0025a17a11 */ /* 0x000fe400008f0c27 */
[C---:B-1----:R-:W-:Y:S01]  /*19670*/  HMMA.16816.F32.BF16 R36, R124.reuse, R40, RZ ;  /* 0x000000287c24723c */ /* 0x042fe200000418ff */
[----:B------:R1:W-:Y:S01]  /*19680*/  LDGSTS.E.BYPASS.LTC128B.128 [R68+0x1100], [R2.64], !P4 ;  /* 0x0110000002447fae */ /* 0x0003e2000e101d48 */
[----:B------:R-:W-:Y:S06]  /*19690*/  ISETP.GT.AND P0, PT, R220, R226, PT ;  /* 0x000000e2dc00720c */ /* 0x000fec0003f04270 */
[C---:B------:R-:W-:Y:S01]  /*196a0*/  HMMA.16816.F32.BF16 R40, R124.reuse, R42, RZ ;  /* 0x0000002a7c28723c */ /* 0x040fe200000418ff */
[----:B------:R1:W-:Y:S08]  /*196b0*/  LDGSTS.E.BYPASS.LTC128B.128 [R68+0x4100], [R2.64+0x80], !P5 ;  /* 0x0410008002447fae */ /* 0x0003f0000e901d48 */
[----:B------:R3:W-:Y:S08]  /*196c0*/  LDGSTS.E.BYPASS.LTC128B.128 [R68+0x2100], [R160.64], !P4 ;  /* 0x02100000a0447fae */ /* 0x0007f0000e101d48 */
[----:B------:R4:W-:Y:S08]  /*196d0*/  LDGSTS.E.BYPASS.LTC128B.128 [R68+0x5100], [R46.64+0x80], !P5 ;  /* 0x051000802e447fae */ /* 0x0009f0000e901d48 */
[----:B------:R-:W-:Y:S08]  /*196e0*/  LDSM.16.M88.4 R164, [R200+0x800] ;  /* 0x00080000c8a4783b */ /* 0x000ff00000000200 */
[----:B------:R-:W0:Y:S08]  /*196f0*/  LDGDEPBAR ;  /* 0x00000000000079af */ /* 0x000e300000000000 */
[----:B---3--:R-:W3:Y:S01]  /*19700*/  LDSM.16.M88.4 R160, [R200] ;  /* 0x00000000c8a0783b */ /* 0x008ee20000000200 */
[C---:B----4-:R-:W-:Y:S07]  /*19710*/  HMMA.16816.F32.BF16 R44, R124.reuse, R48, RZ ;  /* 0x000000307c2c723c */ /* 0x050fee00000418ff */
[----:B------:R-:W-:Y:S01]  /*19720*/  LDSM.16.M88.4 R168, [R200+0x2000] ;  /* 0x00200000c8a8783b */ /* 0x000fe20000000200 */
[----:B------:R-:W-:Y:S07]  /*19730*/  HMMA.16816.F32.BF16 R48, R124, R50, RZ ;  /* 0x000000327c30723c */ /* 0x000fee00000418ff */
[----:B------:R-:W-:Y:S01]  /*19740*/  LDSM.16.M88.4 R172, [R200+0x2800] ;  /* 0x00280000c8ac783b */ /* 0x000fe20000000200 */
[C---:B-----5:R-:W-:Y:S07]  /*19750*/  HMMA.16816.F32.BF16 R4, R128.reuse, R132, R4 ;  /* 0x000000848004723c */ /* 0x060fee0000041804 */
[----:B------:R-:W-:Y:S01]  /*19760*/  LDSM.16.M88.4 R192, [R200+0x5800] ;  /* 0x00580000c8c0783b */ /* 0x000fe20000000200 */
[C---:B------:R-:W-:Y:S07]  /*19770*/  HMMA.16816.F32.BF16 R8, R128.reuse, R134, R8 ;  /* 0x000000868008723c */ /* 0x040fee0000041808 */
[----:B------:R-:W4:Y:S01]  /*19780*/  LDSM.16.M88.4 R132, [R200+0x1000] ;  /* 0x00100000c884783b */ /* 0x000f220000000200 */
[C---:B--2---:R-:W-:Y:S08]  /*19790*/  HMMA.16816.F32.BF16 R12, R128.reuse, R136, R12 ;  /* 0x00000088800c723c */ /* 0x044ff0000004180c */
[C---:B------:R-:W-:Y:S01]  /*197a0*/  HMMA.16816.F32.BF16 R16, R128.reuse, R138, R16 ;  /* 0x0000008a8010723c */ /* 0x040fe20000041810 */
[----:B------:R-:W2:Y:S07]  /*197b0*/  LDSM.16.M88.4 R136, [R200+0x1800] ;  /* 0x00180000c888783b */ /* 0x000eae0000000200 */
[C---:B------:R-:W-:Y:S08]  /*197c0*/  HMMA.16816.F32.BF16 R20, R128.reuse, R140, R20 ;  /* 0x0000008c8014723c */ /* 0x040ff00000041814 */
[C---:B------:R-:W-:Y:S01]  /*197d0*/  HMMA.16816.F32.BF16 R24, R128.reuse, R142, R24 ;  /* 0x0000008e8018723c */ /* 0x040fe20000041818 */
[----:B------:R-:W5:Y:S07]  /*197e0*/  LDSM.16.M88.4 R140, [R75+-0x3000] ;  /* 0xffd000004b8c783b */ /* 0x000f6e0000000200 */
[C---:B------:R-:W-:Y:S08]  /*197f0*/  HMMA.16816.F32.BF16 R28, R128.reuse, R144, R28 ;  /* 0x00000090801c723c */ /* 0x040ff0000004181c */
[C---:B------:R-:W-:Y:S01]  /*19800*/  HMMA.16816.F32.BF16 R32, R128.reuse, R146, R32 ;  /* 0x000000928020723c */ /* 0x040fe20000041820 */
[----:B------:R-:W1:Y:S07]  /*19810*/  LDSM.16.M88.4 R144, [R75+-0x2800] ;  /* 0xffd800004b90783b */ /* 0x000e6e0000000200 */
[C---:B------:R-:W-:Y:S08]  /*19820*/  HMMA.16816.F32.BF16 R36, R128.reuse, R148, R36 ;  /* 0x000000948024723c */ /* 0x040ff00000041824 */
[C---:B------:R-:W-:Y:S01]  /*19830*/  HMMA.16816.F32.BF16 R40, R128.reuse, R150, R40 ;  /* 0x000000968028723c */ /* 0x040fe20000041828 */
[----:B------:R-:W1:Y:S07]  /*19840*/  LDSM.16.M88.4 R148, [R75+-0x2000] ;  /* 0xffe000004b94783b */ /* 0x000e6e0000000200 */
[C---:B------:R-:W-:Y:S08]  /*19850*/  HMMA.16816.F32.BF16 R44, R128.reuse, R152, R44 ;  /* 0x00000098802c723c */ /* 0x040ff0000004182c */
[----:B------:R-:W-:Y:S01]  /*19860*/  HMMA.16816.F32.BF16 R48, R128, R154, R48 ;  /* 0x0000009a8030723c */ /* 0x000fe20000041830 */
[----:B------:R-:W1:Y:S07]  /*19870*/  LDSM.16.M88.4 R152, [R75+-0x1800] ;  /* 0xffe800004b98783b */ /* 0x000e6e0000000200 */
[C---:B---3--:R-:W-:Y:S08]  /*19880*/  HMMA.16816.F32.BF16 R4, R156.reuse, R160, R4 ;  /* 0x000000a09c04723c */ /* 0x048ff00000041804 */
[C---:B------:R-:W-:Y:S01]  /*19890*/  HMMA.16816.F32.BF16 R8, R156.reuse, R162, R8 ;  /* 0x000000a29c08723c */ /* 0x040fe20000041808 */
[----:B------:R-:W3:Y:S07]  /*198a0*/  LDSM.16.M88.4 R160, [R75+-0x1000] ;  /* 0xfff000004ba0783b */ /* 0x000eee0000000200 */
[C---:B------:R-:W-:Y:S08]  /*198b0*/  HMMA.16816.F32.BF16 R12, R156.reuse, R164, R12 ;  /* 0x000000a49c0c723c */ /* 0x040ff0000004180c */
[C---:B------:R-:W-:Y:S01]  /*198c0*/  HMMA.16816.F32.BF16 R16, R156.reuse, R166, R16 ;  /* 0x000000a69c10723c */ /* 0x040fe20000041810 */
[----:B------:R-:W-:Y:S07]  /*198d0*/  LDSM.16.M88.4 R164, [R201+0x3800] ;  /* 0x00380000c9a4783b */ /* 0x000fee0000000200 */
[C---:B----4-:R-:W-:Y:S08]  /*198e0*/  HMMA.16816.F32.BF16 R20, R156.reuse, R132, R20 ;  /* 0x000000849c14723c */ /* 0x050ff00000041814 */
[C---:B------:R-:W-:Y:S01]  /*198f0*/  HMMA.16816.F32.BF16 R24, R156.reuse, R134, R24 ;  /* 0x000000869c18723c */ /* 0x040fe20000041818 */
[----:B------:R-:W4:Y:S07]  /*19900*/  LDSM.16.M88.4 R132, [R75+-0x800] ;  /* 0xfff800004b84783b */ /* 0x000f2e0000000200 */
[C---:B--2---:R-:W-:Y:S08]  /*19910*/  HMMA.16816.F32.BF16 R28, R156.reuse, R136, R28 ;  /* 0x000000889c1c723c */ /* 0x044ff0000004181c */
[C---:B------:R-:W-:Y:S01]  /*19920*/  HMMA.16816.F32.BF16 R32, R156.reuse, R138, R32 ;  /* 0x0000008a9c20723c */ /* 0x040fe20000041820 */
[----:B------:R-:W2:Y:S07]  /*19930*/  LDSM.16.M88.4 R136, [R201+0x3000] ;  /* 0x00300000c988783b */ /* 0x000eae0000000200 */
[C---:B------:R-:W-:Y:S08]  /*19940*/  HMMA.16816.F32.BF16 R36, R156.reuse, R168, R36 ;  /* 0x000000a89c24723c */ /* 0x040ff00000041824 */
[C---:B------:R-:W-:Y:S01]  /*19950*/  HMMA.16816.F32.BF16 R40, R156.reuse, R170, R40 ;  /* 0x000000aa9c28723c */ /* 0x040fe20000041828 */
[----:B------:R-:W2:Y:S07]  /*19960*/  LDSM.16.M88.4 R168, [R201+0x4000] ;  /* 0x00400000c9a8783b */ /* 0x000eae0000000200 */
[C---:B------:R-:W-:Y:S08]  /*19970*/  HMMA.16816.F32.BF16 R44, R156.reuse, R172, R44 ;  /* 0x000000ac9c2c723c */ /* 0x040ff0000004182c */
[----:B------:R-:W-:Y:S01]  /*19980*/  HMMA.16816.F32.BF16 R48, R156, R174, R48 ;  /* 0x000000ae9c30723c */ /* 0x000fe20000041830 */
[----:B------:R-:W2:Y:S07]  /*19990*/  LDSM.16.M88.4 R172, [R201+0x4800] ;  /* 0x00480000c9ac783b */ /* 0x000eae0000000200 */
[C---:B-----5:R-:W-:Y:S08]  /*199a0*/  HMMA.16816.F32.BF16 R4, R176.reuse, R140, R4 ;  /* 0x0000008cb004723c */ /* 0x060ff00000041804 */
[C---:B------:R-:W-:Y:S01]  /*199b0*/  HMMA.16816.F32.BF16 R8, R176.reuse, R142, R8 ;  /* 0x0000008eb008723c */ /* 0x040fe20000041808 */
[----:B------:R-:W5:Y:S07]  /*199c0*/  LDSM.16.M88.4 R140, [R201+0x5000] ;  /* 0x00500000c98c783b */ /* 0x000f6e0000000200 */
        /* <DEDUP_REMOVED lines=9> */
[C---:B---3--:R-:W-:Y:S08]  /*19a60*/  HMMA.16816.F32.BF16 R36, R176.reuse, R160, R36 ;  /* 0x000000a0b024723c */ /* 0x048ff00000041824 */
[C---:B------:R-:W-:Y:S01]  /*19a70*/  HMMA.16816.F32.BF16 R40, R176.reuse, R162, R40 ;  /* 0x000000a2b028723c */ /* 0x040fe20000041828 */
[----:B------:R-:W-:Y:S07]  /*19a80*/  LDSM.16.M88.4 R160, [R216] ;  /* 0x00000000d8a0783b */ /* 0x000fee0000000200 */
[C---:B----4-:R-:W-:Y:S08]  /*19a90*/  HMMA.16816.F32.BF16 R44, R176.reuse, R132, R44 ;  /* 0x00000084b02c723c */ /* 0x050ff0000004182c */
[----:B------:R-:W-:Y:S01]  /*19aa0*/  HMMA.16816.F32.BF16 R48, R176, R134, R48 ;  /* 0x00000086b030723c */ /* 0x000fe20000041830 */
        /* <DEDUP_REMOVED lines=9> */
[----:B------:R-:W2:Y:S07]  /*19b40*/  LDSM.16.M88.4 R168, [R200+0x3000] ;  /* 0x00300000c8a8783b */ /* 0x000eae0000000200 */
[C---:B------:R-:W-:Y:S08]  /*19b50*/  HMMA.16816.F32.BF16 R28, R180.reuse, R172, R28 ;  /* 0x000000acb41c723c */ /* 0x040ff0000004181c */
[C---:B------:R-:W-:Y:S01]  /*19b60*/  HMMA.16816.F32.BF16 R32, R180.reuse, R174, R32 ;  /* 0x000000aeb420723c */ /* 0x040fe20000041820 */
[----:B------:R-:W-:Y:S07]  /*19b70*/  LDSM.16.M88.4 R172, [R200+0x5000] ;  /* 0x00500000c8ac783b */ /* 0x000fee0000000200 */
[C---:B-----5:R-:W-:Y:S08]  /*19b80*/  HMMA.16816.F32.BF16 R36, R180.reuse, R140, R36 ;  /* 0x0000008cb424723c */ /* 0x060ff00000041824 */
[C---:B------:R-:W-:Y:S01]  /*19b90*/  HMMA.16816.F32.BF16 R40, R180.reuse, R142, R40 ;  /* 0x0000008eb428723c */ /* 0x040fe20000041828 */
[----:B------:R-:W5:Y:S07]  /*19ba0*/  LDSM.16.M88.4 R140, [R200+0x3800] ;  /* 0x00380000c88c783b */ /* 0x000f6e0000000200 */
        /* <DEDUP_REMOVED lines=9> */
[C---:B---3--:R-:W-:Y:S08]  /*19c40*/  HMMA.16816.F32.BF16 R20, R184.reuse, R132, R20 ;  /* 0x00000084b814723c */ /* 0x048ff00000041814 */
[C---:B------:R-:W-:Y:S01]  /*19c50*/  HMMA.16816.F32.BF16 R24, R184.reuse, R134, R24 ;  /* 0x00000086b818723c */ /* 0x040fe20000041818 */
[----:B------:R-:W3:Y:S07]  /*19c60*/  LDSM.16.M88.4 R132, [R75+0x800] ;  /* 0x000800004b84783b */ /* 0x000eee0000000200 */
[C---:B--2---:R-:W-:Y:S08]  /*19c70*/  HMMA.16816.F32.BF16 R28, R184.reuse, R136, R28 ;  /* 0x00000088b81c723c */ /* 0x044ff0000004181c */
[C---:B------:R-:W-:Y:S08]  /*19c80*/  HMMA.16816.F32.BF16 R32, R184.reuse, R138, R32 ;  /* 0x0000008ab820723c */ /* 0x040ff00000041820 */
[C---:B------:R-:W-:Y:S08]  /*19c90*/  HMMA.16816.F32.BF16 R36, R184.reuse, R160, R36 ;  /* 0x000000a0b824723c */ /* 0x040ff00000041824 */
[C---:B------:R-:W-:Y:S08]  /*19ca0*/  HMMA.16816.F32.BF16 R40, R184.reuse, R162, R40 ;  /* 0x000000a2b828723c */ /* 0x040ff00000041828 */
[C---:B----4-:R-:W-:Y:S08]  /*19cb0*/  HMMA.16816.F32.BF16 R44, R184.reuse, R164, R44 ;  /* 0x000000a4b82c723c */ /* 0x050ff0000004182c */
[----:B------:R-:W-:Y:S08]  /*19cc0*/  HMMA.16816.F32.BF16 R48, R184, R166, R48 ;  /* 0x000000a6b830723c */ /* 0x000ff00000041830 */
[C---:B------:R-:W-:Y:S08]  /*19cd0*/  HMMA.16816.F32.BF16 R4, R188.reuse, R168, R4 ;  /* 0x000000a8bc04723c */ /* 0x040ff00000041804 */
[C---:B------:R-:W-:Y:S08]  /*19ce0*/  HMMA.16816.F32.BF16 R8, R188.reuse, R170, R8 ;  /* 0x000000aabc08723c */ /* 0x040ff00000041808 */
[C---:B-----5:R-:W-:Y:S08]  /*19cf0*/  HMMA.16816.F32.BF16 R12, R188.reuse, R140, R12 ;  /* 0x0000008cbc0c723c */ /* 0x060ff0000004180c */
        /* <DEDUP_REMOVED lines=31> */
[----:B-----5:R-:W-:Y:S04]  /*19ef0*/  FMUL.FTZ R0, R9, c[0x0][0x320] ;  /* 0x0000c80009007a20 */ /* 0x020fe80000410000 */
[----:B------:R1:W1:Y:S11]  /*19f00*/  MUFU.TANH R144, R0 ;  /* 0x0000000000907308 */ /* 0x0002760000002400 */
[----:B------:R-:W-:Y:S05]  /*19f10*/  @!UPT UIADD3 URZ, URZ, URZ, URZ ;  /* 0x0000003f3f3ff290 */ /* 0x000fea000fffe03f */
[----:B------:R-:W-:Y:S04]  /*19f20*/  FMUL.FTZ R2, R27, c[0x0][0x320] ;  /* 0x0000c8001b027a20 */ /* 0x000fe80000410000 */
[----:B------:R-:W2:Y:S01]  /*19f30*/  MUFU.TANH R142, R2 ;  /* 0x00000002008e7308 */ /* 0x000ea20000002400 */
[----:B-1----:R-:W-:Y:S02]  /*19f40*/  FMUL.FTZ R0, R10, c[0x0][0x320] ;  /* 0x0000c8000a007a20 */ /* 0x002fe40000410000 */
[----:B------:R-:W1:Y:S07]  /*19f50*/  LDSM.16.M88.4 R8, [R75+0x1800] ;  /* 0x001800004b08783b */ /* 0x000e6e0000000200 */
[----:B------:R5:W1:Y:S02]  /*19f60*/  MUFU.TANH R161, R0 ;  /* 0x0000000000a17308 */ /* 0x000a640000002400 */
[----:B-----5:R-:W-:Y:S08]  /*19f70*/  FMUL.FTZ R0, R12, c[0x0][0x320] ;  /* 0x0000c8000c007a20 */ /* 0x020ff00000410000 */
[----:B------:R5:W2:Y:S01]  /*19f80*/  MUFU.TANH R141, R0 ;  /* 0x00000000008d7308 */ /* 0x000aa20000002400 */
[C---:B-1----:R-:W-:Y:S08]  /*19f90*/  HMMA.16816.F32.BF16 R28, R196.reuse, R8, R28 ;  /* 0x00000008c41c723c */ /* 0x042ff0000004181c */
[C---:B------:R-:W-:Y:S01]  /*19fa0*/  HMMA.16816.F32.BF16 R32, R196.reuse, R10, R32 ;  /* 0x0000000ac420723c */ /* 0x040fe20000041820 */
[----:B------:R-:W1:Y:S01]  /*19fb0*/  LDSM.16.M88.4 R8, [R75+0x2800] ;  /* 0x002800004b08783b */ /* 0x000e620000000200 */
[----:B------:R-:W-:Y:S04]  /*19fc0*/  DEPBAR.LE SB0, 0x0 ;  /* 0x000080000000791a */ /* 0x000fe80000000000 */
[----:B-----5:R-:W-:Y:S02]  /*19fd0*/  FMUL.FTZ R0, R13, c[0x0][0x320] ;  /* 0x0000c8000d007a20 */ /* 0x020fe40000410000 */
[C---:B------:R-:W-:Y:S02]  /*19fe0*/  HMMA.16816.F32.BF16 R36, R196.reuse, R4, R36 ;  /* 0x00000004c424723c */ /* 0x040fe40000041824 */
[----:B------:R5:W1:Y:S01]  /*19ff0*/  MUFU.TANH R140, R0 ;  /* 0x00000000008c7308 */ /* 0x000a620000002400 */
[----:B------:R-:W-:Y:S04]  /*1a000*/  BAR.SYNC.DEFER_BLOCKING 0x0 ;  /* 0x0000000000007b1d */ /* 0x000fe80000010000 */
[----:B------:R-:W-:Y:S01]  /*1a010*/  @P0 MOV R5, c[0x0][0x1e0] ;  /* 0x0000780000050a02 */ /* 0x000fe20000000f00 */
[C---:B------:R-:W-:Y:S07]  /*1a020*/  HMMA.16816.F32.BF16 R40, R196.reuse, R6, R40 ;  /* 0x00000006c428723c */ /* 0x040fee0000041828 */
[----:B------:R-:W-:Y:S01]  /*1a030*/  @P0 MOV R7, R235 ;  /* 0x000000eb00070202 */ /* 0x000fe20000000f00 */
[----:B------:R-:W-:Y:S04]  /*1a040*/  FMUL.FTZ R2, R35, c[0x0][0x320] ;  /* 0x0000c80023027a20 */ /* 0x000fe80000410000 */
[----:B------:R-:W2:Y:S01]  /*1a050*/  MUFU.TANH R132, R2 ;  /* 0x0000000200847308 */ /* 0x000ea20000002400 */
[----:B-----5:R-:W-:Y:S09]  /*1a060*/  FMUL.FTZ R0, R14, c[0x0][0x320] ;  /* 0x0000c8000e007a20 */ /* 0x020ff20000410000 */
[----:B------:R5:W2:Y:S01]  /*1a070*/  MUFU.TANH R153, R0 ;  /* 0x0000000000997308 */ /* 0x000aa20000002400 */
[C---:B-1----:R-:W-:Y:S08]  /*1a080*/  HMMA.16816.F32.BF16 R44, R196.reuse, R8, R44 ;  /* 0x00000008c42c723c */ /* 0x042ff0000004182c */
[----:B------:R-:W-:Y:S04]  /*1a090*/  HMMA.16816.F32.BF16 R48, R196, R10, R48 ;  /* 0x0000000ac430723c */ /* 0x000fe80000041830 */
[----:B-----5:R-:W-:Y:S11]  /*1a0a0*/  FMUL.FTZ R0, R15, c[0x0][0x320] ;  /* 0x0000c8000f007a20 */ /* 0x020ff60000410000 */
[----:B------:R-:W-:Y:S01]  /*1a0b0*/  @!UPT UIADD3 URZ, URZ, URZ, URZ ;  /* 0x0000003f3f3ff290 */ /* 0x000fe2000fffe03f */
[----:B------:R-:W-:Y:S01]  /*1a0c0*/  FMUL.FTZ R3, R44, c[0x0][0x320] ;  /* 0x0000c8002c037a20 */ /* 0x000fe20000410000 */
[----:B------:R1:W1:Y:S01]  /*1a0d0*/  MUFU.TANH R152, R0 ;  /* 0x0000000000987308 */ /* 0x0002620000002400 */
[----:B------:R-:W5:Y:S01]  /*1a0e0*/  LDL R44, [R1+0x4] ;  /* 0x00000400012c7983 */ /* 0x000f620000100800 */
[----:B------:R-:W-:Y:S03]  /*1a0f0*/  FMUL.FTZ R6, R45, c[0x0][0x320] ;  /* 0x0000c8002d067a20 */ /* 0x000fe60000410000 */
[----:B------:R-:W2:Y:S01]  /*1a100*/  LDL R45, [R1+0x8] ;  /* 0x00000800012d7983 */ /* 0x000ea20000100800 */
[----:B-1----:R-:W-:Y:S04]  /*1a110*/  FMUL.FTZ R0, R16, c[0x0][0x320] ;  /* 0x0000c80010007a20 */ /* 0x002fe80000410000 */
        /* <DEDUP_REMOVED lines=30> */
[----:B------:R1:W2:Y:S10]  /*1a300*/  MUFU.TANH R32, R3 ;  /* 0x0000000300207308 */ /* 0x0002b40000002400 */
[----:B------:R2:W2:Y:S01]  /*1a310*/  MUFU.TANH R18, R0 ;  /* 0x0000000000127308 */ /* 0x0004a20000002400 */
[----:B-1----:R-:W-:Y:S01]  /*1a320*/  @P0 SHF.L.U64.HI R3, R5, R221, c[0x0][0x1e4] ;  /* 0x0000790005030619 */ /* 0x002fe200000102dd */
[----:B--2---:R-:W-:Y:S08]  /*1a330*/  FMUL.FTZ R0, R33, c[0x0][0x320] ;  /* 0x0000c80021007a20 */ /* 0x004ff00000410000 */
[----:B------:R1:W2:Y:S02]  /*1a340*/  MUFU.TANH R17, R0 ;  /* 0x0000000000117308 */ /* 0x0002a40000002400 */
        /* <DEDUP_REMOVED lines=20> */
[----:B------:R-:W-:Y:S02]  /*1a490*/  @P0 IMAD R4, R2, c[0x0][0x1e0], RZ ;  /* 0x0000780002040a24 */ /* 0x000fe400078e02ff */
[----:B------:R-:W-:Y:S02]  /*1a4a0*/  @P0 IMAD.SHL.U32 R2, R5, 0x20, RZ ;  /* 0x0000002005020824 */ /* 0x000fe400078e00ff */
[C---:B------:R-:W-:Y:S02]  /*1a4b0*/  @P0 IMAD R8, R0.reuse, c[0x0][0x1e4], R4 ;  /* 0x0000790000080a24 */ /* 0x040fe400078e0204 */
[----:B------:R-:W-:Y:S01]  /*1a4c0*/  @P0 IMAD.WIDE.U32 R4, R0, c[0x0][0x1e0], RZ ;  /* 0x0000780000040a25 */ /* 0x000fe200078e00ff */
[----:B------:R-:W-:Y:S04]  /*1a4d0*/  @P0 IADD3 R10, P1, R2, R2, RZ ;  /* 0x00000002020a0210 */ /* 0x000fe80007f3e0ff */
[----:B------:R-:W-:Y:S01]  /*1a4e0*/  @P0 IADD3 R0, R5, R8, RZ ;  /* 0x0000000805000210 */ /* 0x000fe20007ffe0ff */
[----:B------:R-:W-:Y:S01]  /*1a4f0*/  FMUL.FTZ R5, R46, c[0x0][0x320] ;  /* 0x0000c8002e057a20 */ /* 0x000fe20000410000 */
[----:B------:R-:W-:Y:S01]  /*1a500*/  @P0 IADD3.X R11, R3, R3, RZ, P1, !PT ;  /* 0x00000003030b0210 */ /* 0x000fe20000ffe4ff */
[----:B------:R-:W2:Y:S01]  /*1a510*/  LDL R46, [R1+0xc] ;  /* 0x00000c00012e7983 */ /* 0x000ea20000100800 */
[C---:B------:R-:W-:Y:S01]  /*1a520*/  @P0 IMAD.WIDE.U32 R8, R4.reuse, 0x60, R2 ;  /* 0x0000006004080825 */ /* 0x040fe200078e0002 */
[----:B------:R-:W1:Y:S03]  /*1a530*/  MUFU.TANH R43, R5 ;  /* 0x00000005002b7308 */ /* 0x000e660000002400 */
[----:B------:R-:W-:Y:S01]  /*1a540*/  @P0 IMAD.WIDE.U32 R6, R4, 0x60, R6 ;  /* 0x0000006004060825 */ /* 0x000fe200078e0006 */
[----:B------:R-:W-:Y:S03]  /*1a550*/  @P0 IADD3 R13, P2, P1, R230, R8, R2 ;  /* 0x00000008e60d0210 */ /* 0x000fe6000795e002 */
[----:B------:R-:W-:Y:S01]  /*1a560*/  FMUL.FTZ R2, R47, c[0x0][0x320] ;  /* 0x0000c8002f027a20 */ /* 0x000fe20000410000 */
[----:B------:R-:W-:Y:S01]  /*1a570*/  MOV R47, c[0x0][0x32c] ;  /* 0x0000cb00002f7a02 */ /* 0x000fe20000000f00 */
[----:B------:R-:W-:Y:S02]  /*1a580*/  @P0 IMAD R0, R0, 0x60, RZ ;  /* 0x0000006000000824 */ /* 0x000fe400078e02ff */
[----:B------:R1:W1:Y:S01]  /*1a590*/  MUFU.TANH R42, R2 ;  /* 0x00000002002a7308 */ /* 0x0002620000002400 */
[----:B------:R-:W-:Y:S01]  /*1a5a0*/  @P0 IMAD.WIDE.U32 R10, R4, 0x60, R10 ;  /* 0x00000060040a0825 */ /* 0x000fe200078e000a */
[----:B------:R-:W-:Y:S02]  /*1a5b0*/  @P0 LEA R4, P3, R6, c[0x0][0x1c8], 0x1 ;  /* 0x0000720006040a11 */ /* 0x000fe400078608ff */
[----:B------:R-:W-:Y:S04]  /*1a5c0*/  @P0 IADD3 R12, R0, R9, RZ ;  /* 0x00000009000c0210 */ /* 0x000fe80007ffe0ff */
[C---:B------:R-:W-:Y:S02]  /*1a5d0*/  @P0 IADD3.X R15, R235.reuse, R12, R3, P2, P1 ;  /* 0x0000000ceb0f0210 */ /* 0x040fe400017e2403 */
[C---:B------:R-:W-:Y:S02]  /*1a5e0*/  @P0 IADD3 R9, P1, R230.reuse, R10, RZ ;  /* 0x0000000ae6090210 */ /* 0x040fe40007f3e0ff */
[----:B------:R-:W-:Y:S02]  /*1a5f0*/  @P0 IADD3 R3, P2, R230, R8, RZ ;  /* 0x00000008e6030210 */ /* 0x000fe40007f5e0ff */
[-C--:B------:R-:W-:Y:S02]  /*1a600*/  @P0 IADD3.X R14, R235, R0.reuse, R11, P1, !PT ;  /* 0x00000000eb0e0210 */ /* 0x080fe40000ffe40b */
[----:B-1----:R-:W-:Y:S02]  /*1a610*/  @P0 IADD3 R2, R7, R0, RZ ;  /* 0x0000000007020210 */ /* 0x002fe40007ffe0ff */
[----:B------:R-:W-:Y:S02]  /*1a620*/  @P0 IADD3.X R7, R12, R235, RZ, P2, !PT ;  /* 0x000000eb0c070210 */ /* 0x000fe400017fe4ff */
[----:B------:R-:W-:Y:S01]  /*1a630*/  @P0 LEA.HI.X R5, R6, c[0x0][0x1cc], R2, 0x1, P3 ;  /* 0x0000730006050a11 */ /* 0x000fe200018f0c02 */
[----:B------:R-:W-:Y:S01]  /*1a640*/  FMUL.FTZ R6, R48, c[0x0][0x320] ;  /* 0x0000c80030067a20 */ /* 0x000fe20000410000 */
[----:B------:R-:W-:Y:S02]  /*1a650*/  @P0 LEA R2, P1, R3, c[0x0][0x1c8], 0x1 ;  /* 0x0000720003020a11 */ /* 0x000fe400078208ff */
[----:B------:R-:W-:Y:S01]  /*1a660*/  @P0 LEA R10, P2, R13, c[0x0][0x1c8], 0x1 ;  /* 0x000072000d0a0a11 */ /* 0x000fe200078408ff */
[----:B------:R-:W-:Y:S01]  /*1a670*/  @!PT LDS RZ, [RZ] ;  /* 0x00000000fffff984 */ /* 0x000fe20000000800 */
[----:B------:R-:W-:Y:S01]  /*1a680*/  @!PT LDS RZ, [RZ] ;  /* 0x00000000fffff984 */ /* 0x000fe20000000800 */
[----:B------:R-:W-:Y:S01]  /*1a690*/  @!PT LDS RZ, [RZ] ;  /* 0x00000000fffff984 */ /* 0x000fe20000000800 */
[----:B------:R1:W-:Y:S01]  /*1a6a0*/  @P0 LDGSTS.E.BYPASS.LTC128B.128 [R219+0x8100], [R4.64], !P4 ;  /* 0x0810000004db0fae */ /* 0x0003e2000e101d48 */
[----:B------:R3:W1:Y:S01]  /*1a6b0*/  MUFU.TANH R16, R6 ;  /* 0x0000000600107308 */ /* 0x0006620000002400 */
[----:B------:R-:W-:Y:S02]  /*1a6c0*/  @P0 LEA.HI.X R3, R3, c[0x0][0x1cc], R7, 0x1, P1 ;  /* 0x0000730003030a11 */ /* 0x000fe400008f0c07 */
[----:B------:R-:W-:Y:S02]  /*1a6d0*/  @P0 LEA R8, P1, R9, c[0x0][0x1c8], 0x1 ;  /* 0x0000720009080a11 */ /* 0x000fe400078208ff */
[----:B------:R-:W-:Y:S02]  /*1a6e0*/  IADD3 R0, R223, R224, RZ ;  /* 0x000000e0df007210 */ /* 0x000fe40007ffe0ff */
[----:B------:R1:W-:Y:S01]  /*1a6f0*/  @P0 LDGSTS.E.BYPASS.LTC128B.128 [R219+0xb100], [R4.64+0x80], !P5 ;  /* 0x0b10008004db0fae */ /* 0x0003e2000e901d48 */
[----:B------:R-:W-:Y:S02]  /*1a700*/  @P0 LEA.HI.X R9, R9, c[0x0][0x1cc], R14, 0x1, P1 ;  /* 0x0000730009090a11 */ /* 0x000fe400008f0c0e */
[----:B------:R-:W-:Y:S05]  /*1a710*/  @P6 IMAD.HI.U32 R11, R0, c[0x0][0x2c8], RZ ;  /* 0x0000b200000b6a27 */ /* 0x000fea00078e00ff */
[----:B------:R1:W-:Y:S08]  /*1a720*/  @P0 LDGSTS.E.BYPASS.LTC128B.128 [R219+0x9100], [R2.64], !P4 ;  /* 0x0910000002db0fae */ /* 0x0003f0000e101d48 */
[----:B------:R4:W-:Y:S01]  /*1a730*/  @P0 LDGSTS.E.BYPASS.LTC128B.128 [R219+0xc100], [R2.64+0x80], !P5 ;  /* 0x0c10008002db0fae */ /* 0x0009e2000e901d48 */
[----:B---3--:R-:W-:Y:S01]  /*1a740*/  MOV R6, R0 ;  /* 0x0000000000067202 */ /* 0x008fe20000000f00 */
[----:B------:R-:W-:Y:S01]  /*1a750*/  FMUL.FTZ R0, R49, c[0x0][0x320] ;  /* 0x0000c80031007a20 */ /* 0x000fe20000410000 */
[----:B------:R-:W-:Y:S02]  /*1a760*/  @P6 SHF.R.U32.HI R6, RZ, c[0x0][0x2cc], R11 ;  /* 0x0000b300ff066a19 */ /* 0x000fe4000001160b */
[----:B------:R-:W-:Y:S01]  /*1a770*/  @P0 LEA.HI.X R11, R13, c[0x0][0x1cc], R15, 0x1, P2 ;  /* 0x000073000d0b0a11 */ /* 0x000fe200010f0c0f */
[----:B------:R3:W2:Y:S04]  /*1a780*/  MUFU.TANH R30, R0 ;  /* 0x00000000001e7308 */ /* 0x0006a80000002400 */
[----:B------:R2:W-:Y:S08]  /*1a790*/  @P0 LDGSTS.E.BYPASS.LTC128B.128 [R219+0xa100], [R10.64], !P4 ;  /* 0x0a1000000adb0fae */ /* 0x0005f0000e101d48 */
[----:B------:R2:W-:Y:S01]  /*1a7a0*/  @P0 LDGSTS.E.BYPASS.LTC128B.128 [R219+0xd100], [R8.64+0x80], !P5 ;  /* 0x0d10008008db0fae */ /* 0x0005e2000e901d48 */
[----:B------:R-:W-:Y:S07]  /*1a7b0*/  ISETP.GE.AND P5, PT, R47, 0x1, PT ;  /* 0x000000012f00780c */ /* 0x000fee0003fa6270 */
[----:B-1----:R-:W1:Y:S01]  /*1a7c0*/  SHFL.IDX PT, R4, R6, RZ, 0x1c1f ;  /* 0x001c1fff06047589 */ /* 0x002e6200000e0000 */
[----:B----4-:R-:W-:Y:S02]  /*1a7d0*/  FMUL.FTZ R2, R51, c[0x0][0x320] ;  /* 0x0000c80033027a20 */ /* 0x010fe40000410000 */
[----:B---3--:R-:W-:Y:S02]  /*1a7e0*/  FMUL.FTZ R0, R50, c[0x0][0x320] ;  /* 0x0000c80032007a20 */ /* 0x008fe40000410000 */
[----:B------:R-:W3:Y:S03]  /*1a7f0*/  MUFU.TANH R35, R2 ;  /* 0x0000000200237308 */ /* 0x000ee60000002400 */
[----:B------:R-:W0:Y:S07]  /*1a800*/  LDGDEPBAR ;  /* 0x00000000000079af */ /* 0x000e2e0000000000 */
[----:B------:R4:W1:Y:S02]  /*1a810*/  MUFU.TANH R38, R0 ;  /* 0x0000000000267308 */ /* 0x0008640000002400 */
[----:B----4-:R-:W-:Y:S05]  /*1a820*/  IMAD R0, R220, -0x60, RZ ;  /* 0xffffffa0dc007824 */ /* 0x010fea00078e02ff */
[----:B-----5:R-:W-:Y:S04]  /*1a830*/  IADD3 R2, -R44, 0x1, R0 ;  /* 0x000000012c027810 */ /* 0x020fe80007ffe100 */
[----:B--2---:R-:W-:Y:S04]  /*1a840*/  IADD3 R2, -R45, R2, R46 ;  /* 0x000000022d027210 */ /* 0x004fe80007ffe12e */
[C---:B------:R-:W-:Y:S02]  /*1a850*/  IADD3 R7, R2.reuse, c[0x0][0x328], RZ ;  /* 0x0000ca0002077a10 */ /* 0x040fe40007ffe0ff */
[----:B------:R-:W-:Y:S02]  /*1a860*/  IADD3 R5, R2, UR4, RZ ;  /* 0x0000000402057c10 */ /* 0x000fe4000fffe0ff */
[----:B-1----:R-:W-:Y:S02]  /*1a870*/  IADD3 R3, R7, R4, RZ ;  /* 0x0000000407037210 */ /* 0x002fe40007ffe0ff */
[----:B------:R-:W-:Y:S01]  /*1a880*/  IADD3 R2, R4, R5, RZ ;  /* 0x0000000504027210 */ /* 0x000fe20007ffe0ff */
[----:B------:R-:W-:-:S05]  /*1a890*/  @!P5 BRA `(.L_x_822) ;  /* 0x000001800000d947 */ /* 0x000fca0003800000 */
[----:B---3--:R-:W-:Y:S01]  /*1a8a0*/  IADD3 R4, -R45, R46, R4 ;  /* 0x0000002e2d047210 */ /* 0x008fe20007ffe104 */
        /* <DEDUP_REMOVED lines=12> */
.L_x_824:
[----:B------:R-:W-:Y:S04]  /*1a970*/  MOV R8, c[0x0][0x32c] ;  /* 0x0000cb0000087a02 */ /* 0x000fe80000000f00 */
[----:B------:R-:W-:Y:S11]  /*1a980*/  ISETP.NE.AND P0, PT, R8, 0x1, PT ;  /* 0x000000010800780c */ /* 0x000ff60003f05270 */
[----:B------:R-:W-:Y:S02]  /*1a990*/  @!UPT UIADD3 URZ, URZ, URZ, URZ ;  /* 0x0000003f3f3ff290 */ /* 0x000fe4000fffe03f */
[----:B------:R-:W-:Y:S05]  /*1a9a0*/  @P0 IMAD.HI.U32 R8, R4, c[0x0][0x330], RZ ;  /* 0x0000cc0004080a27 */ /* 0x000fea00078e00ff */
[----:B------:R-:W-:Y:S02]  /*1a9b0*/  @P0 SHF.R.U32.HI R4, RZ, c[0x0][0x334], R8 ;  /* 0x0000cd00ff040a19 */ /* 0x000fe40000011608 */
.L_x_825:
[----:B------:R-:W-:Y:S05]  /*1a9c0*/  BSYNC B0 ;  /* 0x0000000000007941 */ /* 0x000fea0003800000 */
.L_x_823:
[----:B------:R-:W-:Y:S04]  /*1a9d0*/  IMAD.IADD R8, R0, 0x1, -R44 ;  /* 0x0000000100087824 */ /* 0x000fe800078e0a2c */
[----:B------:R-:W-:Y:S05]  /*1a9e0*/  IMAD R4, R4, c[0x0][0x32c], R8 ;  /* 0x0000cb0004047a24 */ /* 0x000fea00078e0208 */
[----:B------:R-:W-:Y:S02]  /*1a9f0*/  IADD3 R8, R4, c[0x0][0x32c], RZ ;  /* 0x0000cb0004087a10 */ /* 0x000fe40007ffe0ff */
[----:B------:R-:W-:Y:S02]  /*1aa00*/  IMNMX R2, R2, R4, !PT ;  /* 0x0000000402027217 */ /* 0x000fe40007800200 */
[----:B------:R-:W-:Y:S02]  /*1aa10*/  IMNMX R3, R3, R8, PT ;  /* 0x0000000803037217 */ /* 0x000fe40003800200 */
.L_x_822:
[C---:B---3--:R-:W-:Y:S01]  /*1aa20*/  ISETP.GE.AND P0, PT, R0.reuse, 0x2, PT ;  /* 0x000000020000780c */ /* 0x048fe20003f06270 */
        /* <DEDUP_REMOVED lines=107> */
[----:B------:R-:W-:Y:S04]  /*1b0e0*/  ISETP.LT.OR P0, PT, R3, 0x59, P0 ;  /* 0x000000590300780c */ /* 0x000fe80000701670 */
        /* <DEDUP_REMOVED lines=24> */
.L_x_828:
[----:B------:R-:W-:Y:S04]  /*1b270*/  MOV R5, c[0x0][0x32c] ;  /* 0x0000cb0000057a02 */ /* 0x000fe80000000f00 */
[----:B------:R-:W-:Y:S11]  /*1b280*/  ISETP.NE.AND P0, PT, R5, 0x1, PT ;  /* 0x000000010500780c */ /* 0x000ff60003f05270 */
[----:B------:R-:W-:Y:S02]  /*1b290*/  @!UPT UIADD3 URZ, URZ, URZ, URZ ;  /* 0x0000003f3f3ff290 */ /* 0x000fe4000fffe03f */
[----:B------:R-:W-:Y:S05]  /*1b2a0*/  @P0 IMAD.HI.U32 R5, R4, c[0x0][0x330], RZ ;  /* 0x0000cc0004050a27 */ /* 0x000fea00078e00ff */
[----:B------:R-:W-:Y:S02]  /*1b2b0*/  @P0 SHF.R.U32.HI R4, RZ, c[0x0][0x334], R5 ;  /* 0x0000cd00ff040a19 */ /* 0x000fe40000011605 */
.L_x_829:
[----:B------:R-:W-:Y:S05]  /*1b2c0*/  BSYNC B0 ;  /* 0x0000000000007941 */ /* 0x000fea0003800000 */
.L_x_827:
[----:B------:R-:W-:Y:S04]  /*1b2d0*/  IMAD.IADD R0, R0, 0x1, -R44 ;  /* 0x0000000100007824 */ /* 0x000fe800078e0a2c */
[----:B------:R-:W-:Y:S05]  /*1b2e0*/  IMAD R0, R4, c[0x0][0x32c], R0 ;  /* 0x0000cb0004007a24 */ /* 0x000fea00078e0200 */
[----:B------:R-:W-:Y:S02]  /*1b2f0*/  IADD3 R4, R0, c[0x0][0x32c], RZ ;  /* 0x0000cb0000047a10 */ /* 0x000fe40007ffe0ff */
[----:B------:R-:W-:Y:S02]  /*1b300*/  IMNMX R2, R2, R0, !PT ;  /* 0x0000000002027217 */ /* 0x000fe40007800200 */
[----:B------:R-:W-:Y:S02]  /*1b310*/  IMNMX R3, R3, R4, PT ;  /* 0x0000000403037217 */ /* 0x000fe40003800200 */
.L_x_826:
        /* <DEDUP_REMOVED lines=534> */
[----:B------:R-:W-:Y:S01]  /*1d480*/  FADD.FTZ R2, R70, R0 ;  /* 0x0000000046027221 */ /* 0x000fe20000010000 */
[----:B------:R-:W-:Y:S01]  /*1d490*/  IADD3 R0, R220, -0x1, RZ ;  /* 0xffffffffdc007810 */ /* 0x000fe20007ffe0ff */
[----:B------:R-:W-:Y:S02]  /*1d4a0*/  FADD.FTZ R251, R141, R4 ;  /* 0x000000048dfb7221 */ /* 0x000fe40000010000 */
[----:B------:R-:W-:Y:S02]  /*1d4b0*/  FADD.FTZ R252, R69, R2 ;  /* 0x0000000245fc7221 */ /* 0x000fe40000010000 */
[----:B------:R-:W-:Y:S02]  /*1d4c0*/  IMAD.MOV.U32 R220, RZ, RZ, R0 ;  /* 0x000000ffffdc7224 */ /* 0x000fe400078e0000 */
[----:B------:R-:W-:Y:S02]  /*1d4d0*/  IMAD.MOV.U32 R69, RZ, RZ, R68 ;  /* 0x000000ffff457224 */ /* 0x000fe400078e0044 */
[----:B------:R-:W-:Y:S01]  /*1d4e0*/  IMAD.MOV.U32 R70, RZ, RZ, R3 ;  /* 0x000000ffff467224 */ /* 0x000fe200078e0003 */
[----:B------:R-:W-:-:S05]  /*1d4f0*/  @P0 BRA `(.L_x_830) ;  /* 0xffffbd0000000947 */ /* 0x000fca000383ffff */
.L_x_821:
[----:B------:R-:W-:Y:S02]  /*1d500*/  MOV R9, 0x1f ;  /* 0x0000001f00097802 */ /* 0x000fe40000000f00 */
[----:B------:R-:W-:Y:S01]  /*1d510*/  MOV R8, 0xffffffff ;  /* 0xffffffff00087802 */ /* 0x000fe20000000f00 */
[----:B------:R-:W-:Y:S05]  /*1d520*/  BRA.DIV ~URZ, `(.L_x_831) ;  /* 0x000047327f007947 */ /* 0x000fea000b800000 */
[----:B------:R2:W3:Y:S02]  /*1d530*/  SHFL.BFLY PT, R0, R251, 0x2, 0x1f ;  /* 0x0c401f00fb007f89 */ /* 0x0004e400000e0000 */
.L_x_898:
[----:B---3--:R-:W-:Y:S01]  /*1d540*/  FADD.FTZ R0, R0, R251 ;  /* 0x000000fb00007221 */ /* 0x008fe20000010000 */
[----:B------:R-:W-:Y:S05]  /*1d550*/  BRA.DIV ~URZ, `(.L_x_832) ;  /* 0x000047627f007947 */ /* 0x000fea000b800000 */
[----:B------:R-:W3:Y:S04]  /*1d560*/  SHFL.BFLY PT, R2, R252, 0x2, 0x1f ;  /* 0x0c401f00fc027f89 */ /* 0x000ee800000e0000 */
[----:B------:R-:W4:Y:S01]  /*1d570*/  SHFL.BFLY PT, R5, R0, 0x1, 0x1f ;  /* 0x0c201f0000057f89 */ /* 0x000f2200000e0000 */
[----:B-1-3--:R-:W-:-:S02]  /*1d580*/  FADD.FTZ R4, R2, R252 ;  /* 0x000000fc02047221 */ /* 0x00afc40000010000 */
[----:B----4-:R-:W-:-:S03]  /*1d590*/  FADD.FTZ R0, R0, R5 ;  /* 0x0000000500007221 */ /* 0x010fc60000010000 */
[----:B------:R1:W3:Y:S04]  /*1d5a0*/  SHFL.BFLY PT, R6, R4, 0x1, 0x1f ;  /* 0x0c201f0004067f89 */ /* 0x0002e800000e0000 */
.L_x_899:
[----:B------:R-:W-:Y:S01]  /*1d5b0*/  FSETP.NE.FTZ.AND P1, PT, R0, RZ, PT ;  /* 0x000000ff0000720b */ /* 0x000fe20003f35000 */
[----:B-1-3--:R-:W-:Y:S01]  /*1d5c0*/  FADD.FTZ R4, R6, R4 ;  /* 0x0000000406047221 */ /* 0x00afe20000010000 */
[----:B------:R-:W-:Y:S02]  /*1d5d0*/  MOV R2, RZ ;  /* 0x000000ff00027202 */ /* 0x000fe40000000f00 */
[----:B------:R-:W-:Y:S02]  /*1d5e0*/  MOV R27, 0xff800000 ;  /* 0xff800000001b7802 */ /* 0x000fe40000000f00 */
[----:B------:R-:W-:Y:S02]  /*1d5f0*/  FSETP.NE.FTZ.AND P0, PT, R4, RZ, PT ;  /* 0x000000ff0400720b */ /* 0x000fe40003f15000 */
[----:B------:R-:W-:-:S05]  /*1d600*/  MOV R22, 0xff800000 ;  /* 0xff80000000167802 */ /* 0x000fca0000000f00 */
[----:B------:R-:W1:Y:S01]  /*1d610*/  @P1 MUFU.LG2 R5, R0 ;  /* 0x0000000000051308 */ /* 0x000e620000000c00 */
[----:B------:R-:W-:-:S07]  /*1d620*/  @P1 MOV R7, 0x3f317218 ;  /* 0x3f31721800071802 */ /* 0x000fce0000000f00 */
[----:B------:R-:W3:Y:S01]  /*1d630*/  @P1 MUFU.RCP R2, R0 ;  /* 0x0000000000021308 */ /* 0x000ee20000001000 */
[----:B-1----:R-:W-:Y:S02]  /*1d640*/  @P1 FMUL.FTZ R6, R5, 0.69314718246459960938 ;  /* 0x3f31721805061820 */ /* 0x002fe40000410000 */
[----:B------:R-:W-:-:S04]  /*1d650*/  @P1 FMUL.FTZ R5, R7, c[0x0][0x2d0] ;  /* 0x0000b40007051a20 */ /* 0x000fc80000410000 */
[----:B------:R-:W-:Y:S01]  /*1d660*/  @P1 FFMA.FTZ R27, R5, R68, R6 ;  /* 0x00000044051b1223 */ /* 0x000fe20000010006 */
[----:B------:R-:W-:Y:S01]  /*1d670*/  MOV R5, 0x1 ;  /* 0x0000000100057802 */ /* 0x000fe20000000f00 */
[C---:B---3--:R-:W-:Y:S01]  /*1d680*/  FMUL.FTZ R74, R2.reuse, R88 ;  /* 0x00000058024a7220 */ /* 0x048fe20000410000 */
[----:B------:R-:W-:Y:S01]  /*1d690*/  MOV R0, RZ ;  /* 0x000000ff00007202 */ /* 0x000fe20000000f00 */
[C---:B------:R-:W-:Y:S02]  /*1d6a0*/  FMUL.FTZ R75, R2.reuse, R89 ;  /* 0x00000059024b7220 */ /* 0x040fe40000410000 */
        /* <DEDUP_REMOVED lines=32> */
[C---:B-1----:R-:W-:Y:S02]  /*1d8b0*/  FMUL.FTZ R116, R0.reuse, R78 ;  /* 0x0000004e00747220 */ /* 0x042fe40000410000 */
[C---:B------:R-:W-:Y:S02]  /*1d8c0*/  FMUL.FTZ R117, R0.reuse, R79 ;  /* 0x0000004f00757220 */ /* 0x040fe40000410000 */
[----:B------:R-:W-:-:S02]  /*1d8d0*/  FMUL.FTZ R128, R0, R90 ;  /* 0x0000005a00807220 */ /* 0x000fc40000410000 */
[C---:B------:R-:W-:Y:S02]  /*1d8e0*/  FMUL.FTZ R129, R0.reuse, R91 ;  /* 0x0000005b00817220 */ /* 0x040fe40000410000 */
[C---:B------:R-:W-:Y:S02]  /*1d8f0*/  FMUL.FTZ R126, R0.reuse, R94 ;  /* 0x0000005e007e7220 */ /* 0x040fe40000410000 */
[C---:B------:R-:W-:Y:S02]  /*1d900*/  FMUL.FTZ R127, R0.reuse, R95 ;  /* 0x0000005f007f7220 */ /* 0x040fe40000410000 */
[C---:B------:R-:W-:Y:S02]  /*1d910*/  FMUL.FTZ R120, R0.reuse, R98 ;  /* 0x0000006200787220 */ /* 0x040fe40000410000 */
[----:B------:R-:W-:Y:S01]  /*1d920*/  FMUL.FTZ R121, R0, R99 ;  /* 0x0000006300797220 */ /* 0x000fe20000410000 */
[----:B---3--:R-:W-:Y:S01]  /*1d930*/  @P0 MOV R4, 0x3f317218 ;  /* 0x3f31721800040802 */ /* 0x008fe20000000f00 */
[----:B----4-:R-:W-:-:S02]  /*1d940*/  @P0 FMUL.FTZ R2, R2, 0.69314718246459960938 ;  /* 0x3f31721802020820 */ /* 0x010fc40000410000 */
[----:B------:R-:W-:Y:S02]  /*1d950*/  FMUL.FTZ R94, R0, R102 ;  /* 0x00000066005e7220 */ /* 0x000fe40000410000 */
[----:B------:R-:W-:Y:S02]  /*1d960*/  @P0 FMUL.FTZ R4, R4, c[0x0][0x2d0] ;  /* 0x0000b40004040a20 */ /* 0x000fe40000410000 */
[C---:B------:R-:W-:Y:S02]  /*1d970*/  FMUL.FTZ R95, R0.reuse, R103 ;  /* 0x00000067005f7220 */ /* 0x040fe40000410000 */
[C---:B------:R-:W-:Y:S02]  /*1d980*/  FMUL.FTZ R78, R0.reuse, R106 ;  /* 0x0000006a004e7220 */ /* 0x040fe40000410000 */
[C---:B------:R-:W-:Y:S02]  /*1d990*/  FMUL.FTZ R79, R0.reuse, R107 ;  /* 0x0000006b004f7220 */ /* 0x040fe40000410000 */
[----:B------:R-:W-:-:S02]  /*1d9a0*/  FMUL.FTZ R90, R0, R54 ;  /* 0x00000036005a7220 */ /* 0x000fc40000410000 */
[----:B------:R-:W-:Y:S02]  /*1d9b0*/  FMUL.FTZ R91, R0, R55 ;  /* 0x00000037005b7220 */ /* 0x000fe40000410000 */
[--C-:B------:R-:W-:Y:S01]  /*1d9c0*/  @P0 FFMA.FTZ R22, R4, R3, R2.reuse ;  /* 0x0000000304160223 */ /* 0x100fe20000010002 */
[----:B------:R-:W-:Y:S01]  /*1d9d0*/  PRMT R2, R5, 0x7610, R2 ;  /* 0x0000761005027816 */ /* 0x000fe20000000002 */
        /* <DEDUP_REMOVED lines=17> */
[----:B------:R-:W-:Y:S02]  /*1daf0*/  FMUL.FTZ R47, R0, R67 ;  /* 0x00000043002f7220 */ /* 0x000fe40000410000 */
.L_x_754:
[----:B------:R1:W5:Y:S01]  /*1db00*/  LDL R6, [R1+0x20] ;  /* 0x0000200001067983 */ /* 0x0003620000100800 */
[----:B------:R-:W-:Y:S03]  /*1db10*/  BSSY B0, `(.L_x_833) ;  /* 0x0000012000007945 */ /* 0x000fe60003800000 */
[----:B------:R-:W3:Y:S02]  /*1db20*/  S2R R63, SR_TID.X ;  /* 0x00000000003f7919 */ /* 0x000ee40000002100 */
[----:B---3--:R-:W-:-:S13]  /*1db30*/  LOP3.LUT P0, RZ, R63, 0xff, RZ, 0xc0, !PT ;  /* 0x000000ff3fff7812 */ /* 0x008fda000780c0ff */
[----:B------:R-:W-:Y:S05]  /*1db40*/  @P0 BRA `(.L_x_834) ;  /* 0x000000e000000947 */ /* 0x000fea0003800000 */
[----:B-1----:R-:W1:Y:S01]  /*1db50*/  S2R R4, SR_LANEID ;  /* 0x0000000000047919 */ /* 0x002e620000000000 */
[----:B------:R-:W-:Y:S01]  /*1db60*/  VOTEU.ANY UR4, UPT, PT ;  /* 0x0000000000047886 */ /* 0x000fe200038e0100 */
[----:B------:R-:W-:Y:S01]  /*1db70*/  IMAD.MOV.U32 R5, RZ, RZ, c[0x0][0x564] ;  /* 0x00015900ff057624 */ /* 0x000fe200078e00ff */
[----:B------:R-:W1:Y:S08]  /*1db80*/  FLO.U32 R3, UR4 ;  /* 0x0000000400037d00 */ /* 0x000e7000080e0000 */
[----:B------:R-:W3:Y:S01]  /*1db90*/  POPC R0, UR4 ;  /* 0x0000000400007d09 */ /* 0x000ee20008000000 */
[----:B-1----:R-:W-:Y:S01]  /*1dba0*/  ISETP.EQ.U32.AND P0, PT, R3, R4, PT ;  /* 0x000000040300720c */ /* 0x002fe20003f02070 */
[----:B------:R-:W-:-:S12]  /*1dbb0*/  IMAD.MOV.U32 R4, RZ, RZ, c[0x0][0x560] ;  /* 0x00015800ff047624 */ /* 0x000fd800078e00ff */
[----:B---3--:R1:W3:Y:S04]  /*1dbc0*/  @P0 ATOMG.E.ADD.STRONG.GPU PT, R0, [R4.64], R0 ;  /* 0x00000000040009a8 */ /* 0x0082e800081ee1c8 */
[----:B-1----:R-:W1:Y:S04]  /*1dbd0*/  S2R R4, SR_LTMASK ;  /* 0x0000000000047919 */ /* 0x002e680000003900 */
[----:B---3--:R1:W3:Y:S02]  /*1dbe0*/  SHFL.IDX PT, R3, R0, R3, 0x1f ;  /* 0x00001f0300037589 */ /* 0x0082e400000e0000 */
[----:B-1----:R-:W-:-:S06]  /*1dbf0*/  LOP3.LUT R0, R4, UR4, RZ, 0xc0, !PT ;  /* 0x0000000404007c12 */ /* 0x002fcc000f8ec0ff */
[----:B------:R-:W3:Y:S02]  /*1dc00*/  POPC R0, R0 ;  /* 0x0000000000007309 */ /* 0x000ee40000000000 */
[----:B---3-5:R-:W-:-:S05]  /*1dc10*/  IADD3 R6, R3, c[0x0][0xc], R0 ;  /* 0x0000030003067a10 */ /* 0x028fca0007ffe000 */
[----:B------:R1:W-:Y:S02]  /*1dc20*/  STL [R1+0x20], R6 ;  /* 0x0000200601007387 */ /* 0x0003e40000100800 */
.L_x_834:
[----:B-1----:R-:W-:Y:S05]  /*1dc30*/  BSYNC B0 ;  /* 0x0000000000007941 */ /* 0x002fea0003800000 */
.L_x_833:
[----:B------:R-:W-:Y:S01]  /*1dc40*/  PRMT R0, R2, 0x9910, RZ ;  /* 0x0000991002007816 */ /* 0x000fe200000000ff */
[----:B------:R-:W-:Y:S01]  /*1dc50*/  BSSY B1, `(.L_x_835) ;  /* 0x00002b4000017945 */ /* 0x000fe20003800000 */
[----:B------:R-:W-:Y:S01]  /*1dc60*/  SHF.R.S32.HI R4, RZ, 0x1f, R63 ;  /* 0x0000001fff047819 */ /* 0x000fe2000001143f */
[----:B-----5:R-:W-:Y:S01]  /*1dc70*/  IMAD.MOV.U32 R62, RZ, RZ, R6 ;  /* 0x000000ffff3e7224 */ /* 0x020fe200078e0006 */
[----:B------:R-:W-:Y:S02]  /*1dc80*/  ISETP.NE.AND P0, PT, R0, RZ, PT ;  /* 0x000000ff0000720c */ /* 0x000fe40003f05270 */
[----:B------:R-:W-:Y:S02]  /*1dc90*/  LEA.HI R2, R4, R63, RZ, 0x3 ;  /* 0x0000003f04027211 */ /* 0x000fe400078f18ff */
[----:B------:R-:W-:Y:S02]  /*1dca0*/  IADD3 R14, R72, 0x40, RZ ;  /* 0x00000040480e7810 */ /* 0x000fe40007ffe0ff */
[----:B------:R-:W-:-:S02]  /*1dcb0*/  LOP3.LUT R0, R2, 0xfffffff8, RZ, 0xc0, !PT ;  /* 0xfffffff802007812 */ /* 0x000fc400078ec0ff */
[----:B------:R-:W-:Y:S02]  /*1dcc0*/  SHF.R.S32.HI R48, RZ, 0x1f, R72 ;  /* 0x0000001fff307819 */ /* 0x000fe40000011448 */
[----:B------:R-:W-:Y:S01]  /*1dcd0*/  SHF.R.S32.HI R49, RZ, 0x1f, R14 ;  /* 0x0000001fff317819 */ /* 0x000fe2000001140e */
[----:B------:R-:W-:Y:S01]  /*1dce0*/  IMAD.IADD R23, R63, 0x1, -R0 ;  /* 0x000000013f177824 */ /* 0x000fe200078e0a00 */
[----:B------:R-:W-:Y:S01]  /*1dcf0*/  SHF.R.S32.HI R50, RZ, 0x3, R2 ;  /* 0x00000003ff327819 */ /* 0x000fe20000011402 */
[----:B------:R-:W-:Y:S05]  /*1dd00*/  @!P0 BRA `(.L_x_836) ;  /* 0x00001f6000008947 */ /* 0x000fea0003800000 */
[----:B------:R-:W3:Y:S04]  /*1dd10*/  LDL R13, [R1+0x38] ;  /* 0x00003800010d7983 */ /* 0x000ee80000100800 */
[----:B------:R-:W4:Y:S04]  /*1dd20*/  LDL R10, [R1+0x40] ;  /* 0x00004000010a7983 */ /* 0x000f280000100800 */
[----:B--2---:R-:W2:Y:S04]  /*1dd30*/  LDL R12, [R1+0x3c] ;  /* 0x00003c00010c7983 */ /* 0x004ea80000100800 */
[----:B------:R-:W2:Y:S04]  /*1dd40*/  LDL R9, [R1+0x50] ;  /* 0x0000500001097983 */ /* 0x000ea80000100800 */
[----:B------:R-:W2:Y:S04]  /*1dd50*/  LDL R8, [R1+0x48] ;  /* 0x0000480001087983 */ /* 0x000ea80000100800 */
[----:B------:R-:W2:Y:S04]  /*1dd60*/  LDL R7, [R1+0x4c] ;  /* 0x00004c0001077983 */ /* 0x000ea80000100800 */
[----:B------:R-:W2:Y:S04]  /*1dd70*/  LDL R11, [R1+0x44] ;  /* 0x00004400010b7983 */ /* 0x000ea80000100800 */
[----:B------:R-:W2:Y:S01]  /*1dd80*/  LDL R6, [R1+0x2c] ;  /* 0x00002c0001067983 */ /* 0x000ea20000100800 */
[CC--:B------:R-:W-:Y:S01]  /*1dd90*/  LEA.HI R3, R4.reuse, R63.reuse, RZ, 0x2 ;  /* 0x0000003f04037211 */ /* 0x0c0fe200078f10ff */
[----:B------:R-:W-:Y:S01]  /*1dda0*/  WARPSYNC 0xffffffff ;  /* 0xffffffff00007948 */ /* 0x000fe20003800000 */
[----:B------:R-:W-:-:S02]  /*1ddb0*/  LEA.HI R25, R4, R63, RZ, 0x5 ;  /* 0x0000003f04197211 */ /* 0x000fc400078f28ff */
[--C-:B------:R-:W-:Y:S02]  /*1ddc0*/  SHF.R.S32.HI R2, RZ, 0x2, R3.reuse ;  /* 0x00000002ff027819 */ /* 0x100fe40000011403 */
[----:B------:R-:W-:Y:S02]  /*1ddd0*/  SHF.R.S32.HI R0, RZ, 0x1f, R3 ;  /* 0x0000001fff007819 */ /* 0x000fe40000011403 */
[----:B------:R-:W-:Y:S02]  /*1dde0*/  SHF.R.S32.HI R24, RZ, 0x5, R25 ;  /* 0x00000005ff187819 */ /* 0x000fe40000011419 */
[----:B------:R-:W-:Y:S02]  /*1ddf0*/  LEA.HI R0, R0, R2, RZ, 0x3 ;  /* 0x0000000200007211 */ /* 0x000fe400078f18ff */
[----:B------:R-:W-:Y:S02]  /*1de00*/  F2FP.BF16.PACK_AB R4, R121, R120 ;  /* 0x000000787904723e */ /* 0x000fe400000010ff */
        /* <DEDUP_REMOVED lines=19> */
[----:B------:R-:W-:-:S02]  /*1df40*/  ISETP.NE.U32.AND P0, PT, RZ, c[0x0][0x508], PT ;  /* 0x00014200ff007a0c */ /* 0x000fc40003f05070 */
[----:B------:R-:W-:Y:S02]  /*1df50*/  ISETP.NE.U32.AND P2, PT, RZ, c[0x0][0x500], PT ;  /* 0x00014000ff007a0c */ /* 0x000fe40003f45070 */
[----:B------:R-:W-:Y:S02]  /*1df60*/  ISETP.NE.AND.EX P1, PT, RZ, c[0x0][0x50c], PT, P0 ;  /* 0x00014300ff007a0c */ /* 0x000fe40003f25300 */
[----:B------:R-:W-:Y:S01]  /*1df70*/  ISETP.NE.AND.EX P2, PT, RZ, c[0x0][0x504], PT, P2 ;  /* 0x00014100ff007a0c */ /* 0x000fe20003f45320 */
[----:B------:R-:W-:Y:S01]  /*1df80*/  IMAD.MOV.U32 R15, RZ, RZ, c[0x0][0x388] ;  /* 0x0000e200ff0f7624 */ /* 0x000fe200078e00ff */
[----:B---3--:R1:W-:Y:S04]  /*1df90*/  STS [R13], R3 ;  /* 0x000000030d007388 */ /* 0x0083e80000000800 */
[----:B------:R3:W-:Y:S04]  /*1dfa0*/  STS [R13+0x400], R0 ;  /* 0x000400000d007388 */ /* 0x0007e80000000800 */
[----:B----4-:R4:W-:Y:S01]  /*1dfb0*/  STS [R10+0x80], R2 ;  /* 0x000080020a007388 */ /* 0x0109e20000000800 */
[----:B-1----:R-:W-:-:S02]  /*1dfc0*/  F2FP.BF16.PACK_AB R3, R61, R60 ;  /* 0x0000003c3d03723e */ /* 0x002fc400000010ff */
[----:B---3--:R-:W-:-:S03]  /*1dfd0*/  F2FP.BF16.PACK_AB R0, R75, R74 ;  /* 0x0000004a4b00723e */ /* 0x008fc600000010ff */
[----:B------:R1:W-:Y:S01]  /*1dfe0*/  STS [R10+0x480], R3 ;  /* 0x000480030a007388 */ /* 0x0003e20000000800 */
[----:B----4-:R-:W-:-:S03]  /*1dff0*/  F2FP.BF16.PACK_AB R2, R129, R128 ;  /* 0x000000808102723e */ /* 0x010fc600000010ff */
[----:B--2---:R2:W-:Y:S04]  /*1e000*/  STS [R12], R0 ;  /* 0x000000000c007388 */ /* 0x0045e80000000800 */
[----:B------:R3:W-:Y:S01]  /*1e010*/  STS [R12+0x400], R2 ;  /* 0x000400020c007388 */ /* 0x0007e20000000800 */
[----:B-1----:R-:W-:Y:S02]  /*1e020*/  F2FP.BF16.PACK_AB R3, R77, R76 ;  /* 0x0000004c4d03723e */ /* 0x002fe400000010ff */
[----:B--2---:R-:W-:-:S03]  /*1e030*/  F2FP.BF16.PACK_AB R0, R127, R126 ;  /* 0x0000007e7f00723e */ /* 0x004fc600000010ff */
[----:B------:R1:W-:Y:S01]  /*1e040*/  STS [R9+0x80], R3 ;  /* 0x0000800309007388 */ /* 0x0003e20000000800 */
[----:B---3--:R-:W-:-:S03]  /*1e050*/  F2FP.BF16.PACK_AB R2, R81, R80 ;  /* 0x000000505102723e */ /* 0x008fc600000010ff */
[----:B------:R2:W-:Y:S04]  /*1e060*/  STS [R9+0x480], R0 ;  /* 0x0004800009007388 */ /* 0x0005e80000000800 */
[----:B------:R3:W-:Y:S04]  /*1e070*/  STS [R8], R2 ;  /* 0x0000000208007388 */ /* 0x0007e80000000800 */
[----:B------:R4:W-:Y:S01]  /*1e080*/  STS [R8+0x400], R4 ;  /* 0x0004000408007388 */ /* 0x0009e20000000800 */
[----:B-1----:R-:W-:Y:S02]  /*1e090*/  F2FP.BF16.PACK_AB R3, R95, R94 ;  /* 0x0000005e5f03723e */ /* 0x002fe400000010ff */
[----:B--2---:R-:W-:-:S02]  /*1e0a0*/  F2FP.BF16.PACK_AB R0, R85, R84 ;  /* 0x000000545500723e */ /* 0x004fc400000010ff */
[----:B---3--:R-:W-:-:S03]  /*1e0b0*/  F2FP.BF16.PACK_AB R2, R79, R78 ;  /* 0x0000004e4f02723e */ /* 0x008fc600000010ff */
[----:B------:R1:W-:Y:S01]  /*1e0c0*/  STS [R7+0x80], R0 ;  /* 0x0000800007007388 */ /* 0x0003e20000000800 */
[----:B----4-:R-:W-:-:S03]  /*1e0d0*/  F2FP.BF16.PACK_AB R4, R89, R88 ;  /* 0x000000585904723e */ /* 0x010fc600000010ff */
[----:B------:R2:W-:Y:S04]  /*1e0e0*/  STS [R7+0x480], R3 ;  /* 0x0004800307007388 */ /* 0x0005e80000000800 */
[----:B------:R3:W-:Y:S04]  /*1e0f0*/  STS [R11], R4 ;  /* 0x000000040b007388 */ /* 0x0007e80000000800 */
[----:B------:R4:W-:Y:S01]  /*1e100*/  STS [R11+0x400], R2 ;  /* 0x000400020b007388 */ /* 0x0009e20000000800 */
[----:B-1----:R-:W-:Y:S02]  /*1e110*/  F2FP.BF16.PACK_AB R0, R105, R104 ;  /* 0x000000686900723e */ /* 0x002fe400000010ff */
[----:B--2---:R-:W-:-:S03]  /*1e120*/  F2FP.BF16.PACK_AB R3, R93, R92 ;  /* 0x0000005c5d03723e */ /* 0x004fc600000010ff */
[----:B------:R1:W-:Y:S01]  /*1e130*/  STS [R5+0x4080], R0 ;  /* 0x0040800005007388 */ /* 0x0003e20000000800 */
[----:B---3--:R-:W-:Y:S02]  /*1e140*/  F2FP.BF16.PACK_AB R4, R53, R52 ;  /* 0x000000343504723e */ /* 0x008fe400000010ff */
[----:B----4-:R-:W-:-:S03]  /*1e150*/  F2FP.BF16.PACK_AB R2, R107, R106 ;  /* 0x0000006a6b02723e */ /* 0x010fc600000010ff */
[----:B------:R2:W-:Y:S04]  /*1e160*/  STS [R5+0x4480], R4 ;  /* 0x0044800405007388 */ /* 0x0005e80000000800 */
[----:B------:R3:W-:Y:S04]  /*1e170*/  STS [R13+0x4000], R3 ;  /* 0x004000030d007388 */ /* 0x0007e80000000800 */
[----:B------:R4:W-:Y:S01]  /*1e180*/  STS [R13+0x4400], R2 ;  /* 0x004400020d007388 */ /* 0x0009e20000000800 */
[----:B-1----:R-:W-:-:S05]  /*1e190*/  F2FP.BF16.PACK_AB R0, R97, R96 ;  /* 0x000000606100723e */ /* 0x002fca00000010ff */
[----:B------:R1:W-:Y:S01]  /*1e1a0*/  STS [R10+0x4080], R0 ;  /* 0x004080000a007388 */ /* 0x0003e20000000800 */
[----:B--2---:R-:W-:Y:S02]  /*1e1b0*/  F2FP.BF16.PACK_AB R4, R103, R102 ;  /* 0x000000666704723e */ /* 0x004fe400000010ff */
[----:B------:R-:W-:Y:S02]  /*1e1c0*/  F2FP.BF16.PACK_AB R5, R101, R100 ;  /* 0x000000646505723e */ /* 0x000fe400000010ff */
[----:B---3--:R-:W-:Y:S01]  /*1e1d0*/  F2FP.BF16.PACK_AB R3, R99, R98 ;  /* 0x000000626303723e */ /* 0x008fe200000010ff */
[----:B------:R2:W-:Y:S01]  /*1e1e0*/  STS [R10+0x4480], R4 ;  /* 0x004480040a007388 */ /* 0x0005e20000000800 */
[----:B----4-:R-:W-:-:S03]  /*1e1f0*/  F2FP.BF16.PACK_AB R2, R113, R112 ;  /* 0x000000707102723e */ /* 0x010fc600000010ff */
[----:B------:R-:W-:Y:S04]  /*1e200*/  STS [R12+0x4000], R5 ;  /* 0x004000050c007388 */ /* 0x000fe80000000800 */
[----:B------:R3:W-:Y:S04]  /*1e210*/  STS [R12+0x4400], R3 ;  /* 0x004400030c007388 */ /* 0x0007e80000000800 */
[----:B------:R4:W-:Y:S01]  /*1e220*/  STS [R9+0x4080], R2 ;  /* 0x0040800209007388 */ /* 0x0009e20000000800 */
[----:B-1----:R-:W-:-:S05]  /*1e230*/  F2FP.BF16.PACK_AB R0, R91, R90 ;  /* 0x0000005a5b00723e */ /* 0x002fca00000010ff */
[----:B------:R1:W-:Y:S01]  /*1e240*/  STS [R9+0x4480], R0 ;  /* 0x0044800009007388 */ /* 0x0003e20000000800 */
[----:B--2---:R-:W-:-:S03]  /*1e250*/  F2FP.BF16.PACK_AB R4, R109, R108 ;  /* 0x0000006c6d04723e */ /* 0x004fc600000010ff */
[----:B------:R-:W2:Y:S04]  /*1e260*/  LDL.LU R10, [R1+0x28] ;  /* 0x00002800010a7983 */ /* 0x000ea80000300800 */
[----:B------:R1:W-:Y:S01]  /*1e270*/  STS [R8+0x4000], R4 ;  /* 0x0040000408007388 */ /* 0x0003e20000000800 */
[----:B---3--:R-:W-:Y:S02]  /*1e280*/  F2FP.BF16.PACK_AB R3, R59, R58 ;  /* 0x0000003a3b03723e */ /* 0x008fe400000010ff */
[----:B----4-:R-:W-:-:S03]  /*1e290*/  F2FP.BF16.PACK_AB R2, R57, R56 ;  /* 0x000000383902723e */ /* 0x010fc600000010ff */
[----:B------:R-:W-:Y:S04]  /*1e2a0*/  STS [R8+0x4400], R3 ;  /* 0x0044000308007388 */ /* 0x000fe80000000800 */
[----:B------:R3:W-:Y:S01]  /*1e2b0*/  STS [R7+0x4080], R2 ;  /* 0x0040800207007388 */ /* 0x0007e20000000800 */
[----:B-1----:R-:W-:-:S05]  /*1e2c0*/  F2FP.BF16.PACK_AB R0, R55, R54 ;  /* 0x000000363700723e */ /* 0x002fca00000010ff */
[----:B------:R1:W-:Y:S01]  /*1e2d0*/  STS [R7+0x4480], R0 ;  /* 0x0044800007007388 */ /* 0x0003e20000000800 */
[----:B------:R-:W-:-:S05]  /*1e2e0*/  F2FP.BF16.PACK_AB R4, R45, R44 ;  /* 0x0000002c2d04723e */ /* 0x000fca00000010ff */
[----:B------:R4:W-:Y:S01]  /*1e2f0*/  STS [R11+0x4000], R4 ;  /* 0x004000040b007388 */ /* 0x0009e20000000800 */
[----:B---3--:R-:W-:-:S04]  /*1e300*/  IMAD.MOV.U32 R2, RZ, RZ, 0x4 ;  /* 0x00000004ff027424 */ /* 0x008fc800078e00ff */
[----:B------:R-:W-:-:S04]  /*1e310*/  @P1 IMAD.WIDE R8, R6, R2, c[0x0][0x508] ;  /* 0x0001420006081625 */ /* 0x000fc800078e0202 */
[----:B------:R-:W-:Y:S01]  /*1e320*/  IMAD.WIDE R2, R6, R2, c[0x0][0x500] ;  /* 0x0001400006027625 */ /* 0x000fe200078e0202 */
[----:B-1----:R-:W-:-:S03]  /*1e330*/  F2FP.BF16.PACK_AB R0, R47, R46 ;  /* 0x0000002e2f00723e */ /* 0x002fc600000010ff */
[----:B------:R-:W-:Y:S02]  /*1e340*/  IMAD.MOV.U32 R7, RZ, RZ, RZ ;  /* 0x000000ffff077224 */ /* 0x000fe400078e00ff */
[----:B------:R1:W-:Y:S04]  /*1e350*/  STS [R11+0x4400], R0 ;  /* 0x004400000b007388 */ /* 0x0003e80000000800 */
[----:B------:R-:W-:Y:S06]  /*1e360*/  BAR.SYNC.DEFER_BLOCKING 0x1, 0x100 ;  /* 0x0044000000007b1d */ /* 0x000fec0000010000 */
[----:B------:R1:W5:Y:S04]  /*1e370*/  @P1 LDG.E R15, [R8.64] ;  /* 0x00000008080f1981 */ /* 0x000368000c1e1900 */
[----:B------:R1:W5:Y:S01]  /*1e380*/  @P2 LDG.E R7, [R2.64] ;  /* 0x0000000802072981 */ /* 0x000362000c1e1900 */
[----:B--2---:R-:W-:-:S04]  /*1e390*/  ISETP.NE.AND P0, PT, R10, RZ, PT ;  /* 0x000000ff0a00720c */ /* 0x004fc80003f05270 */
[----:B----4-:R-:W-:Y:S01]  /*1e3a0*/  SEL R4, R10, c[0x0][0x3d4], P0 ;  /* 0x0000f5000a047a07 */ /* 0x010fe20000000000 */
[----:B------:R-:W-:Y:S05]  /*1e3b0*/  @P1 BRA `(.L_x_837) ;  /* 0x0000004000001947 */ /* 0x000fea0003800000 */
[----:B-1----:R-:W-:Y:S05]  /*1e3c0*/  @!P2 BRA `(.L_x_837) ;  /* 0x000000300000a947 */ /* 0x002fea0003800000 */
[----:B------:R1:W2:Y:S04]  /*1e3d0*/  LDG.E R0, [R2.64] ;  /* 0x0000000802007981 */ /* 0x0002a8000c1e1900 */
[----:B-1----:R-:W2:Y:S02]  /*1e3e0*/  LDG.E R2, [R2.64+0x4] ;  /* 0x0000040802027981 */ /* 0x002ea4000c1e1900 */
[----:B--2--5:R-:W-:Y:S02]  /*1e3f0*/  IADD3 R15, -R0, R2, RZ ;  /* 0x00000002000f7210 */ /* 0x024fe40007ffe1ff */
.L_x_837:
[----:B-1----:R-:W2:Y:S04]  /*1e400*/  LDL R2, [R1+0x1c] ;  /* 0x00001c0001027983 */ /* 0x002ea80000100800 */
[----:B------:R-:W2:Y:S04]  /*1e410*/  LDL R66, [R1+0x14] ;  /* 0x0000140001427983 */ /* 0x000ea80000100800 */
[----:B------:R-:W3:Y:S04]  /*1e420*/  LDL R26, [R1+0x30] ;  /* 0x00003000011a7983 */ /* 0x000ee80000100800 */
[----:B------:R-:W4:Y:S01]  /*1e430*/  LDL R11, [R1+0x34] ;  /* 0x00003400010b7983 */ /* 0x000f220000100800 */
[----:B------:R-:W-:Y:S01]  /*1e440*/  IMAD.MOV.U32 R9, RZ, RZ, 0x368 ;  /* 0x00000368ff097424 */ /* 0x000fe200078e00ff */
[----:B------:R-:W-:-:S04]  /*1e450*/  ISETP.GT.AND P2, PT, R4, 0x1, PT ;  /* 0x000000010400780c */ /* 0x000fc80003f44270 */
[----:B------:R-:W-:-:S04]  /*1e460*/  SEL R9, R9, 0x328, P2 ;  /* 0x0000032809097807 */ /* 0x000fc80001000000 */
[----:B------:R-:W1:Y:S08]  /*1e470*/  LDC.64 R4, c[0x0][R9+0x170] ;  /* 0x00005c0009047b82 */ /* 0x000e700000000a00 */
[----:B------:R-:W3:Y:S08]  /*1e480*/  LDC.64 R16, c[0x0][R9+0x168] ;  /* 0x00005a0009107b82 */ /* 0x000ef00000000a00 */
[----:B------:R1:W1:Y:S01]  /*1e490*/  LDC.64 R18, c[0x0][R9+0x178] ;  /* 0x00005e0009127b82 */ /* 0x0002620000000a00 */
[----:B------:R-:W-:-:S07]  /*1e4a0*/  ISETP.NE.U32.AND P0, PT, RZ, c[0x0][0x500], PT ;  /* 0x00014000ff007a0c */ /* 0x000fce0003f05070 */
[----:B------:R1:W1:Y:S01]  /*1e4b0*/  LDC.64 R20, c[0x0][R9+0x160] ;  /* 0x0000580009147b82 */ /* 0x0002620000000a00 */
[----:B------:R-:W-:Y:S01]  /*1e4c0*/  IMAD.MOV.U32 R0, RZ, RZ, c[0x0][0x4e8] ;  /* 0x00013a00ff007624 */ /* 0x000fe200078e00ff */
[----:B------:R-:W-:-:S04]  /*1e4d0*/  ISETP.NE.AND.EX P0, PT, RZ, c[0x0][0x504], PT, P0 ;  /* 0x00014100ff007a0c */ /* 0x000fc80003f05300 */
[----:B------:R-:W-:Y:S02]  /*1e4e0*/  ISETP.NE.AND P3, PT, R0, 0x1, PT ;  /* 0x000000010000780c */ /* 0x000fe40003f65270 */
[----:B------:R-:W-:Y:S02]  /*1e4f0*/  SHF.R.S32.HI R0, RZ, 0x1f, R6 ;  /* 0x0000001fff007819 */ /* 0x000fe40000011406 */
[----:B------:R-:W-:Y:S01]  /*1e500*/  SEL R8, R6, RZ, !P0 ;  /* 0x000000ff06087207 */ /* 0x000fe20004000000 */
[----:B--2---:R-:W-:Y:S01]  /*1e510*/  IMAD.IADD R12, R2, 0x1, R66 ;  /* 0x00000001020c7824 */ /* 0x004fe200078e0242 */
[----:B------:R-:W-:-:S03]  /*1e520*/  SEL R2, R0, RZ, !P0 ;  /* 0x000000ff00027207 */ /* 0x000fc60004000000 */
[----:B-1----:R-:W-:-:S04]  /*1e530*/  IMAD R0, R5, R8, RZ ;  /* 0x0000000805007224 */ /* 0x002fc800078e02ff */
[----:B------:R-:W-:Y:S02]  /*1e540*/  IMAD R10, R4, R2, R0 ;  /* 0x00000002040a7224 */ /* 0x000fe400078e0200 */
[----:B------:R-:W-:-:S04]  /*1e550*/  @P3 IMAD.HI.U32 R0, R12, c[0x0][0x4ec], RZ ;  /* 0x00013b000c003a27 */ /* 0x000fc800078e00ff */
[----:B------:R-:W-:-:S04]  /*1e560*/  IMAD.WIDE.U32 R2, R4, R8, RZ ;  /* 0x0000000804027225 */ /* 0x000fc800078e00ff */
[----:B------:R-:W-:Y:S01]  /*1e570*/  IMAD.MOV.U32 R6, RZ, RZ, R12 ;  /* 0x000000ffff067224 */ /* 0x000fe200078e000c */
[----:B------:R-:W-:Y:S01]  /*1e580*/  @P3 SHF.R.U32.HI R6, RZ, c[0x0][0x4f0], R0 ;  /* 0x00013c00ff063a19 */ /* 0x000fe20000011600 */
[----:B---3--:R-:W-:Y:S01]  /*1e590*/  IMAD.WIDE.U32 R4, R16, R26, RZ ;  /* 0x0000001a10047225 */ /* 0x008fe200078e00ff */
[----:B----4-:R-:W-:-:S03]  /*1e5a0*/  SEL R0, R11, RZ, P2 ;  /* 0x000000ff0b007207 */ /* 0x010fc60001000000 */
[----:B------:R-:W-:Y:S01]  /*1e5b0*/  IMAD R9, R17, R26, RZ ;  /* 0x0000001a11097224 */ /* 0x000fe200078e02ff */
[--C-:B-----5:R-:W-:Y:S01]  /*1e5c0*/  IADD3 R13, P1, P0, R2, R4, R7.reuse ;  /* 0x00000004020d7210 */ /* 0x120fe2000783e007 */
[----:B------:R-:W-:Y:S01]  /*1e5d0*/  IMAD.IADD R10, R3, 0x1, R10 ;  /* 0x00000001030a7824 */ /* 0x000fe200078e020a */
[----:B------:R-:W-:Y:S01]  /*1e5e0*/  SHF.R.S32.HI R11, RZ, 0x1f, R7 ;  /* 0x0000001fff0b7819 */ /* 0x000fe20000011407 */
[----:B------:R-:W-:Y:S02]  /*1e5f0*/  IMAD.IADD R4, R5, 0x1, R9 ;  /* 0x0000000105047824 */ /* 0x000fe400078e0209 */
        /* <DEDUP_REMOVED lines=10> */
[----:B------:R-:W-:Y:S02]  /*1e6a0*/  SHF.R.S32.HI R5, RZ, 0x1f, R0 ;  /* 0x0000001fff057819 */ /* 0x000fe40000011400 */
[----:B------:R-:W-:Y:S01]  /*1e6b0*/  LOP3.LUT R6, R25, 0xffffffe0, RZ, 0xc0, !PT ;  /* 0xffffffe019067812 */ /* 0x000fe200078ec0ff */
[----:B------:R-:W-:-:S04]  /*1e6c0*/  IMAD.WIDE.U32 R2, R20, R0, R2 ;  /* 0x0000000014027225 */ /* 0x000fc800078e0002 */
[----:B------:R-:W-:Y:S02]  /*1e6d0*/  IMAD.MOV.U32 R0, RZ, RZ, c[0x0][0x4a8] ;  /* 0x00012a00ff007624 */ /* 0x000fe400078e00ff */
[----:B------:R-:W-:Y:S01]  /*1e6e0*/  IMAD R5, R20, R5, R4 ;  /* 0x0000000514057224 */ /* 0x000fe200078e0204 */
[----:B------:R-:W-:Y:S01]  /*1e6f0*/  SHF.R.S32.HI R4, RZ, 0x1f, R25 ;  /* 0x0000001fff047819 */ /* 0x000fe20000011419 */
[----:B------:R-:W-:Y:S01]  /*1e700*/  IMAD.IADD R6, R63, 0x1, -R6 ;  /* 0x000000013f067824 */ /* 0x000fe200078e0a06 */
[----:B------:R-:W-:Y:S01]  /*1e710*/  SEL R0, R0, c[0x0][0x450], P2 ;  /* 0x0001140000007a07 */ /* 0x000fe20001000000 */
[----:B------:R-:W-:Y:S01]  /*1e720*/  IMAD.MOV.U32 R9, RZ, RZ, c[0x0][0x4ac] ;  /* 0x00012b00ff097624 */ /* 0x000fe200078e00ff */
[----:B------:R-:W-:Y:S01]  /*1e730*/  LEA.HI R4, R4, R24, RZ, 0x3 ;  /* 0x0000001804047211 */ /* 0x000fe200078f18ff */
[----:B------:R-:W-:Y:S01]  /*1e740*/  IMAD.IADD R3, R3, 0x1, R5 ;  /* 0x0000000103037824 */ /* 0x000fe200078e0205 */
[----:B------:R-:W-:Y:S02]  /*1e750*/  SHF.R.S32.HI R10, RZ, 0x1f, R6 ;  /* 0x0000001fff0a7819 */ /* 0x000fe40000011406 */
[----:B------:R-:W-:-:S02]  /*1e760*/  SEL R9, R9, c[0x0][0x454], P2 ;  /* 0x0001150009097a07 */ /* 0x000fc40001000000 */
[----:B------:R-:W-:Y:S02]  /*1e770*/  LEA R0, P0, R2, R0, 0x2 ;  /* 0x0000000002007211 */ /* 0x000fe400078010ff */
[----:B------:R-:W-:Y:S02]  /*1e780*/  LOP3.LUT R5, R4, 0xffffff8, RZ, 0xc0, !PT ;  /* 0x0ffffff804057812 */ /* 0x000fe400078ec0ff */
[----:B------:R-:W-:Y:S02]  /*1e790*/  LEA.HI R4, R10, R6, RZ, 0x2 ;  /* 0x000000060a047211 */ /* 0x000fe400078f10ff */
[----:B------:R-:W-:Y:S01]  /*1e7a0*/  LEA.HI.X R3, R2, R9, R3, 0x2, P0 ;  /* 0x0000000902037211 */ /* 0x000fe200000f1403 */
[----:B------:R-:W-:Y:S01]  /*1e7b0*/  IMAD.IADD R10, R24, 0x1, -R5 ;  /* 0x00000001180a7824 */ /* 0x000fe200078e0a05 */
[----:B------:R-:W-:Y:S01]  /*1e7c0*/  SHF.R.S32.HI R9, RZ, 0x2, R4 ;  /* 0x00000002ff097819 */ /* 0x000fe20000011404 */
[----:B------:R-:W-:Y:S04]  /*1e7d0*/  SHFL.IDX PT, R2, R0, 0x1, 0x1c1f ;  /* 0x003c1f0000027f89 */ /* 0x000fe800000e0000 */
[----:B------:R1:W-:Y:S04]  /*1e7e0*/  SHFL.IDX PT, R4, R0, RZ, 0x1c1f ;  /* 0x001c1fff00047589 */ /* 0x0003e800000e0000 */
[----:B------:R-:W2:Y:S01]  /*1e7f0*/  SHFL.IDX PT, R5, R3, RZ, 0x1c1f ;  /* 0x001c1fff03057589 */ /* 0x000ea200000e0000 */
[----:B------:R-:W-:-:S03]  /*1e800*/  LOP3.LUT P0, RZ, R6, 0x3, RZ, 0xc0, !PT ;  /* 0x0000000306ff7812 */ /* 0x000fc6000780c0ff */
[----:B------:R-:W3:Y:S01]  /*1e810*/  SHFL.IDX PT, R3, R3, 0x1, 0x1c1f ;  /* 0x003c1f0003037f89 */ /* 0x000ee200000e0000 */
[----:B-1----:R-:W-:Y:S02]  /*1e820*/  IMAD R0, R10, 0x10, R9 ;  /* 0x000000100a007824 */ /* 0x002fe400078e0209 */
[----:B------:R-:W-:Y:S02]  /*1e830*/  IMAD R10, R15, c[0x0][0x4e8], RZ ;  /* 0x00013a000f0a7a24 */ /* 0x000fe400078e02ff */
[----:B------:R-:W-:-:S05]  /*1e840*/  IMAD.IADD R0, R0, 0x1, R66 ;  /* 0x0000000100007824 */ /* 0x000fca00078e0242 */
[C---:B------:R-:W-:Y:S02]  /*1e850*/  IADD3 R6, R0.reuse, 0x8, RZ ;  /* 0x0000000800067810 */ /* 0x040fe40007ffe0ff */
[-C--:B------:R-:W-:Y:S02]  /*1e860*/  ISETP.GE.OR P1, PT, R0, R10.reuse, P0 ;  /* 0x0000000a0000720c */ /* 0x080fe40000726670 */
[----:B------:R-:W-:-:S11]  /*1e870*/  ISETP.GE.OR P0, PT, R6, R10, P0 ;  /* 0x0000000a0600720c */ /* 0x000fd60000706670 */
[----:B--2---:R1:W-:Y:S01]  /*1e880*/  @!P1 ST.E [R4.64], R27 ;  /* 0x0000001b04009985 */ /* 0x0043e2000c101908 */
        /* <DEDUP_REMOVED lines=10> */
[----:B------:R-:W-:Y:S01]  /*1e930*/  IADD3 R4, R66, R4, RZ ;  /* 0x0000000442047210 */ /* 0x000fe20007ffe0ff */
[----:B------:R-:W-:-:S02]  /*1e940*/  IMAD R7, R7, c[0x0][0x3a4], R0 ;  /* 0x0000e90007077a24 */ /* 0x000fc400078e0200 */
[----:B------:R1:W3:Y:S01]  /*1e950*/  LDS.128 R28, [R219+0x1080] ;  /* 0x00108000db1c7984 */ /* 0x0002e20000000c00 */
[----:B------:R-:W-:Y:S01]  /*1e960*/  IMAD R5, R5, c[0x0][0x3f0], RZ ;  /* 0x0000fc0005057a24 */ /* 0x000fe200078e02ff */
[----:B------:R-:W-:Y:S01]  /*1e970*/  MOV R0, R4 ;  /* 0x0000000400007202 */ /* 0x000fe20000000f00 */
[----:B------:R-:W-:Y:S01]  /*1e980*/  @P3 IMAD.HI.U32 R6, R4, c[0x0][0x4ec], RZ ;  /* 0x00013b0004063a27 */ /* 0x000fe200078e00ff */
[----:B------:R-:W-:Y:S01]  /*1e990*/  IADD3 R3, R3, R7, RZ ;  /* 0x0000000703037210 */ /* 0x000fe20007ffe0ff */
[----:B------:R1:W4:Y:S02]  /*1e9a0*/  LDS.128 R36, [R219+0x2080] ;  /* 0x00208000db247984 */ /* 0x0003240000000c00 */
[----:B------:R-:W-:Y:S01]  /*1e9b0*/  IMAD R7, R8, c[0x0][0x3f4], R5 ;  /* 0x0000fd0008077a24 */ /* 0x000fe200078e0205 */
[----:B------:R-:W-:Y:S01]  /*1e9c0*/  @P3 SHF.R.U32.HI R0, RZ, c[0x0][0x4f0], R6 ;  /* 0x00013c00ff003a19 */ /* 0x000fe20000011606 */
[C---:B------:R-:W-:Y:S01]  /*1e9d0*/  IMAD.WIDE.U32 R2, R26.reuse, c[0x0][0x3e8], R2 ;  /* 0x0000fa001a027a25 */ /* 0x040fe200078e0002 */
[----:B------:R1:W1:Y:S02]  /*1e9e0*/  LDS.128 R44, [R219+0x3080] ;  /* 0x00308000db2c7984 */ /* 0x0002640000000c00 */
[----:B------:R-:W-:Y:S01]  /*1e9f0*/  SHF.R.S32.HI R6, RZ, 0x1f, R0 ;  /* 0x0000001fff067819 */ /* 0x000fe20000011400 */
[----:B------:R-:W-:Y:S01]  /*1ea00*/  IMAD R3, R26, c[0x0][0x3ec], R3 ;  /* 0x0000fb001a037a24 */ /* 0x000fe200078e0203 */
[----:B------:R1:W1:Y:S01]  /*1ea10*/  LDS.128 R16, [R219+0x4080] ;  /* 0x00408000db107984 */ /* 0x0002620000000c00 */
[----:B------:R-:W-:-:S02]  /*1ea20*/  IADD3 R5, -R0, RZ, RZ ;  /* 0x000000ff00057210 */ /* 0x000fc40007ffe1ff */
[----:B------:R-:W-:Y:S01]  /*1ea30*/  IMAD.WIDE.U32 R2, R8, c[0x0][0x3f0], R2 ;  /* 0x0000fc0008027a25 */ /* 0x000fe200078e0002 */
[----:B------:R1:W1:Y:S03]  /*1ea40*/  LDS.128 R24, [R219+0x5080] ;  /* 0x00508000db187984 */ /* 0x0002660000000c00 */
[----:B------:R-:W-:Y:S01]  /*1ea50*/  IMAD R6, R6, c[0x0][0x3e0], RZ ;  /* 0x0000f80006067a24 */ /* 0x000fe200078e02ff */
[----:B------:R1:W1:Y:S01]  /*1ea60*/  LDS.128 R32, [R219+0x6080] ;  /* 0x00608000db207984 */ /* 0x0002620000000c00 */
[----:B------:R-:W-:Y:S01]  /*1ea70*/  IADD3 R3, R3, R7, RZ ;  /* 0x0000000703037210 */ /* 0x000fe20007ffe0ff */
[----:B------:R-:W-:Y:S01]  /*1ea80*/  IMAD R4, R5, c[0x0][0x4e8], R4 ;  /* 0x00013a0005047a24 */ /* 0x000fe200078e0204 */
[----:B------:R-:W-:Y:S01]  /*1ea90*/  IADD3 R7, R50, R66, RZ ;  /* 0x0000004232077210 */ /* 0x000fe20007ffe0ff */
[----:B------:R1:W1:Y:S01]  /*1eaa0*/  LDS.128 R40, [R219+0x7080] ;  /* 0x00708000db287984 */ /* 0x0002620000000c00 */
[----:B------:R-:W-:-:S02]  /*1eab0*/  IMAD R5, R0, c[0x0][0x3e4], R6 ;  /* 0x0000f90000057a24 */ /* 0x000fc400078e0206 */
        /* <DEDUP_REMOVED lines=11> */
.L_x_900:
[----:B------:R-:W-:Y:S05]  /*1eb70*/  BRA.DIV ~URZ, `(.L_x_840) ;  /* 0x000032b27f007947 */ /* 0x000fea000b800000 */
[----:B------:R4:W2:Y:S02]  /*1eb80*/  SHFL.IDX PT, R2, R8, RZ, 0x181f ;  /* 0x00181fff08027589 */ /* 0x0008a400000e0000 */
.L_x_901:
[----:B------:R-:W-:Y:S01]  /*1eb90*/  ISETP.GE.AND P0, PT, R7, R10, PT ;  /* 0x0000000a0700720c */ /* 0x000fe20003f06270 */
[----:B------:R-:W-:-:S12]  /*1eba0*/  BSSY B0, `(.L_x_841) ;  /* 0x000000a000007945 */ /* 0x000fd80003800000 */
[----:B------:R-:W-:Y:S05]  /*1ebb0*/  @P0 BRA `(.L_x_842) ;  /* 0x0000008000000947 */ /* 0x000fea0003800000 */
[----:B------:R-:W-:Y:S02]  /*1ebc0*/  ISETP.GE.AND P1, PT, R72, c[0x0][0x3c8], PT ;  /* 0x0000f20048007a0c */ /* 0x000fe40003f26270 */
[----:B------:R-:W-:-:S11]  /*1ebd0*/  ISETP.GE.AND P0, PT, R14, c[0x0][0x3c8], PT ;  /* 0x0000f2000e007a0c */ /* 0x000fd60003f06270 */
[-C--:B--2---:R-:W-:Y:S02]  /*1ebe0*/  @!P1 LEA R4, P3, R72, R2.reuse, 0x1 ;  /* 0x0000000248049211 */ /* 0x084fe400078608ff */
[----:B------:R-:W-:Y:S02]  /*1ebf0*/  @!P0 LEA R2, P2, R14, R2, 0x1 ;  /* 0x000000020e028211 */ /* 0x000fe400078408ff */
[-C--:B---3--:R-:W-:Y:S02]  /*1ec00*/  @!P1 LEA.HI.X R5, R72, R9.reuse, R48, 0x1, P3 ;  /* 0x0000000948059211 */ /* 0x088fe400018f0c30 */
[----:B------:R-:W-:-:S03]  /*1ec10*/  @!P0 LEA.HI.X R3, R14, R9, R49, 0x1, P2 ;  /* 0x000000090e038211 */ /* 0x000fc600010f0c31 */
[----:B------:R2:W-:Y:S04]  /*1ec20*/  @!P1 ST.E.128 [R4.64], R20 ;  /* 0x0000001404009985 */ /* 0x0005e8000c101d08 */
[----:B-1----:R2:W-:Y:S02]  /*1ec30*/  @!P0 ST.E.128 [R2.64], R16 ;  /* 0x0000001002008985 */ /* 0x0025e4000c101d08 */
.L_x_842:
[----:B------:R-:W-:Y:S05]  /*1ec40*/  BSYNC B0 ;  /* 0x0000000000007941 */ /* 0x000fea0003800000 */
.L_x_841:
[----:B------:R-:W-:Y:S05]  /*1ec50*/  BRA.DIV ~URZ, `(.L_x_843) ;  /* 0x000032427f007947 */ /* 0x000fea000b800000 */
[----:B---3--:R3:W4:Y:S04]  /*1ec60*/  SHFL.IDX PT, R9, R6, 0x1, 0x181f ;  /* 0x00381f0006097f89 */ /* 0x00872800000e0000 */
[----:B--2---:R3:W2:Y:S02]  /*1ec70*/  SHFL.IDX PT, R2, R8, 0x1, 0x181f ;  /* 0x00381f0008027f89 */ /* 0x0046a400000e0000 */
.L_x_902:
[----:B------:R-:W-:Y:S01]  /*1ec80*/  IADD3 R0, R7, 0x20, RZ ;  /* 0x0000002007007810 */ /* 0x000fe20007ffe0ff */
[----:B------:R-:W-:Y:S03]  /*1ec90*/  BSSY B0, `(.L_x_844) ;  /* 0x000000b000007945 */ /* 0x000fe60003800000 */
[----:B------:R-:W-:-:S13]  /*1eca0*/  ISETP.GE.AND P0, PT, R0, R10, PT ;  /* 0x0000000a0000720c */ /* 0x000fda0003f06270 */
[----:B------:R-:W-:Y:S05]  /*1ecb0*/  @P0 BRA `(.L_x_845) ;  /* 0x0000008000000947 */ /* 0x000fea0003800000 */
[----:B------:R-:W-:Y:S02]  /*1ecc0*/  ISETP.GE.AND P1, PT, R72, c[0x0][0x3c8], PT ;  /* 0x0000f20048007a0c */ /* 0x000fe40003f26270 */
[----:B------:R-:W-:-:S11]  /*1ecd0*/  ISETP.GE.AND P0, PT, R14, c[0x0][0x3c8], PT ;  /* 0x0000f2000e007a0c */ /* 0x000fd60003f06270 */
[-C--:B--2---:R-:W-:Y:S02]  /*1ece0*/  @!P1 LEA R4, P3, R72, R2.reuse, 0x1 ;  /* 0x0000000248049211 */ /* 0x084fe400078608ff */
[----:B------:R-:W-:Y:S02]  /*1ecf0*/  @!P0 LEA R2, P2, R14, R2, 0x1 ;  /* 0x000000020e028211 */ /* 0x000fe400078408ff */
[-C--:B----4-:R-:W-:Y:S02]  /*1ed00*/  @!P1 LEA.HI.X R5, R72, R9.reuse, R48, 0x1, P3 ;  /* 0x0000000948059211 */ /* 0x090fe400018f0c30 */
[----:B------:R-:W-:-:S03]  /*1ed10*/  @!P0 LEA.HI.X R3, R14, R9, R49, 0x1, P2 ;  /* 0x000000090e038211 */ /* 0x000fc600010f0c31 */
[----:B------:R2:W-:Y:S04]  /*1ed20*/  @!P1 ST.E.128 [R4.64], R28 ;  /* 0x0000001c04009985 */ /* 0x0005e8000c101d08 */
[----:B-1----:R2:W-:Y:S02]  /*1ed30*/  @!P0 ST.E.128 [R2.64], R24 ;  /* 0x0000001802008985 */ /* 0x0025e4000c101d08 */
.L_x_845:
[----:B------:R-:W-:Y:S05]  /*1ed40*/  BSYNC B0 ;  /* 0x0000000000007941 */ /* 0x000fea0003800000 */
.L_x_844:
[----:B------:R-:W-:Y:S05]  /*1ed50*/  BRA.DIV ~URZ, `(.L_x_846) ;  /* 0x000032127f007947 */ /* 0x000fea000b800000 */
[----:B----4-:R4:W3:Y:S02]  /*1ed60*/  SHFL.IDX PT, R9, R6, 0x2, 0x181f ;  /* 0x00581f0006097f89 */ /* 0x0108e400000e0000 */
.L_x_903:
[----:B------:R-:W-:Y:S05]  /*1ed70*/  BRA.DIV ~URZ, `(.L_x_847) ;  /* 0x000032627f007947 */ /* 0x000fea000b800000 */
[----:B--2---:R2:W4:Y:S02]  /*1ed80*/  SHFL.IDX PT, R2, R8, 0x2, 0x181f ;  /* 0x00581f0008027f89 */ /* 0x00452400000e0000 */
.L_x_904:
[----:B------:R-:W-:Y:S01]  /*1ed90*/  IADD3 R0, R7, 0x40, RZ ;  /* 0x0000004007007810 */ /* 0x000fe20007ffe0ff */
[----:B------:R-:W-:Y:S03]  /*1eda0*/  BSSY B0, `(.L_x_848) ;  /* 0x000000b000007945 */ /* 0x000fe60003800000 */
[----:B------:R-:W-:-:S13]  /*1edb0*/  ISETP.GE.AND P0, PT, R0, R10, PT ;  /* 0x0000000a0000720c */ /* 0x000fda0003f06270 */
[----:B------:R-:W-:Y:S05]  /*1edc0*/  @P0 BRA `(.L_x_849) ;  /* 0x0000008000000947 */ /* 0x000fea0003800000 */
[----:B------:R-:W-:Y:S02]  /*1edd0*/  ISETP.GE.AND P1, PT, R72, c[0x0][0x3c8], PT ;  /* 0x0000f20048007a0c */ /* 0x000fe40003f26270 */
[----:B------:R-:W-:-:S11]  /*1ede0*/  ISETP.GE.AND P0, PT, R14, c[0x0][0x3c8], PT ;  /* 0x0000f2000e007a0c */ /* 0x000fd60003f06270 */
[-C--:B----4-:R-:W-:Y:S02]  /*1edf0*/  @!P1 LEA R4, P3, R72, R2.reuse, 0x1 ;  /* 0x0000000248049211 */ /* 0x090fe400078608ff */
[----:B------:R-:W-:Y:S02]  /*1ee00*/  @!P0 LEA R2, P2, R14, R2, 0x1 ;  /* 0x000000020e028211 */ /* 0x000fe400078408ff */
[-C--:B---3--:R-:W-:Y:S02]  /*1ee10*/  @!P1 LEA.HI.X R5, R72, R9.reuse, R48, 0x1, P3 ;  /* 0x0000000948059211 */ /* 0x088fe400018f0c30 */
[----:B------:R-:W-:-:S03]  /*1ee20*/  @!P0 LEA.HI.X R3, R14, R9, R49, 0x1, P2 ;  /* 0x000000090e038211 */ /* 0x000fc600010f0c31 */
[----:B------:R3:W-:Y:S04]  /*1ee30*/  @!P1 ST.E.128 [R4.64], R36 ;  /* 0x0000002404009985 */ /* 0x0007e8000c101d08 */
[----:B-1----:R3:W-:Y:S02]  /*1ee40*/  @!P0 ST.E.128 [R2.64], R32 ;  /* 0x0000002002008985 */ /* 0x0027e4000c101d08 */
.L_x_849:
[----:B------:R-:W-:Y:S05]  /*1ee50*/  BSYNC B0 ;  /* 0x0000000000007941 */ /* 0x000fea0003800000 */
.L_x_848:
[----:B------:R-:W-:Y:S05]  /*1ee60*/  BRA.DIV ~URZ, `(.L_x_850) ;  /* 0x000031e27f007947 */ /* 0x000fea000b800000 */
[----:B---34-:R-:W3:Y:S04]  /*1ee70*/  SHFL.IDX PT, R6, R6, 0x3, 0x181f ;  /* 0x00781f0006067f89 */ /* 0x018ee800000e0000 */
[----:B------:R4:W2:Y:S02]  /*1ee80*/  SHFL.IDX PT, R0, R8, 0x3, 0x181f ;  /* 0x00781f0008007f89 */ /* 0x0008a400000e0000 */
.L_x_905:
[----:B------:R-:W-:-:S04]  /*1ee90*/  IADD3 R2, R7, 0x60, RZ ;  /* 0x0000006007027810 */ /* 0x000fc80007ffe0ff */
[----:B------:R-:W-:-:S13]  /*1eea0*/  ISETP.GE.AND P0, PT, R2, R10, PT ;  /* 0x0000000a0200720c */ /* 0x000fda0003f06270 */
[----:B------:R-:W-:Y:S05]  /*1eeb0*/  @P0 BRA `(.L_x_851) ;  /* 0x000018d000000947 */ /* 0x000fea0003800000 */
[----:B------:R-:W-:-:S13]  /*1eec0*/  ISETP.GE.AND P0, PT, R72, c[0x0][0x3c8], PT ;  /* 0x0000f20048007a0c */ /* 0x000fda0003f06270 */
[----:B--2---:R-:W-:-:S04]  /*1eed0*/  @!P0 LEA R2, P1, R72, R0, 0x1 ;  /* 0x0000000048028211 */ /* 0x004fc800078208ff */
[----:B---3--:R-:W-:-:S05]  /*1eee0*/  @!P0 LEA.HI.X R3, R72, R6, R48, 0x1, P1 ;  /* 0x0000000648038211 */ /* 0x008fca00008f0c30 */
[----:B-1----:R1:W-:Y:S01]  /*1eef0*/  @!P0 ST.E.128 [R2.64], R44 ;  /* 0x0000002c02008985 */ /* 0x0023e2000c101d08 */
[----:B------:R-:W-:-:S13]  /*1ef00*/  ISETP.GE.AND P0, PT, R14, c[0x0][0x3c8], PT ;  /* 0x0000f2000e007a0c */ /* 0x000fda0003f06270 */
[----:B------:R-:W-:Y:S05]  /*1ef10*/  @P0 BRA `(.L_x_851) ;  /* 0x0000187000000947 */ /* 0x000fea0003800000 */
[----:B-1----:R-:W-:-:S04]  /*1ef20*/  LEA R2, P0, R14, R0, 0x1 ;  /* 0x000000000e027211 */ /* 0x002fc800078008ff */
[----:B------:R-:W-:-:S05]  /*1ef30*/  LEA.HI.X R3, R14, R6, R49, 0x1, P0 ;  /* 0x000000060e037211 */ /* 0x000fca00000f0c31 */
[----:B------:R1:W-:Y:S01]  /*1ef40*/  ST.E.128 [R2.64], R40 ;  /* 0x0000002802007985 */ /* 0x0003e2000c101d08 */
[----:B------:R-:W-:Y:S05]  /*1ef50*/  BRA `(.L_x_851) ;  /* 0x0000183000007947 */ /* 0x000fea0003800000 */
.L_x_838:
[----:B-1----:R-:W2:Y:S04]  /*1ef60*/  LDL.LU R4, [R1+0x30] ;  /* 0x0000300001047983 */ /* 0x002ea80000300800 */
[----:B------:R-:W3:Y:S01]  /*1ef70*/  LDL.LU R6, [R1+0x34] ;  /* 0x0000340001067983 */ /* 0x000ee20000300800 */
[----:B------:R-:W-:Y:S02]  /*1ef80*/  IMAD R0, R11, c[0x0][0x408], RZ ;  /* 0x000102000b007a24 */ /* 0x000fe400078e02ff */
[----:B------:R-:W-:-:S04]  /*1ef90*/  IMAD.WIDE.U32 R2, R7, c[0x0][0x408], RZ ;  /* 0x0001020007027a25 */ /* 0x000fc800078e00ff */
[----:B------:R-:W-:Y:S01]  /*1efa0*/  IMAD R7, R7, c[0x0][0x40c], R0 ;  /* 0x0001030007077a24 */ /* 0x000fe200078e0200 */
[----:B------:R-:W-:Y:S01]  /*1efb0*/  SHF.R.S32.HI R0, RZ, 0x1f, R8 ;  /* 0x0000001fff007819 */ /* 0x000fe20000011408 */
[----:B------:R-:W-:-:S03]  /*1efc0*/  @P3 IMAD.HI.U32 R5, R12, c[0x0][0x4ec], RZ ;  /* 0x00013b000c053a27 */ /* 0x000fc600078e00ff */
[----:B------:R-:W-:Y:S01]  /*1efd0*/  IADD3 R3, R3, R7, RZ ;  /* 0x0000000703037210 */ /* 0x000fe20007ffe0ff */
[----:B------:R-:W-:-:S04]  /*1efe0*/  IMAD R0, R0, c[0x0][0x440], RZ ;  /* 0x0001100000007a24 */ /* 0x000fc800078e02ff */
        /* <DEDUP_REMOVED lines=25> */
.L_x_906:
[----:B------:R-:W-:Y:S05]  /*1f180*/  BRA.DIV ~URZ, `(.L_x_853) ;  /* 0x00002ff27f007947 */ /* 0x000fea000b800000 */
[----:B------:R3:W4:Y:S02]  /*1f190*/  SHFL.IDX PT, R0, R28, RZ, 0x1c1f ;  /* 0x001c1fff1c007589 */ /* 0x00072400000e0000 */
.L_x_907:
        /* <DEDUP_REMOVED lines=47> */
[-C--:B--2---:R-:W-:Y:S02]  /*1f490*/  @!P3 LEA R6, P5, R13, R0.reuse, 0x2 ;  /* 0x000000000d06b211 */ /* 0x084fe400078a10ff */
[----:B----4-:R-:W-:Y:S02]  /*1f4a0*/  @!P4 LEA R2, P0, R15, R0, 0x2 ;  /* 0x000000000f02c211 */ /* 0x010fe400078010ff */
        /* <DEDUP_REMOVED lines=49> */
.L_x_855:
[----:B------:R-:W-:Y:S05]  /*1f7c0*/  BSYNC B0 ;  /* 0x0000000000007941 */ /* 0x000fea0003800000 */
.L_x_854:
[----:B------:R-:W-:Y:S05]  /*1f7d0*/  BRA.DIV ~URZ, `(.L_x_856) ;  /* 0x00002a027f007947 */ /* 0x000fea000b800000 */
[----:B--2---:R2:W1:Y:S04]  /*1f7e0*/  SHFL.IDX PT, R4, R14, 0x1, 0x1c1f ;  /* 0x003c1f000e047f89 */ /* 0x00446800000e0000 */
[----:B----4-:R2:W4:Y:S02]  /*1f7f0*/  SHFL.IDX PT, R0, R28, 0x1, 0x1c1f ;  /* 0x003c1f001c007f89 */ /* 0x01052400000e0000 */
.L_x_908:
[----:B------:R-:W-:-:S13]  /*1f800*/  ISETP.NE.AND P0, PT, R51, RZ, PT ;  /* 0x000000ff3300720c */ /* 0x000fda0003f05270 */
        /* <DEDUP_REMOVED lines=11> */
[----:B------:R-:W-:-:S02]  /*1f8c0*/  ISETP.GE.AND P3, PT, R18, c[0x0][0x3c8], PT ;  /* 0x0000f20012007a0c */ /* 0x000fc40003f66270 */
[----:B-----5:R-:W-:-:S13]  /*1f8d0*/  ISETP.GE.AND P2, PT, R5, c[0x0][0x3c8], PT ;  /* 0x0000f20005007a0c */ /* 0x020fda0003f46270 */
[----:B------:R-:W-:Y:S02]  /*1f8e0*/  @!P2 IMAD.MOV.U32 R8, RZ, RZ, R0 ;  /* 0x000000ffff08a224 */ /* 0x000fe400078e0000 */
[----:B------:R-:W-:-:S04]  /*1f8f0*/  @!P2 IMAD.MOV.U32 R9, RZ, RZ, R4 ;  /* 0x000000ffff09a224 */ /* 0x000fc800078e0004 */
[----:B------:R-:W-:-:S05]  /*1f900*/  @!P2 IMAD.WIDE R8, R5, 0x4, R8 ;  /* 0x000000040508a825 */ /* 0x000fca00078e0208 */
[----:B------:R1:W-:Y:S01]  /*1f910*/  @!P2 ST.E.64 [R8.64], R116 ;  /* 0x000000740800a985 */ /* 0x0003e2000c101b08 */
[----:B------:R-:W-:-:S03]  /*1f920*/  ISETP.GE.AND P2, PT, R19, c[0x0][0x3c8], PT ;  /* 0x0000f20013007a0c */ /* 0x000fc60003f46270 */
[----:B------:R4:W-:Y:S01]  /*1f930*/  @!P1 ST.E.64 [R6.64], R64 ;  /* 0x0000004006009985 */ /* 0x0009e2000c101b08 */
[----:B------:R-:W-:-:S03]  /*1f940*/  @!P6 LEA R12, P1, R16, R0, 0x2 ;  /* 0x00000000100ce211 */ /* 0x000fc600078210ff */
[----:B------:R5:W-:Y:S01]  /*1f950*/  @!P0 ST.E.64 [R2.64], R60 ;  /* 0x0000003c02008985 */ /* 0x000be2000c101b08 */
[C---:B--2---:R-:W-:Y:S02]  /*1f960*/  @!P5 LEA R14, P0, R15.reuse, R0, 0x2 ;  /* 0x000000000f0ed211 */ /* 0x044fe400078010ff */
[-C--:B------:R-:W-:Y:S02]  /*1f970*/  @!P6 LEA.HI.X R13, R16, R4.reuse, R33, 0x2, P1 ;  /* 0x00000004100de211 */ /* 0x080fe400008f1421 */
[----:B------:R-:W-:Y:S02]  /*1f980*/  @!P5 LEA.HI.X R15, R15, R4, R31, 0x2, P0 ;  /* 0x000000040f0fd211 */ /* 0x000fe400000f141f */
        /* <DEDUP_REMOVED lines=46> */
.L_x_836:
[----:B------:R-:W3:Y:S04]  /*1fc70*/  LDL.LU R0, [R1+0x28] ;  /* 0x0000280001007983 */ /* 0x000ee80000300800 */
[----:B------:R-:W4:Y:S01]  /*1fc80*/  LDL R6, [R1+0x2c] ;  /* 0x00002c0001067983 */ /* 0x000f220000100800 */
[----:B------:R-:W-:Y:S01]  /*1fc90*/  ISETP.NE.U32.AND P0, PT, RZ, c[0x0][0x508], PT ;  /* 0x00014200ff007a0c */ /* 0x000fe20003f05070 */
[----:B------:R-:W-:Y:S01]  /*1fca0*/  IMAD.MOV.U32 R4, RZ, RZ, 0x4 ;  /* 0x00000004ff047424 */ /* 0x000fe200078e00ff */
        /* <DEDUP_REMOVED lines=14> */
[----:B-1-3--:R-:W4:Y:S02]  /*1fd90*/  LDG.E R2, [R2.64+0x4] ;  /* 0x0000040802027981 */ /* 0x00af24000c1e1900 */
[----:B----45:R-:W-:Y:S02]  /*1fda0*/  IADD3 R20, -R0, R2, RZ ;  /* 0x0000000200147210 */ /* 0x030fe40007ffe1ff */
.L_x_857:
[----:B------:R-:W-:Y:S01]  /*1fdb0*/  ISETP.GT.AND P0, PT, R63, 0x7f, PT ;  /* 0x0000007f3f00780c */ /* 0x000fe20003f04270 */
[----:B------:R-:W-:Y:S01]  /*1fdc0*/  BSSY B0, `(.L_x_858) ;  /* 0x0000038000007945 */ /* 0x000fe20003800000 */
[----:B------:R-:W-:Y:S02]  /*1fdd0*/  SHF.R.S32.HI R0, RZ, 0x1f, R6 ;  /* 0x0000001fff007819 */ /* 0x000fe40000011406 */
[----:B-----5:R-:W-:-:S02]  /*1fde0*/  SHF.R.S32.HI R18, RZ, 0x1f, R7 ;  /* 0x0000001fff127819 */ /* 0x020fc40000011407 */
[----:B------:R-:W-:Y:S02]  /*1fdf0*/  SEL R16, R6, RZ, !P2 ;  /* 0x000000ff06107207 */ /* 0x000fe40005000000 */
[----:B------:R-:W-:-:S05]  /*1fe00*/  SEL R21, R0, RZ, !P2 ;  /* 0x000000ff00157207 */ /* 0x000fca0005000000 */
[----:B------:R-:W-:Y:S05]  /*1fe10*/  @P0 BRA `(.L_x_859) ;  /* 0x0000032000000947 */ /* 0x000fea0003800000 */
[----:B-1----:R-:W3:Y:S01]  /*1fe20*/  LDL R2, [R1+0x14] ;  /* 0x0000140001027983 */ /* 0x002ee20000100800 */
[----:B------:R-:W-:Y:S01]  /*1fe30*/  IMAD R0, R20, c[0x0][0x4e8], RZ ;  /* 0x00013a0014007a24 */ /* 0x000fe200078e02ff */
[----:B---3--:R-:W-:-:S04]  /*1fe40*/  IADD3 R15, R2, R63, RZ ;  /* 0x0000003f020f7210 */ /* 0x008fc80007ffe0ff */
[----:B------:R-:W-:-:S13]  /*1fe50*/  ISETP.GE.AND P0, PT, R15, R0, PT ;  /* 0x000000000f00720c */ /* 0x000fda0003f06270 */
[----:B------:R-:W-:Y:S05]  /*1fe60*/  @P0 BRA `(.L_x_859) ;  /* 0x000002d000000947 */ /* 0x000fea0003800000 */
[----:B------:R-:W3:Y:S04]  /*1fe70*/  LDL R2, [R1+0x30] ;  /* 0x0000300001027983 */ /* 0x000ee80000100800 */
[----:B------:R-:W4:Y:S01]  /*1fe80*/  LDL.LU R22, [R1+0x34] ;  /* 0x0000340001167983 */ /* 0x000f220000300800 */
[----:B------:R-:W-:Y:S01]  /*1fe90*/  IMAD.MOV.U32 R0, RZ, RZ, 0x368 ;  /* 0x00000368ff007424 */ /* 0x000fe200078e00ff */
[----:B------:R-:W-:Y:S02]  /*1fea0*/  ISETP.GT.AND P2, PT, R19, 0x1, PT ;  /* 0x000000011300780c */ /* 0x000fe40003f44270 */
[----:B------:R-:W-:Y:S02]  /*1feb0*/  MOV R6, R15 ;  /* 0x0000000f00067202 */ /* 0x000fe40000000f00 */
[----:B------:R-:W-:-:S04]  /*1fec0*/  SEL R0, R0, 0x328, P2 ;  /* 0x0000032800007807 */ /* 0x000fc80001000000 */
[----:B------:R1:W5:Y:S08]  /*1fed0*/  LDC.64 R8, c[0x0][R0+0x170] ;  /* 0x00005c0000087b82 */ /* 0x0003700000000a00 */
[----:B------:R1:W3:Y:S08]  /*1fee0*/  LDC.64 R4, c[0x0][R0+0x168] ;  /* 0x00005a0000047b82 */ /* 0x0002f00000000a00 */
[----:B------:R1:W2:Y:S08]  /*1fef0*/  LDC.64 R12, c[0x0][R0+0x178] ;  /* 0x00005e00000c7b82 */ /* 0x0002b00000000a00 */
[----:B------:R1:W2:Y:S02]  /*1ff00*/  LDC.64 R10, c[0x0][R0+0x160] ;  /* 0x00005800000a7b82 */ /* 0x0002a40000000a00 */
[----:B-1----:R-:W-:-:S05]  /*1ff10*/  IMAD.MOV.U32 R0, RZ, RZ, c[0x0][0x4e8] ;  /* 0x00013a00ff007624 */ /* 0x002fca00078e00ff */
[----:B------:R-:W-:Y:S01]  /*1ff20*/  ISETP.NE.AND P0, PT, R0, 0x1, PT ;  /* 0x000000010000780c */ /* 0x000fe20003f05270 */
[----:B-----5:R-:W-:-:S12]  /*1ff30*/  IMAD R0, R9, R16, RZ ;  /* 0x0000001009007224 */ /* 0x020fd800078e02ff */
[----:B------:R-:W-:-:S05]  /*1ff40*/  @P0 IMAD.HI.U32 R17, R15, c[0x0][0x4ec], RZ ;  /* 0x00013b000f110a27 */ /* 0x000fca00078e00ff */
[----:B------:R-:W-:Y:S01]  /*1ff50*/  @P0 SHF.R.U32.HI R6, RZ, c[0x0][0x4f0], R17 ;  /* 0x00013c00ff060a19 */ /* 0x000fe20000011611 */
[-C--:B---3--:R-:W-:Y:S02]  /*1ff60*/  IMAD R9, R5, R2.reuse, RZ ;  /* 0x0000000205097224 */ /* 0x088fe400078e02ff */
[----:B------:R-:W-:-:S04]  /*1ff70*/  IMAD.WIDE.U32 R4, R4, R2, RZ ;  /* 0x0000000204047225 */ /* 0x000fc800078e00ff */
[----:B------:R-:W-:-:S04]  /*1ff80*/  IMAD.WIDE.U32 R2, R8, R16, RZ ;  /* 0x0000001008027225 */ /* 0x000fc800078e00ff */
[----:B------:R-:W-:Y:S01]  /*1ff90*/  IMAD R8, R8, R21, R0 ;  /* 0x0000001508087224 */ /* 0x000fe200078e0200 */
[----:B----4-:R-:W-:Y:S01]  /*1ffa0*/  SEL R0, R22, RZ, P2 ;  /* 0x000000ff16007207 */ /* 0x010fe20001000000 */
[----:B------:R-:W-:Y:S01]  /*1ffb0*/  IMAD.IADD R9, R5, 0x1, R9 ;  /* 0x0000000105097824 */ /* 0x000fe200078e0209 */
[----:B------:R-:W-:Y:S01]  /*1ffc0*/  IADD3 R17, P1, P0, R2, R4, R7 ;  /* 0x0000000402117210 */ /* 0x000fe2000783e007 */
[----:B------:R-:W-:Y:S01]  /*1ffd0*/  IMAD.MOV R4, RZ, RZ, -R6 ;  /* 0x000000ffff047224 */ /* 0x000fe200078e0a06 */
[----:B------:R-:W-:Y:S01]  /*1ffe0*/  IADD3 R5, R3, R8, RZ ;  /* 0x0000000803057210 */ /* 0x000fe20007ffe0ff */
[----:B--2---:R-:W-:-:S03]  /*1fff0*/  IMAD.WIDE.U32 R2, R12, R0, RZ ;  /* 0x000000000c027225 */ /* 0x004fc600078e00ff */
        /* <DEDUP_REMOVED lines=20> */
.L_x_859:
[----:B------:R-:W-:Y:S05]  /*20140*/  BSYNC B0 ;  /* 0x0000000000007941 */ /* 0x000fea0003800000 */
.L_x_858:
[----:B------:R-:W-:-:S13]  /*20150*/  ISETP.GT.AND P0, PT, R19, 0x1, PT ;  /* 0x000000011300780c */ /* 0x000fda0003f04270 */
[----:B------:R-:W-:Y:S05]  /*20160*/  @P0 BRA `(.L_x_851) ;  /* 0x0000062000000947 */ /* 0x000fea0003800000 */
[----:B------:R-:W3:Y:S04]  /*20170*/  LDL.LU R9, [R1+0x30] ;  /* 0x0000300001097983 */ /* 0x000ee80000300800 */
[----:B------:R-:W4:Y:S01]  /*20180*/  LDL.LU R8, [R1+0x14] ;  /* 0x0000140001087983 */ /* 0x000f220000300800 */
[----:B-1----:R-:W-:Y:S01]  /*20190*/  MOV R2, c[0x0][0x4e8] ;  /* 0x00013a0000027a02 */ /* 0x002fe20000000f00 */
[----:B------:R-:W-:Y:S01]  /*201a0*/  IMAD R0, R18, c[0x0][0x3a0], RZ ;  /* 0x0000e80012007a24 */ /* 0x000fe200078e02ff */
[----:B------:R-:W-:Y:S01]  /*201b0*/  LEA R4, R23, R50, 0x5 ;  /* 0x0000003217047211 */ /* 0x000fe200078e28ff */
[----:B------:R-:W-:Y:S01]  /*201c0*/  IMAD R5, R21, c[0x0][0x3f0], RZ ;  /* 0x0000fc0015057a24 */ /* 0x000fe200078e02ff */
[----:B------:R-:W-:Y:S01]  /*201d0*/  ISETP.NE.AND P0, PT, R2, 0x1, PT ;  /* 0x000000010200780c */ /* 0x000fe20003f05270 */
[----:B------:R-:W-:-:S02]  /*201e0*/  IMAD R0, R7, c[0x0][0x3a4], R0 ;  /* 0x0000e90007007a24 */ /* 0x000fc400078e0200 */
[----:B------:R-:W-:-:S04]  /*201f0*/  IMAD.WIDE.U32 R2, R7, c[0x0][0x3a0], RZ ;  /* 0x0000e80007027a25 */ /* 0x000fc800078e00ff */
[----:B------:R-:W-:Y:S01]  /*20200*/  IMAD R7, R16, c[0x0][0x3f4], R5 ;  /* 0x0000fd0010077a24 */ /* 0x000fe200078e0205 */
[----:B------:R-:W-:-:S05]  /*20210*/  IADD3 R3, R3, R0, RZ ;  /* 0x0000000003037210 */ /* 0x000fca0007ffe0ff */
[----:B---3--:R-:W-:Y:S01]  /*20220*/  IMAD.WIDE.U32 R2, R9, c[0x0][0x3e8], R2 ;  /* 0x0000fa0009027a25 */ /* 0x008fe200078e0002 */
[----:B----4-:R-:W-:-:S03]  /*20230*/  IADD3 R4, R8, R4, RZ ;  /* 0x0000000408047210 */ /* 0x010fc60007ffe0ff */
[----:B------:R-:W-:Y:S01]  /*20240*/  IMAD R3, R9, c[0x0][0x3ec], R3 ;  /* 0x0000fb0009037a24 */ /* 0x000fe200078e0203 */
[----:B------:R-:W-:Y:S02]  /*20250*/  IADD3 R8, R50, R8, RZ ;  /* 0x0000000832087210 */ /* 0x000fe40007ffe0ff */
[----:B------:R-:W-:Y:S01]  /*20260*/  MOV R0, R4 ;  /* 0x0000000400007202 */ /* 0x000fe20000000f00 */
[----:B------:R-:W-:-:S04]  /*20270*/  @P0 IMAD.HI.U32 R6, R4, c[0x0][0x4ec], RZ ;  /* 0x00013b0004060a27 */ /* 0x000fc800078e00ff */
[----:B------:R-:W-:Y:S01]  /*20280*/  IMAD.WIDE.U32 R2, R16, c[0x0][0x3f0], R2 ;  /* 0x0000fc0010027a25 */ /* 0x000fe200078e0002 */
[----:B------:R-:W-:-:S04]  /*20290*/  @P0 SHF.R.U32.HI R0, RZ, c[0x0][0x4f0], R6 ;  /* 0x00013c00ff000a19 */ /* 0x000fc80000011606 */
        /* <DEDUP_REMOVED lines=17> */
.L_x_909:
[----:B------:R-:W-:Y:S05]  /*203b0*/  BRA.DIV ~URZ, `(.L_x_861) ;  /* 0x00001f527f007947 */ /* 0x000fea000b800000 */
[----:B------:R4:W1:Y:S02]  /*203c0*/  SHFL.IDX PT, R2, R9, RZ, 0x181f ;  /* 0x00181fff09027589 */ /* 0x00086400000e0000 */
.L_x_910:
[----:B------:R-:W-:Y:S01]  /*203d0*/  IMAD R7, R20, c[0x0][0x4e8], RZ ;  /* 0x00013a0014077a24 */ /* 0x000fe200078e02ff */
[----:B------:R-:W-:Y:S04]  /*203e0*/  BSSY B0, `(.L_x_862) ;  /* 0x000000b000007945 */ /* 0x000fe80003800000 */
[----:B------:R-:W-:-:S13]  /*203f0*/  ISETP.GE.AND P0, PT, R8, R7, PT ;  /* 0x000000070800720c */ /* 0x000fda0003f06270 */
[----:B------:R-:W-:Y:S05]  /*20400*/  @P0 BRA `(.L_x_863) ;  /* 0x0000008000000947 */ /* 0x000fea0003800000 */
[----:B------:R-:W-:Y:S02]  /*20410*/  ISETP.GE.AND P1, PT, R72, c[0x0][0x3c8], PT ;  /* 0x0000f20048007a0c */ /* 0x000fe40003f26270 */
[----:B------:R-:W-:-:S11]  /*20420*/  ISETP.GE.AND P0, PT, R14, c[0x0][0x3c8], PT ;  /* 0x0000f2000e007a0c */ /* 0x000fd60003f06270 */
[-C--:B-1----:R-:W-:Y:S02]  /*20430*/  @!P1 LEA R4, P3, R72, R2.reuse, 0x1 ;  /* 0x0000000248049211 */ /* 0x082fe400078608ff */
[----:B------:R-:W-:Y:S02]  /*20440*/  @!P0 LEA R2, P2, R14, R2, 0x1 ;  /* 0x000000020e028211 */ /* 0x000fe400078408ff */
[-C--:B---3--:R-:W-:Y:S02]  /*20450*/  @!P1 LEA.HI.X R5, R72, R10.reuse, R48, 0x1, P3 ;  /* 0x0000000a48059211 */ /* 0x088fe400018f0c30 */
[----:B------:R-:W-:-:S03]  /*20460*/  @!P0 LEA.HI.X R3, R14, R10, R49, 0x1, P2 ;  /* 0x0000000a0e038211 */ /* 0x000fc600010f0c31 */
[----:B------:R1:W-:Y:S04]  /*20470*/  @!P1 ST.E.128 [R4.64], RZ ;  /* 0x000000ff04009985 */ /* 0x0003e8000c101d08 */
[----:B------:R1:W-:Y:S02]  /*20480*/  @!P0 ST.E.128 [R2.64], RZ ;  /* 0x000000ff02008985 */ /* 0x0003e4000c101d08 */
.L_x_863:
[----:B------:R-:W-:Y:S05]  /*20490*/  BSYNC B0 ;  /* 0x0000000000007941 */ /* 0x000fea0003800000 */
.L_x_862:
[----:B------:R-:W-:Y:S05]  /*204a0*/  BRA.DIV ~URZ, `(.L_x_864) ;  /* 0x00001ed27f007947 */ /* 0x000fea000b800000 */
[----:B---3--:R3:W2:Y:S04]  /*204b0*/  SHFL.IDX PT, R10, R6, 0x1, 0x181f ;  /* 0x00381f00060a7f89 */ /* 0x0086a800000e0000 */
[----:B-1----:R3:W1:Y:S02]  /*204c0*/  SHFL.IDX PT, R2, R9, 0x1, 0x181f ;  /* 0x00381f0009027f89 */ /* 0x00266400000e0000 */
.L_x_911:
[----:B------:R-:W-:Y:S01]  /*204d0*/  IADD3 R0, R8, 0x20, RZ ;  /* 0x0000002008007810 */ /* 0x000fe20007ffe0ff */
[----:B------:R-:W-:Y:S03]  /*204e0*/  BSSY B0, `(.L_x_865) ;  /* 0x000000b000007945 */ /* 0x000fe60003800000 */
[----:B------:R-:W-:-:S13]  /*204f0*/  ISETP.GE.AND P0, PT, R0, R7, PT ;  /* 0x000000070000720c */ /* 0x000fda0003f06270 */
[----:B------:R-:W-:Y:S05]  /*20500*/  @P0 BRA `(.L_x_866) ;  /* 0x0000008000000947 */ /* 0x000fea0003800000 */
[----:B------:R-:W-:Y:S02]  /*20510*/  ISETP.GE.AND P1, PT, R72, c[0x0][0x3c8], PT ;  /* 0x0000f20048007a0c */ /* 0x000fe40003f26270 */
[----:B------:R-:W-:-:S11]  /*20520*/  ISETP.GE.AND P0, PT, R14, c[0x0][0x3c8], PT ;  /* 0x0000f2000e007a0c */ /* 0x000fd60003f06270 */
[-C--:B-1----:R-:W-:Y:S02]  /*20530*/  @!P1 LEA R4, P3, R72, R2.reuse, 0x1 ;  /* 0x0000000248049211 */ /* 0x082fe400078608ff */
[----:B------:R-:W-:Y:S02]  /*20540*/  @!P0 LEA R2, P2, R14, R2, 0x1 ;  /* 0x000000020e028211 */ /* 0x000fe400078408ff */
[-C--:B--2---:R-:W-:Y:S02]  /*20550*/  @!P1 LEA.HI.X R5, R72, R10.reuse, R48, 0x1, P3 ;  /* 0x0000000a48059211 */ /* 0x084fe400018f0c30 */
[----:B------:R-:W-:-:S03]  /*20560*/  @!P0 LEA.HI.X R3, R14, R10, R49, 0x1, P2 ;  /* 0x0000000a0e038211 */ /* 0x000fc600010f0c31 */
[----:B------:R1:W-:Y:S04]  /*20570*/  @!P1 ST.E.128 [R4.64], RZ ;  /* 0x000000ff04009985 */ /* 0x0003e8000c101d08 */
[----:B------:R1:W-:Y:S02]  /*20580*/  @!P0 ST.E.128 [R2.64], RZ ;  /* 0x000000ff02008985 */ /* 0x0003e4000c101d08 */
.L_x_866:
[----:B------:R-:W-:Y:S05]  /*20590*/  BSYNC B0 ;  /* 0x0000000000007941 */ /* 0x000fea0003800000 */
.L_x_865:
[----:B------:R-:W-:Y:S05]  /*205a0*/  BRA.DIV ~URZ, `(.L_x_867) ;  /* 0x00001ea27f007947 */ /* 0x000fea000b800000 */
[----:B--2---:R2:W3:Y:S02]  /*205b0*/  SHFL.IDX PT, R10, R6, 0x2, 0x181f ;  /* 0x00581f00060a7f89 */ /* 0x0044e400000e0000 */
.L_x_912:
[----:B------:R-:W-:Y:S05]  /*205c0*/  BRA.DIV ~URZ, `(.L_x_868) ;  /* 0x00001ef27f007947 */ /* 0x000fea000b800000 */
[----:B-1----:R1:W2:Y:S02]  /*205d0*/  SHFL.IDX PT, R2, R9, 0x2, 0x181f ;  /* 0x00581f0009027f89 */ /* 0x0022a400000e0000 */
.L_x_913:
        /* <DEDUP_REMOVED lines=8> */
[-C--:B---3--:R-:W-:Y:S02]  /*20660*/  @!P1 LEA.HI.X R5, R72, R10.reuse, R48, 0x1, P3 ;  /* 0x0000000a48059211 */ /* 0x088fe400018f0c30 */
[----:B------:R-:W-:-:S03]  /*20670*/  @!P0 LEA.HI.X R3, R14, R10, R49, 0x1, P2 ;  /* 0x0000000a0e038211 */ /* 0x000fc600010f0c31 */
[----:B------:R2:W-:Y:S04]  /*20680*/  @!P1 ST.E.128 [R4.64], RZ ;  /* 0x000000ff04009985 */ /* 0x0005e8000c101d08 */
[----:B------:R2:W-:Y:S02]  /*20690*/  @!P0 ST.E.128 [R2.64], RZ ;  /* 0x000000ff02008985 */ /* 0x0005e4000c101d08 */
.L_x_870:
[----:B------:R-:W-:Y:S05]  /*206a0*/  BSYNC B0 ;  /* 0x0000000000007941 */ /* 0x000fea0003800000 */
.L_x_869:
[----:B------:R-:W-:Y:S05]  /*206b0*/  BRA.DIV ~URZ, `(.L_x_871) ;  /* 0x00001e727f007947 */ /* 0x000fea000b800000 */
[----:B--23--:R-:W2:Y:S04]  /*206c0*/  SHFL.IDX PT, R6, R6, 0x3, 0x181f ;  /* 0x00781f0006067f89 */ /* 0x00cea800000e0000 */
[----:B------:R3:W1:Y:S02]  /*206d0*/  SHFL.IDX PT, R2, R9, 0x3, 0x181f ;  /* 0x00781f0009027f89 */ /* 0x00066400000e0000 */
.L_x_914:
[----:B------:R-:W-:-:S04]  /*206e0*/  IADD3 R0, R8, 0x60, RZ ;  /* 0x0000006008007810 */ /* 0x000fc80007ffe0ff */
        /* <DEDUP_REMOVED lines=10> */
.L_x_851:
[----:B------:R-:W-:Y:S05]  /*20790*/  BSYNC B1 ;  /* 0x0000000000017941 */ /* 0x000fea0003800000 */
.L_x_835:
[----:B-12-4-:R-:W2:Y:S02]  /*207a0*/  LDL R0, [R1+0x54] ;  /* 0x0000540001007983 */ /* 0x016ea40000100800 */
[----:B--2---:R-:W-:-:S13]  /*207b0*/  ISETP.NE.AND P0, PT, R0, RZ, PT ;  /* 0x000000ff0000720c */ /* 0x004fda0003f05270 */
[----:B------:R-:W-:Y:S01]  /*207c0*/  @P0 WARPSYNC 0xffffffff ;  /* 0xffffffff00000948 */ /* 0x000fe20003800000 */
[----:B------:R-:W-:Y:S06]  /*207d0*/  @P0 BAR.SYNC.DEFER_BLOCKING 0x5, 0x100 ;  /* 0x0144000000000b1d */ /* 0x000fec0000010000 */
[----:B---3--:R-:W1:Y:S04]  /*207e0*/  @P0 LDS.128 R4, [0xe100] ;  /* 0x00e10000ff040984 */ /* 0x008e680000000c00 */
[----:B-1----:R1:W-:Y:S04]  /*207f0*/  @P0 STL.64 [R1+0x20], R4 ;  /* 0x0000200401000387 */ /* 0x0023e80000100a00 */
[----:B------:R1:W-:Y:S04]  /*20800*/  @P0 STL.64 [R1+0x28], R6 ;  /* 0x0000280601000387 */ /* 0x0003e80000100a00 */
[----:B------:R-:W-:Y:S06]  /*20810*/  @P0 BAR.ARV 0x4, 0x100 ;  /* 0x0104000000000b1d */ /* 0x000fec0000002000 */
[----:B------:R-:W-:Y:S05]  /*20820*/  @P0 BRA `(.L_x_872) ;  /* 0x0000104000000947 */ /* 0x000fea0003800000 */
[----:B------:R-:W-:Y:S01]  /*20830*/  LOP3.LUT R14, R63, 0x1f, RZ, 0xc0, !PT ;  /* 0x0000001f3f0e7812 */ /* 0x000fe200078ec0ff */
[----:B-1----:R-:W-:-:S03]  /*20840*/  IMAD.MOV.U32 R7, RZ, RZ, RZ ;  /* 0x000000ffff077224 */ /* 0x002fc600078e00ff */
[----:B------:R-:W-:Y:S01]  /*20850*/  ISETP.NE.AND P6, PT, R14, 0x1f, PT ;  /* 0x0000001f0e00780c */ /* 0x000fe20003fc5270 */
[----:B------:R-:W-:Y:S10]  /*20860*/  BRA.DIV ~URZ, `(.L_x_873) ;  /* 0x00001d927f007947 */ /* 0x000ff4000b800000 */
[----:B------:R1:W2:Y:S02]  /*20870*/  SHFL.IDX PT, R9, R62, RZ, 0x1f ;  /* 0x00001fff3e097589 */ /* 0x0002a400000e0000 */
.L_x_915:
[----:B------:R-:W-:Y:S05]  /*20880*/  BRA.DIV ~URZ, `(.L_x_874) ;  /* 0x00001de27f007947 */ /* 0x000fea000b800000 */
[----:B------:R3:W4:Y:S02]  /*20890*/  SHFL.IDX PT, R8, R62, 0x1, 0x1f ;  /* 0x00201f003e087f89 */ /* 0x00072400000e0000 */
.L_x_916:
        /* <DEDUP_REMOVED lines=19> */
.L_x_917:
        /* <DEDUP_REMOVED lines=16> */
.L_x_918:
[----:B---3--:R-:W-:Y:S01]  /*20ad0*/  IMAD R0, R0, c[0x0][0x538], RZ ;  /* 0x00014e0000007a24 */ /* 0x008fe200078e02ff */
[----:B------:R-:W-:Y:S04]  /*20ae0*/  BSSY B1, `(.L_x_877) ;  /* 0x00000cf000017945 */ /* 0x000fe80003800000 */
[----:B----4-:R-:W-:-:S04]  /*20af0*/  IADD3 R8, R0, R8, RZ ;  /* 0x0000000800087210 */ /* 0x010fc80007ffe0ff */
[----:B--2---:R-:W-:-:S13]  /*20b00*/  ISETP.GT.AND P0, PT, R8, R9, PT ;  /* 0x000000090800720c */ /* 0x004fda0003f04270 */
[----:B------:R-:W-:Y:S05]  /*20b10*/  @P0 BRA `(.L_x_878) ;  /* 0x0000025000000947 */ /* 0x000fea0003800000 */
.L_x_882:
        /* <DEDUP_REMOVED lines=17> */
.L_x_919:
        /* <DEDUP_REMOVED lines=16> */
.L_x_920:
[----:B--2---:R-:W-:-:S05]  /*20d30*/  IMAD R0, R0, c[0x0][0x538], RZ ;  /* 0x00014e0000007a24 */ /* 0x004fca00078e02ff */
[----:B------:R-:W-:-:S04]  /*20d40*/  IADD3 R8, R0, R8, RZ ;  /* 0x0000000800087210 */ /* 0x000fc80007ffe0ff */
[----:B------:R-:W-:-:S13]  /*20d50*/  ISETP.GT.AND P0, PT, R8, R9, PT ;  /* 0x000000090800720c */ /* 0x000fda0003f04270 */
[----:B-1----:R-:W-:Y:S05]  /*20d60*/  @!P0 BRA `(.L_x_882) ;  /* 0xfffffdb000008947 */ /* 0x002fea000383ffff */
.L_x_878:
[----:B------:R-:W-:-:S05]  /*20d70*/  IADD3 R11, -R0, R8, RZ ;  /* 0x00000008000b7210 */ /* 0x000fca0007ffe1ff */
[----:B------:R-:W-:-:S05]  /*20d80*/  IMAD R0, R4, c[0x0][0x538], R11 ;  /* 0x00014e0004007a24 */ /* 0x000fca00078e020b */
[----:B------:R-:W-:Y:S01]  /*20d90*/  ISETP.GT.AND P0, PT, R0, R9, PT ;  /* 0x000000090000720c */ /* 0x000fe20003f04270 */
[----:B------:R-:W-:-:S12]  /*20da0*/  BRA.DIV ~URZ, `(.L_x_883) ;  /* 0x00001d027f007947 */ /* 0x000fd8000b800000 */
[----:B------:R-:W-:-:S03]  /*20db0*/  VOTE.ANY R10, PT, !P0 ;  /* 0x00000000000a7806 */ /* 0x000fc600040e0100 */
.L_x_921:
[----:B------:R-:W2:Y:S01]  /*20dc0*/  LDL.LU R0, [R1+0x2c] ;  /* 0x00002c0001007983 */ /* 0x000ea20000300800 */
[----:B------:R-:W2:Y:S02]  /*20dd0*/  POPC R8, R10 ;  /* 0x0000000a00087309 */ /* 0x000ea40000000000 */
[----:B--2---:R-:W-:-:S05]  /*20de0*/  IADD3 R0, R8, R0, RZ ;  /* 0x0000000008007210 */ /* 0x004fca0007ffe0ff */
[----:B------:R2:W-:Y:S01]  /*20df0*/  STL [R1+0x2c], R0 ;  /* 0x00002c0001007387 */ /* 0x0005e20000100800 */
[----:B------:R-:W-:Y:S05]  /*20e00*/  BRA.DIV ~URZ, `(.L_x_884) ;  /* 0x00001cf27f007947 */ /* 0x000fea000b800000 */
[----:B------:R3:W4:Y:S04]  /*20e10*/  SHFL.IDX PT, R12, R6, R8, 0x1f ;  /* 0x00001f08060c7589 */ /* 0x00072800000e0000 */
[----:B------:R3:W1:Y:S02]  /*20e20*/  SHFL.IDX PT, R7, R7, R8, 0x1f ;  /* 0x00001f0807077589 */ /* 0x00066400000e0000 */
.L_x_922:
[----:B------:R-:W-:Y:S01]  /*20e30*/  ISETP.NE.AND P0, PT, R10, RZ, PT ;  /* 0x000000ff0a00720c */ /* 0x000fe20003f05270 */
[----:B------:R-:W-:-:S12]  /*20e40*/  BSSY B0, `(.L_x_885) ;  /* 0x0000005000007945 */ /* 0x000fd80003800000 */
[----:B------:R-:W-:Y:S05]  /*20e50*/  @!P0 BRA `(.L_x_886) ;  /* 0x0000003000008947 */ /* 0x000fea0003800000 */
[----:B------:R-:W-:Y:S01]  /*20e60*/  IADD3 R3, R8, -0x1, RZ ;  /* 0xffffffff08037810 */ /* 0x000fe20007ffe0ff */
[----:B------:R-:W-:Y:S05]  /*20e70*/  BRA.DIV ~URZ, `(.L_x_887) ;  /* 0x00001d527f007947 */ /* 0x000fea000b800000 */
[----:B------:R2:W3:Y:S02]  /*20e80*/  SHFL.IDX PT, R13, R4, R3, 0x1f ;  /* 0x00001f03040d7589 */ /* 0x0004e400000e0000 */
.L_x_886:
[----:B------:R-:W-:Y:S05]  /*20e90*/  BSYNC B0 ;  /* 0x0000000000007941 */ /* 0x000fea0003800000 */
.L_x_885:
[----:B--23--:R-:W-:Y:S01]  /*20ea0*/  IMAD R0, R13, c[0x0][0x538], R11 ;  /* 0x00014e000d007a24 */ /* 0x00cfe200078e020b */
[----:B-1----:R-:W-:Y:S01]  /*20eb0*/  ISETP.NE.AND P0, PT, R7, 0x1, PT ;  /* 0x000000010700780c */ /* 0x002fe20003f05270 */
[----:B------:R-:W-:Y:S03]  /*20ec0*/  BSSY B0, `(.L_x_888) ;  /* 0x0000087000007945 */ /* 0x000fe60003800000 */
[----:B------:R1:W-:Y:S01]  /*20ed0*/  STL [R1+0x20], R0 ;  /* 0x0000200001007387 */ /* 0x0003e20000100800 */
[----:B------:R-:W-:-:S08]  /*20ee0*/  IADD3 R9, -R0, R9, RZ ;  /* 0x0000000900097210 */ /* 0x000fd00007ffe1ff */
[----:B------:R-:W-:Y:S05]  /*20ef0*/  @!P0 BRA `(.L_x_889) ;  /* 0x000003f000008947 */ /* 0x000fea0003800000 */
[-C--:B-1--4-:R-:W-:Y:S02]  /*20f00*/  IABS R0, R12.reuse ;  /* 0x0000000c00007213 */ /* 0x092fe40000000000 */
        /* <DEDUP_REMOVED lines=15> */
[----:B------:R-:W-:-:S04]  /*21000*/  IMAD.MOV R0, RZ, RZ, -R8 ;  /* 0x000000ffff007224 */ /* 0x000fc800078e0a08 */
[----:B------:R-:W-:Y:S02]  /*21010*/  IMAD.MOV.U32 R3, RZ, RZ, R0 ;  /* 0x000000ffff037224 */ /* 0x000fe400078e0000 */
        /* <DEDUP_REMOVED lines=13> */
[----:B-1----:R-:W-:-:S04]  /*210f0*/  IADD3 R2, RZ, -R3, RZ ;  /* 0x80000003ff027210 */ /* 0x002fc80007ffe0ff */
[----:B------:R-:W-:Y:S01]  /*21100*/  @!P1 IMAD.MOV R0, RZ, RZ, -R0 ;  /* 0x000000ffff009224 */ /* 0x000fe200078e0a00 */
[----:B------:R-:W-:Y:S01]  /*21110*/  @!P0 LOP3.LUT R0, RZ, R12, RZ, 0x33, !PT ;  /* 0x0000000cff008212 */ /* 0x000fe200078e33ff */
[----:B------:R-:W-:Y:S01]  /*21120*/  IMAD.MOV.U32 R4, RZ, RZ, R2 ;  /* 0x000000ffff047224 */ /* 0x000fe200078e0002 */
[----:B------:R-:W-:Y:S02]  /*21130*/  IABS R2, R7 ;  /* 0x0000000700027213 */ /* 0x000fe40000000000 */
[----:B------:R-:W-:Y:S01]  /*21140*/  IABS R8, R0 ;  /* 0x0000000000087213 */ /* 0x000fe20000000000 */
[----:B------:R-:W-:Y:S02]  /*21150*/  IMAD R4, R4, R5, RZ ;  /* 0x0000000504047224 */ /* 0x000fe400078e02ff */
[----:B------:R-:W-:Y:S01]  /*21160*/  IMAD.MOV R6, RZ, RZ, -R2 ;  /* 0x000000ffff067224 */ /* 0x000fe200078e0a02 */
[----:B------:R-:W-:-:S05]  /*21170*/  MOV R2, RZ ;  /* 0x000000ff00027202 */ /* 0x000fca0000000f00 */
        /* <DEDUP_REMOVED lines=16> */
[----:B------:R-:W-:Y:S01]  /*21280*/  IMAD.MOV R3, RZ, RZ, -R2 ;  /* 0x000000ffff037224 */ /* 0x000fe200078e0a02 */
[----:B------:R-:W-:-:S03]  /*21290*/  LEA R2, R7, R2, 0x18 ;  /* 0x0000000207027211 */ /* 0x000fc600078ec0ff */
[----:B------:R-:W-:Y:S02]  /*212a0*/  IMAD R3, R7, R3, R0 ;  /* 0x0000000307037224 */ /* 0x000fe400078e0200 */
[----:B------:R-:W-:Y:S02]  /*212b0*/  IMAD R0, R12, R4, R9 ;  /* 0x000000040c007224 */ /* 0x000fe400078e0209 */
[----:B------:R-:W-:-:S05]  /*212c0*/  IMAD R2, R3, 0x10000, R2 ;  /* 0x0001000003027824 */ /* 0x000fca00078e0202 */
[----:B------:R1:W-:Y:S01]  /*212d0*/  STL [R1+0x28], R2 ;  /* 0x0000280201007387 */ /* 0x0003e20000100800 */
[----:B------:R-:W-:Y:S05]  /*212e0*/  BRA `(.L_x_890) ;  /* 0x0000044000007947 */ /* 0x000fea0003800000 */
.L_x_889:
[----:B------:R-:W2:Y:S01]  /*212f0*/  LDL R3, [R1+0x2c] ;  /* 0x00002c0001037983 */ /* 0x000ea20000100800 */
[----:B------:R-:W-:-:S04]  /*21300*/  IMAD.MOV.U32 R2, RZ, RZ, 0x4 ;  /* 0x00000004ff027424 */ /* 0x000fc800078e00ff */
[----:B--2---:R-:W-:-:S05]  /*21310*/  IMAD.WIDE R2, R3, R2, c[0x0][0x590] ;  /* 0x0001640003027625 */ /* 0x004fca00078e0202 */
[----:B------:R-:W2:Y:S02]  /*21320*/  LDG.E R4, [R2.64] ;  /* 0x0000000802047981 */ /* 0x000ea4000c1e1900 */
[----:B--2-4-:R-:W-:-:S05]  /*21330*/  IMAD R11, R4, R12, RZ ;  /* 0x0000000c040b7224 */ /* 0x014fca00078e02ff */
        /* <DEDUP_REMOVED lines=35> */
[----:B------:R-:W-:Y:S01]  /*21570*/  MOV R7, R0 ;  /* 0x0000000000077202 */ /* 0x000fe20000000f00 */
[----:B------:R-:W-:Y:S02]  /*21580*/  IMAD.MOV.U32 R5, RZ, RZ, R2 ;  /* 0x000000ffff057224 */ /* 0x000fe400078e0002 */
[----:B------:R-:W-:-:S02]  /*21590*/  IMAD.MOV R0, RZ, RZ, -R9 ;  /* 0x000000ffff007224 */ /* 0x000fc400078e0a09 */
[----:B------:R-:W1:Y:S08]  /*215a0*/  I2F.RP R2, R5 ;  /* 0x0000000500027306 */ /* 0x000e700000209400 */
        /* <DEDUP_REMOVED lines=8> */
[----:B------:R-:W-:Y:S01]  /*21630*/  IMAD.HI.U32 R0, R3, R7, RZ ;  /* 0x0000000703007227 */ /* 0x000fe200078e00ff */
[----:B------:R-:W-:-:S03]  /*21640*/  IADD3 R3, R10, 0x1000000, R6 ;  /* 0x010000000a037810 */ /* 0x000fc60007ffe006 */
        /* <DEDUP_REMOVED lines=8> */
[----:B------:R-:W-:-:S06]  /*216d0*/  IMAD.MOV R2, RZ, RZ, -R4 ;  /* 0x000000ffff027224 */ /* 0x000fcc00078e0a04 */
[----:B------:R-:W-:-:S06]  /*216e0*/  @P2 IADD3 R0, R0, 0x1, RZ ;  /* 0x0000000100002810 */ /* 0x000fcc0007ffe0ff */
[----:B------:R-:W-:Y:S01]  /*216f0*/  @!P1 IMAD.MOV R0, RZ, RZ, -R0 ;  /* 0x000000ffff009224 */ /* 0x000fe200078e0a00 */
[----:B------:R-:W-:-:S05]  /*21700*/  @!P0 LOP3.LUT R0, RZ, R4, RZ, 0x33, !PT ;  /* 0x00000004ff008212 */ /* 0x000fca00078e33ff */
[----:B------:R-:W-:-:S05]  /*21710*/  IMAD R2, R0, R2, R3 ;  /* 0x0000000200027224 */ /* 0x000fca00078e0203 */
[----:B------:R1:W-:Y:S02]  /*21720*/  STL [R1+0x28], R2 ;  /* 0x0000280201007387 */ /* 0x0003e40000100800 */
.L_x_890:
[----:B------:R-:W-:Y:S05]  /*21730*/  BSYNC B0 ;  /* 0x0000000000007941 */ /* 0x000fea0003800000 */
.L_x_888:
[----:B------:R-:W-:-:S04]  /*21740*/  LOP3.LUT R0, RZ, R0, RZ, 0x33, !PT ;  /* 0x00000000ff007212 */ /* 0x000fc800078e33ff */
[----:B------:R-:W-:-:S05]  /*21750*/  IADD3 R0, R0, R12, RZ ;  /* 0x0000000c00007210 */ /* 0x000fca0007ffe0ff */
[----:B------:R2:W-:Y:S01]  /*21760*/  STL [R1+0x24], R0 ;  /* 0x0000240001007387 */ /* 0x0005e20000100800 */
[----:B------:R-:W-:Y:S05]  /*21770*/  BRA `(.L_x_891) ;  /* 0x0000005000007947 */ /* 0x000fea0003800000 */
.L_x_879:
[----:B------:R-:W-:Y:S01]  /*21780*/  MOV R0, c[0x0][0x53c] ;  /* 0x00014f0000007a02 */ /* 0x000fe20000000f00 */
[----:B------:R2:W-:Y:S04]  /*21790*/  STL [R1+0x20], R9 ;  /* 0x0000200901007387 */ /* 0x0005e80000100800 */
[----:B------:R2:W-:Y:S04]  /*217a0*/  STL [R1+0x24], RZ ;  /* 0x000024ff01007387 */ /* 0x0005e80000100800 */
[----:B------:R2:W-:Y:S04]  /*217b0*/  STL [R1+0x28], RZ ;  /* 0x000028ff01007387 */ /* 0x0005e80000100800 */
[----:B------:R2:W-:Y:S02]  /*217c0*/  STL [R1+0x2c], R0 ;  /* 0x00002c0001007387 */ /* 0x0005e40000100800 */
.L_x_891:
[----:B------:R-:W-:Y:S05]  /*217d0*/  BSYNC B1 ;  /* 0x0000000000017941 */ /* 0x000fea0003800000 */
.L_x_877:
        /* <DEDUP_REMOVED lines=9> */
.L_x_872:
[----:B--2---:R-:W2:Y:S02]  /*21870*/  LDL R0, [R1+0x2c] ;  /* 0x00002c0001007983 */ /* 0x004ea40000100800 */
[----:B--2---:R-:W-:-:S13]  /*21880*/  ISETP.GE.AND P0, PT, R0, c[0x0][0x53c], PT ;  /* 0x00014f0000007a0c */ /* 0x004fda0003f06270 */
[----:B-1----:R-:W-:Y:S01]  /*21890*/  @P0 CALL.REL.NOINC `(.L_x_892) ;  /* 0x0000001000000944 */ /* 0x002fe20003c00000 */
[----:B------:R-:W-:Y:S05]  /*218a0*/  BRA `(.L_x_893) ;  /* 0xfffdff3000007947 */ /* 0x000fea000383ffff */
.L_x_892:
[----:B------:R-:W-:Y:S05]  /*218b0*/  EXIT ;  /* 0x000000000000794d */ /* 0x000fea0003800000 */
.L_x_683:
[----:B------:R-:W-:Y:S01]  /*218c0*/  IMAD.MOV.U32 R0, RZ, RZ, R5 ;  /* 0x000000ffff007224 */ /* 0x000fe200078e0005 */
[----:B------:R-:W-:Y:S02]  /*218d0*/  MOV R2, 0x1 ;  /* 0x0000000100027802 */ /* 0x000fe40000000f00 */
[----:B------:R-:W-:Y:S02]  /*218e0*/  MOV R3, 0x21900 ;  /* 0x0002190000037802 */ /* 0x000fe40000000f00 */
[----:B------:R-:W-:Y:S05]  /*218f0*/  CALL.REL.NOINC `($__internal_16_$__cuda_sm70_shflsync_up_p) ;  /* 0x000013c000007944 */ /* 0x000fea0003c00000 */
[----:B------:R-:W-:Y:S01]  /*21900*/  MOV R0, R4 ;  /* 0x0000000400007202 */ /* 0x000fe20000000f00 */
[----:B------:R-:W-:Y:S05]  /*21910*/  BRA `(.L_x_894) ;  /* 0xfffdeb4000007947 */ /* 0x000fea000383ffff */
.L_x_684:
[----:B------:R-:W-:Y:S01]  /*21920*/  IMAD.MOV.U32 R0, RZ, RZ, R5 ;  /* 0x000000ffff007224 */ /* 0x000fe200078e0005 */
[----:B------:R-:W-:Y:S02]  /*21930*/  MOV R2, 0x2 ;  /* 0x0000000200027802 */ /* 0x000fe40000000f00 */
[----:B------:R-:W-:Y:S02]  /*21940*/  MOV R3, 0x21960 ;  /* 0x0002196000037802 */ /* 0x000fe40000000f00 */
[----:B------:R-:W-:Y:S05]  /*21950*/  CALL.REL.NOINC `($__internal_16_$__cuda_sm70_shflsync_up_p) ;  /* 0x0000136000007944 */ /* 0x000fea0003c00000 */
[----:B------:R-:W-:Y:S01]  /*21960*/  SEL R0, R4, RZ, P4 ;  /* 0x000000ff04007207 */ /* 0x000fe20002000000 */
[----:B------:R-:W-:Y:S01]  /*21970*/  IMAD.MOV.U32 R2, RZ, RZ, 0x4 ;  /* 0x00000004ff027424 */ /* 0x000fe200078e00ff */
[----:B------:R-:W-:-:S03]  /*21980*/  MOV R3, 0x219b0 ;  /* 0x000219b000037802 */ /* 0x000fc60000000f00 */
[----:B------:R-:W-:Y:S02]  /*21990*/  IMAD.IADD R0, R5, 0x1, R0 ;  /* 0x0000000105007824 */ /* 0x000fe400078e0200 */
        /* <DEDUP_REMOVED lines=14> */
[----:B------:R-:W-:Y:S01]  /*21a80*/  IMAD.IADD R4, R0, 0x1, R4 ;  /* 0x0000000100047824 */ /* 0x000fe200078e0204 */
[----:B------:R-:W-:-:S03]  /*21a90*/  MOV R0, 0x1f ;  /* 0x0000001f00007802 */ /* 0x000fc60000000f00 */
[----:B------:R-:W-:Y:S02]  /*21aa0*/  IMAD.MOV.U32 R5, RZ, RZ, R4 ;  /* 0x000000ffff057224 */ /* 0x000fe400078e0004 */
[----:B------:R-:W-:Y:S05]  /*21ab0*/  CALL.REL.NOINC `($__internal_15_$__cuda_sm70_shflsync_idx_p) ;  /* 0x000011b000007944 */ /* 0x000fea0003c00000 */
[----:B------:R-:W-:Y:S05]  /*21ac0*/  BRA `(.L_x_895) ;  /* 0xfffdea9000007947 */ /* 0x000fea000383ffff */
.L_x_686:
[----:B------:R-:W-:Y:S02]  /*21ad0*/  SEL R0, RZ, 0x1, P0 ;  /* 0x00000001ff007807 */ /* 0x000fe40000000000 */
[----:B------:R-:W-:Y:S02]  /*21ae0*/  MOV R2, 0x21b00 ;  /* 0x00021b0000027802 */ /* 0x000fe40000000f00 */
[----:B------:R-:W-:Y:S05]  /*21af0*/  CALL.REL.NOINC `($__internal_17_$__cuda_sm70_votesync_ballot) ;  /* 0x0000123000007944 */ /* 0x000fea0003c00000 */
[----:B------:R-:W-:Y:S01]  /*21b00*/  MOV R10, R0 ;  /* 0x00000000000a7202 */ /* 0x000fe20000000f00 */
[----:B------:R-:W-:Y:S05]  /*21b10*/  BRA `(.L_x_896) ;  /* 0xfffdead000007947 */ /* 0x000fea000383ffff */
.L_x_687:
[----:B------:R-:W-:Y:S01]  /*21b20*/  IMAD.MOV.U32 R5, RZ, RZ, R9 ;  /* 0x000000ffff057224 */ /* 0x000fe200078e0009 */
[----:B------:R-:W-:Y:S01]  /*21b30*/  MOV R3, R6 ;  /* 0x0000000600037202 */ /* 0x000fe20000000f00 */
[----:B-1----:R-:W-:Y:S01]  /*21b40*/  IMAD.MOV.U32 R0, RZ, RZ, 0x1f ;  /* 0x0000001fff007424 */ /* 0x002fe200078e00ff */
[----:B------:R-:W-:Y:S02]  /*21b50*/  MOV R2, 0x21b70 ;  /* 0x00021b7000027802 */ /* 0x000fe40000000f00 */
[----:B------:R-:W-:Y:S05]  /*21b60*/  CALL.REL.NOINC `($__internal_15_$__cuda_sm70_shflsync_idx_p) ;  /* 0x0000110000007944 */ /* 0x000fea0003c00000 */
[----:B------:R-:W-:Y:S01]  /*21b70*/  IMAD.MOV.U32 R12, RZ, RZ, R0 ;  /* 0x000000ffff0c7224 */ /* 0x000fe200078e0000 */
[----:B------:R-:W-:Y:S01]  /*21b80*/  MOV R5, R8 ;  /* 0x0000000800057202 */ /* 0x000fe20000000f00 */
[----:B------:R-:W-:Y:S01]  /*21b90*/  IMAD.MOV.U32 R7, RZ, RZ, RZ ;  /* 0x000000ffff077224 */ /* 0x000fe200078e00ff */
[----:B------:R-:W-:Y:S01]  /*21ba0*/  MOV R3, R6 ;  /* 0x0000000600037202 */ /* 0x000fe20000000f00 */
[----:B------:R-:W-:Y:S01]  /*21bb0*/  IMAD.MOV.U32 R0, RZ, RZ, 0x1f ;  /* 0x0000001fff007424 */ /* 0x000fe200078e00ff */
[----:B------:R-:W-:-:S02]  /*21bc0*/  MOV R2, 0x21be0 ;  /* 0x00021be000027802 */ /* 0x000fc40000000f00 */
[----:B------:R-:W-:Y:S05]  /*21bd0*/  CALL.REL.NOINC `($__internal_15_$__cuda_sm70_shflsync_idx_p) ;  /* 0x0000109000007944 */ /* 0x000fea0003c00000 */
[----:B------:R-:W-:Y:S01]  /*21be0*/  MOV R9, R0 ;  /* 0x0000000000097202 */ /* 0x000fe20000000f00 */
[----:B------:R-:W-:Y:S05]  /*21bf0*/  BRA `(.L_x_897) ;  /* 0xfffdea6000007947 */ /* 0x000fea000383ffff */
.L_x_690:
[----:B------:R-:W-:Y:S01]  /*21c00*/  IMAD.MOV.U32 R5, RZ, RZ, R4 ;  /* 0x000000ffff057224 */ /* 0x000fe200078e0004 */
[----:B-1----:R-:W-:-:S02]  /*21c10*/  MOV R0, 0x1f ;  /* 0x0000001f00007802 */ /* 0x002fc40000000f00 */
[----:B------:R-:W-:Y:S02]  /*21c20*/  MOV R2, 0x21c40 ;  /* 0x00021c4000027802 */ /* 0x000fe40000000f00 */
[----:B--234-:R-:W-:Y:S05]  /*21c30*/  CALL.REL.NOINC `($__internal_15_$__cuda_sm70_shflsync_idx_p) ;  /* 0x0000103000007944 */ /* 0x01cfea0003c00000 */
[----:B------:R-:W-:Y:S01]  /*21c40*/  MOV R7, R0 ;  /* 0x0000000000077202 */ /* 0x000fe20000000f00 */
[----:B------:R-:W-:Y:S05]  /*21c50*/  BRA `(.L_x_689) ;  /* 0xfffdea6000007947 */ /* 0x000fea000383ffff */
.L_x_831:
[----:B------:R-:W-:Y:S01]  /*21c60*/  IMAD.MOV.U32 R2, RZ, RZ, R251 ;  /* 0x000000ffff027224 */ /* 0x000fe200078e00fb */
[----:B------:R-:W-:Y:S02]  /*21c70*/  MOV R5, 0x2 ;  /* 0x0000000200057802 */ /* 0x000fe40000000f00 */
[----:B------:R-:W-:Y:S02]  /*21c80*/  MOV R6, 0x21ca0 ;  /* 0x00021ca000067802 */ /* 0x000fe40000000f00 */
[----:B-1----:R-:W-:Y:S05]  /*21c90*/  CALL.REL.NOINC `($__internal_14_$__cuda_sm70_shflsync_bfly_p) ;  /* 0x00000f9000007944 */ /* 0x002fea0003c00000 */
[----:B--2---:R-:W-:Y:S01]  /*21ca0*/  MOV R0, R2 ;  /* 0x0000000200007202 */ /* 0x004fe20000000f00 */
[----:B-1----:R-:W-:Y:S05]  /*21cb0*/  BRA `(.L_x_898) ;  /* 0xffffb88000007947 */ /* 0x002fea000383ffff */
.L_x_832:
[----:B------:R-:W-:Y:S01]  /*21cc0*/  IMAD.MOV.U32 R2, RZ, RZ, R0 ;  /* 0x000000ffff027224 */ /* 0x000fe200078e0000 */
[----:B------:R-:W-:Y:S02]  /*21cd0*/  MOV R5, 0x1 ;  /* 0x0000000100057802 */ /* 0x000fe40000000f00 */
[----:B------:R-:W-:Y:S02]  /*21ce0*/  MOV R6, 0x21d00 ;  /* 0x00021d0000067802 */ /* 0x000fe40000000f00 */
[----:B-12---:R-:W-:Y:S05]  /*21cf0*/  CALL.REL.NOINC `($__internal_14_$__cuda_sm70_shflsync_bfly_p) ;  /* 0x00000f3000007944 */ /* 0x006fea0003c00000 */
[----:B--2---:R-:W-:Y:S01]  /*21d00*/  FADD.FTZ R0, R0, R2 ;  /* 0x0000000200007221 */ /* 0x004fe20000010000 */
[----:B------:R-:W-:Y:S02]  /*21d10*/  MOV R2, R252 ;  /* 0x000000fc00027202 */ /* 0x000fe40000000f00 */
[----:B-1----:R-:W-:-:S02]  /*21d20*/  MOV R5, 0x2 ;  /* 0x0000000200057802 */ /* 0x002fc40000000f00 */
[----:B------:R-:W-:Y:S02]  /*21d30*/  MOV R6, 0x21d50 ;  /* 0x00021d5000067802 */ /* 0x000fe40000000f00 */
[----:B------:R-:W-:Y:S05]  /*21d40*/  CALL.REL.NOINC `($__internal_14_$__cuda_sm70_shflsync_bfly_p) ;  /* 0x00000ee000007944 */ /* 0x000fea0003c00000 */
[----:B--2---:R-:W-:Y:S01]  /*21d50*/  FADD.FTZ R4, R252, R2 ;  /* 0x00000002fc047221 */ /* 0x004fe20000010000 */
[----:B-1----:R-:W-:Y:S02]  /*21d60*/  MOV R5, 0x1 ;  /* 0x0000000100057802 */ /* 0x002fe40000000f00 */
[----:B------:R-:W-:Y:S02]  /*21d70*/  MOV R6, 0x21da0 ;  /* 0x00021da000067802 */ /* 0x000fe40000000f00 */
[----:B------:R-:W-:Y:S02]  /*21d80*/  MOV R2, R4 ;  /* 0x0000000400027202 */ /* 0x000fe40000000f00 */
[----:B------:R-:W-:Y:S05]  /*21d90*/  CALL.REL.NOINC `($__internal_14_$__cuda_sm70_shflsync_bfly_p) ;  /* 0x00000e9000007944 */ /* 0x000fea0003c00000 */
[----:B--2---:R-:W-:Y:S01]  /*21da0*/  MOV R6, R2 ;  /* 0x0000000200067202 */ /* 0x004fe20000000f00 */
[----:B-1----:R-:W-:Y:S05]  /*21db0*/  BRA `(.L_x_899) ;  /* 0xffffb7f000007947 */ /* 0x002fea000383ffff */
.L_x_839:
[----:B--234-:R-:W-:Y:S01]  /*21dc0*/  IMAD.MOV.U32 R5, RZ, RZ, R6 ;  /* 0x000000ffff057224 */ /* 0x01cfe200078e0006 */
[----:B------:R-:W-:Y:S01]  /*21dd0*/  MOV R3, RZ ;  /* 0x000000ff00037202 */ /* 0x000fe20000000f00 */
[----:B------:R-:W-:Y:S01]  /*21de0*/  IMAD.MOV.U32 R0, RZ, RZ, 0x181f ;  /* 0x0000181fff007424 */ /* 0x000fe200078e00ff */
[----:B------:R-:W-:Y:S02]  /*21df0*/  MOV R2, 0x21e10 ;  /* 0x00021e1000027802 */ /* 0x000fe40000000f00 */
[----:B-1----:R-:W-:Y:S05]  /*21e00*/  CALL.REL.NOINC `($__internal_15_$__cuda_sm70_shflsync_idx_p) ;  /* 0x00000e6000007944 */ /* 0x002fea0003c00000 */
[----:B------:R-:W-:Y:S01]  /*21e10*/  MOV R9, R0 ;  /* 0x0000000000097202 */ /* 0x000fe20000000f00 */
[----:B------:R-:W-:Y:S05]  /*21e20*/  BRA `(.L_x_900) ;  /* 0xffffcd4000007947 */ /* 0x000fea000383ffff */
.L_x_840:
[----:B------:R-:W-:Y:S01]  /*21e30*/  IMAD.MOV.U32 R5, RZ, RZ, R8 ;  /* 0x000000ffff057224 */ /* 0x000fe200078e0008 */
[----:B------:R-:W-:Y:S01]  /*21e40*/  MOV R3, RZ ;  /* 0x000000ff00037202 */ /* 0x000fe20000000f00 */
[----:B------:R-:W-:Y:S01]  /*21e50*/  IMAD.MOV.U32 R0, RZ, RZ, 0x181f ;  /* 0x0000181fff007424 */ /* 0x000fe200078e00ff */
[----:B------:R-:W-:-:S02]  /*21e60*/  MOV R2, 0x21e80 ;  /* 0x00021e8000027802 */ /* 0x000fc40000000f00 */
[----:B-123--:R-:W-:Y:S05]  /*21e70*/  CALL.REL.NOINC `($__internal_15_$__cuda_sm70_shflsync_idx_p) ;  /* 0x00000df000007944 */ /* 0x00efea0003c00000 */
[----:B------:R-:W-:Y:S01]  /*21e80*/  MOV R2, R0 ;  /* 0x0000000000027202 */ /* 0x000fe20000000f00 */
[----:B------:R-:W-:Y:S05]  /*21e90*/  BRA `(.L_x_901) ;  /* 0xffffccf000007947 */ /* 0x000fea000383ffff */
.L_x_843:
[----:B--2---:R-:W-:Y:S01]  /*21ea0*/  IMAD.MOV.U32 R5, RZ, RZ, R6 ;  /* 0x000000ffff057224 */ /* 0x004fe200078e0006 */
[----:B------:R-:W-:Y:S01]  /*21eb0*/  MOV R3, 0x1 ;  /* 0x0000000100037802 */ /* 0x000fe20000000f00 */
[----:B------:R-:W-:Y:S01]  /*21ec0*/  IMAD.MOV.U32 R0, RZ, RZ, 0x181f ;  /* 0x0000181fff007424 */ /* 0x000fe200078e00ff */
[----:B------:R-:W-:-:S02]  /*21ed0*/  MOV R2, 0x21ef0 ;  /* 0x00021ef000027802 */ /* 0x000fc40000000f00 */
[----:B-1-34-:R-:W-:Y:S05]  /*21ee0*/  CALL.REL.NOINC `($__internal_15_$__cuda_sm70_shflsync_idx_p) ;  /* 0x00000d8000007944 */ /* 0x01afea0003c00000 */
[----:B------:R-:W-:Y:S01]  /*21ef0*/  IMAD.MOV.U32 R9, RZ, RZ, R0 ;  /* 0x000000ffff097224 */ /* 0x000fe200078e0000 */
[----:B------:R-:W-:Y:S01]  /*21f00*/  MOV R3, 0x1 ;  /* 0x0000000100037802 */ /* 0x000fe20000000f00 */
[----:B------:R-:W-:Y:S01]  /*21f10*/  IMAD.MOV.U32 R5, RZ, RZ, R8 ;  /* 0x000000ffff057224 */ /* 0x000fe200078e0008 */
[----:B------:R-:W-:-:S02]  /*21f20*/  MOV R0, 0x181f ;  /* 0x0000181f00007802 */ /* 0x000fc40000000f00 */
[----:B------:R-:W-:Y:S02]  /*21f30*/  MOV R2, 0x21f50 ;  /* 0x00021f5000027802 */ /* 0x000fe40000000f00 */
[----:B------:R-:W-:Y:S05]  /*21f40*/  CALL.REL.NOINC `($__internal_15_$__cuda_sm70_shflsync_idx_p) ;  /* 0x00000d2000007944 */ /* 0x000fea0003c00000 */
[----:B------:R-:W-:Y:S01]  /*21f50*/  MOV R2, R0 ;  /* 0x0000000000027202 */ /* 0x000fe20000000f00 */
[----:B------:R-:W-:Y:S05]  /*21f60*/  BRA `(.L_x_902) ;  /* 0xffffcd1000007947 */ /* 0x000fea000383ffff */
.L_x_846:
[----:B--2---:R-:W-:Y:S01]  /*21f70*/  IMAD.MOV.U32 R5, RZ, RZ, R6 ;  /* 0x000000ffff057224 */ /* 0x004fe200078e0006 */
[----:B------:R-:W-:Y:S01]  /*21f80*/  MOV R3, 0x2 ;  /* 0x0000000200037802 */ /* 0x000fe20000000f00 */
[----:B------:R-:W-:Y:S01]  /*21f90*/  IMAD.MOV.U32 R0, RZ, RZ, 0x181f ;  /* 0x0000181fff007424 */ /* 0x000fe200078e00ff */
[----:B------:R-:W-:Y:S02]  /*21fa0*/  MOV R2, 0x21fc0 ;  /* 0x00021fc000027802 */ /* 0x000fe40000000f00 */
[----:B-1-34-:R-:W-:Y:S05]  /*21fb0*/  CALL.REL.NOINC `($__internal_15_$__cuda_sm70_shflsync_idx_p) ;  /* 0x00000cb000007944 */ /* 0x01afea0003c00000 */
[----:B------:R-:W-:Y:S01]  /*21fc0*/  MOV R9, R0 ;  /* 0x0000000000097202 */ /* 0x000fe20000000f00 */
[----:B------:R-:W-:Y:S05]  /*21fd0*/  BRA `(.L_x_903) ;  /* 0xffffcd9000007947 */ /* 0x000fea000383ffff */
.L_x_847:
[----:B--2---:R-:W-:Y:S01]  /*21fe0*/  IMAD.MOV.U32 R5, RZ, RZ, R8 ;  /* 0x000000ffff057224 */ /* 0x004fe200078e0008 */
[----:B------:R-:W-:Y:S01]  /*21ff0*/  MOV R3, 0x2 ;  /* 0x0000000200037802 */ /* 0x000fe20000000f00 */
[----:B------:R-:W-:Y:S01]  /*22000*/  IMAD.MOV.U32 R0, RZ, RZ, 0x181f ;  /* 0x0000181fff007424 */ /* 0x000fe200078e00ff */
[----:B------:R-:W-:Y:S02]  /*22010*/  MOV R2, 0x22030 ;  /* 0x0002203000027802 */ /* 0x000fe40000000f00 */
[----:B-1-34-:R-:W-:Y:S05]  /*22020*/  CALL.REL.NOINC `($__internal_15_$__cuda_sm70_shflsync_idx_p) ;  /* 0x00000c4000007944 */ /* 0x01afea0003c00000 */
[----:B------:R-:W-:Y:S01]  /*22030*/  MOV R2, R0 ;  /* 0x0000000000027202 */ /* 0x000fe20000000f00 */
[----:B------:R-:W-:Y:S05]  /*22040*/  BRA `(.L_x_904) ;  /* 0xffffcd4000007947 */ /* 0x000fea000383ffff */
.L_x_850:
[----:B---3--:R-:W-:Y:S01]  /*22050*/  IMAD.MOV.U32 R5, RZ, RZ, R6 ;  /* 0x000000ffff057224 */ /* 0x008fe200078e0006 */
[----:B------:R-:W-:Y:S01]  /*22060*/  MOV R3, 0x3 ;  /* 0x0000000300037802 */ /* 0x000fe20000000f00 */
[----:B------:R-:W-:Y:S01]  /*22070*/  IMAD.MOV.U32 R0, RZ, RZ, 0x181f ;  /* 0x0000181fff007424 */ /* 0x000fe200078e00ff */
[----:B----4-:R-:W-:-:S02]  /*22080*/  MOV R2, 0x220a0 ;  /* 0x000220a000027802 */ /* 0x010fc40000000f00 */
[----:B-12---:R-:W-:Y:S05]  /*22090*/  CALL.REL.NOINC `($__internal_15_$__cuda_sm70_shflsync_idx_p) ;  /* 0x00000bd000007944 */ /* 0x006fea0003c00000 */
[----:B------:R-:W-:Y:S01]  /*220a0*/  IMAD.MOV.U32 R6, RZ, RZ, R0 ;  /* 0x000000ffff067224 */ /* 0x000fe200078e0000 */
[----:B------:R-:W-:Y:S01]  /*220b0*/  MOV R3, 0x3 ;  /* 0x0000000300037802 */ /* 0x000fe20000000f00 */
[----:B------:R-:W-:Y:S01]  /*220c0*/  IMAD.MOV.U32 R5, RZ, RZ, R8 ;  /* 0x000000ffff057224 */ /* 0x000fe200078e0008 */
[----:B------:R-:W-:-:S02]  /*220d0*/  MOV R0, 0x181f ;  /* 0x0000181f00007802 */ /* 0x000fc40000000f00 */
[----:B------:R-:W-:Y:S02]  /*220e0*/  MOV R2, 0x22100 ;  /* 0x0002210000027802 */ /* 0x000fe40000000f00 */
[----:B------:R-:W-:Y:S05]  /*220f0*/  CALL.REL.NOINC `($__internal_15_$__cuda_sm70_shflsync_idx_p) ;  /* 0x00000b7000007944 */ /* 0x000fea0003c00000 */
[----:B------:R-:W-:Y:S05]  /*22100*/  BRA `(.L_x_905) ;  /* 0xffffcd8000007947 */ /* 0x000fea000383ffff */
.L_x_852:
[----:B------:R-:W-:Y:S01]  /*22110*/  IMAD.MOV.U32 R5, RZ, RZ, R14 ;  /* 0x000000ffff057224 */ /* 0x000fe200078e000e */
[----:B------:R-:W-:Y:S01]  /*22120*/  MOV R3, RZ ;  /* 0x000000ff00037202 */ /* 0x000fe20000000f00 */
[----:B------:R-:W-:Y:S01]  /*22130*/  IMAD.MOV.U32 R0, RZ, RZ, 0x1c1f ;  /* 0x00001c1fff007424 */ /* 0x000fe200078e00ff */
[----:B------:R-:W-:Y:S02]  /*22140*/  MOV R2, 0x22160 ;  /* 0x0002216000027802 */ /* 0x000fe40000000f00 */
[----:B------:R-:W-:Y:S05]  /*22150*/  CALL.REL.NOINC `($__internal_15_$__cuda_sm70_shflsync_idx_p) ;  /* 0x00000b1000007944 */ /* 0x000fea0003c00000 */
[----:B------:R-:W-:Y:S01]  /*22160*/  MOV R4, R0 ;  /* 0x0000000000047202 */ /* 0x000fe20000000f00 */
[----:B------:R-:W-:Y:S05]  /*22170*/  BRA `(.L_x_906) ;  /* 0xffffd00000007947 */ /* 0x000fea000383ffff */
.L_x_853:
[----:B------:R-:W-:Y:S01]  /*22180*/  IMAD.MOV.U32 R5, RZ, RZ, R28 ;  /* 0x000000ffff057224 */ /* 0x000fe200078e001c */
[----:B------:R-:W-:Y:S01]  /*22190*/  MOV R3, RZ ;  /* 0x000000ff00037202 */ /* 0x000fe20000000f00 */
[----:B------:R-:W-:Y:S01]  /*221a0*/  IMAD.MOV.U32 R0, RZ, RZ, 0x1c1f ;  /* 0x00001c1fff007424 */ /* 0x000fe200078e00ff */
[----:B------:R-:W-:Y:S02]  /*221b0*/  MOV R2, 0x221d0 ;  /* 0x000221d000027802 */ /* 0x000fe40000000f00 */
[----:B-12---:R-:W-:Y:S05]  /*221c0*/  CALL.REL.NOINC `($__internal_15_$__cuda_sm70_shflsync_idx_p) ;  /* 0x00000aa000007944 */ /* 0x006fea0003c00000 */
[----:B------:R-:W-:Y:S05]  /*221d0*/  BRA `(.L_x_907) ;  /* 0xffffcfc000007947 */ /* 0x000fea000383ffff */
.L_x_856:
[----:B------:R-:W-:Y:S01]  /*221e0*/  IMAD.MOV.U32 R5, RZ, RZ, R14 ;  /* 0x000000ffff057224 */ /* 0x000fe200078e000e */
[----:B----4-:R-:W-:Y:S01]  /*221f0*/  MOV R3, 0x1 ;  /* 0x0000000100037802 */ /* 0x010fe20000000f00 */
[----:B------:R-:W-:Y:S01]  /*22200*/  IMAD.MOV.U32 R0, RZ, RZ, 0x1c1f ;  /* 0x00001c1fff007424 */ /* 0x000fe200078e00ff */
[----:B------:R-:W-:-:S02]  /*22210*/  MOV R2, 0x22230 ;  /* 0x0002223000027802 */ /* 0x000fc40000000f00 */
[----:B-123--:R-:W-:Y:S05]  /*22220*/  CALL.REL.NOINC `($__internal_15_$__cuda_sm70_shflsync_idx_p) ;  /* 0x00000a4000007944 */ /* 0x00efea0003c00000 */
[----:B------:R-:W-:Y:S01]  /*22230*/  IMAD.MOV.U32 R4, RZ, RZ, R0 ;  /* 0x000000ffff047224 */ /* 0x000fe200078e0000 */
[----:B------:R-:W-:Y:S01]  /*22240*/  MOV R3, 0x1 ;  /* 0x0000000100037802 */ /* 0x000fe20000000f00 */
[----:B------:R-:W-:Y:S01]  /*22250*/  IMAD.MOV.U32 R5, RZ, RZ, R28 ;  /* 0x000000ffff057224 */ /* 0x000fe200078e001c */
[----:B------:R-:W-:-:S02]  /*22260*/  MOV R0, 0x1c1f ;  /* 0x00001c1f00007802 */ /* 0x000fc40000000f00 */
[----:B------:R-:W-:Y:S02]  /*22270*/  MOV R2, 0x22290 ;  /* 0x0002229000027802 */ /* 0x000fe40000000f00 */
[----:B------:R-:W-:Y:S05]  /*22280*/  CALL.REL.NOINC `($__internal_15_$__cuda_sm70_shflsync_idx_p) ;  /* 0x000009e000007944 */ /* 0x000fea0003c00000 */
[----:B------:R-:W-:Y:S05]  /*22290*/  BRA `(.L_x_908) ;  /* 0xffffd56000007947 */ /* 0x000fea000383ffff */
.L_x_860:
[----:B------:R-:W-:Y:S01]  /*222a0*/  IMAD.MOV.U32 R5, RZ, RZ, R6 ;  /* 0x000000ffff057224 */ /* 0x000fe200078e0006 */
[----:B------:R-:W-:Y:S01]  /*222b0*/  MOV R3, RZ ;  /* 0x000000ff00037202 */ /* 0x000fe20000000f00 */
[----:B------:R-:W-:Y:S01]  /*222c0*/  IMAD.MOV.U32 R0, RZ, RZ, 0x181f ;  /* 0x0000181fff007424 */ /* 0x000fe200078e00ff */
[----:B------:R-:W-:Y:S02]  /*222d0*/  MOV R2, 0x222f0 ;  /* 0x000222f000027802 */ /* 0x000fe40000000f00 */
[----:B--2---:R-:W-:Y:S05]  /*222e0*/  CALL.REL.NOINC `($__internal_15_$__cuda_sm70_shflsync_idx_p) ;  /* 0x0000098000007944 */ /* 0x004fea0003c00000 */
[----:B------:R-:W-:Y:S01]  /*222f0*/  MOV R10, R0 ;  /* 0x00000000000a7202 */ /* 0x000fe20000000f00 */
[----:B------:R-:W-:Y:S05]  /*22300*/  BRA `(.L_x_909) ;  /* 0xffffe0a000007947 */ /* 0x000fea000383ffff */
.L_x_861:
[----:B------:R-:W-:Y:S01]  /*22310*/  IMAD.MOV.U32 R5, RZ, RZ, R9 ;  /* 0x000000ffff057224 */ /* 0x000fe200078e0009 */
[----:B------:R-:W-:Y:S01]  /*22320*/  MOV R3, RZ ;  /* 0x000000ff00037202 */ /* 0x000fe20000000f00 */
[----:B------:R-:W-:Y:S01]  /*22330*/  IMAD.MOV.U32 R0, RZ, RZ, 0x181f ;  /* 0x0000181fff007424 */ /* 0x000fe200078e00ff */
[----:B------:R-:W-:Y:S02]  /*22340*/  MOV R2, 0x22360 ;  /* 0x0002236000027802 */ /* 0x000fe40000000f00 */
[----:B-123--:R-:W-:Y:S05]  /*22350*/  CALL.REL.NOINC `($__internal_15_$__cuda_sm70_shflsync_idx_p) ;  /* 0x0000091000007944 */ /* 0x00efea0003c00000 */
[----:B------:R-:W-:Y:S01]  /*22360*/  MOV R2, R0 ;  /* 0x0000000000027202 */ /* 0x000fe20000000f00 */
[----:B------:R-:W-:Y:S05]  /*22370*/  BRA `(.L_x_910) ;  /* 0xffffe05000007947 */ /* 0x000fea000383ffff */
.L_x_864:
[----:B-1----:R-:W-:Y:S01]  /*22380*/  IMAD.MOV.U32 R5, RZ, RZ, R6 ;  /* 0x000000ffff057224 */ /* 0x002fe200078e0006 */
[----:B------:R-:W-:Y:S01]  /*22390*/  MOV R3, 0x1 ;  /* 0x0000000100037802 */ /* 0x000fe20000000f00 */
[----:B------:R-:W-:Y:S01]  /*223a0*/  IMAD.MOV.U32 R0, RZ, RZ, 0x181f ;  /* 0x0000181fff007424 */ /* 0x000fe200078e00ff */
[----:B------:R-:W-:-:S02]  /*223b0*/  MOV R2, 0x223d0 ;  /* 0x000223d000027802 */ /* 0x000fc40000000f00 */
[----:B--234-:R-:W-:Y:S05]  /*223c0*/  CALL.REL.NOINC `($__internal_15_$__cuda_sm70_shflsync_idx_p) ;  /* 0x000008a000007944 */ /* 0x01cfea0003c00000 */
        /* <DEDUP_REMOVED lines=8> */
.L_x_867:
[----:B-1----:R-:W-:Y:S01]  /*22450*/  IMAD.MOV.U32 R5, RZ, RZ, R6 ;  /* 0x000000ffff057224 */ /* 0x002fe200078e0006 */
[----:B------:R-:W-:Y:S01]  /*22460*/  MOV R3, 0x2 ;  /* 0x0000000200037802 */ /* 0x000fe20000000f00 */
[----:B------:R-:W-:Y:S01]  /*22470*/  IMAD.MOV.U32 R0, RZ, RZ, 0x181f ;  /* 0x0000181fff007424 */ /* 0x000fe200078e00ff */
[----:B------:R-:W-:Y:S02]  /*22480*/  MOV R2, 0x224a0 ;  /* 0x000224a000027802 */ /* 0x000fe40000000f00 */
[----:B--234-:R-:W-:Y:S05]  /*22490*/  CALL.REL.NOINC `($__internal_15_$__cuda_sm70_shflsync_idx_p) ;  /* 0x000007d000007944 */ /* 0x01cfea0003c00000 */
[----:B------:R-:W-:Y:S01]  /*224a0*/  MOV R10, R0 ;  /* 0x00000000000a7202 */ /* 0x000fe20000000f00 */
[----:B------:R-:W-:Y:S05]  /*224b0*/  BRA `(.L_x_912) ;  /* 0xffffe10000007947 */ /* 0x000fea000383ffff */
.L_x_868:
[----:B-1----:R-:W-:Y:S01]  /*224c0*/  IMAD.MOV.U32 R5, RZ, RZ, R9 ;  /* 0x000000ffff057224 */ /* 0x002fe200078e0009 */
[----:B------:R-:W-:Y:S01]  /*224d0*/  MOV R3, 0x2 ;  /* 0x0000000200037802 */ /* 0x000fe20000000f00 */
[----:B------:R-:W-:Y:S01]  /*224e0*/  IMAD.MOV.U32 R0, RZ, RZ, 0x181f ;  /* 0x0000181fff007424 */ /* 0x000fe200078e00ff */
[----:B------:R-:W-:Y:S02]  /*224f0*/  MOV R2, 0x22510 ;  /* 0x0002251000027802 */ /* 0x000fe40000000f00 */
[----:B--234-:R-:W-:Y:S05]  /*22500*/  CALL.REL.NOINC `($__internal_15_$__cuda_sm70_shflsync_idx_p) ;  /* 0x0000076000007944 */ /* 0x01cfea0003c00000 */
[----:B------:R-:W-:Y:S01]  /*22510*/  MOV R2, R0 ;  /* 0x0000000000027202 */ /* 0x000fe20000000f00 */
[----:B------:R-:W-:Y:S05]  /*22520*/  BRA `(.L_x_913) ;  /* 0xffffe0b000007947 */ /* 0x000fea000383ffff */
.L_x_871:
        /* <DEDUP_REMOVED lines=13> */
.L_x_873:
[----:B------:R-:W-:Y:S01]  /*22600*/  IMAD.MOV.U32 R5, RZ, RZ, R62 ;  /* 0x000000ffff057224 */ /* 0x000fe200078e003e */
[----:B------:R-:W-:Y:S01]  /*22610*/  MOV R3, RZ ;  /* 0x000000ff00037202 */ /* 0x000fe20000000f00 */
[----:B------:R-:W-:Y:S01]  /*22620*/  IMAD.MOV.U32 R0, RZ, RZ, 0x1f ;  /* 0x0000001fff007424 */ /* 0x000fe200078e00ff */
[----:B------:R-:W-:Y:S02]  /*22630*/  MOV R2, 0x22650 ;  /* 0x0002265000027802 */ /* 0x000fe40000000f00 */
[----:B------:R-:W-:Y:S05]  /*22640*/  CALL.REL.NOINC `($__internal_15_$__cuda_sm70_shflsync_idx_p) ;  /* 0x0000062000007944 */ /* 0x000fea0003c00000 */
[----:B------:R-:W-:Y:S01]  /*22650*/  MOV R9, R0 ;  /* 0x0000000000097202 */ /* 0x000fe20000000f00 */
[----:B------:R-:W-:Y:S05]  /*22660*/  BRA `(.L_x_915) ;  /* 0xffffe21000007947 */ /* 0x000fea000383ffff */
.L_x_874:
[----:B------:R-:W-:Y:S01]  /*22670*/  IMAD.MOV.U32 R5, RZ, RZ, R62 ;  /* 0x000000ffff057224 */ /* 0x000fe200078e003e */
[----:B------:R-:W-:Y:S01]  /*22680*/  MOV R3, 0x1 ;  /* 0x0000000100037802 */ /* 0x000fe20000000f00 */
[----:B------:R-:W-:Y:S01]  /*22690*/  IMAD.MOV.U32 R0, RZ, RZ, 0x1f ;  /* 0x0000001fff007424 */ /* 0x000fe200078e00ff */
[----:B------:R-:W-:Y:S02]  /*226a0*/  MOV R2, 0x226c0 ;  /* 0x000226c000027802 */ /* 0x000fe40000000f00 */
[----:B-12---:R-:W-:Y:S05]  /*226b0*/  CALL.REL.NOINC `($__internal_15_$__cuda_sm70_shflsync_idx_p) ;  /* 0x000005b000007944 */ /* 0x006fea0003c00000 */
[----:B------:R-:W-:Y:S01]  /*226c0*/  MOV R8, R0 ;  /* 0x0000000000087202 */ /* 0x000fe20000000f00 */
[----:B------:R-:W-:Y:S05]  /*226d0*/  BRA `(.L_x_916) ;  /* 0xffffe1c000007947 */ /* 0x000fea000383ffff */
.L_x_875:
[----:B------:R-:W-:Y:S02]  /*226e0*/  MOV R2, 0x1 ;  /* 0x0000000100027802 */ /* 0x000fe40000000f00 */
[----:B------:R-:W-:-:S02]  /*226f0*/  MOV R3, 0x22710 ;  /* 0x0002271000037802 */ /* 0x000fc40000000f00 */
[----:B-1234-:R-:W-:Y:S05]  /*22700*/  CALL.REL.NOINC `($__internal_16_$__cuda_sm70_shflsync_up_p) ;  /* 0x000005b000007944 */ /* 0x01efea0003c00000 */
[----:B------:R-:W-:Y:S05]  /*22710*/  BRA `(.L_x_917) ;  /* 0xffffe2b000007947 */ /* 0x000fea000383ffff */
.L_x_876:
[----:B------:R-:W-:Y:S02]  /*22720*/  MOV R2, 0x2 ;  /* 0x0000000200027802 */ /* 0x000fe40000000f00 */
[----:B------:R-:W-:-:S02]  /*22730*/  MOV R3, 0x22750 ;  /* 0x0002275000037802 */ /* 0x000fc40000000f00 */
[----:B--2-4-:R-:W-:Y:S05]  /*22740*/  CALL.REL.NOINC `($__internal_16_$__cuda_sm70_shflsync_up_p) ;  /* 0x0000057000007944 */ /* 0x014fea0003c00000 */
[----:B------:R-:W-:Y:S01]  /*22750*/  SEL R3, R4, RZ, P1 ;  /* 0x000000ff04037207 */ /* 0x000fe20000800000 */
[----:B------:R-:W-:-:S04]  /*22760*/  IMAD.MOV.U32 R2, RZ, RZ, 0x4 ;  /* 0x00000004ff027424 */ /* 0x000fc800078e00ff */
[----:B------:R-:W-:Y:S01]  /*22770*/  IMAD.IADD R0, R0, 0x1, R3 ;  /* 0x0000000100007824 */ /* 0x000fe200078e0203 */
        /* <DEDUP_REMOVED lines=20> */
.L_x_880:
[----:B------:R-:W-:Y:S02]  /*228c0*/  MOV R2, 0x1 ;  /* 0x0000000100027802 */ /* 0x000fe40000000f00 */
[----:B------:R-:W-:Y:S02]  /*228d0*/  MOV R3, 0x228f0 ;  /* 0x000228f000037802 */ /* 0x000fe40000000f00 */
[----:B------:R-:W-:Y:S05]  /*228e0*/  CALL.REL.NOINC `($__internal_16_$__cuda_sm70_shflsync_up_p) ;  /* 0x000003d000007944 */ /* 0x000fea0003c00000 */
[----:B------:R-:W-:Y:S01]  /*228f0*/  MOV R2, R4 ;  /* 0x0000000400027202 */ /* 0x000fe20000000f00 */
[----:B------:R-:W-:Y:S05]  /*22900*/  BRA `(.L_x_919) ;  /* 0xffffe32000007947 */ /* 0x000fea000383ffff */
.L_x_881:
        /* <DEDUP_REMOVED lines=26> */
.L_x_883:
[----:B------:R-:W-:Y:S02]  /*22ab0*/  SEL R0, RZ, 0x1, P0 ;  /* 0x00000001ff007807 */ /* 0x000fe40000000000 */
[----:B------:R-:W-:Y:S02]  /*22ac0*/  MOV R2, 0x22ae0 ;  /* 0x00022ae000027802 */ /* 0x000fe40000000f00 */
[----:B-1----:R-:W-:Y:S05]  /*22ad0*/  CALL.REL.NOINC `($__internal_17_$__cuda_sm70_votesync_ballot) ;  /* 0x0000025000007944 */ /* 0x002fea0003c00000 */
[----:B------:R-:W-:Y:S01]  /*22ae0*/  MOV R10, R0 ;  /* 0x00000000000a7202 */ /* 0x000fe20000000f00 */
[----:B------:R-:W-:Y:S05]  /*22af0*/  BRA `(.L_x_921) ;  /* 0xffffe2c000007947 */ /* 0x000fea000383ffff */
.L_x_884:
[----:B------:R-:W-:Y:S01]  /*22b00*/  IMAD.MOV.U32 R5, RZ, RZ, R6 ;  /* 0x000000ffff057224 */ /* 0x000fe200078e0006 */
[----:B------:R-:W-:Y:S01]  /*22b10*/  MOV R3, R8 ;  /* 0x0000000800037202 */ /* 0x000fe20000000f00 */
[----:B--2---:R-:W-:Y:S01]  /*22b20*/  IMAD.MOV.U32 R0, RZ, RZ, 0x1f ;  /* 0x0000001fff007424 */ /* 0x004fe200078e00ff */
[----:B------:R-:W-:Y:S02]  /*22b30*/  MOV R2, 0x22b50 ;  /* 0x00022b5000027802 */ /* 0x000fe40000000f00 */
[----:B-1----:R-:W-:Y:S05]  /*22b40*/  CALL.REL.NOINC `($__internal_15_$__cuda_sm70_shflsync_idx_p) ;  /* 0x0000012000007944 */ /* 0x002fea0003c00000 */
[----:B------:R-:W-:Y:S01]  /*22b50*/  IMAD.MOV.U32 R12, RZ, RZ, R0 ;  /* 0x000000ffff0c7224 */ /* 0x000fe200078e0000 */
[----:B------:R-:W-:Y:S01]  /*22b60*/  MOV R3, R8 ;  /* 0x0000000800037202 */ /* 0x000fe20000000f00 */
[----:B------:R-:W-:Y:S01]  /*22b70*/  IMAD.MOV.U32 R5, RZ, RZ, R7 ;  /* 0x000000ffff057224 */ /* 0x000fe200078e0007 */
[----:B------:R-:W-:Y:S02]  /*22b80*/  MOV R0, 0x1f ;  /* 0x0000001f00007802 */ /* 0x000fe40000000f00 */
[----:B------:R-:W-:-:S02]  /*22b90*/  MOV R2, 0x22bb0 ;  /* 0x00022bb000027802 */ /* 0x000fc40000000f00 */
[----:B------:R-:W-:Y:S05]  /*22ba0*/  CALL.REL.NOINC `($__internal_15_$__cuda_sm70_shflsync_idx_p) ;  /* 0x000000c000007944 */ /* 0x000fea0003c00000 */
[----:B------:R-:W-:Y:S01]  /*22bb0*/  MOV R7, R0 ;  /* 0x0000000000077202 */ /* 0x000fe20000000f00 */
[----:B------:R-:W-:Y:S05]  /*22bc0*/  BRA `(.L_x_922) ;  /* 0xffffe26000007947 */ /* 0x000fea000383ffff */
.L_x_887:
[----:B------:R-:W-:Y:S01]  /*22bd0*/  IMAD.MOV.U32 R5, RZ, RZ, R4 ;  /* 0x000000ffff057224 */ /* 0x000fe200078e0004 */
[----:B--2---:R-:W-:-:S02]  /*22be0*/  MOV R0, 0x1f ;  /* 0x0000001f00007802 */ /* 0x004fc40000000f00 */
[----:B------:R-:W-:Y:S02]  /*22bf0*/  MOV R2, 0x22c10 ;  /* 0x00022c1000027802 */ /* 0x000fe40000000f00 */
[----:B-1-34-:R-:W-:Y:S05]  /*22c00*/  CALL.REL.NOINC `($__internal_15_$__cuda_sm70_shflsync_idx_p) ;  /* 0x0000006000007944 */ /* 0x01afea0003c00000 */
[----:B------:R-:W-:Y:S01]  /*22c10*/  MOV R13, R0 ;  /* 0x00000000000d7202 */ /* 0x000fe20000000f00 */
[----:B------:R-:W-:Y:S05]  /*22c20*/  BRA `(.L_x_886) ;  /* 0xffffe26000007947 */ /* 0x000fea000383ffff */
        .weak           $__internal_14_$__cuda_sm70_shflsync_bfly_p
        .type           $__internal_14_$__cuda_sm70_shflsync_bfly_p,@function
        .size           $__internal_14_$__cuda_sm70_shflsync_bfly_p,($__internal_15_$__cuda_sm70_shflsync_idx_p - $__internal_14_$__cuda_sm70_shflsync_bfly_p)
$__internal_14_$__cuda_sm70_shflsync_bfly_p:
[----:B------:R-:W-:Y:S01]  /*22c30*/  MOV R7, 0x0 ;  /* 0x0000000000077802 */ /* 0x000fe20000000f00 */
[----:B------:R-:W-:Y:S04]  /*22c40*/  WARPSYNC R8 ;  /* 0x0000000800007348 */ /* 0x000fe80003800000 */
[----:B------:R1:W2:Y:S01]  /*22c50*/  SHFL.BFLY PT, R2, R2, R5, R9 ;  /* 0x0c00000502027389 */ /* 0x0002a200000e0009 */
[----:B------:R-:W-:Y:S05]  /*22c60*/  RET.REL.NODEC R6 `(_ZN7cutlass13device_kernelIN5flash19enable_sm80_to_sm89INS1_16FlashAttnFwdSm80INS1_25CollectiveMainloopFwdSm80ILi8ELi1ELb1EN4cute5tupleIJNS5_1CILi128EEENS7_ILi96EEES8_EEELi128ENS_10bfloat16_tEfNS_4arch4Sm80ELb0ELb1ELb1ELb1ELb0ELb1ELb1ELb1EEENS1_21CollectiveEpilogueFwdINS6_IJS8_S8_S9_EEENS6_IJNS7_ILi1EEESH_SH_EEESB_SD_Li256ELb1ELb1ELb1ELb0EEENS1_36VarlenDynamicPersistentTileSchedulerILi128ELi96ELi256ELi256ELb1ELb1ELb0ELb1ELb0ELb1EEEEEEEEEvNT_6ParamsE) ;  /* 0xfffdd39006007950 */ /* 0x000fea0003c3ffff */
        .weak           $__internal_15_$__cuda_sm70_shflsync_idx_p
        .type           $__internal_15_$__cuda_sm70_shflsync_idx_p,@function
        .size           $__internal_15_$__cuda_sm70_shflsync_idx_p,($__internal_16_$__cuda_sm70_shflsync_up_p - $__internal_15_$__cuda_sm70_shflsync_idx_p)
$__internal_15_$__cuda_sm70_shflsync_idx_p:
[----:B------:R-:W-:-:S04]  /*22c70*/  MOV R50, 0xffffffff ;  /* 0xffffffff00327802 */ /* 0x000fc80000000f00 */
[----:B------:R-:W-:Y:S04]  /*22c80*/  WARPSYNC R50 ;  /* 0x0000003200007348 */ /* 0x000fe80003800000 */
[----:B------:R1:W2:Y:S02]  /*22c90*/  SHFL.IDX PT, R0, R5, R3, R0 ;  /* 0x0000000305007389 */ /* 0x0002a400000e0000 */
[----:B-1----:R-:W-:-:S04]  /*22ca0*/  MOV R3, 0x0 ;  /* 0x0000000000037802 */ /* 0x002fc80000000f00 */
[----:B--2---:R-:W-:Y:S05]  /*22cb0*/  RET.REL.NODEC R2 `(_ZN7cutlass13device_kernelIN5flash19enable_sm80_to_sm89INS1_16FlashAttnFwdSm80INS1_25CollectiveMainloopFwdSm80ILi8ELi1ELb1EN4cute5tupleIJNS5_1CILi128EEENS7_ILi96EEES8_EEELi128ENS_10bfloat16_tEfNS_4arch4Sm80ELb0ELb1ELb1ELb1ELb0ELb1ELb1ELb1EEENS1_21CollectiveEpilogueFwdINS6_IJS8_S8_S9_EEENS6_IJNS7_ILi1EEESH_SH_EEESB_SD_Li256ELb1ELb1ELb1ELb0EEENS1_36VarlenDynamicPersistentTileSchedulerILi128ELi96ELi256ELi256ELb1ELb1ELb0ELb1ELb0ELb1EEEEEEEEEvNT_6ParamsE) ;  /* 0xfffdd34002007950 */ /* 0x004fea0003c3ffff */
        .weak           $__internal_16_$__cuda_sm70_shflsync_up_p
        .type           $__internal_16_$__cuda_sm70_shflsync_up_p,@function
        .size           $__internal_16_$__cuda_sm70_shflsync_up_p,($__internal_17_$__cuda_sm70_votesync_ballot - $__internal_16_$__cuda_sm70_shflsync_up_p)
$__internal_16_$__cuda_sm70_shflsync_up_p:
[----:B------:R-:W-:Y:S02]  /*22cc0*/  IMAD.MOV.U32 R4, RZ, RZ, RZ ;  /* 0x000000ffff047224 */ /* 0x000fe400078e00ff */
[----:B------:R-:W-:-:S04]  /*22cd0*/  IMAD.MOV.U32 R10, RZ, RZ, -0x1 ;  /* 0xffffffffff0a7424 */ /* 0x000fc800078e00ff */
[----:B------:R-:W-:Y:S04]  /*22ce0*/  WARPSYNC R10 ;  /* 0x0000000a00007348 */ /* 0x000fe80003800000 */
[----:B------:R1:W2:Y:S02]  /*22cf0*/  SHFL.UP PT, R4, R0, R2, R4 ;  /* 0x0400000200047389 */ /* 0x0002a400000e0004 */
[----:B-1----:R-:W-:Y:S02]  /*22d00*/  MOV R2, R3 ;  /* 0x0000000300027202 */ /* 0x002fe40000000f00 */
[----:B------:R-:W-:-:S04]  /*22d10*/  MOV R3, 0x0 ;  /* 0x0000000000037802 */ /* 0x000fc80000000f00 */
[----:B--2---:R-:W-:Y:S05]  /*22d20*/  RET.REL.NODEC R2 `(_ZN7cutlass13device_kernelIN5flash19enable_sm80_to_sm89INS1_16FlashAttnFwdSm80INS1_25CollectiveMainloopFwdSm80ILi8ELi1ELb1EN4cute5tupleIJNS5_1CILi128EEENS7_ILi96EEES8_EEELi128ENS_10bfloat16_tEfNS_4arch4Sm80ELb0ELb1ELb1ELb1ELb0ELb1ELb1ELb1EEENS1_21CollectiveEpilogueFwdINS6_IJS8_S8_S9_EEENS6_IJNS7_ILi1EEESH_SH_EEESB_SD_Li256ELb1ELb1ELb1ELb0EEENS1_36VarlenDynamicPersistentTileSchedulerILi128ELi96ELi256ELi256ELb1ELb1ELb0ELb1ELb0ELb1EEEEEEEEEvNT_6ParamsE) ;  /* 0xfffdd2d002007950 */ /* 0x004fea0003c3ffff */
        .weak           $__internal_17_$__cuda_sm70_votesync_ballot
        .type           $__internal_17_$__cuda_sm70_votesync_ballot,@function
        .size           $__internal_17_$__cuda_sm70_votesync_ballot,(.L_x_2694 - $__internal_17_$__cuda_sm70_votesync_ballot)
$__internal_17_$__cuda_sm70_votesync_ballot:
[----:B------:R-:W-:Y:S01]  /*22d30*/  ISETP.NE.U32.AND P0, PT, R0, 0x1, PT ;  /* 0x000000010000780c */ /* 0x000fe20003f05070 */
[----:B------:R-:W-:-:S04]  /*22d40*/  IMAD.MOV.U32 R3, RZ, RZ, -0x1 ;  /* 0xffffffffff037424 */ /* 0x000fc800078e00ff */
[----:B------:R-:W-:Y:S08]  /*22d50*/  WARPSYNC R3 ;  /* 0x0000000300007348 */ /* 0x000ff00003800000 */
[----:B------:R-:W-:-:S04]  /*22d60*/  VOTE.ANY R0, PT, !P0 ;  /* 0x0000000000007806 */ /* 0x000fc800040e0100 */
[----:B------:R-:W-:Y:S01]  /*22d70*/  LOP3.LUT R0, R0, R3, RZ, 0xc0, !PT ;  /* 0x0000000300007212 */ /* 0x000fe200078ec0ff */
[----:B------:R-:W-:-:S04]  /*22d80*/  IMAD.MOV.U32 R3, RZ, RZ, 0x0 ;  /* 0x00000000ff037424 */ /* 0x000fc800078e00ff */
[----:B------:R-:W-:Y:S05]  /*22d90*/  RET.REL.NODEC R2 `(_ZN7cutlass13device_kernelIN5flash19enable_sm80_to_sm89INS1_16FlashAttnFwdSm80INS1_25CollectiveMainloopFwdSm80ILi8ELi1ELb1EN4cute5tupleIJNS5_1CILi128EEENS7_ILi96EEES8_EEELi128ENS_10bfloat16_tEfNS_4arch4Sm80ELb0ELb1ELb1ELb1ELb0ELb1ELb1ELb1EEENS1_21CollectiveEpilogueFwdINS6_IJS8_S8_S9_EEENS6_IJNS7_ILi1EEESH_SH_EEESB_SD_Li256ELb1ELb1ELb1ELb0EEENS1_36VarlenDynamicPersistentTileSchedulerILi128ELi96ELi256ELi256ELb1ELb1ELb0ELb1ELb0ELb1EEEEEEEEEvNT_6ParamsE) ;  /* 0xfffdd26002007950 */ /* 0x000fea0003c3ffff */
.L_x_923:
        /* <DEDUP_REMOVED lines=14> */
.L_x_2694:


//--------------------- .text._ZN7cutlass13device_kernelIN5flash19enable_sm80_to_sm89INS1_16FlashAttnFwdSm80INS1_25CollectiveMainloopFwdSm80ILi4ELi1ELb0EN4cute5tupleIJNS5_1CILi128EEENS7_ILi64EEES8_EEELi128ENS_10bfloat16_tEfNS_4arch4Sm80ELb1ELb0ELb1ELb0ELb0ELb0ELb1ELb1EEENS1_21CollectiveEpilogueFwdINS6_IJS8_S8_S9_EEENS6_IJNS7_ILi1EEESH_SH_EEESB_SD_Li128ELb0ELb1ELb1ELb0EEENS1_30DynamicPersistentTileSchedulerILi128ELi128ELb1ELb1ELb0EEEEEEEEEvNT_6ParamsE --------------------------
	.section	.text._ZN7cutlass13device_kernelIN5flash19enable_sm80_to_sm89INS1_16FlashAttnFwdSm80INS1_25CollectiveMainloopFwdSm80ILi4ELi1ELb0EN4cute5tupleIJNS5_1CILi128EEENS7_ILi64EEES8_EEELi128ENS_10bfloat16_tEfNS_4arch4Sm80ELb1ELb0ELb1ELb0ELb0ELb0ELb1ELb1EEENS1_21CollectiveEpilogueFwdINS6_IJS8_S8_S9_EEENS6_IJNS7_ILi1EEESH_SH_EEESB_SD_Li128ELb0ELb1ELb1ELb0EEENS1_30DynamicPersistentTileSchedulerILi128ELi128ELb1ELb1ELb0EEEEEEEEEvNT_6ParamsE,"ax",@progbits
	.sectioninfo	@"SHI_REGISTERS=255"
	.align	128
.text._ZN7cutlass13device_kernelIN5flash19enable_sm80_to_sm89INS1_16FlashAttnFwdSm80INS1_25CollectiveMainloopFwdSm80ILi4ELi1ELb0EN4cute5tupleIJNS5_1CILi128EEENS7_ILi64EEES8_EEELi128ENS_10bfloat16_tEfNS_4arch4Sm80ELb1ELb0ELb1ELb0ELb0ELb0ELb1ELb1EEENS1_21CollectiveEpilogueFwdINS6_IJS8_S8_S9_EEENS6_IJNS7_ILi1EEESH_SH_EEESB_SD_Li128ELb0ELb1ELb1ELb0EEENS1_30DynamicPersistentTileSchedulerILi128ELi128ELb1ELb1ELb0EEEEEEEEEvNT_6ParamsE:
        .type           _ZN7cutlass13device_kernelIN5flash19enable_sm80_to_sm89INS1_16FlashAttnFwdSm80INS1_25CollectiveMainloopFwdSm80ILi4ELi1ELb0EN4cute5tupleIJNS5_1CILi128EEENS7_ILi64EEES8_EEELi128ENS_10bfloat16_tEfNS_4arch4Sm80ELb1ELb0ELb1ELb0ELb0ELb0ELb1ELb1EEENS1_21CollectiveEpilogueFwdINS6_IJS8_S8_S9_EEENS6_IJNS7_ILi1EEESH_SH_EEESB_SD_Li128ELb0ELb1ELb1ELb0EEENS1_30DynamicPersistentTileSchedulerILi128ELi128ELb1ELb1ELb0EEEEEEEEEvNT_6ParamsE,@function
        .size           _ZN7cutlass13device_kernelIN5flash19enable_sm80_to_sm89INS1_16FlashAttnFwdSm80INS1_25CollectiveMainloopFwdSm80ILi4ELi1ELb0EN4cute5tupleIJNS5_1CILi128EEENS7_ILi64EEES8_EEELi128ENS_10bfloat16_tEfNS_4arch4Sm80ELb1ELb0ELb1ELb0ELb0ELb0ELb1ELb1EEENS1_21CollectiveEpilogueFwdINS6_IJS8_S8_S9_EEENS6_IJNS7_ILi1EEESH_SH_EEESB_SD_Li128ELb0ELb1ELb1ELb0EEENS1_30DynamicPersistentTileSchedulerILi128ELi128ELb1ELb1ELb0EEEEEEEEEvNT_6ParamsE,(.L_x_2699 - _ZN7cutlass13device_kernelIN5flash19enable_sm80_to_sm89INS1_16FlashAttnFwdSm80INS1_25CollectiveMainloopFwdSm80ILi4ELi1ELb0EN4cute5tupleIJNS5_1CILi128EEENS7_ILi64EEES8_EEELi128ENS_10bfloat16_tEfNS_4arch4Sm80ELb1ELb0ELb1ELb0ELb0ELb0ELb1ELb1EEENS1_21CollectiveEpilogueFwdINS6_IJS8_S8_S9_EEENS6_IJNS7_ILi1EEESH_SH_EEESB_SD_Li128ELb0ELb1ELb1ELb0EEENS1_30DynamicPersistentTileSchedulerILi128ELi128ELb1ELb1ELb0EEEEEEEEEvNT_6ParamsE)
        .other          _ZN7cutlass13device_kernelIN5flash19enable_sm80_to_sm89INS1_16FlashAttnFwdSm80INS1_25CollectiveMainloopFwdSm80ILi4ELi1ELb0EN4cute5tupleIJNS5_1CILi128EEENS7_ILi64EEES8_EEELi128ENS_10bfloat16_tEfNS_4arch4Sm80ELb1ELb0ELb1ELb0ELb0ELb0ELb1ELb1EEENS1_21CollectiveEpilogueFwdINS6_IJS8_S8_S9_EEENS6_IJNS7_ILi1EEESH_SH_EEESB_SD_Li128ELb0ELb1ELb1ELb0EEENS1_30DynamicPersistentTileSchedulerILi128ELi128ELb1ELb1ELb0EEEEEEEEEvNT_6ParamsE,@"STO_CUDA_ENTRY STV_DEFAULT"
_ZN7cutlass13device_kernelIN5flash19enable_sm80_to_sm89INS1_16FlashAttnFwdSm80INS1_25CollectiveMainloopFwdSm80ILi4ELi1ELb0EN4cute5tupleIJNS5_1CILi128EEENS7_ILi64EEES8_EEELi128ENS_10bfloat16_tEfNS_4arch4Sm80ELb1ELb0ELb1ELb0ELb0ELb0ELb1ELb1EEENS1_21CollectiveEpilogueFwdINS6_IJS8_S8_S9_EEENS6_IJNS7_ILi1EEESH_SH_EEESB_SD_Li128ELb0ELb1ELb1ELb0EEENS1_30DynamicPersistentTileSchedulerILi128ELi128ELb1ELb1ELb0EEEEEEEEEvNT_6ParamsE:
[----:B------:R-:W-:-:S03]  /*0000*/  MOV R1, c[0x0][0x28] ;  /* 0x00000a0000017a02 */ /* 0x000fc60000000f00 */
[----:B------:R-:W1:Y:S01]  /*0010*/  S2R R17, SR_TID.X ;  /* 0x0000000000117919 */ /* 0x000e620000002100 */
[----:B------:R-:W-:-:S03]  /*0020*/  IADD3 R1, R1, -0x98, RZ ;  /* 0xffffff6801017810 */ /* 0x000fc60007ffe0ff */
[----:B------:R-:W2:Y:S01]  /*0030*/  S2R R16, SR_CTAID.X ;  /* 0x0000000000107919 */ /* 0x000ea20000002500 */
[----:B-1----:R-:W-:-:S05]  /*0040*/  SHF.R.U32.HI R0, RZ, 0x5, R17 ;  /* 0x00000005ff007819 */ /* 0x002fca0000011611 */
[----:B------:R-:W1:Y:S04]  /*0050*/  SHFL.IDX PT, R2, R0, RZ, 0x1f ;  /* 0x00001fff00027589 */ /* 0x000e6800000e0000 */
[----:B------:R-:W3:Y:S01]  /*0060*/  SHFL.IDX PT, R0, R0, RZ, 0x1f ;  /* 0x00001fff00007589 */ /* 0x000ee200000e0000 */
[----:B-1----:R-:W-:Y:S01]  /*0070*/  ISETP.GE.AND P0, PT, R2, 0x1, PT ;  /* 0x000000010200780c */ /* 0x002fe20003f06270 */
[----:B---3--:R1:W3:-:S12]  /*0080*/  R2UR UR6, R0 ;  /* 0x00000000000673c2 */ /* 0x0082d800000e0000 */
[----:B------:R-:W-:Y:S06]  /*0090*/  @P0 BAR.ARV 0x4, 0x80 ;  /* 0x0102000000000b1d */ /* 0x000fec0000002000 */
[----:B--2---:R-:W-:-:S13]  /*00a0*/  ISETP.GE.AND P0, PT, R16, c[0x0][0x538], PT ;  /* 0x00014e0010007a0c */ /* 0x004fda0003f06270 */
[----:B------:R-:W-:Y:S05]  /*00b0*/  @P0 EXIT ;  /* 0x000000000000094d */ /* 0x000fea0003800000 */
[----:B-1-3--:R-:W-:Y:S01]  /*00c0*/  SHF.R.S32.HI R15, RZ, 0x1f, R17 ;  /* 0x0000001fff0f7819 */ /* 0x00afe20000011411 */
[----:B------:R-:W-:Y:S01]  /*00d0*/  IMAD.MOV.U32 R228, RZ, RZ, 0x40 ;  /* 0x00000040ffe47424 */ /* 0x000fe200078e00ff */
[----:B------:R-:W-:Y:S02]  /*00e0*/  ULDC.64 UR8, c[0x0][0x118] ;  /* 0x0000460000087ab9 */ /* 0x000fe40000000a00 */
[CC--:B------:R-:W-:Y:S02]  /*00f0*/  LEA.HI R12, R15.reuse, R17.reuse, RZ, 0x3 ;  /* 0x000000110f0c7211 */ /* 0x0c0fe400078f18ff */
[CC--:B------:R-:W-:Y:S02]  /*0100*/  LEA.HI R4, R15.reuse, R17.reuse, RZ, 0x4 ;  /* 0x000000110f047211 */ /* 0x0c0fe400078f20ff */
[----:B------:R-:W-:Y:S02]  /*0110*/  LEA.HI R0, R15, R17, RZ, 0x2 ;  /* 0x000000110f007211 */ /* 0x000fe400078f10ff */
[----:B------:R-:W-:-:S02]  /*0120*/  SHF.R.S32.HI R20, RZ, 0x3, R12 ;  /* 0x00000003ff147819 */ /* 0x000fc4000001140c */
[----:B------:R-:W-:Y:S02]  /*0130*/  LOP3.LUT R2, R4, 0xfffffff0, RZ, 0xc0, !PT ;  /* 0xfffffff004027812 */ /* 0x000fe400078ec0ff */
[----:B------:R-:W-:Y:S01]  /*0140*/  LOP3.LUT R3, R12, 0xfffffff8, RZ, 0xc0, !PT ;  /* 0xfffffff80c037812 */ /* 0x000fe200078ec0ff */
[----:B------:R-:W-:Y:S01]  /*0150*/  IMAD.SHL.U32 R6, R20, 0x40, RZ ;  /* 0x0000004014067824 */ /* 0x000fe200078e00ff */
[----:B------:R-:W-:Y:S01]  /*0160*/  LOP3.LUT R0, R0, 0xfffffffc, RZ, 0xc0, !PT ;  /* 0xfffffffc00007812 */ /* 0x000fe200078ec0ff */
[C---:B------:R-:W-:Y:S01]  /*0170*/  IMAD.IADD R2, R17.reuse, 0x1, -R2 ;  /* 0x0000000111027824 */ /* 0x040fe200078e0a02 */
[----:B------:R-:W-:Y:S01]  /*0180*/  SHF.R.S32.HI R5, RZ, 0x4, R4 ;  /* 0x00000004ff057819 */ /* 0x000fe20000011404 */
[C---:B------:R-:W-:Y:S02]  /*0190*/  IMAD.IADD R9, R17.reuse, 0x1, -R3 ;  /* 0x0000000111097824 */ /* 0x040fe400078e0a03 */
[----:B------:R-:W-:Y:S01]  /*01a0*/  IMAD.IADD R3, R17, 0x1, -R0 ;  /* 0x0000000111037824 */ /* 0x000fe200078e0a00 */
[----:B------:R-:W-:Y:S01]  /*01b0*/  LEA.HI R4, R4, R5, RZ, 0x1 ;  /* 0x0000000504047211 */ /* 0x000fe200078f08ff */
[----:B------:R-:W-:Y:S01]  /*01c0*/  IMAD.SHL.U32 R18, R9, 0x8, RZ ;  /* 0x0000000809127824 */ /* 0x000fe200078e00ff */
[----:B------:R-:W-:-:S02]  /*01d0*/  LOP3.LUT R0, R6, 0x1c0, RZ, 0xc0, !PT ;  /* 0x000001c006007812 */ /* 0x000fc400078ec0ff */
[----:B------:R-:W-:Y:S02]  /*01e0*/  LOP3.LUT R6, R4, 0xfffffffe, RZ, 0xc0, !PT ;  /* 0xfffffffe04067812 */ /* 0x000fe400078ec0ff */
[----:B------:R-:W-:Y:S01]  /*01f0*/  SHF.R.S32.HI R4, RZ, 0x1f, R2 ;  /* 0x0000001fff047819 */ /* 0x000fe20000011402 */
[----:B------:R-:W-:Y:S01]  /*0200*/  STL [R1+0x48], R18 ;  /* 0x0000481201007387 */ /* 0x000fe20000100800 */
[----:B------:R-:W-:Y:S01]  /*0210*/  LEA.HI R8, R3, R3, RZ, 0x1 ;  /* 0x0000000303087211 */ /* 0x000fe200078f08ff */
[----:B------:R-:W-:Y:S01]  /*0220*/  IMAD.IADD R13, R5, 0x1, -R6 ;  /* 0x00000001050d7824 */ /* 0x000fe200078e0a06 */
[----:B------:R-:W-:Y:S02]  /*0230*/  LOP3.LUT R7, R0, 0x38, R18, 0xf8, !PT ;  /* 0x0000003800077812 */ /* 0x000fe400078ef812 */
[----:B------:R-:W-:Y:S02]  /*0240*/  LEA.HI R11, R4, R2, RZ, 0x3 ;  /* 0x00000002040b7211 */ /* 0x000fe400078f18ff */
[----:B------:R-:W-:-:S02]  /*0250*/  SHF.R.U32.HI R0, RZ, 0x3, R0 ;  /* 0x00000003ff007819 */ /* 0x000fc40000011600 */
[----:B------:R-:W-:Y:S02]  /*0260*/  LOP3.LUT R4, R8, 0x1ffffffe, RZ, 0xc0, !PT ;  /* 0x1ffffffe08047812 */ /* 0x000fe400078ec0ff */
[----:B------:R-:W-:Y:S02]  /*0270*/  LOP3.LUT R10, R7, R0, RZ, 0x3c, !PT ;  /* 0x00000000070a7212 */ /* 0x000fe400078e3cff */
[----:B------:R-:W-:Y:S01]  /*0280*/  LOP3.LUT R0, R11, 0xfffffff8, RZ, 0xc0, !PT ;  /* 0xfffffff80b007812 */ /* 0x000fe200078ec0ff */
[----:B------:R-:W-:Y:S01]  /*0290*/  IMAD.IADD R14, R3, 0x1, -R4 ;  /* 0x00000001030e7824 */ /* 0x000fe200078e0a04 */
[-C--:B------:R-:W-:Y:S01]  /*02a0*/  LEA.HI R5, R15, R17.reuse, RZ, 0x5 ;  /* 0x000000110f057211 */ /* 0x080fe200078f28ff */
[----:B------:R-:W-:Y:S01]  /*02b0*/  IMAD.SHL.U32 R3, R9, 0x40, RZ ;  /* 0x0000004009037824 */ /* 0x000fe200078e00ff */
[----:B------:R-:W-:Y:S01]  /*02c0*/  LEA.HI R4, R15, R17, RZ, 0x6 ;  /* 0x000000110f047211 */ /* 0x000fe200078f30ff */
[----:B------:R-:W-:Y:S01]  /*02d0*/  IMAD.IADD R7, R2, 0x1, -R0 ;  /* 0x0000000102077824 */ /* 0x000fe200078e0a00 */
[----:B------:R-:W-:-:S02]  /*02e0*/  SHF.R.S32.HI R231, RZ, 0x5, R5 ;  /* 0x00000005ffe77819 */ /* 0x000fc40000011405 */
[----:B------:R-:W-:Y:S01]  /*02f0*/  LOP3.LUT R0, R3, 0x1c0, RZ, 0xc0, !PT ;  /* 0x000001c003007812 */ /* 0x000fe200078ec0ff */
[----:B------:R-:W-:Y:S01]  /*0300*/  IMAD.SHL.U32 R4, R4, 0x8, RZ ;  /* 0x0000000804047824 */ /* 0x000fe200078e00ff */
[----:B------:R-:W-:Y:S02]  /*0310*/  SHF.R.S32.HI R2, RZ, 0x1f, R5 ;  /* 0x0000001fff027819 */ /* 0x000fe40000011405 */
[----:B------:R-:W-:Y:S02]  /*0320*/  LOP3.LUT R6, R0, 0x8, R12, 0xf8, !PT ;  /* 0x0000000800067812 */ /* 0x000fe400078ef80c */
[----:B------:R-:W-:Y:S02]  /*0330*/  SHF.R.U32.HI R3, RZ, 0x3, R0 ;  /* 0x00000003ff037819 */ /* 0x000fe40000011600 */
[----:B------:R-:W-:Y:S01]  /*0340*/  LEA.HI R0, R2, R231, RZ, 0x2 ;  /* 0x000000e702007211 */ /* 0x000fe200078f10ff */
[----:B------:R-:W-:Y:S01]  /*0350*/  IMAD.SHL.U32 R2, R13, 0x8, RZ ;  /* 0x000000080d027824 */ /* 0x000fe200078e00ff */
[----:B------:R-:W-:-:S02]  /*0360*/  LOP3.LUT R5, R5, 0xffffffe0, RZ, 0xc0, !PT ;  /* 0xffffffe005057812 */ /* 0x000fc400078ec0ff */
[----:B------:R-:W-:Y:S01]  /*0370*/  LOP3.LUT R12, R6, R3, RZ, 0x3c, !PT ;  /* 0x00000003060c7212 */ /* 0x000fe200078e3cff */
[----:B------:R-:W-:Y:S01]  /*0380*/  IMAD.SHL.U32 R3, R7, 0x40, RZ ;  /* 0x0000004007037824 */ /* 0x000fe200078e00ff */
[----:B------:R-:W-:Y:S01]  /*0390*/  LOP3.LUT R0, R0, 0xffffffc, RZ, 0xc0, !PT ;  /* 0x0ffffffc00007812 */ /* 0x000fe200078ec0ff */
[----:B------:R-:W-:Y:S01]  /*03a0*/  IMAD.IADD R17, R17, 0x1, -R5 ;  /* 0x0000000111117824 */ /* 0x000fe200078e0a05 */
[----:B------:R-:W-:Y:S01]  /*03b0*/  LOP3.LUT R10, R10, 0x7ffffe00, R4, 0xf8, !PT ;  /* 0x7ffffe000a0a7812 */ /* 0x000fe200078ef804 */
[----:B------:R-:W-:Y:S01]  /*03c0*/  IMAD.SHL.U32 R4, R8, 0x20, RZ ;  /* 0x0000002008047824 */ /* 0x000fe200078e00ff */
[----:B------:R-:W-:Y:S01]  /*03d0*/  LOP3.LUT P3, RZ, R7, 0x2, RZ, 0xc0, !PT ;  /* 0x0000000207ff7812 */ /* 0x000fe2000786c0ff */
[----:B------:R-:W-:Y:S01]  /*03e0*/  IMAD.IADD R8, R231, 0x1, -R0 ;  /* 0x00000001e7087824 */ /* 0x000fe200078e0a00 */
[----:B------:R-:W-:Y:S01]  /*03f0*/  LOP3.LUT R0, R3, 0x1c0, RZ, 0xc0, !PT ;  /* 0x000001c003007812 */ /* 0x000fe200078ec0ff */
[----:B------:R-:W-:Y:S01]  /*0400*/  IMAD.SHL.U32 R3, R11, 0x40, RZ ;  /* 0x000000400b037824 */ /* 0x000fe200078e00ff */
[----:B------:R-:W-:Y:S01]  /*0410*/  SHF.R.S32.HI R6, RZ, 0x1f, R17 ;  /* 0x0000001fff067819 */ /* 0x000fe20000011411 */
[----:B------:R-:W-:Y:S01]  /*0420*/  IMAD.SHL.U32 R244, R10, 0x2, RZ ;  /* 0x000000020af47824 */ /* 0x000fe200078e00ff */
[----:B------:R-:W-:-:S02]  /*0430*/  LOP3.LUT R2, R0, 0x8, R2, 0xf8, !PT ;  /* 0x0000000800027812 */ /* 0x000fc400078ef802 */
[----:B------:R-:W-:Y:S02]  /*0440*/  SHF.R.U32.HI R0, RZ, 0x3, R0 ;  /* 0x00000003ff007819 */ /* 0x000fe40000011600 */
[----:B------:R-:W-:Y:S02]  /*0450*/  LOP3.LUT R3, R3, 0xfffffe00, RZ, 0xc0, !PT ;  /* 0xfffffe0003037812 */ /* 0x000fe400078ec0ff */
[----:B------:R-:W-:Y:S02]  /*0460*/  LEA.HI R6, R6, R17, RZ, 0x2 ;  /* 0x0000001106067211 */ /* 0x000fe400078f10ff */
[----:B------:R-:W-:Y:S01]  /*0470*/  LOP3.LUT R225, R2, R0, RZ, 0x3c, !PT ;  /* 0x0000000002e17212 */ /* 0x000fe200078e3cff */
[----:B------:R-:W-:Y:S01]  /*0480*/  IMAD R231, R231, 0x400, R3 ;  /* 0x00000400e7e77824 */ /* 0x000fe200078e0203 */
[----:B------:R-:W-:Y:S01]  /*0490*/  SHF.R.S32.HI R5, RZ, 0x2, R6 ;  /* 0x00000002ff057819 */ /* 0x000fe20000011406 */
[----:B------:R-:W-:Y:S01]  /*04a0*/  IMAD R0, R13, 0x200, R12 ;  /* 0x000002000d007824 */ /* 0x000fe200078e020c */
[----:B------:R-:W-:Y:S01]  /*04b0*/  IADD3 R2, R18, 0x40, RZ ;  /* 0x0000004012027810 */ /* 0x000fe20007ffe0ff */
[----:B------:R-:W-:Y:S01]  /*04c0*/  IMAD.IADD R231, R231, 0x1, R225 ;  /* 0x00000001e7e77824 */ /* 0x000fe200078e02e1 */
[----:B------:R-:W-:Y:S01]  /*04d0*/  LOP3.LUT R4, R4, 0xffffffc0, RZ, 0xc0, !PT ;  /* 0xffffffc004047812 */ /* 0x000fe200078ec0ff */
[----:B------:R-:W-:Y:S01]  /*04e0*/  IMAD R15, R8, 0x10, R5 ;  /* 0x00000010080f7824 */ /* 0x000fe200078e0205 */
[----:B------:R-:W-:Y:S01]  /*04f0*/  LOP3.LUT R225, R225, R3, RZ, 0xfc, !PT ;  /* 0x00000003e1e17212 */ /* 0x000fe200078efcff */
[----:B------:R-:W-:Y:S01]  /*0500*/  IMAD.MOV.U32 R5, RZ, RZ, 0x20 ;  /* 0x00000020ff057424 */ /* 0x000fe200078e00ff */
[----:B------:R-:W-:Y:S01]  /*0510*/  LOP3.LUT P0, RZ, R7, 0x4, RZ, 0xc0, !PT ;  /* 0x0000000407ff7812 */ /* 0x000fe2000780c0ff */
[----:B------:R-:W-:Y:S01]  /*0520*/  IMAD R7, R9, 0x10, R20 ;  /* 0x0000001009077824 */ /* 0x000fe200078e0214 */
[----:B------:R-:W-:Y:S01]  /*0530*/  LOP3.LUT R3, R6, 0x7ffffffc, RZ, 0xc0, !PT ;  /* 0x7ffffffc06037812 */ /* 0x000fe200078ec0ff */
[----:B------:R-:W-:Y:S01]  /*0540*/  IMAD R4, R14, 0x8, R4 ;  /* 0x000000080e047824 */ /* 0x000fe200078e0204 */
[----:B------:R-:W-:Y:S01]  /*0550*/  SHF.R.S32.HI R2, RZ, 0x1f, R2 ;  /* 0x0000001fff027819 */ /* 0x000fe20000011402 */
[----:B------:R-:W-:Y:S01]  /*0560*/  STL [R1+0x68], R15 ;  /* 0x0000680f01007387 */ /* 0x000fe20000100800 */
[----:B------:R-:W-:Y:S01]  /*0570*/  LEA R224, R0, 0x4100, 0x1 ;  /* 0x0000410000e07811 */ /* 0x000fe200078e08ff */
[----:B------:R-:W-:Y:S01]  /*0580*/  IMAD.IADD R0, R17, 0x1, -R3 ;  /* 0x0000000111007824 */ /* 0x000fe200078e0a03 */
[----:B------:R-:W-:Y:S01]  /*0590*/  R2P PR, R9, 0x6 ;  /* 0x0000000609007804 */ /* 0x000fe20000000000 */
[----:B------:R-:W-:Y:S01]  /*05a0*/  STL [R1+0x5c], R16 ;  /* 0x00005c1001007387 */ /* 0x000fe20000100800 */
[----:B------:R-:W-:Y:S01]  /*05b0*/  LEA R231, R231, 0x8100, 0x1 ;  /* 0x00008100e7e77811 */ /* 0x000fe200078e08ff */
[----:B------:R-:W-:Y:S01]  /*05c0*/  IMAD.SHL.U32 R0, R0, 0x2, RZ ;  /* 0x0000000200007824 */ /* 0x000fe200078e00ff */
[----:B------:R-:W-:Y:S01]  /*05d0*/  LEA R225, R225, 0x100, 0x1 ;  /* 0x00000100e1e17811 */ /* 0x000fe200078e08ff */
[----:B------:R-:W-:Y:S01]  /*05e0*/  STL [R1+0x6c], R7 ;  /* 0x00006c0701007387 */ /* 0x000fe20000100800 */
[----:B------:R-:W-:-:S02]  /*05f0*/  SEL R227, R228, 0xffffffc0, !P2 ;  /* 0xffffffc0e4e37807 */ /* 0x000fc40005000000 */
[----:B------:R-:W-:Y:S01]  /*0600*/  SEL R228, R228, 0xffffffc0, !P0 ;  /* 0xffffffc0e4e47807 */ /* 0x000fe20004000000 */
[----:B------:R1:W-:Y:S01]  /*0610*/  STL [R1+0x60], R2 ;  /* 0x0000600201007387 */ /* 0x0003e20000100800 */
[C---:B------:R-:W-:Y:S01]  /*0620*/  IADD3 R235, R224.reuse, 0x20, RZ ;  /* 0x00000020e0eb7810 */ /* 0x040fe20007ffe0ff */
[C---:B------:R-:W-:Y:S02]  /*0630*/  IMAD.IADD R230, R224.reuse, 0x1, R227 ;  /* 0x00000001e0e67824 */ /* 0x040fe400078e02e3 */
[----:B------:R-:W-:Y:S01]  /*0640*/  @P1 IADD3 R235, R224, -0x20, RZ ;  /* 0xffffffe0e0eb1810 */ /* 0x000fe20007ffe0ff */
[----:B------:R-:W-:Y:S02]  /*0650*/  IMAD.IADD R232, R231, 0x1, R228 ;  /* 0x00000001e7e87824 */ /* 0x000fe400078e02e4 */
[----:B------:R-:W-:Y:S01]  /*0660*/  IMAD.IADD R229, R228, 0x1, R225 ;  /* 0x00000001e4e57824 */ /* 0x000fe200078e02e1 */
[----:B------:R-:W-:Y:S01]  /*0670*/  IADD3 R243, R235, 0x800, RZ ;  /* 0x00000800ebf37810 */ /* 0x000fe20007ffe0ff */
[----:B------:R-:W-:Y:S01]  /*0680*/  IMAD.IADD R227, R227, 0x1, R235 ;  /* 0x00000001e3e37824 */ /* 0x000fe200078e02eb */
[----:B------:R-:W-:-:S02]  /*0690*/  IADD3 R242, R235, 0x1000, RZ ;  /* 0x00001000ebf27810 */ /* 0x000fc40007ffe0ff */
[C---:B------:R-:W-:Y:S02]  /*06a0*/  IADD3 R241, R235.reuse, 0x1800, RZ ;  /* 0x00001800ebf17810 */ /* 0x040fe40007ffe0ff */
[C---:B------:R-:W-:Y:S02]  /*06b0*/  IADD3 R240, R235.reuse, 0x2000, RZ ;  /* 0x00002000ebf07810 */ /* 0x040fe40007ffe0ff */
[C---:B------:R-:W-:Y:S02]  /*06c0*/  IADD3 R239, R235.reuse, 0x2800, RZ ;  /* 0x00002800ebef7810 */ /* 0x040fe40007ffe0ff */
[C---:B------:R-:W-:Y:S02]  /*06d0*/  IADD3 R238, R235.reuse, 0x3000, RZ ;  /* 0x00003000ebee7810 */ /* 0x040fe40007ffe0ff */
[----:B------:R-:W-:Y:S01]  /*06e0*/  IADD3 R237, R235, 0x3800, RZ ;  /* 0x00003800ebed7810 */ /* 0x000fe20007ffe0ff */
[----:B-1----:R-:W-:-:S05]  /*06f0*/  IMAD.IADD R2, R15, 0x1, R4 ;  /* 0x000000010f027824 */ /* 0x002fca00078e0204 */
[----:B------:R-:W-:Y:S04]  /*0700*/  STL [R1+0x64], R2 ;  /* 0x0000640201007387 */ /* 0x000fe80000100800 */
[----:B------:R1:W-:Y:S02]  /*0710*/  STL [R1+0x40], R0 ;  /* 0x0000400001007387 */ /* 0x0003e40000100800 */
[----:B-1----:R-:W-:-:S05]  /*0720*/  SEL R0, R5, 0xffffffe0, !P3 ;  /* 0xffffffe005007807 */ /* 0x002fca0005800000 */
[----:B------:R-:W-:Y:S02]  /*0730*/  IMAD.IADD R233, R231, 0x1, R0 ;  /* 0x00000001e7e97824 */ /* 0x000fe400078e0200 */
[C---:B------:R-:W-:Y:S02]  /*0740*/  IMAD.IADD R226, R0.reuse, 0x1, R225 ;  /* 0x0000000100e27824 */ /* 0x040fe400078e02e1 */
[----:B------:R-:W-:Y:S02]  /*0750*/  IMAD.IADD R234, R233, 0x1, R228 ;  /* 0x00000001e9ea7824 */ /* 0x000fe400078e02e4 */
[----:B------:R-:W-:Y:S02]  /*0760*/  IMAD.IADD R236, R0, 0x1, R232 ;  /* 0x0000000100ec7824 */ /* 0x000fe400078e02e8 */
[----:B------:R-:W-:Y:S02]  /*0770*/  IMAD.IADD R228, R228, 0x1, R226 ;  /* 0x00000001e4e47824 */ /* 0x000fe400078e02e2 */
.L_x_979:
        /* <DEDUP_REMOVED lines=19> */
.L_x_925:
[----:B------:R-:W-:-:S04]  /*08b0*/  MOV R0, c[0x0][0x554] ;  /* 0x0001550000007a02 */ /* 0x000fc80000000f00 */
[----:B------:R-:W-:Y:S02]  /*08c0*/  ISETP.NE.AND P0, PT, R0, 0x1, PT ;  /* 0x000000010000780c */ /* 0x000fe40003f05270 */
[----:B------:R-:W-:-:S11]  /*08d0*/  MOV R0, R2 ;  /* 0x0000000200007202 */ /* 0x000fd60000000f00 */
[----:B------:R-:W-:-:S05]  /*08e0*/  @P0 IMAD.HI.U32 R4, R2, c[0x0][0x558], RZ ;  /* 0x0001560002040a27 */ /* 0x000fca00078e00ff */
[----:B------:R-:W-:-:S05]  /*08f0*/  @P0 SHF.R.U32.HI R0, RZ, c[0x0][0x55c], R4 ;  /* 0x00015700ff000a19 */ /* 0x000fca0000011604 */
[----:B------:R-:W-:Y:S02]  /*0900*/  IMAD R4, R0, c[0x0][0x554], RZ ;  /* 0x0001550000047a24 */ /* 0x000fe400078e02ff */
.L_x_926:
[----:B------:R-:W-:Y:S05]  /*0910*/  BSYNC B0 ;  /* 0x0000000000007941 */ /* 0x000fea0003800000 */
.L_x_924:
[----:B------:R-:W-:Y:S01]  /*0920*/  IMAD.MOV.U32 R5, RZ, RZ, c[0x0][0x53c] ;  /* 0x00014f00ff057624 */ /* 0x000fe200078e00ff */
[----:B------:R-:W-:Y:S01]  /*0930*/  ULDC UR5, c[0x0][0x1d0] ;  /* 0x0000740000057ab9 */ /* 0x000fe20000000800 */
[----:B------:R-:W-:Y:S01]  /*0940*/  IMAD.MOV.U32 R11, RZ, RZ, R0 ;  /* 0x000000ffff0b7224 */ /* 0x000fe200078e0000 */
[----:B------:R-:W-:Y:S01]  /*0950*/  UIADD3 UR5, UR5, 0x3f, URZ ;  /* 0x0000003f05057890 */ /* 0x000fe2000fffe03f */
[----:B------:R-:W-:Y:S01]  /*0960*/  IMAD.MOV.U32 R7, RZ, RZ, c[0x0][0x548] ;  /* 0x00015200ff077624 */ /* 0x000fe200078e00ff */
[----:B------:R-:W-:Y:S01]  /*0970*/  ISETP.NE.AND P0, PT, R5, 0x1, PT ;  /* 0x000000010500780c */ /* 0x000fe20003f05270 */
[----:B------:R-:W-:Y:S01]  /*0980*/  IMAD.IADD R4, R2, 0x1, -R4 ;  /* 0x0000000102047824 */ /* 0x000fe200078e0a04 */
[----:B------:R-:W-:Y:S01]  /*0990*/  LOP3.LUT R5, RZ, R0, RZ, 0x33, !PT ;  /* 0x00000000ff057212 */ /* 0x000fe200078e33ff */
[----:B------:R-:W-:Y:S01]  /*09a0*/  USHF.R.S32.HI UR4, URZ, 0x1f, UR5 ;  /* 0x0000001f3f047899 */ /* 0x000fe20008011405 */
[----:B------:R-:W-:Y:S01]  /*09b0*/  BSSY B0, `(.L_x_927) ;  /* 0x0000041000007945 */ /* 0x000fe20003800000 */
[----:B------:R-:W-:-:S02]  /*09c0*/  IMAD R3, R3, c[0x0][0x554], R4 ;  /* 0x0001550003037a24 */ /* 0x000fc400078e0204 */
[----:B------:R-:W-:Y:S01]  /*09d0*/  ULEA.HI UR4, UR4, UR5, URZ, 0x6 ;  /* 0x0000000504047291 */ /* 0x000fe2000f8f303f */
[----:B------:R-:W-:Y:S02]  /*09e0*/  IMAD.MOV.U32 R2, RZ, RZ, RZ ;  /* 0x000000ffff027224 */ /* 0x000fe400078e00ff */
[----:B------:R-:W-:Y:S01]  /*09f0*/  IMAD.MOV.U32 R25, RZ, RZ, R3 ;  /* 0x000000ffff197224 */ /* 0x000fe200078e0003 */
[----:B------:R-:W-:Y:S02]  /*0a00*/  USHF.R.S32.HI UR4, URZ, 0x6, UR4 ;  /* 0x000000063f047899 */ /* 0x000fe40008011404 */
[----:B------:R-:W-:Y:S01]  /*0a10*/  @P0 IMAD.HI.U32 R6, R0, c[0x0][0x540], RZ ;  /* 0x0001500000060a27 */ /* 0x000fe200078e00ff */
[----:B------:R-:W-:-:S03]  /*0a20*/  IADD3 R0, R5, c[0x0][0x53c], RZ ;  /* 0x00014f0005007a10 */ /* 0x000fc60007ffe0ff */
[----:B------:R-:W-:Y:S01]  /*0a30*/  IMAD.MOV.U32 R5, RZ, RZ, c[0x0][0x2c4] ;  /* 0x0000b100ff057624 */ /* 0x000fe200078e00ff */
[----:B------:R-:W-:Y:S01]  /*0a40*/  @P0 SHF.R.U32.HI R11, RZ, c[0x0][0x544], R6 ;  /* 0x00015100ff0b0a19 */ /* 0x000fe20000011606 */
[----:B------:R-:W-:Y:S01]  /*0a50*/  IMAD.MOV.U32 R6, RZ, RZ, 0x40 ;  /* 0x00000040ff067424 */ /* 0x000fe200078e00ff */
[----:B------:R-:W-:Y:S02]  /*0a60*/  ISETP.NE.AND P0, PT, R7, 0x1, PT ;  /* 0x000000010700780c */ /* 0x000fe40003f05270 */
[----:B------:R-:W-:Y:S01]  /*0a70*/  ISETP.NE.AND P3, PT, R5, 0x1, PT ;  /* 0x000000010500780c */ /* 0x000fe20003f65270 */
        /* <DEDUP_REMOVED lines=52> */
.L_x_928:
[----:B------:R-:W-:Y:S05]  /*0dc0*/  BSYNC B0 ;  /* 0x0000000000007941 */ /* 0x000fea0003800000 */
.L_x_927:
[----:B------:R-:W-:Y:S01]  /*0dd0*/  LOP3.LUT R0, R11, 0xffff, RZ, 0xc0, !PT ;  /* 0x0000ffff0b007812 */ /* 0x000fe200078ec0ff */
[----:B------:R-:W-:Y:S01]  /*0de0*/  CS2R R18, SRZ ;  /* 0x0000000000127805 */ /* 0x000fe2000001ff00 */
[----:B------:R-:W-:Y:S01]  /*0df0*/  CS2R R20, SRZ ;  /* 0x0000000000147805 */ /* 0x000fe2000001ff00 */
[----:B------:R-:W-:Y:S01]  /*0e00*/  CS2R R126, SRZ ;  /* 0x00000000007e7805 */ /* 0x000fe2000001ff00 */
        /* <DEDUP_REMOVED lines=15> */
[----:B------:R2:W-:Y:S01]  /*0f00*/  STL [R1+0x8], R24 ;  /* 0x0000081801007387 */ /* 0x0005e20000100800 */
        /* <DEDUP_REMOVED lines=55> */
[----:B--2---:R-:W2:Y:S04]  /*1280*/  LDL R4, [R1+0x6c] ;  /* 0x00006c0001047983 */ /* 0x004ea80000100800 */
[----:B------:R-:W3:Y:S04]  /*1290*/  LDL.64 R8, [R1+0x48] ;  /* 0x0000480001087983 */ /* 0x000ee80000100a00 */
[----:B------:R4:W3:Y:S01]  /*12a0*/  LDL.64 R26, [R1+0x48] ;  /* 0x00004800011a7983 */ /* 0x0008e20000100a00 */
[----:B------:R-:W-:-:S04]  /*12b0*/  ISETP.NE.U32.AND P0, PT, RZ, c[0x0][0x340], PT ;  /* 0x0000d000ff007a0c */ /* 0x000fc80003f05070 */
[----:B------:R-:W-:-:S13]  /*12c0*/  ISETP.NE.AND.EX P0, PT, RZ, c[0x0][0x344], PT, P0 ;  /* 0x0000d100ff007a0c */ /* 0x000fda0003f05300 */
[----:B------:R-:W-:-:S05]  /*12d0*/  @P0 MOV R2, 0x4 ;  /* 0x0000000400020802 */ /* 0x000fca0000000f00 */
[----:B------:R-:W-:-:S05]  /*12e0*/  @P0 IMAD.WIDE R2, R25, R2, c[0x0][0x340] ;  /* 0x0000d00019020625 */ /* 0x000fca00078e0202 */
[----:B------:R5:W4:Y:S01]  /*12f0*/  @P0 LDG.E R18, [R2.64] ;  /* 0x0000000802120981 */ /* 0x000b22000c1e1900 */
[----:B------:R-:W-:Y:S02]  /*1300*/  SHF.R.S32.HI R13, RZ, 0x1f, R28 ;  /* 0x0000001fff0d7819 */ /* 0x000fe4000001141c */
[----:B------:R-:W-:Y:S01]  /*1310*/  SHF.R.S32.HI R17, RZ, 0x1f, R25 ;  /* 0x0000001fff117819 */ /* 0x000fe20000011419 */
[----:B------:R-:W1:Y:S01]  /*1320*/  S2R R7, SR_TID.X ;  /* 0x0000000000077919 */ /* 0x000e620000002100 */
[----:B------:R-:W-:-:S03]  /*1330*/  IADD3 R96, R24, -0x1, RZ ;  /* 0xffffffff18607810 */ /* 0x000fc60007ffe0ff */
[----:B------:R-:W-:-:S04]  /*1340*/  IMAD R10, R17, c[0x0][0x1c0], RZ ;  /* 0x00007000110a7a24 */ /* 0x000fc800078e02ff */
[----:B------:R-:W-:Y:S02]  /*1350*/  IMAD R10, R25, c[0x0][0x1c4], R10 ;  /* 0x00007100190a7a24 */ /* 0x000fe400078e020a */
[----:B-----5:R-:W-:Y:S01]  /*1360*/  IMAD R3, R13, c[0x0][0x1b8], RZ ;  /* 0x00006e000d037a24 */ /* 0x020fe200078e02ff */
[----:B-1----:R-:W-:-:S03]  /*1370*/  SHF.R.S32.HI R22, RZ, 0x1f, R7 ;  /* 0x0000001fff167819 */ /* 0x002fc60000011407 */
[----:B------:R-:W-:Y:S01]  /*1380*/  IMAD R3, R28, c[0x0][0x1bc], R3 ;  /* 0x00006f001c037a24 */ /* 0x000fe200078e0203 */
[----:B------:R-:W-:-:S04]  /*1390*/  LEA.HI R22, R22, R7, RZ, 0x3 ;  /* 0x0000000716167211 */ /* 0x000fc800078f18ff */
[----:B------:R-:W-:Y:S02]  /*13a0*/  SHF.R.S32.HI R22, RZ, 0x3, R22 ;  /* 0x00000003ff167819 */ /* 0x000fe40000011416 */
[----:B--2---:R-:W-:Y:S01]  /*13b0*/  IADD3 R0, R4, R23, RZ ;  /* 0x0000001704007210 */ /* 0x004fe20007ffe0ff */
[----:B------:R-:W-:-:S04]  /*13c0*/  IMAD.WIDE.U32 R4, R28, c[0x0][0x1b8], RZ ;  /* 0x00006e001c047a25 */ /* 0x000fc800078e00ff */
[----:B------:R-:W-:Y:S01]  /*13d0*/  @P3 IMAD.HI.U32 R6, R0, c[0x0][0x2c8], RZ ;  /* 0x0000b20000063a27 */ /* 0x000fe200078e00ff */
[----:B------:R-:W-:Y:S02]  /*13e0*/  IADD3 R5, R5, R3, RZ ;  /* 0x0000000305057210 */ /* 0x000fe40007ffe0ff */
[----:B------:R-:W-:Y:S01]  /*13f0*/  SHF.R.S32.HI R3, RZ, 0x1f, R22 ;  /* 0x0000001fff037819 */ /* 0x000fe20000011416 */
[----:B------:R-:W-:Y:S01]  /*1400*/  IMAD.MOV.U32 R2, RZ, RZ, R0 ;  /* 0x000000ffff027224 */ /* 0x000fe200078e0000 */
[----:B---3--:R-:W-:Y:S01]  /*1410*/  MOV R26, R8 ;  /* 0x00000008001a7202 */ /* 0x008fe20000000f00 */
[----:B------:R-:W-:Y:S01]  /*1420*/  IMAD.WIDE.U32 R4, R25, c[0x0][0x1c0], R4 ;  /* 0x0000700019047a25 */ /* 0x000fe200078e0004 */
[----:B------:R-:W-:Y:S02]  /*1430*/  @P3 SHF.R.U32.HI R2, RZ, c[0x0][0x2cc], R6 ;  /* 0x0000b300ff023a19 */ /* 0x000fe40000011606 */
[----:B------:R-:W-:Y:S01]  /*1440*/  SHF.R.S32.HI R27, RZ, 0x1f, R26 ;  /* 0x0000001fff1b7819 */ /* 0x000fe2000001141a */
[C---:B------:R-:W-:Y:S01]  /*1450*/  IMAD R6, R3.reuse, c[0x0][0x1e0], RZ ;  /* 0x0000780003067a24 */ /* 0x040fe200078e02ff */
[----:B------:R-:W-:Y:S01]  /*1460*/  IADD3 R12, -R2, RZ, RZ ;  /* 0x000000ff020c7210 */ /* 0x000fe20007ffe1ff */
[----:B------:R-:W-:Y:S01]  /*1470*/  IMAD R3, R3, c[0x0][0x208], RZ ;  /* 0x0000820003037a24 */ /* 0x000fe200078e02ff */
[----:B------:R-:W-:Y:S01]  /*1480*/  ISETP.GE.AND P6, PT, R26, c[0x0][0x1d4], PT ;  /* 0x000075001a007a0c */ /* 0x000fe20003fc6270 */
[C---:B------:R-:W-:Y:S01]  /*1490*/  IMAD R11, R22.reuse, c[0x0][0x1e4], R6 ;  /* 0x00007900160b7a24 */ /* 0x040fe200078e0206 */
[----:B------:R1:W-:Y:S01]  /*14a0*/  STL [R1+0x4c], R27 ;  /* 0x00004c1b01007387 */ /* 0x0003e20000100800 */
[C---:B------:R-:W-:Y:S01]  /*14b0*/  IMAD R3, R22.reuse, c[0x0][0x20c], R3 ;  /* 0x0000830016037a24 */ /* 0x040fe200078e0203 */
[----:B------:R-:W-:Y:S01]  /*14c0*/  SEL R16, RZ, 0x1, P6 ;  /* 0x00000001ff107807 */ /* 0x000fe20003000000 */
[----:B------:R-:W-:Y:S01]  /*14d0*/  IMAD.WIDE.U32 R6, R22, c[0x0][0x208], R26 ;  /* 0x0000820016067a25 */ /* 0x000fe200078e001a */
[----:B------:R-:W-:-:S03]  /*14e0*/  ISETP.GE.AND P4, PT, R26, c[0x0][0x198], PT ;  /* 0x000066001a007a0c */ /* 0x000fc60003f86270 */
[----:B------:R-:W-:Y:S01]  /*14f0*/  IMAD.WIDE.U32 R8, R22, c[0x0][0x1e0], R26 ;  /* 0x0000780016087a25 */ /* 0x000fe200078e001a */
[----:B------:R-:W-:Y:S02]  /*1500*/  IADD3 R7, R7, R3, RZ ;  /* 0x0000000307077210 */ /* 0x000fe40007ffe0ff */
[----:B------:R-:W-:Y:S01]  /*1510*/  SHF.R.S32.HI R3, RZ, 0x1f, R2 ;  /* 0x0000001fff037819 */ /* 0x000fe20000011402 */
[----:B------:R-:W-:Y:S02]  /*1520*/  IMAD.IADD R9, R9, 0x1, R11 ;  /* 0x0000000109097824 */ /* 0x000fe400078e020b */
[----:B------:R-:W-:Y:S02]  /*1530*/  IMAD.IADD R5, R5, 0x1, R10 ;  /* 0x0000000105057824 */ /* 0x000fe400078e020a */
[----:B------:R-:W-:Y:S01]  /*1540*/  IMAD R12, R12, c[0x0][0x2c4], R0 ;  /* 0x0000b1000c0c7a24 */ /* 0x000fe200078e0200 */
[----:B------:R-:W-:Y:S01]  /*1550*/  IADD3 R0, R26, 0x40, RZ ;  /* 0x000000401a007810 */ /* 0x000fe20007ffe0ff */
[----:B------:R-:W-:-:S02]  /*1560*/  IMAD R10, R13, c[0x0][0x1e8], RZ ;  /* 0x00007a000d0a7a24 */ /* 0x000fc400078e02ff */
[----:B------:R-:W-:Y:S01]  /*1570*/  IMAD R11, R13, c[0x0][0x210], RZ ;  /* 0x000084000d0b7a24 */ /* 0x000fe200078e02ff */
[C---:B------:R-:W-:Y:S01]  /*1580*/  ISETP.GE.AND P5, PT, R0.reuse, c[0x0][0x1d4], PT ;  /* 0x0000750000007a0c */ /* 0x040fe20003fa6270 */
[----:B------:R-:W-:Y:S01]  /*1590*/  IMAD R3, R3, c[0x0][0x1b0], RZ ;  /* 0x00006c0003037a24 */ /* 0x000fe200078e02ff */
[----:B------:R-:W-:Y:S01]  /*15a0*/  ISETP.GE.AND P2, PT, R0, c[0x0][0x198], PT ;  /* 0x0000660000007a0c */ /* 0x000fe20003f46270 */
[C---:B------:R-:W-:Y:S01]  /*15b0*/  IMAD R14, R28.reuse, c[0x0][0x1ec], R10 ;  /* 0x00007b001c0e7a24 */ /* 0x040fe200078e020a */
[----:B------:R-:W-:Y:S01]  /*15c0*/  SEL R13, RZ, 0xffffffff, P5 ;  /* 0xffffffffff0d7807 */ /* 0x000fe20002800000 */
[C---:B------:R-:W-:Y:S02]  /*15d0*/  IMAD R15, R28.reuse, c[0x0][0x214], R11 ;  /* 0x000085001c0f7a24 */ /* 0x040fe400078e020b */
[----:B------:R-:W-:Y:S01]  /*15e0*/  IMAD.WIDE.U32 R10, R28, c[0x0][0x1e8], R8 ;  /* 0x00007a001c0a7a25 */ /* 0x000fe200078e0008 */
[----:B------:R-:W-:-:S03]  /*15f0*/  SHF.L.U32 R13, R13, 0x1, RZ ;  /* 0x000000010d0d7819 */ /* 0x000fc600000006ff */
[C---:B------:R-:W-:Y:S02]  /*1600*/  IMAD R3, R2.reuse, c[0x0][0x1b4], R3 ;  /* 0x00006d0002037a24 */ /* 0x040fe400078e0203 */
[----:B------:R-:W-:Y:S01]  /*1610*/  IMAD.WIDE.U32 R4, R2, c[0x0][0x1b0], R4 ;  /* 0x00006c0002047a25 */ /* 0x000fe200078e0004 */
[----:B------:R-:W-:-:S03]  /*1620*/  SHF.R.S32.HI R2, RZ, 0x1f, R12 ;  /* 0x0000001fff027819 */ /* 0x000fc6000001140c */
[----:B------:R-:W-:Y:S01]  /*1630*/  IMAD.WIDE.U32 R8, R28, c[0x0][0x210], R6 ;  /* 0x000084001c087a25 */ /* 0x000fe200078e0006 */
[----:B------:R-:W-:Y:S02]  /*1640*/  MOV R6, R10 ;  /* 0x0000000a00067202 */ /* 0x000fe40000000f00 */
[----:B------:R-:W-:Y:S01]  /*1650*/  IADD3 R5, R5, R3, RZ ;  /* 0x0000000305057210 */ /* 0x000fe20007ffe0ff */
[----:B------:R-:W-:Y:S01]  /*1660*/  IMAD R10, R2, c[0x0][0x1a8], RZ ;  /* 0x00006a00020a7a24 */ /* 0x000fe200078e02ff */
[----:B------:R-:W-:Y:S01]  /*1670*/  IADD3 R7, R11, R14, RZ ;  /* 0x0000000e0b077210 */ /* 0x000fe20007ffe0ff */
[--C-:B----4-:R-:W-:Y:S01]  /*1680*/  @P0 IMAD.MOV.U32 R2, RZ, RZ, R18.reuse ;  /* 0x000000ffff020224 */ /* 0x110fe200078e0012 */
[----:B------:R-:W-:Y:S01]  /*1690*/  @P0 SHF.R.S32.HI R3, RZ, 0x1f, R18 ;  /* 0x0000001fff030819 */ /* 0x000fe20000011412 */
[C---:B------:R-:W-:Y:S01]  /*16a0*/  IMAD R10, R12.reuse, c[0x0][0x1ac], R10 ;  /* 0x00006b000c0a7a24 */ /* 0x040fe200078e020a */
[----:B------:R-:W-:Y:S01]  /*16b0*/  @!P0 MOV R2, R25 ;  /* 0x0000001900028202 */ /* 0x000fe20000000f00 */
[----:B------:R-:W-:Y:S01]  /*16c0*/  IMAD.WIDE.U32 R4, R12, c[0x0][0x1a8], R4 ;  /* 0x00006a000c047a25 */ /* 0x000fe200078e0004 */
[----:B------:R-:W-:-:S02]  /*16d0*/  @!P0 MOV R3, R17 ;  /* 0x0000001100038202 */ /* 0x000fc40000000f00 */
[----:B------:R-:W-:Y:S01]  /*16e0*/  LOP3.LUT R11, R13, 0x2, R16, 0xe2, !PT ;  /* 0x000000020d0b7812 */ /* 0x000fe200078ee210 */
[----:B------:R-:W-:Y:S01]  /*16f0*/  IMAD.WIDE.U32 R12, R2, c[0x0][0x1f0], R6 ;  /* 0x00007c00020c7a25 */ /* 0x000fe200078e0006 */
[----:B------:R-:W-:-:S03]  /*1700*/  LEA R6, P0, R4, c[0x0][0x160], 0x1 ;  /* 0x0000580004067a11 */ /* 0x000fc600078008ff */
[----:B------:R-:W-:Y:S01]  /*1710*/  IMAD.IADD R9, R9, 0x1, R15 ;  /* 0x0000000109097824 */ /* 0x000fe200078e020f */
[----:B------:R1:W-:Y:S01]  /*1720*/  STL.64 [R1+0x28], R12 ;  /* 0x0000280c01007387 */ /* 0x0003e20000100a00 */
[C---:B------:R-:W-:Y:S02]  /*1730*/  IMAD R7, R3.reuse, c[0x0][0x1f0], RZ ;  /* 0x00007c0003077a24 */ /* 0x040fe400078e02ff */
[----:B------:R-:W-:Y:S02]  /*1740*/  IMAD R3, R3, c[0x0][0x218], RZ ;  /* 0x0000860003037a24 */ /* 0x000fe400078e02ff */
[----:B------:R-:W-:-:S04]  /*1750*/  IMAD.WIDE.U32 R8, R2, c[0x0][0x218], R8 ;  /* 0x0000860002087a25 */ /* 0x000fc800078e0008 */
[C---:B------:R-:W-:Y:S01]  /*1760*/  IMAD R7, R2.reuse, c[0x0][0x1f4], R7 ;  /* 0x00007d0002077a24 */ /* 0x040fe200078e0207 */
[----:B------:R1:W-:Y:S01]  /*1770*/  STL.64 [R1+0x30], R8 ;  /* 0x0000300801007387 */ /* 0x0003e20000100a00 */
[----:B------:R-:W-:Y:S02]  /*1780*/  IMAD R2, R2, c[0x0][0x21c], R3 ;  /* 0x0000870002027a24 */ /* 0x000fe400078e0203 */
[----:B------:R-:W-:Y:S01]  /*1790*/  IMAD.IADD R5, R5, 0x1, R10 ;  /* 0x0000000105057824 */ /* 0x000fe200078e020a */
[----:B------:R-:W-:Y:S02]  /*17a0*/  IADD3 R3, R13, R7, RZ ;  /* 0x000000070d037210 */ /* 0x000fe40007ffe0ff */
[----:B------:R-:W-:Y:S02]  /*17b0*/  IADD3 R2, R9, R2, RZ ;  /* 0x0000000209027210 */ /* 0x000fe40007ffe0ff */
[----:B------:R-:W-:Y:S02]  /*17c0*/  LEA.HI.X R5, R4, c[0x0][0x164], R5, 0x1, P0 ;  /* 0x0000590004057a11 */ /* 0x000fe400000f0c05 */
[----:B------:R-:W-:Y:S01]  /*17d0*/  IADD3 R4, R22, R23, RZ ;  /* 0x0000001716047210 */ /* 0x000fe20007ffe0ff */
[----:B------:R1:W-:Y:S04]  /*17e0*/  STL [R1+0x38], R2 ;  /* 0x0000380201007387 */ /* 0x0003e80000100800 */
[----:B------:R1:W-:Y:S01]  /*17f0*/  STL [R1+0x20], R3 ;  /* 0x0000200301007387 */ /* 0x0003e20000100800 */
[----:B------:R-:W-:Y:S05]  /*1800*/  BRA.DIV ~URZ, `(.L_x_930) ;  /* 0x00011dc27f007947 */ /* 0x000fea000b800000 */
[----:B------:R2:W3:Y:S02]  /*1810*/  SHFL.IDX PT, R7, R5, RZ, 0x181f ;  /* 0x00181fff05077589 */ /* 0x0004e400000e0000 */
.L_x_980:
[----:B------:R-:W-:Y:S05]  /*1820*/  BRA.DIV ~URZ, `(.L_x_931) ;  /* 0x00011e127f007947 */ /* 0x000fea000b800000 */
[----:B-1----:R1:W4:Y:S02]  /*1830*/  SHFL.IDX PT, R3, R6, RZ, 0x181f ;  /* 0x00181fff06037589 */ /* 0x00232400000e0000 */
.L_x_981:
[----:B------:R-:W-:Y:S01]  /*1840*/  MOV R10, c[0x0][0x2c4] ;  /* 0x0000b100000a7a02 */ /* 0x000fe20000000f00 */
[----:B------:R-:W-:Y:S04]  /*1850*/  BSSY B0, `(.L_x_932) ;  /* 0x0000010000007945 */ /* 0x000fe80003800000 */
[----:B------:R-:W-:-:S05]  /*1860*/  IMAD R10, R10, c[0x0][0x168], RZ ;  /* 0x00005a000a0a7a24 */ /* 0x000fca00078e02ff */
[----:B------:R-:W-:-:S13]  /*1870*/  ISETP.GE.AND P0, PT, R4, R10, PT ;  /* 0x0000000a0400720c */ /* 0x000fda0003f06270 */
[----:B------:R-:W-:Y:S05]  /*1880*/  @P0 BRA `(.L_x_933) ;  /* 0x000000c000000947 */ /* 0x000fea0003800000 */
[----:B------:R-:W5:Y:S04]  /*1890*/  LDL.64 R14, [R1+0x48] ;  /* 0x00004800010e7983 */ /* 0x000f680000100a00 */
[----:B--2---:R-:W2:Y:S01]  /*18a0*/  LDL R12, [R1+0x60] ;  /* 0x00006000010c7983 */ /* 0x004ea20000100800 */
[----:B---3--:R-:W-:Y:S01]  /*18b0*/  MOV R9, R7 ;  /* 0x0000000700097202 */ /* 0x008fe20000000f00 */
[----:B----4-:R-:W-:Y:S01]  /*18c0*/  IMAD.MOV.U32 R8, RZ, RZ, R3 ;  /* 0x000000ffff087224 */ /* 0x010fe200078e0003 */
[----:B------:R-:W-:-:S03]  /*18d0*/  LEA R2, P0, R0, R3, 0x1 ;  /* 0x0000000300027211 */ /* 0x000fc600078008ff */
[----:B-----5:R-:W-:Y:S01]  /*18e0*/  IMAD.WIDE R8, R14, 0x2, R8 ;  /* 0x000000020e087825 */ /* 0x020fe200078e0208 */
[----:B--2---:R-:W-:-:S04]  /*18f0*/  LEA.HI.X R3, R0, R7, R12, 0x1, P0 ;  /* 0x0000000700037211 */ /* 0x004fc800000f0c0c */
[----:B------:R-:W-:Y:S01]  /*1900*/  @!PT LDS RZ, [RZ] ;  /* 0x00000000fffff984 */ /* 0x000fe20000000800 */
[----:B------:R-:W-:Y:S01]  /*1910*/  @!PT LDS RZ, [RZ] ;  /* 0x00000000fffff984 */ /* 0x000fe20000000800 */
[----:B------:R-:W-:Y:S01]  /*1920*/  @!PT LDS RZ, [RZ] ;  /* 0x00000000fffff984 */ /* 0x000fe20000000800 */
[----:B------:R2:W-:Y:S04]  /*1930*/  LDGSTS.E.BYPASS.LTC128B.128 [R244+0x8100], [R8.64], !P4 ;  /* 0x0810000008f47fae */ /* 0x0005e8000e101d48 */
[----:B------:R2:W-:Y:S02]  /*1940*/  LDGSTS.E.BYPASS.LTC128B.128 [R244+0xc100], [R2.64], !P2 ;  /* 0x0c10000002f47fae */ /* 0x0005e4000d101d48 */
.L_x_933:
[----:B------:R-:W-:Y:S05]  /*1950*/  BSYNC B0 ;  /* 0x0000000000007941 */ /* 0x000fea0003800000 */
.L_x_932:
[----:B------:R-:W-:Y:S05]  /*1960*/  BRA.DIV ~URZ, `(.L_x_934) ;  /* 0x00011d427f007947 */ /* 0x000fea000b800000 */
[----:B---3--:R3:W1:Y:S04]  /*1970*/  SHFL.IDX PT, R7, R5, 0x1, 0x181f ;  /* 0x00381f0005077f89 */ /* 0x00866800000e0000 */
[----:B--2-4-:R3:W2:Y:S02]  /*1980*/  SHFL.IDX PT, R3, R6, 0x1, 0x181f ;  /* 0x00381f0006037f89 */ /* 0x0146a400000e0000 */
.L_x_982:
[----:B------:R-:W-:Y:S01]  /*1990*/  IADD3 R2, R4, 0x10, RZ ;  /* 0x0000001004027810 */ /* 0x000fe20007ffe0ff */
[----:B------:R-:W-:Y:S03]  /*19a0*/  BSSY B0, `(.L_x_935) ;  /* 0x000000f000007945 */ /* 0x000fe60003800000 */
[----:B------:R-:W-:-:S13]  /*19b0*/  ISETP.GE.AND P0, PT, R2, R10, PT ;  /* 0x0000000a0200720c */ /* 0x000fda0003f06270 */
[----:B------:R-:W-:Y:S05]  /*19c0*/  @P0 BRA `(.L_x_936) ;  /* 0x000000c000000947 */ /* 0x000fea0003800000 */
[----:B------:R-:W4:Y:S04]  /*19d0*/  LDL.64 R14, [R1+0x48] ;  /* 0x00004800010e7983 */ /* 0x000f280000100a00 */
[----:B------:R-:W5:Y:S01]  /*19e0*/  LDL R12, [R1+0x60] ;  /* 0x00006000010c7983 */ /* 0x000f620000100800 */
[----:B-1----:R-:W-:Y:S01]  /*19f0*/  MOV R9, R7 ;  /* 0x0000000700097202 */ /* 0x002fe20000000f00 */
[----:B--2---:R-:W-:Y:S01]  /*1a00*/  IMAD.MOV.U32 R8, RZ, RZ, R3 ;  /* 0x000000ffff087224 */ /* 0x004fe200078e0003 */
[----:B------:R-:W-:-:S03]  /*1a10*/  LEA R2, P0, R0, R3, 0x1 ;  /* 0x0000000300027211 */ /* 0x000fc600078008ff */
[----:B----4-:R-:W-:Y:S01]  /*1a20*/  IMAD.WIDE R8, R14, 0x2, R8 ;  /* 0x000000020e087825 */ /* 0x010fe200078e0208 */
[----:B-----5:R-:W-:-:S04]  /*1a30*/  LEA.HI.X R3, R0, R7, R12, 0x1, P0 ;  /* 0x0000000700037211 */ /* 0x020fc800000f0c0c */
[----:B------:R-:W-:Y:S01]  /*1a40*/  @!PT LDS RZ, [RZ] ;  /* 0x00000000fffff984 */ /* 0x000fe20000000800 */
[----:B------:R-:W-:Y:S01]  /*1a50*/  @!PT LDS RZ, [RZ] ;  /* 0x00000000fffff984 */ /* 0x000fe20000000800 */
[----:B------:R-:W-:Y:S01]  /*1a60*/  @!PT LDS RZ, [RZ] ;  /* 0x00000000fffff984 */ /* 0x000fe20000000800 */
[----:B------:R1:W-:Y:S04]  /*1a70*/  LDGSTS.E.BYPASS.LTC128B.128 [R244+0x8900], [R8.64], !P4 ;  /* 0x0890000008f47fae */ /* 0x0003e8000e101d48 */
[----:B------:R1:W-:Y:S02]  /*1a80*/  LDGSTS.E.BYPASS.LTC128B.128 [R244+0xc900], [R2.64], !P2 ;  /* 0x0c90000002f47fae */ /* 0x0003e4000d101d48 */
.L_x_936:
[----:B------:R-:W-:Y:S05]  /*1a90*/  BSYNC B0 ;  /* 0x0000000000007941 */ /* 0x000fea0003800000 */
.L_x_935:
[----:B------:R-:W-:Y:S05]  /*1aa0*/  BRA.DIV ~URZ, `(.L_x_937) ;  /* 0x00011cd27f007947 */ /* 0x000fea000b800000 */
[----:B-1----:R1:W4:Y:S02]  /*1ab0*/  SHFL.IDX PT, R7, R5, 0x2, 0x181f ;  /* 0x00581f0005077f89 */ /* 0x00232400000e0000 */
.L_x_983:
[----:B------:R-:W-:Y:S05]  /*1ac0*/  BRA.DIV ~URZ, `(.L_x_938) ;  /* 0x00011d227f007947 */ /* 0x000fea000b800000 */
[----:B--2---:R2:W1:Y:S02]  /*1ad0*/  SHFL.IDX PT, R3, R6, 0x2, 0x181f ;  /* 0x00581f0006037f89 */ /* 0x00446400000e0000 */
.L_x_984:
[----:B------:R-:W-:Y:S01]  /*1ae0*/  IADD3 R2, R4, 0x20, RZ ;  /* 0x0000002004027810 */ /* 0x000fe20007ffe0ff */
[----:B------:R-:W-:Y:S03]  /*1af0*/  BSSY B0, `(.L_x_939) ;  /* 0x000000f000007945 */ /* 0x000fe60003800000 */
[----:B------:R-:W-:-:S13]  /*1b00*/  ISETP.GE.AND P0, PT, R2, R10, PT ;  /* 0x0000000a0200720c */ /* 0x000fda0003f06270 */
[----:B------:R-:W-:Y:S05]  /*1b10*/  @P0 BRA `(.L_x_940) ;  /* 0x000000c000000947 */ /* 0x000fea0003800000 */
[----:B------:R-:W5:Y:S04]  /*1b20*/  LDL.64 R14, [R1+0x48] ;  /* 0x00004800010e7983 */ /* 0x000f680000100a00 */
[----:B--2---:R-:W2:Y:S01]  /*1b30*/  LDL R12, [R1+0x60] ;  /* 0x00006000010c7983 */ /* 0x004ea20000100800 */
[----:B----4-:R-:W-:Y:S01]  /*1b40*/  MOV R9, R7 ;  /* 0x0000000700097202 */ /* 0x010fe20000000f00 */
[----:B-1----:R-:W-:Y:S01]  /*1b50*/  IMAD.MOV.U32 R8, RZ, RZ, R3 ;  /* 0x000000ffff087224 */ /* 0x002fe200078e0003 */
        /* <DEDUP_REMOVED lines=8> */
.L_x_940:
[----:B------:R-:W-:Y:S05]  /*1be0*/  BSYNC B0 ;  /* 0x0000000000007941 */ /* 0x000fea0003800000 */
.L_x_939:
[----:B------:R-:W-:Y:S05]  /*1bf0*/  BRA.DIV ~URZ, `(.L_x_941) ;  /* 0x00011c627f007947 */ /* 0x000fea000b800000 */
[----:B----4-:R4:W2:Y:S04]  /*1c00*/  SHFL.IDX PT, R7, R5, 0x3, 0x181f ;  /* 0x00781f0005077f89 */ /* 0x0108a800000e0000 */
[----:B-1----:R4:W1:Y:S02]  /*1c10*/  SHFL.IDX PT, R3, R6, 0x3, 0x181f ;  /* 0x00781f0006037f89 */ /* 0x00286400000e0000 */
.L_x_985:
[----:B------:R-:W-:Y:S01]  /*1c20*/  IADD3 R2, R4, 0x30, RZ ;  /* 0x0000003004027810 */ /* 0x000fe20007ffe0ff */
[----:B------:R-:W-:Y:S03]  /*1c30*/  BSSY B0, `(.L_x_942) ;  /* 0x000000f000007945 */ /* 0x000fe60003800000 */
[----:B------:R-:W-:-:S13]  /*1c40*/  ISETP.GE.AND P0, PT, R2, R10, PT ;  /* 0x0000000a0200720c */ /* 0x000fda0003f06270 */
[----:B------:R-:W-:Y:S05]  /*1c50*/  @P0 BRA `(.L_x_943) ;  /* 0x000000c000000947 */ /* 0x000fea0003800000 */
[----:B------:R-:W5:Y:S04]  /*1c60*/  LDL.64 R14, [R1+0x48] ;  /* 0x00004800010e7983 */ /* 0x000f680000100a00 */
[----:B---3--:R-:W3:Y:S01]  /*1c70*/  LDL R12, [R1+0x60] ;  /* 0x00006000010c7983 */ /* 0x008ee20000100800 */
[----:B--2---:R-:W-:Y:S01]  /*1c80*/  MOV R9, R7 ;  /* 0x0000000700097202 */ /* 0x004fe20000000f00 */
[----:B-1----:R-:W-:Y:S01]  /*1c90*/  IMAD.MOV.U32 R8, RZ, RZ, R3 ;  /* 0x000000ffff087224 */ /* 0x002fe200078e0003 */
[----:B------:R-:W-:-:S03]  /*1ca0*/  LEA R2, P0, R0, R3, 0x1 ;  /* 0x0000000300027211 */ /* 0x000fc600078008ff */
[----:B-----5:R-:W-:Y:S01]  /*1cb0*/  IMAD.WIDE R8, R14, 0x2, R8 ;  /* 0x000000020e087825 */ /* 0x020fe200078e0208 */
[----:B---3--:R-:W-:-:S04]  /*1cc0*/  LEA.HI.X R3, R0, R7, R12, 0x1, P0 ;  /* 0x0000000700037211 */ /* 0x008fc800000f0c0c */
[----:B------:R-:W-:Y:S01]  /*1cd0*/  @!PT LDS RZ, [RZ] ;  /* 0x00000000fffff984 */ /* 0x000fe20000000800 */
[----:B------:R-:W-:Y:S01]  /*1ce0*/  @!PT LDS RZ, [RZ] ;  /* 0x00000000fffff984 */ /* 0x000fe20000000800 */
[----:B------:R-:W-:Y:S01]  /*1cf0*/  @!PT LDS RZ, [RZ] ;  /* 0x00000000fffff984 */ /* 0x000fe20000000800 */
[----:B------:R1:W-:Y:S04]  /*1d00*/  LDGSTS.E.BYPASS.LTC128B.128 [R244+0x9900], [R8.64], !P4 ;  /* 0x0990000008f47fae */ /* 0x0003e8000e101d48 */
[----:B------:R1:W-:Y:S02]  /*1d10*/  LDGSTS.E.BYPASS.LTC128B.128 [R244+0xd900], [R2.64], !P2 ;  /* 0x0d90000002f47fae */ /* 0x0003e4000d101d48 */
.L_x_943:
[----:B------:R-:W-:Y:S05]  /*1d20*/  BSYNC B0 ;  /* 0x0000000000007941 */ /* 0x000fea0003800000 */
.L_x_942:
[----:B------:R-:W-:Y:S05]  /*1d30*/  BRA.DIV ~URZ, `(.L_x_944) ;  /* 0x00011bf27f007947 */ /* 0x000fea000b800000 */
[----:B--2---:R2:W3:Y:S02]  /*1d40*/  SHFL.IDX PT, R7, R5, 0x4, 0x181f ;  /* 0x00981f0005077f89 */ /* 0x0044e400000e0000 */
.L_x_986:
[----:B------:R-:W-:Y:S05]  /*1d50*/  BRA.DIV ~URZ, `(.L_x_945) ;  /* 0x00011c427f007947 */ /* 0x000fea000b800000 */
[----:B-1----:R1:W2:Y:S02]  /*1d60*/  SHFL.IDX PT, R3, R6, 0x4, 0x181f ;  /* 0x00981f0006037f89 */ /* 0x0022a400000e0000 */
.L_x_987:
[----:B------:R-:W-:Y:S01]  /*1d70*/  IADD3 R2, R4, 0x40, RZ ;  /* 0x0000004004027810 */ /* 0x000fe20007ffe0ff */
[----:B------:R-:W-:Y:S03]  /*1d80*/  BSSY B0, `(.L_x_946) ;  /* 0x000000f000007945 */ /* 0x000fe60003800000 */
[----:B------:R-:W-:-:S13]  /*1d90*/  ISETP.GE.AND P0, PT, R2, R10, PT ;  /* 0x0000000a0200720c */ /* 0x000fda0003f06270 */
[----:B------:R-:W-:Y:S05]  /*1da0*/  @P0 BRA `(.L_x_947) ;  /* 0x000000c000000947 */ /* 0x000fea0003800000 */
[----:B------:R-:W5:Y:S04]  /*1db0*/  LDL.64 R14, [R1+0x48] ;  /* 0x00004800010e7983 */ /* 0x000f680000100a00 */
[----:B----4-:R-:W4:Y:S01]  /*1dc0*/  LDL R12, [R1+0x60] ;  /* 0x00006000010c7983 */ /* 0x010f220000100800 */
[----:B---3--:R-:W-:Y:S01]  /*1dd0*/  MOV R9, R7 ;  /* 0x0000000700097202 */ /* 0x008fe20000000f00 */
[----:B--2---:R-:W-:Y:S01]  /*1de0*/  IMAD.MOV.U32 R8, RZ, RZ, R3 ;  /* 0x000000ffff087224 */ /* 0x004fe200078e0003 */
[----:B------:R-:W-:-:S03]  /*1df0*/  LEA R2, P0, R0, R3, 0x1 ;  /* 0x0000000300027211 */ /* 0x000fc600078008ff */
[----:B-----5:R-:W-:Y:S01]  /*1e00*/  IMAD.WIDE R8, R14, 0x2, R8 ;  /* 0x000000020e087825 */ /* 0x020fe200078e0208 */
[----:B----4-:R-:W-:-:S04]  /*1e10*/  LEA.HI.X R3, R0, R7, R12, 0x1, P0 ;  /* 0x0000000700037211 */ /* 0x010fc800000f0c0c */
[----:B------:R-:W-:Y:S01]  /*1e20*/  @!PT LDS RZ, [RZ] ;  /* 0x00000000fffff984 */ /* 0x000fe20000000800 */
[----:B------:R-:W-:Y:S01]  /*1e30*/  @!PT LDS RZ, [RZ] ;  /* 0x00000000fffff984 */ /* 0x000fe20000000800 */
[----:B------:R-:W-:Y:S01]  /*1e40*/  @!PT LDS RZ, [RZ] ;  /* 0x00000000fffff984 */ /* 0x000fe20000000800 */
[----:B------:R2:W-:Y:S04]  /*1e50*/  LDGSTS.E.BYPASS.LTC128B.128 [R244+0xa100], [R8.64], !P4 ;  /* 0x0a10000008f47fae */ /* 0x0005e8000e101d48 */
[----:B------:R2:W-:Y:S02]  /*1e60*/  LDGSTS.E.BYPASS.LTC128B.128 [R244+0xe100], [R2.64], !P2 ;  /* 0x0e10000002f47fae */ /* 0x0005e4000d101d48 */
.L_x_947:
[----:B------:R-:W-:Y:S05]  /*1e70*/  BSYNC B0 ;  /* 0x0000000000007941 */ /* 0x000fea0003800000 */
.L_x_946:
[----:B------:R-:W-:Y:S05]  /*1e80*/  BRA.DIV ~URZ, `(.L_x_948) ;  /* 0x00011b827f007947 */ /* 0x000fea000b800000 */
[----:B---3--:R3:W1:Y:S04]  /*1e90*/  SHFL.IDX PT, R7, R5, 0x5, 0x181f ;  /* 0x00b81f0005077f89 */ /* 0x00866800000e0000 */
[----:B--2---:R3:W2:Y:S02]  /*1ea0*/  SHFL.IDX PT, R3, R6, 0x5, 0x181f ;  /* 0x00b81f0006037f89 */ /* 0x0046a400000e0000 */
.L_x_988:
[----:B------:R-:W-:Y:S01]  /*1eb0*/  IADD3 R2, R4, 0x50, RZ ;  /* 0x0000005004027810 */ /* 0x000fe20007ffe0ff */
[----:B------:R-:W-:Y:S03]  /*1ec0*/  BSSY B0, `(.L_x_949) ;  /* 0x000000f000007945 */ /* 0x000fe60003800000 */
[----:B------:R-:W-:-:S13]  /*1ed0*/  ISETP.GE.AND P0, PT, R2, R10, PT ;  /* 0x0000000a0200720c */ /* 0x000fda0003f06270 */
[----:B------:R-:W-:Y:S05]  /*1ee0*/  @P0 BRA `(.L_x_950) ;  /* 0x000000c000000947 */ /* 0x000fea0003800000 */
[----:B------:R-:W5:Y:S04]  /*1ef0*/  LDL.64 R14, [R1+0x48] ;  /* 0x00004800010e7983 */ /* 0x000f680000100a00 */
[----:B---3--:R-:W3:Y:S01]  /*1f00*/  LDL R12, [R1+0x60] ;  /* 0x00006000010c7983 */ /* 0x008ee20000100800 */
[----:B-1----:R-:W-:Y:S01]  /*1f10*/  MOV R9, R7 ;  /* 0x0000000700097202 */ /* 0x002fe20000000f00 */
[----:B--2---:R-:W-:Y:S01]  /*1f20*/  IMAD.MOV.U32 R8, RZ, RZ, R3 ;  /* 0x000000ffff087224 */ /* 0x004fe200078e0003 */
        /* <DEDUP_REMOVED lines=8> */
.L_x_950:
[----:B------:R-:W-:Y:S05]  /*1fb0*/  BSYNC B0 ;  /* 0x0000000000007941 */ /* 0x000fea0003800000 */
.L_x_949:
[----:B------:R-:W-:Y:S05]  /*1fc0*/  BRA.DIV ~URZ, `(.L_x_951) ;  /* 0x00011b127f007947 */ /* 0x000fea000b800000 */
[----:B-1----:R1:W3:Y:S02]  /*1fd0*/  SHFL.IDX PT, R7, R5, 0x6, 0x181f ;  /* 0x00d81f0005077f89 */ /* 0x0022e400000e0000 */
.L_x_989:
[----:B------:R-:W-:Y:S05]  /*1fe0*/  BRA.DIV ~URZ, `(.L_x_952) ;  /* 0x00011b627f007947 */ /* 0x000fea000b800000 */
[----:B--2---:R2:W1:Y:S02]  /*1ff0*/  SHFL.IDX PT, R3, R6, 0x6, 0x181f ;  /* 0x00d81f0006037f89 */ /* 0x00446400000e0000 */
.L_x_990:
[----:B------:R-:W-:Y:S01]  /*2000*/  IADD3 R2, R4, 0x60, RZ ;  /* 0x0000006004027810 */ /* 0x000fe20007ffe0ff */
[----:B------:R-:W-:Y:S03]  /*2010*/  BSSY B0, `(.L_x_953) ;  /* 0x000000f000007945 */ /* 0x000fe60003800000 */
[----:B------:R-:W-:-:S13]  /*2020*/  ISETP.GE.AND P0, PT, R2, R10, PT ;  /* 0x0000000a0200720c */ /* 0x000fda0003f06270 */
[----:B------:R-:W-:Y:S05]  /*2030*/  @P0 BRA `(.L_x_954) ;  /* 0x000000c000000947 */ /* 0x000fea0003800000 */
[----:B------:R-:W5:Y:S04]  /*2040*/  LDL.64 R14, [R1+0x48] ;  /* 0x00004800010e7983 */ /* 0x000f680000100a00 */
[----:B--2---:R-:W2:Y:S01]  /*2050*/  LDL R12, [R1+0x60] ;  /* 0x00006000010c7983 */ /* 0x004ea20000100800 */
[----:B---3--:R-:W-:Y:S01]  /*2060*/  MOV R9, R7 ;  /* 0x0000000700097202 */ /* 0x008fe20000000f00 */
        /* <DEDUP_REMOVED lines=9> */
.L_x_954:
[----:B------:R-:W-:Y:S05]  /*2100*/  BSYNC B0 ;  /* 0x0000000000007941 */ /* 0x000fea0003800000 */
.L_x_953:
[----:B------:R-:W-:Y:S05]  /*2110*/  BRA.DIV ~URZ, `(.L_x_955) ;  /* 0x00011aa27f007947 */ /* 0x000fea000b800000 */
[----:B-1-34-:R-:W1:Y:S04]  /*2120*/  SHFL.IDX PT, R5, R5, 0x7, 0x181f ;  /* 0x00f81f0005057f89 */ /* 0x01ae6800000e0000 */
[----:B--2---:R-:W2:Y:S02]  /*2130*/  SHFL.IDX PT, R6, R6, 0x7, 0x181f ;  /* 0x00f81f0006067f89 */ /* 0x004ea400000e0000 */
.L_x_991:
[----:B------:R-:W3:Y:S04]  /*2140*/  LDL.64 R154, [R1+0x48] ;  /* 0x00004800019a7983 */ /* 0x000ee80000100a00 */
[----:B------:R-:W4:Y:S01]  /*2150*/  LDL R8, [R1+0x60] ;  /* 0x0000600001087983 */ /* 0x000f220000100800 */
[----:B------:R-:W-:-:S04]  /*2160*/  IADD3 R4, R4, 0x70, RZ ;  /* 0x0000007004047810 */ /* 0x000fc80007ffe0ff */
[----:B------:R-:W-:Y:S01]  /*2170*/  ISETP.GE.AND P1, PT, R4, R10, PT ;  /* 0x0000000a0400720c */ /* 0x000fe20003f26270 */
[----:B-1----:R-:W-:-:S12]  /*2180*/  IMAD.MOV.U32 R7, RZ, RZ, R5 ;  /* 0x000000ffff077224 */ /* 0x002fd800078e0005 */
[----:B--2---:R-:W-:Y:S01]  /*2190*/  @!P1 LEA R2, P0, R0, R6, 0x1 ;  /* 0x0000000600029211 */ /* 0x004fe200078008ff */
[----:B---3--:R-:W-:-:S03]  /*21a0*/  @!P1 IMAD.WIDE R6, R154, 0x2, R6 ;  /* 0x000000029a069825 */ /* 0x008fc600078e0206 */
[----:B----4-:R-:W-:Y:S02]  /*21b0*/  @!P1 LEA.HI.X R3, R0, R5, R8, 0x1, P0 ;  /* 0x0000000500039211 */ /* 0x010fe400000f0c08 */
[----:B------:R-:W-:Y:S01]  /*21c0*/  @!PT LDS RZ, [RZ] ;  /* 0x00000000fffff984 */ /* 0x000fe20000000800 */
[----:B------:R-:W-:Y:S01]  /*21d0*/  @!PT LDS RZ, [RZ] ;  /* 0x00000000fffff984 */ /* 0x000fe20000000800 */
[----:B------:R-:W-:Y:S01]  /*21e0*/  @!PT LDS RZ, [RZ] ;  /* 0x00000000fffff984 */ /* 0x000fe20000000800 */
[----:B------:R1:W-:Y:S04]  /*21f0*/  @!P1 LDGSTS.E.BYPASS.LTC128B.128 [R244+0xb900], [R6.64], !P4 ;  /* 0x0b90000006f49fae */ /* 0x0003e8000e101d48 */
[----:B------:R1:W-:Y:S04]  /*2200*/  @!P1 LDGSTS.E.BYPASS.LTC128B.128 [R244+0xf900], [R2.64], !P2 ;  /* 0x0f90000002f49fae */ /* 0x0003e8000d101d48 */
[----:B------:R-:W0:Y:S01]  /*2210*/  LDGDEPBAR ;  /* 0x00000000000079af */ /* 0x000e220000000000 */
[----:B------:R-:W-:Y:S02]  /*2220*/  WARPSYNC 0xffffffff ;  /* 0xffffffff00007948 */ /* 0x000fe40003800000 */
[----:B------:R-:W2:Y:S04]  /*2230*/  LDL.64 R156, [R1+0x28] ;  /* 0x00002800019c7983 */ /* 0x000ea80000100a00 */
[----:B------:R-:W3:Y:S04]  /*2240*/  LDL R153, [R1+0x20] ;  /* 0x0000200001997983 */ /* 0x000ee80000100800 */
[----:B------:R-:W4:Y:S04]  /*2250*/  LDL.64 R18, [R1+0x30] ;  /* 0x0000300001127983 */ /* 0x000f280000100a00 */
[----:B------:R-:W4:Y:S04]  /*2260*/  LDL R17, [R1+0x38] ;  /* 0x0000380001117983 */ /* 0x000f280000100800 */
[----:B------:R-:W1:Y:S01]  /*2270*/  S2R R8, SR_TID.X ;  /* 0x0000000000087919 */ /* 0x000e620000002100 */
[----:B------:R-:W-:Y:S01]  /*2280*/  SHF.R.S32.HI R10, RZ, 0x1f, R96 ;  /* 0x0000001fff0a7819 */ /* 0x000fe20000011460 */
[----:B------:R-:W-:Y:S01]  /*2290*/  IMAD.WIDE.U32 R4, R96, c[0x0][0x1e0], RZ ;  /* 0x0000780060047a25 */ /* 0x000fe200078e00ff */
[----:B------:R-:W-:Y:S01]  /*22a0*/  MOV R148, c[0x0][0x1e0] ;  /* 0x0000780000947a02 */ /* 0x000fe20000000f00 */
[----:B------:R-:W4:Y:S01]  /*22b0*/  LDL R209, [R1+0x18] ;  /* 0x0000180001d17983 */ /* 0x000f220000100800 */
[----:B------:R-:W-:-:S02]  /*22c0*/  MOV R151, c[0x0][0x1e4] ;  /* 0x0000790000977a02 */ /* 0x000fc40000000f00 */
[----:B------:R-:W-:Y:S01]  /*22d0*/  MOV R23, c[0x0][0x208] ;  /* 0x0000820000177a02 */ /* 0x000fe20000000f00 */
[----:B------:R2:W5:Y:S01]  /*22e0*/  LDL R208, [R1+0x8] ;  /* 0x0000080001d07983 */ /* 0x0005620000100800 */
[----:B-1----:R-:W-:-:S04]  /*22f0*/  SHF.R.S32.HI R16, RZ, 0x1f, R8 ;  /* 0x0000001fff107819 */ /* 0x002fc80000011408 */
[----:B------:R-:W-:-:S04]  /*2300*/  LEA.HI R16, R16, R8, RZ, 0x3 ;  /* 0x0000000810107211 */ /* 0x000fc800078f18ff */
[----:B------:R-:W-:-:S04]  /*2310*/  SHF.R.S32.HI R16, RZ, 0x3, R16 ;  /* 0x00000003ff107819 */ /* 0x000fc80000011410 */
[----:B------:R-:W-:-:S05]  /*2320*/  IADD3 R0, -R16, c[0x0][0x1d0], RZ ;  /* 0x0000740010007a10 */ /* 0x000fca0007ffe1ff */
[----:B------:R-:W-:Y:S02]  /*2330*/  IMAD R0, R96, -0x40, R0 ;  /* 0xffffffc060007824 */ /* 0x000fe400078e0200 */
[----:B------:R-:W-:-:S03]  /*2340*/  IMAD R2, R10, c[0x0][0x1e0], RZ ;  /* 0x000078000a027a24 */ /* 0x000fc600078e02ff */
[----:B------:R-:W-:Y:S01]  /*2350*/  ISETP.GE.AND P1, PT, R0, 0x1, PT ;  /* 0x000000010000780c */ /* 0x000fe20003f26270 */
[----:B------:R-:W-:Y:S01]  /*2360*/  IMAD R3, R96, c[0x0][0x1e4], R2 ;  /* 0x0000790060037a24 */ /* 0x000fe200078e0202 */
[----:B------:R-:W-:-:S04]  /*2370*/  ISETP.GE.AND P4, PT, R0, 0x11, PT ;  /* 0x000000110000780c */ /* 0x000fc80003f86270 */
[----:B------:R-:W-:Y:S01]  /*2380*/  IADD3 R3, R5, R3, RZ ;  /* 0x0000000305037210 */ /* 0x000fe20007ffe0ff */
[----:B------:R-:W-:Y:S06]  /*2390*/  BAR.SYNC.DEFER_BLOCKING 0x0 ;  /* 0x0000000000007b1d */ /* 0x000fec0000010000 */
[----:B------:R-:W-:Y:S02]  /*23a0*/  @P1 ISETP.GE.AND P6, PT, R154, c[0x0][0x1d4], PT ;  /* 0x000075009a001a0c */ /* 0x000fe40003fc6270 */
[----:B------:R-:W-:Y:S01]  /*23b0*/  ISETP.GE.AND P2, PT, R0, 0x21, PT ;  /* 0x000000210000780c */ /* 0x000fe20003f46270 */
[----:B------:R-:W-:Y:S01]  /*23c0*/  IMAD.WIDE.U32 R12, R148, 0x20, RZ ;  /* 0x00000020940c7825 */ /* 0x000fe200078e00ff */
[----:B------:R-:W-:-:S02]  /*23d0*/  MOV R22, 0x5 ;  /* 0x0000000500167802 */ /* 0x000fc40000000f00 */
[----:B------:R-:W-:Y:S02]  /*23e0*/  MOV R152, 0xffffffc0 ;  /* 0xffffffc000987802 */ /* 0x000fe40000000f00 */
[C---:B------:R-:W-:Y:S02]  /*23f0*/  SHF.L.U64.HI R22, R23.reuse, R22, c[0x0][0x20c] ;  /* 0x0000830017167619 */ /* 0x040fe40000010216 */
[----:B------:R-:W-:Y:S01]  /*2400*/  SHF.L.U32 R23, R23, 0x5, RZ ;  /* 0x0000000517177819 */ /* 0x000fe200000006ff */
[----:B------:R-:W-:Y:S01]  /*2410*/  IMAD R145, R96, R152, c[0x0][0x1d0] ;  /* 0x0000740060917624 */ /* 0x000fe200078e0298 */
[----:B--2---:R-:W-:-:S04]  /*2420*/  LEA R2, P0, R4, R156, 0x6 ;  /* 0x0000009c04027211 */ /* 0x004fc800078030ff */
[----:B---3--:R-:W-:Y:S02]  /*2430*/  LEA.HI.X R3, R4, R153, R3, 0x6, P0 ;  /* 0x0000009904037211 */ /* 0x008fe400000f3403 */
[----:B------:R-:W-:-:S04]  /*2440*/  @P1 LEA R4, P0, R2, c[0x0][0x1c8], 0x1 ;  /* 0x0000720002041a11 */ /* 0x000fc800078008ff */
[----:B------:R-:W-:Y:S02]  /*2450*/  @P1 LEA.HI.X R5, R2, c[0x0][0x1cc], R3, 0x1, P0 ;  /* 0x0000730002051a11 */ /* 0x000fe400000f0c03 */
[----:B------:R-:W-:-:S03]  /*2460*/  @P4 LEA R6, P0, R148, R2, 0x4 ;  /* 0x0000000294064211 */ /* 0x000fc600078020ff */
[----:B------:R-:W-:Y:S01]  /*2470*/  @!PT LDS RZ, [RZ] ;  /* 0x00000000fffff984 */ /* 0x000fe20000000800 */
[----:B------:R-:W-:Y:S01]  /*2480*/  @!PT LDS RZ, [RZ] ;  /* 0x00000000fffff984 */ /* 0x000fe20000000800 */
[----:B------:R-:W-:Y:S01]  /*2490*/  @!PT LDS RZ, [RZ] ;  /* 0x00000000fffff984 */ /* 0x000fe20000000800 */
[----:B------:R1:W-:Y:S01]  /*24a0*/  @P1 LDGSTS.E.BYPASS.LTC128B.128 [R244+0x4100], [R4.64], !P6 ;  /* 0x0410000004f41fae */ /* 0x0003e2000f101d48 */
[----:B------:R-:W-:Y:S02]  /*24b0*/  @P4 ISETP.GE.AND P6, PT, R154, c[0x0][0x1d4], PT ;  /* 0x000075009a004a0c */ /* 0x000fe40003fc6270 */
[----:B------:R-:W-:Y:S01]  /*24c0*/  @P4 LEA.HI.X R7, R148, R3, R151, 0x4, P0 ;  /* 0x0000000394074211 */ /* 0x000fe200000f2497 */
[----:B------:R1:W-:Y:S01]  /*24d0*/  @P1 LDGSTS.E.BYPASS.LTC128B.128 [R244+0x6100], [R4.64+0x80], !P5 ;  /* 0x0610008004f41fae */ /* 0x0003e2000e901d48 */
[----:B------:R-:W-:-:S04]  /*24e0*/  @P4 LEA R8, P0, R6, c[0x0][0x1c8], 0x1 ;  /* 0x0000720006084a11 */ /* 0x000fc800078008ff */
[----:B------:R-:W-:Y:S02]  /*24f0*/  @P4 LEA.HI.X R9, R6, c[0x0][0x1cc], R7, 0x1, P0 ;  /* 0x0000730006094a11 */ /* 0x000fe400000f0c07 */
[----:B------:R-:W-:Y:S02]  /*2500*/  ISETP.GE.AND P1, PT, R0, 0x31, PT ;  /* 0x000000310000780c */ /* 0x000fe40003f26270 */
[----:B------:R-:W-:Y:S01]  /*2510*/  @P2 IADD3 R0, P0, R2, R12, RZ ;  /* 0x0000000c02002210 */ /* 0x000fe20007f1e0ff */
[----:B------:R2:W-:Y:S01]  /*2520*/  @P4 LDGSTS.E.BYPASS.LTC128B.128 [R244+0x4900], [R8.64], !P6 ;  /* 0x0490000008f44fae */ /* 0x0005e2000f101d48 */
[----:B------:R-:W-:-:S03]  /*2530*/  @P2 ISETP.GE.AND P6, PT, R154, c[0x0][0x1d4], PT ;  /* 0x000075009a002a0c */ /* 0x000fc60003fc6270 */
[----:B------:R2:W-:Y:S01]  /*2540*/  @P4 LDGSTS.E.BYPASS.LTC128B.128 [R244+0x6900], [R8.64+0x80], !P5 ;  /* 0x0690008008f44fae */ /* 0x0005e2000e901d48 */
[----:B-1----:R-:W-:-:S04]  /*2550*/  SHF.L.U32 R4, R151, 0x5, RZ ;  /* 0x0000000597047819 */ /* 0x002fc800000006ff */
[----:B------:R-:W-:Y:S02]  /*2560*/  @P2 IADD3.X R4, R3, R13, R4, P0, !PT ;  /* 0x0000000d03042210 */ /* 0x000fe400007fe404 */
[----:B------:R-:W-:-:S04]  /*2570*/  @P2 LEA R6, P0, R0, c[0x0][0x1c8], 0x1 ;  /* 0x0000720000062a11 */ /* 0x000fc800078008ff */
[----:B------:R-:W-:Y:S01]  /*2580*/  @P2 LEA.HI.X R7, R0, c[0x0][0x1cc], R4, 0x1, P0 ;  /* 0x0000730000072a11 */ /* 0x000fe200000f0c04 */
[----:B------:R-:W-:Y:S02]  /*2590*/  @P1 IMAD R0, R151, 0x30, RZ ;  /* 0x0000003097001824 */ /* 0x000fe400078e02ff */
[----:B------:R-:W-:Y:S02]  /*25a0*/  @P1 IMAD.WIDE.U32 R2, R148, 0x30, R2 ;  /* 0x0000003094021825 */ /* 0x000fe400078e0002 */
[----:B------:R1:W-:Y:S01]  /*25b0*/  @P2 LDGSTS.E.BYPASS.LTC128B.128 [R244+0x5100], [R6.64], !P6 ;  /* 0x0510000006f42fae */ /* 0x0003e2000f101d48 */
[----:B------:R-:W-:Y:S02]  /*25c0*/  @P1 ISETP.GE.AND P6, PT, R154, c[0x0][0x1d4], PT ;  /* 0x000075009a001a0c */ /* 0x000fe40003fc6270 */
[----:B------:R-:W-:Y:S01]  /*25d0*/  @P1 IADD3 R0, R3, R0, RZ ;  /* 0x0000000003001210 */ /* 0x000fe20007ffe0ff */
[----:B------:R1:W-:Y:S01]  /*25e0*/  @P2 LDGSTS.E.BYPASS.LTC128B.128 [R244+0x7100], [R6.64+0x80], !P5 ;  /* 0x0710008006f42fae */ /* 0x0003e2000e901d48 */
[----:B------:R-:W-:-:S04]  /*25f0*/  @P1 LEA R4, P0, R2, c[0x0][0x1c8], 0x1 ;  /* 0x0000720002041a11 */ /* 0x000fc800078008ff */
[----:B------:R-:W-:-:S05]  /*2600*/  @P1 LEA.HI.X R5, R2, c[0x0][0x1cc], R0, 0x1, P0 ;  /* 0x0000730002051a11 */ /* 0x000fca00000f0c00 */
[----:B------:R1:W-:Y:S04]  /*2610*/  @P1 LDGSTS.E.BYPASS.LTC128B.128 [R244+0x5900], [R4.64], !P6 ;  /* 0x0590000004f41fae */ /* 0x0003e8000f101d48 */
[----:B------:R1:W-:Y:S04]  /*2620*/  @P1 LDGSTS.E.BYPASS.LTC128B.128 [R244+0x7900], [R4.64+0x80], !P5 ;  /* 0x0790008004f41fae */ /* 0x0003e8000e901d48 */
[----:B------:R-:W0:Y:S01]  /*2630*/  LDGDEPBAR ;  /* 0x00000000000079af */ /* 0x000e220000000000 */
[----:B------:R-:W-:-:S04]  /*2640*/  DEPBAR.LE SB0, 0x1 ;  /* 0x000080400000791a */ /* 0x000fc80000000000 */
[----:B------:R-:W-:-:S04]  /*2650*/  DEPBAR.LE SB0, 0x0 ;  /* 0x000080000000791a */ /* 0x000fc80000000000 */
[----:B------:R-:W-:Y:S01]  /*2660*/  BAR.SYNC.DEFER_BLOCKING 0x0 ;  /* 0x0000000000007b1d */ /* 0x000fe20000010000 */
[----:B------:R-:W-:Y:S02]  /*2670*/  IMAD R0, R10, c[0x0][0x208], RZ ;  /* 0x000082000a007a24 */ /* 0x000fe400078e02ff */
[----:B------:R-:W-:-:S04]  /*2680*/  IMAD.WIDE.U32 R2, R96, c[0x0][0x208], RZ ;  /* 0x0000820060027a25 */ /* 0x000fc800078e00ff */
[----:B--2---:R-:W-:Y:S01]  /*2690*/  IMAD R8, R96, c[0x0][0x20c], R0 ;  /* 0x0000830060087a24 */ /* 0x004fe200078e0200 */
[----:B----4-:R-:W-:Y:S01]  /*26a0*/  LEA R0, P0, R2, R18, 0x6 ;  /* 0x0000001202007211 */ /* 0x010fe200078030ff */
[----:B-1----:R-:W-:Y:S04]  /*26b0*/  LDSM.16.M88.4 R4, [R231+0x2000] ;  /* 0x00200000e704783b */ /* 0x002fe80000000200 */
[----:B------:R-:W1:Y:S04]  /*26c0*/  LDSM.16.M88.4 R24, [R224] ;  /* 0x00000000e018783b */ /* 0x000e680000000200 */
[----:B------:R-:W2:Y:S04]  /*26d0*/  LDSM.16.M88.4 R28, [R224+0x800] ;  /* 0x00080000e01c783b */ /* 0x000ea80000000200 */
[----:B------:R-:W3:Y:S04]  /*26e0*/  LDSM.16.M88.4 R32, [R224+0x1000] ;  /* 0x00100000e020783b */ /* 0x000ee80000000200 */
[----:B------:R-:W4:Y:S01]  /*26f0*/  LDSM.16.M88.4 R36, [R224+0x1800] ;  /* 0x00180000e024783b */ /* 0x000f220000000200 */
[----:B------:R-:W-:-:S03]  /*2700*/  IADD3 R3, R3, R8, RZ ;  /* 0x0000000803037210 */ /* 0x000fc60007ffe0ff */
[----:B------:R-:W3:Y:S01]  /*2710*/  LDSM.16.M88.4 R12, [R231] ;  /* 0x00000000e70c783b */ /* 0x000ee20000000200 */
[----:B------:R-:W-:Y:S02]  /*2720*/  LEA.HI.X R3, R2, R17, R3, 0x6, P0 ;  /* 0x0000001102037211 */ /* 0x000fe400000f3403 */
[C---:B------:R-:W-:Y:S01]  /*2730*/  LEA R2, P0, R0.reuse, c[0x0][0x1f8], 0x1 ;  /* 0x00007e0000027a11 */ /* 0x040fe200078008ff */
[----:B------:R-:W-:Y:S01]  /*2740*/  LDSM.16.M88.4 R56, [R235] ;  /* 0x00000000eb38783b */ /* 0x000fe20000000200 */
[----:B------:R-:W-:Y:S02]  /*2750*/  LOP3.LUT R8, R11, 0x1, RZ, 0xc0, !PT ;  /* 0x000000010b087812 */ /* 0x000fe400078ec0ff */
[----:B------:R-:W-:Y:S01]  /*2760*/  LEA.HI.X R3, R0, c[0x0][0x1fc], R3, 0x1, P0 ;  /* 0x00007f0000037a11 */ /* 0x000fe200000f0c03 */
[----:B------:R-:W-:Y:S01]  /*2770*/  LDSM.16.M88.4 R52, [R243] ;  /* 0x00000000f334783b */ /* 0x000fe20000000200 */
[C---:B------:R-:W-:Y:S02]  /*2780*/  IADD3 R18, P4, R23.reuse, R2, RZ ;  /* 0x0000000217127210 */ /* 0x040fe40007f9e0ff */
[----:B------:R-:W-:Y:S01]  /*2790*/  IADD3 R20, P1, P0, R23, 0x80, R2 ;  /* 0x0000008017147810 */ /* 0x000fe2000783e002 */
[----:B------:R-:W-:Y:S01]  /*27a0*/  LDSM.16.M88.4 R48, [R242] ;  /* 0x00000000f230783b */ /* 0x000fe20000000200 */
[----:B------:R-:W-:-:S02]  /*27b0*/  ISETP.NE.U32.AND P2, PT, R8, 0x1, PT ;  /* 0x000000010800780c */ /* 0x000fc40003f45070 */
[----:B------:R-:W-:Y:S01]  /*27c0*/  IADD3 R0, -R16, R145, RZ ;  /* 0x0000009110007210 */ /* 0x000fe20007ffe1ff */
[----:B------:R-:W-:Y:S01]  /*27d0*/  LDSM.16.M88.4 R44, [R241] ;  /* 0x00000000f12c783b */ /* 0x000fe20000000200 */
[----:B------:R-:W-:Y:S02]  /*27e0*/  IADD3.X R19, R22, R3, RZ, P4, !PT ;  /* 0x0000000316137210 */ /* 0x000fe400027fe4ff */
[----:B------:R-:W-:Y:S02]  /*27f0*/  IADD3 R16, P4, R18, R23, RZ ;  /* 0x0000001712107210 */ /* 0x000fe40007f9e0ff */
[----:B------:R-:W-:Y:S02]  /*2800*/  IADD3.X R21, R22, RZ, R3, P1, P0 ;  /* 0x000000ff16157210 */ /* 0x000fe40000fe0403 */
[----:B------:R-:W-:Y:S02]  /*2810*/  LOP3.LUT P1, RZ, R11, 0x2, RZ, 0xc0, !PT ;  /* 0x000000020bff7812 */ /* 0x000fe4000782c0ff */
[C---:B------:R-:W-:Y:S01]  /*2820*/  ISETP.LT.OR P0, PT, R0.reuse, 0x1, P2 ;  /* 0x000000010000780c */ /* 0x040fe20001701670 */
[----:B-1----:R-:W-:Y:S01]  /*2830*/  HMMA.16816.F32.BF16 R60, R4, R24, RZ ;  /* 0x00000018043c723c */ /* 0x002fe200000418ff */
[----:B------:R-:W-:Y:S01]  /*2840*/  IADD3.X R17, R19, R22, RZ, P4, !PT ;  /* 0x0000001613117210 */ /* 0x000fe200027fe4ff */
[----:B------:R-:W-:Y:S01]  /*2850*/  LDSM.16.M88.4 R8, [R233] ;  /* 0x00000000e908783b */ /* 0x000fe20000000200 */
[----:B------:R-:W-:-:S05]  /*2860*/  ISETP.LT.OR P4, PT, R0, 0x1, !P1 ;  /* 0x000000010000780c */ /* 0x000fca0004f81670 */
[C---:B--2---:R-:W-:Y:S08]  /*2870*/  HMMA.16816.F32.BF16 R76, R4.reuse, R28, RZ ;  /* 0x0000001c044c723c */ /* 0x044ff000000418ff */
[C---:B---3--:R-:W-:Y:S08]  /*2880*/  HMMA.16816.F32.BF16 R72, R4.reuse, R32, RZ ;  /* 0x000000200448723c */ /* 0x048ff000000418ff */
[C---:B----4-:R-:W-:Y:S08]  /*2890*/  HMMA.16816.F32.BF16 R80, R4.reuse, R36, RZ ;  /* 0x000000240450723c */ /* 0x050ff000000418ff */
[C---:B------:R-:W-:Y:S08]  /*28a0*/  HMMA.16816.F32.BF16 R116, R4.reuse, R26, RZ ;  /* 0x0000001a0474723c */ /* 0x040ff000000418ff */
[C---:B------:R-:W-:Y:S08]  /*28b0*/  HMMA.16816.F32.BF16 R120, R4.reuse, R30, RZ ;  /* 0x0000001e0478723c */ /* 0x040ff000000418ff */
[C---:B------:R-:W-:Y:S08]  /*28c0*/  HMMA.16816.F32.BF16 R112, R4.reuse, R34, RZ ;  /* 0x000000220470723c */ /* 0x040ff000000418ff */
[----:B------:R-:W-:Y:S01]  /*28d0*/  HMMA.16816.F32.BF16 R108, R4, R38, RZ ;  /* 0x00000026046c723c */ /* 0x000fe200000418ff */
[----:B------:R-:W1:Y:S04]  /*28e0*/  LDSM.16.M88.4 R4, [R233+0x2000] ;  /* 0x00200000e904783b */ /* 0x000e680000000200 */
[----:B------:R-:W-:Y:S01]  /*28f0*/  @!PT LDS RZ, [RZ] ;  /* 0x00000000fffff984 */ /* 0x000fe20000000800 */
[----:B------:R-:W-:Y:S01]  /*2900*/  @!PT LDS RZ, [RZ] ;  /* 0x00000000fffff984 */ /* 0x000fe20000000800 */
[----:B------:R-:W-:Y:S01]  /*2910*/  @!PT LDS RZ, [RZ] ;  /* 0x00000000fffff984 */ /* 0x000fe20000000800 */
[----:B------:R2:W-:Y:S01]  /*2920*/  LDGSTS.E.BYPASS.LTC128B.128 [R244+0x100], [R2.64], !P0 ;  /* 0x0010000002f47fae */ /* 0x0005e2000c101d48 */
[----:B------:R-:W-:-:S03]  /*2930*/  ISETP.LT.OR P0, PT, R0, 0x11, P2 ;  /* 0x000000110000780c */ /* 0x000fc60001701670 */
[----:B------:R2:W-:Y:S01]  /*2940*/  LDGSTS.E.BYPASS.LTC128B.128 [R244+0x2100], [R2.64+0x80], !P4 ;  /* 0x0210008002f47fae */ /* 0x0005e2000e101d48 */
[----:B------:R-:W-:-:S09]  /*2950*/  ISETP.LT.OR P4, PT, R0, 0x11, !P1 ;  /* 0x000000110000780c */ /* 0x000fd20004f81670 */
[----:B------:R3:W-:Y:S04]  /*2960*/  LDGSTS.E.BYPASS.LTC128B.128 [R244+0x900], [R18.64], !P0 ;  /* 0x0090000012f47fae */ /* 0x0007e8000c101d48 */
[----:B------:R4:W-:Y:S01]  /*2970*/  LDGSTS.E.BYPASS.LTC128B.128 [R244+0x2900], [R20.64], !P4 ;  /* 0x0290000014f47fae */ /* 0x0009e2000e101d48 */
[C---:B------:R-:W-:Y:S02]  /*2980*/  ISETP.LT.OR P4, PT, R0.reuse, 0x21, P2 ;  /* 0x000000210000780c */ /* 0x040fe40001781670 */
[----:B------:R-:W-:Y:S02]  /*2990*/  ISETP.LT.OR P2, PT, R0, 0x31, P2 ;  /* 0x000000310000780c */ /* 0x000fe40001741670 */
[----:B--2---:R-:W-:Y:S01]  /*29a0*/  IADD3 R2, P0, R16, R23, RZ ;  /* 0x0000001710027210 */ /* 0x004fe20007f1e0ff */
[----:B------:R-:W-:Y:S08]  /*29b0*/  HMMA.16816.F32.BF16 R68, R12, R24, RZ ;  /* 0x000000180c44723c */ /* 0x000ff000000418ff */
[----:B------:R3:W-:Y:S01]  /*29c0*/  LDGSTS.E.BYPASS.LTC128B.128 [R244+0x1100], [R16.64], !P4 ;  /* 0x0110000010f47fae */ /* 0x0007e2000e101d48 */
[----:B------:R-:W-:-:S02]  /*29d0*/  IADD3.X R3, R17, R22, RZ, P0, !PT ;  /* 0x0000001611037210 */ /* 0x000fc400007fe4ff */
[C---:B------:R-:W-:Y:S02]  /*29e0*/  ISETP.LT.OR P0, PT, R0.reuse, 0x21, !P1 ;  /* 0x000000210000780c */ /* 0x040fe40004f01670 */
[----:B------:R-:W-:Y:S01]  /*29f0*/  ISETP.LT.OR P1, PT, R0, 0x31, !P1 ;  /* 0x000000310000780c */ /* 0x000fe20004f21670 */
[C---:B------:R-:W-:Y:S08]  /*2a00*/  HMMA.16816.F32.BF16 R100, R12.reuse, R28, RZ ;  /* 0x0000001c0c64723c */ /* 0x040ff000000418ff */
[C---:B------:R-:W-:Y:S02]  /*2a10*/  HMMA.16816.F32.BF16 R92, R12.reuse, R30, RZ ;  /* 0x0000001e0c5c723c */ /* 0x040fe400000418ff */
[----:B------:R3:W-:Y:S04]  /*2a20*/  LDGSTS.E.BYPASS.LTC128B.128 [R244+0x3100], [R16.64+0x80], !P0 ;  /* 0x0310008010f47fae */ /* 0x0007e8000c101d48 */
[----:B------:R2:W-:Y:S02]  /*2a30*/  LDGSTS.E.BYPASS.LTC128B.128 [R244+0x1900], [R2.64], !P2 ;  /* 0x0190000002f47fae */ /* 0x0005e4000d101d48 */
[C---:B------:R-:W-:Y:S02]  /*2a40*/  HMMA.16816.F32.BF16 R64, R12.reuse, R36, RZ ;  /* 0x000000240c40723c */ /* 0x040fe400000418ff */
[----:B------:R2:W-:Y:S04]  /*2a50*/  LDGSTS.E.BYPASS.LTC128B.128 [R244+0x3900], [R2.64+0x80], !P1 ;  /* 0x0390008002f47fae */ /* 0x0005e8000c901d48 */
[----:B------:R-:W-:Y:S02]  /*2a60*/  LDSM.16.M88.4 R40, [R230] ;  /* 0x00000000e628783b */ /* 0x000fe40000000200 */
[C---:B------:R-:W-:Y:S02]  /*2a70*/  HMMA.16816.F32.BF16 R104, R12.reuse, R26, RZ ;  /* 0x0000001a0c68723c */ /* 0x040fe400000418ff */
[----:B------:R-:W-:Y:S04]  /*2a80*/  LDSM.16.M88.4 R28, [R230+0x800] ;  /* 0x00080000e61c783b */ /* 0x000fe80000000200 */
[----:B------:R-:W-:Y:S02]  /*2a90*/  LDSM.16.M88.4 R24, [R230+0x1000] ;  /* 0x00100000e618783b */ /* 0x000fe40000000200 */
[C---:B------:R-:W-:Y:S02]  /*2aa0*/  HMMA.16816.F32.BF16 R88, R12.reuse, R32, RZ ;  /* 0x000000200c58723c */ /* 0x040fe400000418ff */
[----:B----4-:R-:W-:Y:S04]  /*2ab0*/  LDSM.16.M88.4 R20, [R230+0x1800] ;  /* 0x00180000e614783b */ /* 0x010fe80000000200 */
[----:B---3--:R-:W-:Y:S02]  /*2ac0*/  LDSM.16.M88.4 R16, [R232+0x2000] ;  /* 0x00200000e810783b */ /* 0x008fe40000000200 */
[C---:B------:R-:W-:Y:S02]  /*2ad0*/  HMMA.16816.F32.BF16 R84, R12.reuse, R34, RZ ;  /* 0x000000220c54723c */ /* 0x040fe400000418ff */
[----:B------:R-:W0:Y:S06]  /*2ae0*/  LDGDEPBAR ;  /* 0x00000000000079af */ /* 0x000e2c0000000000 */
[----:B------:R-:W-:Y:S01]  /*2af0*/  HMMA.16816.F32.BF16 R36, R12, R38, RZ ;  /* 0x000000260c24723c */ /* 0x000fe200000418ff */
[----:B------:R-:W3:Y:S07]  /*2b00*/  LDSM.16.M88.4 R12, [R232] ;  /* 0x00000000e80c783b */ /* 0x000eee0000000200 */
[-C--:B-1----:R-:W-:Y:S08]  /*2b10*/  HMMA.16816.F32.BF16 R32, R4, R56.reuse, R60 ;  /* 0x000000380420723c */ /* 0x082ff0000004183c */
[----:B------:R-:W-:Y:S08]  /*2b20*/  HMMA.16816.F32.BF16 R60, R8, R56, R68 ;  /* 0x00000038083c723c */ /* 0x000ff00000041844 */
[C---:B------:R-:W-:Y:S08]  /*2b30*/  HMMA.16816.F32.BF16 R68, R4.reuse, R44, R80 ;  /* 0x0000002c0444723c */ /* 0x040ff00000041850 */
[C---:B------:R-:W-:Y:S08]  /*2b40*/  HMMA.16816.F32.BF16 R80, R4.reuse, R58, R116 ;  /* 0x0000003a0450723c */ /* 0x040ff00000041874 */
[C---:B------:R-:W-:Y:S08]  /*2b50*/  HMMA.16816.F32.BF16 R76, R4.reuse, R52, R76 ;  /* 0x00000034044c723c */ /* 0x040ff0000004184c */
[C---:B------:R-:W-:Y:S08]  /*2b60*/  HMMA.16816.F32.BF16 R128, R4.reuse, R54, R120 ;  /* 0x000000360480723c */ /* 0x040ff00000041878 */
[C---:B------:R-:W-:Y:S08]  /*2b70*/  HMMA.16816.F32.BF16 R136, R4.reuse, R50, R112 ;  /* 0x000000320488723c */ /* 0x040ff00000041870 */
[----:B------:R-:W-:Y:S08]  /*2b80*/  HMMA.16816.F32.BF16 R124, R4, R46, R108 ;  /* 0x0000002e047c723c */ /* 0x000ff0000004186c */
[C---:B------:R-:W-:Y:S08]  /*2b90*/  HMMA.16816.F32.BF16 R132, R8.reuse, R52, R100 ;  /* 0x000000340884723c */ /* 0x040ff00000041864 */
[C---:B------:R-:W-:Y:S01]  /*2ba0*/  HMMA.16816.F32.BF16 R116, R8.reuse, R54, R92 ;  /* 0x000000360874723c */ /* 0x040fe2000004185c */
[----:B------:R-:W-:Y:S07]  /*2bb0*/  LDSM.16.M88.4 R92, [R227+0x1800] ;  /* 0x00180000e35c783b */ /* 0x000fee0000000200 */
[C---:B------:R-:W-:Y:S08]  /*2bc0*/  HMMA.16816.F32.BF16 R140, R8.reuse, R48, R88 ;  /* 0x00000030088c723c */ /* 0x040ff00000041858 */
[C---:B------:R-:W-:Y:S08]  /*2bd0*/  HMMA.16816.F32.BF16 R120, R8.reuse, R44, R64 ;  /* 0x0000002c0878723c */ /* 0x040ff00000041840 */
[C---:B------:R-:W-:Y:S08]  /*2be0*/  HMMA.16816.F32.BF16 R112, R8.reuse, R58, R104 ;  /* 0x0000003a0870723c */ /* 0x040ff00000041868 */
[C---:B------:R-:W-:Y:S08]  /*2bf0*/  HMMA.16816.F32.BF16 R108, R8.reuse, R50, R84 ;  /* 0x00000032086c723c */ /* 0x040ff00000041854 */
[----:B------:R-:W-:Y:S01]  /*2c00*/  HMMA.16816.F32.BF16 R52, R8, R46, R36 ;  /* 0x0000002e0834723c */ /* 0x000fe20000041824 */
[----:B------:R-:W-:Y:S04]  /*2c10*/  LDSM.16.M88.4 R8, [R227] ;  /* 0x00000000e308783b */ /* 0x000fe80000000200 */
[----:B------:R-:W1:Y:S03]  /*2c20*/  LDSM.16.M88.4 R36, [R234] ;  /* 0x00000000ea24783b */ /* 0x000e660000000200 */
[----:B------:R-:W-:Y:S01]  /*2c30*/  HMMA.16816.F32.BF16 R72, R4, R48, R72 ;  /* 0x000000300448723c */ /* 0x000fe20000041848 */
[----:B------:R-:W4:Y:S04]  /*2c40*/  LDSM.16.M88.4 R4, [R234+0x2000] ;  /* 0x00200000ea04783b */ /* 0x000f280000000200 */
[----:B------:R-:W-:Y:S03]  /*2c50*/  LDSM.16.M88.4 R48, [R227+0x800] ;  /* 0x00080000e330783b */ /* 0x000fe60000000200 */
[-C--:B---3--:R-:W-:Y:S01]  /*2c60*/  HMMA.16816.F32.BF16 R44, R12, R40.reuse, R60 ;  /* 0x000000280c2c723c */ /* 0x088fe2000004183c */
[----:B------:R-:W-:Y:S07]  /*2c70*/  LDSM.16.M88.4 R60, [R224+0x2000] ;  /* 0x00200000e03c783b */ /* 0x000fee0000000200 */
[C---:B------:R-:W-:Y:S01]  /*2c80*/  HMMA.16816.F32.BF16 R100, R16.reuse, R40, R32 ;  /* 0x000000281064723c */ /* 0x040fe20000041820 */
[----:B------:R-:W-:Y:S07]  /*2c90*/  LDSM.16.M88.4 R32, [R231+0x4000] ;  /* 0x00400000e720783b */ /* 0x000fee0000000200 */
[C---:B------:R-:W-:Y:S01]  /*2ca0*/  HMMA.16816.F32.BF16 R104, R16.reuse, R28, R76 ;  /* 0x0000001c1068723c */ /* 0x040fe2000004184c */
[----:B------:R-:W3:Y:S07]  /*2cb0*/  LDSM.16.M88.4 R76, [R227+0x1000] ;  /* 0x00100000e34c783b */ /* 0x000eee0000000200 */
[C---:B------:R-:W-:Y:S08]  /*2cc0*/  HMMA.16816.F32.BF16 R88, R16.reuse, R24, R72 ;  /* 0x000000181058723c */ /* 0x040ff00000041848 */
[C---:B------:R-:W-:Y:S08]  /*2cd0*/  HMMA.16816.F32.BF16 R84, R16.reuse, R20, R68 ;  /* 0x000000141054723c */ /* 0x040ff00000041844 */
[C---:B------:R-:W-:Y:S08]  /*2ce0*/  HMMA.16816.F32.BF16 R72, R16.reuse, R42, R80 ;  /* 0x0000002a1048723c */ /* 0x040ff00000041850 */
[C---:B------:R-:W-:Y:S08]  /*2cf0*/  HMMA.16816.F32.BF16 R68, R16.reuse, R30, R128 ;  /* 0x0000001e1044723c */ /* 0x040ff00000041880 */
[C---:B------:R-:W-:Y:S08]  /*2d00*/  HMMA.16816.F32.BF16 R64, R16.reuse, R26, R136 ;  /* 0x0000001a1040723c */ /* 0x040ff00000041888 */
[----:B------:R-:W-:Y:S08]  /*2d10*/  HMMA.16816.F32.BF16 R56, R16, R22, R124 ;  /* 0x000000161038723c */ /* 0x000ff0000004187c */
[C---:B------:R-:W-:Y:S01]  /*2d20*/  HMMA.16816.F32.BF16 R16, R12.reuse, R42, R112 ;  /* 0x0000002a0c10723c */ /* 0x040fe20000041870 */
[----:B------:R-:W-:Y:S07]  /*2d30*/  LDSM.16.M88.4 R40, [R240] ;  /* 0x00000000f028783b */ /* 0x000fee0000000200 */
[C---:B------:R-:W-:Y:S08]  /*2d40*/  HMMA.16816.F32.BF16 R80, R12.reuse, R28, R132 ;  /* 0x0000001c0c50723c */ /* 0x040ff00000041884 */
        /* <DEDUP_REMOVED lines=8> */
[-C--:B-1----:R-:W-:Y:S01]  /*2dd0*/  HMMA.16816.F32.BF16 R12, R36, R8.reuse, R44 ;  /* 0x00000008240c723c */ /* 0x082fe2000004182c */
[----:B------:R-:W-:Y:S07]  /*2de0*/  LDSM.16.M88.4 R44, [R230+0x2000] ;  /* 0x00200000e62c783b */ /* 0x000fee0000000200 */
[C---:B----4-:R-:W-:Y:S08]  /*2df0*/  HMMA.16816.F32.BF16 R52, R4.reuse, R8, R100 ;  /* 0x000000080434723c */ /* 0x050ff00000041864 */
[----:B---3--:R-:W-:Y:S08]  /*2e00*/  HMMA.16816.F32.BF16 R124, R4, R78, R64 ;  /* 0x0000004e047c723c */ /* 0x008ff00000041840 */
[----:B------:R-:W-:Y:S08]  /*2e10*/  HMMA.16816.F32.BF16 R12, R32, R60, R12 ;  /* 0x0000003c200c723c */ /* 0x000ff0000004180c */
[----:B------:R-:W-:Y:S01]  /*2e20*/  HMMA.16816.F32.BF16 R64, R36, R10, R16 ;  /* 0x0000000a2440723c */ /* 0x000fe20000041810 */
[----:B------:R-:W1:Y:S07]  /*2e30*/  LDSM.16.M88.4 R16, [R232+0x4000] ;  /* 0x00400000e810783b */ /* 0x000e6e0000000200 */
[----:B--2---:R-:W-:Y:S08]  /*2e40*/  HMMA.16816.F32.BF16 R52, R28, R60, R52 ;  /* 0x0000003c1c34723c */ /* 0x004ff00000041834 */
[C---:B------:R-:W-:Y:S01]  /*2e50*/  HMMA.16816.F32.BF16 R72, R4.reuse, R10, R72 ;  /* 0x0000000a0448723c */ /* 0x040fe20000041848 */
[----:B------:R-:W-:Y:S07]  /*2e60*/  LDSM.16.M88.4 R8, [R234+0x4000] ;  /* 0x00400000ea08783b */ /* 0x000fee0000000200 */
[----:B------:R-:W-:Y:S08]  /*2e70*/  HMMA.16816.F32.BF16 R136, R4, R94, R56 ;  /* 0x0000005e0488723c */ /* 0x000ff00000041838 */
[----:B------:R-:W-:Y:S01]  /*2e80*/  HMMA.16816.F32.BF16 R56, R24, R40, R12 ;  /* 0x000000281838723c */ /* 0x000fe2000004180c */
[----:B------:R-:W2:Y:S07]  /*2e90*/  LDSM.16.M88.4 R12, [R232+0x6000] ;  /* 0x00600000e80c783b */ /* 0x000eae0000000200 */
[C---:B------:R-:W-:Y:S08]  /*2ea0*/  HMMA.16816.F32.BF16 R128, R4.reuse, R92, R84 ;  /* 0x0000005c0480723c */ /* 0x040ff00000041854 */
[C---:B------:R-:W-:Y:S08]  /*2eb0*/  HMMA.16816.F32.BF16 R104, R4.reuse, R48, R104 ;  /* 0x000000300468723c */ /* 0x040ff00000041868 */
[----:B------:R-:W-:Y:S08]  /*2ec0*/  HMMA.16816.F32.BF16 R100, R4, R50, R68 ;  /* 0x000000320464723c */ /* 0x000ff00000041844 */
[C---:B------:R-:W-:Y:S08]  /*2ed0*/  HMMA.16816.F32.BF16 R84, R36.reuse, R48, R80 ;  /* 0x000000302454723c */ /* 0x040ff00000041850 */
[----:B------:R-:W-:Y:S01]  /*2ee0*/  HMMA.16816.F32.BF16 R116, R36, R50, R116 ;  /* 0x000000322474723c */ /* 0x000fe20000041874 */
[----:B------:R-:W3:Y:S07]  /*2ef0*/  LDSM.16.M88.4 R48, [R227+0x2000] ;  /* 0x00200000e330783b */ /* 0x000eee0000000200 */
[----:B------:R-:W-:Y:S08]  /*2f00*/  HMMA.16816.F32.BF16 R52, R20, R40, R52 ;  /* 0x000000281434723c */ /* 0x000ff00000041834 */
[-C--:B------:R-:W-:Y:S08]  /*2f10*/  HMMA.16816.F32.BF16 R64, R32, R62.reuse, R64 ;  /* 0x0000003e2040723c */ /* 0x080ff00000041840 */
[----:B------:R-:W-:Y:S01]  /*2f20*/  HMMA.16816.F32.BF16 R72, R28, R62, R72 ;  /* 0x0000003e1c48723c */ /* 0x000fe20000041848 */
[----:B------:R-:W-:Y:S07]  /*2f30*/  LDSM.16.M88.4 R60, [R239] ;  /* 0x00000000ef3c783b */ /* 0x000fee0000000200 */
[----:B-1----:R-:W-:Y:S01]  /*2f40*/  HMMA.16816.F32.BF16 R68, R16, R44, R56 ;  /* 0x0000002c1044723c */ /* 0x002fe20000041838 */
[----:B------:R-:W1:Y:S07]  /*2f50*/  LDSM.16.M88.4 R56, [R224+0x2800] ;  /* 0x00280000e038783b */ /* 0x000e6e0000000200 */
[----:B------:R-:W-:Y:S01]  /*2f60*/  HMMA.16816.F32.BF16 R88, R4, R76, R88 ;  /* 0x0000004c0458723c */ /* 0x000fe20000041858 */
[----:B------:R-:W4:Y:S07]  /*2f70*/  LDSM.16.M88.4 R4, [R236+0x6000] ;  /* 0x00600000ec04783b */ /* 0x000f2e0000000200 */
[----:B--2---:R-:W-:Y:S08]  /*2f80*/  HMMA.16816.F32.BF16 R52, R12, R44, R52 ;  /* 0x0000002c0c34723c */ /* 0x004ff00000041834 */
[-C--:B------:R-:W-:Y:S08]  /*2f90*/  HMMA.16816.F32.BF16 R64, R24, R42.reuse, R64 ;  /* 0x0000002a1840723c */ /* 0x080ff00000041840 */
[----:B------:R-:W-:Y:S01]  /*2fa0*/  HMMA.16816.F32.BF16 R72, R20, R42, R72 ;  /* 0x0000002a1448723c */ /* 0x000fe20000041848 */
[----:B------:R-:W2:Y:S07]  /*2fb0*/  LDSM.16.M88.4 R40, [R230+0x2800] ;  /* 0x00280000e628783b */ /* 0x000eae0000000200 */
[C---:B------:R-:W-:Y:S08]  /*2fc0*/  HMMA.16816.F32.BF16 R140, R36.reuse, R76, R140 ;  /* 0x0000004c248c723c */ /* 0x040ff0000004188c */
[----:B------:R-:W-:Y:S08]  /*2fd0*/  HMMA.16816.F32.BF16 R108, R36, R78, R108 ;  /* 0x0000004e246c723c */ /* 0x000ff0000004186c */
[----:B---3--:R-:W-:Y:S08]  /*2fe0*/  HMMA.16816.F32.BF16 R76, R8, R48, R68 ;  /* 0x00000030084c723c */ /* 0x008ff00000041844 */
[----:B-1----:R-:W-:Y:S08]  /*2ff0*/  HMMA.16816.F32.BF16 R68, R32, R56, R84 ;  /* 0x000000382044723c */ /* 0x002ff00000041854 */
[----:B----4-:R-:W-:Y:S08]  /*3000*/  HMMA.16816.F32.BF16 R80, R4, R48, R52 ;  /* 0x000000300450723c */ /* 0x010ff00000041834 */
[----:B------:R-:W-:Y:S08]  /*3010*/  HMMA.16816.F32.BF16 R52, R16, R46, R64 ;  /* 0x0000002e1034723c */ /* 0x000ff00000041840 */
[C---:B------:R-:W-:Y:S08]  /*3020*/  HMMA.16816.F32.BF16 R120, R36.reuse, R92, R120 ;  /* 0x0000005c2478723c */ /* 0x040ff00000041878 */
[----:B------:R-:W-:Y:S08]  /*3030*/  HMMA.16816.F32.BF16 R112, R36, R94, R112 ;  /* 0x0000005e2470723c */ /* 0x000ff00000041870 */
[----:B------:R-:W-:Y:S08]  /*3040*/  HMMA.16816.F32.BF16 R64, R12, R46, R72 ;  /* 0x0000002e0c40723c */ /* 0x000ff00000041848 */
[----:B------:R-:W-:Y:S01]  /*3050*/  HMMA.16816.F32.BF16 R36, R28, R56, R104 ;  /* 0x000000381c24723c */ /* 0x000fe20000041868 */
[----:B------:R-:W-:-:S04]  /*3060*/  FMUL.FTZ R0, R76, c[0x0][0x320] ;  /* 0x0000c8004c007a20 */ /* 0x000fc80000410000 */
[----:B------:R1:W3:Y:S03]  /*3070*/  MUFU.TANH R144, R0 ;  /* 0x0000000000907308 */ /* 0x0002e60000002400 */
[----:B------:R-:W-:Y:S01]  /*3080*/  HMMA.16816.F32.BF16 R68, R24, R60, R68 ;  /* 0x0000003c1844723c */ /* 0x000fe20000041844 */
[----:B-1----:R-:W-:-:S04]  /*3090*/  FMUL.FTZ R0, R77, c[0x0][0x320] ;  /* 0x0000c8004d007a20 */ /* 0x002fc80000410000 */
[----:B------:R1:W4:Y:S03]  /*30a0*/  MUFU.TANH R132, R0 ;  /* 0x0000000000847308 */ /* 0x0003260000002400 */
[----:B------:R-:W-:Y:S08]  /*30b0*/  HMMA.16816.F32.BF16 R84, R4, R50, R64 ;  /* 0x000000320454723c */ /* 0x000ff00000041840 */
[----:B------:R-:W-:Y:S01]  /*30c0*/  HMMA.16816.F32.BF16 R44, R20, R60, R36 ;  /* 0x0000003c142c723c */ /* 0x000fe20000041824 */
[----:B------:R-:W2:Y:S01]  /*30d0*/  LDSM.16.M88.4 R36, [R227+0x2800] ;  /* 0x00280000e324783b */ /* 0x000ea20000000200 */
[----:B-1----:R-:W-:-:S06]  /*30e0*/  FMUL.FTZ R0, R78, c[0x0][0x320] ;  /* 0x0000c8004e007a20 */ /* 0x002fcc0000410000 */
[-C--:B------:R-:W-:Y:S01]  /*30f0*/  HMMA.16816.F32.BF16 R64, R32, R58.reuse, R116 ;  /* 0x0000003a2040723c */ /* 0x080fe20000041874 */
[----:B------:R1:W1:Y:S07]  /*3100*/  MUFU.TANH R134, R0 ;  /* 0x0000000000867308 */ /* 0x00026e0000002400 */
[----:B------:R-:W-:Y:S01]  /*3110*/  HMMA.16816.F32.BF16 R72, R28, R58, R100 ;  /* 0x0000003a1c48723c */ /* 0x000fe20000041864 */
[----:B-1----:R-:W-:-:S07]  /*3120*/  FMUL.FTZ R0, R79, c[0x0][0x320] ;  /* 0x0000c8004f007a20 */ /* 0x002fce0000410000 */
[----:B------:R-:W-:Y:S01]  /*3130*/  HMMA.16816.F32.BF16 R76, R8, R50, R52 ;  /* 0x00000032084c723c */ /* 0x000fe20000041834 */
[----:B------:R-:W1:Y:S01]  /*3140*/  LDSM.16.M88.4 R52, [R224+0x3000] ;  /* 0x00300000e034783b */ /* 0x000e620000000200 */
[----:B------:R2:W1:Y:S02]  /*3150*/  MUFU.TANH R133, R0 ;  /* 0x0000000000857308 */ /* 0x0004640000002400 */
[----:B--2---:R-:W-:-:S06]  /*3160*/  FMUL.FTZ R0, R80, c[0x0][0x320] ;  /* 0x0000c80050007a20 */ /* 0x004fcc0000410000 */
[----:B------:R2:W1:Y:S01]  /*3170*/  MUFU.TANH R147, R0 ;  /* 0x0000000000937308 */ /* 0x0004620000002400 */
[----:B------:R-:W-:Y:S01]  /*3180*/  HMMA.16816.F32.BF16 R68, R16, R40, R68 ;  /* 0x000000281044723c */ /* 0x000fe20000041844 */
[----:B--2---:R-:W-:-:S06]  /*3190*/  FMUL.FTZ R0, R81, c[0x0][0x320] ;  /* 0x0000c80051007a20 */ /* 0x004fcc0000410000 */
[----:B------:R2:W1:Y:S01]  /*31a0*/  MUFU.TANH R146, R0 ;  /* 0x0000000000927308 */ /* 0x0004620000002400 */
[----:B------:R-:W-:Y:S01]  /*31b0*/  HMMA.16816.F32.BF16 R56, R24, R62, R64 ;  /* 0x0000003e1838723c */ /* 0x000fe20000041840 */
[----:B--2---:R-:W-:-:S06]  /*31c0*/  FMUL.FTZ R0, R82, c[0x0][0x320] ;  /* 0x0000c80052007a20 */ /* 0x004fcc0000410000 */
[----:B------:R2:W1:Y:S01]  /*31d0*/  MUFU.TANH R150, R0 ;  /* 0x0000000000967308 */ /* 0x0004620000002400 */
[----:B------:R-:W-:Y:S01]  /*31e0*/  HMMA.16816.F32.BF16 R48, R12, R40, R44 ;  /* 0x000000280c30723c */ /* 0x000fe2000004182c */
[----:B------:R-:W1:Y:S01]  /*31f0*/  LDSM.16.M88.4 R44, [R238] ;  /* 0x00000000ee2c783b */ /* 0x000e620000000200 */
[----:B--2---:R-:W-:-:S05]  /*3200*/  FMUL.FTZ R0, R83, c[0x0][0x320] ;  /* 0x0000c80053007a20 */ /* 0x004fca0000410000 */
[----:B------:R2:W1:Y:S01]  /*3210*/  MUFU.TANH R149, R0 ;  /* 0x0000000000957308 */ /* 0x0004620000002400 */
[----:B------:R-:W-:Y:S01]  /*3220*/  HMMA.16816.F32.BF16 R64, R20, R62, R72 ;  /* 0x0000003e1440723c */ /* 0x000fe20000041848 */
[----:B--2---:R-:W-:-:S06]  /*3230*/  FMUL.FTZ R0, R76, c[0x0][0x320] ;  /* 0x0000c8004c007a20 */ /* 0x004fcc0000410000 */
[----:B------:R2:W1:Y:S02]  /*3240*/  MUFU.TANH R106, R0 ;  /* 0x00000000006a7308 */ /* 0x0004640000002400 */
[----:B--2---:R-:W-:-:S06]  /*3250*/  FMUL.FTZ R0, R77, c[0x0][0x320] ;  /* 0x0000c8004d007a20 */ /* 0x004fcc0000410000 */
[----:B------:R2:W1:Y:S01]  /*3260*/  MUFU.TANH R103, R0 ;  /* 0x0000000000677308 */ /* 0x0004620000002400 */
[----:B------:R-:W-:Y:S01]  /*3270*/  HMMA.16816.F32.BF16 R60, R16, R42, R56 ;  /* 0x0000002a103c723c */ /* 0x000fe20000041838 */
[----:B------:R-:W1:Y:S01]  /*3280*/  LDSM.16.M88.4 R56, [R230+0x3000] ;  /* 0x00300000e638783b */ /* 0x000e620000000200 */
[----:B--2---:R-:W-:-:S05]  /*3290*/  FMUL.FTZ R0, R78, c[0x0][0x320] ;  /* 0x0000c8004e007a20 */ /* 0x004fca0000410000 */
[----:B------:R2:W1:Y:S01]  /*32a0*/  MUFU.TANH R105, R0 ;  /* 0x0000000000697308 */ /* 0x0004620000002400 */
[----:B------:R-:W-:Y:S01]  /*32b0*/  HMMA.16816.F32.BF16 R80, R4, R36, R48 ;  /* 0x000000240450723c */ /* 0x000fe20000041830 */
[----:B--2---:R-:W-:-:S07]  /*32c0*/  FMUL.FTZ R0, R79, c[0x0][0x320] ;  /* 0x0000c8004f007a20 */ /* 0x004fce0000410000 */
[----:B------:R-:W-:Y:S01]  /*32d0*/  HMMA.16816.F32.BF16 R76, R8, R36, R68 ;  /* 0x00000024084c723c */ /* 0x000fe20000041844 */
[----:B------:R2:W2:Y:S07]  /*32e0*/  MUFU.TANH R104, R0 ;  /* 0x0000000000687308 */ /* 0x0004ae0000002400 */
[----:B-1----:R-:W-:Y:S01]  /*32f0*/  HMMA.16816.F32.BF16 R68, R32, R52, R140 ;  /* 0x000000342044723c */ /* 0x002fe2000004188c */
[----:B--2---:R-:W-:-:S04]  /*3300*/  FMUL.FTZ R0, R84, c[0x0][0x320] ;  /* 0x0000c80054007a20 */ /* 0x004fc80000410000 */
[----:B------:R1:W2:Y:S03]  /*3310*/  MUFU.TANH R118, R0 ;  /* 0x0000000000767308 */ /* 0x0002a60000002400 */
[----:B------:R-:W-:Y:S08]  /*3320*/  HMMA.16816.F32.BF16 R48, R28, R52, R88 ;  /* 0x000000341c30723c */ /* 0x000ff00000041858 */
[----:B------:R-:W-:Y:S01]  /*3330*/  HMMA.16816.F32.BF16 R64, R12, R42, R64 ;  /* 0x0000002a0c40723c */ /* 0x000fe20000041840 */
[----:B-1----:R-:W-:-:S04]  /*3340*/  FMUL.FTZ R0, R85, c[0x0][0x320] ;  /* 0x0000c80055007a20 */ /* 0x002fc80000410000 */
[----:B------:R1:W1:Y:S03]  /*3350*/  MUFU.TANH R117, R0 ;  /* 0x0000000000757308 */ /* 0x0002660000002400 */
        /* <DEDUP_REMOVED lines=10> */
[----:B------:R-:W2:Y:S01]  /*3400*/  LDSM.16.M88.4 R48, [R227+0x3000] ;  /* 0x00300000e330783b */ /* 0x000ea20000000200 */
[----:B-1----:R-:W-:-:S04]  /*3410*/  FMUL.FTZ R0, R77, c[0x0][0x320] ;  /* 0x0000c8004d007a20 */ /* 0x002fc80000410000 */
[----:B------:R1:W1:Y:S02]  /*3420*/  MUFU.TANH R93, R0 ;  /* 0x00000000005d7308 */ /* 0x0002640000002400 */
[----:B------:R-:W-:Y:S01]  /*3430*/  HMMA.16816.F32.BF16 R84, R4, R38, R64 ;  /* 0x000000260454723c */ /* 0x000fe20000041840 */
[----:B------:R-:W2:Y:S01]  /*3440*/  LDSM.16.M88.4 R36, [R224+0x3800] ;  /* 0x00380000e024783b */ /* 0x000ea20000000200 */
[----:B-1----:R-:W-:-:S04]  /*3450*/  FMUL.FTZ R0, R78, c[0x0][0x320] ;  /* 0x0000c8004e007a20 */ /* 0x002fc80000410000 */
[----:B------:R1:W1:Y:S02]  /*3460*/  MUFU.TANH R98, R0 ;  /* 0x0000000000627308 */ /* 0x0002640000002400 */
[----:B------:R-:W-:Y:S01]  /*3470*/  HMMA.16816.F32.BF16 R64, R16, R56, R68 ;  /* 0x000000381040723c */ /* 0x000fe20000041844 */
[----:B-1----:R-:W-:-:S05]  /*3480*/  FMUL.FTZ R0, R79, c[0x0][0x320] ;  /* 0x0000c8004f007a20 */ /* 0x002fca0000410000 */
[----:B------:R1:W1:Y:S02]  /*3490*/  MUFU.TANH R95, R0 ;  /* 0x00000000005f7308 */ /* 0x0002640000002400 */
[----:B------:R-:W-:Y:S01]  /*34a0*/  HMMA.16816.F32.BF16 R68, R28, R54, R124 ;  /* 0x000000361c44723c */ /* 0x000fe2000004187c */
[----:B------:R-:W2:Y:S01]  /*34b0*/  LDSM.16.M88.4 R52, [R237] ;  /* 0x00000000ed34783b */ /* 0x000ea20000000200 */
[----:B-1----:R-:W-:-:S04]  /*34c0*/  FMUL.FTZ R0, R80, c[0x0][0x320] ;  /* 0x0000c80050007a20 */ /* 0x002fc80000410000 */
[----:B------:R1:W1:Y:S02]  /*34d0*/  MUFU.TANH R102, R0 ;  /* 0x0000000000667308 */ /* 0x0002640000002400 */
[----:B------:R-:W-:Y:S01]  /*34e0*/  HMMA.16816.F32.BF16 R60, R24, R46, R60 ;  /* 0x0000002e183c723c */ /* 0x000fe2000004183c */
[----:B-1----:R-:W-:-:S05]  /*34f0*/  FMUL.FTZ R0, R81, c[0x0][0x320] ;  /* 0x0000c80051007a20 */ /* 0x002fca0000410000 */
[----:B------:R1:W1:Y:S02]  /*3500*/  MUFU.TANH R101, R0 ;  /* 0x0000000000657308 */ /* 0x0002640000002400 */
[----:B------:R-:W-:Y:S01]  /*3510*/  HMMA.16816.F32.BF16 R40, R12, R56, R40 ;  /* 0x000000380c28723c */ /* 0x000fe20000041828 */
[----:B-1----:R-:W-:-:S05]  /*3520*/  FMUL.FTZ R0, R82, c[0x0][0x320] ;  /* 0x0000c80052007a20 */ /* 0x002fca0000410000 */
        /* <DEDUP_REMOVED lines=8> */
[----:B------:R1:W1:Y:S01]  /*35b0*/  MUFU.TANH R88, R0 ;  /* 0x0000000000587308 */ /* 0x0002620000002400 */
[----:B------:R-:W-:Y:S08]  /*35c0*/  HMMA.16816.F32.BF16 R64, R32, R36, R120 ;  /* 0x000000242040723c */ /* 0x000ff00000041878 */
[----:B------:R-:W-:Y:S01]  /*35d0*/  HMMA.16816.F32.BF16 R44, R16, R58, R60 ;  /* 0x0000003a102c723c */ /* 0x000fe2000004183c */
[----:B-1----:R-:W-:-:S07]  /*35e0*/  FMUL.FTZ R0, R74, c[0x0][0x320] ;  /* 0x0000c8004a007a20 */ /* 0x002fce0000410000 */
[----:B------:R-:W-:Y:S01]  /*35f0*/  HMMA.16816.F32.BF16 R60, R32, R38, R112 ;  /* 0x00000026203c723c */ /* 0x000fe20000041870 */
[----:B------:R-:W-:Y:S01]  /*3600*/  LDSM.16.M88.4 R32, [R227+0x3800] ;  /* 0x00380000e320783b */ /* 0x000fe20000000200 */
[----:B------:R1:W1:Y:S06]  /*3610*/  MUFU.TANH R91, R0 ;  /* 0x00000000005b7308 */ /* 0x00026c0000002400 */
[----:B------:R-:W-:Y:S01]  /*3620*/  HMMA.16816.F32.BF16 R80, R4, R48, R40 ;  /* 0x000000300450723c */ /* 0x000fe20000041828 */
[----:B------:R-:W2:Y:S01]  /*3630*/  LDSM.16.M88.4 R40, [R230+0x3800] ;  /* 0x00380000e628783b */ /* 0x000ea20000000200 */
[----:B------:R-:W-:Y:S01]  /*3640*/  ISETP.GT.AND P0, PT, R96, R209, PT ;  /* 0x000000d16000720c */ /* 0x000fe20003f04270 */
[----:B------:R-:W-:-:S04]  /*3650*/  DEPBAR.LE SB0, 0x0 ;  /* 0x000080000000791a */ /* 0x000fc80000000000 */
[----:B-1----:R-:W-:Y:S02]  /*3660*/  FMUL.FTZ R0, R75, c[0x0][0x320] ;  /* 0x0000c8004b007a20 */ /* 0x002fe40000410000 */
[C---:B------:R-:W-:Y:S08]  /*3670*/  HMMA.16816.F32.BF16 R72, R28.reuse, R36, R128 ;  /* 0x000000241c48723c */ /* 0x040ff00000041880 */
[----:B------:R-:W-:Y:S01]  /*3680*/  HMMA.16816.F32.BF16 R28, R28, R38, R136 ;  /* 0x000000261c1c723c */ /* 0x000fe20000041888 */
[----:B------:R1:W1:Y:S02]  /*3690*/  MUFU.TANH R90, R0 ;  /* 0x00000000005a7308 */ /* 0x0002640000002400 */
[----:B-1----:R-:W-:-:S06]  /*36a0*/  FMUL.FTZ R0, R84, c[0x0][0x320] ;  /* 0x0000c80054007a20 */ /* 0x002fcc0000410000 */
[----:B------:R1:W1:Y:S01]  /*36b0*/  MUFU.TANH R94, R0 ;  /* 0x00000000005e7308 */ /* 0x0002620000002400 */
[----:B------:R-:W-:Y:S08]  /*36c0*/  HMMA.16816.F32.BF16 R68, R12, R58, R68 ;  /* 0x0000003a0c44723c */ /* 0x000ff00000041844 */
[----:B------:R-:W-:Y:S01]  /*36d0*/  HMMA.16816.F32.BF16 R56, R24, R52, R64 ;  /* 0x000000341838723c */ /* 0x000fe20000041840 */
[----:B-1----:R-:W-:-:S04]  /*36e0*/  FMUL.FTZ R0, R85, c[0x0][0x320] ;  /* 0x0000c80055007a20 */ /* 0x002fc80000410000 */
[----:B------:R1:W1:Y:S03]  /*36f0*/  MUFU.TANH R92, R0 ;  /* 0x00000000005c7308 */ /* 0x0002660000002400 */
[----:B------:R-:W-:Y:S08]  /*3700*/  HMMA.16816.F32.BF16 R64, R20, R52, R72 ;  /* 0x000000341440723c */ /* 0x000ff00000041848 */
[----:B------:R-:W-:Y:S01]  /*3710*/  HMMA.16816.F32.BF16 R24, R24, R54, R60 ;  /* 0x000000361818723c */ /* 0x000fe2000004183c */
[----:B-1----:R-:W-:-:S07]  /*3720*/  FMUL.FTZ R0, R86, c[0x0][0x320] ;  /* 0x0000c80056007a20 */ /* 0x002fce0000410000 */
[----:B------:R-:W-:Y:S01]  /*3730*/  HMMA.16816.F32.BF16 R52, R20, R54, R28 ;  /* 0x000000361434723c */ /* 0x000fe2000004181c */
[----:B------:R1:W1:Y:S02]  /*3740*/  MUFU.TANH R100, R0 ;  /* 0x0000000000647308 */ /* 0x0002640000002400 */
[----:B-1----:R-:W-:-:S06]  /*3750*/  FMUL.FTZ R0, R87, c[0x0][0x320] ;  /* 0x0000c80057007a20 */ /* 0x002fcc0000410000 */
        /* <DEDUP_REMOVED lines=9> */
[----:B-1----:R-:W-:Y:S02]  /*37f0*/  FMUL.FTZ R0, R79, c[0x0][0x320] ;  /* 0x0000c8004f007a20 */ /* 0x002fe40000410000 */
[----:B------:R-:W-:Y:S08]  /*3800*/  HMMA.16816.F32.BF16 R76, R8, R50, R44 ;  /* 0x00000032084c723c */ /* 0x000ff0000004182c */
[C---:B------:R-:W-:Y:S08]  /*3810*/  HMMA.16816.F32.BF16 R44, R16.reuse, R40, R56 ;  /* 0x00000028102c723c */ /* 0x040ff00000041838 */
[----:B------:R-:W-:Y:S01]  /*3820*/  HMMA.16816.F32.BF16 R16, R16, R42, R24 ;  /* 0x0000002a1010723c */ /* 0x000fe20000041818 */
[----:B------:R1:W1:Y:S07]  /*3830*/  MUFU.TANH R85, R0 ;  /* 0x0000000000557308 */ /* 0x00026e0000002400 */
[----:B------:R-:W-:Y:S01]  /*3840*/  HMMA.16816.F32.BF16 R68, R4, R50, R68 ;  /* 0x000000320444723c */ /* 0x000fe20000041844 */
[----:B-1----:R-:W-:-:S07]  /*3850*/  FMUL.FTZ R0, R80, c[0x0][0x320] ;  /* 0x0000c80050007a20 */ /* 0x002fce0000410000 */
[-C--:B------:R-:W-:Y:S01]  /*3860*/  HMMA.16816.F32.BF16 R44, R8, R32.reuse, R44 ;  /* 0x00000020082c723c */ /* 0x080fe2000004182c */
[----:B------:R1:W1:Y:S07]  /*3870*/  MUFU.TANH R87, R0 ;  /* 0x0000000000577308 */ /* 0x00026e0000002400 */
[----:B------:R-:W-:Y:S08]  /*3880*/  HMMA.16816.F32.BF16 R20, R4, R32, R36 ;  /* 0x000000200414723c */ /* 0x000ff00000041824 */
[----:B------:R-:W-:Y:S01]  /*3890*/  HMMA.16816.F32.BF16 R8, R8, R34, R16 ;  /* 0x000000220808723c */ /* 0x000fe20000041810 */
[----:B-1----:R-:W-:-:S07]  /*38a0*/  FMUL.FTZ R0, R81, c[0x0][0x320] ;  /* 0x0000c80051007a20 */ /* 0x002fce0000410000 */
[----:B------:R-:W-:Y:S01]  /*38b0*/  HMMA.16816.F32.BF16 R4, R4, R34, R12 ;  /* 0x000000220404723c */ /* 0x000fe2000004180c */
[----:B------:R1:W1:Y:S02]  /*38c0*/  MUFU.TANH R80, R0 ;  /* 0x0000000000507308 */ /* 0x0002640000002400 */
[----:B-1----:R-:W-:-:S06]  /*38d0*/  FMUL.FTZ R0, R82, c[0x0][0x320] ;  /* 0x0000c80052007a20 */ /* 0x002fcc0000410000 */
[----:B------:R1:W1:Y:S01]  /*38e0*/  MUFU.TANH R72, R0 ;  /* 0x0000000000487308 */ /* 0x0002620000002400 */
[----:B------:R-:W-:Y:S02]  /*38f0*/  FMUL.FTZ R77, R77, c[0x0][0x320] ;  /* 0x0000c8004d4d7a20 */ /* 0x000fe40000410000 */
[----:B------:R-:W-:Y:S02]  /*3900*/  FMUL.FTZ R78, R78, c[0x0][0x320] ;  /* 0x0000c8004e4e7a20 */ /* 0x000fe40000410000 */
[----:B-1----:R-:W-:-:S04]  /*3910*/  FMUL.FTZ R0, R83, c[0x0][0x320] ;  /* 0x0000c80053007a20 */ /* 0x002fc80000410000 */
[----:B------:R1:W1:Y:S01]  /*3920*/  MUFU.TANH R50, R0 ;  /* 0x0000000000327308 */ /* 0x0002620000002400 */
[----:B------:R-:W-:Y:S02]  /*3930*/  FMUL.FTZ R79, R79, c[0x0][0x320] ;  /* 0x0000c8004f4f7a20 */ /* 0x000fe40000410000 */
[----:B------:R-:W-:Y:S02]  /*3940*/  FMUL.FTZ R68, R68, c[0x0][0x320] ;  /* 0x0000c80044447a20 */ /* 0x000fe40000410000 */
        /* <DEDUP_REMOVED lines=8> */
[----:B------:R-:W-:Y:S02]  /*39d0*/  FMUL.FTZ R21, R21, c[0x0][0x320] ;  /* 0x0000c80015157a20 */ /* 0x000fe40000410000 */
[----:B------:R-:W-:-:S02]  /*39e0*/  FMUL.FTZ R22, R22, c[0x0][0x320] ;  /* 0x0000c80016167a20 */ /* 0x000fc40000410000 */
[----:B-1----:R-:W-:Y:S02]  /*39f0*/  FMUL.FTZ R0, R71, c[0x0][0x320] ;  /* 0x0000c80047007a20 */ /* 0x002fe40000410000 */
[----:B------:R-:W-:Y:S02]  /*3a00*/  FMUL.FTZ R23, R23, c[0x0][0x320] ;  /* 0x0000c80017177a20 */ /* 0x000fe40000410000 */
[----:B------:R1:W1:Y:S01]  /*3a10*/  MUFU.TANH R41, R0 ;  /* 0x0000000000297308 */ /* 0x0002620000002400 */
        /* <DEDUP_REMOVED lines=8> */
[----:B-1----:R-:W-:Y:S01]  /*3aa0*/  FMUL.FTZ R0, R47, c[0x0][0x320] ;  /* 0x0000c8002f007a20 */ /* 0x002fe20000410000 */
[----:B------:R1:W1:Y:S08]  /*3ab0*/  MUFU.TANH R37, R20 ;  /* 0x0000001400257308 */ /* 0x0002700000002400 */
        /* <DEDUP_REMOVED lines=24> */
[----:B-12345:R-:W-:Y:S01]  /*3c40*/  IADD3 R0, R208, -0x2, RZ ;  /* 0xfffffffed0007810 */ /* 0x03efe20007ffe0ff */
[----:B------:R-:W-:Y:S01]  /*3c50*/  IMAD.SHL.U32 R8, R148, 0x20, RZ ;  /* 0x0000002094087824 */ /* 0x000fe200078e00ff */
[----:B------:R-:W-:-:S02]  /*3c60*/  ISETP.GE.AND P6, PT, R154, c[0x0][0x1d4], PT ;  /* 0x000075009a007a0c */ /* 0x000fc40003fc6270 */
[----:B------:R-:W-:Y:S01]  /*3c70*/  SHF.R.S32.HI R2, RZ, 0x1f, R0 ;  /* 0x0000001fff027819 */ /* 0x000fe20000011400 */
[----:B------:R-:W-:Y:S01]  /*3c80*/  IMAD.WIDE.U32 R4, R0, c[0x0][0x1e0], RZ ;  /* 0x0000780000047a25 */ /* 0x000fe200078e00ff */
[----:B------:R-:W-:-:S03]  /*3c90*/  SHF.L.U64.HI R9, R148, 0x5, R151 ;  /* 0x0000000594097819 */ /* 0x000fc60000010297 */
        /* <DEDUP_REMOVED lines=8> */
[-C--:B------:R-:W-:Y:S02]  /*3d20*/  IADD3 R4, P1, R6, R8.reuse, RZ ;  /* 0x0000000806047210 */ /* 0x080fe40007f3e0ff */
[----:B------:R-:W-:Y:S01]  /*3d30*/  IADD3 R10, P4, P2, R8, 0x80, R2 ;  /* 0x00000080080a7810 */ /* 0x000fe20007a9e002 */
[C-C-:B------:R-:W-:Y:S01]  /*3d40*/  IMAD.X R7, R9.reuse, 0x1, R3.reuse, P0 ;  /* 0x0000000109077824 */ /* 0x140fe200000e0603 */
[----:B------:R-:W-:Y:S01]  /*3d50*/  IADD3 R8, P0, R4, R8, RZ ;  /* 0x0000000804087210 */ /* 0x000fe20007f1e0ff */
[----:B------:R-:W-:Y:S01]  /*3d60*/  @!PT LDS RZ, [RZ] ;  /* 0x00000000fffff984 */ /* 0x000fe20000000800 */
[----:B------:R-:W-:Y:S01]  /*3d70*/  @!PT LDS RZ, [RZ] ;  /* 0x00000000fffff984 */ /* 0x000fe20000000800 */
[----:B------:R-:W-:Y:S01]  /*3d80*/  @!PT LDS RZ, [RZ] ;  /* 0x00000000fffff984 */ /* 0x000fe20000000800 */
[----:B------:R1:W-:Y:S01]  /*3d90*/  LDGSTS.E.BYPASS.LTC128B.128 [R244+0x4100], [R2.64], !P6 ;  /* 0x0410000002f47fae */ /* 0x0003e2000f101d48 */
[----:B------:R-:W-:Y:S01]  /*3da0*/  IADD3.X R11, R9, RZ, R3, P4, P2 ;  /* 0x000000ff090b7210 */ /* 0x000fe200027e4403 */
        /* <DEDUP_REMOVED lines=9> */
.L_x_957:
[----:B--234-:R-:W-:Y:S05]  /*3e40*/  BSYNC B0 ;  /* 0x0000000000007941 */ /* 0x01cfea0003800000 */
.L_x_956:
[----:B-1----:R-:W2:Y:S04]  /*3e50*/  LDL R0, [R1+0x64] ;  /* 0x0000640001007983 */ /* 0x002ea80000100800 */
[----:B------:R-:W2:Y:S04]  /*3e60*/  LDL R180, [R1+0x58] ;  /* 0x0000580001b47983 */ /* 0x000ea80000100800 */
[----:B------:R-:W3:Y:S04]  /*3e70*/  LDL R5, [R1+0x40] ;  /* 0x0000400001057983 */ /* 0x000ee80000100800 */
[----:B------:R-:W-:Y:S04]  /*3e80*/  STL [R1+0x88], R234 ;  /* 0x000088ea01007387 */ /* 0x000fe80000100800 */
[----:B------:R-:W-:Y:S04]  /*3e90*/  STL [R1+0x84], R233 ;  /* 0x000084e901007387 */ /* 0x000fe80000100800 */
[----:B------:R-:W-:Y:S04]  /*3ea0*/  STL [R1+0x80], R232 ;  /* 0x000080e801007387 */ /* 0x000fe80000100800 */
[----:B------:R-:W-:Y:S04]  /*3eb0*/  STL [R1+0x7c], R231 ;  /* 0x00007ce701007387 */ /* 0x000fe80000100800 */
[----:B------:R-:W-:Y:S04]  /*3ec0*/  STL [R1+0x78], R230 ;  /* 0x000078e601007387 */ /* 0x000fe80000100800 */
[----:B------:R-:W-:Y:S04]  /*3ed0*/  STL [R1+0x74], R227 ;  /* 0x000074e301007387 */ /* 0x000fe80000100800 */
[----:B------:R-:W-:Y:S01]  /*3ee0*/  STL [R1+0x70], R224 ;  /* 0x000070e001007387 */ /* 0x000fe20000100800 */
[----:B------:R-:W-:-:S03]  /*3ef0*/  IMAD R4, R96, R152, 0x1 ;  /* 0x0000000160047424 */ /* 0x000fc600078e0298 */
[----:B------:R-:W-:Y:S04]  /*3f00*/  LDSM.16.MT88.4 R60, [R225+0x2000] ;  /* 0x00200000e13c783b */ /* 0x000fe80000004200 */
[----:B------:R-:W-:Y:S04]  /*3f10*/  LDSM.16.MT88.4 R56, [R228] ;  /* 0x00000000e438783b */ /* 0x000fe80000004200 */
[----:B------:R-:W0:Y:S01]  /*3f20*/  LDGDEPBAR ;  /* 0x00000000000079af */ /* 0x000e220000000000 */
[----:B--2---:R-:W-:-:S04]  /*3f30*/  IMAD.IADD R2, R0, 0x1, R180 ;  /* 0x0000000100027824 */ /* 0x004fc800078e02b4 */
[----:B------:R-:W-:-:S04]  /*3f40*/  @P3 IMAD.HI.U32 R0, R2, c[0x0][0x2c8], RZ ;  /* 0x0000b20002003a27 */ /* 0x000fc800078e00ff */
[----:B------:R-:W-:Y:S01]  /*3f50*/  IMAD.MOV.U32 R3, RZ, RZ, R2 ;  /* 0x000000ffff037224 */ /* 0x000fe200078e0002 */
[----:B------:R-:W-:Y:S01]  /*3f60*/  @P3 SHF.R.U32.HI R3, RZ, c[0x0][0x2cc], R0 ;  /* 0x0000b300ff033a19 */ /* 0x000fe20000011600 */
[----:B------:R-:W-:Y:S04]  /*3f70*/  STL [R1+0x1c], R2 ;  /* 0x00001c0201007387 */ /* 0x000fe80000100800 */
[----:B------:R-:W1:Y:S01]  /*3f80*/  SHFL.IDX PT, R2, R3, RZ, 0x1c1f ;  /* 0x001c1fff03027589 */ /* 0x000e6200000e0000 */
[----:B---3--:R-:W-:-:S03]  /*3f90*/  IADD3 R4, -R5, c[0x0][0x1d0], R4 ;  /* 0x0000740005047a10 */ /* 0x008fc60007ffe104 */
[----:B------:R-:W2:Y:S01]  /*3fa0*/  SHFL.IDX PT, R0, R3, 0x1, 0x1c1f ;  /* 0x003c1f0003007f89 */ /* 0x000ea200000e0000 */
[----:B------:R-:W-:Y:S01]  /*3fb0*/  IADD3 R4, R4, -c[0x0][0x168], RZ ;  /* 0x80005a0004047a10 */ /* 0x000fe20007ffe0ff */
[----:B------:R-:W-:-:S04]  /*3fc0*/  IMAD.IADD R5, R145, 0x1, -R5 ;  /* 0x0000000191057824 */ /* 0x000fc800078e0a05 */
[----:B-1----:R-:W-:-:S05]  /*3fd0*/  IMAD.IADD R2, R4, 0x1, R2 ;  /* 0x0000000104027824 */ /* 0x002fca00078e0202 */
[----:B------:R-:W-:-:S04]  /*3fe0*/  IMNMX R2, R5, R2, PT ;  /* 0x0000000205027217 */ /* 0x000fc80003800200 */
[C---:B------:R-:W-:Y:S02]  /*3ff0*/  ISETP.GT.AND P2, PT, R2.reuse, RZ, PT ;  /* 0x000000ff0200720c */ /* 0x040fe40003f44270 */
[C---:B------:R-:W-:Y:S02]  /*4000*/  ISETP.GT.AND P1, PT, R2.reuse, 0x1, PT ;  /* 0x000000010200780c */ /* 0x040fe40003f24270 */
[----:B------:R-:W-:Y:S02]  /*4010*/  ISETP.GT.AND P0, PT, R2, 0x8, PT ;  /* 0x000000080200780c */ /* 0x000fe40003f04270 */
[----:B------:R-:W-:Y:S02]  /*4020*/  FSEL R7, R144, -INF , P2 ;  /* 0xff80000090077808 */ /* 0x000fe40001000000 */
[----:B------:R-:W-:Y:S02]  /*4030*/  FSEL R8, R132, -INF , P1 ;  /* 0xff80000084087808 */ /* 0x000fe40000800000 */
[----:B------:R-:W-:-:S02]  /*4040*/  ISETP.GT.AND P2, PT, R2, 0x10, PT ;  /* 0x000000100200780c */ /* 0x000fc40003f44270 */
[----:B------:R-:W-:Y:S02]  /*4050*/  ISETP.GT.AND P1, PT, R2, 0x11, PT ;  /* 0x000000110200780c */ /* 0x000fe40003f24270 */
[----:B------:R-:W-:Y:S02]  /*4060*/  FSEL R9, R106, -INF , P0 ;  /* 0xff8000006a097808 */ /* 0x000fe40000000000 */
[----:B------:R-:W-:Y:S02]  /*4070*/  ISETP.GT.AND P0, PT, R2, 0x18, PT ;  /* 0x000000180200780c */ /* 0x000fe40003f04270 */
[----:B------:R-:W-:Y:S02]  /*4080*/  FSEL R19, R97, -INF , P2 ;  /* 0xff80000061137808 */ /* 0x000fe40001000000 */
[----:B------:R-:W-:Y:S01]  /*4090*/  FSEL R21, R93, -INF , P1 ;  /* 0xff8000005d157808 */ /* 0x000fe20000800000 */
[----:B--2---:R-:W-:Y:S01]  /*40a0*/  IMAD.IADD R0, R4, 0x1, R0 ;  /* 0x0000000104007824 */ /* 0x004fe200078e0200 */
[----:B------:R-:W-:-:S02]  /*40b0*/  ISETP.GT.AND P2, PT, R2, 0x20, PT ;  /* 0x000000200200780c */ /* 0x000fc40003f44270 */
[C---:B------:R-:W-:Y:S02]  /*40c0*/  ISETP.GT.AND P1, PT, R2.reuse, 0x21, PT ;  /* 0x000000210200780c */ /* 0x040fe40003f24270 */
[----:B------:R-:W-:Y:S02]  /*40d0*/  FSEL R22, R89, -INF , P0 ;  /* 0xff80000059167808 */ /* 0x000fe40000000000 */
[----:B------:R-:W-:Y:S02]  /*40e0*/  ISETP.GT.AND P0, PT, R2, 0x28, PT ;  /* 0x000000280200780c */ /* 0x000fe40003f04270 */
[----:B------:R-:W-:Y:S02]  /*40f0*/  FSEL R164, R84, -INF , P2 ;  /* 0xff80000054a47808 */ /* 0x000fe40001000000 */
[----:B------:R-:W-:Y:S02]  /*4100*/  FSEL R165, R49, -INF , P1 ;  /* 0xff80000031a57808 */ /* 0x000fe40000800000 */
[----:B------:R-:W-:-:S02]  /*4110*/  ISETP.GT.AND P2, PT, R2, 0x30, PT ;  /* 0x000000300200780c */ /* 0x000fc40003f44270 */
[----:B------:R-:W-:Y:S02]  /*4120*/  ISETP.GT.AND P1, PT, R2, 0x31, PT ;  /* 0x000000310200780c */ /* 0x000fe40003f24270 */
[----:B------:R-:W-:Y:S02]  /*4130*/  IMNMX R0, R5, R0, PT ;  /* 0x0000000005007217 */ /* 0x000fe40003800200 */
[----:B------:R-:W-:Y:S02]  /*4140*/  FSEL R166, R48, -INF , P0 ;  /* 0xff80000030a67808 */ /* 0x000fe40000000000 */
[----:B------:R-:W-:Y:S02]  /*4150*/  ISETP.GT.AND P0, PT, R2, 0x38, PT ;  /* 0x000000380200780c */ /* 0x000fe40003f04270 */
[----:B------:R-:W-:Y:S02]  /*4160*/  FSEL R168, R44, -INF , P2 ;  /* 0xff8000002ca87808 */ /* 0x000fe40001000000 */
[----:B------:R-:W-:-:S02]  /*4170*/  FSEL R170, R45, -INF , P1 ;  /* 0xff8000002daa7808 */ /* 0x000fc40000800000 */
[C---:B------:R-:W-:Y:S02]  /*4180*/  ISETP.GT.AND P2, PT, R0.reuse, RZ, PT ;  /* 0x000000ff0000720c */ /* 0x040fe40003f44270 */
[----:B------:R-:W-:Y:S02]  /*4190*/  ISETP.GT.AND P1, PT, R0, 0x1, PT ;  /* 0x000000010000780c */ /* 0x000fe40003f24270 */
[----:B------:R-:W-:Y:S02]  /*41a0*/  ISETP.GT.AND P4, PT, R2, 0x9, PT ;  /* 0x000000090200780c */ /* 0x000fe40003f84270 */
[----:B------:R-:W-:Y:S02]  /*41b0*/  FMNMX.FTZ R137, R7, R8, !PT ;  /* 0x0000000807897209 */ /* 0x000fe40007810000 */
[----:B------:R-:W-:Y:S02]  /*41c0*/  FSEL R169, R12, -INF , P0 ;  /* 0xff8000000ca97808 */ /* 0x000fe40000000000 */
[----:B------:R-:W-:-:S02]  /*41d0*/  ISETP.GT.AND P0, PT, R0, 0x8, PT ;  /* 0x000000080000780c */ /* 0x000fc40003f04270 */
[----:B------:R-:W-:Y:S02]  /*41e0*/  FSEL R25, R134, -INF , P2 ;  /* 0xff80000086197808 */ /* 0x000fe40001000000 */
[----:B------:R-:W-:Y:S02]  /*41f0*/  FSEL R26, R133, -INF , P1 ;  /* 0xff800000851a7808 */ /* 0x000fe40000800000 */
[----:B------:R-:W-:Y:S02]  /*4200*/  FSEL R13, R103, -INF , P4 ;  /* 0xff800000670d7808 */ /* 0x000fe40002000000 */
        /* <DEDUP_REMOVED lines=12> */
[----:B------:R-:W-:Y:S02]  /*42d0*/  ISETP.GT.AND P4, PT, R2, 0x19, PT ;  /* 0x000000190200780c */ /* 0x000fe40003f84270 */
        /* <DEDUP_REMOVED lines=30> */
[----:B------:R-:W-:Y:S01]  /*44c0*/  FMNMX.FTZ R136, R157, R136, !PT ;  /* 0x000000889d887209 */ /* 0x000fe20007810000 */
[----:B------:R-:W-:Y:S01]  /*44d0*/  LDSM.16.MT88.4 R76, [R229+0x2000] ;  /* 0x00200000e54c783b */ /* 0x000fe20000004200 */
[----:B------:R-:W-:-:S02]  /*44e0*/  FMNMX.FTZ R137, R168, R137, !PT ;  /* 0x00000089a8897209 */ /* 0x000fc40007810000 */
[----:B------:R-:W-:Y:S02]  /*44f0*/  ISETP.GT.AND P1, PT, R0, 0x31, PT ;  /* 0x000000310000780c */ /* 0x000fe40003f24270 */
[----:B------:R-:W-:Y:S02]  /*4500*/  FSEL R163, R46, -INF , P0 ;  /* 0xff8000002ea37808 */ /* 0x000fe40000000000 */
[----:B------:R-:W-:Y:S01]  /*4510*/  FMNMX.FTZ R136, R156, R136, !PT ;  /* 0x000000889c887209 */ /* 0x000fe20007810000 */
[----:B------:R-:W-:Y:S01]  /*4520*/  LDSM.16.MT88.4 R44, [R225+0x800] ;  /* 0x00080000e12c783b */ /* 0x000fe20000004200 */
        /* <DEDUP_REMOVED lines=8> */
[----:B------:R-:W-:Y:S01]  /*45b0*/  FSEL R161, R15, -INF , P0 ;  /* 0xff8000000fa17808 */ /* 0x000fe20000000000 */
[----:B------:R-:W1:Y:S01]  /*45c0*/  SHFL.IDX PT, R0, R3, 0x2, 0x1c1f ;  /* 0x005c1f0003007f89 */ /* 0x000e6200000e0000 */
[----:B------:R-:W-:-:S02]  /*45d0*/  FMNMX.FTZ R136, R162, R136, !PT ;  /* 0x00000088a2887209 */ /* 0x000fc40007810000 */
[----:B------:R-:W-:Y:S02]  /*45e0*/  FMNMX.FTZ R137, R155, R137, !PT ;  /* 0x000000899b897209 */ /* 0x000fe40007810000 */
[----:B------:R-:W-:Y:S02]  /*45f0*/  FSEL R160, R14, -INF , P1 ;  /* 0xff8000000ea07808 */ /* 0x000fe40000800000 */
[----:B------:R-:W-:Y:S01]  /*4600*/  FMNMX.FTZ R136, R161, R136, !PT ;  /* 0x00000088a1887209 */ /* 0x000fe20007810000 */
[----:B------:R-:W2:Y:S03]  /*4610*/  SHFL.IDX PT, R2, R3, 0x3, 0x1c1f ;  /* 0x007c1f0003027f89 */ /* 0x000ea600000e0000 */
[----:B------:R-:W-:Y:S01]  /*4620*/  FMNMX.FTZ R136, R160, R136, !PT ;  /* 0x00000088a0887209 */ /* 0x000fe20007810000 */
[----:B------:R-:W3:Y:S04]  /*4630*/  SHFL.BFLY PT, R3, R137, 0x2, 0x1f ;  /* 0x0c401f0089037f89 */ /* 0x000ee800000e0000 */
[----:B------:R-:W4:Y:S01]  /*4640*/  SHFL.BFLY PT, R6, R136, 0x2, 0x1f ;  /* 0x0c401f0088067f89 */ /* 0x000f2200000e0000 */
[----:B-1----:R-:W-:-:S05]  /*4650*/  IMAD.IADD R0, R4, 0x1, R0 ;  /* 0x0000000104007824 */ /* 0x002fca00078e0200 */
[----:B------:R-:W-:Y:S01]  /*4660*/  IMNMX R0, R5, R0, PT ;  /* 0x0000000005007217 */ /* 0x000fe20003800200 */
[----:B--2---:R-:W-:-:S03]  /*4670*/  IMAD.IADD R2, R4, 0x1, R2 ;  /* 0x0000000104027824 */ /* 0x004fc600078e0202 */
[C---:B------:R-:W-:Y:S02]  /*4680*/  ISETP.GT.AND P2, PT, R0.reuse, RZ, PT ;  /* 0x000000ff0000720c */ /* 0x040fe40003f44270 */
[----:B---3--:R-:W-:Y:S02]  /*4690*/  FMNMX.FTZ R137, R137, R3, !PT ;  /* 0x0000000389897209 */ /* 0x008fe40007810000 */
[C---:B------:R-:W-:Y:S02]  /*46a0*/  ISETP.GT.AND P1, PT, R0.reuse, 0x1, PT ;  /* 0x000000010000780c */ /* 0x040fe40003f24270 */
[C---:B------:R-:W-:Y:S02]  /*46b0*/  ISETP.GT.AND P4, PT, R0.reuse, 0x8, PT ;  /* 0x000000080000780c */ /* 0x040fe40003f84270 */
[----:B------:R-:W-:Y:S01]  /*46c0*/  ISETP.GT.AND P0, PT, R0, 0x9, PT ;  /* 0x000000090000780c */ /* 0x000fe20003f04270 */
[----:B------:R-:W1:Y:S01]  /*46d0*/  SHFL.BFLY PT, R3, R137, 0x1, 0x1f ;  /* 0x0c201f0089037f89 */ /* 0x000e6200000e0000 */
[----:B------:R-:W-:-:S02]  /*46e0*/  IMNMX R2, R5, R2, PT ;  /* 0x0000000205027217 */ /* 0x000fc40003800200 */
[----:B----4-:R-:W-:Y:S02]  /*46f0*/  FMNMX.FTZ R136, R136, R6, !PT ;  /* 0x0000000688887209 */ /* 0x010fe40007810000 */
[----:B------:R-:W-:Y:S02]  /*4700*/  FSEL R5, R147, -INF , P2 ;  /* 0xff80000093057808 */ /* 0x000fe40001000000 */
[----:B------:R-:W-:Y:S02]  /*4710*/  FSEL R6, R146, -INF , P1 ;  /* 0xff80000092067808 */ /* 0x000fe40000800000 */
[----:B------:R-:W-:Y:S02]  /*4720*/  FSEL R10, R118, -INF , P4 ;  /* 0xff800000760a7808 */ /* 0x000fe40002000000 */
[----:B------:R-:W-:Y:S02]  /*4730*/  FSEL R11, R117, -INF , P0 ;  /* 0xff800000750b7808 */ /* 0x000fe40000000000 */
[----:B------:R-:W-:-:S02]  /*4740*/  ISETP.GT.AND P2, PT, R0, 0x10, PT ;  /* 0x000000100000780c */ /* 0x000fc40003f44270 */
[C---:B------:R-:W-:Y:S02]  /*4750*/  ISETP.GT.AND P1, PT, R0.reuse, 0x11, PT ;  /* 0x000000110000780c */ /* 0x040fe40003f24270 */
[C---:B------:R-:W-:Y:S02]  /*4760*/  ISETP.GT.AND P4, PT, R0.reuse, 0x18, PT ;  /* 0x000000180000780c */ /* 0x040fe40003f84270 */
[----:B------:R-:W-:Y:S02]  /*4770*/  ISETP.GT.AND P0, PT, R0, 0x19, PT ;  /* 0x000000190000780c */ /* 0x000fe40003f04270 */
[----:B------:R-:W-:Y:S02]  /*4780*/  FSEL R16, R102, -INF , P2 ;  /* 0xff80000066107808 */ /* 0x000fe40001000000 */
[----:B------:R-:W-:Y:S02]  /*4790*/  FSEL R17, R101, -INF , P1 ;  /* 0xff80000065117808 */ /* 0x000fe40000800000 */
[----:B------:R-:W-:-:S02]  /*47a0*/  FSEL R23, R94, -INF , P4 ;  /* 0xff8000005e177808 */ /* 0x000fc40002000000 */
[----:B------:R-:W-:Y:S02]  /*47b0*/  FSEL R29, R92, -INF , P0 ;  /* 0xff8000005c1d7808 */ /* 0x000fe40000000000 */
[C---:B------:R-:W-:Y:S02]  /*47c0*/  ISETP.GT.AND P2, PT, R0.reuse, 0x20, PT ;  /* 0x000000200000780c */ /* 0x040fe40003f44270 */
[C---:B------:R-:W-:Y:S02]  /*47d0*/  ISETP.GT.AND P1, PT, R0.reuse, 0x21, PT ;  /* 0x000000210000780c */ /* 0x040fe40003f24270 */
[C---:B------:R-:W-:Y:S02]  /*47e0*/  ISETP.GT.AND P4, PT, R0.reuse, 0x28, PT ;  /* 0x000000280000780c */ /* 0x040fe40003f84270 */
[----:B------:R-:W-:Y:S02]  /*47f0*/  ISETP.GT.AND P0, PT, R0, 0x29, PT ;  /* 0x000000290000780c */ /* 0x000fe40003f04270 */
[----:B------:R-:W-:-:S02]  /*4800*/  FSEL R145, R87, -INF , P2 ;  /* 0xff80000057917808 */ /* 0x000fc40001000000 */
[----:B------:R-:W-:Y:S02]  /*4810*/  FSEL R148, R80, -INF , P1 ;  /* 0xff80000050947808 */ /* 0x000fe40000800000 */
[----:B------:R-:W-:Y:S02]  /*4820*/  FSEL R147, R68, -INF , P4 ;  /* 0xff80000044937808 */ /* 0x000fe40002000000 */
[----:B-1----:R-:W-:Y:S01]  /*4830*/  FMNMX.FTZ R137, R137, R3, !PT ;  /* 0x0000000389897209 */ /* 0x002fe20007810000 */
[----:B------:R-:W1:Y:S01]  /*4840*/  SHFL.BFLY PT, R4, R136, 0x1, 0x1f ;  /* 0x0c201f0088047f89 */ /* 0x000e6200000e0000 */
[----:B------:R-:W-:Y:S02]  /*4850*/  FSEL R146, R69, -INF , P0 ;  /* 0xff80000045927808 */ /* 0x000fe40000000000 */
[C---:B------:R-:W-:Y:S01]  /*4860*/  ISETP.GT.AND P2, PT, R0.reuse, 0x30, PT ;  /* 0x000000300000780c */ /* 0x040fe20003f44270 */
[----:B------:R-:W-:Y:S01]  /*4870*/  LDSM.16.MT88.4 R80, [R226+0x2000] ;  /* 0x00200000e250783b */ /* 0x000fe20000004200 */
[----:B------:R-:W-:-:S02]  /*4880*/  ISETP.GT.AND P1, PT, R0, 0x31, PT ;  /* 0x000000310000780c */ /* 0x000fc40003f24270 */
[C---:B------:R-:W-:Y:S02]  /*4890*/  ISETP.GT.AND P4, PT, R0.reuse, 0x38, PT ;  /* 0x000000380000780c */ /* 0x040fe40003f84270 */
[----:B------:R-:W-:Y:S02]  /*48a0*/  ISETP.GT.AND P0, PT, R0, 0x39, PT ;  /* 0x000000390000780c */ /* 0x000fe40003f04270 */
[----:B------:R-:W-:-:S04]  /*48b0*/  FMNMX.FTZ R0, R5, R6, !PT ;  /* 0x0000000605007209 */ /* 0x000fc80007810000 */
[----:B------:R-:W-:Y:S02]  /*48c0*/  FMNMX.FTZ R0, R10, R0, !PT ;  /* 0x000000000a007209 */ /* 0x000fe40007810000 */
[----:B------:R-:W-:Y:S02]  /*48d0*/  FSEL R153, R36, -INF , P1 ;  /* 0xff80000024997808 */ /* 0x000fe40000800000 */
[----:B------:R-:W-:Y:S02]  /*48e0*/  FMNMX.FTZ R0, R11, R0, !PT ;  /* 0x000000000b007209 */ /* 0x000fe40007810000 */
[----:B------:R-:W-:Y:S02]  /*48f0*/  ISETP.GT.AND P1, PT, R2, 0x1, PT ;  /* 0x000000010200780c */ /* 0x000fe40003f24270 */
[----:B------:R-:W-:Y:S02]  /*4900*/  FMNMX.FTZ R0, R16, R0, !PT ;  /* 0x0000000010007209 */ /* 0x000fe40007810000 */
[----:B------:R-:W-:Y:S01]  /*4910*/  FSEL R152, R20, -INF , P4 ;  /* 0xff80000014987808 */ /* 0x000fe20002000000 */
[----:B------:R-:W-:Y:S01]  /*4920*/  FMUL.FTZ R20, R137, c[0x0][0x2d0] ;  /* 0x0000b40089147a20 */ /* 0x000fe20000410000 */
[----:B------:R-:W-:-:S02]  /*4930*/  FSEL R15, R149, -INF , P1 ;  /* 0xff800000950f7808 */ /* 0x000fc40000800000 */
[----:B------:R-:W-:Y:S02]  /*4940*/  FMNMX.FTZ R0, R17, R0, !PT ;  /* 0x0000000011007209 */ /* 0x000fe40007810000 */
[----:B------:R-:W-:Y:S02]  /*4950*/  FSETP.NEU.FTZ.AND P1, PT, R137, -INF , PT ;  /* 0xff8000008900780b */ /* 0x000fe40003f3d000 */
[----:B------:R-:W-:Y:S02]  /*4960*/  ISETP.GT.AND P4, PT, R2, 0x8, PT ;  /* 0x000000080200780c */ /* 0x000fe40003f84270 */
[----:B------:R-:W-:Y:S02]  /*4970*/  FMNMX.FTZ R0, R23, R0, !PT ;  /* 0x0000000017007209 */ /* 0x000fe40007810000 */
[----:B------:R-:W-:Y:S02]  /*4980*/  FSEL R20, R20, RZ, P1 ;  /* 0x000000ff14147208 */ /* 0x000fe40000800000 */
[----:B------:R-:W-:-:S02]  /*4990*/  FSEL R154, R37, -INF , P2 ;  /* 0xff800000259a7808 */ /* 0x000fc40001000000 */
[----:B------:R-:W-:Y:S02]  /*49a0*/  ISETP.GT.AND P2, PT, R2, RZ, PT ;  /* 0x000000ff0200720c */ /* 0x000fe40003f44270 */
[----:B------:R-:W-:Y:S02]  /*49b0*/  FSEL R14, R135, -INF , P4 ;  /* 0xff800000870e7808 */ /* 0x000fe40002000000 */
[----:B------:R-:W-:Y:S01]  /*49c0*/  FMNMX.FTZ R135, R29, R0, !PT ;  /* 0x000000001d877209 */ /* 0x000fe20007810000 */
[----:B------:R-:W-:Y:S01]  /*49d0*/  FFMA.FTZ R0, R7, c[0x0][0x2d0], -R20 ;  /* 0x0000b40007007a23 */ /* 0x000fe20000010814 */
[----:B------:R-:W-:Y:S02]  /*49e0*/  FSEL R12, R150, -INF , P2 ;  /* 0xff800000960c7808 */ /* 0x000fe40001000000 */
[----:B------:R-:W-:Y:S01]  /*49f0*/  FMNMX.FTZ R135, R145, R135, !PT ;  /* 0x0000008791877209 */ /* 0x000fe20007810000 */
[----:B------:R2:W-:Y:S01]  /*4a00*/  MUFU.EX2 R150, R0 ;  /* 0x0000000000967308 */ /* 0x0005e20000000800 */
[----:B------:R-:W-:-:S02]  /*4a10*/  FSEL R151, R18, -INF , P0 ;  /* 0xff80000012977808 */ /* 0x000fc40000000000 */
[----:B------:R-:W-:Y:S02]  /*4a20*/  ISETP.GT.AND P0, PT, R2, 0x9, PT ;  /* 0x000000090200780c */ /* 0x000fe40003f04270 */
[----:B------:R-:W-:Y:S02]  /*4a30*/  FMNMX.FTZ R135, R148, R135, !PT ;  /* 0x0000008794877209 */ /* 0x000fe40007810000 */
[----:B------:R-:W-:Y:S02]  /*4a40*/  ISETP.GT.AND P2, PT, R2, 0x10, PT ;  /* 0x000000100200780c */ /* 0x000fe40003f44270 */
[----:B------:R-:W-:Y:S02]  /*4a50*/  FSEL R18, R119, -INF , P0 ;  /* 0xff80000077127808 */ /* 0x000fe40000000000 */
[----:B--2---:R-:W-:Y:S02]  /*4a60*/  FMNMX.FTZ R0, R12, R15, !PT ;  /* 0x0000000f0c007209 */ /* 0x004fe40007810000 */
[----:B------:R-:W-:-:S02]  /*4a70*/  FMNMX.FTZ R135, R147, R135, !PT ;  /* 0x0000008793877209 */ /* 0x000fc40007810000 */
[----:B------:R-:W-:Y:S01]  /*4a80*/  FMNMX.FTZ R0, R14, R0, !PT ;  /* 0x000000000e007209 */ /* 0x000fe20007810000 */
[----:B------:R-:W-:Y:S01]  /*4a90*/  FFMA.FTZ R3, R8, c[0x0][0x2d0], -R20 ;  /* 0x0000b40008037a23 */ /* 0x000fe20000010814 */
[----:B------:R-:W-:Y:S02]  /*4aa0*/  ISETP.GT.AND P1, PT, R2, 0x11, PT ;  /* 0x000000110200780c */ /* 0x000fe40003f24270 */
[----:B------:R-:W-:Y:S02]  /*4ab0*/  FSEL R28, R116, -INF , P2 ;  /* 0xff800000741c7808 */ /* 0x000fe40001000000 */
[----:B------:R-:W-:Y:S02]  /*4ac0*/  FMNMX.FTZ R0, R18, R0, !PT ;  /* 0x0000000012007209 */ /* 0x000fe40007810000 */
[----:B------:R-:W-:Y:S01]  /*4ad0*/  FMNMX.FTZ R135, R146, R135, !PT ;  /* 0x0000008792877209 */ /* 0x000fe20007810000 */
[----:B------:R2:W-:Y:S01]  /*4ae0*/  MUFU.EX2 R149, R3 ;  /* 0x0000000300957308 */ /* 0x0005e20000000800 */
[----:B------:R-:W-:-:S02]  /*4af0*/  ISETP.GT.AND P0, PT, R2, 0x18, PT ;  /* 0x000000180200780c */ /* 0x000fc40003f04270 */
[----:B------:R-:W-:Y:S02]  /*4b00*/  FSEL R36, R107, -INF , P1 ;  /* 0xff8000006b247808 */ /* 0x000fe40000800000 */
[----:B------:R-:W-:Y:S01]  /*4b10*/  FMNMX.FTZ R0, R28, R0, !PT ;  /* 0x000000001c007209 */ /* 0x000fe20007810000 */
[----:B------:R-:W-:Y:S01]  /*4b20*/  LDSM.16.MT88.4 R104, [R228+0x2000] ;  /* 0x00200000e468783b */ /* 0x000fe20000004200 */
[----:B------:R-:W-:Y:S02]  /*4b30*/  FMNMX.FTZ R135, R154, R135, !PT ;  /* 0x000000879a877209 */ /* 0x000fe40007810000 */
[----:B------:R-:W-:Y:S02]  /*4b40*/  ISETP.GT.AND P4, PT, R2, 0x19, PT ;  /* 0x000000190200780c */ /* 0x000fe40003f84270 */
[----:B------:R-:W-:Y:S02]  /*4b50*/  FSEL R8, R100, -INF , P0 ;  /* 0xff80000064087808 */ /* 0x000fe40000000000 */
[----:B------:R-:W-:Y:S01]  /*4b60*/  FMNMX.FTZ R0, R36, R0, !PT ;  /* 0x0000000024007209 */ /* 0x000fe20007810000 */
[----:B--2---:R-:W-:Y:S01]  /*4b70*/  FFMA.FTZ R3, R9, c[0x0][0x2d0], -R20 ;  /* 0x0000b40009037a23 */ /* 0x004fe20000010814 */
[----:B------:R-:W-:-:S03]  /*4b80*/  FMNMX.FTZ R135, R153, R135, !PT ;  /* 0x0000008799877209 */ /* 0x000fc60007810000 */
[----:B------:R2:W-:Y:S01]  /*4b90*/  MUFU.EX2 R245, R3 ;  /* 0x0000000300f57308 */ /* 0x0005e20000000800 */
[----:B------:R-:W-:Y:S02]  /*4ba0*/  ISETP.GT.AND P2, PT, R2, 0x20, PT ;  /* 0x000000200200780c */ /* 0x000fe40003f44270 */
[----:B------:R-:W-:Y:S02]  /*4bb0*/  FSEL R7, R99, -INF , P4 ;  /* 0xff80000063077808 */ /* 0x000fe40002000000 */
[----:B------:R-:W-:Y:S02]  /*4bc0*/  FMNMX.FTZ R0, R8, R0, !PT ;  /* 0x0000000008007209 */ /* 0x000fe40007810000 */
[----:B------:R-:W-:Y:S02]  /*4bd0*/  FMNMX.FTZ R135, R152, R135, !PT ;  /* 0x0000008798877209 */ /* 0x000fe40007810000 */
[----:B------:R-:W-:Y:S02]  /*4be0*/  ISETP.GT.AND P1, PT, R2, 0x21, PT ;  /* 0x000000210200780c */ /* 0x000fe40003f24270 */
[----:B------:R-:W-:Y:S01]  /*4bf0*/  FSEL R138, R72, -INF , P2 ;  /* 0xff800000488a7808 */ /* 0x000fe20001000000 */
[----:B--2---:R-:W-:Y:S01]  /*4c00*/  FFMA.FTZ R3, R13, c[0x0][0x2d0], -R20 ;  /* 0x0000b4000d037a23 */ /* 0x004fe20000010814 */
[----:B------:R-:W-:-:S03]  /*4c10*/  FMNMX.FTZ R135, R151, R135, !PT ;  /* 0x0000008797877209 */ /* 0x000fc60007810000 */
[----:B------:R2:W-:Y:S01]  /*4c20*/  MUFU.EX2 R210, R3 ;  /* 0x0000000300d27308 */ /* 0x0005e20000000800 */
[----:B------:R-:W-:Y:S02]  /*4c30*/  ISETP.GT.AND P0, PT, R2, 0x28, PT ;  /* 0x000000280200780c */ /* 0x000fe40003f04270 */
[----:B------:R-:W-:Y:S02]  /*4c40*/  FSEL R141, R50, -INF , P1 ;  /* 0xff800000328d7808 */ /* 0x000fe40000800000 */
[----:B-1----:R-:W-:Y:S01]  /*4c50*/  FMNMX.FTZ R136, R136, R4, !PT ;  /* 0x0000000488887209 */ /* 0x002fe20007810000 */
[----:B------:R-:W-:Y:S01]  /*4c60*/  LDSM.16.MT88.4 R48, [R225] ;  /* 0x00000000e130783b */ /* 0x000fe20000004200 */
[----:B------:R-:W-:Y:S02]  /*4c70*/  ISETP.GT.AND P2, PT, R2, 0x29, PT ;  /* 0x000000290200780c */ /* 0x000fe40003f44270 */
[----:B--2---:R-:W-:Y:S01]  /*4c80*/  FMNMX.FTZ R3, R7, R0, !PT ;  /* 0x0000000007037209 */ /* 0x004fe20007810000 */
[----:B------:R-:W-:-:S03]  /*4c90*/  FFMA.FTZ R0, R19, c[0x0][0x2d0], -R20 ;  /* 0x0000b40013007a23 */ /* 0x000fc60000010814 */
[----:B------:R-:W-:Y:S01]  /*4ca0*/  FMNMX.FTZ R3, R138, R3, !PT ;  /* 0x000000038a037209 */ /* 0x000fe20007810000 */
[----:B------:R1:W-:Y:S01]  /*4cb0*/  MUFU.EX2 R211, R0 ;  /* 0x0000000000d37308 */ /* 0x0003e20000000800 */
[----:B------:R-:W2:Y:S01]  /*4cc0*/  SHFL.BFLY PT, R4, R135, 0x2, 0x1f ;  /* 0x0c401f0087047f89 */ /* 0x000ea200000e0000 */
[----:B------:R-:W-:Y:S02]  /*4cd0*/  FSEL R143, R70, -INF , P0 ;  /* 0xff800000468f7808 */ /* 0x000fe40000000000 */
[----:B------:R-:W-:Y:S01]  /*4ce0*/  FMNMX.FTZ R3, R141, R3, !PT ;  /* 0x000000038d037209 */ /* 0x000fe20007810000 */
[----:B------:R-:W-:Y:S01]  /*4cf0*/  LDSM.16.MT88.4 R68, [R229+0x800] ;  /* 0x00080000e544783b */ /* 0x000fe20000004200 */
[----:B------:R-:W-:Y:S02]  /*4d00*/  ISETP.GT.AND P1, PT, R2, 0x30, PT ;  /* 0x000000300200780c */ /* 0x000fe40003f24270 */
[----:B------:R-:W-:Y:S01]  /*4d10*/  FSEL R144, R41, -INF , P2 ;  /* 0xff80000029907808 */ /* 0x000fe20001000000 */
[----:B-1----:R-:W-:-:S04]  /*4d20*/  FFMA.FTZ R0, R21, c[0x0][0x2d0], -R20 ;  /* 0x0000b40015007a23 */ /* 0x002fc80000010814 */
[----:B------:R1:W-:Y:S01]  /*4d30*/  MUFU.EX2 R246, R0 ;  /* 0x0000000000f67308 */ /* 0x0003e20000000800 */
[----:B------:R-:W-:Y:S02]  /*4d40*/  ISETP.GT.AND P0, PT, R2, 0x31, PT ;  /* 0x000000310200780c */ /* 0x000fe40003f04270 */
[----:B------:R-:W-:Y:S02]  /*4d50*/  FSEL R142, R40, -INF , P1 ;  /* 0xff800000288e7808 */ /* 0x000fe40000800000 */
[----:B------:R-:W-:Y:S01]  /*4d60*/  ISETP.GT.AND P2, PT, R2, 0x38, PT ;  /* 0x000000380200780c */ /* 0x000fe20003f44270 */
[----:B------:R-:W-:Y:S01]  /*4d70*/  LDSM.16.MT88.4 R40, [R226+0x800] ;  /* 0x00080000e228783b */ /* 0x000fe20000004200 */
[----:B------:R-:W-:Y:S02]  /*4d80*/  FSEL R140, R39, -INF , P0 ;  /* 0xff800000278c7808 */ /* 0x000fe40000000000 */
[----:B-1----:R-:W-:-:S04]  /*4d90*/  FMNMX.FTZ R0, R143, R3, !PT ;  /* 0x000000038f007209 */ /* 0x002fc80007810000 */
[----:B------:R-:W-:Y:S01]  /*4da0*/  FMNMX.FTZ R0, R144, R0, !PT ;  /* 0x0000000090007209 */ /* 0x000fe20007810000 */
[----:B------:R-:W-:-:S03]  /*4db0*/  FFMA.FTZ R3, R22, c[0x0][0x2d0], -R20 ;  /* 0x0000b40016037a23 */ /* 0x000fc60000010814 */
[----:B------:R-:W-:Y:S01]  /*4dc0*/  FMNMX.FTZ R0, R142, R0, !PT ;  /* 0x000000008e007209 */ /* 0x000fe20007810000 */
[----:B------:R1:W-:Y:S01]  /*4dd0*/  MUFU.EX2 R204, R3 ;  /* 0x0000000300cc7308 */ /* 0x0003e20000000800 */
[----:B------:R-:W-:Y:S02]  /*4de0*/  ISETP.GT.AND P1, PT, R2, 0x39, PT ;  /* 0x000000390200780c */ /* 0x000fe40003f24270 */
[----:B------:R-:W-:Y:S02]  /*4df0*/  FSEL R139, R35, -INF , P2 ;  /* 0xff800000238b7808 */ /* 0x000fe40001000000 */
[----:B------:R-:W-:Y:S02]  /*4e00*/  FMNMX.FTZ R0, R140, R0, !PT ;  /* 0x000000008c007209 */ /* 0x000fe40007810000 */
[----:B------:R-:W-:Y:S02]  /*4e10*/  FSETP.NEU.FTZ.AND P0, PT, R136, -INF , PT ;  /* 0xff8000008800780b */ /* 0x000fe40003f1d000 */
[----:B------:R-:W-:-:S02]  /*4e20*/  FSEL R133, R38, -INF , P1 ;  /* 0xff80000026857808 */ /* 0x000fc40000800000 */
[----:B------:R-:W-:Y:S01]  /*4e30*/  FMNMX.FTZ R134, R139, R0, !PT ;  /* 0x000000008b867209 */ /* 0x000fe20007810000 */
[----:B-1----:R-:W-:Y:S01]  /*4e40*/  FMUL.FTZ R3, R136, c[0x0][0x2d0] ;  /* 0x0000b40088037a20 */ /* 0x002fe20000410000 */
[----:B--2---:R-:W-:Y:S01]  /*4e50*/  FMNMX.FTZ R135, R135, R4, !PT ;  /* 0x0000000487877209 */ /* 0x004fe20007810000 */
[----:B------:R-:W-:Y:S01]  /*4e60*/  FFMA.FTZ R2, R24, c[0x0][0x2d0], -R20 ;  /* 0x0000b40018027a23 */ /* 0x000fe20000010814 */
[----:B------:R-:W-:Y:S02]  /*4e70*/  FMNMX.FTZ R134, R133, R134, !PT ;  /* 0x0000008685867209 */ /* 0x000fe40007810000 */
[----:B------:R-:W-:Y:S01]  /*4e80*/  FSEL R3, R3, RZ, P0 ;  /* 0x000000ff03037208 */ /* 0x000fe20000000000 */
[----:B------:R1:W-:Y:S02]  /*4e90*/  MUFU.EX2 R207, R2 ;  /* 0x0000000200cf7308 */ /* 0x0003e40000000800 */
[----:B------:R-:W-:Y:S02]  /*4ea0*/  SHFL.BFLY PT, R4, R134, 0x2, 0x1f ;  /* 0x0c401f0086047f89 */ /* 0x000fe400000e0000 */
[----:B------:R-:W-:-:S04]  /*4eb0*/  FFMA.FTZ R0, R25, c[0x0][0x2d0], -R3 ;  /* 0x0000b40019007a23 */ /* 0x000fc80000010803 */
[----:B------:R2:W-:Y:S01]  /*4ec0*/  MUFU.EX2 R132, R0 ;  /* 0x0000000000847308 */ /* 0x0005e20000000800 */
[----:B-1----:R-:W1:Y:S01]  /*4ed0*/  SHFL.BFLY PT, R2, R135, 0x1, 0x1f ;  /* 0x0c201f0087027f89 */ /* 0x002e6200000e0000 */
[----:B--2---:R-:W-:-:S06]  /*4ee0*/  FFMA.FTZ R0, R26, c[0x0][0x2d0], -R3 ;  /* 0x0000b4001a007a23 */ /* 0x004fcc0000010803 */
[----:B------:R2:W-:Y:S02]  /*4ef0*/  MUFU.EX2 R131, R0 ;  /* 0x0000000000837308 */ /* 0x0005e40000000800 */
[----:B--2---:R-:W-:-:S06]  /*4f00*/  FFMA.FTZ R0, R31, c[0x0][0x2d0], -R3 ;  /* 0x0000b4001f007a23 */ /* 0x004fcc0000010803 */
[----:B------:R2:W-:Y:S01]  /*4f10*/  MUFU.EX2 R194, R0 ;  /* 0x0000000000c27308 */ /* 0x0005e20000000800 */
[----:B-1----:R-:W-:Y:S02]  /*4f20*/  FMNMX.FTZ R135, R135, R2, !PT ;  /* 0x0000000287877209 */ /* 0x002fe40007810000 */
[----:B------:R-:W-:Y:S01]  /*4f30*/  FMNMX.FTZ R134, R134, R4, !PT ;  /* 0x0000000486867209 */ /* 0x000fe20007810000 */
[----:B--2---:R-:W-:-:S04]  /*4f40*/  FFMA.FTZ R0, R33, c[0x0][0x2d0], -R3 ;  /* 0x0000b40021007a23 */ /* 0x004fc80000010803 */
[----:B------:R1:W-:Y:S01]  /*4f50*/  MUFU.EX2 R195, R0 ;  /* 0x0000000000c37308 */ /* 0x0003e20000000800 */
[C---:B------:R-:W-:Y:S01]  /*4f60*/  FMUL.FTZ R2, R135.reuse, c[0x0][0x2d0] ;  /* 0x0000b40087027a20 */ /* 0x040fe20000410000 */
[----:B------:R-:W-:Y:S01]  /*4f70*/  FSETP.NEU.FTZ.AND P0, PT, R135, -INF , PT ;  /* 0xff8000008700780b */ /* 0x000fe20003f1d000 */
[----:B------:R-:W2:Y:S01]  /*4f80*/  SHFL.BFLY PT, R4, R134, 0x1, 0x1f ;  /* 0x0c201f0086047f89 */ /* 0x000ea200000e0000 */
[----:B-1----:R-:W-:-:S04]  /*4f90*/  FFMA.FTZ R0, R30, c[0x0][0x2d0], -R3 ;  /* 0x0000b4001e007a23 */ /* 0x002fc80000010803 */
[----:B------:R1:W-:Y:S01]  /*4fa0*/  MUFU.EX2 R198, R0 ;  /* 0x0000000000c67308 */ /* 0x0003e20000000800 */
[----:B------:R-:W-:Y:S01]  /*4fb0*/  FSEL R2, R2, RZ, P0 ;  /* 0x000000ff02027208 */ /* 0x000fe20000000000 */
[--C-:B-1----:R-:W-:Y:S01]  /*4fc0*/  FFMA.FTZ R0, R27, c[0x0][0x2d0], -R3.reuse ;  /* 0x0000b4001b007a23 */ /* 0x102fe20000010803 */
[----:B--2---:R-:W-:Y:S01]  /*4fd0*/  FMNMX.FTZ R134, R134, R4, !PT ;  /* 0x0000000486867209 */ /* 0x004fe20007810000 */
[----:B------:R-:W1:Y:S04]  /*4fe0*/  LDSM.16.MT88.4 R24, [R229] ;  /* 0x00000000e518783b */ /* 0x000e680000004200 */
[----:B------:R2:W-:Y:S02]  /*4ff0*/  MUFU.EX2 R199, R0 ;  /* 0x0000000000c77308 */ /* 0x0005e40000000800 */
[----:B--2---:R-:W-:-:S06]  /*5000*/  FFMA.FTZ R0, R32, c[0x0][0x2d0], -R3 ;  /* 0x0000b40020007a23 */ /* 0x004fcc0000010803 */
[----:B------:R2:W-:Y:S02]  /*5010*/  MUFU.EX2 R205, R0 ;  /* 0x0000000000cd7308 */ /* 0x0005e40000000800 */
[----:B--2---:R-:W-:Y:S01]  /*5020*/  FFMA.FTZ R0, R34, c[0x0][0x2d0], -R3 ;  /* 0x0000b40022007a23 */ /* 0x004fe20000010803 */
[----:B------:R-:W-:Y:S01]  /*5030*/  FSETP.NEU.FTZ.AND P0, PT, R134, -INF , PT ;  /* 0xff8000008600780b */ /* 0x000fe20003f1d000 */
[--C-:B------:R-:W-:Y:S01]  /*5040*/  FFMA.FTZ R4, R16, c[0x0][0x2d0], -R2.reuse ;  /* 0x0000b40010047a23 */ /* 0x100fe20000010802 */
[----:B------:R-:W2:Y:S03]  /*5050*/  LDSM.16.MT88.4 R32, [R226] ;  /* 0x00000000e220783b */ /* 0x000ea60000004200 */
[----:B------:R3:W-:Y:S02]  /*5060*/  MUFU.EX2 R224, R0 ;  /* 0x0000000000e07308 */ /* 0x0007e40000000800 */
[----:B---3--:R-:W-:-:S06]  /*5070*/  FFMA.FTZ R0, R5, c[0x0][0x2d0], -R2 ;  /* 0x0000b40005007a23 */ /* 0x008fcc0000010802 */
[----:B------:R3:W-:Y:S02]  /*5080*/  MUFU.EX2 R130, R0 ;  /* 0x0000000000827308 */ /* 0x0007e40000000800 */
[----:B---3--:R-:W-:-:S06]  /*5090*/  FFMA.FTZ R0, R6, c[0x0][0x2d0], -R2 ;  /* 0x0000b40006007a23 */ /* 0x008fcc0000010802 */
[----:B------:R3:W4:Y:S02]  /*50a0*/  MUFU.EX2 R129, R0 ;  /* 0x0000000000817308 */ /* 0x0007240000000800 */
[----:B---3--:R-:W-:-:S06]  /*50b0*/  FFMA.FTZ R0, R10, c[0x0][0x2d0], -R2 ;  /* 0x0000b4000a007a23 */ /* 0x008fcc0000010802 */
[----:B------:R3:W-:Y:S02]  /*50c0*/  MUFU.EX2 R186, R0 ;  /* 0x0000000000ba7308 */ /* 0x0007e40000000800 */
[----:B---3--:R-:W-:-:S06]  /*50d0*/  FFMA.FTZ R0, R11, c[0x0][0x2d0], -R2 ;  /* 0x0000b4000b007a23 */ /* 0x008fcc0000010802 */
[----:B------:R3:W1:Y:S08]  /*50e0*/  MUFU.EX2 R187, R0 ;  /* 0x0000000000bb7308 */ /* 0x0006700000000800 */
[----:B------:R1:W-:Y:S01]  /*50f0*/  MUFU.EX2 R193, R4 ;  /* 0x0000000400c17308 */ /* 0x0003e20000000800 */
[----:B---3--:R-:W-:-:S05]  /*5100*/  FMUL.FTZ R0, R134, c[0x0][0x2d0] ;  /* 0x0000b40086007a20 */ /* 0x008fca0000410000 */
[----:B------:R-:W-:Y:S01]  /*5110*/  FSEL R0, R0, RZ, P0 ;  /* 0x000000ff00007208 */ /* 0x000fe20000000000 */
[----:B-1----:R-:W-:-:S04]  /*5120*/  FFMA.FTZ R4, R17, c[0x0][0x2d0], -R2 ;  /* 0x0000b40011047a23 */ /* 0x002fc80000010802 */
[----:B------:R1:W-:Y:S02]  /*5130*/  MUFU.EX2 R197, R4 ;  /* 0x0000000400c57308 */ /* 0x0003e40000000800 */
[----:B-1----:R-:W-:-:S06]  /*5140*/  FFMA.FTZ R4, R12, c[0x0][0x2d0], -R0 ;  /* 0x0000b4000c047a23 */ /* 0x002fcc0000010800 */
[----:B------:R1:W-:Y:S02]  /*5150*/  MUFU.EX2 R128, R4 ;  /* 0x0000000400807308 */ /* 0x0003e40000000800 */
[----:B-1----:R-:W-:-:S06]  /*5160*/  FFMA.FTZ R4, R15, c[0x0][0x2d0], -R0 ;  /* 0x0000b4000f047a23 */ /* 0x002fcc0000010800 */
[----:B------:R1:W3:Y:S02]  /*5170*/  MUFU.EX2 R21, R4 ;  /* 0x0000000400157308 */ /* 0x0002e40000000800 */
[----:B-1----:R-:W-:-:S06]  /*5180*/  FFMA.FTZ R4, R14, c[0x0][0x2d0], -R0 ;  /* 0x0000b4000e047a23 */ /* 0x002fcc0000010800 */
[----:B------:R1:W-:Y:S02]  /*5190*/  MUFU.EX2 R184, R4 ;  /* 0x0000000400b87308 */ /* 0x0003e40000000800 */
[----:B-1----:R-:W-:-:S06]  /*51a0*/  FFMA.FTZ R4, R18, c[0x0][0x2d0], -R0 ;  /* 0x0000b40012047a23 */ /* 0x002fcc0000010800 */
[----:B------:R1:W1:Y:S02]  /*51b0*/  MUFU.EX2 R185, R4 ;  /* 0x0000000400b97308 */ /* 0x0002640000000800 */
[----:B-1----:R-:W-:-:S06]  /*51c0*/  FFMA.FTZ R4, R23, c[0x0][0x2d0], -R2 ;  /* 0x0000b40017047a23 */ /* 0x002fcc0000010802 */
[----:B------:R1:W-:Y:S02]  /*51d0*/  MUFU.EX2 R181, R4 ;  /* 0x0000000400b57308 */ /* 0x0003e40000000800 */
[----:B-1----:R-:W-:-:S06]  /*51e0*/  FFMA.FTZ R4, R29, c[0x0][0x2d0], -R2 ;  /* 0x0000b4001d047a23 */ /* 0x002fcc0000010802 */
[----:B------:R1:W-:Y:S01]  /*51f0*/  MUFU.EX2 R227, R4 ;  /* 0x0000000400e37308 */ /* 0x0003e20000000800 */
[----:B----4-:R-:W-:Y:S02]  /*5200*/  F2FP.BF16.PACK_AB R12, R129, R130 ;  /* 0x00000082810c723e */ /* 0x010fe400000010ff */
[----:B------:R-:W-:Y:S02]  /*5210*/  F2FP.BF16.PACK_AB R14, R187, R186 ;  /* 0x000000babb0e723e */ /* 0x000fe400000010ff */
[----:B---3--:R-:W-:Y:S01]  /*5220*/  F2FP.BF16.PACK_AB R13, R21, R128 ;  /* 0x00000080150d723e */ /* 0x008fe200000010ff */
[----:B-1----:R-:W-:-:S04]  /*5230*/  FFMA.FTZ R4, R28, c[0x0][0x2d0], -R0 ;  /* 0x0000b4001c047a23 */ /* 0x002fc80000010800 */
[----:B------:R1:W-:Y:S01]  /*5240*/  MUFU.EX2 R192, R4 ;  /* 0x0000000400c07308 */ /* 0x0003e20000000800 */
[----:B------:R-:W-:Y:S01]  /*5250*/  F2FP.BF16.PACK_AB R15, R185, R184 ;  /* 0x000000b8b90f723e */ /* 0x000fe200000010ff */
[----:B-1----:R-:W-:-:S06]  /*5260*/  FFMA.FTZ R4, R36, c[0x0][0x2d0], -R0 ;  /* 0x0000b40024047a23 */ /* 0x002fcc0000010800 */
[----:B------:R1:W3:Y:S01]  /*5270*/  MUFU.EX2 R196, R4 ;  /* 0x0000000400c47308 */ /* 0x0002e20000000800 */
[----:B------:R-:W-:Y:S01]  /*5280*/  HMMA.16816.F32.BF16 R64, R12, R48, RZ ;  /* 0x000000300c40723c */ /* 0x000fe200000418ff */
[----:B-1----:R-:W-:-:S06]  /*5290*/  FFMA.FTZ R4, R8, c[0x0][0x2d0], -R0 ;  /* 0x0000b40008047a23 */ /* 0x002fcc0000010800 */
[----:B------:R1:W-:Y:S02]  /*52a0*/  MUFU.EX2 R247, R4 ;  /* 0x0000000400f77308 */ /* 0x0003e40000000800 */
[----:B-1----:R-:W-:-:S06]  /*52b0*/  FFMA.FTZ R4, R7, c[0x0][0x2d0], -R0 ;  /* 0x0000b40007047a23 */ /* 0x002fcc0000010800 */
[----:B------:R1:W4:Y:S01]  /*52c0*/  MUFU.EX2 R252, R4 ;  /* 0x0000000400fc7308 */ /* 0x0003220000000800 */
[----:B------:R-:W-:Y:S01]  /*52d0*/  F2FP.BF16.PACK_AB R16, R149, R150 ;  /* 0x000000969510723e */ /* 0x000fe200000010ff */
[----:B------:R-:W-:Y:S01]  /*52e0*/  HMMA.16816.F32.BF16 R84, R12, R24, RZ ;  /* 0x000000180c54723c */ /* 0x000fe200000418ff */
[----:B------:R-:W-:Y:S02]  /*52f0*/  F2FP.BF16.PACK_AB R18, R210, R245 ;  /* 0x000000f5d212723e */ /* 0x000fe400000010ff */
[----:B------:R-:W-:Y:S02]  /*5300*/  F2FP.BF16.PACK_AB R17, R131, R132 ;  /* 0x000000848311723e */ /* 0x000fe400000010ff */
[----:B------:R-:W-:Y:S02]  /*5310*/  F2FP.BF16.PACK_AB R19, R195, R194 ;  /* 0x000000c2c313723e */ /* 0x000fe400000010ff */
[----:B---3--:R-:W-:Y:S02]  /*5320*/  F2FP.BF16.PACK_AB R5, R196, R192 ;  /* 0x000000c0c405723e */ /* 0x008fe400000010ff */
[----:B------:R-:W-:-:S02]  /*5330*/  F2FP.BF16.PACK_AB R6, R227, R181 ;  /* 0x000000b5e306723e */ /* 0x000fc400000010ff */
[----:B-1----:R-:W-:Y:S02]  /*5340*/  F2FP.BF16.PACK_AB R4, R197, R193 ;  /* 0x000000c1c504723e */ /* 0x002fe400000010ff */
[----:B----4-:R-:W-:Y:S01]  /*5350*/  F2FP.BF16.PACK_AB R7, R252, R247 ;  /* 0x000000f7fc07723e */ /* 0x010fe200000010ff */
[C---:B------:R-:W-:Y:S08]  /*5360*/  HMMA.16816.F32.BF16 R28, R16.reuse, R24, RZ ;  /* 0x00000018101c723c */ /* 0x040ff000000418ff */
[----:B--2---:R-:W-:Y:S08]  /*5370*/  HMMA.16816.F32.BF16 R52, R16, R32, RZ ;  /* 0x000000201034723c */ /* 0x004ff000000418ff */
[----:B------:R-:W-:Y:S01]  /*5380*/  HMMA.16816.F32.BF16 R176, R4, R44, R64 ;  /* 0x0000002c04b0723c */ /* 0x000fe20000041840 */
[----:B------:R-:W1:Y:S01]  /*5390*/  LDSM.16.MT88.4 R64, [R228+0x2800] ;  /* 0x00280000e440783b */ /* 0x000e620000004200 */
[----:B------:R-:W-:-:S02]  /*53a0*/  F2FP.BF16.PACK_AB R8, R246, R211 ;  /* 0x000000d3f608723e */ /* 0x000fc400000010ff */
[----:B------:R-:W-:Y:S02]  /*53b0*/  F2FP.BF16.PACK_AB R9, R199, R198 ;  /* 0x000000c6c709723e */ /* 0x000fe400000010ff */
[----:B------:R-:W-:Y:S02]  /*53c0*/  F2FP.BF16.PACK_AB R10, R207, R204 ;  /* 0x000000cccf0a723e */ /* 0x000fe400000010ff */
[----:B------:R-:W-:Y:S01]  /*53d0*/  F2FP.BF16.PACK_AB R11, R224, R205 ;  /* 0x000000cde00b723e */ /* 0x000fe200000010ff */
[----:B------:R-:W-:Y:S08]  /*53e0*/  HMMA.16816.F32.BF16 R216, R4, R68, R84 ;  /* 0x0000004404d8723c */ /* 0x000ff00000041854 */
[----:B------:R-:W-:Y:S08]  /*53f0*/  HMMA.16816.F32.BF16 R84, R12, R104, RZ ;  /* 0x000000680c54723c */ /* 0x000ff000000418ff */
[C---:B------:R-:W-:Y:S01]  /*5400*/  HMMA.16816.F32.BF16 R248, R8.reuse, R68, R28 ;  /* 0x0000004408f8723c */ /* 0x040fe2000004181c */
[----:B------:R-:W2:Y:S07]  /*5410*/  LDSM.16.MT88.4 R28, [R225+0x2800] ;  /* 0x00280000e11c783b */ /* 0x000eae0000004200 */
[----:B------:R-:W-:Y:S01]  /*5420*/  HMMA.16816.F32.BF16 R200, R8, R40, R52 ;  /* 0x0000002808c8723c */ /* 0x000fe20000041834 */
[----:B------:R-:W3:Y:S07]  /*5430*/  LDSM.16.MT88.4 R52, [R226+0x2800] ;  /* 0x00280000e234783b */ /* 0x000eee0000004200 */
[C---:B------:R-:W-:Y:S08]  /*5440*/  HMMA.16816.F32.BF16 R72, R16.reuse, R48, RZ ;  /* 0x000000301048723c */ /* 0x040ff000000418ff */
[C---:B------:R-:W-:Y:S08]  /*5450*/  HMMA.16816.F32.BF16 R116, R16.reuse, R60, RZ ;  /* 0x0000003c1074723c */ /* 0x040ff000000418ff */
[C---:B------:R-:W-:Y:S08]  /*5460*/  HMMA.16816.F32.BF16 R88, R16.reuse, R104, RZ ;  /* 0x000000681058723c */ /* 0x040ff000000418ff */
[----:B------:R-:W-:Y:S08]  /*5470*/  HMMA.16816.F32.BF16 R108, R16, R80, RZ ;  /* 0x00000050106c723c */ /* 0x000ff000000418ff */
[----:B-1----:R-:W-:Y:S08]  /*5480*/  HMMA.16816.F32.BF16 R84, R4, R64, R84 ;  /* 0x000000400454723c */ /* 0x002ff00000041854 */
[----:B------:R-:W-:Y:S08]  /*5490*/  HMMA.16816.F32.BF16 R36, R12, R32, RZ ;  /* 0x000000200c24723c */ /* 0x000ff000000418ff */
[C---:B------:R-:W-:Y:S01]  /*54a0*/  HMMA.16816.F32.BF16 R172, R8.reuse, R44, R72 ;  /* 0x0000002c08ac723c */ /* 0x040fe20000041848 */
[----:B------:R-:W1:Y:S07]  /*54b0*/  LDSM.16.MT88.4 R72, [R229+0x2800] ;  /* 0x00280000e548783b */ /* 0x000e6e0000004200 */
[----:B--2---:R-:W-:Y:S01]  /*54c0*/  HMMA.16816.F32.BF16 R116, R8, R28, R116 ;  /* 0x0000001c0874723c */ /* 0x004fe20000041874 */
[----:B------:R-:W-:-:S07]  /*54d0*/  IMAD.MOV.U32 R206, RZ, RZ, R84 ;  /* 0x000000ffffce7224 */ /* 0x000fce00078e0054 */
[----:B------:R-:W-:Y:S08]  /*54e0*/  HMMA.16816.F32.BF16 R112, R12, R60, RZ ;  /* 0x0000003c0c70723c */ /* 0x000ff000000418ff */
[-C--:B------:R-:W-:Y:S08]  /*54f0*/  HMMA.16816.F32.BF16 R96, R16, R76.reuse, RZ ;  /* 0x0000004c1060723c */ /* 0x080ff000000418ff */
[----:B------:R-:W-:Y:S07]  /*5500*/  HMMA.16816.F32.BF16 R92, R12, R76, RZ ;  /* 0x0000004c0c5c723c */ /* 0x000fee00000418ff */
[----:B------:R-:W-:Y:S01]  /*5510*/  IMAD.MOV.U32 R77, RZ, RZ, R85 ;  /* 0x000000ffff4d7224 */ /* 0x000fe200078e0055 */
[----:B------:R-:W-:Y:S01]  /*5520*/  HMMA.16816.F32.BF16 R88, R8, R64, R88 ;  /* 0x000000400858723c */ /* 0x000fe20000041858 */
[----:B------:R-:W-:-:S06]  /*5530*/  IMAD.MOV.U32 R76, RZ, RZ, R86 ;  /* 0x000000ffff4c7224 */ /* 0x000fcc00078e0056 */
[----:B------:R-:W-:Y:S01]  /*5540*/  IMAD.MOV.U32 R64, RZ, RZ, R87 ;  /* 0x000000ffff407224 */ /* 0x000fe200078e0057 */
[----:B---3--:R-:W-:Y:S08]  /*5550*/  HMMA.16816.F32.BF16 R108, R8, R52, R108 ;  /* 0x00000034086c723c */ /* 0x008ff0000004186c */
[C---:B------:R-:W-:Y:S08]  /*5560*/  HMMA.16816.F32.BF16 R84, R12.reuse, R62, RZ ;  /* 0x0000003e0c54723c */ /* 0x040ff000000418ff */
[----:B------:R-:W-:Y:S08]  /*5570*/  HMMA.16816.F32.BF16 R100, R12, R80, RZ ;  /* 0x000000500c64723c */ /* 0x000ff000000418ff */
[----:B------:R-:W-:Y:S01]  /*5580*/  HMMA.16816.F32.BF16 R188, R4, R40, R36 ;  /* 0x0000002804bc723c */ /* 0x000fe20000041824 */
[----:B------:R-:W2:Y:S01]  /*5590*/  LDSM.16.MT88.4 R36, [R228+0x800] ;  /* 0x00080000e424783b */ /* 0x000ea20000004200 */
[----:B------:R-:W-:-:S02]  /*55a0*/  IMAD.MOV.U32 R61, RZ, RZ, R119 ;  /* 0x000000ffff3d7224 */ /* 0x000fc400078e0077 */
[----:B------:R-:W-:Y:S02]  /*55b0*/  IMAD.MOV.U32 R60, RZ, RZ, R118 ;  /* 0x000000ffff3c7224 */ /* 0x000fe400078e0076 */
[----:B------:R-:W-:Y:S02]  /*55c0*/  IMAD.MOV.U32 R80, RZ, RZ, R116 ;  /* 0x000000ffff507224 */ /* 0x000fe400078e0074 */
[----:B------:R-:W-:Y:S02]  /*55d0*/  IMAD.MOV.U32 R81, RZ, RZ, R117 ;  /* 0x000000ffff517224 */ /* 0x000fe400078e0075 */
[----:B------:R-:W-:Y:S01]  /*55e0*/  HMMA.16816.F32.BF16 R116, R4, R28, R112 ;  /* 0x0000001c0474723c */ /* 0x000fe20000041870 */
[----:B------:R-:W-:Y:S02]  /*55f0*/  IMAD.MOV.U32 R23, RZ, RZ, R108 ;  /* 0x000000ffff177224 */ /* 0x000fe400078e006c */
[----:B------:R-:W-:-:S04]  /*5600*/  IMAD.MOV.U32 R22, RZ, RZ, R111 ;  /* 0x000000ffff167224 */ /* 0x000fc800078e006f */
[----:B------:R-:W-:Y:S01]  /*5610*/  IMAD.MOV.U32 R29, RZ, RZ, R110 ;  /* 0x000000ffff1d7224 */ /* 0x000fe200078e006e */
[----:B------:R-:W-:Y:S01]  /*5620*/  HMMA.16816.F32.BF16 R124, R16, R56, RZ ;  /* 0x00000038107c723c */ /* 0x000fe200000418ff */
[----:B------:R-:W-:-:S07]  /*5630*/  IMAD.MOV.U32 R28, RZ, RZ, R109 ;  /* 0x000000ffff1c7224 */ /* 0x000fce00078e006d */
[----:B------:R-:W-:Y:S08]  /*5640*/  HMMA.16816.F32.BF16 R120, R12, R56, RZ ;  /* 0x000000380c78723c */ /* 0x000ff000000418ff */
[C---:B------:R-:W-:Y:S08]  /*5650*/  HMMA.16816.F32.BF16 R108, R4.reuse, R30, R84 ;  /* 0x0000001e046c723c */ /* 0x040ff00000041854 */
[----:B------:R-:W-:Y:S08]  /*5660*/  HMMA.16816.F32.BF16 R100, R4, R52, R100 ;  /* 0x000000340464723c */ /* 0x000ff00000041864 */
[-C--:B-1----:R-:W-:Y:S08]  /*5670*/  HMMA.16816.F32.BF16 R96, R8, R72.reuse, R96 ;  /* 0x000000480860723c */ /* 0x082ff00000041860 */
[----:B------:R-:W-:Y:S08]  /*5680*/  HMMA.16816.F32.BF16 R92, R4, R72, R92 ;  /* 0x00000048045c723c */ /* 0x000ff0000004185c */
[----:B------:R-:W-:Y:S01]  /*5690*/  HMMA.16816.F32.BF16 R84, R12, R82, RZ ;  /* 0x000000520c54723c */ /* 0x000fe200000418ff */
[----:B------:R-:W-:-:S02]  /*56a0*/  IMAD.MOV.U32 R57, RZ, RZ, R102 ;  /* 0x000000ffff397224 */ /* 0x000fc400078e0066 */
[----:B------:R-:W-:Y:S02]  /*56b0*/  IMAD.MOV.U32 R56, RZ, RZ, R103 ;  /* 0x000000ffff387224 */ /* 0x000fe400078e0067 */
[----:B------:R-:W-:Y:S02]  /*56c0*/  IMAD.MOV.U32 R233, RZ, RZ, R88 ;  /* 0x000000ffffe97224 */ /* 0x000fe400078e0058 */
[----:B------:R-:W-:Y:S01]  /*56d0*/  IMAD.MOV.U32 R232, RZ, RZ, R89 ;  /* 0x000000ffffe87224 */ /* 0x000fe200078e0059 */
[----:B--2---:R-:W-:Y:S01]  /*56e0*/  HMMA.16816.F32.BF16 R220, R8, R36, R124 ;  /* 0x0000002408dc723c */ /* 0x004fe2000004187c */
[----:B------:R-:W-:Y:S02]  /*56f0*/  IMAD.MOV.U32 R25, RZ, RZ, R98 ;  /* 0x000000ffff197224 */ /* 0x000fe400078e0062 */
[----:B------:R-:W-:Y:S02]  /*5700*/  IMAD.MOV.U32 R171, RZ, RZ, R99 ;  /* 0x000000ffffab7224 */ /* 0x000fe400078e0063 */
[----:B------:R-:W-:-:S02]  /*5710*/  IMAD.MOV.U32 R41, RZ, RZ, R97 ;  /* 0x000000ffff297224 */ /* 0x000fc400078e0061 */
[----:B------:R-:W-:Y:S01]  /*5720*/  IMAD.MOV.U32 R40, RZ, RZ, R96 ;  /* 0x000000ffff287224 */ /* 0x000fe200078e0060 */
[C---:B------:R-:W-:Y:S01]  /*5730*/  HMMA.16816.F32.BF16 R212, R4.reuse, R36, R120 ;  /* 0x0000002404d4723c */ /* 0x040fe20000041878 */
[----:B------:R-:W-:Y:S02]  /*5740*/  IMAD.MOV.U32 R24, RZ, RZ, R94 ;  /* 0x000000ffff187224 */ /* 0x000fe400078e005e */
[----:B------:R-:W-:Y:S02]  /*5750*/  IMAD.MOV.U32 R104, RZ, RZ, R92 ;  /* 0x000000ffff687224 */ /* 0x000fe400078e005c */
[----:B------:R-:W-:Y:S02]  /*5760*/  IMAD.MOV.U32 R105, RZ, RZ, R93 ;  /* 0x000000ffff697224 */ /* 0x000fe400078e005d */
[----:B------:R-:W-:Y:S01]  /*5770*/  IMAD.MOV.U32 R37, RZ, RZ, R100 ;  /* 0x000000ffff257224 */ /* 0x000fe200078e0064 */
[----:B------:R-:W-:Y:S01]  /*5780*/  HMMA.16816.F32.BF16 R112, R4, R54, R84 ;  /* 0x000000360470723c */ /* 0x000fe20000041854 */
[----:B------:R-:W-:-:S02]  /*5790*/  IMAD.MOV.U32 R36, RZ, RZ, R101 ;  /* 0x000000ffff247224 */ /* 0x000fc400078e0065 */
[----:B------:R-:W-:Y:S02]  /*57a0*/  IMAD.MOV.U32 R234, RZ, RZ, R95 ;  /* 0x000000ffffea7224 */ /* 0x000fe400078e005f */
[----:B------:R-:W-:Y:S02]  /*57b0*/  IMAD.MOV.U32 R231, RZ, RZ, R90 ;  /* 0x000000ffffe77224 */ /* 0x000fe400078e005a */
[----:B------:R-:W-:Y:S01]  /*57c0*/  IMAD.MOV.U32 R230, RZ, RZ, R91 ;  /* 0x000000ffffe67224 */ /* 0x000fe200078e005b */
[C---:B------:R-:W-:Y:S08]  /*57d0*/  HMMA.16816.F32.BF16 R100, R12.reuse, R50, RZ ;  /* 0x000000320c64723c */ /* 0x040ff000000418ff */
[C---:B------:R-:W-:Y:S08]  /*57e0*/  HMMA.16816.F32.BF16 R96, R12.reuse, R34, RZ ;  /* 0x000000220c60723c */ /* 0x040ff000000418ff */
[C---:B------:R-:W-:Y:S08]  /*57f0*/  HMMA.16816.F32.BF16 R92, R12.reuse, R26, RZ ;  /* 0x0000001a0c5c723c */ /* 0x040ff000000418ff */
[C---:B------:R-:W-:Y:S08]  /*5800*/  HMMA.16816.F32.BF16 R88, R12.reuse, R58, RZ ;  /* 0x0000003a0c58723c */ /* 0x040ff000000418ff */
[C---:B------:R-:W-:Y:S08]  /*5810*/  HMMA.16816.F32.BF16 R84, R12.reuse, R78, RZ ;  /* 0x0000004e0c54723c */ /* 0x040ff000000418ff */
[----:B------:R-:W-:Y:S01]  /*5820*/  HMMA.16816.F32.BF16 R12, R12, R106, RZ ;  /* 0x0000006a0c0c723c */ /* 0x000fe200000418ff */
[----:B------:R-:W-:-:S02]  /*5830*/  IMAD.MOV.U32 R73, RZ, RZ, R181 ;  /* 0x000000ffff497224 */ /* 0x000fc400078e00b5 */
[----:B------:R-:W-:-:S05]  /*5840*/  IMAD.MOV.U32 R65, RZ, RZ, R180 ;  /* 0x000000ffff417224 */ /* 0x000fca00078e00b4 */
[C---:B------:R-:W-:Y:S08]  /*5850*/  HMMA.16816.F32.BF16 R100, R4.reuse, R46, R100 ;  /* 0x0000002e0464723c */ /* 0x040ff00000041864 */
[C---:B------:R-:W-:Y:S08]  /*5860*/  HMMA.16816.F32.BF16 R96, R4.reuse, R42, R96 ;  /* 0x0000002a0460723c */ /* 0x040ff00000041860 */
[C---:B------:R-:W-:Y:S08]  /*5870*/  HMMA.16816.F32.BF16 R92, R4.reuse, R70, R92 ;  /* 0x00000046045c723c */ /* 0x040ff0000004185c */
[C---:B------:R-:W-:Y:S08]  /*5880*/  HMMA.16816.F32.BF16 R180, R4.reuse, R38, R88 ;  /* 0x0000002604b4723c */ /* 0x040ff00000041858 */
[C---:B------:R-:W-:Y:S08]  /*5890*/  HMMA.16816.F32.BF16 R120, R4.reuse, R74, R84 ;  /* 0x0000004a0478723c */ /* 0x040ff00000041854 */
[----:B------:R-:W-:Y:S08]  /*58a0*/  HMMA.16816.F32.BF16 R124, R4, R66, R12 ;  /* 0x00000042047c723c */ /* 0x000ff0000004180c */
[C---:B------:R-:W-:Y:S08]  /*58b0*/  HMMA.16816.F32.BF16 R48, R16.reuse, R50, RZ ;  /* 0x000000321030723c */ /* 0x040ff000000418ff */
[----:B------:R-:W-:Y:S11]  /*58c0*/  HMMA.16816.F32.BF16 R4, R16, R58, RZ ;  /* 0x0000003a1004723c */ /* 0x000ff600000418ff */
[----:B------:R-:W-:Y:S05]  /*58d0*/  @!UPT UIADD3 URZ, URZ, URZ, URZ ;  /* 0x0000003f3f3ff290 */ /* 0x000fea000fffe03f */
[C---:B------:R-:W-:Y:S08]  /*58e0*/  HMMA.16816.F32.BF16 R88, R8.reuse, R46, R48 ;  /* 0x0000002e0858723c */ /* 0x040ff00000041830 */
[----:B------:R-:W-:Y:S08]  /*58f0*/  HMMA.16816.F32.BF16 R48, R8, R38, R4 ;  /* 0x000000260830723c */ /* 0x000ff00000041804 */
[----:B------:R-:W-:Y:S11]  /*5900*/  HMMA.16816.F32.BF16 R4, R16, R62, RZ ;  /* 0x0000003e1004723c */ /* 0x000ff600000418ff */
[----:B------:R-:W-:Y:S11]  /*5910*/  @!UPT UIADD3 URZ, URZ, URZ, URZ ;  /* 0x0000003f3f3ff290 */ /* 0x000ff6000fffe03f */
[----:B------:R-:W-:Y:S02]  /*5920*/  @!UPT UIADD3 URZ, URZ, URZ, URZ ;  /* 0x0000003f3f3ff290 */ /* 0x000fe4000fffe03f */
[----:B------:R-:W-:Y:S08]  /*5930*/  HMMA.16816.F32.BF16 R44, R8, R30, R4 ;  /* 0x0000001e082c723c */ /* 0x000ff00000041804 */
[----:B------:R-:W-:Y:S01]  /*5940*/  HMMA.16816.F32.BF16 R4, R16, R82, RZ ;  /* 0x000000521004723c */ /* 0x000fe200000418ff */
[----:B------:R-:W-:Y:S02]  /*5950*/  IMAD.MOV.U32 R72, RZ, RZ, R25 ;  /* 0x000000ffff487224 */ /* 0x000fe400078e0019 */
[----:B------:R-:W-:-:S05]  /*5960*/  IMAD.MOV.U32 R15, RZ, RZ, R24 ;  /* 0x000000ffff0f7224 */ /* 0x000fca00078e0018 */
[C---:B------:R-:W-:Y:S08]  /*5970*/  HMMA.16816.F32.BF16 R32, R16.reuse, R34, RZ ;  /* 0x000000221020723c */ /* 0x040ff000000418ff */
[----:B------:R-:W-:Y:S08]  /*5980*/  HMMA.16816.F32.BF16 R24, R16, R26, RZ ;  /* 0x0000001a1018723c */ /* 0x000ff000000418ff */
[----:B------:R-:W-:Y:S08]  /*5990*/  HMMA.16816.F32.BF16 R52, R8, R54, R4 ;  /* 0x000000360834723c */ /* 0x000ff00000041804 */
[C---:B------:R-:W-:Y:S08]  /*59a0*/  HMMA.16816.F32.BF16 R4, R16.reuse, R78, RZ ;  /* 0x0000004e1004723c */ /* 0x040ff000000418ff */
[----:B------:R-:W-:Y:S01]  /*59b0*/  HMMA.16816.F32.BF16 R16, R16, R106, RZ ;  /* 0x0000006a1010723c */ /* 0x000fe200000418ff */
[----:B------:R-:W-:-:S07]  /*59c0*/  IMAD.MOV.U32 R79, RZ, RZ, R64 ;  /* 0x000000ffff4f7224 */ /* 0x000fce00078e0040 */
[----:B------:R-:W-:Y:S01]  /*59d0*/  HMMA.16816.F32.BF16 R84, R8, R42, R32 ;  /* 0x0000002a0854723c */ /* 0x000fe20000041820 */
[----:B------:R-:W-:-:S06]  /*59e0*/  IMAD.MOV.U32 R106, RZ, RZ, R65 ;  /* 0x000000ffff6a7224 */ /* 0x000fcc00078e0041 */
[----:B------:R-:W-:Y:S02]  /*59f0*/  IMAD.MOV.U32 R43, RZ, RZ, R72 ;  /* 0x000000ffff2b7224 */ /* 0x000fe400078e0048 */
[----:B------:R-:W-:Y:S02]  /*5a00*/  IMAD.MOV.U32 R42, RZ, RZ, R73 ;  /* 0x000000ffff2a7224 */ /* 0x000fe400078e0049 */
[C---:B------:R-:W-:Y:S07]  /*5a10*/  HMMA.16816.F32.BF16 R72, R8.reuse, R74, R4 ;  /* 0x0000004a0848723c */ /* 0x040fee0000041804 */
[----:B------:R-:W-:Y:S01]  /*5a20*/  FFMA.FTZ R4, R164, c[0x0][0x2d0], -R20 ;  /* 0x0000b400a4047a23 */ /* 0x000fe20000010814 */
[----:B------:R-:W-:Y:S01]  /*5a30*/  HMMA.16816.F32.BF16 R68, R8, R70, R24 ;  /* 0x000000460844723c */ /* 0x000fe20000041818 */
[----:B------:R-:W-:-:S07]  /*5a40*/  IMAD.MOV.U32 R5, RZ, RZ, R207 ;  /* 0x000000ffff057224 */ /* 0x000fce00078e00cf */
[----:B------:R-:W-:Y:S07]  /*5a50*/  HMMA.16816.F32.BF16 R64, R8, R66, R16 ;  /* 0x000000420840723c */ /* 0x000fee0000041810 */
[----:B------:R-:W-:Y:S02]  /*5a60*/  IMAD.MOV.U32 R11, RZ, RZ, R77 ;  /* 0x000000ffff0b7224 */ /* 0x000fe400078e004d */
[----:B------:R-:W-:Y:S02]  /*5a70*/  IMAD.MOV.U32 R77, RZ, RZ, R205 ;  /* 0x000000ffff4d7224 */ /* 0x000fe400078e00cd */
[----:B------:R1:W-:Y:S01]  /*5a80*/  MUFU.EX2 R205, R4 ;  /* 0x0000000400cd7308 */ /* 0x0003e20000000800 */
[----:B-----5:R-:W-:-:S02]  /*5a90*/  IMAD.MOV.U32 R6, RZ, RZ, R208 ;  /* 0x000000ffff067224 */ /* 0x020fc400078e00d0 */
[----:B------:R-:W-:Y:S02]  /*5aa0*/  IMAD.MOV.U32 R7, RZ, RZ, R209 ;  /* 0x000000ffff077224 */ /* 0x000fe400078e00d1 */
[----:B-1----:R-:W-:-:S04]  /*5ab0*/  FFMA.FTZ R4, R165, c[0x0][0x2d0], -R20 ;  /* 0x0000b400a5047a23 */ /* 0x002fc80000010814 */
[----:B------:R1:W-:Y:S02]  /*5ac0*/  MUFU.EX2 R207, R4 ;  /* 0x0000000400cf7308 */ /* 0x0003e40000000800 */
[----:B-1----:R-:W-:-:S06]  /*5ad0*/  FFMA.FTZ R4, R166, c[0x0][0x2d0], -R20 ;  /* 0x0000b400a6047a23 */ /* 0x002fcc0000010814 */
[----:B------:R1:W-:Y:S02]  /*5ae0*/  MUFU.EX2 R208, R4 ;  /* 0x0000000400d07308 */ /* 0x0003e40000000800 */
[----:B-1----:R-:W-:-:S06]  /*5af0*/  FFMA.FTZ R4, R167, c[0x0][0x2d0], -R20 ;  /* 0x0000b400a7047a23 */ /* 0x002fcc0000010814 */
[----:B------:R1:W-:Y:S01]  /*5b00*/  MUFU.EX2 R209, R4 ;  /* 0x0000000400d17308 */ /* 0x0003e20000000800 */
[----:B------:R-:W-:Y:S02]  /*5b10*/  IMAD.MOV.U32 R78, RZ, RZ, R76 ;  /* 0x000000ffff4e7224 */ /* 0x000fe400078e004c */
[----:B------:R-:W-:Y:S02]  /*5b20*/  IMAD.MOV.U32 R76, RZ, RZ, R204 ;  /* 0x000000ffff4c7224 */ /* 0x000fe400078e00cc */
[----:B-1----:R-:W-:-:S04]  /*5b30*/  FFMA.FTZ R4, R159, c[0x0][0x2d0], -R3 ;  /* 0x0000b4009f047a23 */ /* 0x002fc80000010803 */
[----:B------:R1:W-:Y:S01]  /*5b40*/  MUFU.EX2 R62, R4 ;  /* 0x00000004003e7308 */ /* 0x0003e20000000800 */
[----:B------:R-:W-:Y:S02]  /*5b50*/  IMAD.MOV.U32 R10, RZ, RZ, R206 ;  /* 0x000000ffff0a7224 */ /* 0x000fe400078e00ce */
[----:B-1----:R-:W-:-:S05]  /*5b60*/  FFMA.FTZ R4, R158, c[0x0][0x2d0], -R3 ;  /* 0x0000b4009e047a23 */ /* 0x002fca0000010803 */
[----:B------:R1:W-:Y:S02]  /*5b70*/  MUFU.EX2 R63, R4 ;  /* 0x00000004003f7308 */ /* 0x0003e40000000800 */
[----:B-1----:R-:W-:-:S06]  /*5b80*/  FFMA.FTZ R4, R157, c[0x0][0x2d0], -R3 ;  /* 0x0000b4009d047a23 */ /* 0x002fcc0000010803 */
[----:B------:R1:W-:Y:S02]  /*5b90*/  MUFU.EX2 R204, R4 ;  /* 0x0000000400cc7308 */ /* 0x0003e40000000800 */
[----:B-1----:R-:W-:-:S06]  /*5ba0*/  FFMA.FTZ R4, R156, c[0x0][0x2d0], -R3 ;  /* 0x0000b4009c047a23 */ /* 0x002fcc0000010803 */
[----:B------:R1:W-:Y:S01]  /*5bb0*/  MUFU.EX2 R206, R4 ;  /* 0x0000000400ce7308 */ /* 0x0003e20000000800 */
[----:B------:R-:W-:Y:S02]  /*5bc0*/  IMAD.MOV.U32 R107, RZ, RZ, R15 ;  /* 0x000000ffff6b7224 */ /* 0x000fe400078e000f */
[----:B------:R-:W2:Y:S01]  /*5bd0*/  LDSM.16.MT88.4 R12, [R225+0x1000] ;  /* 0x00100000e10c783b */ /* 0x000ea20000004200 */
[----:B-1----:R-:W-:-:S04]  /*5be0*/  FFMA.FTZ R4, R145, c[0x0][0x2d0], -R2 ;  /* 0x0000b40091047a23 */ /* 0x002fc80000010802 */
[----:B------:R1:W-:Y:S01]  /*5bf0*/  MUFU.EX2 R58, R4 ;  /* 0x00000004003a7308 */ /* 0x0003e20000000800 */
[----:B------:R-:W-:Y:S02]  /*5c00*/  IMAD.MOV.U32 R82, RZ, RZ, R60 ;  /* 0x000000ffff527224 */ /* 0x000fe400078e003c */
[----:B------:R-:W-:Y:S02]  /*5c10*/  IMAD.MOV.U32 R83, RZ, RZ, R61 ;  /* 0x000000ffff537224 */ /* 0x000fe400078e003d */
[----:B-1----:R-:W-:-:S04]  /*5c20*/  FFMA.FTZ R4, R148, c[0x0][0x2d0], -R2 ;  /* 0x0000b40094047a23 */ /* 0x002fc80000010802 */
[----:B------:R1:W3:Y:S01]  /*5c30*/  MUFU.EX2 R59, R4 ;  /* 0x00000004003b7308 */ /* 0x0002e20000000800 */
[----:B------:R-:W-:Y:S01]  /*5c40*/  IMAD.MOV.U32 R8, RZ, RZ, R29 ;  /* 0x000000ffff087224 */ /* 0x000fe200078e001d */
[----:B------:R-:W-:Y:S01]  /*5c50*/  MOV R9, R23 ;  /* 0x0000001700097202 */ /* 0x000fe20000000f00 */
[----:B------:R-:W-:Y:S02]  /*5c60*/  FFMA.FTZ R29, R163, c[0x0][0x2d0], -R3 ;  /* 0x0000b400a31d7a23 */ /* 0x000fe40000010803 */
[----:B-1----:R-:W-:-:S04]  /*5c70*/  FFMA.FTZ R4, R147, c[0x0][0x2d0], -R2 ;  /* 0x0000b40093047a23 */ /* 0x002fc80000010802 */
[----:B------:R1:W-:Y:S01]  /*5c80*/  MUFU.EX2 R60, R4 ;  /* 0x00000004003c7308 */ /* 0x0003e20000000800 */
[----:B------:R-:W-:Y:S02]  /*5c90*/  IMAD.MOV.U32 R38, RZ, RZ, R28 ;  /* 0x000000ffff267224 */ /* 0x000fe400078e001c */
[----:B------:R-:W-:Y:S02]  /*5ca0*/  IMAD.MOV.U32 R163, RZ, RZ, R22 ;  /* 0x000000ffffa37224 */ /* 0x000fe400078e0016 */
[--C-:B------:R-:W-:Y:S02]  /*5cb0*/  FFMA.FTZ R28, R162, c[0x0][0x2d0], -R3.reuse ;  /* 0x0000b400a21c7a23 */ /* 0x100fe40000010803 */
[----:B------:R-:W-:Y:S02]  /*5cc0*/  FFMA.FTZ R27, R161, c[0x0][0x2d0], -R3 ;  /* 0x0000b400a11b7a23 */ /* 0x000fe40000010803 */
[----:B-1----:R-:W-:-:S04]  /*5cd0*/  FFMA.FTZ R4, R146, c[0x0][0x2d0], -R2 ;  /* 0x0000b40092047a23 */ /* 0x002fc80000010802 */
[----:B------:R1:W-:Y:S01]  /*5ce0*/  MUFU.EX2 R61, R4 ;  /* 0x00000004003d7308 */ /* 0x0003e20000000800 */
[----:B------:R-:W-:Y:S02]  /*5cf0*/  FFMA.FTZ R26, R160, c[0x0][0x2d0], -R3 ;  /* 0x0000b400a01a7a23 */ /* 0x000fe40000010803 */
[--C-:B------:R-:W-:Y:S02]  /*5d00*/  FFMA.FTZ R25, R154, c[0x0][0x2d0], -R2.reuse ;  /* 0x0000b4009a197a23 */ /* 0x100fe40000010802 */
[--C-:B------:R-:W-:Y:S02]  /*5d10*/  FFMA.FTZ R24, R153, c[0x0][0x2d0], -R2.reuse ;  /* 0x0000b40099187a23 */ /* 0x100fe40000010802 */
[--C-:B------:R-:W-:Y:S02]  /*5d20*/  FFMA.FTZ R23, R152, c[0x0][0x2d0], -R2.reuse ;  /* 0x0000b40098177a23 */ /* 0x100fe40000010802 */
[----:B------:R-:W-:Y:S02]  /*5d30*/  FFMA.FTZ R22, R151, c[0x0][0x2d0], -R2 ;  /* 0x0000b40097167a23 */ /* 0x000fe40000010802 */
[----:B------:R-:W-:-:S02]  /*5d40*/  FFMA.FTZ R3, R143, c[0x0][0x2d0], -R0 ;  /* 0x0000b4008f037a23 */ /* 0x000fc40000010800 */
[--C-:B-1----:R-:W-:Y:S02]  /*5d50*/  FFMA.FTZ R4, R138, c[0x0][0x2d0], -R0.reuse ;  /* 0x0000b4008a047a23 */ /* 0x102fe40000010800 */
[----:B------:R-:W-:Y:S02]  /*5d60*/  FFMA.FTZ R2, R144, c[0x0][0x2d0], -R0 ;  /* 0x0000b40090027a23 */ /* 0x000fe40000010800 */
[----:B------:R1:W-:Y:S01]  /*5d70*/  MUFU.EX2 R39, R4 ;  /* 0x0000000400277308 */ /* 0x0003e20000000800 */
[--C-:B------:R-:W-:Y:S02]  /*5d80*/  FFMA.FTZ R34, R168, c[0x0][0x2d0], -R20.reuse ;  /* 0x0000b400a8227a23 */ /* 0x100fe40000010814 */
[--C-:B------:R-:W-:Y:S02]  /*5d90*/  FFMA.FTZ R33, R170, c[0x0][0x2d0], -R20.reuse ;  /* 0x0000b400aa217a23 */ /* 0x100fe40000010814 */
[--C-:B------:R-:W-:Y:S02]  /*5da0*/  FFMA.FTZ R32, R169, c[0x0][0x2d0], -R20.reuse ;  /* 0x0000b400a9207a23 */ /* 0x100fe40000010814 */
[----:B------:R-:W-:-:S02]  /*5db0*/  FFMA.FTZ R31, R155, c[0x0][0x2d0], -R20 ;  /* 0x0000b4009b1f7a23 */ /* 0x000fc40000010814 */
[----:B------:R-:W-:Y:S02]  /*5dc0*/  FADD.FTZ R20, R132, R131 ;  /* 0x0000008384147221 */ /* 0x000fe40000010000 */
[----:B------:R-:W-:Y:S02]  /*5dd0*/  IMAD.MOV.U32 R18, RZ, RZ, R57 ;  /* 0x000000ffff127224 */ /* 0x000fe400078e0039 */
[----:B------:R-:W-:Y:S02]  /*5de0*/  IMAD.MOV.U32 R19, RZ, RZ, R56 ;  /* 0x000000ffff137224 */ /* 0x000fe400078e0038 */
[----:B-1----:R-:W-:Y:S01]  /*5df0*/  FFMA.FTZ R4, R141, c[0x0][0x2d0], -R0 ;  /* 0x0000b4008d047a23 */ /* 0x002fe20000010800 */
[----:B------:R-:W-:Y:S01]  /*5e00*/  MUFU.EX2 R57, R3 ;  /* 0x0000000300397308 */ /* 0x000fe20000000800 */
[----:B------:R-:W-:-:S07]  /*5e10*/  IMAD.MOV.U32 R132, RZ, RZ, R38 ;  /* 0x000000ffff847224 */ /* 0x000fce00078e0026 */
[----:B------:R3:W1:Y:S08]  /*5e20*/  MUFU.EX2 R56, R4 ;  /* 0x0000000400387308 */ /* 0x0006700000000800 */
[----:B------:R-:W4:Y:S01]  /*5e30*/  MUFU.EX2 R38, R2 ;  /* 0x0000000200267308 */ /* 0x000f220000000800 */
[----:B------:R-:W-:Y:S02]  /*5e40*/  IMAD.MOV.U32 R17, RZ, RZ, R36 ;  /* 0x000000ffff117224 */ /* 0x000fe400078e0024 */
[----:B------:R-:W-:-:S02]  /*5e50*/  FFMA.FTZ R36, R139, c[0x0][0x2d0], -R0 ;  /* 0x0000b4008b247a23 */ /* 0x000fc40000010800 */
[----:B------:R-:W-:Y:S02]  /*5e60*/  IMAD.MOV.U32 R16, RZ, RZ, R37 ;  /* 0x000000ffff107224 */ /* 0x000fe400078e0025 */
[----:B------:R-:W-:Y:S01]  /*5e70*/  IMAD.MOV.U32 R131, RZ, RZ, R5 ;  /* 0x000000ffff837224 */ /* 0x000fe200078e0005 */
[----:B---3--:R-:W-:Y:S01]  /*5e80*/  F2FP.BF16.PACK_AB R4, R59, R58 ;  /* 0x0000003a3b04723e */ /* 0x008fe200000010ff */
[----:B------:R-:W-:Y:S01]  /*5e90*/  IMAD.MOV.U32 R139, RZ, RZ, R6 ;  /* 0x000000ffff8b7224 */ /* 0x000fe200078e0006 */
[----:B-1----:R-:W-:Y:S01]  /*5ea0*/  F2FP.BF16.PACK_AB R5, R56, R39 ;  /* 0x000000273805723e */ /* 0x002fe200000010ff */
[----:B------:R-:W-:Y:S01]  /*5eb0*/  IMAD.MOV.U32 R138, RZ, RZ, R7 ;  /* 0x000000ffff8a7224 */ /* 0x000fe200078e0007 */
[----:B------:R-:W-:Y:S01]  /*5ec0*/  F2FP.BF16.PACK_AB R6, R61, R60 ;  /* 0x0000003c3d06723e */ /* 0x000fe200000010ff */
[----:B------:R-:W-:Y:S02]  /*5ed0*/  FFMA.FTZ R37, R133, c[0x0][0x2d0], -R0 ;  /* 0x0000b40085257a23 */ /* 0x000fe40000010800 */
[----:B------:R-:W-:Y:S01]  /*5ee0*/  IMAD.MOV.U32 R133, RZ, RZ, R8 ;  /* 0x000000ffff857224 */ /* 0x000fe200078e0008 */
[----:B----4-:R-:W-:Y:S01]  /*5ef0*/  F2FP.BF16.PACK_AB R7, R38, R57 ;  /* 0x000000392607723e */ /* 0x010fe200000010ff */
[----:B------:R-:W-:Y:S01]  /*5f00*/  IMAD.MOV.U32 R2, RZ, RZ, R9 ;  /* 0x000000ffff027224 */ /* 0x000fe200078e0009 */
[----:B------:R-:W-:Y:S01]  /*5f10*/  F2FP.BF16.PACK_AB R8, R207, R205 ;  /* 0x000000cdcf08723e */ /* 0x000fe200000010ff */
[----:B------:R-:W-:Y:S01]  /*5f20*/  IMAD.MOV.U32 R161, RZ, RZ, R10 ;  /* 0x000000ffffa17224 */ /* 0x000fe200078e000a */
[----:B------:R-:W-:Y:S01]  /*5f30*/  F2FP.BF16.PACK_AB R9, R63, R62 ;  /* 0x0000003e3f09723e */ /* 0x000fe200000010ff */
[----:B------:R-:W-:Y:S01]  /*5f40*/  IMAD.MOV.U32 R162, RZ, RZ, R11 ;  /* 0x000000ffffa27224 */ /* 0x000fe200078e000b */
[----:B------:R-:W-:-:S02]  /*5f50*/  F2FP.BF16.PACK_AB R10, R209, R208 ;  /* 0x000000d0d10a723e */ /* 0x000fc400000010ff */
[----:B------:R-:W-:Y:S01]  /*5f60*/  F2FP.BF16.PACK_AB R11, R206, R204 ;  /* 0x000000ccce0b723e */ /* 0x000fe200000010ff */
[--C-:B------:R-:W-:Y:S01]  /*5f70*/  FFMA.FTZ R30, R142, c[0x0][0x2d0], -R0.reuse ;  /* 0x0000b4008e1e7a23 */ /* 0x100fe20000010800 */
[-C--:B--2---:R-:W-:Y:S01]  /*5f80*/  HMMA.16816.F32.BF16 R144, R4, R12.reuse, R176 ;  /* 0x0000000c0490723c */ /* 0x084fe200000418b0 */
[----:B------:R-:W-:Y:S02]  /*5f90*/  FFMA.FTZ R35, R140, c[0x0][0x2d0], -R0 ;  /* 0x0000b4008c237a23 */ /* 0x000fe40000010800 */
[----:B------:R-:W-:Y:S02]  /*5fa0*/  FADD.FTZ R0, R130, R129 ;  /* 0x0000008182007221 */ /* 0x000fe40000010000 */
[----:B------:R-:W-:Y:S02]  /*5fb0*/  FADD.FTZ R21, R128, R21 ;  /* 0x0000001580157221 */ /* 0x000fe40000010000 */
[----:B------:R-:W-:Y:S01]  /*5fc0*/  FADD.FTZ R3, R150, R149 ;  /* 0x0000009596037221 */ /* 0x000fe20000010000 */
[----:B------:R-:W-:Y:S01]  /*5fd0*/  HMMA.16816.F32.BF16 R140, R8, R12, R172 ;  /* 0x0000000c088c723c */ /* 0x000fe200000418ac */
[----:B------:R-:W-:-:S02]  /*5fe0*/  IMAD.MOV.U32 R160, RZ, RZ, R42 ;  /* 0x000000ffffa07224 */ /* 0x000fc400078e002a */
[----:B------:R-:W-:Y:S02]  /*5ff0*/  IMAD.MOV.U32 R130, RZ, RZ, R43 ;  /* 0x000000ffff827224 */ /* 0x000fe400078e002b */
[----:B------:R-:W-:Y:S02]  /*6000*/  IMAD.MOV.U32 R128, RZ, RZ, R41 ;  /* 0x000000ffff807224 */ /* 0x000fe400078e0029 */
[----:B------:R-:W-:Y:S01]  /*6010*/  IMAD.MOV.U32 R179, RZ, RZ, R40 ;  /* 0x000000ffffb37224 */ /* 0x000fe200078e0028 */
[-C--:B------:R-:W-:Y:S08]  /*6020*/  HMMA.16816.F32.BF16 R148, R4, R14.reuse, R100 ;  /* 0x0000000e0494723c */ /* 0x080ff00000041864 */
[C---:B------:R-:W-:Y:S01]  /*6030*/  HMMA.16816.F32.BF16 R40, R8.reuse, R14, R88 ;  /* 0x0000000e0828723c */ /* 0x040fe20000041858 */
[----:B------:R-:W1:Y:S07]  /*6040*/  LDSM.16.MT88.4 R12, [R226+0x1000] ;  /* 0x00100000e20c783b */ /* 0x000e6e0000004200 */
[-C--:B-1----:R-:W-:Y:S08]  /*6050*/  HMMA.16816.F32.BF16 R172, R8, R12.reuse, R200 ;  /* 0x0000000c08ac723c */ /* 0x082ff000000418c8 */
[C---:B------:R-:W-:Y:S08]  /*6060*/  HMMA.16816.F32.BF16 R152, R4.reuse, R12, R188 ;  /* 0x0000000c0498723c */ /* 0x040ff000000418bc */
[-C--:B------:R-:W-:Y:S08]  /*6070*/  HMMA.16816.F32.BF16 R156, R4, R14.reuse, R96 ;  /* 0x0000000e049c723c */ /* 0x080ff00000041860 */
[----:B------:R-:W-:Y:S01]  /*6080*/  HMMA.16816.F32.BF16 R84, R8, R14, R84 ;  /* 0x0000000e0854723c */ /* 0x000fe20000041854 */
[----:B------:R-:W1:Y:S01]  /*6090*/  LDSM.16.MT88.4 R12, [R229+0x1000] ;  /* 0x00100000e50c783b */ /* 0x000e620000004200 */
[----:B------:R-:W-:-:S06]  /*60a0*/  IMAD.MOV.U32 R129, RZ, RZ, R171 ;  /* 0x000000ffff817224 */ /* 0x000fcc00078e00ab */
        /* <DEDUP_REMOVED lines=11> */
[----:B------:R-:W-:-:S02]  /*6160*/  IMAD.MOV.U32 R212, RZ, RZ, R161 ;  /* 0x000000ffffd47224 */ /* 0x000fc400078e00a1 */
[----:B------:R-:W-:Y:S02]  /*6170*/  IMAD.MOV.U32 R213, RZ, RZ, R162 ;  /* 0x000000ffffd57224 */ /* 0x000fe400078e00a2 */
[----:B------:R-:W-:Y:S02]  /*6180*/  IMAD.MOV.U32 R214, RZ, RZ, R78 ;  /* 0x000000ffffd67224 */ /* 0x000fe400078e004e */
[----:B------:R-:W-:Y:S02]  /*6190*/  IMAD.MOV.U32 R215, RZ, RZ, R79 ;  /* 0x000000ffffd77224 */ /* 0x000fe400078e004f */
[----:B------:R-:W-:Y:S02]  /*61a0*/  IMAD.MOV.U32 R162, RZ, RZ, R76 ;  /* 0x000000ffffa27224 */ /* 0x000fe400078e004c */
[----:B------:R-:W-:Y:S01]  /*61b0*/  IMAD.MOV.U32 R161, RZ, RZ, R77 ;  /* 0x000000ffffa17224 */ /* 0x000fe200078e004d */
        /* <DEDUP_REMOVED lines=10> */
[----:B------:R-:W-:Y:S02]  /*6260*/  IMAD.MOV.U32 R98, RZ, RZ, R221 ;  /* 0x000000ffff627224 */ /* 0x000fe400078e00dd */
[----:B------:R-:W-:-:S02]  /*6270*/  IMAD.MOV.U32 R97, RZ, RZ, R222 ;  /* 0x000000ffff617224 */ /* 0x000fc400078e00de */
[----:B------:R-:W-:Y:S02]  /*6280*/  IMAD.MOV.U32 R96, RZ, RZ, R223 ;  /* 0x000000ffff607224 */ /* 0x000fe400078e00df */
[----:B------:R-:W-:Y:S02]  /*6290*/  IMAD.MOV.U32 R83, RZ, RZ, R92 ;  /* 0x000000ffff537224 */ /* 0x000fe400078e005c */
[----:B------:R-:W-:Y:S02]  /*62a0*/  IMAD.MOV.U32 R82, RZ, RZ, R93 ;  /* 0x000000ffff527224 */ /* 0x000fe400078e005d */
[----:B------:R-:W-:Y:S02]  /*62b0*/  IMAD.MOV.U32 R81, RZ, RZ, R94 ;  /* 0x000000ffff517224 */ /* 0x000fe400078e005e */
[----:B------:R-:W-:Y:S01]  /*62c0*/  IMAD.MOV.U32 R80, RZ, RZ, R95 ;  /* 0x000000ffff507224 */ /* 0x000fe200078e005f */
[-C--:B-1----:R-:W-:Y:S08]  /*62d0*/  HMMA.16816.F32.BF16 R220, R8, R12.reuse, R88 ;  /* 0x0000000c08dc723c */ /* 0x082ff00000041858 */
[C---:B------:R-:W-:Y:S01]  /*62e0*/  HMMA.16816.F32.BF16 R88, R4.reuse, R12, R16 ;  /* 0x0000000c0458723c */ /* 0x040fe20000041810 */
[----:B------:R-:W1:Y:S07]  /*62f0*/  LDSM.16.MT88.4 R16, [R229+0x3000] ;  /* 0x00300000e510783b */ /* 0x000e6e0000004200 */
[-C--:B------:R-:W-:Y:S08]  /*6300*/  HMMA.16816.F32.BF16 R92, R4, R14.reuse, R112 ;  /* 0x0000000e045c723c */ /* 0x080ff00000041870 */
[----:B------:R-:W-:Y:S01]  /*6310*/  HMMA.16816.F32.BF16 R116, R8, R14, R52 ;  /* 0x0000000e0874723c */ /* 0x000fe20000041834 */
[----:B------:R-:W2:Y:S01]  /*6320*/  LDSM.16.MT88.4 R12, [R228+0x3000] ;  /* 0x00300000e40c783b */ /* 0x000ea20000004200 */
[----:B------:R-:W-:-:S02]  /*6330*/  IMAD.MOV.U32 R163, RZ, RZ, R106 ;  /* 0x000000ffffa37224 */ /* 0x000fc400078e006a */
[----:B------:R-:W-:Y:S02]  /*6340*/  IMAD.MOV.U32 R106, RZ, RZ, R107 ;  /* 0x000000ffff6a7224 */ /* 0x000fe400078e006b */
[----:B------:R-:W-:Y:S02]  /*6350*/  FADD.FTZ R3, R245, R3 ;  /* 0x00000003f5037221 */ /* 0x000fe40000010000 */
[----:B------:R-:W-:Y:S01]  /*6360*/  FADD.FTZ R0, R186, R0 ;  /* 0x00000000ba007221 */ /* 0x000fe20000010000 */
[----:B------:R-:W-:Y:S01]  /*6370*/  MOV R201, R232 ;  /* 0x000000e800c97202 */ /* 0x000fe20000000f00 */
[----:B------:R-:W-:Y:S01]  /*6380*/  IMAD.MOV.U32 R107, RZ, RZ, R234 ;  /* 0x000000ffff6b7224 */ /* 0x000fe200078e00ea */
[----:B------:R-:W-:Y:S01]  /*6390*/  MUFU.EX2 R32, R32 ;  /* 0x0000002000207308 */ /* 0x000fe20000000800 */
[----:B------:R-:W-:Y:S01]  /*63a0*/  FADD.FTZ R2, R194, R20 ;  /* 0x00000014c2027221 */ /* 0x000fe20000010000 */
[----:B------:R-:W-:Y:S01]  /*63b0*/  LDSM.16.MT88.4 R112, [R229+0x3800] ;  /* 0x00380000e570783b */ /* 0x000fe20000004200 */
[----:B------:R-:W-:-:S02]  /*63c0*/  IMAD.MOV.U32 R101, RZ, RZ, R128 ;  /* 0x000000ffff657224 */ /* 0x000fc400078e0080 */
[----:B------:R-:W-:Y:S01]  /*63d0*/  IMAD.MOV.U32 R102, RZ, RZ, R130 ;  /* 0x000000ffff667224 */ /* 0x000fe200078e0082 */
[----:B------:R3:W5:Y:S01]  /*63e0*/  LDL.LU R234, [R1+0x88] ;  /* 0x0000880001ea7983 */ /* 0x0007620000300800 */
[C---:B-1----:R-:W-:Y:S08]  /*63f0*/  HMMA.16816.F32.BF16 R108, R4.reuse, R18, R120 ;  /* 0x00000012046c723c */ /* 0x042ff00000041878 */
[C---:B------:R-:W-:Y:S08]  /*6400*/  HMMA.16816.F32.BF16 R104, R4.reuse, R16, R104 ;  /* 0x000000100468723c */ /* 0x040ff00000041868 */
[C---:B--2---:R-:W-:Y:S08]  /*6410*/  HMMA.16816.F32.BF16 R120, R4.reuse, R12, R212 ;  /* 0x0000000c0478723c */ /* 0x044ff000000418d4 */
[----:B------:R-:W-:Y:S07]  /*6420*/  HMMA.16816.F32.BF16 R44, R4, R14, R124 ;  /* 0x0000000e042c723c */ /* 0x000fee000004187c */
[----:B------:R-:W-:-:S02]  /*6430*/  FADD.FTZ R7, R184, R21 ;  /* 0x00000015b8077221 */ /* 0x000fc40000010000 */
[----:B------:R-:W-:Y:S02]  /*6440*/  FADD.FTZ R6, R210, R3 ;  /* 0x00000003d2067221 */ /* 0x000fe40000010000 */
[----:B------:R-:W-:Y:S02]  /*6450*/  FADD.FTZ R5, R195, R2 ;  /* 0x00000002c3057221 */ /* 0x000fe40000010000 */
[----:B------:R-:W-:Y:S02]  /*6460*/  FADD.FTZ R4, R187, R0 ;  /* 0x00000000bb047221 */ /* 0x000fe40000010000 */
[----:B------:R-:W-:Y:S02]  /*6470*/  FADD.FTZ R3, R185, R7 ;  /* 0x00000007b9037221 */ /* 0x000fe40000010000 */
[----:B------:R-:W-:Y:S01]  /*6480*/  FADD.FTZ R0, R198, R5 ;  /* 0x00000005c6007221 */ /* 0x000fe20000010000 */
[----:B------:R-:W-:Y:S01]  /*6490*/  HMMA.16816.F32.BF16 R52, R8, R18, R72 ;  /* 0x000000120834723c */ /* 0x000fe20000041848 */
[----:B------:R-:W-:Y:S01]  /*64a0*/  FADD.FTZ R4, R193, R4 ;  /* 0x00000004c1047221 */ /* 0x000fe20000010000 */
[----:B------:R-:W1:Y:S01]  /*64b0*/  LDSM.16.MT88.4 R184, [R226+0x1800] ;  /* 0x00180000e2b8783b */ /* 0x000e620000004200 */
[----:B------:R-:W-:Y:S01]  /*64c0*/  FADD.FTZ R3, R192, R3 ;  /* 0x00000003c0037221 */ /* 0x000fe20000010000 */
[----:B------:R2:W-:Y:S01]  /*64d0*/  MUFU.EX2 R19, R22 ;  /* 0x0000001600137308 */ /* 0x0005e20000000800 */
[----:B------:R-:W-:Y:S01]  /*64e0*/  FADD.FTZ R21, R197, R4 ;  /* 0x00000004c5157221 */ /* 0x000fe20000010000 */
[----:B------:R-:W-:Y:S01]  /*64f0*/  LDSM.16.MT88.4 R192, [R229+0x1800] ;  /* 0x00180000e5c0783b */ /* 0x000fe20000004200 */
[----:B------:R-:W-:-:S02]  /*6500*/  FADD.FTZ R20, R196, R3 ;  /* 0x00000003c4147221 */ /* 0x000fc40000010000 */
[----:B------:R-:W-:Y:S02]  /*6510*/  IMAD.MOV.U32 R196, RZ, RZ, R99 ;  /* 0x000000ffffc47224 */ /* 0x000fe400078e0063 */
[----:B------:R-:W-:Y:S02]  /*6520*/  IMAD.MOV.U32 R197, RZ, RZ, R98 ;  /* 0x000000ffffc57224 */ /* 0x000fe400078e0062 */
[----:B------:R-:W-:Y:S02]  /*6530*/  IMAD.MOV.U32 R198, RZ, RZ, R97 ;  /* 0x000000ffffc67224 */ /* 0x000fe400078e0061 */
[----:B------:R-:W-:Y:S02]  /*6540*/  FADD.FTZ R2, R211, R6 ;  /* 0x00000006d3027221 */ /* 0x000fe40000010000 */
[----:B------:R-:W-:Y:S01]  /*6550*/  LDSM.16.MT88.4 R4, [R228+0x3800] ;  /* 0x00380000e404783b */ /* 0x000fe20000004200 */
[----:B--2---:R-:W-:Y:S02]  /*6560*/  FADD.FTZ R22, R199, R0 ;  /* 0x00000000c7167221 */ /* 0x004fe40000010000 */
[----:B------:R-:W-:-:S02]  /*6570*/  IMAD.MOV.U32 R199, RZ, RZ, R96 ;  /* 0x000000ffffc77224 */ /* 0x000fc400078e0060 */
[----:B------:R-:W2:Y:S01]  /*6580*/  LDSM.16.MT88.4 R96, [R226+0x3800] ;  /* 0x00380000e260783b */ /* 0x000ea20000004200 */
[----:B------:R-:W-:Y:S02]  /*6590*/  IMAD.MOV.U32 R103, RZ, RZ, R129 ;  /* 0x000000ffff677224 */ /* 0x000fe400078e0081 */
[----:B------:R-:W-:Y:S02]  /*65a0*/  IMAD.MOV.U32 R200, RZ, RZ, R233 ;  /* 0x000000ffffc87224 */ /* 0x000fe400078e00e9 */
[----:B------:R-:W-:Y:S02]  /*65b0*/  IMAD.MOV.U32 R202, RZ, RZ, R231 ;  /* 0x000000ffffca7224 */ /* 0x000fe400078e00e7 */
[----:B------:R-:W-:Y:S01]  /*65c0*/  IMAD.MOV.U32 R203, RZ, RZ, R230 ;  /* 0x000000ffffcb7224 */ /* 0x000fe200078e00e6 */
[C---:B------:R-:W-:Y:S01]  /*65d0*/  HMMA.16816.F32.BF16 R100, R8.reuse, R16, R100 ;  /* 0x000000100864723c */ /* 0x040fe20000041864 */
[----:B------:R4:W-:Y:S08]  /*65e0*/  MUFU.EX2 R16, R34 ;  /* 0x0000002200107308 */ /* 0x0009f00000000800 */
[----:B------:R-:W1:Y:S01]  /*65f0*/  MUFU.EX2 R31, R31 ;  /* 0x0000001f001f7308 */ /* 0x000e620000000800 */
[C---:B------:R-:W-:Y:S07]  /*6600*/  HMMA.16816.F32.BF16 R212, R8.reuse, R12, R200 ;  /* 0x0000000c08d4723c */ /* 0x040fee00000418c8 */
[----:B------:R-:W-:Y:S01]  /*6610*/  MUFU.EX2 R27, R27 ;  /* 0x0000001b001b7308 */ /* 0x000fe20000000800 */
[----:B------:R-:W-:Y:S07]  /*6620*/  HMMA.16816.F32.BF16 R64, R8, R14, R64 ;  /* 0x0000000e0840723c */ /* 0x000fee0000041840 */
[----:B------:R-:W-:Y:S01]  /*6630*/  MUFU.EX2 R26, R26 ;  /* 0x0000001a001a7308 */ /* 0x000fe20000000800 */
[----:B------:R-:W-:Y:S01]  /*6640*/  IMAD.MOV.U32 R132, RZ, RZ, R224 ;  /* 0x000000ffff847224 */ /* 0x000fe200078e00e0 */
[----:B------:R3:W5:Y:S06]  /*6650*/  LDL.LU R233, [R1+0x84] ;  /* 0x0000840001e97983 */ /* 0x00076c0000300800 */
[----:B------:R2:W2:Y:S08]  /*6660*/  MUFU.EX2 R18, R33 ;  /* 0x0000002100127308 */ /* 0x0004b00000000800 */
[----:B------:R3:W-:Y:S01]  /*6670*/  MUFU.EX2 R17, R23 ;  /* 0x0000001700117308 */ /* 0x0007e20000000800 */
[----:B----4-:R-:W-:Y:S01]  /*6680*/  IMAD.MOV.U32 R34, RZ, RZ, R131 ;  /* 0x000000ffff227224 */ /* 0x010fe200078e0083 */
[----:B-1----:R-:W-:Y:S01]  /*6690*/  F2FP.BF16.PACK_AB R130, R31, R32 ;  /* 0x000000201f82723e */ /* 0x002fe200000010ff */
[----:B------:R-:W-:Y:S01]  /*66a0*/  IMAD.MOV.U32 R133, RZ, RZ, R227 ;  /* 0x000000ffff857224 */ /* 0x000fe200078e00e3 */
[----:B------:R-:W-:Y:S04]  /*66b0*/  LDSM.16.MT88.4 R200, [R228+0x1800] ;  /* 0x00180000e4c8783b */ /* 0x000fe80000004200 */
[----:B------:R1:W-:Y:S01]  /*66c0*/  MUFU.EX2 R14, R29 ;  /* 0x0000001d000e7308 */ /* 0x0003e20000000800 */
[----:B--2---:R-:W-:Y:S01]  /*66d0*/  IMAD.MOV.U32 R33, RZ, RZ, R160 ;  /* 0x000000ffff217224 */ /* 0x004fe200078e00a0 */
[----:B------:R2:W5:Y:S06]  /*66e0*/  LDL.LU R232, [R1+0x80] ;  /* 0x0000800001e87983 */ /* 0x00056c0000300800 */
[----:B------:R4:W2:Y:S01]  /*66f0*/  MUFU.EX2 R15, R28 ;  /* 0x0000001c000f7308 */ /* 0x0008a20000000800 */
[----:B---3--:R-:W-:-:S07]  /*6700*/  FADD.FTZ R23, R246, R2 ;  /* 0x00000002f6177221 */ /* 0x008fce0000010000 */
[----:B------:R3:W-:Y:S01]  /*6710*/  MUFU.EX2 R12, R25 ;  /* 0x00000019000c7308 */ /* 0x0007e20000000800 */
[----:B-1----:R-:W-:-:S07]  /*6720*/  IMAD.MOV.U32 R29, RZ, RZ, R161 ;  /* 0x000000ffff1d7224 */ /* 0x002fce00078e00a1 */
[----:B------:R-:W1:Y:S01]  /*6730*/  MUFU.EX2 R13, R24 ;  /* 0x00000018000d7308 */ /* 0x000e620000000800 */
[----:B----4-:R-:W-:-:S07]  /*6740*/  IMAD.MOV.U32 R28, RZ, RZ, R162 ;  /* 0x000000ffff1c7224 */ /* 0x010fce00078e00a2 */
[----:B------:R-:W-:Y:S01]  /*6750*/  MUFU.EX2 R9, R30 ;  /* 0x0000001e00097308 */ /* 0x000fe20000000800 */
[----:B---3--:R-:W-:-:S07]  /*6760*/  IMAD.MOV.U32 R25, RZ, RZ, R163 ;  /* 0x000000ffff197224 */ /* 0x008fce00078e00a3 */
[----:B------:R-:W3:Y:S01]  /*6770*/  MUFU.EX2 R11, R35 ;  /* 0x00000023000b7308 */ /* 0x000ee20000000800 */
[----:B------:R-:W4:Y:S01]  /*6780*/  LDSM.16.MT88.4 R160, [R225+0x1800] ;  /* 0x00180000e1a0783b */ /* 0x000f220000004200 */
[----:B------:R-:W-:-:S06]  /*6790*/  @P3 IMAD.HI.U32 R2, R25, c[0x0][0x2c8], RZ ;  /* 0x0000b20019023a27 */ /* 0x000fcc00078e00ff */
[----:B------:R-:W-:Y:S08]  /*67a0*/  MUFU.EX2 R8, R36 ;  /* 0x0000002400087308 */ /* 0x000ff00000000800 */
[----:B------:R-:W3:Y:S01]  /*67b0*/  MUFU.EX2 R10, R37 ;  /* 0x00000025000a7308 */ /* 0x000ee20000000800 */
[----:B------:R-:W-:Y:S01]  /*67c0*/  IMAD.MOV.U32 R0, RZ, RZ, R25 ;  /* 0x000000ffff007224 */ /* 0x000fe200078e0019 */
[----:B------:R-:W-:Y:S01]  /*67d0*/  @P3 SHF.R.U32.HI R0, RZ, c[0x0][0x2cc], R2 ;  /* 0x0000b300ff003a19 */ /* 0x000fe20000011602 */
[----:B------:R-:W-:Y:S01]  /*67e0*/  IMAD.MOV.U32 R2, RZ, RZ, c[0x0][0x168] ;  /* 0x00005a00ff027624 */ /* 0x000fe200078e00ff */
[----:B------:R-:W-:Y:S01]  /*67f0*/  F2FP.BF16.PACK_AB R128, R18, R16 ;  /* 0x000000101280723e */ /* 0x000fe200000010ff */
[----:B------:R4:W5:Y:S01]  /*6800*/  LDL.LU R231, [R1+0x7c] ;  /* 0x00007c0001e77983 */ /* 0x0009620000300800 */
[----:B--2---:R-:W-:-:S02]  /*6810*/  F2FP.BF16.PACK_AB R129, R15, R14 ;  /* 0x0000000e0f81723e */ /* 0x004fc400000010ff */
[----:B------:R-:W-:Y:S02]  /*6820*/  F2FP.BF16.PACK_AB R131, R26, R27 ;  /* 0x0000001b1a83723e */ /* 0x000fe400000010ff */
[----:B------:R-:W-:Y:S01]  /*6830*/  F2FP.BF16.PACK_AB R126, R19, R17 ;  /* 0x00000011137e723e */ /* 0x000fe200000010ff */
[----:B------:R-:W-:Y:S01]  /*6840*/  FADD.FTZ R3, R29, R22 ;  /* 0x000000161d037221 */ /* 0x000fe20000010000 */
[----:B-1----:R-:W-:Y:S01]  /*6850*/  F2FP.BF16.PACK_AB R124, R13, R12 ;  /* 0x0000000c0d7c723e */ /* 0x002fe200000010ff */
[----:B------:R1:W5:Y:S01]  /*6860*/  LDL.LU R230, [R1+0x78] ;  /* 0x0000780001e67983 */ /* 0x0003620000300800 */
[----:B---3--:R-:W-:Y:S02]  /*6870*/  F2FP.BF16.PACK_AB R125, R11, R9 ;  /* 0x000000090b7d723e */ /* 0x008fe400000010ff */
[----:B------:R-:W-:Y:S02]  /*6880*/  F2FP.BF16.PACK_AB R127, R10, R8 ;  /* 0x000000080a7f723e */ /* 0x000fe400000010ff */
[----:B------:R-:W-:Y:S01]  /*6890*/  IADD3 R0, R0, c[0x0][0x1d0], -R2 ;  /* 0x0000740000007a10 */ /* 0x000fe20007ffe802 */
[----:B------:R-:W-:Y:S01]  /*68a0*/  HMMA.16816.F32.BF16 R172, R128, R184, R172 ;  /* 0x000000b880ac723c */ /* 0x000fe200000418ac */
[----:B------:R-:W-:Y:S01]  /*68b0*/  FADD.FTZ R3, R132, R3 ;  /* 0x0000000384037221 */ /* 0x000fe20000010000 */
[----:B------:R1:W5:Y:S01]  /*68c0*/  LDL.LU R227, [R1+0x74] ;  /* 0x0000740001e37983 */ /* 0x0003620000300800 */
[----:B------:R-:W-:-:S05]  /*68d0*/  SHF.R.S32.HI R2, RZ, 0x1f, R0 ;  /* 0x0000001fff027819 */ /* 0x000fca0000011400 */
[C---:B------:R-:W-:Y:S01]  /*68e0*/  HMMA.16816.F32.BF16 R152, R124.reuse, R184, R152 ;  /* 0x000000b87c98723c */ /* 0x040fe20000041898 */
[----:B------:R-:W-:Y:S01]  /*68f0*/  LEA.HI R24, R2, R0, RZ, 0x6 ;  /* 0x0000000002187211 */ /* 0x000fe200078f30ff */
[----:B------:R-:W-:Y:S01]  /*6900*/  FADD.FTZ R0, R28, R23 ;  /* 0x000000171c007221 */ /* 0x000fe20000010000 */
[----:B------:R1:W5:Y:S05]  /*6910*/  LDL.LU R224, [R1+0x70] ;  /* 0x0000700001e07983 */ /* 0x00036a0000300800 */
[----:B------:R-:W-:Y:S01]  /*6920*/  HMMA.16816.F32.BF16 R156, R124, R186, R156 ;  /* 0x000000ba7c9c723c */ /* 0x000fe2000004189c */
[----:B------:R-:W-:-:S07]  /*6930*/  FADD.FTZ R0, R34, R0 ;  /* 0x0000000022007221 */ /* 0x000fce0000010000 */
[----:B------:R-:W-:Y:S08]  /*6940*/  HMMA.16816.F32.BF16 R184, R128, R186, R84 ;  /* 0x000000ba80b8723c */ /* 0x000ff00000041854 */
[C---:B------:R-:W-:Y:S08]  /*6950*/  HMMA.16816.F32.BF16 R88, R124.reuse, R96, R88 ;  /* 0x000000607c58723c */ /* 0x040ff00000041858 */
[----:B------:R-:W-:Y:S08]  /*6960*/  HMMA.16816.F32.BF16 R92, R124, R98, R92 ;  /* 0x000000627c5c723c */ /* 0x000ff0000004185c */
[C---:B------:R-:W-:Y:S08]  /*6970*/  HMMA.16816.F32.BF16 R84, R128.reuse, R96, R220 ;  /* 0x000000608054723c */ /* 0x040ff000000418dc */
[----:B------:R-:W-:Y:S01]  /*6980*/  HMMA.16816.F32.BF16 R96, R128, R98, R116 ;  /* 0x000000628060723c */ /* 0x000fe20000041874 */
[----:B------:R-:W-:-:S07]  /*6990*/  FADD.FTZ R0, R205, R0 ;  /* 0x00000000cd007221 */ /* 0x000fce0000010000 */
[-C--:B------:R-:W-:Y:S08]  /*69a0*/  HMMA.16816.F32.BF16 R120, R124, R4.reuse, R120 ;  /* 0x000000047c78723c */ /* 0x080ff00000041878 */
        /* <DEDUP_REMOVED lines=13> */
[----:B------:R-:W-:Y:S01]  /*6a80*/  FADD.FTZ R3, R204, R3 ;  /* 0x00000003cc037221 */ /* 0x000fe20000010000 */
[----:B----4-:R-:W-:Y:S01]  /*6a90*/  HMMA.16816.F32.BF16 R140, R128, R160, R140 ;  /* 0x000000a0808c723c */ /* 0x010fe2000004188c */
[----:B------:R-:W-:-:S02]  /*6aa0*/  FADD.FTZ R4, R60, R4 ;  /* 0x000000043c047221 */ /* 0x000fc40000010000 */
[----:B------:R-:W-:Y:S02]  /*6ab0*/  FADD.FTZ R5, R57, R5 ;  /* 0x0000000539057221 */ /* 0x000fe40000010000 */
[----:B------:R-:W-:-:S03]  /*6ac0*/  FADD.FTZ R2, R209, R0 ;  /* 0x00000000d1027221 */ /* 0x000fc60000010000 */
[----:B------:R-:W-:Y:S01]  /*6ad0*/  HMMA.16816.F32.BF16 R144, R124, R160, R144 ;  /* 0x000000a07c90723c */ /* 0x000fe20000041890 */
[----:B------:R-:W-:Y:S02]  /*6ae0*/  FADD.FTZ R0, R206, R3 ;  /* 0x00000003ce007221 */ /* 0x000fe40000010000 */
[----:B------:R-:W-:-:S05]  /*6af0*/  FADD.FTZ R4, R61, R4 ;  /* 0x000000043d047221 */ /* 0x000fca0000010000 */
[----:B------:R-:W-:Y:S01]  /*6b00*/  HMMA.16816.F32.BF16 R148, R124, R162, R148 ;  /* 0x000000a27c94723c */ /* 0x000fe20000041894 */
[----:B------:R-:W-:Y:S02]  /*6b10*/  FADD.FTZ R5, R38, R5 ;  /* 0x0000000526057221 */ /* 0x000fe40000010000 */
[----:B------:R-:W-:-:S05]  /*6b20*/  FADD.FTZ R3, R16, R2 ;  /* 0x0000000210037221 */ /* 0x000fca0000010000 */
[----:B------:R-:W-:Y:S01]  /*6b30*/  HMMA.16816.F32.BF16 R160, R128, R162, R40 ;  /* 0x000000a280a0723c */ /* 0x000fe20000041828 */
[----:B------:R-:W-:-:S06]  /*6b40*/  FADD.FTZ R2, R14, R0 ;  /* 0x000000000e027221 */ /* 0x000fcc0000010000 */
[----:B------:R-:W-:Y:S02]  /*6b50*/  IMAD.MOV.U32 R40, RZ, RZ, R83 ;  /* 0x000000ffff287224 */ /* 0x000fe400078e0053 */
[----:B------:R-:W-:Y:S02]  /*6b60*/  IMAD.MOV.U32 R41, RZ, RZ, R82 ;  /* 0x000000ffff297224 */ /* 0x000fe400078e0052 */
[----:B------:R-:W-:Y:S02]  /*6b70*/  IMAD.MOV.U32 R42, RZ, RZ, R81 ;  /* 0x000000ffff2a7224 */ /* 0x000fe400078e0051 */
[----:B------:R-:W-:Y:S02]  /*6b80*/  IMAD.MOV.U32 R43, RZ, RZ, R80 ;  /* 0x000000ffff2b7224 */ /* 0x000fe400078e0050 */
[----:B------:R-:W2:Y:S01]  /*6b90*/  LDSM.16.MT88.4 R80, [R225+0x3800] ;  /* 0x00380000e150783b */ /* 0x000ea20000004200 */
[----:B------:R-:W-:Y:S02]  /*6ba0*/  FADD.FTZ R0, R12, R4 ;  /* 0x000000040c007221 */ /* 0x000fe40000010000 */
[----:B------:R-:W-:Y:S01]  /*6bb0*/  FADD.FTZ R4, R9, R5 ;  /* 0x0000000509047221 */ /* 0x000fe20000010000 */
[----:B------:R-:W-:Y:S01]  /*6bc0*/  SHF.R.S32.HI R5, RZ, 0x6, R24 ;  /* 0x00000006ff057819 */ /* 0x000fe20000011418 */
[----:B------:R-:W-:-:S02]  /*6bd0*/  FADD.FTZ R3, R18, R3 ;  /* 0x0000000312037221 */ /* 0x000fc40000010000 */
[----:B------:R-:W-:Y:S01]  /*6be0*/  FADD.FTZ R2, R15, R2 ;  /* 0x000000020f027221 */ /* 0x000fe20000010000 */
[----:B------:R-:W-:Y:S01]  /*6bf0*/  IMNMX R5, R138, R5, !PT ;  /* 0x000000058a057217 */ /* 0x000fe20007800200 */
[----:B------:R-:W-:Y:S01]  /*6c00*/  FADD.FTZ R0, R13, R0 ;  /* 0x000000000d007221 */ /* 0x000fe20000010000 */
[----:B------:R-:W-:Y:S01]  /*6c10*/  IADD3 R222, R139, -0x2, RZ ;  /* 0xfffffffe8bde7810 */ /* 0x000fe20007ffe0ff */
[----:B------:R-:W-:Y:S02]  /*6c20*/  FADD.FTZ R4, R11, R4 ;  /* 0x000000040b047221 */ /* 0x000fe40000010000 */
[----:B------:R-:W-:Y:S02]  /*6c30*/  FADD.FTZ R3, R32, R3 ;  /* 0x0000000320037221 */ /* 0x000fe40000010000 */
[----:B------:R-:W-:Y:S01]  /*6c40*/  FADD.FTZ R2, R27, R2 ;  /* 0x000000021b027221 */ /* 0x000fe20000010000 */
[----:B------:R3:W-:Y:S01]  /*6c50*/  STL [R1+0x3c], R5 ;  /* 0x00003c0501007387 */ /* 0x0007e20000100800 */
[----:B------:R-:W-:Y:S01]  /*6c60*/  FADD.FTZ R0, R17, R0 ;  /* 0x0000000011007221 */ /* 0x000fe20000010000 */
[----:B------:R-:W-:Y:S01]  /*6c70*/  ISETP.GE.AND P0, PT, R222, R5, PT ;  /* 0x00000005de00720c */ /* 0x000fe20003f06270 */
[----:B------:R-:W-:-:S02]  /*6c80*/  FADD.FTZ R4, R8, R4 ;  /* 0x0000000408047221 */ /* 0x000fc40000010000 */
[----:B---3--:R-:W-:Y:S02]  /*6c90*/  FADD.FTZ R5, R31, R3 ;  /* 0x000000031f057221 */ /* 0x008fe40000010000 */
[----:B------:R-:W-:Y:S02]  /*6ca0*/  FADD.FTZ R3, R26, R2 ;  /* 0x000000021a037221 */ /* 0x000fe40000010000 */
[----:B------:R-:W-:Y:S02]  /*6cb0*/  FADD.FTZ R2, R19, R0 ;  /* 0x0000000013027221 */ /* 0x000fe40000010000 */
[----:B------:R-:W-:Y:S01]  /*6cc0*/  FADD.FTZ R0, R10, R4 ;  /* 0x000000040a007221 */ /* 0x000fe20000010000 */
[----:B------:R1:W-:Y:S04]  /*6cd0*/  STL [R1+0xc], R5 ;  /* 0x00000c0501007387 */ /* 0x0003e80000100800 */
[----:B------:R1:W-:Y:S04]  /*6ce0*/  STL [R1+0x4], R3 ;  /* 0x0000040301007387 */ /* 0x0003e80000100800 */
[----:B------:R1:W-:Y:S04]  /*6cf0*/  STL [R1+0x14], R0 ;  /* 0x0000140001007387 */ /* 0x0003e80000100800 */
[----:B------:R1:W-:Y:S01]  /*6d00*/  STL [R1+0x10], R2 ;  /* 0x0000100201007387 */ /* 0x0003e20000100800 */
[-C--:B------:R-:W-:Y:S08]  /*6d10*/  HMMA.16816.F32.BF16 R188, R128, R192.reuse, R188 ;  /* 0x000000c080bc723c */ /* 0x080ff000000418bc */
[C---:B------:R-:W-:Y:S08]  /*6d20*/  HMMA.16816.F32.BF16 R164, R124.reuse, R192, R164 ;  /* 0x000000c07ca4723c */ /* 0x040ff000000418a4 */
[-C--:B------:R-:W-:Y:S08]  /*6d30*/  HMMA.16816.F32.BF16 R168, R124, R194.reuse, R168 ;  /* 0x000000c27ca8723c */ /* 0x080ff000000418a8 */
[----:B------:R-:W-:Y:S08]  /*6d40*/  HMMA.16816.F32.BF16 R192, R128, R194, R68 ;  /* 0x000000c280c0723c */ /* 0x000ff00000041844 */
        /* <DEDUP_REMOVED lines=8> */
[C---:B------:R-:W-:Y:S08]  /*6dd0*/  HMMA.16816.F32.BF16 R100, R128.reuse, R112, R100 ;  /* 0x000000708064723c */ /* 0x040ff00000041864 */
[C---:B------:R-:W-:Y:S08]  /*6de0*/  HMMA.16816.F32.BF16 R200, R128.reuse, R202, R248 ;  /* 0x000000ca80c8723c */ /* 0x040ff000000418f8 */
[C---:B------:R-:W-:Y:S08]  /*6df0*/  HMMA.16816.F32.BF16 R80, R128.reuse, R82, R216 ;  /* 0x000000528050723c */ /* 0x040ff000000418d8 */
[----:B------:R-:W-:Y:S08]  /*6e00*/  HMMA.16816.F32.BF16 R112, R128, R114, R52 ;  /* 0x000000728070723c */ /* 0x000ff00000041834 */
[-C--:B------:R-:W-:Y:S08]  /*6e10*/  HMMA.16816.F32.BF16 R124, R124, R6.reuse, R44 ;  /* 0x000000067c7c723c */ /* 0x080ff0000004182c */
[----:B------:R-:W-:Y:S01]  /*6e20*/  HMMA.16816.F32.BF16 R128, R128, R6, R64 ;  /* 0x000000068080723c */ /* 0x000fe20000041840 */
[----:B------:R-:W-:Y:S01]  /*6e30*/  @!UPT UIADD3 URZ, URZ, URZ, URZ ;  /* 0x0000003f3f3ff290 */ /* 0x000fe2000fffe03f */
[----:B------:R-:W-:Y:S11]  /*6e40*/  @!P0 BRA `(.L_x_958) ;  /* 0x0000527000008947 */ /* 0x000ff60003800000 */
[----:B-1----:R1:W-:Y:S01]  /*6e50*/  STL [R1], R222 ;  /* 0x000000de01007387 */ /* 0x0023e20000100800 */
[----:B------:R-:W-:Y:S01]  /*6e60*/  IMAD.MOV.U32 R133, RZ, RZ, R136 ;  /* 0x000000ffff857224 */ /* 0x000fe200078e0088 */
[----:B------:R-:W-:Y:S01]  /*6e70*/  MOV R139, R134 ;  /* 0x00000086008b7202 */ /* 0x000fe20000000f00 */
[----:B------:R-:W-:Y:S01]  /*6e80*/  IMAD.MOV.U32 R132, RZ, RZ, R137 ;  /* 0x000000ffff847224 */ /* 0x000fe200078e0089 */
[----:B------:R-:W-:-:S07]  /*6e90*/  MOV R138, R135 ;  /* 0x00000087008a7202 */ /* 0x000fce0000000f00 */
.L_x_959:
[----:B------:R-:W-:Y:S04]  /*6ea0*/  DEPBAR.LE SB0, 0x0 ;  /* 0x000080000000791a */ /* 0x000fe80000000000 */
[----:B------:R-:W-:Y:S01]  /*6eb0*/  WARPSYNC 0xffffffff ;  /* 0xffffffff00007948 */ /* 0x000fe20003800000 */
[----:B------:R-:W-:Y:S08]  /*6ec0*/  BAR.SYNC.DEFER_BLOCKING 0x0 ;  /* 0x0000000000007b1d */ /* 0x000ff00000010000 */
[----:B-----5:R-:W-:Y:S08]  /*6ed0*/  LDSM.16.M88.4 R64, [R231] ;  /* 0x00000000e740783b */ /* 0x020ff00000000200 */
[----:B------:R-:W2:Y:S08]  /*6ee0*/  LDSM.16.M88.4 R16, [R224] ;  /* 0x00000000e010783b */ /* 0x000eb00000000200 */
[----:B------:R-:W3:Y:S08]  /*6ef0*/  LDSM.16.M88.4 R60, [R231+0x2000] ;  /* 0x00200000e73c783b */ /* 0x000ef00000000200 */
[----:B------:R-:W4:Y:S06]  /*6f00*/  LDL.64 R136, [R1+0x30] ;  /* 0x0000300001887983 */ /* 0x000f2c0000100a00 */
[----:B------:R-:W4:Y:S04]  /*6f10*/  LDL R216, [R1+0x38] ;  /* 0x0000380001d87983 */ /* 0x000f280000100800 */
[----:B------:R-:W-:Y:S04]  /*6f20*/  STL [R1+0x90], R128 ;  /* 0x0000908001007387 */ /* 0x000fe80000100800 */
[----:B------:R1:W-:Y:S04]  /*6f30*/  STL [R1+0x8c], R129 ;  /* 0x00008c8101007387 */ /* 0x0003e80000100800 */
[----:B------:R-:W1:Y:S01]  /*6f40*/  LDSM.16.M88.4 R32, [R224+0x800] ;  /* 0x00080000e020783b */ /* 0x000e620000000200 */
[-C--:B--2---:R-:W-:Y:S07]  /*6f50*/  HMMA.16816.F32.BF16 R4, R64, R16.reuse, RZ ;  /* 0x000000104004723c */ /* 0x084fee00000418ff */
[----:B------:R-:W2:Y:S01]  /*6f60*/  LDSM.16.M88.4 R48, [R224+0x1000] ;  /* 0x00100000e030783b */ /* 0x000ea20000000200 */
[C---:B---3--:R-:W-:Y:S07]  /*6f70*/  HMMA.16816.F32.BF16 R8, R60.reuse, R16, RZ ;  /* 0x000000103c08723c */ /* 0x048fee00000418ff */
[----:B------:R-:W3:Y:S01]  /*6f80*/  LDSM.16.M88.4 R204, [R224+0x1800] ;  /* 0x00180000e0cc783b */ /* 0x000ee20000000200 */
[-C--:B------:R-:W-:Y:S07]  /*6f90*/  HMMA.16816.F32.BF16 R12, R60, R18.reuse, RZ ;  /* 0x000000123c0c723c */ /* 0x080fee00000418ff */
[----:B-1----:R-:W4:Y:S04]  /*6fa0*/  LDL R129, [R1+0x18] ;  /* 0x0000180001817983 */ /* 0x002f280000100800 */
[----:B------:R-:W-:Y:S01]  /*6fb0*/  STL [R1+0x88], R130 ;  /* 0x0000888201007387 */ /* 0x000fe20000100800 */
[C---:B------:R-:W-:Y:S03]  /*6fc0*/  HMMA.16816.F32.BF16 R16, R64.reuse, R18, RZ ;  /* 0x000000124010723c */ /* 0x040fe600000418ff */
[----:B------:R1:W-:Y:S04]  /*6fd0*/  STL [R1+0x84], R131 ;  /* 0x0000848301007387 */ /* 0x0003e80000100800 */
[----:B------:R-:W-:Y:S01]  /*6fe0*/  LDSM.16.M88.4 R208, [R233] ;  /* 0x00000000e9d0783b */ /* 0x000fe20000000200 */
[-C--:B------:R-:W-:Y:S07]  /*6ff0*/  HMMA.16816.F32.BF16 R20, R64, R32.reuse, RZ ;  /* 0x000000204014723c */ /* 0x080fee00000418ff */
[----:B------:R-:W-:Y:S01]  /*7000*/  LDSM.16.M88.4 R212, [R233+0x2000] ;  /* 0x00200000e9d4783b */ /* 0x000fe20000000200 */
[C---:B------:R-:W-:Y:S08]  /*7010*/  HMMA.16816.F32.BF16 R24, R60.reuse, R32, RZ ;  /* 0x000000203c18723c */ /* 0x040ff000000418ff */
[-C--:B------:R-:W-:Y:S01]  /*7020*/  HMMA.16816.F32.BF16 R28, R60, R34.reuse, RZ ;  /* 0x000000223c1c723c */ /* 0x080fe200000418ff */
[----:B-1----:R-:W4:Y:S04]  /*7030*/  LDL.LU R131, [R1] ;  /* 0x0000000001837983 */ /* 0x002f280000300800 */
[----:B------:R-:W-:Y:S03]  /*7040*/  STL [R1+0x70], R235 ;  /* 0x000070eb01007387 */ /* 0x000fe60000100800 */
[C---:B------:R-:W-:Y:S01]  /*7050*/  HMMA.16816.F32.BF16 R32, R64.reuse, R34, RZ ;  /* 0x000000224020723c */ /* 0x040fe200000418ff */
[----:B------:R-:W-:Y:S04]  /*7060*/  STL [R1+0x74], R243 ;  /* 0x000074f301007387 */ /* 0x000fe80000100800 */
[----:B------:R-:W-:Y:S03]  /*7070*/  STL [R1+0x78], R242 ;  /* 0x000078f201007387 */ /* 0x000fe60000100800 */
[-C--:B--2---:R-:W-:Y:S01]  /*7080*/  HMMA.16816.F32.BF16 R36, R64, R48.reuse, RZ ;  /* 0x000000304024723c */ /* 0x084fe200000418ff */
[----:B------:R-:W-:Y:S07]  /*7090*/  STL [R1+0x7c], R241 ;  /* 0x00007cf101007387 */ /* 0x000fee0000100800 */
[C---:B------:R-:W-:Y:S08]  /*70a0*/  HMMA.16816.F32.BF16 R40, R60.reuse, R48, RZ ;  /* 0x000000303c28723c */ /* 0x040ff000000418ff */
[-C--:B------:R-:W-:Y:S08]  /*70b0*/  HMMA.16816.F32.BF16 R44, R60, R50.reuse, RZ ;  /* 0x000000323c2c723c */ /* 0x080ff000000418ff */
[C---:B------:R-:W-:Y:S08]  /*70c0*/  HMMA.16816.F32.BF16 R48, R64.reuse, R50, RZ ;  /* 0x000000324030723c */ /* 0x040ff000000418ff */
[-C--:B---3--:R-:W-:Y:S08]  /*70d0*/  HMMA.16816.F32.BF16 R52, R64, R204.reuse, RZ ;  /* 0x000000cc4034723c */ /* 0x088ff000000418ff */
[C---:B------:R-:W-:Y:S08]  /*70e0*/  HMMA.16816.F32.BF16 R56, R60.reuse, R204, RZ ;  /* 0x000000cc3c38723c */ /* 0x040ff000000418ff */
[-C--:B------:R-:W-:Y:S08]  /*70f0*/  HMMA.16816.F32.BF16 R60, R60, R206.reuse, RZ ;  /* 0x000000ce3c3c723c */ /* 0x080ff000000418ff */
[----:B------:R-:W-:Y:S01]  /*7100*/  HMMA.16816.F32.BF16 R64, R64, R206, RZ ;  /* 0x000000ce4040723c */ /* 0x000fe200000418ff */
[----:B------:R-:W1:Y:S07]  /*7110*/  LDSM.16.M88.4 R204, [R235] ;  /* 0x00000000ebcc783b */ /* 0x000e6e0000000200 */
[-C--:B-1----:R-:W-:Y:S08]  /*7120*/  HMMA.16816.F32.BF16 R4, R208, R204.reuse, R4 ;  /* 0x000000ccd004723c */ /* 0x082ff00000041804 */
[C---:B------:R-:W-:Y:S08]  /*7130*/  HMMA.16816.F32.BF16 R8, R212.reuse, R204, R8 ;  /* 0x000000ccd408723c */ /* 0x040ff00000041808 */
[-C--:B------:R-:W-:Y:S08]  /*7140*/  HMMA.16816.F32.BF16 R12, R212, R206.reuse, R12 ;  /* 0x000000ced40c723c */ /* 0x080ff0000004180c */
[C---:B------:R-:W-:Y:S01]  /*7150*/  HMMA.16816.F32.BF16 R16, R208.reuse, R206, R16 ;  /* 0x000000ced010723c */ /* 0x040fe20000041810 */
[----:B------:R-:W1:Y:S07]  /*7160*/  LDSM.16.M88.4 R204, [R243] ;  /* 0x00000000f3cc783b */ /* 0x000e6e0000000200 */
[-C--:B-1----:R-:W-:Y:S08]  /*7170*/  HMMA.16816.F32.BF16 R20, R208, R204.reuse, R20 ;  /* 0x000000ccd014723c */ /* 0x082ff00000041814 */
[C---:B------:R-:W-:Y:S08]  /*7180*/  HMMA.16816.F32.BF16 R24, R212.reuse, R204, R24 ;  /* 0x000000ccd418723c */ /* 0x040ff00000041818 */
[-C--:B------:R-:W-:Y:S08]  /*7190*/  HMMA.16816.F32.BF16 R28, R212, R206.reuse, R28 ;  /* 0x000000ced41c723c */ /* 0x080ff0000004181c */
[C---:B------:R-:W-:Y:S01]  /*71a0*/  HMMA.16816.F32.BF16 R32, R208.reuse, R206, R32 ;  /* 0x000000ced020723c */ /* 0x040fe20000041820 */
[----:B------:R1:W2:Y:S08]  /*71b0*/  LDSM.16.M88.4 R204, [R242] ;  /* 0x00000000f2cc783b */ /* 0x0002b00000000200 */
[----:B-1----:R-:W3:Y:S01]  /*71c0*/  LDL R242, [R1+0x1c] ;  /* 0x00001c0001f27983 */ /* 0x002ee20000100800 */
[-C--:B--2---:R-:W-:Y:S08]  /*71d0*/  HMMA.16816.F32.BF16 R36, R208, R204.reuse, R36 ;  /* 0x000000ccd024723c */ /* 0x084ff00000041824 */
[C---:B------:R-:W-:Y:S08]  /*71e0*/  HMMA.16816.F32.BF16 R40, R212.reuse, R204, R40 ;  /* 0x000000ccd428723c */ /* 0x040ff00000041828 */
[-C--:B------:R-:W-:Y:S08]  /*71f0*/  HMMA.16816.F32.BF16 R44, R212, R206.reuse, R44 ;  /* 0x000000ced42c723c */ /* 0x080ff0000004182c */
[C---:B------:R-:W-:Y:S01]  /*7200*/  HMMA.16816.F32.BF16 R48, R208.reuse, R206, R48 ;  /* 0x000000ced030723c */ /* 0x040fe20000041830 */
[----:B------:R1:W2:Y:S08]  /*7210*/  LDSM.16.M88.4 R204, [R241] ;  /* 0x00000000f1cc783b */ /* 0x0002b00000000200 */
[----:B-1----:R-:W3:Y:S04]  /*7220*/  LDL R241, [R1+0x40] ;  /* 0x0000400001f17983 */ /* 0x002ee80000100800 */
[----:B------:R-:W-:Y:S01]  /*7230*/  STL [R1+0x80], R231 ;  /* 0x000080e701007387 */ /* 0x000fe20000100800 */
[----:B----4-:R-:W-:Y:S01]  /*7240*/  ISETP.GT.AND P4, PT, R129, R131, PT ;  /* 0x000000838100720c */ /* 0x010fe20003f84270 */
[-C--:B--2---:R-:W-:Y:S11]  /*7250*/  HMMA.16816.F32.BF16 R52, R208, R204.reuse, R52 ;  /* 0x000000ccd034723c */ /* 0x084ff60000041834 */
[----:B------:R-:W-:Y:S01]  /*7260*/  @!UPT UIADD3 URZ, URZ, URZ, URZ ;  /* 0x0000003f3f3ff290 */ /* 0x000fe2000fffe03f */
[----:B------:R-:W-:Y:S01]  /*7270*/  @!P4 SHF.R.S32.HI R0, RZ, 0x1f, R131 ;  /* 0x0000001fff00c819 */ /* 0x000fe20000011483 */
[C---:B------:R-:W-:Y:S01]  /*7280*/  @!P4 IMAD.WIDE.U32 R2, R131.reuse, c[0x0][0x208], RZ ;  /* 0x000082008302ca25 */ /* 0x040fe200078e00ff */
[C---:B------:R-:W-:Y:S01]  /*7290*/  HMMA.16816.F32.BF16 R56, R212.reuse, R204, R56 ;  /* 0x000000ccd438723c */ /* 0x040fe20000041838 */
[----:B------:R-:W-:Y:S03]  /*72a0*/  @!P4 MOV R135, 0x5 ;  /* 0x000000050087c802 */ /* 0x000fe60000000f00 */
[----:B------:R-:W-:Y:S04]  /*72b0*/  @!P4 IMAD R0, R0, c[0x0][0x208], RZ ;  /* 0x000082000000ca24 */ /* 0x000fe800078e02ff */
[-C--:B------:R-:W-:Y:S04]  /*72c0*/  HMMA.16816.F32.BF16 R60, R212, R206.reuse, R60 ;  /* 0x000000ced43c723c */ /* 0x080fe8000004183c */
[----:B------:R-:W-:Y:S04]  /*72d0*/  @!P4 IMAD R0, R131, c[0x0][0x20c], R0 ;  /* 0x000083008300ca24 */ /* 0x000fe800078e0200 */
[----:B------:R-:W-:Y:S04]  /*72e0*/  HMMA.16816.F32.BF16 R64, R208, R206, R64 ;  /* 0x000000ced040723c */ /* 0x000fe80000041840 */
[----:B------:R-:W-:Y:S02]  /*72f0*/  @!P4 IADD3 R0, R3, R0, RZ ;  /* 0x000000000300c210 */ /* 0x000fe40007ffe0ff */
[C---:B------:R-:W-:Y:S02]  /*7300*/  @!P4 SHF.L.U32 R3, R2.reuse, 0x6, RZ ;  /* 0x000000060203c819 */ /* 0x040fe400000006ff */
[----:B------:R-:W-:Y:S01]  /*7310*/  @!P4 SHF.L.U64.HI R134, R2, 0x6, R0 ;  /* 0x000000060286c819 */ /* 0x000fe20000010200 */
[----:B------:R-:W-:Y:S03]  /*7320*/  @!P4 IMAD.MOV.U32 R0, RZ, RZ, c[0x0][0x208] ;  /* 0x00008200ff00c624 */ /* 0x000fe600078e00ff */
[C---:B------:R-:W-:Y:S02]  /*7330*/  @!P4 IADD3 R2, P2, R3.reuse, R136, RZ ;  /* 0x000000880302c210 */ /* 0x040fe40007f5e0ff */
[----:B------:R-:W-:Y:S02]  /*7340*/  @!P4 IADD3 R3, P1, P0, R3, 0x40, R136 ;  /* 0x000000400303c810 */ /* 0x000fe4000783e088 */
[----:B------:R-:W-:Y:S01]  /*7350*/  @!P4 SHF.L.U32 R206, R0, 0x5, RZ ;  /* 0x0000000500cec819 */ /* 0x000fe200000006ff */
[--C-:B------:R-:W-:Y:S01]  /*7360*/  @!P4 IMAD.X R137, R134, 0x1, R216.reuse, P2 ;  /* 0x000000018689c824 */ /* 0x100fe200010e06d8 */
[----:B------:R-:W-:Y:S02]  /*7370*/  @!P4 LEA R136, P2, R2, c[0x0][0x1f8], 0x1 ;  /* 0x00007e000288ca11 */ /* 0x000fe400078408ff */
[----:B------:R-:W-:Y:S02]  /*7380*/  @!P4 SHF.L.U64.HI R0, R0, R135, c[0x0][0x20c] ;  /* 0x000083000000c619 */ /* 0x000fe40000010287 */
[----:B------:R-:W-:Y:S02]  /*7390*/  @!P4 LEA.HI.X R137, R2, c[0x0][0x1fc], R137, 0x1, P2 ;  /* 0x00007f000289ca11 */ /* 0x000fe400010f0c89 */
[----:B------:R-:W-:Y:S02]  /*73a0*/  @!P4 IADD3.X R135, R134, RZ, R216, P1, P0 ;  /* 0x000000ff8687c210 */ /* 0x000fe40000fe04d8 */
[C---:B------:R-:W-:Y:S01]  /*73b0*/  @!P4 LEA R204, P1, R3.reuse, c[0x0][0x1f8], 0x1 ;  /* 0x00007e0003ccca11 */ /* 0x040fe200078208ff */
[----:B------:R-:W-:Y:S01]  /*73c0*/  @!PT LDS RZ, [RZ] ;  /* 0x00000000fffff984 */ /* 0x000fe20000000800 */
[----:B------:R-:W-:Y:S01]  /*73d0*/  @!PT LDS RZ, [RZ] ;  /* 0x00000000fffff984 */ /* 0x000fe20000000800 */
[----:B------:R-:W-:Y:S01]  /*73e0*/  @!PT LDS RZ, [RZ] ;  /* 0x00000000fffff984 */ /* 0x000fe20000000800 */
[----:B------:R1:W-:Y:S01]  /*73f0*/  @!P4 LDGSTS.E.BYPASS.LTC128B.128 [R244+0x100], [R136.64], !P6 ;  /* 0x0010000088f4cfae */ /* 0x0003e2000f101d48 */
[----:B------:R-:W-:Y:S02]  /*7400*/  @!P4 IADD3 R134, P0, R136, R206, RZ ;  /* 0x000000ce8886c210 */ /* 0x000fe40007f1e0ff */
[----:B------:R-:W-:Y:S02]  /*7410*/  @!P4 LEA.HI.X R205, R3, c[0x0][0x1fc], R135, 0x1, P1 ;  /* 0x00007f0003cdca11 */ /* 0x000fe400008f0c87 */
[----:B------:R-:W-:Y:S02]  /*7420*/  @!P4 IADD3.X R135, R137, R0, RZ, P0, !PT ;  /* 0x000000008987c210 */ /* 0x000fe400007fe4ff */
[----:B------:R-:W-:Y:S01]  /*7430*/  @!P4 IADD3 R2, P1, R134, R206, RZ ;  /* 0x000000ce8602c210 */ /* 0x000fe20007f3e0ff */
[----:B------:R2:W-:Y:S03]  /*7440*/  @!P4 LDGSTS.E.BYPASS.LTC128B.128 [R244+0x2100], [R204.64], !P5 ;  /* 0x02100000ccf4cfae */ /* 0x0005e6000e901d48 */
[----:B------:R-:W-:Y:S05]  /*7450*/  @!P4 IADD3.X R3, R135, R0, RZ, P1, !PT ;  /* 0x000000008703c210 */ /* 0x000fea0000ffe4ff */
[----:B------:R4:W-:Y:S08]  /*7460*/  @!P4 LDGSTS.E.BYPASS.LTC128B.128 [R244+0x900], [R134.64], !P6 ;  /* 0x0090000086f4cfae */ /* 0x0009f0000f101d48 */
[----:B------:R4:W-:Y:S01]  /*7470*/  @!P4 LDGSTS.E.BYPASS.LTC128B.128 [R244+0x2900], [R134.64+0x80], !P5 ;  /* 0x0290008086f4cfae */ /* 0x0009e2000e901d48 */
[----:B-1----:R-:W-:Y:S07]  /*7480*/  @!P4 IADD3 R136, P0, R2, R206, RZ ;  /* 0x000000ce0288c210 */ /* 0x002fee0007f1e0ff */
[----:B------:R3:W-:Y:S01]  /*7490*/  @!P4 LDGSTS.E.BYPASS.LTC128B.128 [R244+0x1100], [R2.64], !P6 ;  /* 0x0110000002f4cfae */ /* 0x0007e2000f101d48 */
[----:B------:R-:W-:Y:S07]  /*74a0*/  @!P4 IMAD.X R137, R3, 0x1, R0, P0 ;  /* 0x000000010389c824 */ /* 0x000fee00000e0600 */
[----:B------:R3:W-:Y:S08]  /*74b0*/  @!P4 LDGSTS.E.BYPASS.LTC128B.128 [R244+0x3100], [R2.64+0x80], !P5 ;  /* 0x0310008002f4cfae */ /* 0x0007f0000e901d48 */
[----:B------:R1:W-:Y:S08]  /*74c0*/  @!P4 LDGSTS.E.BYPASS.LTC128B.128 [R244+0x1900], [R136.64], !P6 ;  /* 0x0190000088f4cfae */ /* 0x0003f0000f101d48 */
[----:B------:R1:W-:Y:S08]  /*74d0*/  @!P4 LDGSTS.E.BYPASS.LTC128B.128 [R244+0x3900], [R136.64+0x80], !P5 ;  /* 0x0390008088f4cfae */ /* 0x0003f0000e901d48 */
[----:B--2---:R-:W-:Y:S08]  /*74e0*/  LDSM.16.M88.4 R204, [R232] ;  /* 0x00000000e8cc783b */ /* 0x004ff00000000200 */
[----:B------:R-:W2:Y:S08]  /*74f0*/  LDSM.16.M88.4 R208, [R230] ;  /* 0x00000000e6d0783b */ /* 0x000eb00000000200 */
[----:B------:R-:W1:Y:S08]  /*7500*/  LDSM.16.M88.4 R212, [R232+0x2000] ;  /* 0x00200000e8d4783b */ /* 0x000e700000000200 */
[----:B------:R-:W0:Y:S01]  /*7510*/  LDGDEPBAR ;  /* 0x00000000000079af */ /* 0x000e220000000000 */
[-C--:B--2---:R-:W-:Y:S08]  /*7520*/  HMMA.16816.F32.BF16 R4, R204, R208.reuse, R4 ;  /* 0x000000d0cc04723c */ /* 0x084ff00000041804 */
[C---:B-1----:R-:W-:Y:S08]  /*7530*/  HMMA.16816.F32.BF16 R8, R212.reuse, R208, R8 ;  /* 0x000000d0d408723c */ /* 0x042ff00000041808 */
[-C--:B------:R-:W-:Y:S08]  /*7540*/  HMMA.16816.F32.BF16 R12, R212, R210.reuse, R12 ;  /* 0x000000d2d40c723c */ /* 0x080ff0000004180c */
[C---:B------:R-:W-:Y:S01]  /*7550*/  HMMA.16816.F32.BF16 R16, R204.reuse, R210, R16 ;  /* 0x000000d2cc10723c */ /* 0x040fe20000041810 */
[----:B------:R-:W1:Y:S03]  /*7560*/  LDSM.16.M88.4 R208, [R230+0x800] ;  /* 0x00080000e6d0783b */ /* 0x000e660000000200 */
[----:B---3--:R-:W-:Y:S01]  /*7570*/  @P3 IMAD.HI.U32 R2, R242, c[0x0][0x2c8], RZ ;  /* 0x0000b200f2023a27 */ /* 0x008fe200078e00ff */
[----:B------:R-:W-:Y:S04]  /*7580*/  MOV R0, R242 ;  /* 0x000000f200007202 */ /* 0x000fe80000000f00 */
[----:B------:R-:W2:Y:S03]  /*7590*/  LDL.64 R242, [R1+0x28] ;  /* 0x0000280001f27983 */ /* 0x000ea60000100a00 */
[----:B------:R-:W-:Y:S01]  /*75a0*/  @P3 SHF.R.U32.HI R0, RZ, c[0x0][0x2cc], R2 ;  /* 0x0000b300ff003a19 */ /* 0x000fe20000011602 */
[-C--:B-1----:R-:W-:Y:S04]  /*75b0*/  HMMA.16816.F32.BF16 R20, R204, R208.reuse, R20 ;  /* 0x000000d0cc14723c */ /* 0x082fe80000041814 */
[----:B------:R-:W-:Y:S04]  /*75c0*/  SHFL.IDX PT, R3, R0, 0x1, 0x1c1f ;  /* 0x003c1f0000037f89 */ /* 0x000fe800000e0000 */
[C---:B------:R-:W-:Y:S04]  /*75d0*/  HMMA.16816.F32.BF16 R24, R212.reuse, R208, R24 ;  /* 0x000000d0d418723c */ /* 0x040fe80000041818 */
[----:B------:R-:W-:Y:S04]  /*75e0*/  SHFL.IDX PT, R2, R0, 0x2, 0x1c1f ;  /* 0x005c1f0000027f89 */ /* 0x000fe800000e0000 */
[-C--:B------:R-:W-:Y:S08]  /*75f0*/  HMMA.16816.F32.BF16 R28, R212, R210.reuse, R28 ;  /* 0x000000d2d41c723c */ /* 0x080ff0000004181c */
[C---:B------:R-:W-:Y:S01]  /*7600*/  HMMA.16816.F32.BF16 R32, R204.reuse, R210, R32 ;  /* 0x000000d2cc20723c */ /* 0x040fe20000041820 */
[----:B------:R-:W1:Y:S07]  /*7610*/  LDSM.16.M88.4 R208, [R230+0x1000] ;  /* 0x00100000e6d0783b */ /* 0x000e6e0000000200 */
[-C--:B-1----:R-:W-:Y:S08]  /*7620*/  HMMA.16816.F32.BF16 R36, R204, R208.reuse, R36 ;  /* 0x000000d0cc24723c */ /* 0x082ff00000041824 */
[C---:B------:R-:W-:Y:S08]  /*7630*/  HMMA.16816.F32.BF16 R40, R212.reuse, R208, R40 ;  /* 0x000000d0d428723c */ /* 0x040ff00000041828 */
[-C--:B------:R-:W-:Y:S08]  /*7640*/  HMMA.16816.F32.BF16 R44, R212, R210.reuse, R44 ;  /* 0x000000d2d42c723c */ /* 0x080ff0000004182c */
[C---:B------:R-:W-:Y:S01]  /*7650*/  HMMA.16816.F32.BF16 R48, R204.reuse, R210, R48 ;  /* 0x000000d2cc30723c */ /* 0x040fe20000041830 */
[----:B------:R-:W1:Y:S07]  /*7660*/  LDSM.16.M88.4 R208, [R230+0x1800] ;  /* 0x00180000e6d0783b */ /* 0x000e6e0000000200 */
[-C--:B-1----:R-:W-:Y:S08]  /*7670*/  HMMA.16816.F32.BF16 R52, R204, R208.reuse, R52 ;  /* 0x000000d0cc34723c */ /* 0x082ff00000041834 */
[C---:B------:R-:W-:Y:S08]  /*7680*/  HMMA.16816.F32.BF16 R56, R212.reuse, R208, R56 ;  /* 0x000000d0d438723c */ /* 0x040ff00000041838 */
[-C--:B------:R-:W-:Y:S01]  /*7690*/  HMMA.16816.F32.BF16 R60, R212, R210.reuse, R60 ;  /* 0x000000d2d43c723c */ /* 0x080fe2000004183c */
[----:B------:R-:W-:Y:S07]  /*76a0*/  LDSM.16.M88.4 R212, [R234+0x2000] ;  /* 0x00200000ead4783b */ /* 0x000fee0000000200 */
[----:B------:R-:W-:Y:S01]  /*76b0*/  HMMA.16816.F32.BF16 R64, R204, R210, R64 ;  /* 0x000000d2cc40723c */ /* 0x000fe20000041840 */
[----:B------:R-:W-:Y:S08]  /*76c0*/  LDSM.16.M88.4 R204, [R234] ;  /* 0x00000000eacc783b */ /* 0x000ff00000000200 */
[----:B------:R-:W1:Y:S02]  /*76d0*/  LDSM.16.M88.4 R208, [R227] ;  /* 0x00000000e3d0783b */ /* 0x000e640000000200 */
[-C--:B-1----:R-:W-:Y:S08]  /*76e0*/  HMMA.16816.F32.BF16 R4, R204, R208.reuse, R4 ;  /* 0x000000d0cc04723c */ /* 0x082ff00000041804 */
[C---:B------:R-:W-:Y:S08]  /*76f0*/  HMMA.16816.F32.BF16 R8, R212.reuse, R208, R8 ;  /* 0x000000d0d408723c */ /* 0x040ff00000041808 */
        /* <DEDUP_REMOVED lines=18> */
[----:B------:R-:W-:Y:S08]  /*7820*/  LDSM.16.M88.4 R204, [R231+0x4000] ;  /* 0x00400000e7cc783b */ /* 0x000ff00000000200 */
[----:B------:R-:W1:Y:S02]  /*7830*/  LDSM.16.M88.4 R208, [R224+0x2000] ;  /* 0x00200000e0d0783b */ /* 0x000e640000000200 */
        /* <DEDUP_REMOVED lines=21> */
[----:B------:R-:W1:Y:S02]  /*7990*/  LDSM.16.M88.4 R208, [R240] ;  /* 0x00000000f0d0783b */ /* 0x000e640000000200 */
        /* <DEDUP_REMOVED lines=67> */
[----:B------:R-:W-:Y:S09]  /*7dd0*/  FMUL.FTZ R15, R15, c[0x0][0x320] ;  /* 0x0000c8000f0f7a20 */ /* 0x000ff20000410000 */
[----:B------:R-:W-:Y:S10]  /*7de0*/  MUFU.TANH R210, R10 ;  /* 0x0000000a00d27308 */ /* 0x000ff40000002400 */
[----:B------:R3:W-:Y:S10]  /*7df0*/  MUFU.TANH R252, R7 ;  /* 0x0000000700fc7308 */ /* 0x0007f40000002400 */
[----:B------:R-:W-:Y:S10]  /*7e00*/  MUFU.TANH R223, R17 ;  /* 0x0000001100df7308 */ /* 0x000ff40000002400 */
[----:B------:R-:W1:Y:S01]  /*7e10*/  MUFU.TANH R251, R8 ;  /* 0x0000000800fb7308 */ /* 0x000e620000002400 */
[----:B---3--:R-:W3:Y:S09]  /*7e20*/  LDSM.16.M88.4 R4, [R227+0x2800] ;  /* 0x00280000e304783b */ /* 0x008ef20000000200 */
[----:B------:R-:W1:Y:S10]  /*7e30*/  MUFU.TANH R250, R9 ;  /* 0x0000000900fa7308 */ /* 0x000e740000002400 */
[----:B------:R-:W-:Y:S10]  /*7e40*/  MUFU.TANH R245, R16 ;  /* 0x0000001000f57308 */ /* 0x000ff40000002400 */
[----:B------:R-:W-:Y:S10]  /*7e50*/  MUFU.TANH R222, R18 ;  /* 0x0000001200de7308 */ /* 0x000ff40000002400 */
[----:B------:R-:W1:Y:S01]  /*7e60*/  MUFU.TANH R249, R12 ;  /* 0x0000000c00f97308 */ /* 0x000e620000002400 */
[-C--:B---3--:R-:W-:Y:S09]  /*7e70*/  HMMA.16816.F32.BF16 R20, R204, R4.reuse, R20 ;  /* 0x00000004cc14723c */ /* 0x088ff20000041814 */
[----:B------:R-:W3:Y:S01]  /*7e80*/  MUFU.TANH R247, R13 ;  /* 0x0000000d00f77308 */ /* 0x000ee20000002400 */
[C---:B------:R-:W-:Y:S09]  /*7e90*/  HMMA.16816.F32.BF16 R24, R212.reuse, R4, R24 ;  /* 0x00000004d418723c */ /* 0x040ff20000041818 */
[----:B------:R-:W1:Y:S01]  /*7ea0*/  MUFU.TANH R248, R14 ;  /* 0x0000000e00f87308 */ /* 0x000e620000002400 */
[-C--:B------:R-:W-:Y:S04]  /*7eb0*/  HMMA.16816.F32.BF16 R28, R212, R6.reuse, R28 ;  /* 0x00000006d41c723c */ /* 0x080fe8000004181c */
[----:B------:R-:W-:Y:S04]  /*7ec0*/  FMUL.FTZ R22, R22, c[0x0][0x320] ;  /* 0x0000c80016167a20 */ /* 0x000fe80000410000 */
[C---:B------:R-:W-:Y:S01]  /*7ed0*/  HMMA.16816.F32.BF16 R32, R204.reuse, R6, R32 ;  /* 0x00000006cc20723c */ /* 0x040fe20000041820 */
[----:B------:R-:W-:Y:S01]  /*7ee0*/  MUFU.TANH R221, R19 ;  /* 0x0000001300dd7308 */ /* 0x000fe20000002400 */
[----:B------:R-:W1:Y:S02]  /*7ef0*/  LDSM.16.M88.4 R4, [R227+0x3000] ;  /* 0x00300000e304783b */ /* 0x000e640000000200 */
[----:B------:R-:W-:Y:S02]  /*7f00*/  FMUL.FTZ R23, R23, c[0x0][0x320] ;  /* 0x0000c80017177a20 */ /* 0x000fe40000410000 */
[----:B------:R-:W-:Y:S02]  /*7f10*/  FMUL.FTZ R20, R20, c[0x0][0x320] ;  /* 0x0000c80014147a20 */ /* 0x000fe40000410000 */
[----:B------:R-:W-:Y:S03]  /*7f20*/  FMUL.FTZ R24, R24, c[0x0][0x320] ;  /* 0x0000c80018187a20 */ /* 0x000fe60000410000 */
[----:B------:R1:W-:Y:S01]  /*7f30*/  MUFU.TANH R136, R22 ;  /* 0x0000001600887308 */ /* 0x0003e20000002400 */
[----:B------:R-:W-:Y:S02]  /*7f40*/  FMUL.FTZ R27, R27, c[0x0][0x320] ;  /* 0x0000c8001b1b7a20 */ /* 0x000fe40000410000 */
[----:B------:R-:W-:Y:S02]  /*7f50*/  FMUL.FTZ R21, R21, c[0x0][0x320] ;  /* 0x0000c80015157a20 */ /* 0x000fe40000410000 */
[----:B------:R-:W-:Y:S02]  /*7f60*/  FMUL.FTZ R31, R31, c[0x0][0x320] ;  /* 0x0000c8001f1f7a20 */ /* 0x000fe40000410000 */
[----:B------:R-:W-:Y:S02]  /*7f70*/  FMUL.FTZ R25, R25, c[0x0][0x320] ;  /* 0x0000c80019197a20 */ /* 0x000fe40000410000 */
[----:B------:R-:W-:Y:S01]  /*7f80*/  FMUL.FTZ R29, R29, c[0x0][0x320] ;  /* 0x0000c8001d1d7a20 */ /* 0x000fe20000410000 */
[----:B----4-:R-:W-:Y:S01]  /*7f90*/  MUFU.TANH R135, R23 ;  /* 0x0000001700877308 */ /* 0x010fe20000002400 */
[----:B------:R-:W-:Y:S02]  /*7fa0*/  FMUL.FTZ R26, R26, c[0x0][0x320] ;  /* 0x0000c8001a1a7a20 */ /* 0x000fe40000410000 */
[----:B------:R-:W-:Y:S02]  /*7fb0*/  FMUL.FTZ R35, R35, c[0x0][0x320] ;  /* 0x0000c80023237a20 */ /* 0x000fe40000410000 */
[----:B------:R-:W-:Y:S02]  /*7fc0*/  FMUL.FTZ R28, R28, c[0x0][0x320] ;  /* 0x0000c8001c1c7a20 */ /* 0x000fe40000410000 */
[----:B------:R-:W-:Y:S02]  /*7fd0*/  FMUL.FTZ R32, R32, c[0x0][0x320] ;  /* 0x0000c80020207a20 */ /* 0x000fe40000410000 */
[----:B------:R-:W-:Y:S01]  /*7fe0*/  FMUL.FTZ R33, R33, c[0x0][0x320] ;  /* 0x0000c80021217a20 */ /* 0x000fe20000410000 */
[----:B------:R-:W-:Y:S01]  /*7ff0*/  MUFU.TANH R134, R28 ;  /* 0x0000001c00867308 */ /* 0x000fe20000002400 */
[----:B------:R-:W-:Y:S02]  /*8000*/  FMUL.FTZ R30, R30, c[0x0][0x320] ;  /* 0x0000c8001e1e7a20 */ /* 0x000fe40000410000 */
[----:B------:R-:W-:Y:S07]  /*8010*/  FMUL.FTZ R34, R34, c[0x0][0x320] ;  /* 0x0000c80022227a20 */ /* 0x000fee0000410000 */
[----:B------:R-:W-:Y:S01]  /*8020*/  MUFU.TANH R209, R24 ;  /* 0x0000001800d17308 */ /* 0x000fe20000002400 */
[-C--:B-1----:R-:W-:Y:S08]  /*8030*/  HMMA.16816.F32.BF16 R36, R204, R4.reuse, R36 ;  /* 0x00000004cc24723c */ /* 0x082ff00000041824 */
[C---:B------:R-:W-:Y:S01]  /*8040*/  HMMA.16816.F32.BF16 R40, R212.reuse, R4, R40 ;  /* 0x00000004d428723c */ /* 0x040fe20000041828 */
[----:B------:R-:W1:Y:S07]  /*8050*/  MUFU.TANH R246, R15 ;  /* 0x0000000f00f67308 */ /* 0x000e6e0000002400 */
[-C--:B------:R-:W-:Y:S03]  /*8060*/  HMMA.16816.F32.BF16 R44, R212, R6.reuse, R44 ;  /* 0x00000006d42c723c */ /* 0x080fe6000004182c */
[----:B------:R-:W4:Y:S05]  /*8070*/  MUFU.TANH R220, R20 ;  /* 0x0000001400dc7308 */ /* 0x000f2a0000002400 */
[C---:B------:R-:W-:Y:S01]  /*8080*/  HMMA.16816.F32.BF16 R48, R204.reuse, R6, R48 ;  /* 0x00000006cc30723c */ /* 0x040fe20000041830 */
[----:B------:R-:W1:Y:S01]  /*8090*/  LDSM.16.M88.4 R4, [R227+0x3800] ;  /* 0x00380000e304783b */ /* 0x000e620000000200 */
[----:B------:R-:W-:Y:S04]  /*80a0*/  DEPBAR.LE SB0, 0x0 ;  /* 0x000080000000791a */ /* 0x000fe80000000000 */
[----:B------:R-:W-:Y:S01]  /*80b0*/  MUFU.TANH R218, R31 ;  /* 0x0000001f00da7308 */ /* 0x000fe20000002400 */
[----:B------:R-:W-:Y:S02]  /*80c0*/  FMUL.FTZ R37, R37, c[0x0][0x320] ;  /* 0x0000c80025257a20 */ /* 0x000fe40000410000 */
[----:B------:R-:W-:Y:S03]  /*80d0*/  FMUL.FTZ R41, R41, c[0x0][0x320] ;  /* 0x0000c80029297a20 */ /* 0x000fe60000410000 */
        /* <DEDUP_REMOVED lines=17> */
[-C--:B-1----:R-:W-:Y:S06]  /*81f0*/  HMMA.16816.F32.BF16 R52, R204, R4.reuse, R52 ;  /* 0x00000004cc34723c */ /* 0x082fec0000041834 */
[----:B------:R4:W-:Y:S01]  /*8200*/  MUFU.TANH R31, R48 ;  /* 0x00000030001f7308 */ /* 0x0009e20000002400 */
[----:B------:R-:W-:Y:S01]  /*8210*/  FMUL.FTZ R44, R44, c[0x0][0x320] ;  /* 0x0000c8002c2c7a20 */ /* 0x000fe20000410000 */
[C---:B------:R-:W-:Y:S01]  /*8220*/  HMMA.16816.F32.BF16 R56, R212.reuse, R4, R56 ;  /* 0x00000004d438723c */ /* 0x040fe20000041838 */
[----:B------:R-:W1:Y:S07]  /*8230*/  SHFL.IDX PT, R4, R0, RZ, 0x1c1f ;  /* 0x001c1fff00047589 */ /* 0x000e6e00000e0000 */
[----:B------:R-:W-:Y:S01]  /*8240*/  MUFU.TANH R8, R45 ;  /* 0x0000002d00087308 */ /* 0x000fe20000002400 */
[-C--:B------:R-:W-:Y:S01]  /*8250*/  HMMA.16816.F32.BF16 R60, R212, R6.reuse, R60 ;  /* 0x00000006d43c723c */ /* 0x080fe2000004183c */
[----:B------:R1:W2:Y:S07]  /*8260*/  SHFL.IDX PT, R5, R0, 0x3, 0x1c1f ;  /* 0x007c1f0000057f89 */ /* 0x0002ae00000e0000 */
[----:B------:R-:W-:Y:S01]  /*8270*/  HMMA.16816.F32.BF16 R64, R204, R6, R64 ;  /* 0x00000006cc40723c */ /* 0x000fe20000041840 */
[----:B------:R2:W-:Y:S03]  /*8280*/  MUFU.TANH R216, R27 ;  /* 0x0000001b00d87308 */ /* 0x0005e60000002400 */
[----:B------:R-:W-:Y:S02]  /*8290*/  FMUL.FTZ R54, R54, c[0x0][0x320] ;  /* 0x0000c80036367a20 */ /* 0x000fe40000410000 */
[----:B------:R-:W-:Y:S02]  /*82a0*/  FMUL.FTZ R53, R53, c[0x0][0x320] ;  /* 0x0000c80035357a20 */ /* 0x000fe40000410000 */
[----:B------:R-:W-:Y:S03]  /*82b0*/  FMUL.FTZ R59, R59, c[0x0][0x320] ;  /* 0x0000c8003b3b7a20 */ /* 0x000fe60000410000 */
[----:B------:R-:W2:Y:S01]  /*82c0*/  MUFU.TANH R137, R21 ;  /* 0x0000001500897308 */ /* 0x000ea20000002400 */
[----:B------:R-:W-:Y:S02]  /*82d0*/  FMUL.FTZ R6, R55, c[0x0][0x320] ;  /* 0x0000c80037067a20 */ /* 0x000fe40000410000 */
[----:B------:R-:W-:Y:S01]  /*82e0*/  FMUL.FTZ R57, R57, c[0x0][0x320] ;  /* 0x0000c80039397a20 */ /* 0x000fe20000410000 */
[----:B-1----:R-:W-:Y:S01]  /*82f0*/  MOV R0, 0xffffffc0 ;  /* 0xffffffc000007802 */ /* 0x002fe20000000f00 */
[----:B------:R-:W-:Y:S02]  /*8300*/  FMUL.FTZ R60, R60, c[0x0][0x320] ;  /* 0x0000c8003c3c7a20 */ /* 0x000fe40000410000 */
[----:B------:R-:W-:Y:S03]  /*8310*/  FMUL.FTZ R62, R62, c[0x0][0x320] ;  /* 0x0000c8003e3e7a20 */ /* 0x000fe60000410000 */
[----:B------:R-:W1:Y:S01]  /*8320*/  MUFU.TANH R208, R25 ;  /* 0x0000001900d07308 */ /* 0x000e620000002400 */
[----:B------:R-:W-:Y:S02]  /*8330*/  IMAD R0, R131, R0, 0x1 ;  /* 0x0000000183007424 */ /* 0x000fe400078e0200 */
[----:B------:R-:W-:Y:S02]  /*8340*/  FMUL.FTZ R56, R56, c[0x0][0x320] ;  /* 0x0000c80038387a20 */ /* 0x000fe40000410000 */
[----:B------:R-:W-:Y:S01]  /*8350*/  FMUL.FTZ R58, R58, c[0x0][0x320] ;  /* 0x0000c8003a3a7a20 */ /* 0x000fe20000410000 */
[----:B------:R-:W-:Y:S01]  /*8360*/  IADD3 R0, R0, c[0x0][0x1d0], -R241 ;  /* 0x0000740000007a10 */ /* 0x000fe20007ffe8f1 */
[----:B------:R-:W-:Y:S03]  /*8370*/  FMUL.FTZ R64, R64, c[0x0][0x320] ;  /* 0x0000c80040407a20 */ /* 0x000fe60000410000 */
[----:B------:R-:W-:Y:S01]  /*8380*/  IADD3 R0, R0, -c[0x0][0x168], RZ ;  /* 0x80005a0000007a10 */ /* 0x000fe20007ffe0ff */
[----:B------:R1:W-:Y:S03]  /*8390*/  MUFU.TANH R7, R47 ;  /* 0x0000002f00077308 */ /* 0x0003e60000002400 */
[C---:B------:R-:W-:Y:S01]  /*83a0*/  IADD3 R3, R0.reuse, R3, RZ ;  /* 0x0000000300037210 */ /* 0x040fe20007ffe0ff */
[C---:B------:R-:W-:Y:S01]  /*83b0*/  IMAD.IADD R4, R0.reuse, 0x1, R4 ;  /* 0x0000000100047824 */ /* 0x040fe200078e0204 */
[C---:B------:R-:W-:Y:S01]  /*83c0*/  IADD3 R2, R0.reuse, R2, RZ ;  /* 0x0000000200027210 */ /* 0x040fe20007ffe0ff */
[----:B--2---:R-:W-:Y:S01]  /*83d0*/  IMAD.IADD R0, R0, 0x1, R5 ;  /* 0x0000000100007824 */ /* 0x004fe200078e0205 */
[----:B------:R-:W-:Y:S01]  /*83e0*/  ISETP.GT.AND P1, PT, R3, RZ, PT ;  /* 0x000000ff0300720c */ /* 0x000fe20003f24270 */
[----:B------:R-:W-:Y:S01]  /*83f0*/  FMUL.FTZ R5, R52, c[0x0][0x320] ;  /* 0x0000c80034057a20 */ /* 0x000fe20000410000 */
[----:B------:R-:W-:Y:S01]  /*8400*/  ISETP.GT.AND P2, PT, R4, RZ, PT ;  /* 0x000000ff0400720c */ /* 0x000fe20003f44270 */
[----:B------:R-:W3:Y:S01]  /*8410*/  MUFU.TANH R217, R26 ;  /* 0x0000001a00d97308 */ /* 0x000ee20000002400 */
[----:B------:R-:W-:Y:S02]  /*8420*/  FSEL R22, R128, -INF , P1 ;  /* 0xff80000080167808 */ /* 0x000fe40000800000 */
[----:B------:R-:W2:Y:S01]  /*8430*/  LDL R128, [R1+0x20] ;  /* 0x0000200001807983 */ /* 0x000ea20000100800 */
[----:B------:R-:W-:Y:S02]  /*8440*/  ISETP.GT.AND P0, PT, R4, 0x1, PT ;  /* 0x000000010400780c */ /* 0x000fe40003f04270 */
[----:B------:R-:W-:Y:S02]  /*8450*/  FSEL R17, R235, -INF , P2 ;  /* 0xff800000eb117808 */ /* 0x000fe40001000000 */
[C---:B------:R-:W-:Y:S02]  /*8460*/  ISETP.GT.AND P2, PT, R2.reuse, RZ, PT ;  /* 0x000000ff0200720c */ /* 0x040fe40003f44270 */
[----:B------:R-:W1:Y:S01]  /*8470*/  MUFU.TANH R29, R29 ;  /* 0x0000001d001d7308 */ /* 0x000e620000002400 */
[----:B------:R-:W-:Y:S02]  /*8480*/  ISETP.GT.AND P1, PT, R2, 0x1, PT ;  /* 0x000000010200780c */ /* 0x000fe40003f24270 */
[----:B------:R-:W-:Y:S02]  /*8490*/  ISETP.GT.AND P4, PT, R3, 0x1, PT ;  /* 0x000000010300780c */ /* 0x000fe40003f84270 */
[----:B------:R-:W-:Y:S02]  /*84a0*/  FSEL R37, R251, -INF , P2 ;  /* 0xff800000fb257808 */ /* 0x000fe40001000000 */
[----:B------:R-:W-:Y:S02]  /*84b0*/  FSEL R18, R130, -INF , P0 ;  /* 0xff80000082127808 */ /* 0x000fe40000000000 */
[----:B------:R-:W-:Y:S01]  /*84c0*/  ISETP.GT.AND P0, PT, R0, RZ, PT ;  /* 0x000000ff0000720c */ /* 0x000fe20003f04270 */
[----:B------:R-:W1:Y:S01]  /*84d0*/  MUFU.TANH R219, R30 ;  /* 0x0000001e00db7308 */ /* 0x000e620000002400 */
[----:B------:R-:W-:Y:S02]  /*84e0*/  ISETP.GT.AND P2, PT, R2, 0x8, PT ;  /* 0x000000080200780c */ /* 0x000fe40003f44270 */
[----:B------:R-:W-:Y:S02]  /*84f0*/  FSEL R41, R250, -INF , P1 ;  /* 0xff800000fa297808 */ /* 0x000fe40000800000 */
[----:B------:R-:W-:Y:S02]  /*8500*/  ISETP.GT.AND P1, PT, R2, 0x9, PT ;  /* 0x000000090200780c */ /* 0x000fe40003f24270 */
[----:B------:R-:W-:Y:S02]  /*8510*/  FSEL R23, R252, -INF , P4 ;  /* 0xff800000fc177808 */ /* 0x000fe40002000000 */
[----:B------:R-:W-:Y:S01]  /*8520*/  ISETP.GT.AND P4, PT, R0, 0x1, PT ;  /* 0x000000010000780c */ /* 0x000fe20003f84270 */
[----:B------:R-:W1:Y:S01]  /*8530*/  MUFU.TANH R32, R32 ;  /* 0x0000002000207308 */ /* 0x000e620000002400 */
[----:B------:R-:W-:Y:S02]  /*8540*/  FSEL R52, R249, -INF , P2 ;  /* 0xff800000f9347808 */ /* 0x000fe40001000000 */
[----:B------:R-:W-:Y:S02]  /*8550*/  ISETP.GT.AND P2, PT, R4, 0x8, PT ;  /* 0x000000080400780c */ /* 0x000fe40003f44270 */
[----:B---3--:R-:W-:Y:S02]  /*8560*/  FSEL R55, R247, -INF , P1 ;  /* 0xff800000f7377808 */ /* 0x008fe40000800000 */
[----:B------:R-:W-:Y:S02]  /*8570*/  ISETP.GT.AND P1, PT, R3, 0x8, PT ;  /* 0x000000080300780c */ /* 0x000fe40003f24270 */
[----:B------:R-:W-:Y:S01]  /*8580*/  FSEL R210, R210, -INF , P0 ;  /* 0xff800000d2d27808 */ /* 0x000fe20000000000 */
[----:B------:R-:W-:Y:S01]  /*8590*/  MUFU.TANH R26, R33 ;  /* 0x00000021001a7308 */ /* 0x000fe20000002400 */
[C---:B------:R-:W-:Y:S02]  /*85a0*/  ISETP.GT.AND P0, PT, R0.reuse, 0x8, PT ;  /* 0x000000080000780c */ /* 0x040fe40003f04270 */
[----:B------:R-:W-:Y:S02]  /*85b0*/  FSEL R211, R211, -INF , P4 ;  /* 0xff800000d3d37808 */ /* 0x000fe40002000000 */
[----:B------:R-:W-:Y:S02]  /*85c0*/  ISETP.GT.AND P4, PT, R0, 0x9, PT ;  /* 0x000000090000780c */ /* 0x000fe40003f84270 */
[----:B------:R-:W-:Y:S02]  /*85d0*/  FSEL R212, R248, -INF , P0 ;  /* 0xff800000f8d47808 */ /* 0x000fe40000000000 */
[----:B------:R-:W-:Y:S01]  /*85e0*/  ISETP.GT.AND P0, PT, R4, 0x9, PT ;  /* 0x000000090400780c */ /* 0x000fe20003f04270 */
[----:B------:R-:W3:Y:S01]  /*85f0*/  MUFU.TANH R25, R34 ;  /* 0x0000002200197308 */ /* 0x000ee20000002400 */
[----:B------:R-:W-:Y:S02]  /*8600*/  FSEL R24, R222, -INF , P1 ;  /* 0xff800000de187808 */ /* 0x000fe40000800000 */
[----:B------:R-:W-:Y:S02]  /*8610*/  ISETP.GT.AND P1, PT, R3, 0x10, PT ;  /* 0x000000100300780c */ /* 0x000fe40003f24270 */
[----:B------:R-:W-:Y:S02]  /*8620*/  FSEL R19, R245, -INF , P2 ;  /* 0xff800000f5137808 */ /* 0x000fe40001000000 */
[----:B------:R-:W-:Y:S02]  /*8630*/  ISETP.GT.AND P2, PT, R4, 0x10, PT ;  /* 0x000000100400780c */ /* 0x000fe40003f44270 */
[----:B------:R-:W-:Y:S01]  /*8640*/  FSEL R215, R246, -INF , P4 ;  /* 0xff800000f6d77808 */ /* 0x000fe20002000000 */
[----:B------:R3:W-:Y:S01]  /*8650*/  MUFU.TANH R33, R54 ;  /* 0x0000003600217308 */ /* 0x0007e20000002400 */
[----:B------:R-:W-:Y:S02]  /*8660*/  ISETP.GT.AND P4, PT, R3, 0x9, PT ;  /* 0x000000090300780c */ /* 0x000fe40003f84270 */
[----:B------:R-:W-:Y:S02]  /*8670*/  FSEL R20, R223, -INF , P0 ;  /* 0xff800000df147808 */ /* 0x000fe40000000000 */
[----:B------:R-:W-:Y:S02]  /*8680*/  ISETP.GT.AND P0, PT, R4, 0x11, PT ;  /* 0x000000110400780c */ /* 0x000fe40003f04270 */
[----:B----4-:R-:W-:Y:S02]  /*8690*/  FSEL R48, R220, -INF , P2 ;  /* 0xff800000dc307808 */ /* 0x010fe40001000000 */
[----:B------:R-:W-:Y:S01]  /*86a0*/  FSEL R205, R136, -INF , P1 ;  /* 0xff80000088cd7808 */ /* 0x000fe20000800000 */
[----:B------:R-:W4:Y:S01]  /*86b0*/  MUFU.TANH R36, R36 ;  /* 0x0000002400247308 */ /* 0x000f220000002400 */
[C---:B------:R-:W-:Y:S02]  /*86c0*/  ISETP.GT.AND P2, PT, R2.reuse, 0x10, PT ;  /* 0x000000100200780c */ /* 0x040fe40003f44270 */
[----:B------:R-:W-:Y:S02]  /*86d0*/  ISETP.GT.AND P1, PT, R2, 0x11, PT ;  /* 0x000000110200780c */ /* 0x000fe40003f24270 */
[----:B------:R-:W-:Y:S02]  /*86e0*/  FSEL R27, R221, -INF , P4 ;  /* 0xff800000dd1b7808 */ /* 0x000fe40002000000 */
[----:B------:R-:W-:Y:S02]  /*86f0*/  ISETP.GT.AND P4, PT, R3, 0x11, PT ;  /* 0x000000110300780c */ /* 0x000fe40003f84270 */
[----:B-1----:R-:W-:Y:S01]  /*8700*/  FSEL R47, R137, -INF , P0 ;  /* 0xff800000892f7808 */ /* 0x002fe20000000000 */
[----:B------:R-:W-:Y:S01]  /*8710*/  MUFU.TANH R14, R39 ;  /* 0x00000027000e7308 */ /* 0x000fe20000002400 */
[----:B------:R-:W-:Y:S02]  /*8720*/  ISETP.GT.AND P0, PT, R0, 0x10, PT ;  /* 0x000000100000780c */ /* 0x000fe40003f04270 */
[----:B------:R-:W-:Y:S02]  /*8730*/  FSEL R209, R209, -INF , P2 ;  /* 0xff800000d1d17808 */ /* 0x000fe40001000000 */
[----:B------:R-:W-:Y:S02]  /*8740*/  ISETP.GT.AND P2, PT, R2, 0x18, PT ;  /* 0x000000180200780c */ /* 0x000fe40003f44270 */
[----:B------:R-:W-:Y:S02]  /*8750*/  FSEL R208, R208, -INF , P1 ;  /* 0xff800000d0d07808 */ /* 0x000fe40000800000 */
[----:B------:R-:W-:Y:S01]  /*8760*/  ISETP.GT.AND P1, PT, R2, 0x19, PT ;  /* 0x000000190200780c */ /* 0x000fe20003f24270 */
[----:B------:R1:W-:Y:S01]  /*8770*/  MUFU.TANH R12, R42 ;  /* 0x0000002a000c7308 */ /* 0x0003e20000002400 */
[----:B------:R-:W-:Y:S02]  /*8780*/  FSEL R204, R135, -INF , P4 ;  /* 0xff80000087cc7808 */ /* 0x000fe40002000000 */
[C---:B------:R-:W-:Y:S02]  /*8790*/  ISETP.GT.AND P4, PT, R0.reuse, 0x11, PT ;  /* 0x000000110000780c */ /* 0x040fe40003f84270 */
[----:B------:R-:W-:Y:S02]  /*87a0*/  FSEL R217, R217, -INF , P0 ;  /* 0xff800000d9d97808 */ /* 0x000fe40000000000 */
[----:B------:R-:W-:Y:S02]  /*87b0*/  FSEL R206, R29, -INF , P1 ;  /* 0xff8000001dce7808 */ /* 0x000fe40000800000 */
[----:B------:R-:W-:Y:S01]  /*87c0*/  ISETP.GT.AND P1, PT, R3, 0x18, PT ;  /* 0x000000180300780c */ /* 0x000fe20003f24270 */
[----:B------:R-:W1:Y:S01]  /*87d0*/  MUFU.TANH R21, R35 ;  /* 0x0000002300157308 */ /* 0x000e620000002400 */
[----:B------:R-:W-:Y:S02]  /*87e0*/  ISETP.GT.AND P0, PT, R0, 0x18, PT ;  /* 0x000000180000780c */ /* 0x000fe40003f04270 */
[----:B------:R-:W-:Y:S02]  /*87f0*/  FSEL R207, R134, -INF , P2 ;  /* 0xff80000086cf7808 */ /* 0x000fe40001000000 */
[----:B------:R-:W-:Y:S02]  /*8800*/  ISETP.GT.AND P2, PT, R4, 0x18, PT ;  /* 0x000000180400780c */ /* 0x000fe40003f44270 */
[----:B------:R-:W-:Y:S02]  /*8810*/  FSEL R216, R216, -INF , P4 ;  /* 0xff800000d8d87808 */ /* 0x000fe40002000000 */
[----:B------:R-:W-:Y:S01]  /*8820*/  ISETP.GT.AND P4, PT, R0, 0x19, PT ;  /* 0x000000190000780c */ /* 0x000fe20003f84270 */
[----:B------:R4:W-:Y:S01]  /*8830*/  MUFU.TANH R28, R53 ;  /* 0x00000035001c7308 */ /* 0x0009e20000002400 */
[----:B------:R-:W-:Y:S02]  /*8840*/  FSEL R219, R219, -INF , P0 ;  /* 0xff800000dbdb7808 */ /* 0x000fe40000000000 */
[----:B------:R-:W-:Y:S02]  /*8850*/  ISETP.GT.AND P0, PT, R4, 0x19, PT ;  /* 0x000000190400780c */ /* 0x000fe40003f04270 */
[----:B------:R-:W-:Y:S02]  /*8860*/  FSEL R43, R32, -INF , P2 ;  /* 0xff800000202b7808 */ /* 0x000fe40001000000 */
[----:B------:R-:W-:Y:S02]  /*8870*/  ISETP.GT.AND P2, PT, R4, 0x20, PT ;  /* 0x000000200400780c */ /* 0x000fe40003f44270 */
[----:B---3--:R-:W-:Y:S01]  /*8880*/  FSEL R54, R25, -INF , P1 ;  /* 0xff80000019367808 */ /* 0x008fe20000800000 */
[----:B------:R-:W3:Y:S01]  /*8890*/  MUFU.TANH R13, R40 ;  /* 0x00000028000d7308 */ /* 0x000ee20000002400 */
[----:B------:R-:W-:Y:S01]  /*88a0*/  FMUL.FTZ R25, R65, c[0x0][0x320] ;  /* 0x0000c80041197a20 */ /* 0x000fe20000410000 */
[----:B------:R-:W-:Y:S02]  /*88b0*/  FSEL R218, R218, -INF , P4 ;  /* 0xff800000dada7808 */ /* 0x000fe40002000000 */
[C---:B------:R-:W-:Y:S02]  /*88c0*/  ISETP.GT.AND P4, PT, R3.reuse, 0x19, PT ;  /* 0x000000190300780c */ /* 0x040fe40003f84270 */
[----:B-1----:R-:W-:Y:S02]  /*88d0*/  FSEL R42, R26, -INF , P0 ;  /* 0xff8000001a2a7808 */ /* 0x002fe40000000000 */
[----:B----4-:R-:W-:Y:S02]  /*88e0*/  FSEL R39, R36, -INF , P2 ;  /* 0xff80000024277808 */ /* 0x010fe40001000000 */
[----:B------:R3:W-:Y:S01]  /*88f0*/  MUFU.TANH R34, R51 ;  /* 0x0000003300227308 */ /* 0x0007e20000002400 */
[----:B------:R-:W-:Y:S02]  /*8900*/  ISETP.GT.AND P2, PT, R2, 0x20, PT ;  /* 0x000000200200780c */ /* 0x000fe40003f44270 */
[----:B------:R-:W-:Y:S02]  /*8910*/  ISETP.GT.AND P1, PT, R3, 0x20, PT ;  /* 0x000000200300780c */ /* 0x000fe40003f24270 */
[----:B------:R-:W-:Y:S01]  /*8920*/  FSEL R53, R21, -INF , P4 ;  /* 0xff80000015357808 */ /* 0x000fe20002000000 */
[----:B------:R-:W-:Y:S01]  /*8930*/  FMUL.FTZ R21, R66, c[0x0][0x320] ;  /* 0x0000c80042157a20 */ /* 0x000fe20000410000 */
[----:B------:R-:W-:Y:S02]  /*8940*/  ISETP.GT.AND P4, PT, R3, 0x21, PT ;  /* 0x000000210300780c */ /* 0x000fe40003f84270 */
[----:B------:R-:W-:Y:S01]  /*8950*/  ISETP.GT.AND P0, PT, R4, 0x21, PT ;  /* 0x000000210400780c */ /* 0x000fe20003f04270 */
[----:B------:R1:W4:Y:S01]  /*8960*/  MUFU.TANH R15, R38 ;  /* 0x00000026000f7308 */ /* 0x0003220000002400 */
[----:B------:R-:W-:Y:S02]  /*8970*/  FSEL R45, R14, -INF , P4 ;  /* 0xff8000000e2d7808 */ /* 0x000fe40002000000 */
[----:B------:R-:W-:Y:S04]  /*8980*/  ISETP.GT.AND P4, PT, R0, 0x21, PT ;  /* 0x000000210000780c */ /* 0x000fe80003f84270 */
[----:B------:R-:W-:Y:S02]  /*8990*/  FSEL R213, R10, -INF , P4 ;  /* 0xff8000000ad57808 */ /* 0x000fe40002000000 */
[----:B------:R-:W-:Y:S01]  /*89a0*/  ISETP.GT.AND P4, PT, R0, 0x29, PT ;  /* 0x000000290000780c */ /* 0x000fe20003f84270 */
[----:B------:R4:W-:Y:S01]  /*89b0*/  MUFU.TANH R9, R46 ;  /* 0x0000002e00097308 */ /* 0x0009e20000002400 */
[----:B---3--:R-:W-:Y:S01]  /*89c0*/  FSEL R51, R13, -INF , P2 ;  /* 0xff8000000d337808 */ /* 0x008fe20001000000 */
[----:B------:R-:W-:Y:S01]  /*89d0*/  FMUL.FTZ R13, R61, c[0x0][0x320] ;  /* 0x0000c8003d0d7a20 */ /* 0x000fe20000410000 */
[----:B------:R-:W-:Y:S07]  /*89e0*/  ISETP.GT.AND P2, PT, R2, 0x28, PT ;  /* 0x000000280200780c */ /* 0x000fee0003f44270 */
[----:B------:R-:W3:Y:S01]  /*89f0*/  MUFU.TANH R44, R44 ;  /* 0x0000002c002c7308 */ /* 0x000ee20000002400 */
[----:B-1----:R-:W-:Y:S02]  /*8a00*/  FSEL R38, R16, -INF , P0 ;  /* 0xff80000010267808 */ /* 0x002fe40000000000 */
[----:B------:R-:W-:Y:S07]  /*8a10*/  ISETP.GT.AND P0, PT, R0, 0x20, PT ;  /* 0x000000200000780c */ /* 0x000fee0003f04270 */
[----:B------:R1:W-:Y:S01]  /*8a20*/  MUFU.TANH R35, R50 ;  /* 0x0000003200237308 */ /* 0x0003e20000002400 */
[----:B------:R-:W-:Y:S01]  /*8a30*/  FSEL R214, R12, -INF , P0 ;  /* 0xff8000000cd67808 */ /* 0x000fe20000000000 */
[----:B------:R-:W-:Y:S01]  /*8a40*/  FMUL.FTZ R12, R67, c[0x0][0x320] ;  /* 0x0000c800430c7a20 */ /* 0x000fe20000410000 */
[----:B------:R-:W-:Y:S02]  /*8a50*/  ISETP.GT.AND P0, PT, R0, 0x28, PT ;  /* 0x000000280000780c */ /* 0x000fe40003f04270 */
[----:B----4-:R-:W-:Y:S02]  /*8a60*/  FSEL R46, R15, -INF , P1 ;  /* 0xff8000000f2e7808 */ /* 0x010fe40000800000 */
[----:B------:R-:W-:Y:S03]  /*8a70*/  ISETP.GT.AND P1, PT, R2, 0x21, PT ;  /* 0x000000210200780c */ /* 0x000fe60003f24270 */
[----:B------:R-:W-:Y:S01]  /*8a80*/  MUFU.TANH R40, R56 ;  /* 0x0000003800287308 */ /* 0x000fe20000002400 */
[----:B---3--:R-:W-:Y:S02]  /*8a90*/  FSEL R44, R44, -INF , P2 ;  /* 0xff8000002c2c7808 */ /* 0x008fe40001000000 */
[C---:B------:R-:W-:Y:S07]  /*8aa0*/  ISETP.GT.AND P2, PT, R4.reuse, 0x28, PT ;  /* 0x000000280400780c */ /* 0x040fee0003f44270 */
[----:B------:R3:W-:Y:S01]  /*8ab0*/  MUFU.TANH R56, R58 ;  /* 0x0000003a00387308 */ /* 0x0007e20000002400 */
[----:B------:R-:W-:Y:S02]  /*8ac0*/  FSEL R31, R31, -INF , P2 ;  /* 0xff8000001f1f7808 */ /* 0x000fe40001000000 */
[----:B------:R-:W-:Y:S02]  /*8ad0*/  ISETP.GT.AND P2, PT, R4, 0x30, PT ;  /* 0x000000300400780c */ /* 0x000fe40003f44270 */
[----:B-1----:R-:W-:Y:S02]  /*8ae0*/  FSEL R50, R11, -INF , P1 ;  /* 0xff8000000b327808 */ /* 0x002fe40000800000 */
[----:B------:R-:W-:Y:S03]  /*8af0*/  ISETP.GT.AND P1, PT, R2, 0x29, PT ;  /* 0x000000290200780c */ /* 0x000fe60003f24270 */
[----:B------:R-:W1:Y:S10]  /*8b00*/  MUFU.TANH R5, R5 ;  /* 0x0000000500057308 */ /* 0x000e740000002400 */
[----:B------:R4:W-:Y:S01]  /*8b10*/  MUFU.TANH R30, R49 ;  /* 0x00000031001e7308 */ /* 0x0009e20000002400 */
[----:B---3--:R-:W-:Y:S02]  /*8b20*/  FSEL R58, R7, -INF , P4 ;  /* 0xff800000073a7808 */ /* 0x008fe40002000000 */
[C---:B------:R-:W-:Y:S07]  /*8b30*/  ISETP.GT.AND P4, PT, R3.reuse, 0x29, PT ;  /* 0x000000290300780c */ /* 0x040fee0003f84270 */
[----:B------:R-:W3:Y:S01]  /*8b40*/  MUFU.TANH R6, R6 ;  /* 0x0000000600067308 */ /* 0x000ee20000002400 */
[----:B------:R-:W-:Y:S02]  /*8b50*/  FSEL R34, R34, -INF , P4 ;  /* 0xff80000022227808 */ /* 0x000fe40002000000 */
[----:B------:R-:W-:Y:S02]  /*8b60*/  ISETP.GT.AND P4, PT, R3, 0x31, PT ;  /* 0x000000310300780c */ /* 0x000fe40003f84270 */
[----:B-1----:R-:W-:Y:S02]  /*8b70*/  FSEL R29, R5, -INF , P2 ;  /* 0xff800000051d7808 */ /* 0x002fe40001000000 */
[----:B------:R-:W-:Y:S02]  /*8b80*/  ISETP.GT.AND P2, PT, R2, 0x30, PT ;  /* 0x000000300200780c */ /* 0x000fe40003f44270 */
[----:B------:R-:W-:Y:S01]  /*8b90*/  FMNMX.FTZ R5, R37, R138, !PT ;  /* 0x0000008a25057209 */ /* 0x000fe20007810000 */
[----:B------:R1:W1:Y:S01]  /*8ba0*/  MUFU.TANH R36, R57 ;  /* 0x0000003900247308 */ /* 0x0002620000002400 */
[----:B------:R-:W-:Y:S02]  /*8bb0*/  FSEL R40, R40, -INF , P2 ;  /* 0xff80000028287808 */ /* 0x000fe40001000000 */
[----:B------:R-:W-:Y:S02]  /*8bc0*/  ISETP.GT.AND P2, PT, R4, 0x39, PT ;  /* 0x000000390400780c */ /* 0x000fe40003f44270 */
[----:B----4-:R-:W-:Y:S02]  /*8bd0*/  FSEL R49, R8, -INF , P1 ;  /* 0xff80000008317808 */ /* 0x010fe40000800000 */
[----:B------:R-:W-:Y:S03]  /*8be0*/  ISETP.GT.AND P1, PT, R3, 0x28, PT ;  /* 0x000000280300780c */ /* 0x000fe60003f24270 */
[----:B------:R-:W4:Y:S01]  /*8bf0*/  MUFU.TANH R26, R64 ;  /* 0x00000040001a7308 */ /* 0x000f220000002400 */
[----:B------:R-:W-:Y:S02]  /*8c00*/  FSEL R35, R35, -INF , P1 ;  /* 0xff80000023237808 */ /* 0x000fe40000800000 */
[----:B------:R-:W-:Y:S02]  /*8c10*/  ISETP.GT.AND P1, PT, R3, 0x30, PT ;  /* 0x000000300300780c */ /* 0x000fe40003f24270 */
[----:B---3--:R-:W-:Y:S02]  /*8c20*/  FSEL R32, R6, -INF , P4 ;  /* 0xff80000006207808 */ /* 0x008fe40002000000 */
[----:B------:R-:W-:Y:S02]  /*8c30*/  ISETP.GT.AND P4, PT, R4, 0x38, PT ;  /* 0x000000380400780c */ /* 0x000fe40003f84270 */
[----:B------:R-:W-:Y:S01]  /*8c40*/  FSEL R33, R33, -INF , P1 ;  /* 0xff80000021217808 */ /* 0x000fe20000800000 */
[----:B------:R-:W3:Y:S01]  /*8c50*/  MUFU.TANH R25, R25 ;  /* 0x0000001900197308 */ /* 0x000ee20000002400 */
[----:B------:R-:W-:Y:S02]  /*8c60*/  ISETP.GT.AND P1, PT, R2, 0x31, PT ;  /* 0x000000310200780c */ /* 0x000fe40003f24270 */
[----:B------:R-:W-:Y:S02]  /*8c70*/  FMNMX.FTZ R6, R210, R139, !PT ;  /* 0x0000008bd2067209 */ /* 0x000fe40007810000 */
[----:B-1----:R-:W-:Y:S01]  /*8c80*/  FSEL R57, R9, -INF , P0 ;  /* 0xff80000009397808 */ /* 0x002fe20000000000 */
[----:B------:R-:W-:Y:S01]  /*8c90*/  FMUL.FTZ R9, R63, c[0x0][0x320] ;  /* 0x0000c8003f097a20 */ /* 0x000fe20000410000 */
[----:B------:R-:W-:Y:S02]  /*8ca0*/  ISETP.GT.AND P0, PT, R4, 0x29, PT ;  /* 0x000000290400780c */ /* 0x000fe40003f04270 */
[----:B------:R-:W-:Y:S01]  /*8cb0*/  FSEL R36, R36, -INF , P1 ;  /* 0xff80000024247808 */ /* 0x000fe20000800000 */
[----:B------:R-:W1:Y:S01]  /*8cc0*/  MUFU.TANH R21, R21 ;  /* 0x0000001500157308 */ /* 0x000e620000002400 */
[----:B------:R-:W-:Y:S02]  /*8cd0*/  FSEL R30, R30, -INF , P0 ;  /* 0xff8000001e1e7808 */ /* 0x000fe40000000000 */
[----:B------:R-:W-:Y:S02]  /*8ce0*/  ISETP.GT.AND P0, PT, R4, 0x31, PT ;  /* 0x000000310400780c */ /* 0x000fe40003f04270 */
[----:B----4-:R-:W-:Y:S02]  /*8cf0*/  FSEL R26, R26, -INF , P4 ;  /* 0xff8000001a1a7808 */ /* 0x010fe40002000000 */
[----:B------:R-:W-:Y:S02]  /*8d00*/  ISETP.GT.AND P4, PT, R2, 0x38, PT ;  /* 0x000000380200780c */ /* 0x000fe40003f84270 */
[----:B------:R-:W-:Y:S01]  /*8d10*/  FSEL R28, R28, -INF , P0 ;  /* 0xff8000001c1c7808 */ /* 0x000fe20000000000 */
[----:B------:R-:W4:Y:S01]  /*8d20*/  MUFU.TANH R16, R59 ;  /* 0x0000003b00107308 */ /* 0x000f220000002400 */
[----:B------:R-:W-:Y:S02]  /*8d30*/  ISETP.GT.AND P0, PT, R0, 0x30, PT ;  /* 0x000000300000780c */ /* 0x000fe40003f04270 */
[----:B------:R-:W-:Y:S02]  /*8d40*/  ISETP.GT.AND P1, PT, R3, 0x39, PT ;  /* 0x000000390300780c */ /* 0x000fe40003f24270 */
[----:B---3--:R-:W-:Y:S02]  /*8d50*/  FSEL R25, R25, -INF , P2 ;  /* 0xff80000019197808 */ /* 0x008fe40001000000 */
[----:B------:R-:W-:Y:S02]  /*8d60*/  ISETP.GT.AND P2, PT, R2, 0x39, PT ;  /* 0x000000390200780c */ /* 0x000fe40003f44270 */
[----:B------:R-:W-:Y:S01]  /*8d70*/  FMNMX.FTZ R2, R17, R132, !PT ;  /* 0x0000008411027209 */ /* 0x000fe20007810000 */
[----:B------:R-:W3:Y:S01]  /*8d80*/  MUFU.TANH R12, R12 ;  /* 0x0000000c000c7308 */ /* 0x000ee20000002400 */
[----:B------:R-:W-:Y:S02]  /*8d90*/  FSEL R56, R56, -INF , P0 ;  /* 0xff80000038387808 */ /* 0x000fe40000000000 */
[----:B------:R-:W-:Y:S02]  /*8da0*/  FMNMX.FTZ R2, R18, R2, !PT ;  /* 0x0000000212027209 */ /* 0x000fe40007810000 */
[----:B------:R-:W-:Y:S02]  /*8db0*/  ISETP.GT.AND P0, PT, R3, 0x38, PT ;  /* 0x000000380300780c */ /* 0x000fe40003f04270 */
[----:B------:R-:W-:Y:S02]  /*8dc0*/  FMNMX.FTZ R2, R19, R2, !PT ;  /* 0x0000000213027209 */ /* 0x000fe40007810000 */
[----:B------:R-:W-:Y:S01]  /*8dd0*/  FMNMX.FTZ R3, R22, R133, !PT ;  /* 0x0000008516037209 */ /* 0x000fe20007810000 */
[----:B------:R-:W1:Y:S01]  /*8de0*/  MUFU.TANH R15, R62 ;  /* 0x0000003e000f7308 */ /* 0x000e620000002400 */
[----:B------:R-:W-:Y:S02]  /*8df0*/  FMNMX.FTZ R2, R20, R2, !PT ;  /* 0x0000000214027209 */ /* 0x000fe40007810000 */
[----:B------:R-:W-:Y:S02]  /*8e00*/  FMNMX.FTZ R4, R23, R3, !PT ;  /* 0x0000000317047209 */ /* 0x000fe40007810000 */
[----:B------:R-:W-:Y:S02]  /*8e10*/  FMNMX.FTZ R2, R48, R2, !PT ;  /* 0x0000000230027209 */ /* 0x000fe40007810000 */
        /* <DEDUP_REMOVED lines=43> */
[----:B-1----:R-:W-:Y:S02]  /*90d0*/  FSEL R21, R21, -INF , P0 ;  /* 0xff80000015157808 */ /* 0x002fe40000000000 */
[----:B------:R-:W-:Y:S02]  /*90e0*/  ISETP.GT.AND P0, PT, R0, 0x31, PT ;  /* 0x000000310000780c */ /* 0x000fe40003f04270 */
[----:B------:R-:W-:Y:S02]  /*90f0*/  FMNMX.FTZ R3, R33, R3, !PT ;  /* 0x0000000321037209 */ /* 0x000fe40007810000 */
[----:B------:R-:W-:Y:S02]  /*9100*/  FMNMX.FTZ R5, R25, R2, !PT ;  /* 0x0000000219057209 */ /* 0x000fe40007810000 */
[----:B------:R-:W-:Y:S02]  /*9110*/  FMNMX.FTZ R2, R49, R6, !PT ;  /* 0x0000000631027209 */ /* 0x000fe40007810000 */
[----:B------:R-:W-:Y:S01]  /*9120*/  FMNMX.FTZ R6, R58, R4, !PT ;  /* 0x000000043a067209 */ /* 0x000fe20007810000 */
[----:B------:R-:W1:Y:S01]  /*9130*/  SHFL.BFLY PT, R8, R5, 0x2, 0x1f ;  /* 0x0c401f0005087f89 */ /* 0x000e6200000e0000 */
[----:B----4-:R-:W-:Y:S02]  /*9140*/  FSEL R16, R16, -INF , P0 ;  /* 0xff80000010107808 */ /* 0x010fe40000000000 */
[----:B------:R-:W-:Y:S02]  /*9150*/  FMNMX.FTZ R3, R32, R3, !PT ;  /* 0x0000000320037209 */ /* 0x000fe40007810000 */
[----:B------:R-:W-:Y:S02]  /*9160*/  ISETP.GT.AND P0, PT, R0, 0x39, PT ;  /* 0x000000390000780c */ /* 0x000fe40003f04270 */
[----:B---3--:R-:W-:Y:S02]  /*9170*/  FSEL R12, R12, -INF , P1 ;  /* 0xff8000000c0c7808 */ /* 0x008fe40000800000 */
[----:B------:R-:W-:Y:S02]  /*9180*/  ISETP.GT.AND P1, PT, R0, 0x38, PT ;  /* 0x000000380000780c */ /* 0x000fe40003f24270 */
[----:B------:R-:W-:Y:S02]  /*9190*/  FMNMX.FTZ R0, R56, R6, !PT ;  /* 0x0000000638007209 */ /* 0x000fe40007810000 */
[----:B------:R-:W-:Y:S02]  /*91a0*/  FMNMX.FTZ R2, R40, R2, !PT ;  /* 0x0000000228027209 */ /* 0x000fe40007810000 */
[----:B------:R-:W-:Y:S02]  /*91b0*/  FMNMX.FTZ R4, R21, R3, !PT ;  /* 0x0000000315047209 */ /* 0x000fe40007810000 */
[----:B------:R-:W-:Y:S02]  /*91c0*/  FSEL R15, R15, -INF , P1 ;  /* 0xff8000000f0f7808 */ /* 0x000fe40000800000 */
[----:B------:R-:W-:Y:S02]  /*91d0*/  FMNMX.FTZ R0, R16, R0, !PT ;  /* 0x0000000010007209 */ /* 0x000fe40007810000 */
[----:B------:R-:W-:Y:S02]  /*91e0*/  FMNMX.FTZ R2, R36, R2, !PT ;  /* 0x0000000224027209 */ /* 0x000fe40007810000 */
[----:B------:R-:W-:Y:S02]  /*91f0*/  FSEL R14, R14, -INF , P4 ;  /* 0xff8000000e0e7808 */ /* 0x000fe40002000000 */
[----:B------:R-:W-:Y:S02]  /*9200*/  FMNMX.FTZ R4, R12, R4, !PT ;  /* 0x000000040c047209 */ /* 0x000fe40007810000 */
[----:B------:R-:W-:Y:S02]  /*9210*/  FSEL R6, R9, -INF , P0 ;  /* 0xff80000009067808 */ /* 0x000fe40000000000 */
[----:B------:R-:W-:Y:S01]  /*9220*/  FMNMX.FTZ R0, R15, R0, !PT ;  /* 0x000000000f007209 */ /* 0x000fe20007810000 */
[----:B------:R-:W3:Y:S01]  /*9230*/  SHFL.BFLY PT, R7, R4, 0x2, 0x1f ;  /* 0x0c401f0004077f89 */ /* 0x000ee200000e0000 */
[----:B------:R-:W-:Y:S02]  /*9240*/  FSEL R13, R13, -INF , P2 ;  /* 0xff8000000d0d7808 */ /* 0x000fe40001000000 */
[----:B------:R-:W-:Y:S02]  /*9250*/  FMNMX.FTZ R2, R14, R2, !PT ;  /* 0x000000020e027209 */ /* 0x000fe40007810000 */
[----:B------:R-:W-:Y:S02]  /*9260*/  FMNMX.FTZ R0, R6, R0, !PT ;  /* 0x0000000006007209 */ /* 0x000fe40007810000 */
[----:B------:R-:W-:Y:S02]  /*9270*/  FMNMX.FTZ R3, R13, R2, !PT ;  /* 0x000000020d037209 */ /* 0x000fe40007810000 */
[----:B-1----:R-:W-:Y:S01]  /*9280*/  FMNMX.FTZ R5, R5, R8, !PT ;  /* 0x0000000805057209 */ /* 0x002fe20007810000 */
[----:B------:R-:W1:Y:S01]  /*9290*/  SHFL.BFLY PT, R2, R0, 0x2, 0x1f ;  /* 0x0c401f0000027f89 */ /* 0x000e6200000e0000 */
[C---:B------:R-:W-:Y:S02]  /*92a0*/  ISETP.GT.AND P4, PT, R131.reuse, R129, PT ;  /* 0x000000818300720c */ /* 0x040fe40003f84270 */
[----:B------:R-:W-:Y:S05]  /*92b0*/  IADD3 R59, R131, -0x1, RZ ;  /* 0xffffffff833b7810 */ /* 0x000fea0007ffe0ff */
[----:B------:R-:W4:Y:S01]  /*92c0*/  SHFL.BFLY PT, R135, R3, 0x2, 0x1f ;  /* 0x0c401f0003877f89 */ /* 0x000f2200000e0000 */
[----:B---3--:R-:W-:Y:S05]  /*92d0*/  FMNMX.FTZ R4, R4, R7, !PT ;  /* 0x0000000704047209 */ /* 0x008fea0007810000 */
[----:B------:R-:W-:Y:S02]  /*92e0*/  @P4 IMAD.WIDE.U32 R8, R59, c[0x0][0x1e0], RZ ;  /* 0x000078003b084a25 */ /* 0x000fe400078e00ff */
[----:B------:R-:W3:Y:S01]  /*92f0*/  SHFL.BFLY PT, R137, R5, 0x1, 0x1f ;  /* 0x0c201f0005897f89 */ /* 0x000ee200000e0000 */
[----:B-1----:R-:W-:Y:S07]  /*9300*/  FMNMX.FTZ R0, R0, R2, !PT ;  /* 0x0000000200007209 */ /* 0x002fee0007810000 */
[----:B------:R-:W1:Y:S01]  /*9310*/  SHFL.BFLY PT, R136, R4, 0x1, 0x1f ;  /* 0x0c201f0004887f89 */ /* 0x000e6200000e0000 */
[----:B------:R-:W-:Y:S05]  /*9320*/  @P4 SHF.R.S32.HI R2, RZ, 0x1f, R59 ;  /* 0x0000001fff024819 */ /* 0x000fea000001143b */
[----:B------:R-:W-:Y:S01]  /*9330*/  @P4 IMAD R2, R2, c[0x0][0x1e0], RZ ;  /* 0x0000780002024a24 */ /* 0x000fe200078e02ff */
[----:B----4-:R-:W-:Y:S02]  /*9340*/  FMNMX.FTZ R135, R3, R135, !PT ;  /* 0x0000008703877209 */ /* 0x010fe40007810000 */
[----:B------:R-:W4:Y:S01]  /*9350*/  SHFL.BFLY PT, R3, R0, 0x1, 0x1f ;  /* 0x0c201f0000037f89 */ /* 0x000f2200000e0000 */
[----:B------:R-:W-:Y:S05]  /*9360*/  @P4 IMAD R2, R59, c[0x0][0x1e4], R2 ;  /* 0x000079003b024a24 */ /* 0x000fea00078e0202 */
[----:B------:R-:W-:Y:S02]  /*9370*/  @P4 IADD3 R2, R9, R2, RZ ;  /* 0x0000000209024210 */ /* 0x000fe40007ffe0ff */
[----:B---3--:R-:W-:Y:S01]  /*9380*/  FMNMX.FTZ R137, R5, R137, !PT ;  /* 0x0000008905897209 */ /* 0x008fe20007810000 */
[----:B------:R-:W3:Y:S03]  /*9390*/  SHFL.BFLY PT, R7, R135, 0x1, 0x1f ;  /* 0x0c201f0087077f89 */ /* 0x000ee600000e0000 */
[C---:B------:R-:W-:Y:S02]  /*93a0*/  FSETP.NEU.FTZ.AND P2, PT, R137.reuse, -INF , PT ;  /* 0xff8000008900780b */ /* 0x040fe40003f5d000 */
[----:B-1----:R-:W-:Y:S02]  /*93b0*/  FMNMX.FTZ R136, R4, R136, !PT ;  /* 0x0000008804887209 */ /* 0x002fe40007810000 */
[C---:B------:R-:W-:Y:S02]  /*93c0*/  @P4 SHF.L.U64.HI R4, R8.reuse, 0x6, R2 ;  /* 0x0000000608044819 */ /* 0x040fe40000010202 */
[----:B------:R-:W-:Y:S02]  /*93d0*/  @P4 SHF.L.U32 R8, R8, 0x6, RZ ;  /* 0x0000000608084819 */ /* 0x000fe400000006ff */
[----:B------:R-:W-:Y:S02]  /*93e0*/  FSEL R2, R137, RZ, P2 ;  /* 0x000000ff89027208 */ /* 0x000fe40001000000 */
[----:B----4-:R-:W-:Y:S02]  /*93f0*/  FMNMX.FTZ R134, R0, R3, !PT ;  /* 0x0000000300867209 */ /* 0x010fe40007810000 */
[----:B------:R-:W-:Y:S01]  /*9400*/  @P4 IADD3 R0, P1, R8, R242, RZ ;  /* 0x000000f208004210 */ /* 0x000fe20007f3e0ff */
[----:B------:R-:W-:Y:S03]  /*9410*/  FADD.FTZ R5, -R2, R132 ;  /* 0x0000008402057221 */ /* 0x000fe60000010100 */
[----:B------:R-:W-:Y:S01]  /*9420*/  @P4 LEA R10, P0, R0, c[0x0][0x1c8], 0x1 ;  /* 0x00007200000a4a11 */ /* 0x000fe200078008ff */
[----:B--2---:R-:W-:Y:S01]  /*9430*/  @P4 IMAD.X R2, R4, 0x1, R128, P1 ;  /* 0x0000000104024824 */ /* 0x004fe200008e0680 */
[----:B---3--:R-:W-:Y:S04]  /*9440*/  FMNMX.FTZ R135, R135, R7, !PT ;  /* 0x0000000787877209 */ /* 0x008fe80007810000 */
[----:B------:R-:W-:Y:S02]  /*9450*/  @P4 LEA.HI.X R11, R0, c[0x0][0x1cc], R2, 0x1, P0 ;  /* 0x00007300000b4a11 */ /* 0x000fe400000f0c02 */
[----:B------:R-:W-:Y:S03]  /*9460*/  @P4 IADD3 R0, P1, P0, R8, 0x40, R242 ;  /* 0x0000004008004810 */ /* 0x000fe6000783e0f2 */
[----:B------:R1:W-:Y:S01]  /*9470*/  @P4 LDGSTS.E.BYPASS.LTC128B.128 [R244+0x4100], [R10.64], !P6 ;  /* 0x041000000af44fae */ /* 0x0003e2000f101d48 */
[----:B------:R-:W-:Y:S02]  /*9480*/  @P4 IADD3.X R4, R4, RZ, R128, P1, P0 ;  /* 0x000000ff04044210 */ /* 0x000fe40000fe0480 */
[----:B------:R-:W-:Y:S02]  /*9490*/  @P4 LEA R8, P0, R0, c[0x0][0x1c8], 0x1 ;  /* 0x0000720000084a11 */ /* 0x000fe400078008ff */
[----:B------:R-:W-:Y:S02]  /*94a0*/  FSETP.NEU.FTZ.AND P1, PT, R136, -INF , PT ;  /* 0xff8000008800780b */ /* 0x000fe40003f3d000 */
[----:B------:R-:W-:Y:S02]  /*94b0*/  @P4 LEA.HI.X R9, R0, c[0x0][0x1cc], R4, 0x1, P0 ;  /* 0x0000730000094a11 */ /* 0x000fe400000f0c04 */
[C---:B------:R-:W-:Y:S02]  /*94c0*/  FSETP.NEU.FTZ.AND P0, PT, R135.reuse, -INF , PT ;  /* 0xff8000008700780b */ /* 0x040fe40003f1d000 */
[----:B------:R-:W-:Y:S01]  /*94d0*/  FSEL R2, R136, RZ, P1 ;  /* 0x000000ff88027208 */ /* 0x000fe20000800000 */
[----:B------:R2:W-:Y:S01]  /*94e0*/  @P4 LDGSTS.E.BYPASS.LTC128B.128 [R244+0x6100], [R8.64], !P5 ;  /* 0x0610000008f44fae */ /* 0x0005e2000e901d48 */
[----:B------:R-:W-:Y:S03]  /*94f0*/  FSEL R0, R135, RZ, P0 ;  /* 0x000000ff87007208 */ /* 0x000fe60000000000 */
[----:B------:R-:W-:Y:S01]  /*9500*/  FADD.FTZ R4, -R2, R133 ;  /* 0x0000008502047221 */ /* 0x000fe20000010100 */
[----:B------:R-:W-:Y:S01]  /*9510*/  @P4 MOV R2, c[0x0][0x1e0] ;  /* 0x0000780000024a02 */ /* 0x000fe20000000f00 */
[----:B------:R-:W-:Y:S01]  /*9520*/  FADD.FTZ R3, -R0, R138 ;  /* 0x0000008a00037221 */ /* 0x000fe20000010100 */
[----:B------:R-:W-:Y:S04]  /*9530*/  @P4 MOV R0, 0x5 ;  /* 0x0000000500004802 */ /* 0x000fe80000000f00 */
[C---:B------:R-:W-:Y:S01]  /*9540*/  @P4 SHF.L.U64.HI R0, R2.reuse, R0, c[0x0][0x1e4] ;  /* 0x0000790002004619 */ /* 0x040fe20000010200 */
[----:B------:R-:W-:Y:S02]  /*9550*/  @P4 IMAD.SHL.U32 R2, R2, 0x20, RZ ;  /* 0x0000002002024824 */ /* 0x000fe400078e00ff */
[----:B--2---:R-:W-:Y:S05]  /*9560*/  FMUL.FTZ R8, R137, c[0x0][0x2d0] ;  /* 0x0000b40089087a20 */ /* 0x004fea0000410000 */
[----:B------:R-:W-:Y:S02]  /*9570*/  FSEL R8, R8, RZ, P2 ;  /* 0x000000ff08087208 */ /* 0x000fe40001000000 */
[-C--:B-1----:R-:W-:Y:S03]  /*9580*/  @P4 IADD3 R10, P2, R10, R2.reuse, RZ ;  /* 0x000000020a0a4210 */ /* 0x082fe60007f5e0ff */
[--C-:B------:R-:W-:Y:S01]  /*9590*/  FFMA.FTZ R7, R17, c[0x0][0x2d0], -R8.reuse ;  /* 0x0000b40011077a23 */ /* 0x100fe20000010808 */
[----:B------:R-:W-:Y:S01]  /*95a0*/  @P4 IADD3.X R11, R0, R11, RZ, P2, !PT ;  /* 0x0000000b000b4210 */ /* 0x000fe200017fe4ff */
[--C-:B------:R-:W-:Y:S02]  /*95b0*/  FFMA.FTZ R9, R20, c[0x0][0x2d0], -R8.reuse ;  /* 0x0000b40014097a23 */ /* 0x100fe40000010808 */
[----:B------:R1:W-:Y:S01]  /*95c0*/  MUFU.EX2 R221, R7 ;  /* 0x0000000700dd7308 */ /* 0x0003e20000000800 */
[--C-:B------:R-:W-:Y:S01]  /*95d0*/  FFMA.FTZ R128, R47, c[0x0][0x2d0], -R8.reuse ;  /* 0x0000b4002f807a23 */ /* 0x100fe20000010808 */
[----:B------:R2:W-:Y:S01]  /*95e0*/  @P4 LDGSTS.E.BYPASS.LTC128B.128 [R244+0x4900], [R10.64], !P6 ;  /* 0x049000000af44fae */ /* 0x0005e2000f101d48 */
[--C-:B------:R-:W-:Y:S02]  /*95f0*/  FFMA.FTZ R129, R43, c[0x0][0x2d0], -R8.reuse ;  /* 0x0000b4002b817a23 */ /* 0x100fe40000010808 */
[--C-:B------:R-:W-:Y:S02]  /*9600*/  FFMA.FTZ R130, R42, c[0x0][0x2d0], -R8.reuse ;  /* 0x0000b4002a827a23 */ /* 0x100fe40000010808 */
[--C-:B------:R-:W-:Y:S02]  /*9610*/  FFMA.FTZ R39, R39, c[0x0][0x2d0], -R8.reuse ;  /* 0x0000b40027277a23 */ /* 0x100fe40000010808 */
[--C-:B------:R-:W-:Y:S01]  /*9620*/  FFMA.FTZ R38, R38, c[0x0][0x2d0], -R8.reuse ;  /* 0x0000b40026267a23 */ /* 0x100fe20000010808 */
[----:B------:R-:W-:Y:S01]  /*9630*/  MUFU.EX2 R64, R9 ;  /* 0x0000000900407308 */ /* 0x000fe20000000800 */
[----:B------:R2:W-:Y:S01]  /*9640*/  @P4 LDGSTS.E.BYPASS.LTC128B.128 [R244+0x6900], [R10.64+0x80], !P5 ;  /* 0x069000800af44fae */ /* 0x0005e2000e901d48 */
[--C-:B------:R-:W-:Y:S02]  /*9650*/  FFMA.FTZ R61, R31, c[0x0][0x2d0], -R8.reuse ;  /* 0x0000b4001f3d7a23 */ /* 0x100fe40000010808 */
[--C-:B------:R-:W-:Y:S02]  /*9660*/  FFMA.FTZ R60, R30, c[0x0][0x2d0], -R8.reuse ;  /* 0x0000b4001e3c7a23 */ /* 0x100fe40000010808 */
[--C-:B------:R-:W-:Y:S02]  /*9670*/  FFMA.FTZ R29, R29, c[0x0][0x2d0], -R8.reuse ;  /* 0x0000b4001d1d7a23 */ /* 0x100fe40000010808 */
[--C-:B------:R-:W-:Y:S02]  /*9680*/  FFMA.FTZ R28, R28, c[0x0][0x2d0], -R8.reuse ;  /* 0x0000b4001c1c7a23 */ /* 0x100fe40000010808 */
[--C-:B------:R-:W-:Y:S02]  /*9690*/  FFMA.FTZ R62, R26, c[0x0][0x2d0], -R8.reuse ;  /* 0x0000b4001a3e7a23 */ /* 0x100fe40000010808 */
[--C-:B------:R-:W-:Y:S02]  /*96a0*/  FFMA.FTZ R63, R25, c[0x0][0x2d0], -R8.reuse ;  /* 0x0000b400193f7a23 */ /* 0x100fe40000010808 */
[--C-:B-1----:R-:W-:Y:S02]  /*96b0*/  FFMA.FTZ R7, R18, c[0x0][0x2d0], -R8.reuse ;  /* 0x0000b40012077a23 */ /* 0x102fe40000010808 */
[--C-:B------:R-:W-:Y:S02]  /*96c0*/  FFMA.FTZ R48, R48, c[0x0][0x2d0], -R8.reuse ;  /* 0x0000b40030307a23 */ /* 0x100fe40000010808 */
[----:B------:R1:W3:Y:S01]  /*96d0*/  MUFU.EX2 R247, R7 ;  /* 0x0000000700f77308 */ /* 0x0002e20000000800 */
[----:B--2---:R-:W-:Y:S04]  /*96e0*/  @P4 IADD3 R10, P2, R10, R2, RZ ;  /* 0x000000020a0a4210 */ /* 0x004fe80007f5e0ff */
[----:B------:R-:W-:Y:S05]  /*96f0*/  @P4 IADD3.X R11, R11, R0, RZ, P2, !PT ;  /* 0x000000000b0b4210 */ /* 0x000fea00017fe4ff */
[----:B------:R2:W-:Y:S01]  /*9700*/  @P4 LDGSTS.E.BYPASS.LTC128B.128 [R244+0x5100], [R10.64], !P6 ;  /* 0x051000000af44fae */ /* 0x0005e2000f101d48 */
[----:B-1----:R-:W-:Y:S02]  /*9710*/  FFMA.FTZ R7, R19, c[0x0][0x2d0], -R8 ;  /* 0x0000b40013077a23 */ /* 0x002fe40000010808 */
[----:B------:R-:W-:Y:S05]  /*9720*/  FMUL.FTZ R8, R134, c[0x0][0x2d0] ;  /* 0x0000b40086087a20 */ /* 0x000fea0000410000 */
[----:B------:R2:W-:Y:S01]  /*9730*/  @P4 LDGSTS.E.BYPASS.LTC128B.128 [R244+0x7100], [R10.64+0x80], !P5 ;  /* 0x071000800af44fae */ /* 0x0005e2000e901d48 */
[----:B------:R1:W-:Y:S02]  /*9740*/  MUFU.EX2 R249, R7 ;  /* 0x0000000700f97308 */ /* 0x0003e40000000800 */
[----:B-1----:R-:W-:Y:S05]  /*9750*/  FMUL.FTZ R7, R136, c[0x0][0x2d0] ;  /* 0x0000b40088077a20 */ /* 0x002fea0000410000 */
[----:B------:R-:W-:Y:S02]  /*9760*/  FSEL R7, R7, RZ, P1 ;  /* 0x000000ff07077208 */ /* 0x000fe40000800000 */
[----:B--2---:R-:W-:Y:S03]  /*9770*/  @P4 IADD3 R10, P1, R10, R2, RZ ;  /* 0x000000020a0a4210 */ /* 0x004fe60007f3e0ff */
[--C-:B------:R-:W-:Y:S02]  /*9780*/  FFMA.FTZ R9, R22, c[0x0][0x2d0], -R7.reuse ;  /* 0x0000b40016097a23 */ /* 0x100fe40000010807 */
[--C-:B------:R-:W-:Y:S02]  /*9790*/  FFMA.FTZ R2, R27, c[0x0][0x2d0], -R7.reuse ;  /* 0x0000b4001b027a23 */ /* 0x100fe40000010807 */
[----:B------:R1:W-:Y:S01]  /*97a0*/  MUFU.EX2 R220, R9 ;  /* 0x0000000900dc7308 */ /* 0x0003e20000000800 */
[----:B------:R-:W-:Y:S01]  /*97b0*/  @P4 IMAD.X R11, R11, 0x1, R0, P1 ;  /* 0x000000010b0b4824 */ /* 0x000fe200008e0600 */
[----:B------:R-:W-:Y:S01]  /*97c0*/  FSETP.NEU.FTZ.AND P1, PT, R134, -INF , PT ;  /* 0xff8000008600780b */ /* 0x000fe20003f3d000 */
[--C-:B------:R-:W-:Y:S02]  /*97d0*/  FFMA.FTZ R66, R21, c[0x0][0x2d0], -R7.reuse ;  /* 0x0000b40015427a23 */ /* 0x100fe40000010807 */
[--C-:B------:R-:W-:Y:S01]  /*97e0*/  FFMA.FTZ R54, R54, c[0x0][0x2d0], -R7.reuse ;  /* 0x0000b40036367a23 */ /* 0x100fe20000010807 */
[----:B------:R-:W-:Y:S01]  /*97f0*/  FSEL R0, R134, RZ, P1 ;  /* 0x000000ff86007208 */ /* 0x000fe20000800000 */
[----:B------:R2:W-:Y:S01]  /*9800*/  @P4 LDGSTS.E.BYPASS.LTC128B.128 [R244+0x5900], [R10.64], !P6 ;  /* 0x059000000af44fae */ /* 0x0005e2000f101d48 */
[--C-:B------:R-:W-:Y:S01]  /*9810*/  FFMA.FTZ R17, R53, c[0x0][0x2d0], -R7.reuse ;  /* 0x0000b40035117a23 */ /* 0x100fe20000010807 */
[----:B------:R-:W-:Y:S01]  /*9820*/  MOV R53, R29 ;  /* 0x0000001d00357202 */ /* 0x000fe20000000f00 */
[----:B------:R4:W-:Y:S01]  /*9830*/  MUFU.EX2 R248, R2 ;  /* 0x0000000200f87308 */ /* 0x0009e20000000800 */
[--C-:B------:R-:W-:Y:S02]  /*9840*/  FFMA.FTZ R46, R46, c[0x0][0x2d0], -R7.reuse ;  /* 0x0000b4002e2e7a23 */ /* 0x100fe40000010807 */
[--C-:B------:R-:W-:Y:S02]  /*9850*/  FFMA.FTZ R26, R34, c[0x0][0x2d0], -R7.reuse ;  /* 0x0000b400221a7a23 */ /* 0x100fe40000010807 */
[----:B------:R2:W-:Y:S01]  /*9860*/  @P4 LDGSTS.E.BYPASS.LTC128B.128 [R244+0x7900], [R10.64+0x80], !P5 ;  /* 0x079000800af44fae */ /* 0x0005e2000e901d48 */
[--C-:B------:R-:W-:Y:S02]  /*9870*/  FFMA.FTZ R65, R32, c[0x0][0x2d0], -R7.reuse ;  /* 0x0000b40020417a23 */ /* 0x100fe40000010807 */
[----:B------:R-:W-:Y:S02]  /*9880*/  FFMA.FTZ R67, R12, c[0x0][0x2d0], -R7 ;  /* 0x0000b4000c437a23 */ /* 0x000fe40000010807 */
[----:B------:R-:W-:Y:S02]  /*9890*/  IMAD.MOV.U32 R27, RZ, RZ, R59 ;  /* 0x000000ffff1b7224 */ /* 0x000fe400078e003b */
[--C-:B------:R-:W-:Y:S01]  /*98a0*/  FFMA.FTZ R59, R204, c[0x0][0x2d0], -R7.reuse ;  /* 0x0000b400cc3b7a23 */ /* 0x100fe20000010807 */
[----:B---3--:R-:W-:Y:S01]  /*98b0*/  F2FP.BF16.PACK_AB R204, R247, R221 ;  /* 0x000000ddf7cc723e */ /* 0x008fe200000010ff */
[--C-:B-1----:R-:W-:Y:S01]  /*98c0*/  FFMA.FTZ R9, R23, c[0x0][0x2d0], -R7.reuse ;  /* 0x0000b40017097a23 */ /* 0x102fe20000010807 */
[----:B------:R-:W0:Y:S01]  /*98d0*/  LDGDEPBAR ;  /* 0x00000000000079af */ /* 0x000e220000000000 */
[--C-:B------:R-:W-:Y:S01]  /*98e0*/  FFMA.FTZ R18, R45, c[0x0][0x2d0], -R7.reuse ;  /* 0x0000b4002d127a23 */ /* 0x100fe20000010807 */
[----:B------:R-:W-:Y:S01]  /*98f0*/  MOV R45, R28 ;  /* 0x0000001c002d7202 */ /* 0x000fe20000000f00 */
[----:B------:R1:W3:Y:S01]  /*9900*/  MUFU.EX2 R245, R9 ;  /* 0x0000000900f57308 */ /* 0x0002e20000000800 */
[----:B------:R-:W-:Y:S04]  /*9910*/  FFMA.FTZ R19, R35, c[0x0][0x2d0], -R7 ;  /* 0x0000b40023137a23 */ /* 0x000fe80000010807 */
[----:B------:R-:W2:Y:S01]  /*9920*/  LDSM.16.MT88.4 R20, [R225] ;  /* 0x00000000e114783b */ /* 0x000ea20000004200 */
[----:B----4-:R-:W-:Y:S02]  /*9930*/  FADD.FTZ R2, -R0, R139 ;  /* 0x0000008b00027221 */ /* 0x010fe40000010100 */
[--C-:B-1----:R-:W-:Y:S01]  /*9940*/  FFMA.FTZ R9, R24, c[0x0][0x2d0], -R7.reuse ;  /* 0x0000b40018097a23 */ /* 0x102fe20000010807 */
[----:B------:R-:W-:Y:S01]  /*9950*/  MOV R24, R131 ;  /* 0x0000008300187202 */ /* 0x000fe20000000f00 */
[----:B------:R-:W-:Y:S01]  /*9960*/  FFMA.FTZ R131, R205, c[0x0][0x2d0], -R7 ;  /* 0x0000b400cd837a23 */ /* 0x000fe20000010807 */
[----:B---3--:R-:W-:Y:S01]  /*9970*/  F2FP.BF16.PACK_AB R205, R245, R220 ;  /* 0x000000dcf5cd723e */ /* 0x008fe200000010ff */
[----:B------:R1:W3:Y:S02]  /*9980*/  MUFU.EX2 R246, R9 ;  /* 0x0000000900f67308 */ /* 0x0002e40000000800 */
[----:B------:R-:W-:Y:S02]  /*9990*/  IMAD.MOV.U32 R42, RZ, RZ, R24 ;  /* 0x000000ffff2a7224 */ /* 0x000fe400078e0018 */
[----:B-1----:R-:W-:Y:S05]  /*99a0*/  FMUL.FTZ R9, R135, c[0x0][0x2d0] ;  /* 0x0000b40087097a20 */ /* 0x002fea0000410000 */
[----:B------:R-:W-:Y:S05]  /*99b0*/  FSEL R9, R9, RZ, P0 ;  /* 0x000000ff09097208 */ /* 0x000fea0000000000 */
[--C-:B------:R-:W-:Y:S01]  /*99c0*/  FFMA.FTZ R0, R41, c[0x0][0x2d0], -R9.reuse ;  /* 0x0000b40029007a23 */ /* 0x100fe20000010809 */
[----:B------:R-:W-:Y:S01]  /*99d0*/  MOV R41, R27 ;  /* 0x0000001b00297202 */ /* 0x000fe20000000f00 */
[--C-:B--2---:R-:W-:Y:S02]  /*99e0*/  FFMA.FTZ R10, R37, c[0x0][0x2d0], -R9.reuse ;  /* 0x0000b400250a7a23 */ /* 0x104fe40000010809 */
[----:B------:R1:W-:Y:S01]  /*99f0*/  MUFU.EX2 R223, R0 ;  /* 0x0000000000df7308 */ /* 0x0003e20000000800 */
[--C-:B------:R-:W-:Y:S02]  /*9a00*/  FFMA.FTZ R47, R36, c[0x0][0x2d0], -R9.reuse ;  /* 0x0000b400242f7a23 */ /* 0x100fe40000010809 */
[--C-:B------:R-:W-:Y:S02]  /*9a10*/  FFMA.FTZ R231, R13, c[0x0][0x2d0], -R9.reuse ;  /* 0x0000b4000de77a23 */ /* 0x100fe40000010809 */
[--C-:B------:R-:W-:Y:S02]  /*9a20*/  FFMA.FTZ R25, R209, c[0x0][0x2d0], -R9.reuse ;  /* 0x0000b400d1197a23 */ /* 0x100fe40000010809 */
[--C-:B------:R-:W-:Y:S02]  /*9a30*/  FFMA.FTZ R252, R208, c[0x0][0x2d0], -R9.reuse ;  /* 0x0000b400d0fc7a23 */ /* 0x100fe40000010809 */
[--C-:B------:R-:W-:Y:S01]  /*9a40*/  FFMA.FTZ R250, R206, c[0x0][0x2d0], -R9.reuse ;  /* 0x0000b400cefa7a23 */ /* 0x100fe20000010809 */
[----:B------:R-:W-:Y:S01]  /*9a50*/  MUFU.EX2 R138, R10 ;  /* 0x0000000a008a7308 */ /* 0x000fe20000000800 */
[--C-:B------:R-:W-:Y:S02]  /*9a60*/  FFMA.FTZ R44, R44, c[0x0][0x2d0], -R9.reuse ;  /* 0x0000b4002c2c7a23 */ /* 0x100fe40000010809 */
[--C-:B------:R-:W-:Y:S02]  /*9a70*/  FFMA.FTZ R40, R40, c[0x0][0x2d0], -R9.reuse ;  /* 0x0000b40028287a23 */ /* 0x100fe40000010809 */
[--C-:B------:R-:W-:Y:S01]  /*9a80*/  FFMA.FTZ R251, R207, c[0x0][0x2d0], -R9.reuse ;  /* 0x0000b400cffb7a23 */ /* 0x100fe20000010809 */
[----:B---3--:R-:W-:Y:S01]  /*9a90*/  F2FP.BF16.PACK_AB R207, R248, R246 ;  /* 0x000000f6f8cf723e */ /* 0x008fe200000010ff */
[--C-:B------:R-:W-:Y:S02]  /*9aa0*/  FFMA.FTZ R51, R51, c[0x0][0x2d0], -R9.reuse ;  /* 0x0000b40033337a23 */ /* 0x100fe40000010809 */
[--C-:B------:R-:W-:Y:S02]  /*9ab0*/  FFMA.FTZ R50, R50, c[0x0][0x2d0], -R9.reuse ;  /* 0x0000b40032327a23 */ /* 0x100fe40000010809 */
[--C-:B------:R-:W-:Y:S02]  /*9ac0*/  FFMA.FTZ R49, R49, c[0x0][0x2d0], -R9.reuse ;  /* 0x0000b40031317a23 */ /* 0x100fe40000010809 */
[--C-:B------:R-:W-:Y:S02]  /*9ad0*/  FFMA.FTZ R43, R14, c[0x0][0x2d0], -R9.reuse ;  /* 0x0000b4000e2b7a23 */ /* 0x100fe40000010809 */
[----:B-1----:R-:W-:Y:S01]  /*9ae0*/  FFMA.FTZ R0, R52, c[0x0][0x2d0], -R9 ;  /* 0x0000b40034007a23 */ /* 0x002fe20000010809 */
[----:B------:R-:W-:Y:S01]  /*9af0*/  MOV R52, R64 ;  /* 0x0000004000347202 */ /* 0x000fe20000000f00 */
[----:B------:R-:W-:Y:S01]  /*9b00*/  FFMA.FTZ R64, R33, c[0x0][0x2d0], -R7 ;  /* 0x0000b40021407a23 */ /* 0x000fe20000010807 */
[----:B------:R-:W-:Y:S01]  /*9b10*/  FSEL R7, R8, RZ, P1 ;  /* 0x000000ff08077208 */ /* 0x000fe20000800000 */
[----:B------:R1:W-:Y:S01]  /*9b20*/  MUFU.EX2 R222, R0 ;  /* 0x0000000000de7308 */ /* 0x0003e20000000800 */
[----:B------:R-:W-:Y:S03]  /*9b30*/  F2FP.BF16.PACK_AB R206, R52, R249 ;  /* 0x000000f934ce723e */ /* 0x000fe600000010ff */
[--C-:B------:R-:W-:Y:S02]  /*9b40*/  FFMA.FTZ R8, R211, c[0x0][0x2d0], -R7.reuse ;  /* 0x0000b400d3087a23 */ /* 0x100fe40000010807 */
[--C-:B------:R-:W-:Y:S02]  /*9b50*/  FFMA.FTZ R217, R217, c[0x0][0x2d0], -R7.reuse ;  /* 0x0000b400d9d97a23 */ /* 0x100fe40000010807 */
[--C-:B------:R-:W-:Y:S02]  /*9b60*/  FFMA.FTZ R216, R216, c[0x0][0x2d0], -R7.reuse ;  /* 0x0000b400d8d87a23 */ /* 0x100fe40000010807 */
[----:B------:R-:W-:Y:S01]  /*9b70*/  MUFU.EX2 R208, R8 ;  /* 0x0000000800d07308 */ /* 0x000fe20000000800 */
[--C-:B------:R-:W-:Y:S02]  /*9b80*/  FFMA.FTZ R219, R219, c[0x0][0x2d0], -R7.reuse ;  /* 0x0000b400dbdb7a23 */ /* 0x100fe40000010807 */
[--C-:B------:R-:W-:Y:S02]  /*9b90*/  FFMA.FTZ R218, R218, c[0x0][0x2d0], -R7.reuse ;  /* 0x0000b400dada7a23 */ /* 0x100fe40000010807 */
[--C-:B------:R-:W-:Y:S02]  /*9ba0*/  FFMA.FTZ R214, R214, c[0x0][0x2d0], -R7.reuse ;  /* 0x0000b400d6d67a23 */ /* 0x100fe40000010807 */
[--C-:B------:R-:W-:Y:S02]  /*9bb0*/  FFMA.FTZ R213, R213, c[0x0][0x2d0], -R7.reuse ;  /* 0x0000b400d5d57a23 */ /* 0x100fe40000010807 */
[--C-:B------:R-:W-:Y:S02]  /*9bc0*/  FFMA.FTZ R241, R16, c[0x0][0x2d0], -R7.reuse ;  /* 0x0000b40010f17a23 */ /* 0x100fe40000010807 */
[--C-:B------:R-:W-:Y:S02]  /*9bd0*/  FFMA.FTZ R243, R15, c[0x0][0x2d0], -R7.reuse ;  /* 0x0000b4000ff37a23 */ /* 0x100fe40000010807 */
[----:B------:R-:W-:Y:S02]  /*9be0*/  FFMA.FTZ R235, R6, c[0x0][0x2d0], -R7 ;  /* 0x0000b40006eb7a23 */ /* 0x000fe40000010807 */
[----:B-1----:R-:W-:Y:S01]  /*9bf0*/  FFMA.FTZ R0, R55, c[0x0][0x2d0], -R9 ;  /* 0x0000b40037007a23 */ /* 0x002fe20000010809 */
[----:B------:R-:W-:Y:S01]  /*9c00*/  MOV R55, R26 ;  /* 0x0000001a00377202 */ /* 0x000fe20000000f00 */
[--C-:B------:R-:W-:Y:S02]  /*9c10*/  FFMA.FTZ R9, R210, c[0x0][0x2d0], -R7.reuse ;  /* 0x0000b400d2097a23 */ /* 0x100fe40000010807 */
[----:B------:R1:W-:Y:S01]  /*9c20*/  MUFU.EX2 R242, R0 ;  /* 0x0000000000f27308 */ /* 0x0003e20000000800 */
[--C-:B------:R-:W-:Y:S01]  /*9c30*/  FFMA.FTZ R211, R58, c[0x0][0x2d0], -R7.reuse ;  /* 0x0000b4003ad37a23 */ /* 0x100fe20000010807 */
[----:B------:R-:W-:Y:S08]  /*9c40*/  MOV R58, R18 ;  /* 0x00000012003a7202 */ /* 0x000ff00000000f00 */
[----:B------:R-:W-:Y:S01]  /*9c50*/  MUFU.EX2 R139, R9 ;  /* 0x00000009008b7308 */ /* 0x000fe20000000800 */
[----:B-1----:R-:W-:Y:S02]  /*9c60*/  FMUL.FTZ R0, R5, c[0x0][0x2d0] ;  /* 0x0000b40005007a20 */ /* 0x002fe40000410000 */
[--C-:B------:R-:W-:Y:S07]  /*9c70*/  FFMA.FTZ R5, R212, c[0x0][0x2d0], -R7.reuse ;  /* 0x0000b400d4057a23 */ /* 0x100fee0000010807 */
[----:B------:R1:W2:Y:S01]  /*9c80*/  MUFU.EX2 R133, R0 ;  /* 0x0000000000857308 */ /* 0x0002a20000000800 */
[----:B------:R-:W-:Y:S02]  /*9c90*/  FFMA.FTZ R212, R57, c[0x0][0x2d0], -R7 ;  /* 0x0000b40039d47a23 */ /* 0x000fe40000010807 */
[----:B------:R-:W-:Y:S07]  /*9ca0*/  IMAD.MOV.U32 R57, RZ, RZ, R19 ;  /* 0x000000ffff397224 */ /* 0x000fee00078e0013 */
[----:B------:R3:W-:Y:S01]  /*9cb0*/  MUFU.EX2 R209, R5 ;  /* 0x0000000500d17308 */ /* 0x0007e20000000800 */
[----:B-1----:R-:W-:Y:S02]  /*9cc0*/  FMUL.FTZ R0, R4, c[0x0][0x2d0] ;  /* 0x0000b40004007a20 */ /* 0x002fe40000410000 */
[--C-:B------:R-:W-:Y:S07]  /*9cd0*/  FFMA.FTZ R4, R215, c[0x0][0x2d0], -R7.reuse ;  /* 0x0000b400d7047a23 */ /* 0x100fee0000010807 */
[----:B------:R1:W4:Y:S01]  /*9ce0*/  MUFU.EX2 R132, R0 ;  /* 0x0000000000847308 */ /* 0x0003220000000800 */
[----:B------:R-:W-:Y:S01]  /*9cf0*/  FFMA.FTZ R215, R56, c[0x0][0x2d0], -R7 ;  /* 0x0000b40038d77a23 */ /* 0x000fe20000010807 */
[----:B------:R-:W-:Y:S01]  /*9d00*/  MOV R56, R38 ;  /* 0x0000002600387202 */ /* 0x000fe20000000f00 */
[C---:B--2---:R-:W-:Y:S02]  /*9d10*/  FMUL.FTZ R16, R133.reuse, R160 ;  /* 0x000000a085107220 */ /* 0x044fe40000410000 */
[C---:B------:R-:W-:Y:S01]  /*9d20*/  FMUL.FTZ R33, R133.reuse, R185 ;  /* 0x000000b985217220 */ /* 0x040fe20000410000 */
[----:B------:R-:W-:Y:S01]  /*9d30*/  MOV R185, R52 ;  /* 0x0000003400b97202 */ /* 0x000fe20000000f00 */
[C---:B---3--:R-:W-:Y:S01]  /*9d40*/  FMUL.FTZ R5, R133.reuse, R141 ;  /* 0x0000008d85057220 */ /* 0x048fe20000410000 */
[----:B------:R-:W-:Y:S01]  /*9d50*/  F2FP.BF16.PACK_AB R141, R208, R139 ;  /* 0x0000008bd08d723e */ /* 0x000fe200000010ff */
[C---:B------:R-:W-:Y:S01]  /*9d60*/  FMUL.FTZ R32, R133.reuse, R184 ;  /* 0x000000b885207220 */ /* 0x040fe20000410000 */
[----:B------:R2:W3:Y:S01]  /*9d70*/  MUFU.EX2 R210, R4 ;  /* 0x0000000400d27308 */ /* 0x0004e20000000800 */
[----:B------:R-:W-:Y:S02]  /*9d80*/  IMAD.MOV.U32 R184, RZ, RZ, R42 ;  /* 0x000000ffffb87224 */ /* 0x000fe400078e002a */
[----:B------:R-:W-:Y:S02]  /*9d90*/  IMAD.MOV.U32 R160, RZ, RZ, R45 ;  /* 0x000000ffffa07224 */ /* 0x000fe400078e002d */
[C---:B------:R-:W-:Y:S02]  /*9da0*/  FMUL.FTZ R68, R133.reuse, R68 ;  /* 0x0000004485447220 */ /* 0x040fe40000410000 */
[C---:B------:R-:W-:Y:S02]  /*9db0*/  FMUL.FTZ R69, R133.reuse, R69 ;  /* 0x0000004585457220 */ /* 0x040fe40000410000 */
[C---:B------:R-:W-:Y:S02]  /*9dc0*/  FMUL.FTZ R80, R133.reuse, R80 ;  /* 0x0000005085507220 */ /* 0x040fe40000410000 */
[C---:B------:R-:W-:Y:S02]  /*9dd0*/  FMUL.FTZ R81, R133.reuse, R81 ;  /* 0x0000005185517220 */ /* 0x040fe40000410000 */
[----:B------:R-:W-:Y:S02]  /*9de0*/  FMUL.FTZ R84, R133, R84 ;  /* 0x0000005485547220 */ /* 0x000fe40000410000 */
[----:B-1----:R-:W-:Y:S02]  /*9df0*/  FMUL.FTZ R0, R3, c[0x0][0x2d0] ;  /* 0x0000b40003007a20 */ /* 0x002fe40000410000 */
[----:B----4-:R-:W-:Y:S01]  /*9e00*/  FMUL.FTZ R6, R132, R142 ;  /* 0x0000008e84067220 */ /* 0x010fe20000410000 */
[----:B------:R-:W-:Y:S01]  /*9e10*/  F2FP.BF16.PACK_AB R142, R242, R222 ;  /* 0x000000def28e723e */ /* 0x000fe200000010ff */
[----:B------:R1:W4:Y:S01]  /*9e20*/  MUFU.EX2 R3, R0 ;  /* 0x0000000000037308 */ /* 0x0003220000000800 */
[C---:B------:R-:W-:Y:S02]  /*9e30*/  FMUL.FTZ R7, R132.reuse, R143 ;  /* 0x0000008f84077220 */ /* 0x040fe40000410000 */
[C---:B------:R-:W-:Y:S01]  /*9e40*/  FMUL.FTZ R18, R132.reuse, R162 ;  /* 0x000000a284127220 */ /* 0x040fe20000410000 */
[----:B------:R-:W-:Y:S01]  /*9e50*/  MOV R162, R62 ;  /* 0x0000003e00a27202 */ /* 0x000fe20000000f00 */
[----:B--2---:R-:W-:Y:S01]  /*9e60*/  FMUL.FTZ R4, R133, R140 ;  /* 0x0000008c85047220 */ /* 0x004fe20000410000 */
[----:B------:R-:W-:Y:S01]  /*9e70*/  F2FP.BF16.PACK_AB R140, R223, R138 ;  /* 0x0000008adf8c723e */ /* 0x000fe200000010ff */
[----:B------:R-:W-:Y:S01]  /*9e80*/  FMUL.FTZ R19, R132, R163 ;  /* 0x000000a384137220 */ /* 0x000fe20000410000 */
[----:B---3--:R-:W-:Y:S01]  /*9e90*/  F2FP.BF16.PACK_AB R143, R210, R209 ;  /* 0x000000d1d28f723e */ /* 0x008fe200000010ff */
[----:B------:R-:W-:Y:S02]  /*9ea0*/  IMAD.MOV.U32 R163, RZ, RZ, R63 ;  /* 0x000000ffffa37224 */ /* 0x000fe400078e003f */
[C---:B------:R-:W-:Y:S01]  /*9eb0*/  FMUL.FTZ R70, R132.reuse, R70 ;  /* 0x0000004684467220 */ /* 0x040fe20000410000 */
[-C--:B------:R-:W-:Y:S03]  /*9ec0*/  HMMA.16816.F32.BF16 R4, R204, R20.reuse, R4 ;  /* 0x00000014cc04723c */ /* 0x080fe60000041804 */
[C---:B------:R-:W-:Y:S01]  /*9ed0*/  FMUL.FTZ R34, R132.reuse, R186 ;  /* 0x000000ba84227220 */ /* 0x040fe20000410000 */
[----:B------:R-:W-:Y:S01]  /*9ee0*/  MOV R186, R49 ;  /* 0x0000003100ba7202 */ /* 0x000fe20000000f00 */
[C---:B------:R-:W-:Y:S02]  /*9ef0*/  FMUL.FTZ R35, R132.reuse, R187 ;  /* 0x000000bb84237220 */ /* 0x040fe40000410000 */
[----:B------:R-:W-:Y:S02]  /*9f00*/  FMUL.FTZ R49, R133, R193 ;  /* 0x000000c185317220 */ /* 0x000fe40000410000 */
[----:B------:R-:W-:Y:S01]  /*9f10*/  FMUL.FTZ R71, R132, R71 ;  /* 0x0000004784477220 */ /* 0x000fe20000410000 */
[----:B------:R-:W-:Y:S02]  /*9f20*/  MUFU.EX2 R186, R186 ;  /* 0x000000ba00ba7308 */ /* 0x000fe40000000800 */
[----:B-1----:R-:W-:Y:S02]  /*9f30*/  FMUL.FTZ R0, R2, c[0x0][0x2d0] ;  /* 0x0000b40002007a20 */ /* 0x002fe40000410000 */
[C---:B----4-:R-:W-:Y:S01]  /*9f40*/  FMUL.FTZ R12, R3.reuse, R148 ;  /* 0x00000094030c7220 */ /* 0x050fe20000410000 */
[----:B------:R-:W-:Y:S01]  /*9f50*/  MOV R148, R39 ;  /* 0x0000002700947202 */ /* 0x000fe20000000f00 */
[C---:B------:R-:W-:Y:S01]  /*9f60*/  FMUL.FTZ R8, R3.reuse, R144 ;  /* 0x0000009003087220 */ /* 0x040fe20000410000 */
[----:B------:R-:W1:Y:S01]  /*9f70*/  LDSM.16.MT88.4 R36, [R226] ;  /* 0x00000000e224783b */ /* 0x000e620000004200 */
[C---:B------:R-:W-:Y:S02]  /*9f80*/  FMUL.FTZ R9, R3.reuse, R145 ;  /* 0x0000009103097220 */ /* 0x040fe40000410000 */
[----:B------:R-:W2:Y:S01]  /*9f90*/  MUFU.EX2 R0, R0 ;  /* 0x0000000000007308 */ /* 0x000ea20000000800 */
[----:B------:R-:W-:Y:S01]  /*9fa0*/  FMUL.FTZ R13, R3, R149 ;  /* 0x00000095030d7220 */ /* 0x000fe20000410000 */
[----:B------:R-:W-:Y:S01]  /*9fb0*/  MOV R149, R56 ;  /* 0x0000003800957202 */ /* 0x000fe20000000f00 */
[----:B------:R-:W-:Y:S02]  /*9fc0*/  IMAD.MOV.U32 R2, RZ, RZ, R17 ;  /* 0x000000ffff027224 */ /* 0x000fe400078e0011 */
[----:B------:R-:W-:Y:S01]  /*9fd0*/  FMUL.FTZ R17, R133, R161 ;  /* 0x000000a185117220 */ /* 0x000fe20000410000 */
[----:B------:R-:W-:Y:S01]  /*9fe0*/  MOV R161, R53 ;  /* 0x0000003500a17202 */ /* 0x000fe20000000f00 */
[C---:B------:R-:W-:Y:S01]  /*9ff0*/  FMUL.FTZ R24, R3.reuse, R152 ;  /* 0x0000009803187220 */ /* 0x040fe20000410000 */
[----:B------:R-:W-:Y:S01]  /*a000*/  MOV R152, R64 ;  /* 0x0000004000987202 */ /* 0x000fe20000000f00 */
[C---:B------:R-:W-:Y:S01]  /*a010*/  FMUL.FTZ R28, R3.reuse, R156 ;  /* 0x0000009c031c7220 */ /* 0x040fe20000410000 */
[----:B------:R-:W-:Y:S01]  /*a020*/  MOV R156, R40 ;  /* 0x00000028009c7202 */ /* 0x000fe20000000f00 */
[C---:B------:R-:W-:Y:S01]  /*a030*/  FMUL.FTZ R40, R3.reuse, R164 ;  /* 0x000000a403287220 */ /* 0x040fe20000410000 */
[----:B------:R-:W-:Y:S01]  /*a040*/  MOV R164, R54 ;  /* 0x0000003600a47202 */ /* 0x000fe20000000f00 */
[C---:B------:R-:W-:Y:S02]  /*a050*/  FMUL.FTZ R29, R3.reuse, R157 ;  /* 0x0000009d031d7220 */ /* 0x040fe40000410000 */
[----:B------:R-:W-:Y:S02]  /*a060*/  IMAD.MOV.U32 R157, RZ, RZ, R41 ;  /* 0x000000ffff9d7224 */ /* 0x000fe400078e0029 */
[C---:B------:R-:W-:Y:S01]  /*a070*/  FMUL.FTZ R41, R3.reuse, R165 ;  /* 0x000000a503297220 */ /* 0x040fe20000410000 */
[----:B------:R-:W-:Y:S01]  /*a080*/  MOV R165, R48 ;  /* 0x0000003000a57202 */ /* 0x000fe20000000f00 */
[----:B------:R-:W-:Y:S02]  /*a090*/  FMUL.FTZ R45, R3, R169 ;  /* 0x000000a9032d7220 */ /* 0x000fe40000410000 */
[----:B------:R-:W-:Y:S01]  /*a0a0*/  IMAD.MOV.U32 R187, RZ, RZ, R2 ;  /* 0x000000ffffbb7224 */ /* 0x000fe200078e0002 */
[----:B------:R-:W-:Y:S01]  /*a0b0*/  MOV R2, R46 ;  /* 0x0000002e00027202 */ /* 0x000fe20000000f00 */
[----:B------:R-:W-:Y:S01]  /*a0c0*/  FMUL.FTZ R48, R133, R192 ;  /* 0x000000c085307220 */ /* 0x000fe20000410000 */
[----:B------:R-:W-:Y:S01]  /*a0d0*/  MUFU.EX2 R169, R131 ;  /* 0x0000008300a97308 */ /* 0x000fe20000000800 */
[C---:B--2---:R-:W-:Y:S02]  /*a0e0*/  FMUL.FTZ R10, R0.reuse, R146 ;  /* 0x00000092000a7220 */ /* 0x044fe40000410000 */
[C---:B------:R-:W-:Y:S02]  /*a0f0*/  FMUL.FTZ R11, R0.reuse, R147 ;  /* 0x00000093000b7220 */ /* 0x040fe40000410000 */
[----:B------:R-:W-:Y:S01]  /*a100*/  LDSM.16.MT88.4 R144, [R228] ;  /* 0x00000000e490783b */ /* 0x000fe20000004200 */
[C---:B------:R-:W-:Y:S02]  /*a110*/  FMUL.FTZ R56, R3.reuse, R176 ;  /* 0x000000b003387220 */ /* 0x040fe40000410000 */
[C---:B------:R-:W-:Y:S02]  /*a120*/  FMUL.FTZ R72, R3.reuse, R72 ;  /* 0x0000004803487220 */ /* 0x040fe40000410000 */
[C---:B------:R-:W-:Y:S01]  /*a130*/  HMMA.16816.F32.BF16 R8, R140.reuse, R20, R8 ;  /* 0x000000148c08723c */ /* 0x040fe20000041808 */
[----:B------:R-:W-:Y:S03]  /*a140*/  MUFU.EX2 R176, R130 ;  /* 0x0000008200b07308 */ /* 0x000fe60000000800 */
[C---:B------:R-:W-:Y:S02]  /*a150*/  FMUL.FTZ R14, R0.reuse, R150 ;  /* 0x00000096000e7220 */ /* 0x040fe40000410000 */
[----:B------:R-:W-:Y:S01]  /*a160*/  FMUL.FTZ R15, R0, R151 ;  /* 0x00000097000f7220 */ /* 0x000fe20000410000 */
[----:B------:R-:W-:Y:S01]  /*a170*/  MOV R151, R60 ;  /* 0x0000003c00977202 */ /* 0x000fe20000000f00 */
[C---:B------:R-:W-:Y:S04]  /*a180*/  FMUL.FTZ R60, R3.reuse, R180 ;  /* 0x000000b4033c7220 */ /* 0x040fe80000410000 */
[C---:B------:R-:W-:Y:S01]  /*a190*/  FMUL.FTZ R73, R3.reuse, R73 ;  /* 0x0000004903497220 */ /* 0x040fe20000410000 */
[-C--:B------:R-:W-:Y:S03]  /*a1a0*/  HMMA.16816.F32.BF16 R12, R140, R22.reuse, R12 ;  /* 0x000000168c0c723c */ /* 0x080fe6000004180c */
[C---:B------:R-:W-:Y:S02]  /*a1b0*/  FMUL.FTZ R76, R3.reuse, R76 ;  /* 0x0000004c034c7220 */ /* 0x040fe40000410000 */
[C---:B------:R-:W-:Y:S02]  /*a1c0*/  FMUL.FTZ R77, R3.reuse, R77 ;  /* 0x0000004d034d7220 */ /* 0x040fe40000410000 */
[----:B------:R-:W-:Y:S01]  /*a1d0*/  FMUL.FTZ R88, R3, R88 ;  /* 0x0000005803587220 */ /* 0x000fe20000410000 */
[C---:B------:R-:W-:Y:S04]  /*a1e0*/  HMMA.16816.F32.BF16 R16, R204.reuse, R22, R16 ;  /* 0x00000016cc10723c */ /* 0x040fe80000041810 */
[C---:B------:R-:W-:Y:S01]  /*a1f0*/  FMUL.FTZ R20, R133.reuse, R172 ;  /* 0x000000ac85147220 */ /* 0x040fe20000410000 */
[----:B------:R-:W-:Y:S01]  /*a200*/  MOV R172, R58 ;  /* 0x0000003a00ac7202 */ /* 0x000fe20000000f00 */
[----:B------:R-:W-:Y:S02]  /*a210*/  FMUL.FTZ R21, R133, R173 ;  /* 0x000000ad85157220 */ /* 0x000fe40000410000 */
[C---:B------:R-:W-:Y:S04]  /*a220*/  FMUL.FTZ R22, R132.reuse, R174 ;  /* 0x000000ae84167220 */ /* 0x040fe80000410000 */
[----:B------:R-:W-:Y:S01]  /*a230*/  FMUL.FTZ R23, R132, R175 ;  /* 0x000000af84177220 */ /* 0x000fe20000410000 */
[----:B------:R-:W-:Y:S01]  /*a240*/  MOV R175, R25 ;  /* 0x0000001900af7202 */ /* 0x000fe20000000f00 */
[C---:B------:R-:W-:Y:S01]  /*a250*/  FMUL.FTZ R25, R3.reuse, R153 ;  /* 0x0000009903197220 */ /* 0x040fe20000410000 */
[----:B------:R-:W-:Y:S01]  /*a260*/  MOV R153, R65 ;  /* 0x0000004100997202 */ /* 0x000fe20000000f00 */
[C---:B------:R-:W-:Y:S02]  /*a270*/  FMUL.FTZ R58, R0.reuse, R178 ;  /* 0x000000b2003a7220 */ /* 0x040fe40000410000 */
[C---:B------:R-:W-:Y:S01]  /*a280*/  FMUL.FTZ R89, R3.reuse, R89 ;  /* 0x0000005903597220 */ /* 0x040fe20000410000 */
[-C--:B-1----:R-:W-:Y:S03]  /*a290*/  HMMA.16816.F32.BF16 R20, R204, R36.reuse, R20 ;  /* 0x00000024cc14723c */ /* 0x082fe60000041814 */
[C---:B------:R-:W-:Y:S02]  /*a2a0*/  FMUL.FTZ R26, R0.reuse, R154 ;  /* 0x0000009a001a7220 */ /* 0x040fe40000410000 */
[C---:B------:R-:W-:Y:S01]  /*a2b0*/  FMUL.FTZ R27, R0.reuse, R155 ;  /* 0x0000009b001b7220 */ /* 0x040fe20000410000 */
[----:B------:R-:W-:Y:S01]  /*a2c0*/  MOV R155, R67 ;  /* 0x00000043009b7202 */ /* 0x000fe20000000f00 */
[----:B------:R-:W-:Y:S02]  /*a2d0*/  IMAD.MOV.U32 R154, RZ, RZ, R66 ;  /* 0x000000ffff9a7224 */ /* 0x000fe400078e0042 */
[----:B------:R-:W-:Y:S03]  /*a2e0*/  FMUL.FTZ R92, R3, R92 ;  /* 0x0000005c035c7220 */ /* 0x000fe60000410000 */
[C---:B------:R-:W-:Y:S04]  /*a2f0*/  HMMA.16816.F32.BF16 R24, R140.reuse, R36, R24 ;  /* 0x000000248c18723c */ /* 0x040fe80000041818 */
[C---:B------:R-:W-:Y:S01]  /*a300*/  FMUL.FTZ R30, R0.reuse, R158 ;  /* 0x0000009e001e7220 */ /* 0x040fe20000410000 */
[----:B------:R-:W-:Y:S01]  /*a310*/  MOV R158, R47 ;  /* 0x0000002f009e7202 */ /* 0x000fe20000000f00 */
[C---:B------:R-:W-:Y:S01]  /*a320*/  FMUL.FTZ R31, R0.reuse, R159 ;  /* 0x0000009f001f7220 */ /* 0x040fe20000410000 */
[----:B------:R-:W-:Y:S01]  /*a330*/  MOV R159, R43 ;  /* 0x0000002b009f7202 */ /* 0x000fe20000000f00 */
[----:B------:R-:W-:Y:S01]  /*a340*/  FMUL.FTZ R37, R133, R189 ;  /* 0x000000bd85257220 */ /* 0x000fe20000410000 */
[----:B------:R-:W-:Y:S02]  /*a350*/  MOV R189, R55 ;  /* 0x0000003700bd7202 */ /* 0x000fe40000000f00 */
[----:B------:R-:W1:Y:S01]  /*a360*/  LDSM.16.MT88.4 R52, [R229] ;  /* 0x00000000e534783b */ /* 0x000e620000004200 */
[C---:B------:R-:W-:Y:S01]  /*a370*/  FMUL.FTZ R93, R3.reuse, R93 ;  /* 0x0000005d035d7220 */ /* 0x040fe20000410000 */
[-C--:B------:R-:W-:Y:S03]  /*a380*/  HMMA.16816.F32.BF16 R28, R140, R38.reuse, R28 ;  /* 0x000000268c1c723c */ /* 0x080fe6000004181c */
[C---:B------:R-:W-:Y:S01]  /*a390*/  FMUL.FTZ R104, R3.reuse, R104 ;  /* 0x0000006803687220 */ /* 0x040fe20000410000 */
[----:B------:R-:W-:Y:S01]  /*a3a0*/  MOV R192, R189 ;  /* 0x000000bd00c07202 */ /* 0x000fe20000000f00 */
[C---:B------:R-:W-:Y:S01]  /*a3b0*/  FMUL.FTZ R105, R3.reuse, R105 ;  /* 0x0000006903697220 */ /* 0x040fe20000410000 */
[----:B------:R-:W-:Y:S01]  /*a3c0*/  MUFU.EX2 R189, R250 ;  /* 0x000000fa00bd7308 */ /* 0x000fe20000000800 */
[----:B------:R-:W-:Y:S01]  /*a3d0*/  FMUL.FTZ R108, R3, R108 ;  /* 0x0000006c036c7220 */ /* 0x000fe20000410000 */
[C---:B------:R-:W-:Y:S04]  /*a3e0*/  HMMA.16816.F32.BF16 R32, R204.reuse, R38, R32 ;  /* 0x00000026cc20723c */ /* 0x040fe80000041820 */
[----:B------:R-:W-:Y:S01]  /*a3f0*/  FMUL.FTZ R36, R133, R188 ;  /* 0x000000bc85247220 */ /* 0x000fe20000410000 */
[----:B------:R-:W-:Y:S01]  /*a400*/  MOV R188, R44 ;  /* 0x0000002c00bc7202 */ /* 0x000fe20000000f00 */
[----:B------:R-:W-:Y:S02]  /*a410*/  FMUL.FTZ R42, R0, R166 ;  /* 0x000000a6002a7220 */ /* 0x000fe40000410000 */
[C---:B------:R-:W-:Y:S01]  /*a420*/  FMUL.FTZ R38, R132.reuse, R190 ;  /* 0x000000be84267220 */ /* 0x040fe20000410000 */
[----:B------:R-:W-:Y:S01]  /*a430*/  MOV R190, R51 ;  /* 0x0000003300be7202 */ /* 0x000fe20000000f00 */
[----:B------:R2:W-:Y:S02]  /*a440*/  MUFU.EX2 R166, R252 ;  /* 0x000000fc00a67308 */ /* 0x0005e40000000800 */
[----:B------:R-:W-:Y:S02]  /*a450*/  FMUL.FTZ R39, R132, R191 ;  /* 0x000000bf84277220 */ /* 0x000fe40000410000 */
[C---:B------:R-:W-:Y:S02]  /*a460*/  FMUL.FTZ R44, R3.reuse, R168 ;  /* 0x000000a8032c7220 */ /* 0x040fe40000410000 */
[C---:B------:R-:W-:Y:S02]  /*a470*/  FMUL.FTZ R109, R3.reuse, R109 ;  /* 0x0000006d036d7220 */ /* 0x040fe40000410000 */
[C---:B------:R-:W-:Y:S02]  /*a480*/  FMUL.FTZ R120, R3.reuse, R120 ;  /* 0x0000007803787220 */ /* 0x040fe40000410000 */
[C---:B------:R-:W-:Y:S01]  /*a490*/  FMUL.FTZ R121, R3.reuse, R121 ;  /* 0x0000007903797220 */ /* 0x040fe20000410000 */
[----:B------:R-:W-:Y:S01]  /*a4a0*/  MUFU.EX2 R192, R192 ;  /* 0x000000c000c07308 */ /* 0x000fe20000000800 */
[C---:B------:R-:W-:Y:S02]  /*a4b0*/  FMUL.FTZ R124, R3.reuse, R124 ;  /* 0x0000007c037c7220 */ /* 0x040fe40000410000 */
[C---:B------:R-:W-:Y:S02]  /*a4c0*/  FMUL.FTZ R125, R3.reuse, R125 ;  /* 0x0000007d037d7220 */ /* 0x040fe40000410000 */
[C---:B------:R-:W-:Y:S02]  /*a4d0*/  FMUL.FTZ R43, R0.reuse, R167 ;  /* 0x000000a7002b7220 */ /* 0x040fe40000410000 */
[C---:B------:R-:W-:Y:S01]  /*a4e0*/  FMUL.FTZ R46, R0.reuse, R170 ;  /* 0x000000aa002e7220 */ /* 0x040fe20000410000 */
[-C--:B-1----:R-:W-:Y:S02]  /*a4f0*/  HMMA.16816.F32.BF16 R36, R204, R52.reuse, R36 ;  /* 0x00000034cc24723c */ /* 0x082fe40000041824 */
[----:B------:R-:W-:Y:S01]  /*a500*/  MUFU.EX2 R167, R216 ;  /* 0x000000d800a77308 */ /* 0x000fe20000000800 */
[----:B------:R-:W-:Y:S01]  /*a510*/  FMUL.FTZ R47, R0, R171 ;  /* 0x000000ab002f7220 */ /* 0x000fe20000410000 */
[----:B--2---:R-:W-:Y:S01]  /*a520*/  MOV R252, R161 ;  /* 0x000000a100fc7202 */ /* 0x004fe20000000f00 */
[----:B------:R-:W-:Y:S02]  /*a530*/  IMAD.MOV.U32 R174, RZ, RZ, R57 ;  /* 0x000000ffffae7224 */ /* 0x000fe400078e0039 */
[C---:B------:R-:W-:Y:S01]  /*a540*/  FMUL.FTZ R57, R3.reuse, R177 ;  /* 0x000000b103397220 */ /* 0x040fe20000410000 */
[C---:B------:R-:W-:Y:S04]  /*a550*/  HMMA.16816.F32.BF16 R40, R140.reuse, R52, R40 ;  /* 0x000000348c28723c */ /* 0x040fe80000041828 */
[----:B------:R1:W-:Y:S01]  /*a560*/  MUFU.EX2 R171, R128 ;  /* 0x0000008000ab7308 */ /* 0x0003e20000000800 */
[----:B------:R-:W-:Y:S02]  /*a570*/  IMAD.MOV.U32 R150, RZ, RZ, R61 ;  /* 0x000000ffff967224 */ /* 0x000fe400078e003d */
[----:B------:R-:W-:Y:S01]  /*a580*/  FMUL.FTZ R61, R3, R181 ;  /* 0x000000b5033d7220 */ /* 0x000fe20000410000 */
[-C--:B------:R-:W-:Y:S04]  /*a590*/  HMMA.16816.F32.BF16 R44, R140, R54.reuse, R44 ;  /* 0x000000368c2c723c */ /* 0x080fe8000004182c */
[----:B------:R-:W-:Y:S02]  /*a5a0*/  IMAD.MOV.U32 R191, RZ, RZ, R50 ;  /* 0x000000ffffbf7224 */ /* 0x000fe400078e0032 */
[----:B------:R2:W-:Y:S01]  /*a5b0*/  MUFU.EX2 R168, R165 ;  /* 0x000000a500a87308 */ /* 0x0005e20000000800 */
[C---:B------:R-:W-:Y:S02]  /*a5c0*/  FMUL.FTZ R50, R132.reuse, R194 ;  /* 0x000000c284327220 */ /* 0x040fe40000410000 */
[----:B------:R-:W-:Y:S03]  /*a5d0*/  FMUL.FTZ R51, R132, R195 ;  /* 0x000000c384337220 */ /* 0x000fe60000410000 */
[----:B------:R-:W-:Y:S01]  /*a5e0*/  MOV R195, R190 ;  /* 0x000000be00c37202 */ /* 0x000fe20000000f00 */
[C---:B------:R-:W-:Y:S03]  /*a5f0*/  FMUL.FTZ R52, R133.reuse, R196 ;  /* 0x000000c485347220 */ /* 0x040fe60000410000 */
[----:B------:R-:W-:Y:S01]  /*a600*/  MOV R196, R195 ;  /* 0x000000c300c47202 */ /* 0x000fe20000000f00 */
[C---:B------:R-:W-:Y:S01]  /*a610*/  FMUL.FTZ R53, R133.reuse, R197 ;  /* 0x000000c585357220 */ /* 0x040fe20000410000 */
[C---:B------:R-:W-:Y:S01]  /*a620*/  HMMA.16816.F32.BF16 R48, R204.reuse, R54, R48 ;  /* 0x00000036cc30723c */ /* 0x040fe20000041830 */
[----:B------:R-:W-:Y:S03]  /*a630*/  MUFU.EX2 R190, R218 ;  /* 0x000000da00be7308 */ /* 0x000fe60000000800 */
[----:B------:R-:W-:Y:S01]  /*a640*/  IMAD.MOV.U32 R173, RZ, RZ, R59 ;  /* 0x000000ffffad7224 */ /* 0x000fe200078e003b */
[----:B-1----:R-:W3:Y:S01]  /*a650*/  LDL.LU R128, [R1+0x90] ;  /* 0x0000900001807983 */ /* 0x002ee20000300800 */
[----:B------:R-:W-:Y:S01]  /*a660*/  FMUL.FTZ R59, R0, R179 ;  /* 0x000000b3003b7220 */ /* 0x000fe20000410000 */
[----:B------:R-:W-:Y:S01]  /*a670*/  MOV R179, R159 ;  /* 0x0000009f00b37202 */ /* 0x000fe20000000f00 */
[C---:B------:R-:W-:Y:S01]  /*a680*/  FMUL.FTZ R54, R132.reuse, R198 ;  /* 0x000000c684367220 */ /* 0x040fe20000410000 */
[----:B------:R-:W-:Y:S02]  /*a690*/  MOV R159, R155 ;  /* 0x0000009b009f7202 */ /* 0x000fe40000000f00 */
[----:B------:R-:W-:Y:S01]  /*a6a0*/  MUFU.EX2 R173, R173 ;  /* 0x000000ad00ad7308 */ /* 0x000fe20000000800 */
[----:B------:R-:W-:Y:S01]  /*a6b0*/  FMUL.FTZ R55, R132, R199 ;  /* 0x000000c784377220 */ /* 0x000fe20000410000 */
[----:B------:R-:W-:Y:S01]  /*a6c0*/  MOV R199, R149 ;  /* 0x0000009500c77202 */ /* 0x000fe20000000f00 */
[C---:B------:R-:W-:Y:S01]  /*a6d0*/  FMUL.FTZ R62, R0.reuse, R182 ;  /* 0x000000b6003e7220 */ /* 0x040fe20000410000 */
[----:B--2---:R-:W-:Y:S01]  /*a6e0*/  MOV R165, R164 ;  /* 0x000000a400a57202 */ /* 0x004fe20000000f00 */
[----:B------:R-:W-:Y:S01]  /*a6f0*/  FMUL.FTZ R63, R0, R183 ;  /* 0x000000b7003f7220 */ /* 0x000fe20000410000 */
[----:B------:R-:W-:Y:S01]  /*a700*/  MOV R182, R185 ;  /* 0x000000b900b67202 */ /* 0x000fe20000000f00 */
[----:B------:R-:W-:Y:S01]  /*a710*/  IMAD.MOV.U32 R185, RZ, RZ, R184 ;  /* 0x000000ffffb97224 */ /* 0x000fe200078e00b8 */
[-C--:B------:R-:W-:Y:S02]  /*a720*/  HMMA.16816.F32.BF16 R52, R204, R144.reuse, R52 ;  /* 0x00000090cc34723c */ /* 0x080fe40000041834 */
[----:B------:R-:W-:Y:S01]  /*a730*/  MUFU.EX2 R184, R211 ;  /* 0x000000d300b87308 */ /* 0x000fe20000000800 */
[----:B------:R-:W-:Y:S02]  /*a740*/  IMAD.MOV.U32 R183, RZ, RZ, R160 ;  /* 0x000000ffffb77224 */ /* 0x000fe400078e00a0 */
[C---:B------:R-:W-:Y:S02]  /*a750*/  FMUL.FTZ R64, R133.reuse, R200 ;  /* 0x000000c885407220 */ /* 0x040fe40000410000 */
[C---:B------:R-:W-:Y:S01]  /*a760*/  FMUL.FTZ R65, R133.reuse, R201 ;  /* 0x000000c985417220 */ /* 0x040fe20000410000 */
[C---:B------:R-:W-:Y:S04]  /*a770*/  HMMA.16816.F32.BF16 R56, R140.reuse, R144, R56 ;  /* 0x000000908c38723c */ /* 0x040fe80000041838 */
[----:B------:R-:W-:Y:S01]  /*a780*/  MUFU.EX2 R200, R213 ;  /* 0x000000d500c87308 */ /* 0x000fe20000000800 */
[C---:B------:R-:W-:Y:S02]  /*a790*/  FMUL.FTZ R66, R132.reuse, R202 ;  /* 0x000000ca84427220 */ /* 0x040fe40000410000 */
[----:B------:R-:W-:Y:S01]  /*a7a0*/  FMUL.FTZ R67, R132, R203 ;  /* 0x000000cb84437220 */ /* 0x000fe20000410000 */
[-C--:B------:R-:W-:Y:S04]  /*a7b0*/  HMMA.16816.F32.BF16 R60, R140, R146.reuse, R60 ;  /* 0x000000928c3c723c */ /* 0x080fe8000004183c */
[C---:B------:R-:W-:Y:S02]  /*a7c0*/  FMUL.FTZ R74, R0.reuse, R74 ;  /* 0x0000004a004a7220 */ /* 0x040fe40000410000 */
[C---:B------:R-:W-:Y:S01]  /*a7d0*/  FMUL.FTZ R75, R0.reuse, R75 ;  /* 0x0000004b004b7220 */ /* 0x040fe20000410000 */
[----:B------:R-:W-:Y:S01]  /*a7e0*/  MUFU.EX2 R170, R165 ;  /* 0x000000a500aa7308 */ /* 0x000fe20000000800 */
[C---:B------:R-:W-:Y:S01]  /*a7f0*/  HMMA.16816.F32.BF16 R64, R204.reuse, R146, R64 ;  /* 0x00000092cc40723c */ /* 0x040fe20000041840 */
[----:B------:R-:W1:Y:S03]  /*a800*/  LDSM.16.MT88.4 R144, [R225+0x2000] ;  /* 0x00200000e190783b */ /* 0x000e660000004200 */
[C---:B------:R-:W-:Y:S02]  /*a810*/  FMUL.FTZ R78, R0.reuse, R78 ;  /* 0x0000004e004e7220 */ /* 0x040fe40000410000 */
[----:B------:R-:W-:Y:S02]  /*a820*/  FMUL.FTZ R79, R0, R79 ;  /* 0x0000004f004f7220 */ /* 0x000fe40000410000 */
[C---:B------:R-:W-:Y:S01]  /*a830*/  FMUL.FTZ R82, R132.reuse, R82 ;  /* 0x0000005284527220 */ /* 0x040fe20000410000 */
[----:B------:R-:W2:Y:S03]  /*a840*/  MUFU.EX2 R165, R217 ;  /* 0x000000d900a57308 */ /* 0x000ea60000000800 */
[C---:B------:R-:W-:Y:S02]  /*a850*/  FMUL.FTZ R83, R132.reuse, R83 ;  /* 0x0000005384537220 */ /* 0x040fe40000410000 */
[C---:B------:R-:W-:Y:S02]  /*a860*/  FMUL.FTZ R85, R133.reuse, R85 ;  /* 0x0000005585557220 */ /* 0x040fe40000410000 */
[C---:B------:R-:W-:Y:S02]  /*a870*/  FMUL.FTZ R86, R132.reuse, R86 ;  /* 0x0000005684567220 */ /* 0x040fe40000410000 */
[----:B------:R-:W-:Y:S01]  /*a880*/  FMUL.FTZ R87, R132, R87 ;  /* 0x0000005784577220 */ /* 0x000fe20000410000 */
[----:B------:R-:W-:Y:S01]  /*a890*/  MUFU.EX2 R181, R196 ;  /* 0x000000c400b57308 */ /* 0x000fe20000000800 */
[C---:B------:R-:W-:Y:S02]  /*a8a0*/  FMUL.FTZ R90, R0.reuse, R90 ;  /* 0x0000005a005a7220 */ /* 0x040fe40000410000 */
[C---:B------:R-:W-:Y:S02]  /*a8b0*/  FMUL.FTZ R91, R0.reuse, R91 ;  /* 0x0000005b005b7220 */ /* 0x040fe40000410000 */
[C---:B------:R-:W-:Y:S02]  /*a8c0*/  FMUL.FTZ R94, R0.reuse, R94 ;  /* 0x0000005e005e7220 */ /* 0x040fe40000410000 */
[----:B------:R-:W-:Y:S02]  /*a8d0*/  FMUL.FTZ R95, R0, R95 ;  /* 0x0000005f005f7220 */ /* 0x000fe40000410000 */
[C---:B------:R-:W-:Y:S01]  /*a8e0*/  FMUL.FTZ R96, R133.reuse, R96 ;  /* 0x0000006085607220 */ /* 0x040fe20000410000 */
[----:B------:R-:W-:Y:S01]  /*a8f0*/  MUFU.EX2 R196, R214 ;  /* 0x000000d600c47308 */ /* 0x000fe20000000800 */
[----:B------:R-:W-:Y:S02]  /*a900*/  FMUL.FTZ R97, R133, R97 ;  /* 0x0000006185617220 */ /* 0x000fe40000410000 */
[C---:B------:R-:W-:Y:S01]  /*a910*/  FMUL.FTZ R98, R132.reuse, R98 ;  /* 0x0000006284627220 */ /* 0x040fe20000410000 */
[----:B--2---:R-:W-:Y:S01]  /*a920*/  F2FP.BF16.PACK_AB R149, R167, R165 ;  /* 0x000000a5a795723e */ /* 0x004fe200000010ff */
[C---:B------:R-:W-:Y:S02]  /*a930*/  FMUL.FTZ R99, R132.reuse, R99 ;  /* 0x0000006384637220 */ /* 0x040fe40000410000 */
[C---:B------:R-:W-:Y:S02]  /*a940*/  FMUL.FTZ R100, R133.reuse, R100 ;  /* 0x0000006485647220 */ /* 0x040fe40000410000 */
[C---:B------:R-:W-:Y:S01]  /*a950*/  FMUL.FTZ R101, R133.reuse, R101 ;  /* 0x0000006585657220 */ /* 0x040fe20000410000 */
[----:B------:R-:W-:Y:S01]  /*a960*/  MUFU.EX2 R199, R199 ;  /* 0x000000c700c77308 */ /* 0x000fe20000000800 */
[C---:B------:R-:W-:Y:S01]  /*a970*/  FMUL.FTZ R102, R132.reuse, R102 ;  /* 0x0000006684667220 */ /* 0x040fe20000410000 */
[-C--:B-1----:R-:W-:Y:S03]  /*a980*/  HMMA.16816.F32.BF16 R68, R204, R144.reuse, R68 ;  /* 0x00000090cc44723c */ /* 0x082fe60000041844 */
[----:B------:R-:W-:Y:S02]  /*a990*/  FMUL.FTZ R103, R132, R103 ;  /* 0x0000006784677220 */ /* 0x000fe40000410000 */
[C---:B------:R-:W-:Y:S02]  /*a9a0*/  FMUL.FTZ R106, R0.reuse, R106 ;  /* 0x0000006a006a7220 */ /* 0x040fe40000410000 */
[C---:B------:R-:W-:Y:S01]  /*a9b0*/  FMUL.FTZ R107, R0.reuse, R107 ;  /* 0x0000006b006b7220 */ /* 0x040fe20000410000 */
[C---:B------:R-:W-:Y:S01]  /*a9c0*/  HMMA.16816.F32.BF16 R72, R140.reuse, R144, R72 ;  /* 0x000000908c48723c */ /* 0x040fe20000041848 */
[----:B------:R-:W-:Y:S03]  /*a9d0*/  MUFU.EX2 R250, R252 ;  /* 0x000000fc00fa7308 */ /* 0x000fe60000000800 */
[C---:B------:R-:W-:Y:S02]  /*a9e0*/  FMUL.FTZ R110, R0.reuse, R110 ;  /* 0x0000006e006e7220 */ /* 0x040fe40000410000 */
[----:B------:R-:W-:Y:S02]  /*a9f0*/  FMUL.FTZ R111, R0, R111 ;  /* 0x0000006f006f7220 */ /* 0x000fe40000410000 */
[-C--:B------:R-:W-:Y:S03]  /*aa00*/  HMMA.16816.F32.BF16 R76, R140, R146.reuse, R76 ;  /* 0x000000928c4c723c */ /* 0x080fe6000004184c */
[----:B------:R-:W-:Y:S01]  /*aa10*/  MUFU.EX2 R183, R183 ;  /* 0x000000b700b77308 */ /* 0x000fe20000000800 */
[C---:B------:R-:W-:Y:S02]  /*aa20*/  FMUL.FTZ R112, R133.reuse, R112 ;  /* 0x0000007085707220 */ /* 0x040fe40000410000 */
[C---:B------:R-:W-:Y:S02]  /*aa30*/  FMUL.FTZ R113, R133.reuse, R113 ;  /* 0x0000007185717220 */ /* 0x040fe40000410000 */
[C---:B------:R-:W-:Y:S01]  /*aa40*/  HMMA.16816.F32.BF16 R80, R204.reuse, R146, R80 ;  /* 0x00000092cc50723c */ /* 0x040fe20000041850 */
[----:B------:R-:W1:Y:S03]  /*aa50*/  LDSM.16.MT88.4 R144, [R226+0x2000] ;  /* 0x00200000e290783b */ /* 0x000e660000004200 */
[C---:B------:R-:W-:Y:S02]  /*aa60*/  FMUL.FTZ R114, R132.reuse, R114 ;  /* 0x0000007284727220 */ /* 0x040fe40000410000 */
[C---:B------:R-:W-:Y:S02]  /*aa70*/  FMUL.FTZ R115, R132.reuse, R115 ;  /* 0x0000007384737220 */ /* 0x040fe40000410000 */
[C---:B------:R-:W-:Y:S04]  /*aa80*/  FMUL.FTZ R116, R133.reuse, R116 ;  /* 0x0000007485747220 */ /* 0x040fe80000410000 */
[----:B------:R-:W-:Y:S02]  /*aa90*/  FMUL.FTZ R117, R133, R117 ;  /* 0x0000007585757220 */ /* 0x000fe40000410000 */
[C---:B------:R-:W-:Y:S02]  /*aaa0*/  FMUL.FTZ R118, R132.reuse, R118 ;  /* 0x0000007684767220 */ /* 0x040fe40000410000 */
[----:B------:R-:W-:Y:S02]  /*aab0*/  FMUL.FTZ R119, R132, R119 ;  /* 0x0000007784777220 */ /* 0x000fe40000410000 */
[C---:B------:R-:W-:Y:S02]  /*aac0*/  FMUL.FTZ R122, R0.reuse, R122 ;  /* 0x0000007a007a7220 */ /* 0x040fe40000410000 */
[C---:B------:R-:W-:Y:S02]  /*aad0*/  FMUL.FTZ R123, R0.reuse, R123 ;  /* 0x0000007b007b7220 */ /* 0x040fe40000410000 */
[C---:B------:R-:W-:Y:S02]  /*aae0*/  FMUL.FTZ R126, R0.reuse, R126 ;  /* 0x0000007e007e7220 */ /* 0x040fe40000410000 */
[----:B------:R-:W-:Y:S02]  /*aaf0*/  FMUL.FTZ R127, R0, R127 ;  /* 0x0000007f007f7220 */ /* 0x000fe40000410000 */
[----:B------:R-:W-:Y:S01]  /*ab00*/  IMAD.MOV.U32 R193, RZ, RZ, R191 ;  /* 0x000000ffffc17224 */ /* 0x000fe200078e00bf */
[----:B------:R-:W-:Y:S01]  /*ab10*/  MOV R191, R172 ;  /* 0x000000ac00bf7202 */ /* 0x000fe20000000f00 */
[----:B------:R-:W-:Y:S01]  /*ab20*/  IMAD.MOV.U32 R194, RZ, RZ, R174 ;  /* 0x000000ffffc27224 */ /* 0x000fe200078e00ae */
[----:B------:R-:W2:Y:S01]  /*ab30*/  MUFU.EX2 R172, R251 ;  /* 0x000000fb00ac7308 */ /* 0x000ea20000000800 */
[----:B------:R-:W-:Y:S02]  /*ab40*/  IMAD.MOV.U32 R195, RZ, RZ, R150 ;  /* 0x000000ffffc37224 */ /* 0x000fe400078e0096 */
[----:B------:R-:W-:Y:S01]  /*ab50*/  IMAD.MOV.U32 R197, RZ, RZ, R191 ;  /* 0x000000ffffc57224 */ /* 0x000fe200078e00bf */
[----:B------:R-:W-:Y:S01]  /*ab60*/  MOV R191, R148 ;  /* 0x0000009400bf7202 */ /* 0x000fe20000000f00 */
[----:B------:R-:W-:Y:S01]  /*ab70*/  IMAD.MOV.U32 R164, RZ, RZ, R187 ;  /* 0x000000ffffa47224 */ /* 0x000fe200078e00bb */
[----:B------:R-:W-:Y:S04]  /*ab80*/  MOV R187, R175 ;  /* 0x000000af00bb7202 */ /* 0x000fe80000000f00 */
[----:B------:R4:W-:Y:S01]  /*ab90*/  MUFU.EX2 R175, R129 ;  /* 0x0000008100af7308 */ /* 0x0009e20000000800 */
[-C--:B-1----:R-:W-:Y:S08]  /*aba0*/  HMMA.16816.F32.BF16 R84, R204, R144.reuse, R84 ;  /* 0x00000090cc54723c */ /* 0x082ff00000041854 */
[C---:B------:R-:W-:Y:S01]  /*abb0*/  HMMA.16816.F32.BF16 R88, R140.reuse, R144, R88 ;  /* 0x000000908c58723c */ /* 0x040fe20000041858 */
[----:B------:R1:W-:Y:S03]  /*abc0*/  MUFU.EX2 R174, R219 ;  /* 0x000000db00ae7308 */ /* 0x0003e60000000800 */
[----:B--2---:R-:W-:Y:S04]  /*abd0*/  F2FP.BF16.PACK_AB R150, R189, R172 ;  /* 0x000000acbd96723e */ /* 0x004fe800000010ff */
[-C--:B------:R-:W-:Y:S03]  /*abe0*/  HMMA.16816.F32.BF16 R92, R140, R146.reuse, R92 ;  /* 0x000000928c5c723c */ /* 0x080fe6000004185c */
[----:B------:R2:W-:Y:S01]  /*abf0*/  MUFU.EX2 R203, R197 ;  /* 0x000000c500cb7308 */ /* 0x0005e20000000800 */
[----:B----4-:R-:W4:Y:S04]  /*ac00*/  LDL.LU R129, [R1+0x8c] ;  /* 0x00008c0001817983 */ /* 0x010f280000300800 */
[C---:B------:R-:W-:Y:S01]  /*ac10*/  HMMA.16816.F32.BF16 R96, R204.reuse, R146, R96 ;  /* 0x00000092cc60723c */ /* 0x040fe20000041860 */
[----:B------:R-:W2:Y:S04]  /*ac20*/  LDSM.16.MT88.4 R144, [R229+0x2000] ;  /* 0x00200000e590783b */ /* 0x000ea80000004200 */
[----:B------:R-:W-:Y:S04]  /*ac30*/  MUFU.EX2 R195, R195 ;  /* 0x000000c300c37308 */ /* 0x000fe80000000800 */
[----:B------:R-:W4:Y:S04]  /*ac40*/  LDL.LU R130, [R1+0x88] ;  /* 0x0000880001827983 */ /* 0x000f280000300800 */
[----:B------:R-:W4:Y:S02]  /*ac50*/  LDL.LU R131, [R1+0x84] ;  /* 0x0000840001837983 */ /* 0x000f240000300800 */
[----:B------:R-:W-:Y:S02]  /*ac60*/  MUFU.EX2 R194, R194 ;  /* 0x000000c200c27308 */ /* 0x000fe40000000800 */
[----:B-1----:R-:W-:Y:S01]  /*ac70*/  LDSM.16.MT88.4 R216, [R226+0x3800] ;  /* 0x00380000e2d8783b */ /* 0x002fe20000004200 */
[----:B--2---:R-:W-:Y:S02]  /*ac80*/  IMAD.MOV.U32 R197, RZ, RZ, R156 ;  /* 0x000000ffffc57224 */ /* 0x004fe400078e009c */
[----:B------:R-:W-:Y:S05]  /*ac90*/  IMAD.MOV.U32 R156, RZ, RZ, R152 ;  /* 0x000000ffff9c7224 */ /* 0x000fea00078e0098 */
[----:B------:R-:W-:Y:S10]  /*aca0*/  MUFU.EX2 R201, R193 ;  /* 0x000000c100c97308 */ /* 0x000ff40000000800 */
[----:B------:R-:W-:Y:S01]  /*acb0*/  MUFU.EX2 R193, R188 ;  /* 0x000000bc00c17308 */ /* 0x000fe20000000800 */
[-C--:B------:R-:W-:Y:S09]  /*acc0*/  HMMA.16816.F32.BF16 R100, R204, R144.reuse, R100 ;  /* 0x00000090cc64723c */ /* 0x080ff20000041864 */
[----:B------:R-:W-:Y:S01]  /*acd0*/  MUFU.EX2 R188, R212 ;  /* 0x000000d400bc7308 */ /* 0x000fe20000000800 */
[C---:B------:R-:W-:Y:S09]  /*ace0*/  HMMA.16816.F32.BF16 R104, R140.reuse, R144, R104 ;  /* 0x000000908c68723c */ /* 0x040ff20000041868 */
[----:B------:R-:W-:Y:S01]  /*acf0*/  MUFU.EX2 R177, R164 ;  /* 0x000000a400b17308 */ /* 0x000fe20000000800 */
[-C--:B------:R-:W-:Y:S09]  /*ad00*/  HMMA.16816.F32.BF16 R108, R140, R146.reuse, R108 ;  /* 0x000000928c6c723c */ /* 0x080ff2000004186c */
[----:B------:R1:W2:Y:S01]  /*ad10*/  MUFU.EX2 R164, R187 ;  /* 0x000000bb00a47308 */ /* 0x0002a20000000800 */
[C---:B------:R-:W-:Y:S01]  /*ad20*/  HMMA.16816.F32.BF16 R112, R204.reuse, R146, R112 ;  /* 0x00000092cc70723c */ /* 0x040fe20000041870 */
[----:B------:R-:W2:Y:S08]  /*ad30*/  LDSM.16.MT88.4 R144, [R228+0x2000] ;  /* 0x00200000e490783b */ /* 0x000eb00000004200 */
[----:B------:R-:W-:Y:S03]  /*ad40*/  MUFU.EX2 R191, R191 ;  /* 0x000000bf00bf7308 */ /* 0x000fe60000000800 */
[----:B-1----:R-:W-:Y:S02]  /*ad50*/  MOV R187, R2 ;  /* 0x0000000200bb7202 */ /* 0x002fe40000000f00 */
[----:B--2---:R-:W-:Y:S02]  /*ad60*/  F2FP.BF16.PACK_AB R148, R166, R164 ;  /* 0x000000a4a694723e */ /* 0x004fe400000010ff */
[----:B------:R-:W-:Y:S02]  /*ad70*/  MOV R198, R187 ;  /* 0x000000bb00c67202 */ /* 0x000fe40000000f00 */
[----:B------:R-:W-:Y:S02]  /*ad80*/  MOV R187, R151 ;  /* 0x0000009700bb7202 */ /* 0x000fe40000000f00 */
[----:B------:R-:W-:Y:S01]  /*ad90*/  F2FP.BF16.PACK_AB R151, R190, R174 ;  /* 0x000000aebe97723e */ /* 0x000fe200000010ff */
[----:B------:R1:W-:Y:S01]  /*ada0*/  MUFU.EX2 R180, R198 ;  /* 0x000000c600b47308 */ /* 0x0003e20000000800 */
[-C--:B------:R-:W-:Y:S09]  /*adb0*/  HMMA.16816.F32.BF16 R116, R204, R144.reuse, R116 ;  /* 0x00000090cc74723c */ /* 0x080ff20000041874 */
[----:B------:R-:W-:Y:S01]  /*adc0*/  MUFU.EX2 R187, R187 ;  /* 0x000000bb00bb7308 */ /* 0x000fe20000000800 */
[C---:B------:R-:W-:Y:S04]  /*add0*/  HMMA.16816.F32.BF16 R120, R140.reuse, R144, R120 ;  /* 0x000000908c78723c */ /* 0x040fe80000041878 */
[----:B-1----:R-:W-:Y:S04]  /*ade0*/  MOV R198, R157 ;  /* 0x0000009d00c67202 */ /* 0x002fe80000000f00 */
[-C--:B------:R-:W-:Y:S01]  /*adf0*/  HMMA.16816.F32.BF16 R124, R140, R146.reuse, R124 ;  /* 0x000000928c7c723c */ /* 0x080fe2000004187c */
[----:B------:R-:W2:Y:S03]  /*ae00*/  LDL.LU R140, [R1+0xc] ;  /* 0x00000c00018c7983 */ /* 0x000ea60000300800 */
[----:B------:R-:W-:Y:S01]  /*ae10*/  MOV R157, R153 ;  /* 0x00000099009d7202 */ /* 0x000fe20000000f00 */
[----:B------:R-:W2:Y:S01]  /*ae20*/  LDL.LU R2, [R1+0x4] ;  /* 0x0000040001027983 */ /* 0x000ea20000300800 */
[----:B------:R-:W-:Y:S02]  /*ae30*/  MOV R202, R198 ;  /* 0x000000c600ca7202 */ /* 0x000fe40000000f00 */
[----:B------:R-:W-:Y:S01]  /*ae40*/  F2FP.BF16.PACK_AB R142, R176, R175 ;  /* 0x000000afb08e723e */ /* 0x000fe200000010ff */
[----:B------:R-:W2:Y:S03]  /*ae50*/  LDL.LU R178, [R1+0x10] ;  /* 0x0000100001b27983 */ /* 0x000ea60000300800 */
[----:B---3--:R-:W-:Y:S01]  /*ae60*/  FMUL.FTZ R128, R133, R128 ;  /* 0x0000008085807220 */ /* 0x008fe20000410000 */
[----:B------:R-:W-:Y:S02]  /*ae70*/  F2FP.BF16.PACK_AB R141, R173, R169 ;  /* 0x000000a9ad8d723e */ /* 0x000fe400000010ff */
[----:B------:R-:W-:Y:S02]  /*ae80*/  F2FP.BF16.PACK_AB R143, R177, R170 ;  /* 0x000000aab18f723e */ /* 0x000fe400000010ff */
[----:B------:R-:W-:Y:S06]  /*ae90*/  MOV R198, R159 ;  /* 0x0000009f00c67202 */ /* 0x000fec0000000f00 */
[----:B------:R-:W-:Y:S01]  /*aea0*/  MUFU.EX2 R198, R198 ;  /* 0x000000c600c67308 */ /* 0x000fe20000000800 */
[----:B----4-:R-:W-:Y:S02]  /*aeb0*/  FMUL.FTZ R129, R133, R129 ;  /* 0x0000008185817220 */ /* 0x010fe40000410000 */
[C---:B------:R-:W-:Y:S02]  /*aec0*/  FMUL.FTZ R130, R132.reuse, R130 ;  /* 0x0000008284827220 */ /* 0x040fe40000410000 */
[C---:B------:R-:W-:Y:S07]  /*aed0*/  FMUL.FTZ R131, R132.reuse, R131 ;  /* 0x0000008384837220 */ /* 0x040fee0000410000 */
[----:B------:R-:W-:Y:S01]  /*aee0*/  HMMA.16816.F32.BF16 R128, R204, R146, R128 ;  /* 0x00000092cc80723c */ /* 0x000fe20000041880 */
[----:B------:R-:W1:Y:S06]  /*aef0*/  LDSM.16.MT88.4 R144, [R225+0x800] ;  /* 0x00080000e190783b */ /* 0x000e6c0000004200 */
[----:B------:R-:W-:Y:S01]  /*af00*/  IMAD.MOV.U32 R204, RZ, RZ, R156 ;  /* 0x000000ffffcc7224 */ /* 0x000fe200078e009c */
[----:B------:R-:W-:Y:S01]  /*af10*/  MOV R207, R179 ;  /* 0x000000b300cf7202 */ /* 0x000fe20000000f00 */
[----:B------:R-:W-:Y:S02]  /*af20*/  IMAD.MOV.U32 R205, RZ, RZ, R197 ;  /* 0x000000ffffcd7224 */ /* 0x000fe400078e00c5 */
[----:B------:R3:W-:Y:S01]  /*af30*/  MUFU.EX2 R251, R204 ;  /* 0x000000cc00fb7308 */ /* 0x0007e20000000800 */
[----:B------:R-:W-:Y:S02]  /*af40*/  MOV R197, R163 ;  /* 0x000000a300c57202 */ /* 0x000fe40000000f00 */
[----:B------:R-:W-:Y:S02]  /*af50*/  MOV R179, R162 ;  /* 0x000000a200b37202 */ /* 0x000fe40000000f00 */
[----:B------:R-:W-:Y:S05]  /*af60*/  LDSM.16.MT88.4 R160, [R228+0x1000] ;  /* 0x00100000e4a0783b */ /* 0x000fea0000004200 */
[----:B------:R-:W-:Y:S10]  /*af70*/  MUFU.EX2 R179, R179 ;  /* 0x000000b300b37308 */ /* 0x000ff40000000800 */
[----:B------:R-:W-:Y:S01]  /*af80*/  MUFU.EX2 R197, R197 ;  /* 0x000000c500c57308 */ /* 0x000fe20000000800 */
[----:B---3--:R-:W-:Y:S09]  /*af90*/  F2FP.BF16.PACK_AB R204, R183, R250 ;  /* 0x000000fab7cc723e */ /* 0x008ff200000010ff */
[----:B------:R-:W-:Y:S01]  /*afa0*/  MUFU.EX2 R252, R205 ;  /* 0x000000cd00fc7308 */ /* 0x000fe20000000800 */
[----:B--2---:R-:W-:Y:S01]  /*afb0*/  FFMA.FTZ R133, R133, R140, R221 ;  /* 0x0000008c85857223 */ /* 0x004fe200000100dd */
[----:B------:R-:W-:Y:S01]  /*afc0*/  F2FP.BF16.PACK_AB R140, R171, R168 ;  /* 0x000000a8ab8c723e */ /* 0x000fe200000010ff */
[----:B------:R-:W-:Y:S06]  /*afd0*/  FFMA.FTZ R2, R132, R2, R220 ;  /* 0x0000000284027223 */ /* 0x000fec00000100dc */
[-C--:B-1----:R-:W-:Y:S05]  /*afe0*/  HMMA.16816.F32.BF16 R4, R140, R144.reuse, R4 ;  /* 0x000000908c04723c */ /* 0x082fea0000041804 */
[----:B------:R-:W-:Y:S01]  /*aff0*/  FFMA.FTZ R138, R3, R178, R138 ;  /* 0x000000b2038a7223 */ /* 0x000fe2000001008a */
[----:B------:R-:W-:Y:S01]  /*b000*/  MOV R178, R158 ;  /* 0x0000009e00b27202 */ /* 0x000fe20000000f00 */
[----:B------:R-:W2:Y:S01]  /*b010*/  LDL.LU R3, [R1+0x14] ;  /* 0x0000140001037983 */ /* 0x000ea20000300800 */
[C---:B------:R-:W-:Y:S04]  /*b020*/  HMMA.16816.F32.BF16 R8, R148.reuse, R144, R8 ;  /* 0x000000909408723c */ /* 0x040fe80000041808 */
[----:B------:R-:W-:Y:S01]  /*b030*/  MOV R158, R154 ;  /* 0x0000009a009e7202 */ /* 0x000fe20000000f00 */
[----:B------:R-:W-:Y:S01]  /*b040*/  FADD.FTZ R2, R245, R2 ;  /* 0x00000002f5027221 */ /* 0x000fe20000010000 */
[----:B------:R-:W-:Y:S01]  /*b050*/  LDSM.16.MT88.4 R152, [R226+0x1000] ;  /* 0x00100000e298783b */ /* 0x000fe20000004200 */
[----:B------:R-:W-:Y:S01]  /*b060*/  MUFU.EX2 R245, R241 ;  /* 0x000000f100f57308 */ /* 0x000fe20000000800 */
[-C--:B------:R-:W-:Y:S04]  /*b070*/  HMMA.16816.F32.BF16 R12, R148, R146.reuse, R12 ;  /* 0x00000092940c723c */ /* 0x080fe8000004180c */
[----:B------:R-:W-:Y:S01]  /*b080*/  MOV R206, R178 ;  /* 0x000000b200ce7202 */ /* 0x000fe20000000f00 */
[----:B------:R-:W-:Y:S01]  /*b090*/  FADD.FTZ R2, R246, R2 ;  /* 0x00000002f6027221 */ /* 0x000fe20000010000 */
[----:B------:R-:W-:Y:S02]  /*b0a0*/  MOV R178, R158 ;  /* 0x0000009e00b27202 */ /* 0x000fe40000000f00 */
[C---:B------:R-:W-:Y:S01]  /*b0b0*/  HMMA.16816.F32.BF16 R16, R140.reuse, R146, R16 ;  /* 0x000000928c10723c */ /* 0x040fe20000041810 */
[----:B------:R-:W1:Y:S01]  /*b0c0*/  LDSM.16.MT88.4 R144, [R226+0x800] ;  /* 0x00080000e290783b */ /* 0x000e620000004200 */
[----:B------:R3:W4:Y:S10]  /*b0d0*/  MUFU.EX2 R246, R215 ;  /* 0x000000d700f67308 */ /* 0x0007340000000800 */
[----:B------:R-:W-:Y:S01]  /*b0e0*/  MUFU.EX2 R178, R178 ;  /* 0x000000b200b27308 */ /* 0x000fe20000000800 */
[----:B---3--:R-:W-:Y:S01]  /*b0f0*/  LDSM.16.MT88.4 R212, [R225+0x3800] ;  /* 0x00380000e1d4783b */ /* 0x008fe20000004200 */
[-C--:B-1----:R-:W-:Y:S08]  /*b100*/  HMMA.16816.F32.BF16 R20, R140, R144.reuse, R20 ;  /* 0x000000908c14723c */ /* 0x082ff00000041814 */
[C---:B------:R-:W-:Y:S08]  /*b110*/  HMMA.16816.F32.BF16 R24, R148.reuse, R144, R24 ;  /* 0x000000909418723c */ /* 0x040ff00000041818 */
[-C--:B------:R-:W-:Y:S08]  /*b120*/  HMMA.16816.F32.BF16 R28, R148, R146.reuse, R28 ;  /* 0x00000092941c723c */ /* 0x080ff0000004181c */
[C---:B------:R-:W-:Y:S01]  /*b130*/  HMMA.16816.F32.BF16 R32, R140.reuse, R146, R32 ;  /* 0x000000928c20723c */ /* 0x040fe20000041820 */
[----:B------:R-:W1:Y:S07]  /*b140*/  LDSM.16.MT88.4 R144, [R229+0x800] ;  /* 0x00080000e590783b */ /* 0x000e6e0000004200 */
        /* <DEDUP_REMOVED lines=14> */
[----:B------:R-:W1:Y:S03]  /*b230*/  LDSM.16.MT88.4 R144, [R226+0x2800] ;  /* 0x00280000e290783b */ /* 0x000e660000004200 */
[----:B--2---:R-:W-:Y:S02]  /*b240*/  FFMA.FTZ R132, R0, R3, R139 ;  /* 0x0000000300847223 */ /* 0x004fe4000001008b */
[----:B------:R-:W-:Y:S01]  /*b250*/  MUFU.EX2 R139, R243 ;  /* 0x000000f3008b7308 */ /* 0x000fe20000000800 */
[----:B------:R-:W-:Y:S02]  /*b260*/  FADD.FTZ R0, R223, R138 ;  /* 0x0000008adf007221 */ /* 0x000fe40000010000 */
[----:B------:R-:W-:Y:S03]  /*b270*/  FADD.FTZ R3, R247, R133 ;  /* 0x00000085f7037221 */ /* 0x000fe60000010000 */
[----:B------:R-:W-:Y:S02]  /*b280*/  FADD.FTZ R133, R222, R0 ;  /* 0x00000000de857221 */ /* 0x000fe40000010000 */
[----:B------:R-:W-:Y:S01]  /*b290*/  LDSM.16.MT88.4 R220, [R229+0x3800] ;  /* 0x00380000e5dc783b */ /* 0x000fe20000004200 */
[----:B------:R-:W-:Y:S01]  /*b2a0*/  FADD.FTZ R3, R249, R3 ;  /* 0x00000003f9037221 */ /* 0x000fe20000010000 */
[----:B------:R2:W-:Y:S01]  /*b2b0*/  MUFU.EX2 R247, R231 ;  /* 0x000000e700f77308 */ /* 0x0005e20000000800 */
[----:B------:R-:W-:Y:S02]  /*b2c0*/  FADD.FTZ R132, R208, R132 ;  /* 0x00000084d0847221 */ /* 0x000fe40000010000 */
[----:B------:R-:W-:Y:S01]  /*b2d0*/  FADD.FTZ R3, R182, R3 ;  /* 0x00000003b6037221 */ /* 0x000fe20000010000 */
[----:B------:R-:W-:Y:S01]  /*b2e0*/  MOV R182, R157 ;  /* 0x0000009d00b67202 */ /* 0x000fe20000000f00 */
[----:B------:R-:W-:Y:S01]  /*b2f0*/  FADD.FTZ R0, R209, R132 ;  /* 0x00000084d1007221 */ /* 0x000fe20000010000 */
[-C--:B-1----:R-:W-:Y:S01]  /*b300*/  HMMA.16816.F32.BF16 R84, R140, R144.reuse, R84 ;  /* 0x000000908c54723c */ /* 0x082fe20000041854 */
[----:B------:R-:W-:Y:S02]  /*b310*/  LDSM.16.MT88.4 R156, [R229+0x1000] ;  /* 0x00100000e59c783b */ /* 0x000fe40000004200 */
[----:B------:R-:W-:Y:S01]  /*b320*/  FADD.FTZ R132, R248, R2 ;  /* 0x00000002f8847221 */ /* 0x000fe20000010000 */
[----:B------:R-:W1:Y:S01]  /*b330*/  MUFU.EX2 R138, R235 ;  /* 0x000000eb008a7308 */ /* 0x000e620000000800 */
[----:B------:R-:W-:Y:S01]  /*b340*/  FADD.FTZ R2, R242, R133 ;  /* 0x00000085f2027221 */ /* 0x000fe20000010000 */
[----:B----4-:R-:W-:Y:S01]  /*b350*/  F2FP.BF16.PACK_AB R209, R245, R246 ;  /* 0x000000f6f5d1723e */ /* 0x010fe200000010ff */
[----:B------:R-:W-:Y:S01]  /*b360*/  FADD.FTZ R3, R168, R3 ;  /* 0x00000003a8037221 */ /* 0x000fe20000010000 */
[C---:B------:R-:W-:Y:S04]  /*b370*/  HMMA.16816.F32.BF16 R88, R148.reuse, R144, R88 ;  /* 0x000000909458723c */ /* 0x040fe80000041858 */
[----:B------:R-:W-:Y:S01]  /*b380*/  MOV R168, R195 ;  /* 0x000000c300a87202 */ /* 0x000fe20000000f00 */
[----:B------:R-:W-:Y:S01]  /*b390*/  FADD.FTZ R132, R169, R132 ;  /* 0x00000084a9847221 */ /* 0x000fe20000010000 */
[----:B------:R-:W-:Y:S01]  /*b3a0*/  MOV R169, R194 ;  /* 0x000000c200a97202 */ /* 0x000fe20000000f00 */
[----:B------:R-:W-:Y:S01]  /*b3b0*/  FADD.FTZ R3, R171, R3 ;  /* 0x00000003ab037221 */ /* 0x000fe20000010000 */
[-C--:B------:R-:W-:Y:S01]  /*b3c0*/  HMMA.16816.F32.BF16 R92, R148, R146.reuse, R92 ;  /* 0x00000092945c723c */ /* 0x080fe2000004185c */
[----:B------:R-:W3:Y:S01]  /*b3d0*/  MUFU.EX2 R182, R182 ;  /* 0x000000b600b67308 */ /* 0x000ee20000000800 */
[----:B--2---:R2:W5:Y:S02]  /*b3e0*/  LDL.LU R231, [R1+0x80] ;  /* 0x0000800001e77983 */ /* 0x0045640000300800 */
[----:B------:R-:W-:Y:S01]  /*b3f0*/  MOV R171, R193 ;  /* 0x000000c100ab7202 */ /* 0x000fe20000000f00 */
[----:B------:R-:W-:Y:S01]  /*b400*/  FADD.FTZ R133, R173, R132 ;  /* 0x00000084ad857221 */ /* 0x000fe20000010000 */
[----:B------:R2:W5:Y:S01]  /*b410*/  LDL.LU R241, [R1+0x7c] ;  /* 0x00007c0001f17983 */ /* 0x0005620000300800 */
[----:B------:R-:W-:Y:S01]  /*b420*/  MOV R173, R186 ;  /* 0x000000ba00ad7202 */ /* 0x000fe20000000f00 */
[C---:B------:R-:W-:Y:S02]  /*b430*/  HMMA.16816.F32.BF16 R96, R140.reuse, R146, R96 ;  /* 0x000000928c60723c */ /* 0x040fe40000041860 */
[----:B------:R-:W4:Y:S01]  /*b440*/  LDSM.16.MT88.4 R144, [R229+0x2800] ;  /* 0x00280000e590783b */ /* 0x000f220000004200 */
[----:B------:R2:W2:Y:S01]  /*b450*/  MUFU.EX2 R249, R206 ;  /* 0x000000ce00f97308 */ /* 0x0004a20000000800 */
[----:B------:R-:W-:Y:S01]  /*b460*/  FADD.FTZ R133, R170, R133 ;  /* 0x00000085aa857221 */ /* 0x000fe20000010000 */
[----:B------:R-:W-:Y:S01]  /*b470*/  MOV R170, R192 ;  /* 0x000000c000aa7202 */ /* 0x000fe20000000f00 */
[----:B------:R-:W-:Y:S01]  /*b480*/  FADD.FTZ R2, R164, R2 ;  /* 0x00000002a4027221 */ /* 0x000fe20000010000 */
[----:B-1----:R-:W-:Y:S01]  /*b490*/  F2FP.BF16.PACK_AB R211, R138, R139 ;  /* 0x0000008b8ad3723e */ /* 0x002fe200000010ff */
[----:B------:R-:W-:Y:S02]  /*b4a0*/  FADD.FTZ R0, R210, R0 ;  /* 0x00000000d2007221 */ /* 0x000fe40000010000 */
[----:B------:R1:W5:Y:S02]  /*b4b0*/  LDL.LU R242, [R1+0x78] ;  /* 0x0000780001f27983 */ /* 0x0003640000300800 */
[----:B------:R-:W-:Y:S01]  /*b4c0*/  FADD.FTZ R0, R165, R0 ;  /* 0x00000000a5007221 */ /* 0x000fe20000010000 */
[----:B------:R1:W1:Y:S01]  /*b4d0*/  MUFU.EX2 R248, R207 ;  /* 0x000000cf00f87308 */ /* 0x0002620000000800 */
[----:B------:R1:W5:Y:S01]  /*b4e0*/  LDL.LU R243, [R1+0x74] ;  /* 0x0000740001f37983 */ /* 0x0003620000300800 */
[----:B------:R-:W-:Y:S01]  /*b4f0*/  FADD.FTZ R132, R166, R2 ;  /* 0x00000002a6847221 */ /* 0x000fe20000010000 */
[----:B---3--:R-:W-:Y:S02]  /*b500*/  F2FP.BF16.PACK_AB R205, R182, R251 ;  /* 0x000000fbb6cd723e */ /* 0x008fe400000010ff */
[----:B------:R3:W5:Y:S01]  /*b510*/  LDL.LU R235, [R1+0x70] ;  /* 0x0000700001eb7983 */ /* 0x0007620000300800 */
[----:B------:R-:W-:Y:S02]  /*b520*/  IMAD.MOV.U32 R166, RZ, RZ, R188 ;  /* 0x000000ffffa67224 */ /* 0x000fe400078e00bc */
[----:B------:R-:W-:Y:S01]  /*b530*/  FADD.FTZ R2, R167, R0 ;  /* 0x00000000a7027221 */ /* 0x000fe20000010000 */
[----:B------:R-:W-:Y:S01]  /*b540*/  MOV R167, R187 ;  /* 0x000000bb00a77202 */ /* 0x000fe20000000f00 */
[----:B------:R-:W-:Y:S02]  /*b550*/  FADD.FTZ R0, R175, R3 ;  /* 0x00000003af007221 */ /* 0x000fe40000010000 */
[----:B------:R-:W-:Y:S01]  /*b560*/  IMAD.MOV.U32 R175, RZ, RZ, R184 ;  /* 0x000000ffffaf7224 */ /* 0x000fe200078e00b8 */
[----:B--2---:R-:W-:Y:S01]  /*b570*/  F2FP.BF16.PACK_AB R206, R197, R179 ;  /* 0x000000b3c5ce723e */ /* 0x004fe200000010ff */
[----:B------:R-:W-:Y:S01]  /*b580*/  FADD.FTZ R165, R172, R132 ;  /* 0x00000084aca57221 */ /* 0x000fe20000010000 */
[----:B------:R-:W-:Y:S01]  /*b590*/  F2FP.BF16.PACK_AB R208, R249, R252 ;  /* 0x000000fcf9d0723e */ /* 0x000fe200000010ff */
[----:B------:R-:W-:Y:S02]  /*b5a0*/  FADD.FTZ R164, R174, R2 ;  /* 0x00000002aea47221 */ /* 0x000fe40000010000 */
[----:B------:R-:W-:Y:S02]  /*b5b0*/  FADD.FTZ R3, R177, R133 ;  /* 0x00000085b1037221 */ /* 0x000fe40000010000 */
[----:B------:R-:W-:Y:S01]  /*b5c0*/  FADD.FTZ R132, R176, R0 ;  /* 0x00000000b0847221 */ /* 0x000fe20000010000 */
[----:B------:R-:W-:Y:S01]  /*b5d0*/  MOV R0, R190 ;  /* 0x000000be00007202 */ /* 0x000fe20000000f00 */
[----:B------:R-:W-:Y:S01]  /*b5e0*/  IMAD.MOV.U32 R2, RZ, RZ, R189 ;  /* 0x000000ffff027224 */ /* 0x000fe200078e00bd */
[----:B-1----:R-:W-:Y:S02]  /*b5f0*/  F2FP.BF16.PACK_AB R207, R198, R178 ;  /* 0x000000b2c6cf723e */ /* 0x002fe400000010ff */
[----:B------:R-:W-:Y:S01]  /*b600*/  F2FP.BF16.PACK_AB R210, R247, R248 ;  /* 0x000000f8f7d2723e */ /* 0x000fe200000010ff */
[-C--:B----4-:R-:W-:Y:S08]  /*b610*/  HMMA.16816.F32.BF16 R100, R140, R144.reuse, R100 ;  /* 0x000000908c64723c */ /* 0x090ff00000041864 */
[C---:B------:R-:W-:Y:S08]  /*b620*/  HMMA.16816.F32.BF16 R104, R148.reuse, R144, R104 ;  /* 0x000000909468723c */ /* 0x040ff00000041868 */
[-C--:B------:R-:W-:Y:S08]  /*b630*/  HMMA.16816.F32.BF16 R108, R148, R146.reuse, R108 ;  /* 0x00000092946c723c */ /* 0x080ff0000004186c */
[C---:B------:R-:W-:Y:S01]  /*b640*/  HMMA.16816.F32.BF16 R112, R140.reuse, R146, R112 ;  /* 0x000000928c70723c */ /* 0x040fe20000041870 */
[----:B------:R-:W1:Y:S07]  /*b650*/  LDSM.16.MT88.4 R144, [R228+0x2800] ;  /* 0x00280000e490783b */ /* 0x000e6e0000004200 */
[-C--:B-1----:R-:W-:Y:S08]  /*b660*/  HMMA.16816.F32.BF16 R116, R140, R144.reuse, R116 ;  /* 0x000000908c74723c */ /* 0x082ff00000041874 */
[C---:B------:R-:W-:Y:S07]  /*b670*/  HMMA.16816.F32.BF16 R120, R148.reuse, R144, R120 ;  /* 0x000000909478723c */ /* 0x040fee0000041878 */
[----:B------:R-:W-:Y:S01]  /*b680*/  F2FP.BF16.PACK_AB R144, R201, R181 ;  /* 0x000000b5c990723e */ /* 0x000fe200000010ff */
[-C--:B------:R-:W-:Y:S01]  /*b690*/  HMMA.16816.F32.BF16 R124, R148, R146.reuse, R124 ;  /* 0x00000092947c723c */ /* 0x080fe2000004187c */
[----:B------:R-:W1:Y:S03]  /*b6a0*/  LDSM.16.MT88.4 R148, [R225+0x1000] ;  /* 0x00100000e194783b */ /* 0x000e660000004200 */
[----:B------:R-:W-:Y:S04]  /*b6b0*/  F2FP.BF16.PACK_AB R145, R200, R196 ;  /* 0x000000c4c891723e */ /* 0x000fe800000010ff */
[----:B------:R-:W-:Y:S07]  /*b6c0*/  HMMA.16816.F32.BF16 R128, R140, R146, R128 ;  /* 0x000000928c80723c */ /* 0x000fee0000041880 */
[----:B------:R-:W-:Y:S02]  /*b6d0*/  F2FP.BF16.PACK_AB R142, R187, R195 ;  /* 0x000000c3bb8e723e */ /* 0x000fe400000010ff */
[----:B------:R-:W-:Y:S03]  /*b6e0*/  F2FP.BF16.PACK_AB R141, R203, R180 ;  /* 0x000000b4cb8d723e */ /* 0x000fe600000010ff */
[----:B------:R-:W-:Y:S02]  /*b6f0*/  F2FP.BF16.PACK_AB R143, R192, R194 ;  /* 0x000000c2c08f723e */ /* 0x000fe400000010ff */
[----:B------:R-:W-:Y:S02]  /*b700*/  F2FP.BF16.PACK_AB R140, R199, R191 ;  /* 0x000000bfc78c723e */ /* 0x000fe400000010ff */
[----:B------:R-:W-:Y:S02]  /*b710*/  F2FP.BF16.PACK_AB R146, R186, R193 ;  /* 0x000000c1ba92723e */ /* 0x000fe400000010ff */
[----:B------:R-:W-:Y:S01]  /*b720*/  LDSM.16.MT88.4 R192, [R229+0x1800] ;  /* 0x00180000e5c0783b */ /* 0x000fe20000004200 */
[----:B------:R-:W-:Y:S02]  /*b730*/  F2FP.BF16.PACK_AB R147, R184, R188 ;  /* 0x000000bcb893723e */ /* 0x000fe400000010ff */
[----:B------:R-:W-:Y:S05]  /*b740*/  MOV R188, R185 ;  /* 0x000000b900bc7202 */ /* 0x000fea0000000f00 */
[----:B------:R-:W-:Y:S01]  /*b750*/  LDSM.16.MT88.4 R184, [R226+0x1800] ;  /* 0x00180000e2b8783b */ /* 0x000fe20000004200 */
[-C--:B-1----:R-:W-:Y:S08]  /*b760*/  HMMA.16816.F32.BF16 R4, R140, R148.reuse, R4 ;  /* 0x000000948c04723c */ /* 0x082ff00000041804 */
[C---:B------:R-:W-:Y:S08]  /*b770*/  HMMA.16816.F32.BF16 R8, R144.reuse, R148, R8 ;  /* 0x000000949008723c */ /* 0x040ff00000041808 */
[-C--:B------:R-:W-:Y:S08]  /*b780*/  HMMA.16816.F32.BF16 R12, R144, R150.reuse, R12 ;  /* 0x00000096900c723c */ /* 0x080ff0000004180c */
[C---:B------:R-:W-:Y:S01]  /*b790*/  HMMA.16816.F32.BF16 R16, R140.reuse, R150, R16 ;  /* 0x000000968c10723c */ /* 0x040fe20000041810 */
[----:B------:R-:W1:Y:S07]  /*b7a0*/  LDSM.16.MT88.4 R148, [R225+0x3000] ;  /* 0x00300000e194783b */ /* 0x000e6e0000004200 */
[-C--:B------:R-:W-:Y:S08]  /*b7b0*/  HMMA.16816.F32.BF16 R20, R140, R152.reuse, R20 ;  /* 0x000000988c14723c */ /* 0x080ff00000041814 */
[C---:B------:R-:W-:Y:S08]  /*b7c0*/  HMMA.16816.F32.BF16 R24, R144.reuse, R152, R24 ;  /* 0x000000989018723c */ /* 0x040ff00000041818 */
[-C--:B------:R-:W-:Y:S08]  /*b7d0*/  HMMA.16816.F32.BF16 R28, R144, R154.reuse, R28 ;  /* 0x0000009a901c723c */ /* 0x080ff0000004181c */
[C---:B------:R-:W-:Y:S01]  /*b7e0*/  HMMA.16816.F32.BF16 R32, R140.reuse, R154, R32 ;  /* 0x0000009a8c20723c */ /* 0x040fe20000041820 */
[----:B------:R-:W2:Y:S07]  /*b7f0*/  LDSM.16.MT88.4 R152, [R226+0x3000] ;  /* 0x00300000e298783b */ /* 0x000eae0000004200 */
        /* <DEDUP_REMOVED lines=9> */
[----:B------:R-:W3:Y:S07]  /*b890*/  LDSM.16.MT88.4 R160, [R228+0x3000] ;  /* 0x00300000e4a0783b */ /* 0x000eee0000004200 */
[-C--:B-1----:R-:W-:Y:S08]  /*b8a0*/  HMMA.16816.F32.BF16 R68, R140, R148.reuse, R68 ;  /* 0x000000948c44723c */ /* 0x082ff00000041844 */
[C---:B------:R-:W-:Y:S08]  /*b8b0*/  HMMA.16816.F32.BF16 R72, R144.reuse, R148, R72 ;  /* 0x000000949048723c */ /* 0x040ff00000041848 */
[-C--:B------:R-:W-:Y:S08]  /*b8c0*/  HMMA.16816.F32.BF16 R76, R144, R150.reuse, R76 ;  /* 0x00000096904c723c */ /* 0x080ff0000004184c */
[C---:B------:R-:W-:Y:S08]  /*b8d0*/  HMMA.16816.F32.BF16 R80, R140.reuse, R150, R80 ;  /* 0x000000968c50723c */ /* 0x040ff00000041850 */
[-C--:B--2---:R-:W-:Y:S08]  /*b8e0*/  HMMA.16816.F32.BF16 R84, R140, R152.reuse, R84 ;  /* 0x000000988c54723c */ /* 0x084ff00000041854 */
        /* <DEDUP_REMOVED lines=8> */
[----:B------:R-:W-:Y:S01]  /*b970*/  MOV R157, R203 ;  /* 0x000000cb009d7202 */ /* 0x000fe20000000f00 */
[----:B------:R-:W-:Y:S03]  /*b980*/  IMAD.MOV.U32 R133, RZ, RZ, R156 ;  /* 0x000000ffff857224 */ /* 0x000fe600078e009c */
[C---:B------:R-:W-:Y:S07]  /*b990*/  HMMA.16816.F32.BF16 R112, R140.reuse, R158, R112 ;  /* 0x0000009e8c70723c */ /* 0x040fee0000041870 */
[----:B------:R-:W-:Y:S01]  /*b9a0*/  IMAD.MOV.U32 R158, RZ, RZ, R200 ;  /* 0x000000ffff9e7224 */ /* 0x000fe200078e00c8 */
[-C--:B---3--:R-:W-:Y:S04]  /*b9b0*/  HMMA.16816.F32.BF16 R116, R140, R160.reuse, R116 ;  /* 0x000000a08c74723c */ /* 0x088fe80000041874 */
[----:B------:R-:W-:Y:S02]  /*b9c0*/  MOV R159, R201 ;  /* 0x000000c9009f7202 */ /* 0x000fe40000000f00 */
[----:B------:R-:W2:Y:S02]  /*b9d0*/  LDSM.16.MT88.4 R200, [R228+0x1800] ;  /* 0x00180000e4c8783b */ /* 0x000ea40000004200 */
[C---:B------:R-:W-:Y:S08]  /*b9e0*/  HMMA.16816.F32.BF16 R120, R144.reuse, R160, R120 ;  /* 0x000000a09078723c */ /* 0x040ff00000041878 */
[-C--:B------:R-:W-:Y:S08]  /*b9f0*/  HMMA.16816.F32.BF16 R124, R144, R162.reuse, R124 ;  /* 0x000000a2907c723c */ /* 0x080ff0000004187c */
[----:B------:R-:W-:Y:S08]  /*ba00*/  HMMA.16816.F32.BF16 R128, R140, R162, R128 ;  /* 0x000000a28c80723c */ /* 0x000ff00000041880 */
[-C--:B-1----:R-:W-:Y:S01]  /*ba10*/  HMMA.16816.F32.BF16 R140, R204, R152.reuse, R4 ;  /* 0x00000098cc8c723c */ /* 0x082fe20000041804 */
[----:B------:R-:W1:Y:S07]  /*ba20*/  LDSM.16.MT88.4 R4, [R228+0x3800] ;  /* 0x00380000e404783b */ /* 0x000e6e0000004200 */
[C---:B------:R-:W-:Y:S07]  /*ba30*/  HMMA.16816.F32.BF16 R144, R208.reuse, R152, R8 ;  /* 0x00000098d090723c */ /* 0x040fee0000041808 */
[----:B------:R-:W-:Y:S01]  /*ba40*/  MOV R9, R159 ;  /* 0x0000009f00097202 */ /* 0x000fe20000000f00 */
[-C--:B------:R-:W-:Y:S04]  /*ba50*/  HMMA.16816.F32.BF16 R148, R208, R154.reuse, R12 ;  /* 0x0000009ad094723c */ /* 0x080fe8000004180c */
[----:B------:R-:W-:Y:S02]  /*ba60*/  MOV R10, R157 ;  /* 0x0000009d000a7202 */ /* 0x000fe40000000f00 */
[----:B------:R-:W-:Y:S01]  /*ba70*/  MOV R11, R199 ;  /* 0x000000c7000b7202 */ /* 0x000fe20000000f00 */
[----:B------:R-:W-:Y:S01]  /*ba80*/  IMAD.MOV.U32 R14, RZ, RZ, R197 ;  /* 0x000000ffff0e7224 */ /* 0x000fe200078e00c5 */
[C---:B------:R-:W-:Y:S04]  /*ba90*/  HMMA.16816.F32.BF16 R160, R204.reuse, R154, R16 ;  /* 0x0000009acca0723c */ /* 0x040fe80000041810 */
[----:B------:R-:W-:Y:S01]  /*baa0*/  MOV R8, R191 ;  /* 0x000000bf00087202 */ /* 0x000fe20000000f00 */
[----:B------:R-:W-:Y:S01]  /*bab0*/  IMAD.MOV.U32 R13, RZ, RZ, R178 ;  /* 0x000000ffff0d7224 */ /* 0x000fe200078e00b2 */
[----:B------:R-:W-:Y:S02]  /*bac0*/  MOV R15, R198 ;  /* 0x000000c6000f7202 */ /* 0x000fe40000000f00 */
[----:B------:R-:W-:Y:S01]  /*bad0*/  MOV R17, R175 ;  /* 0x000000af00117202 */ /* 0x000fe20000000f00 */
[----:B------:R-:W-:Y:S03]  /*bae0*/  FADD.FTZ R8, R8, R132 ;  /* 0x0000008408087221 */ /* 0x000fe60000010000 */
[----:B------:R-:W-:Y:S01]  /*baf0*/  MOV R16, R173 ;  /* 0x000000ad00107202 */ /* 0x000fe20000000f00 */
[----:B------:R-:W-:Y:S01]  /*bb00*/  FADD.FTZ R11, R11, R8 ;  /* 0x000000080b0b7221 */ /* 0x000fe20000010000 */
[-C--:B------:R-:W-:Y:S03]  /*bb10*/  HMMA.16816.F32.BF16 R172, R204, R184.reuse, R20 ;  /* 0x000000b8ccac723c */ /* 0x080fe60000041814 */
[----:B------:R-:W-:Y:S02]  /*bb20*/  MOV R12, R179 ;  /* 0x000000b3000c7202 */ /* 0x000fe40000000f00 */
[----:B------:R-:W-:Y:S02]  /*bb30*/  MOV R18, R183 ;  /* 0x000000b700127202 */ /* 0x000fe40000000f00 */
[----:B------:R-:W-:Y:S01]  /*bb40*/  MOV R19, R182 ;  /* 0x000000b600137202 */ /* 0x000fe20000000f00 */
[C---:B------:R-:W-:Y:S04]  /*bb50*/  HMMA.16816.F32.BF16 R152, R208.reuse, R184, R24 ;  /* 0x000000b8d098723c */ /* 0x040fe80000041818 */
[----:B------:R-:W-:Y:S01]  /*bb60*/  MOV R22, R167 ;  /* 0x000000a700167202 */ /* 0x000fe20000000f00 */
[----:B------:R-:W-:Y:S01]  /*bb70*/  IMAD.MOV.U32 R23, RZ, RZ, R170 ;  /* 0x000000ffff177224 */ /* 0x000fe200078e00aa */
[----:B------:R-:W-:Y:S01]  /*bb80*/  MOV R21, R166 ;  /* 0x000000a600157202 */ /* 0x000fe20000000f00 */
[----:B------:R-:W-:Y:S01]  /*bb90*/  IMAD.MOV.U32 R27, RZ, RZ, R169 ;  /* 0x000000ffff1b7224 */ /* 0x000fe200078e00a9 */
[----:B------:R-:W-:Y:S02]  /*bba0*/  MOV R25, R158 ;  /* 0x0000009e00197202 */ /* 0x000fe40000000f00 */
[-C--:B------:R-:W-:Y:S03]  /*bbb0*/  HMMA.16816.F32.BF16 R156, R208, R186.reuse, R28 ;  /* 0x000000bad09c723c */ /* 0x080fe6000004181c */
[----:B------:R-:W-:Y:S02]  /*bbc0*/  MOV R20, R171 ;  /* 0x000000ab00147202 */ /* 0x000fe40000000f00 */
[----:B------:R-:W-:Y:S02]  /*bbd0*/  MOV R26, R168 ;  /* 0x000000a8001a7202 */ /* 0x000fe40000000f00 */
[----:B------:R-:W-:Y:S01]  /*bbe0*/  MOV R24, R196 ;  /* 0x000000c400187202 */ /* 0x000fe20000000f00 */
[C---:B------:R-:W-:Y:S01]  /*bbf0*/  HMMA.16816.F32.BF16 R184, R204.reuse, R186, R32 ;  /* 0x000000baccb8723c */ /* 0x040fe20000041820 */
[----:B------:R-:W3:Y:S03]  /*bc00*/  LDL R34, [R1+0x3c] ;  /* 0x00003c0001227983 */ /* 0x000ee60000100800 */
[----:B------:R-:W-:Y:S01]  /*bc10*/  MOV R28, R165 ;  /* 0x000000a5001c7202 */ /* 0x000fe20000000f00 */
[----:B------:R-:W-:Y:S01]  /*bc20*/  IMAD.MOV.U32 R29, RZ, RZ, R164 ;  /* 0x000000ffff1d7224 */ /* 0x000fe200078e00a4 */
[----:B------:R-:W-:Y:S02]  /*bc30*/  MOV R31, R181 ;  /* 0x000000b5001f7202 */ /* 0x000fe40000000f00 */
[----:B------:R-:W-:Y:S01]  /*bc40*/  MOV R35, R188 ;  /* 0x000000bc00237202 */ /* 0x000fe20000000f00 */
[----:B------:R-:W-:Y:S01]  /*bc50*/  FADD.FTZ R2, R2, R28 ;  /* 0x0000001c02027221 */ /* 0x000fe20000010000 */
[-C--:B------:R-:W-:Y:S03]  /*bc60*/  HMMA.16816.F32.BF16 R188, R204, R192.reuse, R36 ;  /* 0x000000c0ccbc723c */ /* 0x080fe60000041824 */
[----:B------:R-:W-:Y:S01]  /*bc70*/  FADD.FTZ R2, R31, R2 ;  /* 0x000000021f027221 */ /* 0x000fe20000010000 */
[----:B------:R-:W-:Y:S01]  /*bc80*/  MOV R30, R180 ;  /* 0x000000b4001e7202 */ /* 0x000fe20000000f00 */
[----:B------:R-:W-:Y:S01]  /*bc90*/  FADD.FTZ R0, R0, R29 ;  /* 0x0000001d00007221 */ /* 0x000fe20000010000 */
[----:B------:R-:W-:Y:S01]  /*bca0*/  MOV R132, R137 ;  /* 0x0000008900847202 */ /* 0x000fe20000000f00 */
        /* <DEDUP_REMOVED lines=10> */
[-C--:B--2---:R-:W-:Y:S04]  /*bd50*/  HMMA.16816.F32.BF16 R196, R204, R200.reuse, R52 ;  /* 0x000000c8ccc4723c */ /* 0x084fe80000041834 */
[----:B------:R-:W-:Y:S02]  /*bd60*/  FADD.FTZ R0, R20, R9 ;  /* 0x0000000914007221 */ /* 0x000fe40000010000 */
[----:B------:R-:W-:Y:S02]  /*bd70*/  FADD.FTZ R9, R21, R8 ;  /* 0x0000000815097221 */ /* 0x000fe40000010000 */
[C---:B------:R-:W-:Y:S04]  /*bd80*/  HMMA.16816.F32.BF16 R176, R208.reuse, R200, R56 ;  /* 0x000000c8d0b0723c */ /* 0x040fe80000041838 */
[----:B------:R-:W-:Y:S02]  /*bd90*/  FADD.FTZ R8, R22, R3 ;  /* 0x0000000316087221 */ /* 0x000fe40000010000 */
[----:B------:R-:W-:Y:S02]  /*bda0*/  FADD.FTZ R3, R17, R9 ;  /* 0x0000000911037221 */ /* 0x000fe40000010000 */
[-C--:B------:R-:W-:Y:S04]  /*bdb0*/  HMMA.16816.F32.BF16 R180, R208, R202.reuse, R60 ;  /* 0x000000cad0b4723c */ /* 0x080fe8000004183c */
[----:B------:R-:W-:Y:S04]  /*bdc0*/  FADD.FTZ R3, R246, R3 ;  /* 0x00000003f6037221 */ /* 0x000fe80000010000 */
[C---:B------:R-:W-:Y:S04]  /*bdd0*/  HMMA.16816.F32.BF16 R200, R204.reuse, R202, R64 ;  /* 0x000000caccc8723c */ /* 0x040fe80000041840 */
[----:B------:R-:W-:Y:S04]  /*bde0*/  FADD.FTZ R3, R245, R3 ;  /* 0x00000003f5037221 */ /* 0x000fe80000010000 */
        /* <DEDUP_REMOVED lines=11> */
[C---:B------:R-:W-:Y:S07]  /*bea0*/  HMMA.16816.F32.BF16 R112, R204.reuse, R222, R112 ;  /* 0x000000decc70723c */ /* 0x040fee0000041870 */
[-C--:B------:R-:W-:Y:S01]  /*beb0*/  MOV R222, R133.reuse ;  /* 0x0000008500de7202 */ /* 0x080fe20000000f00 */
[-C--:B-1----:R-:W-:Y:S08]  /*bec0*/  HMMA.16816.F32.BF16 R116, R204, R4.reuse, R116 ;  /* 0x00000004cc74723c */ /* 0x082ff00000041874 */
        /* <DEDUP_REMOVED lines=22> */
[----:B------:R-:W-:Y:S01]  /*c030*/  IMAD.MOV.U32 R139, RZ, RZ, R134 ;  /* 0x000000ffff8b7224 */ /* 0x000fe200078e0086 */
[----:B------:R1:W-:Y:S01]  /*c040*/  STL [R1+0x10], R3 ;  /* 0x0000100301007387 */ /* 0x0003e20000100800 */
[----:B------:R-:W-:Y:S02]  /*c050*/  MOV R133, R136 ;  /* 0x0000008800857202 */ /* 0x000fe40000000f00 */
[----:B------:R-:W-:Y:S01]  /*c060*/  MOV R138, R135 ;  /* 0x00000087008a7202 */ /* 0x000fe20000000f00 */
[----:B------:R1:W-:Y:S04]  /*c070*/  STL [R1+0x14], R2 ;  /* 0x0000140201007387 */ /* 0x0003e80000100800 */
[----:B------:R1:W-:Y:S01]  /*c080*/  STL [R1], R0 ;  /* 0x0000000001007387 */ /* 0x0003e20000100800 */
[----:B---3--:R-:W-:Y:S11]  /*c090*/  ISETP.GT.AND P0, PT, R35, R34, PT ;  /* 0x000000222300720c */ /* 0x008ff60003f04270 */
[----:B------:R-:W-:Y:S02]  /*c0a0*/  @!UPT UIADD3 URZ, URZ, URZ, URZ ;  /* 0x0000003f3f3ff290 */ /* 0x000fe4000fffe03f */
[----:B-1----:R-:W-:-:S05]  /*c0b0*/  @P0 BRA `(.L_x_959) ;  /* 0xffffade000000947 */ /* 0x002fca000383ffff */
.L_x_958:
[----:B-1----:R-:W2:Y:S02]  /*c0c0*/  LDL R0, [R1+0x18] ;  /* 0x0000180001007983 */ /* 0x002ea40000100800 */
[----:B--2---:R-:W-:-:S13]  /*c0d0*/  ISETP.GE.AND P0, PT, R222, R0, PT ;  /* 0x00000000de00720c */ /* 0x004fda0003f06270 */
[----:B------:R-:W-:Y:S05]  /*c0e0*/  @!P0 BRA `(.L_x_960) ;  /* 0x0000490000008947 */ /* 0x000fea0003800000 */
[----:B------:R-:W-:Y:S01]  /*c0f0*/  IMAD.MOV.U32 R132, RZ, RZ, R136 ;  /* 0x000000ffff847224 */ /* 0x000fe200078e0088 */
[----:B------:R-:W-:Y:S01]  /*c100*/  MOV R139, R134 ;  /* 0x00000086008b7202 */ /* 0x000fe20000000f00 */
[----:B------:R-:W-:Y:S01]  /*c110*/  IMAD.MOV.U32 R3, RZ, RZ, R137 ;  /* 0x000000ffff037224 */ /* 0x000fe200078e0089 */
[----:B------:R-:W-:Y:S02]  /*c120*/  MOV R138, R135 ;  /* 0x00000087008a7202 */ /* 0x000fe40000000f00 */
.L_x_961:
[----:B------:R-:W-:Y:S04]  /*c130*/  DEPBAR.LE SB0, 0x0 ;  /* 0x000080000000791a */ /* 0x000fe80000000000 */
[----:B------:R-:W-:Y:S01]  /*c140*/  WARPSYNC 0xffffffff ;  /* 0xffffffff00007948 */ /* 0x000fe20003800000 */
[----:B------:R-:W-:Y:S01]  /*c150*/  BAR.SYNC.DEFER_BLOCKING 0x0 ;  /* 0x0000000000007b1d */ /* 0x000fe20000010000 */
[----:B--2---:R-:W-:Y:S01]  /*c160*/  SHF.R.S32.HI R0, RZ, 0x1f, R222 ;  /* 0x0000001fff007819 */ /* 0x004fe200000114de */
[----:B------:R-:W-:Y:S01]  /*c170*/  IMAD.WIDE.U32 R134, R222, c[0x0][0x208], RZ ;  /* 0x00008200de867a25 */ /* 0x000fe200078e00ff */
[----:B------:R-:W-:Y:S02]  /*c180*/  MOV R137, c[0x0][0x208] ;  /* 0x0000820000897a02 */ /* 0x000fe40000000f00 */
[----:B------:R-:W-:Y:S01]  /*c190*/  MOV R219, 0x5 ;  /* 0x0000000500db7802 */ /* 0x000fe20000000f00 */
[----:B------:R-:W-:Y:S04]  /*c1a0*/  IMAD R0, R0, c[0x0][0x208], RZ ;  /* 0x0000820000007a24 */ /* 0x000fe800078e02ff */
[----:B------:R-:W-:Y:S05]  /*c1b0*/  IMAD R0, R222, c[0x0][0x20c], R0 ;  /* 0x00008300de007a24 */ /* 0x000fea00078e0200 */
[----:B------:R-:W-:Y:S02]  /*c1c0*/  IADD3 R133, R135, R0, RZ ;  /* 0x0000000087857210 */ /* 0x000fe40007ffe0ff */
[C---:B------:R-:W-:Y:S02]  /*c1d0*/  SHF.L.U32 R0, R134.reuse, 0x6, RZ ;  /* 0x0000000686007819 */ /* 0x040fe400000006ff */
[----:B------:R-:W-:Y:S02]  /*c1e0*/  SHF.L.U64.HI R133, R134, 0x6, R133 ;  /* 0x0000000686857819 */ /* 0x000fe40000010285 */
[----:B------:R-:W-:Y:S01]  /*c1f0*/  SHF.L.U32 R135, R137, 0x5, RZ ;  /* 0x0000000589877819 */ /* 0x000fe200000006ff */
[----:B-----5:R-:W-:Y:S08]  /*c200*/  LDSM.16.M88.4 R64, [R231] ;  /* 0x00000000e740783b */ /* 0x020ff00000000200 */
[----:B------:R-:W1:Y:S08]  /*c210*/  LDSM.16.M88.4 R16, [R224] ;  /* 0x00000000e010783b */ /* 0x000e700000000200 */
[----:B------:R-:W2:Y:S08]  /*c220*/  LDSM.16.M88.4 R60, [R231+0x2000] ;  /* 0x00200000e73c783b */ /* 0x000eb00000000200 */
[----:B------:R-:W3:Y:S08]  /*c230*/  LDSM.16.M88.4 R32, [R224+0x800] ;  /* 0x00080000e020783b */ /* 0x000ef00000000200 */
[----:B------:R-:W4:Y:S06]  /*c240*/  LDL.64 R216, [R1+0x30] ;  /* 0x0000300001d87983 */ /* 0x000f2c0000100a00 */
[----:B------:R-:W3:Y:S08]  /*c250*/  LDSM.16.M88.4 R48, [R224+0x1000] ;  /* 0x00100000e030783b */ /* 0x000ef00000000200 */
[----:B------:R-:W4:Y:S01]  /*c260*/  LDL R136, [R1+0x38] ;  /* 0x0000380001887983 */ /* 0x000f220000100800 */
[-C--:B-1----:R-:W-:Y:S03]  /*c270*/  HMMA.16816.F32.BF16 R4, R64, R16.reuse, RZ ;  /* 0x000000104004723c */ /* 0x082fe600000418ff */
[----:B------:R-:W1:Y:S05]  /*c280*/  LDSM.16.M88.4 R204, [R224+0x1800] ;  /* 0x00180000e0cc783b */ /* 0x000e6a0000000200 */
[C---:B--2---:R-:W-:Y:S03]  /*c290*/  HMMA.16816.F32.BF16 R8, R60.reuse, R16, RZ ;  /* 0x000000103c08723c */ /* 0x044fe600000418ff */
[----:B------:R-:W-:Y:S05]  /*c2a0*/  LDSM.16.M88.4 R208, [R233] ;  /* 0x00000000e9d0783b */ /* 0x000fea0000000200 */
[-C--:B------:R-:W-:Y:S03]  /*c2b0*/  HMMA.16816.F32.BF16 R12, R60, R18.reuse, RZ ;  /* 0x000000123c0c723c */ /* 0x080fe600000418ff */
[----:B------:R-:W2:Y:S05]  /*c2c0*/  LDSM.16.M88.4 R212, [R235] ;  /* 0x00000000ebd4783b */ /* 0x000eaa0000000200 */
[C---:B------:R-:W-:Y:S03]  /*c2d0*/  HMMA.16816.F32.BF16 R16, R64.reuse, R18, RZ ;  /* 0x000000124010723c */ /* 0x040fe600000418ff */
[----:B------:R-:W-:Y:S04]  /*c2e0*/  STL [R1+0x74], R130 ;  /* 0x0000748201007387 */ /* 0x000fe80000100800 */
[----:B------:R1:W-:Y:S01]  /*c2f0*/  STL [R1+0x70], R131 ;  /* 0x0000708301007387 */ /* 0x0003e20000100800 */
[-C--:B---3--:R-:W-:Y:S08]  /*c300*/  HMMA.16816.F32.BF16 R20, R64, R32.reuse, RZ ;  /* 0x000000204014723c */ /* 0x088ff000000418ff */
[C---:B------:R-:W-:Y:S08]  /*c310*/  HMMA.16816.F32.BF16 R24, R60.reuse, R32, RZ ;  /* 0x000000203c18723c */ /* 0x040ff000000418ff */
[-C--:B------:R-:W-:Y:S01]  /*c320*/  HMMA.16816.F32.BF16 R28, R60, R34.reuse, RZ ;  /* 0x000000223c1c723c */ /* 0x080fe200000418ff */
[----:B-1----:R-:W3:Y:S07]  /*c330*/  LDL.64 R130, [R1+0x28] ;  /* 0x0000280001827983 */ /* 0x002eee0000100a00 */
        /* <DEDUP_REMOVED lines=9> */
[----:B------:R-:W1:Y:S07]  /*c3d0*/  LDSM.16.M88.4 R204, [R233+0x2000] ;  /* 0x00200000e9cc783b */ /* 0x000e6e0000000200 */
[-C--:B--2---:R-:W-:Y:S08]  /*c3e0*/  HMMA.16816.F32.BF16 R4, R208, R212.reuse, R4 ;  /* 0x000000d4d004723c */ /* 0x084ff00000041804 */
[C---:B-1----:R-:W-:Y:S08]  /*c3f0*/  HMMA.16816.F32.BF16 R8, R204.reuse, R212, R8 ;  /* 0x000000d4cc08723c */ /* 0x042ff00000041808 */
        /* <DEDUP_REMOVED lines=8> */
[-C--:B-1----:R-:W-:Y:S04]  /*c480*/  HMMA.16816.F32.BF16 R36, R208, R212.reuse, R36 ;  /* 0x000000d4d024723c */ /* 0x082fe80000041824 */
[C---:B----4-:R-:W-:Y:S04]  /*c490*/  IADD3 R2, P1, R0.reuse, R216, RZ ;  /* 0x000000d800027210 */ /* 0x050fe80007f3e0ff */
[C---:B------:R-:W-:Y:S04]  /*c4a0*/  HMMA.16816.F32.BF16 R40, R204.reuse, R212, R40 ;  /* 0x000000d4cc28723c */ /* 0x040fe80000041828 */
[C---:B------:R-:W-:Y:S04]  /*c4b0*/  IADD3.X R134, R133.reuse, R136, RZ, P1, !PT ;  /* 0x0000008885867210 */ /* 0x040fe80000ffe4ff */
[-C--:B------:R-:W-:Y:S04]  /*c4c0*/  HMMA.16816.F32.BF16 R44, R204, R214.reuse, R44 ;  /* 0x000000d6cc2c723c */ /* 0x080fe8000004182c */
[----:B------:R-:W-:Y:S02]  /*c4d0*/  IADD3 R0, P2, P1, R0, 0x40, R216 ;  /* 0x0000004000007810 */ /* 0x000fe4000795e0d8 */
[----:B------:R-:W2:Y:S02]  /*c4e0*/  LDL R216, [R1+0x18] ;  /* 0x0000180001d87983 */ /* 0x000ea40000100800 */
[C---:B------:R-:W-:Y:S02]  /*c4f0*/  HMMA.16816.F32.BF16 R48, R208.reuse, R214, R48 ;  /* 0x000000d6d030723c */ /* 0x040fe40000041830 */
[----:B------:R-:W1:Y:S02]  /*c500*/  LDSM.16.M88.4 R212, [R241] ;  /* 0x00000000f1d4783b */ /* 0x000e640000000200 */
[----:B------:R-:W-:Y:S04]  /*c510*/  IADD3.X R133, R133, RZ, R136, P2, P1 ;  /* 0x000000ff85857210 */ /* 0x000fe800017e2488 */
[-C--:B-1----:R-:W-:Y:S08]  /*c520*/  HMMA.16816.F32.BF16 R52, R208, R212.reuse, R52 ;  /* 0x000000d4d034723c */ /* 0x082ff00000041834 */
[C---:B------:R-:W-:Y:S08]  /*c530*/  HMMA.16816.F32.BF16 R56, R204.reuse, R212, R56 ;  /* 0x000000d4cc38723c */ /* 0x040ff00000041838 */
[-C--:B------:R-:W-:Y:S07]  /*c540*/  HMMA.16816.F32.BF16 R60, R204, R214.reuse, R60 ;  /* 0x000000d6cc3c723c */ /* 0x080fee000004183c */
[C---:B------:R-:W-:Y:S01]  /*c550*/  LEA R204, P0, R2.reuse, c[0x0][0x1f8], 0x1 ;  /* 0x00007e0002cc7a11 */ /* 0x040fe200078008ff */
[----:B------:R-:W-:Y:S04]  /*c560*/  HMMA.16816.F32.BF16 R64, R208, R214, R64 ;  /* 0x000000d6d040723c */ /* 0x000fe80000041840 */
[----:B------:R-:W-:Y:S02]  /*c570*/  LEA.HI.X R205, R2, c[0x0][0x1fc], R134, 0x1, P0 ;  /* 0x00007f0002cd7a11 */ /* 0x000fe400000f0c86 */
[----:B------:R-:W-:Y:S02]  /*c580*/  LEA R206, P0, R0, c[0x0][0x1f8], 0x1 ;  /* 0x00007e0000ce7a11 */ /* 0x000fe400078008ff */
[----:B------:R-:W-:Y:S01]  /*c590*/  IADD3 R136, P1, R204, R135, RZ ;  /* 0x00000087cc887210 */ /* 0x000fe20007f3e0ff */
[----:B------:R-:W-:Y:S01]  /*c5a0*/  @!PT LDS RZ, [RZ] ;  /* 0x00000000fffff984 */ /* 0x000fe20000000800 */
[----:B------:R-:W-:Y:S01]  /*c5b0*/  @!PT LDS RZ, [RZ] ;  /* 0x00000000fffff984 */ /* 0x000fe20000000800 */
[----:B------:R-:W-:Y:S01]  /*c5c0*/  @!PT LDS RZ, [RZ] ;  /* 0x00000000fffff984 */ /* 0x000fe20000000800 */
[----:B------:R1:W-:Y:S03]  /*c5d0*/  LDGSTS.E.BYPASS.LTC128B.128 [R244+0x100], [R204.64], !P6 ;  /* 0x00100000ccf47fae */ /* 0x0003e6000f101d48 */
[----:B------:R-:W-:Y:S02]  /*c5e0*/  LEA.HI.X R207, R0, c[0x0][0x1fc], R133, 0x1, P0 ;  /* 0x00007f0000cf7a11 */ /* 0x000fe400000f0c85 */
[----:B------:R-:W-:Y:S02]  /*c5f0*/  SHF.L.U64.HI R2, R137, R219, c[0x0][0x20c] ;  /* 0x0000830089027619 */ /* 0x000fe400000102db */
[-C--:B------:R-:W-:Y:S01]  /*c600*/  IADD3 R134, P0, R136, R135.reuse, RZ ;  /* 0x0000008788867210 */ /* 0x080fe20007f1e0ff */
[----:B------:R4:W-:Y:S01]  /*c610*/  LDGSTS.E.BYPASS.LTC128B.128 [R244+0x2100], [R206.64], !P5 ;  /* 0x02100000cef47fae */ /* 0x0009e2000e901d48 */
[-C--:B------:R-:W-:Y:S07]  /*c620*/  IADD3.X R137, R205, R2.reuse, RZ, P1, !PT ;  /* 0x00000002cd897210 */ /* 0x080fee0000ffe4ff */
[----:B------:R2:W-:Y:S08]  /*c630*/  LDGSTS.E.BYPASS.LTC128B.128 [R244+0x900], [R136.64], !P6 ;  /* 0x0090000088f47fae */ /* 0x0005f0000f101d48 */
[----:B------:R2:W-:Y:S01]  /*c640*/  LDGSTS.E.BYPASS.LTC128B.128 [R244+0x2900], [R136.64+0x80], !P5 ;  /* 0x0290008088f47fae */ /* 0x0005e2000e901d48 */
[----:B-1----:R-:W-:Y:S02]  /*c650*/  IADD3 R204, P1, R134, R135, RZ ;  /* 0x0000008786cc7210 */ /* 0x002fe40007f3e0ff */
[-C--:B------:R-:W-:Y:S04]  /*c660*/  IADD3.X R135, R137, R2.reuse, RZ, P0, !PT ;  /* 0x0000000289877210 */ /* 0x080fe800007fe4ff */
[----:B------:R-:W-:Y:S01]  /*c670*/  IADD3.X R205, R135, R2, RZ, P1, !PT ;  /* 0x0000000287cd7210 */ /* 0x000fe20000ffe4ff */
[----:B------:R1:W-:Y:S08]  /*c680*/  LDGSTS.E.BYPASS.LTC128B.128 [R244+0x1100], [R134.64], !P6 ;  /* 0x0110000086f47fae */ /* 0x0003f0000f101d48 */
[----:B------:R1:W-:Y:S08]  /*c690*/  LDGSTS.E.BYPASS.LTC128B.128 [R244+0x3100], [R134.64+0x80], !P5 ;  /* 0x0310008086f47fae */ /* 0x0003f0000e901d48 */
[----:B------:R4:W-:Y:S08]  /*c6a0*/  LDGSTS.E.BYPASS.LTC128B.128 [R244+0x1900], [R204.64], !P6 ;  /* 0x01900000ccf47fae */ /* 0x0009f0000f101d48 */
[----:B------:R4:W-:Y:S08]  /*c6b0*/  LDGSTS.E.BYPASS.LTC128B.128 [R244+0x3900], [R204.64+0x80], !P5 ;  /* 0x03900080ccf47fae */ /* 0x0009f0000e901d48 */
[----:B------:R-:W-:Y:S08]  /*c6c0*/  LDSM.16.M88.4 R208, [R230] ;  /* 0x00000000e6d0783b */ /* 0x000ff00000000200 */
[----:B------:R-:W-:Y:S08]  /*c6d0*/  LDSM.16.M88.4 R212, [R232+0x2000] ;  /* 0x00200000e8d4783b */ /* 0x000ff00000000200 */
[----:B------:R-:W0:Y:S08]  /*c6e0*/  LDGDEPBAR ;  /* 0x00000000000079af */ /* 0x000e300000000000 */
[----:B----4-:R-:W4:Y:S02]  /*c6f0*/  LDSM.16.M88.4 R204, [R232] ;  /* 0x00000000e8cc783b */ /* 0x010f240000000200 */
[-C--:B----4-:R-:W-:Y:S08]  /*c700*/  HMMA.16816.F32.BF16 R4, R204, R208.reuse, R4 ;  /* 0x000000d0cc04723c */ /* 0x090ff00000041804 */
[C---:B------:R-:W-:Y:S08]  /*c710*/  HMMA.16816.F32.BF16 R8, R212.reuse, R208, R8 ;  /* 0x000000d0d408723c */ /* 0x040ff00000041808 */
[-C--:B------:R-:W-:Y:S08]  /*c720*/  HMMA.16816.F32.BF16 R12, R212, R210.reuse, R12 ;  /* 0x000000d2d40c723c */ /* 0x080ff0000004180c */
[C---:B------:R-:W-:Y:S01]  /*c730*/  HMMA.16816.F32.BF16 R16, R204.reuse, R210, R16 ;  /* 0x000000d2cc10723c */ /* 0x040fe20000041810 */
[----:B------:R-:W4:Y:S07]  /*c740*/  LDSM.16.M88.4 R208, [R230+0x800] ;  /* 0x00080000e6d0783b */ /* 0x000f2e0000000200 */
[-C--:B----4-:R-:W-:Y:S08]  /*c750*/  HMMA.16816.F32.BF16 R20, R204, R208.reuse, R20 ;  /* 0x000000d0cc14723c */ /* 0x090ff00000041814 */
[C---:B------:R-:W-:Y:S08]  /*c760*/  HMMA.16816.F32.BF16 R24, R212.reuse, R208, R24 ;  /* 0x000000d0d418723c */ /* 0x040ff00000041818 */
[-C--:B------:R-:W-:Y:S08]  /*c770*/  HMMA.16816.F32.BF16 R28, R212, R210.reuse, R28 ;  /* 0x000000d2d41c723c */ /* 0x080ff0000004181c */
[C---:B------:R-:W-:Y:S01]  /*c780*/  HMMA.16816.F32.BF16 R32, R204.reuse, R210, R32 ;  /* 0x000000d2cc20723c */ /* 0x040fe20000041820 */
[----:B------:R-:W4:Y:S03]  /*c790*/  LDSM.16.M88.4 R208, [R230+0x1000] ;  /* 0x00100000e6d0783b */ /* 0x000f260000000200 */
[C---:B--2---:R-:W-:Y:S02]  /*c7a0*/  ISETP.GT.AND P0, PT, R222.reuse, R216, PT ;  /* 0x000000d8de00720c */ /* 0x044fe40003f04270 */
[----:B------:R-:W-:Y:S02]  /*c7b0*/  IADD3 R222, R222, -0x1, RZ ;  /* 0xffffffffdede7810 */ /* 0x000fe40007ffe0ff */
[-C--:B----4-:R-:W-:Y:S08]  /*c7c0*/  HMMA.16816.F32.BF16 R36, R204, R208.reuse, R36 ;  /* 0x000000d0cc24723c */ /* 0x090ff00000041824 */
[C---:B------:R-:W-:Y:S08]  /*c7d0*/  HMMA.16816.F32.BF16 R40, R212.reuse, R208, R40 ;  /* 0x000000d0d428723c */ /* 0x040ff00000041828 */
[-C--:B------:R-:W-:Y:S08]  /*c7e0*/  HMMA.16816.F32.BF16 R44, R212, R210.reuse, R44 ;  /* 0x000000d2d42c723c */ /* 0x080ff0000004182c */
[C---:B------:R-:W-:Y:S01]  /*c7f0*/  HMMA.16816.F32.BF16 R48, R204.reuse, R210, R48 ;  /* 0x000000d2cc30723c */ /* 0x040fe20000041830 */
[----:B------:R-:W2:Y:S07]  /*c800*/  LDSM.16.M88.4 R208, [R230+0x1800] ;  /* 0x00180000e6d0783b */ /* 0x000eae0000000200 */
[-C--:B--2---:R-:W-:Y:S08]  /*c810*/  HMMA.16816.F32.BF16 R52, R204, R208.reuse, R52 ;  /* 0x000000d0cc34723c */ /* 0x084ff00000041834 */
[C---:B------:R-:W-:Y:S08]  /*c820*/  HMMA.16816.F32.BF16 R56, R212.reuse, R208, R56 ;  /* 0x000000d0d438723c */ /* 0x040ff00000041838 */
[-C--:B------:R-:W-:Y:S01]  /*c830*/  HMMA.16816.F32.BF16 R60, R212, R210.reuse, R60 ;  /* 0x000000d2d43c723c */ /* 0x080fe2000004183c */
[----:B------:R-:W-:Y:S07]  /*c840*/  LDSM.16.M88.4 R212, [R234+0x2000] ;  /* 0x00200000ead4783b */ /* 0x000fee0000000200 */
[----:B------:R-:W-:Y:S01]  /*c850*/  HMMA.16816.F32.BF16 R64, R204, R210, R64 ;  /* 0x000000d2cc40723c */ /* 0x000fe20000041840 */
[----:B------:R-:W-:Y:S08]  /*c860*/  LDSM.16.M88.4 R204, [R234] ;  /* 0x00000000eacc783b */ /* 0x000ff00000000200 */
[----:B------:R-:W2:Y:S02]  /*c870*/  LDSM.16.M88.4 R208, [R227] ;  /* 0x00000000e3d0783b */ /* 0x000ea40000000200 */
[-C--:B--2---:R-:W-:Y:S08]  /*c880*/  HMMA.16816.F32.BF16 R4, R204, R208.reuse, R4 ;  /* 0x000000d0cc04723c */ /* 0x084ff00000041804 */
[C---:B------:R-:W-:Y:S08]  /*c890*/  HMMA.16816.F32.BF16 R8, R212.reuse, R208, R8 ;  /* 0x000000d0d408723c */ /* 0x040ff00000041808 */
[-C--:B------:R-:W-:Y:S08]  /*c8a0*/  HMMA.16816.F32.BF16 R12, R212, R210.reuse, R12 ;  /* 0x000000d2d40c723c */ /* 0x080ff0000004180c */
[C---:B------:R-:W-:Y:S01]  /*c8b0*/  HMMA.16816.F32.BF16 R16, R204.reuse, R210, R16 ;  /* 0x000000d2cc10723c */ /* 0x040fe20000041810 */
[----:B------:R-:W2:Y:S07]  /*c8c0*/  LDSM.16.M88.4 R208, [R227+0x800] ;  /* 0x00080000e3d0783b */ /* 0x000eae0000000200 */
        /* <DEDUP_REMOVED lines=15> */
[----:B------:R-:W-:Y:S08]  /*c9c0*/  LDSM.16.M88.4 R204, [R231+0x4000] ;  /* 0x00400000e7cc783b */ /* 0x000ff00000000200 */
[----:B------:R-:W2:Y:S02]  /*c9d0*/  LDSM.16.M88.4 R208, [R224+0x2000] ;  /* 0x00200000e0d0783b */ /* 0x000ea40000000200 */
        /* <DEDUP_REMOVED lines=21> */
[----:B------:R-:W2:Y:S02]  /*cb30*/  LDSM.16.M88.4 R208, [R240] ;  /* 0x00000000f0d0783b */ /* 0x000ea40000000200 */
[-C--:B--2---:R-:W-:Y:S08]  /*cb40*/  HMMA.16816.F32.BF16 R4, R204, R208.reuse, R4 ;  /* 0x000000d0cc04723c */ /* 0x084ff00000041804 */
[C---:B------:R-:W-:Y:S08]  /*cb50*/  HMMA.16816.F32.BF16 R8, R212.reuse, R208, R8 ;  /* 0x000000d0d408723c */ /* 0x040ff00000041808 */
[-C--:B------:R-:W-:Y:S08]  /*cb60*/  HMMA.16816.F32.BF16 R12, R212, R210.reuse, R12 ;  /* 0x000000d2d40c723c */ /* 0x080ff0000004180c */
[C---:B------:R-:W-:Y:S01]  /*cb70*/  HMMA.16816.F32.BF16 R16, R204.reuse, R210, R16 ;  /* 0x000000d2cc10723c */ /* 0x040fe20000041810 */
[----:B------:R-:W2:Y:S07]  /*cb80*/  LDSM.16.M88.4 R208, [R239] ;  /* 0x00000000efd0783b */ /* 0x000eae0000000200 */
        /* <DEDUP_REMOVED lines=42> */
[----:B------:R-:W-:Y:S01]  /*ce30*/  FMUL.FTZ R4, R4, c[0x0][0x320] ;  /* 0x0000c80004047a20 */ /* 0x000fe20000410000 */
[C---:B------:R-:W-:Y:S03]  /*ce40*/  HMMA.16816.F32.BF16 R16, R204.reuse, R210, R16 ;  /* 0x000000d2cc10723c */ /* 0x040fe60000041810 */
[----:B-1----:R-:W1:Y:S01]  /*ce50*/  MUFU.TANH R134, R4 ;  /* 0x0000000400867308 */ /* 0x002e620000002400 */
        /* <DEDUP_REMOVED lines=18> */
[----:B------:R-:W-:Y:S01]  /*cf80*/  FMUL.FTZ R13, R13, c[0x0][0x320] ;  /* 0x0000c8000d0d7a20 */ /* 0x000fe20000410000 */
[----:B--2---:R-:W-:Y:S08]  /*cf90*/  FMNMX.FTZ R0, R208, R0, !PT ;  /* 0x00000000d0007209 */ /* 0x004ff00007810000 */
[----:B------:R-:W-:Y:S01]  /*cfa0*/  MUFU.TANH R218, R9 ;  /* 0x0000000900da7308 */ /* 0x000fe20000002400 */
[----:B----4-:R-:W2:Y:S09]  /*cfb0*/  LDL R15, [R1+0x20] ;  /* 0x00002000010f7983 */ /* 0x010eb20000100800 */
[----:B------:R4:W3:Y:S01]  /*cfc0*/  MUFU.TANH R210, R7 ;  /* 0x0000000700d27308 */ /* 0x0008e20000002400 */
[----:B-1----:R-:W-:Y:S09]  /*cfd0*/  FMNMX.FTZ R2, R209, R132, !PT ;  /* 0x00000084d1027209 */ /* 0x002ff20007810000 */
[----:B------:R-:W-:Y:S10]  /*cfe0*/  MUFU.TANH R223, R10 ;  /* 0x0000000a00df7308 */ /* 0x000ff40000002400 */
[----:B------:R-:W1:Y:S01]  /*cff0*/  MUFU.TANH R16, R16 ;  /* 0x0000001000107308 */ /* 0x000e620000002400 */
[----:B----4-:R-:W4:Y:S01]  /*d000*/  LDSM.16.M88.4 R4, [R227+0x2800] ;  /* 0x00280000e304783b */ /* 0x010f220000000200 */
[----:B---3--:R-:W-:Y:S08]  /*d010*/  FMNMX.FTZ R2, R210, R2, !PT ;  /* 0x00000002d2027209 */ /* 0x008ff00007810000 */
[----:B------:R-:W3:Y:S10]  /*d020*/  MUFU.TANH R17, R17 ;  /* 0x0000001100117308 */ /* 0x000ef40000002400 */
[----:B------:R-:W4:Y:S01]  /*d030*/  MUFU.TANH R18, R18 ;  /* 0x0000001200127308 */ /* 0x000f220000002400 */
[----:B-1----:R-:W-:Y:S09]  /*d040*/  FMNMX.FTZ R0, R16, R0, !PT ;  /* 0x0000000010007209 */ /* 0x002ff20007810000 */
[----:B------:R-:W1:Y:S01]  /*d050*/  MUFU.TANH R19, R19 ;  /* 0x0000001300137308 */ /* 0x000e620000002400 */
[----:B---3--:R-:W-:Y:S09]  /*d060*/  FMNMX.FTZ R0, R17, R0, !PT ;  /* 0x0000000011007209 */ /* 0x008ff20007810000 */
[----:B------:R-:W-:Y:S01]  /*d070*/  MUFU.TANH R211, R8 ;  /* 0x0000000800d37308 */ /* 0x000fe20000002400 */
[-C--:B----4-:R-:W-:Y:S03]  /*d080*/  HMMA.16816.F32.BF16 R20, R204, R4.reuse, R20 ;  /* 0x00000004cc14723c */ /* 0x090fe60000041814 */
[----:B------:R-:W-:Y:S06]  /*d090*/  FMNMX.FTZ R2, R18, R2, !PT ;  /* 0x0000000212027209 */ /* 0x000fec0007810000 */
[----:B------:R-:W-:Y:S01]  /*d0a0*/  MUFU.TANH R217, R12 ;  /* 0x0000000c00d97308 */ /* 0x000fe20000002400 */
[C---:B------:R-:W-:Y:S04]  /*d0b0*/  HMMA.16816.F32.BF16 R24, R212.reuse, R4, R24 ;  /* 0x00000004d418723c */ /* 0x040fe80000041818 */
[----:B-1----:R-:W-:Y:S05]  /*d0c0*/  FMNMX.FTZ R2, R19, R2, !PT ;  /* 0x0000000213027209 */ /* 0x002fea0007810000 */
[----:B------:R-:W-:Y:S01]  /*d0d0*/  MUFU.TANH R221, R13 ;  /* 0x0000000d00dd7308 */ /* 0x000fe20000002400 */
        /* <DEDUP_REMOVED lines=23> */
[----:B---3--:R-:W-:Y:S06]  /*d250*/  FMNMX.FTZ R0, R20, R0, !PT ;  /* 0x0000000014007209 */ /* 0x008fec0007810000 */
[----:B------:R-:W3:Y:S01]  /*d260*/  MUFU.TANH R32, R32 ;  /* 0x0000002000207308 */ /* 0x000ee20000002400 */
[-C--:B-1----:R-:W-:Y:S03]  /*d270*/  HMMA.16816.F32.BF16 R36, R204, R4.reuse, R36 ;  /* 0x00000004cc24723c */ /* 0x082fe60000041824 */
[----:B----4-:R-:W-:Y:S05]  /*d280*/  FMNMX.FTZ R0, R21, R0, !PT ;  /* 0x0000000015007209 */ /* 0x010fea0007810000 */
[C---:B------:R-:W-:Y:S01]  /*d290*/  HMMA.16816.F32.BF16 R40, R212.reuse, R4, R40 ;  /* 0x00000004d428723c */ /* 0x040fe20000041828 */
[----:B------:R-:W1:Y:S03]  /*d2a0*/  MUFU.TANH R23, R23 ;  /* 0x0000001700177308 */ /* 0x000e660000002400 */
[----:B------:R-:W-:Y:S04]  /*d2b0*/  FMNMX.FTZ R2, R22, R2, !PT ;  /* 0x0000000216027209 */ /* 0x000fe80007810000 */
[-C--:B------:R-:W-:Y:S03]  /*d2c0*/  HMMA.16816.F32.BF16 R44, R212, R6.reuse, R44 ;  /* 0x00000006d42c723c */ /* 0x080fe6000004182c */
[----:B------:R-:W4:Y:S01]  /*d2d0*/  MUFU.TANH R33, R33 ;  /* 0x0000002100217308 */ /* 0x000f220000002400 */
[----:B---3--:R-:W-:Y:S04]  /*d2e0*/  FMNMX.FTZ R0, R32, R0, !PT ;  /* 0x0000000020007209 */ /* 0x008fe80007810000 */
[C---:B------:R-:W-:Y:S01]  /*d2f0*/  HMMA.16816.F32.BF16 R48, R204.reuse, R6, R48 ;  /* 0x00000006cc30723c */ /* 0x040fe20000041830 */
[----:B------:R-:W3:Y:S01]  /*d300*/  LDSM.16.M88.4 R4, [R227+0x3800] ;  /* 0x00380000e304783b */ /* 0x000ee20000000200 */
[----:B------:R-:W-:Y:S04]  /*d310*/  DEPBAR.LE SB0, 0x0 ;  /* 0x000080000000791a */ /* 0x000fe80000000000 */
[----:B------:R-:W3:Y:S01]  /*d320*/  MUFU.TANH R34, R34 ;  /* 0x0000002200227308 */ /* 0x000ee20000002400 */
[----:B------:R-:W-:Y:S02]  /*d330*/  FMUL.FTZ R36, R36, c[0x0][0x320] ;  /* 0x0000c80024247a20 */ /* 0x000fe40000410000 */
[----:B------:R-:W-:Y:S03]  /*d340*/  FMUL.FTZ R37, R37, c[0x0][0x320] ;  /* 0x0000c80025257a20 */ /* 0x000fe60000410000 */
[----:B-1----:R-:W-:Y:S01]  /*d350*/  FMNMX.FTZ R2, R23, R2, !PT ;  /* 0x0000000217027209 */ /* 0x002fe20007810000 */
[----:B------:R-:W-:Y:S02]  /*d360*/  FMUL.FTZ R38, R38, c[0x0][0x320] ;  /* 0x0000c80026267a20 */ /* 0x000fe40000410000 */
[----:B------:R-:W-:Y:S01]  /*d370*/  FMUL.FTZ R39, R39, c[0x0][0x320] ;  /* 0x0000c80027277a20 */ /* 0x000fe20000410000 */
[----:B------:R-:W1:Y:S01]  /*d380*/  MUFU.TANH R36, R36 ;  /* 0x0000002400247308 */ /* 0x000e620000002400 */
[----:B------:R-:W-:Y:S01]  /*d390*/  BAR.SYNC.DEFER_BLOCKING 0x0 ;  /* 0x0000000000007b1d */ /* 0x000fe20000010000 */
[----:B------:R-:W-:Y:S01]  /*d3a0*/  FMUL.FTZ R40, R40, c[0x0][0x320] ;  /* 0x0000c80028287a20 */ /* 0x000fe20000410000 */
[----:B----4-:R-:W-:Y:S01]  /*d3b0*/  FMNMX.FTZ R0, R33, R0, !PT ;  /* 0x0000000021007209 */ /* 0x010fe20007810000 */
[----:B------:R-:W-:Y:S02]  /*d3c0*/  FMUL.FTZ R41, R41, c[0x0][0x320] ;  /* 0x0000c80029297a20 */ /* 0x000fe40000410000 */
[----:B------:R-:W-:Y:S02]  /*d3d0*/  FMUL.FTZ R44, R44, c[0x0][0x320] ;  /* 0x0000c8002c2c7a20 */ /* 0x000fe40000410000 */
[----:B------:R-:W-:Y:S02]  /*d3e0*/  FMUL.FTZ R48, R48, c[0x0][0x320] ;  /* 0x0000c80030307a20 */ /* 0x000fe40000410000 */
[----:B------:R-:W4:Y:S01]  /*d3f0*/  MUFU.TANH R35, R35 ;  /* 0x0000002300237308 */ /* 0x000f220000002400 */
[----:B------:R-:W-:Y:S02]  /*d400*/  FMUL.FTZ R49, R49, c[0x0][0x320] ;  /* 0x0000c80031317a20 */ /* 0x000fe40000410000 */
[----:B------:R-:W-:Y:S01]  /*d410*/  FMUL.FTZ R45, R45, c[0x0][0x320] ;  /* 0x0000c8002d2d7a20 */ /* 0x000fe20000410000 */
[----:B---3--:R-:W-:Y:S01]  /*d420*/  FMNMX.FTZ R2, R34, R2, !PT ;  /* 0x0000000222027209 */ /* 0x008fe20007810000 */
[----:B------:R-:W-:Y:S02]  /*d430*/  FMUL.FTZ R43, R43, c[0x0][0x320] ;  /* 0x0000c8002b2b7a20 */ /* 0x000fe40000410000 */
[----:B------:R-:W-:Y:S02]  /*d440*/  FMUL.FTZ R46, R46, c[0x0][0x320] ;  /* 0x0000c8002e2e7a20 */ /* 0x000fe40000410000 */
[----:B------:R-:W-:Y:S01]  /*d450*/  FMUL.FTZ R47, R47, c[0x0][0x320] ;  /* 0x0000c8002f2f7a20 */ /* 0x000fe20000410000 */
[----:B------:R-:W3:Y:S01]  /*d460*/  MUFU.TANH R37, R37 ;  /* 0x0000002500257308 */ /* 0x000ee20000002400 */
[----:B------:R-:W-:Y:S02]  /*d470*/  FMUL.FTZ R50, R50, c[0x0][0x320] ;  /* 0x0000c80032327a20 */ /* 0x000fe40000410000 */
[----:B------:R-:W-:Y:S01]  /*d480*/  FMUL.FTZ R51, R51, c[0x0][0x320] ;  /* 0x0000c80033337a20 */ /* 0x000fe20000410000 */
[----:B-1----:R-:W-:Y:S01]  /*d490*/  FMNMX.FTZ R0, R36, R0, !PT ;  /* 0x0000000024007209 */ /* 0x002fe20007810000 */
[-C--:B------:R-:W-:Y:S05]  /*d4a0*/  HMMA.16816.F32.BF16 R52, R204, R4.reuse, R52 ;  /* 0x00000004cc34723c */ /* 0x080fea0000041834 */
[----:B------:R-:W1:Y:S01]  /*d4b0*/  MUFU.TANH R38, R38 ;  /* 0x0000002600267308 */ /* 0x000e620000002400 */
[----:B------:R-:W-:Y:S02]  /*d4c0*/  FMUL.FTZ R42, R42, c[0x0][0x320] ;  /* 0x0000c8002a2a7a20 */ /* 0x000fe40000410000 */
[C---:B------:R-:W-:Y:S04]  /*d4d0*/  HMMA.16816.F32.BF16 R56, R212.reuse, R4, R56 ;  /* 0x00000004d438723c */ /* 0x040fe80000041838 */
[----:B----4-:R-:W-:Y:S03]  /*d4e0*/  FMNMX.FTZ R2, R35, R2, !PT ;  /* 0x0000000223027209 */ /* 0x010fe60007810000 */
[----:B------:R-:W4:Y:S01]  /*d4f0*/  MUFU.TANH R48, R48 ;  /* 0x0000003000307308 */ /* 0x000f220000002400 */
[-C--:B------:R-:W-:Y:S04]  /*d500*/  HMMA.16816.F32.BF16 R60, R212, R6.reuse, R60 ;  /* 0x00000006d43c723c */ /* 0x080fe8000004183c */
[----:B---3--:R-:W-:Y:S02]  /*d510*/  FMNMX.FTZ R0, R37, R0, !PT ;  /* 0x0000000025007209 */ /* 0x008fe40007810000 */
[----:B------:R-:W-:Y:S02]  /*d520*/  FMNMX.FTZ R4, R211, R138, !PT ;  /* 0x0000008ad3047209 */ /* 0x000fe40007810000 */
[----:B------:R-:W-:Y:S01]  /*d530*/  HMMA.16816.F32.BF16 R64, R204, R6, R64 ;  /* 0x00000006cc40723c */ /* 0x000fe20000041840 */
[----:B------:R-:W3:Y:S01]  /*d540*/  MUFU.TANH R39, R39 ;  /* 0x0000002700277308 */ /* 0x000ee20000002400 */
[----:B------:R-:W2:Y:S02]  /*d550*/  LDL.LU R206, [R1+0xc] ;  /* 0x00000c0001ce7983 */ /* 0x000ea40000300800 */
[----:B------:R-:W-:Y:S01]  /*d560*/  FMUL.FTZ R52, R52, c[0x0][0x320] ;  /* 0x0000c80034347a20 */ /* 0x000fe20000410000 */
[----:B-1----:R-:W-:Y:S01]  /*d570*/  FMNMX.FTZ R2, R38, R2, !PT ;  /* 0x0000000226027209 */ /* 0x002fe20007810000 */
[----:B------:R-:W-:Y:S01]  /*d580*/  FMUL.FTZ R53, R53, c[0x0][0x320] ;  /* 0x0000c80035357a20 */ /* 0x000fe20000410000 */
[----:B------:R-:W-:Y:S01]  /*d590*/  FMNMX.FTZ R4, R218, R4, !PT ;  /* 0x00000004da047209 */ /* 0x000fe20007810000 */
[----:B------:R-:W-:Y:S01]  /*d5a0*/  FMUL.FTZ R54, R54, c[0x0][0x320] ;  /* 0x0000c80036367a20 */ /* 0x000fe20000410000 */
[----:B------:R-:W-:Y:S02]  /*d5b0*/  FMNMX.FTZ R5, R223, R139, !PT ;  /* 0x0000008bdf057209 */ /* 0x000fe40007810000 */
[----:B------:R-:W1:Y:S01]  /*d5c0*/  MUFU.TANH R49, R49 ;  /* 0x0000003100317308 */ /* 0x000e620000002400 */
[----:B------:R-:W-:Y:S01]  /*d5d0*/  FMNMX.FTZ R4, R217, R4, !PT ;  /* 0x00000004d9047209 */ /* 0x000fe20007810000 */
[----:B------:R-:W-:Y:S01]  /*d5e0*/  FMUL.FTZ R55, R55, c[0x0][0x320] ;  /* 0x0000c80037377a20 */ /* 0x000fe20000410000 */
[----:B------:R-:W-:Y:S01]  /*d5f0*/  FMNMX.FTZ R5, R246, R5, !PT ;  /* 0x00000005f6057209 */ /* 0x000fe20007810000 */
[----:B------:R-:W-:Y:S01]  /*d600*/  FMUL.FTZ R56, R56, c[0x0][0x320] ;  /* 0x0000c80038387a20 */ /* 0x000fe20000410000 */
[----:B----4-:R-:W-:Y:S01]  /*d610*/  FMNMX.FTZ R0, R48, R0, !PT ;  /* 0x0000000030007209 */ /* 0x010fe20007810000 */
[----:B------:R-:W-:Y:S01]  /*d620*/  FMUL.FTZ R62, R62, c[0x0][0x320] ;  /* 0x0000c8003e3e7a20 */ /* 0x000fe20000410000 */
[----:B------:R-:W-:Y:S01]  /*d630*/  FMNMX.FTZ R4, R221, R4, !PT ;  /* 0x00000004dd047209 */ /* 0x000fe20007810000 */
        /* <DEDUP_REMOVED lines=12> */
[----:B------:R-:W-:Y:S05]  /*d700*/  FMUL.FTZ R61, R61, c[0x0][0x320] ;  /* 0x0000c8003d3d7a20 */ /* 0x000fea0000410000 */
[----:B------:R-:W1:Y:S01]  /*d710*/  MUFU.TANH R53, R53 ;  /* 0x0000003500357308 */ /* 0x000e620000002400 */
[----:B----4-:R-:W-:Y:S09]  /*d720*/  FMNMX.FTZ R2, R50, R2, !PT ;  /* 0x0000000232027209 */ /* 0x010ff20007810000 */
[----:B------:R-:W4:Y:S01]  /*d730*/  MUFU.TANH R51, R51 ;  /* 0x0000003300337308 */ /* 0x000f220000002400 */
[----:B---3--:R-:W-:Y:S09]  /*d740*/  FMNMX.FTZ R0, R52, R0, !PT ;  /* 0x0000000034007209 */ /* 0x008ff20007810000 */
[----:B------:R-:W3:Y:S01]  /*d750*/  MUFU.TANH R24, R24 ;  /* 0x0000001800187308 */ /* 0x000ee20000002400 */
[----:B-1----:R-:W-:Y:S09]  /*d760*/  FMNMX.FTZ R0, R53, R0, !PT ;  /* 0x0000000035007209 */ /* 0x002ff20007810000 */
        /* <DEDUP_REMOVED lines=13> */
[----:B----4-:R-:W-:Y:S05]  /*d840*/  FMNMX.FTZ R0, R65, R0, !PT ;  /* 0x0000000041007209 */ /* 0x010fea0007810000 */
[----:B------:R-:W4:Y:S04]  /*d850*/  SHFL.BFLY PT, R137, R0, 0x2, 0x1f ;  /* 0x0c401f0000897f89 */ /* 0x000f2800000e0000 */
[----:B------:R-:W4:Y:S01]  /*d860*/  MUFU.TANH R29, R29 ;  /* 0x0000001d001d7308 */ /* 0x000f220000002400 */
[----:B---3--:R-:W-:Y:S09]  /*d870*/  FMNMX.FTZ R4, R28, R4, !PT ;  /* 0x000000041c047209 */ /* 0x008ff20007810000 */
[----:B------:R-:W3:Y:S01]  /*d880*/  MUFU.TANH R67, R67 ;  /* 0x0000004300437308 */ /* 0x000ee20000002400 */
[----:B-1----:R-:W-:Y:S09]  /*d890*/  FMNMX.FTZ R2, R66, R2, !PT ;  /* 0x0000000242027209 */ /* 0x002ff20007810000 */
[----:B------:R-:W1:Y:S01]  /*d8a0*/  MUFU.TANH R40, R40 ;  /* 0x0000002800287308 */ /* 0x000e620000002400 */
[----:B----4-:R-:W-:Y:S02]  /*d8b0*/  FMNMX.FTZ R137, R0, R137, !PT ;  /* 0x0000008900897209 */ /* 0x010fe40007810000 */
[----:B------:R-:W-:Y:S03]  /*d8c0*/  FMNMX.FTZ R4, R29, R4, !PT ;  /* 0x000000041d047209 */ /* 0x000fe60007810000 */
[----:B------:R-:W4:Y:S04]  /*d8d0*/  SHFL.BFLY PT, R8, R137, 0x1, 0x1f ;  /* 0x0c201f0089087f89 */ /* 0x000f2800000e0000 */
[----:B------:R-:W4:Y:S01]  /*d8e0*/  MUFU.TANH R247, R14 ;  /* 0x0000000e00f77308 */ /* 0x000f220000002400 */
[----:B---3--:R-:W-:Y:S05]  /*d8f0*/  FMNMX.FTZ R2, R67, R2, !PT ;  /* 0x0000000243027209 */ /* 0x008fea0007810000 */
[----:B------:R-:W3:Y:S04]  /*d900*/  SHFL.BFLY PT, R136, R2, 0x2, 0x1f ;  /* 0x0c401f0002887f89 */ /* 0x000ee800000e0000 */
[----:B------:R-:W3:Y:S01]  /*d910*/  MUFU.TANH R41, R41 ;  /* 0x0000002900297308 */ /* 0x000ee20000002400 */
[----:B-1----:R-:W-:Y:S09]  /*d920*/  FMNMX.FTZ R4, R40, R4, !PT ;  /* 0x0000000428047209 */ /* 0x002ff20007810000 */
[----:B------:R-:W1:Y:S01]  /*d930*/  MUFU.TANH R26, R26 ;  /* 0x0000001a001a7308 */ /* 0x000e620000002400 */
[----:B----4-:R-:W-:Y:S02]  /*d940*/  FMNMX.FTZ R137, R137, R8, !PT ;  /* 0x0000000889897209 */ /* 0x010fe40007810000 */
[----:B------:R-:W-:Y:S03]  /*d950*/  FMNMX.FTZ R5, R247, R5, !PT ;  /* 0x00000005f7057209 */ /* 0x000fe60007810000 */
[----:B------:R-:W-:Y:S01]  /*d960*/  FMUL.FTZ R12, R137, c[0x0][0x2d0] ;  /* 0x0000b400890c7a20 */ /* 0x000fe20000410000 */
[----:B------:R-:W-:Y:S03]  /*d970*/  FMNMX.FTZ R5, R245, R5, !PT ;  /* 0x00000005f5057209 */ /* 0x000fe60007810000 */
[----:B------:R-:W4:Y:S01]  /*d980*/  MUFU.TANH R44, R44 ;  /* 0x0000002c002c7308 */ /* 0x000f220000002400 */
[--C-:B------:R-:W-:Y:S01]  /*d990*/  FFMA.FTZ R14, R134, c[0x0][0x2d0], -R12.reuse ;  /* 0x0000b400860e7a23 */ /* 0x100fe2000001080c */
[----:B---3--:R-:W-:Y:S01]  /*d9a0*/  FMNMX.FTZ R136, R2, R136, !PT ;  /* 0x0000008802887209 */ /* 0x008fe20007810000 */
[--C-:B------:R-:W-:Y:S01]  /*d9b0*/  FFMA.FTZ R52, R52, c[0x0][0x2d0], -R12.reuse ;  /* 0x0000b40034347a23 */ /* 0x100fe2000001080c */
[----:B------:R-:W-:Y:S01]  /*d9c0*/  FMNMX.FTZ R4, R41, R4, !PT ;  /* 0x0000000429047209 */ /* 0x000fe20007810000 */
[--C-:B------:R-:W-:Y:S02]  /*d9d0*/  FFMA.FTZ R248, R20, c[0x0][0x2d0], -R12.reuse ;  /* 0x0000b40014f87a23 */ /* 0x100fe4000001080c */
[----:B------:R-:W3:Y:S01]  /*d9e0*/  SHFL.BFLY PT, R7, R136, 0x1, 0x1f ;  /* 0x0c201f0088077f89 */ /* 0x000ee200000e0000 */
[--C-:B------:R-:W-:Y:S02]  /*d9f0*/  FFMA.FTZ R220, R21, c[0x0][0x2d0], -R12.reuse ;  /* 0x0000b40015dc7a23 */ /* 0x100fe4000001080c */
[----:B------:R-:W3:Y:S01]  /*da00*/  MUFU.TANH R27, R27 ;  /* 0x0000001b001b7308 */ /* 0x000ee20000002400 */
[--C-:B------:R-:W-:Y:S01]  /*da10*/  FFMA.FTZ R131, R65, c[0x0][0x2d0], -R12.reuse ;  /* 0x0000b40041837a23 */ /* 0x100fe2000001080c */
[----:B-1----:R-:W-:Y:S08]  /*da20*/  FMNMX.FTZ R5, R26, R5, !PT ;  /* 0x000000051a057209 */ /* 0x002ff00007810000 */
[----:B------:R-:W1:Y:S01]  /*da30*/  MUFU.TANH R45, R45 ;  /* 0x0000002d002d7308 */ /* 0x000e620000002400 */
[----:B----4-:R-:W-:Y:S09]  /*da40*/  FMNMX.FTZ R4, R44, R4, !PT ;  /* 0x000000042c047209 */ /* 0x010ff20007810000 */
[----:B------:R-:W4:Y:S01]  /*da50*/  MUFU.TANH R30, R30 ;  /* 0x0000001e001e7308 */ /* 0x000f220000002400 */
[----:B---3--:R-:W-:Y:S02]  /*da60*/  FMNMX.FTZ R136, R136, R7, !PT ;  /* 0x0000000788887209 */ /* 0x008fe40007810000 */
[----:B------:R-:W-:Y:S03]  /*da70*/  FMNMX.FTZ R5, R27, R5, !PT ;  /* 0x000000051b057209 */ /* 0x000fe60007810000 */
[----:B------:R-:W-:Y:S04]  /*da80*/  FMUL.FTZ R11, R136, c[0x0][0x2d0] ;  /* 0x0000b400880b7a20 */ /* 0x000fe80000410000 */
[----:B------:R-:W3:Y:S01]  /*da90*/  MUFU.TANH R56, R56 ;  /* 0x0000003800387308 */ /* 0x000ee20000002400 */
[--C-:B------:R-:W-:Y:S02]  /*daa0*/  FFMA.FTZ R13, R209, c[0x0][0x2d0], -R11.reuse ;  /* 0x0000b400d10d7a23 */ /* 0x100fe4000001080b */
[--C-:B------:R-:W-:Y:S01]  /*dab0*/  FFMA.FTZ R54, R54, c[0x0][0x2d0], -R11.reuse ;  /* 0x0000b40036367a23 */ /* 0x100fe2000001080b */
[----:B-1----:R-:W-:Y:S01]  /*dac0*/  FMNMX.FTZ R4, R45, R4, !PT ;  /* 0x000000042d047209 */ /* 0x002fe20007810000 */
[--C-:B------:R-:W-:Y:S02]  /*dad0*/  FFMA.FTZ R55, R55, c[0x0][0x2d0], -R11.reuse ;  /* 0x0000b40037377a23 */ /* 0x100fe4000001080b */
[----:B------:R-:W-:Y:S03]  /*dae0*/  FFMA.FTZ R35, R35, c[0x0][0x2d0], -R11 ;  /* 0x0000b40023237a23 */ /* 0x000fe6000001080b */
[----:B------:R-:W-:Y:S01]  /*daf0*/  MUFU.TANH R31, R31 ;  /* 0x0000001f001f7308 */ /* 0x000fe20000002400 */
[----:B----4-:R-:W-:Y:S09]  /*db00*/  FMNMX.FTZ R5, R30, R5, !PT ;  /* 0x000000051e057209 */ /* 0x010ff20007810000 */
[----:B------:R-:W1:Y:S01]  /*db10*/  MUFU.TANH R57, R57 ;  /* 0x0000003900397308 */ /* 0x000e620000002400 */
[----:B---3--:R-:W-:Y:S09]  /*db20*/  FMNMX.FTZ R4, R56, R4, !PT ;  /* 0x0000000438047209 */ /* 0x008ff20007810000 */
[----:B------:R-:W3:Y:S10]  /*db30*/  MUFU.TANH R42, R42 ;  /* 0x0000002a002a7308 */ /* 0x000ef40000002400 */
[----:B------:R-:W4:Y:S01]  /*db40*/  MUFU.TANH R60, R60 ;  /* 0x0000003c003c7308 */ /* 0x000f220000002400 */
[----:B-1----:R-:W-:Y:S02]  /*db50*/  FMNMX.FTZ R0, R57, R4, !PT ;  /* 0x0000000439007209 */ /* 0x002fe40007810000 */
[----:B------:R-:W-:Y:S07]  /*db60*/  FMNMX.FTZ R4, R31, R5, !PT ;  /* 0x000000051f047209 */ /* 0x000fee0007810000 */
[----:B------:R-:W1:Y:S01]  /*db70*/  MUFU.TANH R43, R43 ;  /* 0x0000002b002b7308 */ /* 0x000e620000002400 */
[----:B---3--:R-:W-:Y:S09]  /*db80*/  FMNMX.FTZ R4, R42, R4, !PT ;  /* 0x000000042a047209 */ /* 0x008ff20007810000 */
[----:B------:R-:W3:Y:S01]  /*db90*/  MUFU.TANH R46, R46 ;  /* 0x0000002e002e7308 */ /* 0x000ee20000002400 */
[----:B----4-:R-:W-:Y:S01]  /*dba0*/  FMNMX.FTZ R6, R60, R0, !PT ;  /* 0x000000003c067209 */ /* 0x010fe20007810000 */
[----:B------:R-:W-:Y:S08]  /*dbb0*/  FMUL.FTZ R0, R63, c[0x0][0x320] ;  /* 0x0000c8003f007a20 */ /* 0x000ff00000410000 */
[----:B------:R-:W4:Y:S01]  /*dbc0*/  MUFU.TANH R47, R47 ;  /* 0x0000002f002f7308 */ /* 0x000f220000002400 */
[----:B-1----:R-:W-:Y:S09]  /*dbd0*/  FMNMX.FTZ R2, R43, R4, !PT ;  /* 0x000000042b027209 */ /* 0x002ff20007810000 */
[----:B------:R3:W-:Y:S10]  /*dbe0*/  MUFU.TANH R4, R0 ;  /* 0x0000000000047308 */ /* 0x0007f40000002400 */
[----:B------:R-:W1:Y:S10]  /*dbf0*/  MUFU.TANH R58, R58 ;  /* 0x0000003a003a7308 */ /* 0x000e740000002400 */
[----:B------:R-:W2:Y:S01]  /*dc00*/  MUFU.TANH R59, R59 ;  /* 0x0000003b003b7308 */ /* 0x000ea20000002400 */
[----:B---3--:R-:W-:Y:S04]  /*dc10*/  FMNMX.FTZ R0, R46, R2, !PT ;  /* 0x000000022e007209 */ /* 0x008fe80007810000 */
[----:B----4-:R-:W-:Y:S05]  /*dc20*/  FMNMX.FTZ R0, R47, R0, !PT ;  /* 0x000000002f007209 */ /* 0x010fea0007810000 */
[----:B------:R-:W3:Y:S01]  /*dc30*/  MUFU.TANH R5, R62 ;  /* 0x0000003e00057308 */ /* 0x000ee20000002400 */
[----:B-1----:R-:W-:Y:S09]  /*dc40*/  FMNMX.FTZ R0, R58, R0, !PT ;  /* 0x000000003a007209 */ /* 0x002ff20007810000 */
[----:B------:R-:W1:Y:S01]  /*dc50*/  MUFU.TANH R61, R61 ;  /* 0x0000003d003d7308 */ /* 0x000e620000002400 */
[----:B--2---:R-:W-:Y:S09]  /*dc60*/  FMNMX.FTZ R0, R59, R0, !PT ;  /* 0x000000003b007209 */ /* 0x004ff20007810000 */
[----:B------:R-:W-:Y:S01]  /*dc70*/  MUFU.EX2 R14, R14 ;  /* 0x0000000e000e7308 */ /* 0x000fe20000000800 */
[----:B---3--:R-:W-:Y:S01]  /*dc80*/  FMNMX.FTZ R0, R5, R0, !PT ;  /* 0x0000000005007209 */ /* 0x008fe20007810000 */
[--C-:B------:R-:W-:Y:S02]  /*dc90*/  FFMA.FTZ R62, R37, c[0x0][0x2d0], -R12.reuse ;  /* 0x0000b400253e7a23 */ /* 0x100fe4000001080c */
[--C-:B------:R-:W-:Y:S01]  /*dca0*/  FFMA.FTZ R37, R48, c[0x0][0x2d0], -R12.reuse ;  /* 0x0000b40030257a23 */ /* 0x100fe2000001080c */
[----:B------:R-:W-:Y:S01]  /*dcb0*/  FMNMX.FTZ R2, R4, R0, !PT ;  /* 0x0000000004027209 */ /* 0x000fe20007810000 */
[----:B------:R-:W-:Y:S04]  /*dcc0*/  FADD.FTZ R0, -R137, R3 ;  /* 0x0000000389007221 */ /* 0x000fe80000010100 */
[----:B------:R-:W-:Y:S01]  /*dcd0*/  MUFU.EX2 R13, R13 ;  /* 0x0000000d000d7308 */ /* 0x000fe20000000800 */
[----:B------:R-:W-:Y:S02]  /*dce0*/  FFMA.FTZ R48, R53, c[0x0][0x2d0], -R12 ;  /* 0x0000b40035307a23 */ /* 0x000fe4000001080c */
[----:B------:R-:W-:Y:S01]  /*dcf0*/  FMUL.FTZ R0, R0, c[0x0][0x2d0] ;  /* 0x0000b40000007a20 */ /* 0x000fe20000410000 */
[----:B-1----:R-:W-:Y:S01]  /*dd00*/  FMNMX.FTZ R6, R61, R6, !PT ;  /* 0x000000063d067209 */ /* 0x002fe20007810000 */
[----:B------:R-:W-:Y:S05]  /*dd10*/  SHFL.BFLY PT, R3, R2, 0x2, 0x1f ;  /* 0x0c401f0002037f89 */ /* 0x000fea00000e0000 */
[----:B------:R1:W2:Y:S03]  /*dd20*/  MUFU.EX2 R133, R0 ;  /* 0x0000000000857308 */ /* 0x0002a60000000800 */
[----:B------:R-:W3:Y:S01]  /*dd30*/  SHFL.BFLY PT, R135, R6, 0x2, 0x1f ;  /* 0x0c401f0006877f89 */ /* 0x000ee200000e0000 */
[----:B-1----:R-:W-:Y:S02]  /*dd40*/  FADD.FTZ R0, -R136, R132 ;  /* 0x0000008488007221 */ /* 0x002fe40000010100 */
[C---:B--2---:R-:W-:Y:S01]  /*dd50*/  FFMA.FTZ R207, R133.reuse, R206, R14 ;  /* 0x000000ce85cf7223 */ /* 0x044fe2000001000e */
[----:B---3--:R-:W-:Y:S01]  /*dd60*/  FMNMX.FTZ R135, R6, R135, !PT ;  /* 0x0000008706877209 */ /* 0x008fe20007810000 */
[----:B------:R-:W-:Y:S01]  /*dd70*/  FMUL.FTZ R0, R0, c[0x0][0x2d0] ;  /* 0x0000b40000007a20 */ /* 0x000fe20000410000 */
[----:B------:R-:W-:Y:S01]  /*dd80*/  @P0 SHF.R.S32.HI R6, RZ, 0x1f, R222 ;  /* 0x0000001fff060819 */ /* 0x000fe200000114de */
[C---:B------:R-:W-:Y:S02]  /*dd90*/  FMUL.FTZ R68, R133.reuse, R68 ;  /* 0x0000004485447220 */ /* 0x040fe40000410000 */
[----:B------:R1:W2:Y:S01]  /*dda0*/  MUFU.EX2 R132, R0 ;  /* 0x0000000000847308 */ /* 0x0002a20000000800 */
[----:B------:R-:W3:Y:S01]  /*ddb0*/  SHFL.BFLY PT, R9, R135, 0x1, 0x1f ;  /* 0x0c201f0087097f89 */ /* 0x000ee200000e0000 */
[----:B------:R-:W-:Y:S02]  /*ddc0*/  @P0 IMAD R10, R6, c[0x0][0x1e0], RZ ;  /* 0x00007800060a0a24 */ /* 0x000fe400078e02ff */
[C---:B------:R-:W-:Y:S04]  /*ddd0*/  @P0 IMAD.WIDE.U32 R6, R222.reuse, c[0x0][0x1e0], RZ ;  /* 0x00007800de060a25 */ /* 0x040fe800078e00ff */
[----:B------:R-:W-:Y:S01]  /*dde0*/  @P0 IMAD R10, R222, c[0x0][0x1e4], R10 ;  /* 0x00007900de0a0a24 */ /* 0x000fe200078e020a */
[----:B------:R-:W-:Y:S01]  /*ddf0*/  @P0 SHF.L.U32 R8, R6, 0x6, RZ ;  /* 0x0000000606080819 */ /* 0x000fe200000006ff */
[C---:B------:R-:W-:Y:S02]  /*de00*/  FMUL.FTZ R69, R133.reuse, R69 ;  /* 0x0000004585457220 */ /* 0x040fe40000410000 */
[----:B------:R-:W-:Y:S01]  /*de10*/  FMUL.FTZ R80, R133, R80 ;  /* 0x0000005085507220 */ /* 0x000fe20000410000 */
[----:B------:R-:W-:Y:S01]  /*de20*/  @P0 IADD3 R10, R7, R10, RZ ;  /* 0x0000000a070a0210 */ /* 0x000fe20007ffe0ff */
[----:B------:R-:W-:Y:S02]  /*de30*/  FFMA.FTZ R7, R208, c[0x0][0x2d0], -R12 ;  /* 0x0000b400d0077a23 */ /* 0x000fe4000001080c */
[C---:B------:R-:W-:Y:S01]  /*de40*/  FMUL.FTZ R81, R133.reuse, R81 ;  /* 0x0000005185517220 */ /* 0x040fe20000410000 */
[----:B------:R-:W-:Y:S01]  /*de50*/  @P0 SHF.L.U64.HI R10, R6, 0x6, R10 ;  /* 0x00000006060a0819 */ /* 0x000fe2000001020a */
[----:B------:R4:W-:Y:S01]  /*de60*/  MUFU.EX2 R216, R7 ;  /* 0x0000000700d87308 */ /* 0x0009e20000000800 */
[C---:B------:R-:W-:Y:S02]  /*de70*/  FMUL.FTZ R84, R133.reuse, R84 ;  /* 0x0000005485547220 */ /* 0x040fe40000410000 */
[C---:B------:R-:W-:Y:S02]  /*de80*/  FMUL.FTZ R85, R133.reuse, R85 ;  /* 0x0000005585557220 */ /* 0x040fe40000410000 */
[----:B------:R-:W-:Y:S01]  /*de90*/  FMUL.FTZ R96, R133, R96 ;  /* 0x0000006085607220 */ /* 0x000fe20000410000 */
[----:B-1----:R-:W-:Y:S01]  /*dea0*/  FMNMX.FTZ R0, R2, R3, !PT ;  /* 0x0000000302007209 */ /* 0x002fe20007810000 */
[----:B--2---:R-:W-:Y:S01]  /*deb0*/  FMUL.FTZ R70, R132, R70 ;  /* 0x0000004684467220 */ /* 0x004fe20000410000 */
[----:B------:R-:W-:Y:S01]  /*dec0*/  @P0 IADD3 R2, P2, R8, R130, RZ ;  /* 0x0000008208020210 */ /* 0x000fe20007f5e0ff */
[C---:B------:R-:W-:Y:S01]  /*ded0*/  FMUL.FTZ R71, R132.reuse, R71 ;  /* 0x0000004784477220 */ /* 0x040fe20000410000 */
[----:B---3--:R-:W-:Y:S01]  /*dee0*/  FMNMX.FTZ R135, R135, R9, !PT ;  /* 0x0000000987877209 */ /* 0x008fe20007810000 */
[----:B------:R-:W-:Y:S01]  /*def0*/  FMUL.FTZ R82, R132, R82 ;  /* 0x0000005284527220 */ /* 0x000fe20000410000 */
[----:B------:R-:W-:Y:S01]  /*df00*/  @P0 LEA R6, P1, R2, c[0x0][0x1c8], 0x1 ;  /* 0x0000720002060a11 */ /* 0x000fe200078208ff */
[----:B------:R-:W-:Y:S01]  /*df10*/  FMUL.FTZ R83, R132, R83 ;  /* 0x0000005384537220 */ /* 0x000fe20000410000 */
[----:B------:R-:W-:Y:S01]  /*df20*/  @P0 IADD3.X R3, R10, R15, RZ, P2, !PT ;  /* 0x0000000f0a030210 */ /* 0x000fe200017fe4ff */
[----:B------:R-:W-:Y:S01]  /*df30*/  FMUL.FTZ R86, R132, R86 ;  /* 0x0000005684567220 */ /* 0x000fe20000410000 */
[----:B------:R-:W-:Y:S01]  /*df40*/  @P0 IADD3 R9, P3, P2, R8, 0x40, R130 ;  /* 0x0000004008090810 */ /* 0x000fe20007a7e082 */
[----:B------:R-:W-:Y:S02]  /*df50*/  FMUL.FTZ R87, R132, R87 ;  /* 0x0000005784577220 */ /* 0x000fe40000410000 */
[----:B------:R-:W-:Y:S01]  /*df60*/  FMUL.FTZ R97, R133, R97 ;  /* 0x0000006185617220 */ /* 0x000fe20000410000 */
[----:B------:R-:W-:Y:S01]  /*df70*/  @P0 IADD3.X R10, R10, RZ, R15, P3, P2 ;  /* 0x000000ff0a0a0210 */ /* 0x000fe20001fe440f */
[C---:B------:R-:W-:Y:S02]  /*df80*/  FMUL.FTZ R98, R132.reuse, R98 ;  /* 0x0000006284627220 */ /* 0x040fe40000410000 */
[----:B------:R-:W-:Y:S01]  /*df90*/  FMUL.FTZ R99, R132, R99 ;  /* 0x0000006384637220 */ /* 0x000fe20000410000 */
[----:B----4-:R-:W-:Y:S01]  /*dfa0*/  @P0 LEA.HI.X R7, R2, c[0x0][0x1cc], R3, 0x1, P1 ;  /* 0x0000730002070a11 */ /* 0x010fe200008f0c03 */
[--C-:B------:R-:W-:Y:S01]  /*dfb0*/  FFMA.FTZ R2, R210, c[0x0][0x2d0], -R11.reuse ;  /* 0x0000b400d2027a23 */ /* 0x100fe2000001080b */
[----:B------:R-:W1:Y:S01]  /*dfc0*/  SHFL.BFLY PT, R3, R0, 0x1, 0x1f ;  /* 0x0c201f0000037f89 */ /* 0x000e6200000e0000 */
[----:B------:R-:W-:Y:S01]  /*dfd0*/  @P0 LEA R8, P1, R9, c[0x0][0x1c8], 0x1 ;  /* 0x0000720009080a11 */ /* 0x000fe200078208ff */
[C---:B------:R-:W-:Y:S01]  /*dfe0*/  FMUL.FTZ R100, R133.reuse, R100 ;  /* 0x0000006485647220 */ /* 0x040fe20000410000 */
[----:B------:R2:W-:Y:S01]  /*dff0*/  MUFU.EX2 R214, R2 ;  /* 0x0000000200d67308 */ /* 0x0005e20000000800 */
[----:B------:R-:W-:Y:S01]  /*e000*/  FMUL.FTZ R101, R133, R101 ;  /* 0x0000006585657220 */ /* 0x000fe20000410000 */
[----:B------:R-:W-:Y:S01]  /*e010*/  @P0 LEA.HI.X R9, R9, c[0x0][0x1cc], R10, 0x1, P1 ;  /* 0x0000730009090a11 */ /* 0x000fe200008f0c0a */
[----:B------:R-:W-:Y:S02]  /*e020*/  FFMA.FTZ R10, R16, c[0x0][0x2d0], -R12 ;  /* 0x0000b400100a7a23 */ /* 0x000fe4000001080c */
[----:B------:R3:W-:Y:S01]  /*e030*/  @P0 LDGSTS.E.BYPASS.LTC128B.128 [R244+0x4100], [R6.64], !P6 ;  /* 0x0410000006f40fae */ /* 0x0007e2000f101d48 */
[C---:B------:R-:W-:Y:S02]  /*e040*/  FMUL.FTZ R102, R132.reuse, R102 ;  /* 0x0000006684667220 */ /* 0x040fe40000410000 */
[C---:B------:R-:W-:Y:S02]  /*e050*/  FMUL.FTZ R103, R132.reuse, R103 ;  /* 0x0000006784677220 */ /* 0x040fe40000410000 */
[----:B------:R4:W-:Y:S01]  /*e060*/  MUFU.EX2 R215, R10 ;  /* 0x0000000a00d77308 */ /* 0x0009e20000000800 */
[C---:B------:R-:W-:Y:S02]  /*e070*/  FMUL.FTZ R112, R133.reuse, R112 ;  /* 0x0000007085707220 */ /* 0x040fe40000410000 */
[----:B------:R4:W-:Y:S01]  /*e080*/  @P0 LDGSTS.E.BYPASS.LTC128B.128 [R244+0x6100], [R8.64], !P5 ;  /* 0x0610000008f40fae */ /* 0x0009e2000e901d48 */
[C---:B------:R-:W-:Y:S02]  /*e090*/  FMUL.FTZ R113, R133.reuse, R113 ;  /* 0x0000007185717220 */ /* 0x040fe40000410000 */
[C---:B------:R-:W-:Y:S02]  /*e0a0*/  FMUL.FTZ R114, R132.reuse, R114 ;  /* 0x0000007284727220 */ /* 0x040fe40000410000 */
[----:B------:R-:W-:Y:S02]  /*e0b0*/  FMUL.FTZ R115, R132, R115 ;  /* 0x0000007384737220 */ /* 0x000fe40000410000 */
[C---:B------:R-:W-:Y:S01]  /*e0c0*/  FMUL.FTZ R116, R133.reuse, R116 ;  /* 0x0000007485747220 */ /* 0x040fe20000410000 */
[----:B-1----:R-:W-:Y:S01]  /*e0d0*/  FMNMX.FTZ R134, R0, R3, !PT ;  /* 0x0000000300867209 */ /* 0x002fe20007810000 */
[----:B------:R-:W-:Y:S01]  /*e0e0*/  FMUL.FTZ R117, R133, R117 ;  /* 0x0000007585757220 */ /* 0x000fe20000410000 */
[----:B------:R-:W-:Y:S01]  /*e0f0*/  @P0 MOV R0, c[0x0][0x1e0] ;  /* 0x0000780000000a02 */ /* 0x000fe20000000f00 */
[----:B--2---:R-:W-:Y:S02]  /*e100*/  FADD.FTZ R2, -R135, R138 ;  /* 0x0000008a87027221 */ /* 0x004fe40000010100 */
[----:B------:R-:W-:Y:S01]  /*e110*/  FMUL.FTZ R118, R132, R118 ;  /* 0x0000007684767220 */ /* 0x000fe20000410000 */
[----:B------:R-:W-:Y:S01]  /*e120*/  @P0 SHF.L.U64.HI R3, R0, R219, c[0x0][0x1e4] ;  /* 0x0000790000030619 */ /* 0x000fe200000102db */
[--C-:B------:R-:W-:Y:S01]  /*e130*/  FFMA.FTZ R219, R32, c[0x0][0x2d0], -R12.reuse ;  /* 0x0000b40020db7a23 */ /* 0x100fe2000001080c */
[----:B------:R-:W-:Y:S01]  /*e140*/  @P0 SHF.L.U32 R0, R0, 0x5, RZ ;  /* 0x0000000500000819 */ /* 0x000fe200000006ff */
[--C-:B------:R-:W-:Y:S02]  /*e150*/  FFMA.FTZ R32, R64, c[0x0][0x2d0], -R12.reuse ;  /* 0x0000b40040207a23 */ /* 0x100fe4000001080c */
[----:B------:R-:W-:Y:S01]  /*e160*/  FMUL.FTZ R2, R2, c[0x0][0x2d0] ;  /* 0x0000b40002027a20 */ /* 0x000fe20000410000 */
[----:B---3--:R-:W-:Y:S01]  /*e170*/  @P0 IADD3 R6, P1, R6, R0, RZ ;  /* 0x0000000006060210 */ /* 0x008fe20007f3e0ff */
[--C-:B----4-:R-:W-:Y:S01]  /*e180*/  FFMA.FTZ R10, R39, c[0x0][0x2d0], -R11.reuse ;  /* 0x0000b400270a7a23 */ /* 0x110fe2000001080b */
[----:B------:R-:W-:Y:S01]  /*e190*/  MOV R39, R52 ;  /* 0x0000003400277202 */ /* 0x000fe20000000f00 */
[--C-:B------:R-:W-:Y:S01]  /*e1a0*/  FFMA.FTZ R64, R34, c[0x0][0x2d0], -R11.reuse ;  /* 0x0000b40022407a23 */ /* 0x100fe2000001080b */
[----:B------:R-:W-:Y:S01]  /*e1b0*/  @P0 IADD3.X R7, R7, R3, RZ, P1, !PT ;  /* 0x0000000307070210 */ /* 0x000fe20000ffe4ff */
[----:B------:R-:W1:Y:S01]  /*e1c0*/  MUFU.EX2 R2, R2 ;  /* 0x0000000200027308 */ /* 0x000e620000000800 */
[----:B------:R-:W-:Y:S02]  /*e1d0*/  FMUL.FTZ R119, R132, R119 ;  /* 0x0000007784777220 */ /* 0x000fe40000410000 */
[----:B------:R-:W-:Y:S01]  /*e1e0*/  FFMA.FTZ R8, R17, c[0x0][0x2d0], -R12 ;  /* 0x0000b40011087a23 */ /* 0x000fe2000001080c */
[----:B------:R4:W-:Y:S01]  /*e1f0*/  @P0 LDGSTS.E.BYPASS.LTC128B.128 [R244+0x4900], [R6.64], !P6 ;  /* 0x0490000006f40fae */ /* 0x0009e2000f101d48 */
[--C-:B------:R-:W-:Y:S02]  /*e200*/  FFMA.FTZ R17, R38, c[0x0][0x2d0], -R11.reuse ;  /* 0x0000b40026117a23 */ /* 0x100fe4000001080b */
[--C-:B------:R-:W-:Y:S01]  /*e210*/  FFMA.FTZ R38, R66, c[0x0][0x2d0], -R11.reuse ;  /* 0x0000b40042267a23 */ /* 0x100fe2000001080b */
[----:B------:R-:W-:Y:S01]  /*e220*/  MOV R66, R10 ;  /* 0x0000000a00427202 */ /* 0x000fe20000000f00 */
[--C-:B------:R-:W-:Y:S01]  /*e230*/  FFMA.FTZ R10, R67, c[0x0][0x2d0], -R11.reuse ;  /* 0x0000b400430a7a23 */ /* 0x100fe2000001080b */
[----:B------:R3:W4:Y:S01]  /*e240*/  MUFU.EX2 R130, R8 ;  /* 0x0000000800827308 */ /* 0x0007220000000800 */
[C---:B------:R-:W-:Y:S01]  /*e250*/  FMUL.FTZ R128, R133.reuse, R128 ;  /* 0x0000008085807220 */ /* 0x040fe20000410000 */
[----:B------:R4:W-:Y:S01]  /*e260*/  @P0 LDGSTS.E.BYPASS.LTC128B.128 [R244+0x6900], [R6.64+0x80], !P5 ;  /* 0x0690008006f40fae */ /* 0x0009e2000e901d48 */
[----:B------:R-:W-:Y:S07]  /*e270*/  FMUL.FTZ R129, R133, R129 ;  /* 0x0000008185817220 */ /* 0x000fee0000410000 */
[----:B------:R-:W4:Y:S01]  /*e280*/  LDL.LU R67, [R1+0x4] ;  /* 0x0000040001437983 */ /* 0x000f220000300800 */
[C---:B-1----:R-:W-:Y:S02]  /*e290*/  FMUL.FTZ R72, R2.reuse, R72 ;  /* 0x0000004802487220 */ /* 0x042fe40000410000 */
[C---:B------:R-:W-:Y:S02]  /*e2a0*/  FMUL.FTZ R73, R2.reuse, R73 ;  /* 0x0000004902497220 */ /* 0x040fe40000410000 */
[C---:B------:R-:W-:Y:S02]  /*e2b0*/  FMUL.FTZ R76, R2.reuse, R76 ;  /* 0x0000004c024c7220 */ /* 0x040fe40000410000 */
[C---:B------:R-:W-:Y:S02]  /*e2c0*/  FMUL.FTZ R77, R2.reuse, R77 ;  /* 0x0000004d024d7220 */ /* 0x040fe40000410000 */
[----:B------:R-:W-:Y:S02]  /*e2d0*/  FMUL.FTZ R88, R2, R88 ;  /* 0x0000005802587220 */ /* 0x000fe40000410000 */
[--C-:B---3--:R-:W-:Y:S01]  /*e2e0*/  FFMA.FTZ R8, R18, c[0x0][0x2d0], -R11.reuse ;  /* 0x0000b40012087a23 */ /* 0x108fe2000001080b */
[----:B----4-:R-:W-:Y:S01]  /*e2f0*/  MOV R53, R130 ;  /* 0x0000008200357202 */ /* 0x010fe20000000f00 */
[--C-:B------:R-:W-:Y:S01]  /*e300*/  FFMA.FTZ R18, R50, c[0x0][0x2d0], -R11.reuse ;  /* 0x0000b40032127a23 */ /* 0x100fe2000001080b */
[----:B------:R-:W-:Y:S01]  /*e310*/  MOV R50, R17 ;  /* 0x0000001100327202 */ /* 0x000fe20000000f00 */
[----:B------:R1:W-:Y:S01]  /*e320*/  MUFU.EX2 R213, R8 ;  /* 0x0000000800d57308 */ /* 0x0003e20000000800 */
[----:B------:R-:W-:Y:S01]  /*e330*/  @P0 IADD3 R6, P1, R6, R0, RZ ;  /* 0x0000000006060210 */ /* 0x000fe20007f3e0ff */
[C---:B------:R-:W-:Y:S02]  /*e340*/  FMUL.FTZ R89, R2.reuse, R89 ;  /* 0x0000005902597220 */ /* 0x040fe40000410000 */
[C---:B------:R-:W-:Y:S01]  /*e350*/  FMUL.FTZ R92, R2.reuse, R92 ;  /* 0x0000005c025c7220 */ /* 0x040fe20000410000 */
[----:B------:R-:W-:Y:S01]  /*e360*/  @P0 IADD3.X R7, R7, R3, RZ, P1, !PT ;  /* 0x0000000307070210 */ /* 0x000fe20000ffe4ff */
[C---:B------:R-:W-:Y:S02]  /*e370*/  FMUL.FTZ R93, R2.reuse, R93 ;  /* 0x0000005d025d7220 */ /* 0x040fe40000410000 */
[C---:B------:R-:W-:Y:S02]  /*e380*/  FMUL.FTZ R104, R2.reuse, R104 ;  /* 0x0000006802687220 */ /* 0x040fe40000410000 */
[----:B------:R3:W-:Y:S01]  /*e390*/  @P0 LDGSTS.E.BYPASS.LTC128B.128 [R244+0x5100], [R6.64], !P6 ;  /* 0x0510000006f40fae */ /* 0x0007e2000f101d48 */
[C---:B------:R-:W-:Y:S02]  /*e3a0*/  FMUL.FTZ R105, R2.reuse, R105 ;  /* 0x0000006902697220 */ /* 0x040fe40000410000 */
[C---:B------:R-:W-:Y:S02]  /*e3b0*/  FMUL.FTZ R108, R2.reuse, R108 ;  /* 0x0000006c026c7220 */ /* 0x040fe40000410000 */
[C---:B------:R-:W-:Y:S02]  /*e3c0*/  FMUL.FTZ R109, R2.reuse, R109 ;  /* 0x0000006d026d7220 */ /* 0x040fe40000410000 */
[C---:B------:R-:W-:Y:S01]  /*e3d0*/  FMUL.FTZ R120, R2.reuse, R120 ;  /* 0x0000007802787220 */ /* 0x040fe20000410000 */
[----:B------:R3:W-:Y:S01]  /*e3e0*/  @P0 LDGSTS.E.BYPASS.LTC128B.128 [R244+0x7100], [R6.64+0x80], !P5 ;  /* 0x0710008006f40fae */ /* 0x0007e2000e901d48 */
[C---:B------:R-:W-:Y:S02]  /*e3f0*/  FMUL.FTZ R121, R2.reuse, R121 ;  /* 0x0000007902797220 */ /* 0x040fe40000410000 */
[C---:B------:R-:W-:Y:S02]  /*e400*/  FMUL.FTZ R124, R2.reuse, R124 ;  /* 0x0000007c027c7220 */ /* 0x040fe40000410000 */
[----:B------:R-:W-:Y:S02]  /*e410*/  FMUL.FTZ R125, R2, R125 ;  /* 0x0000007d027d7220 */ /* 0x000fe40000410000 */
[--C-:B-1----:R-:W-:Y:S02]  /*e420*/  FFMA.FTZ R8, R19, c[0x0][0x2d0], -R11.reuse ;  /* 0x0000b40013087a23 */ /* 0x102fe4000001080b */
[----:B------:R-:W-:Y:S02]  /*e430*/  FFMA.FTZ R19, R51, c[0x0][0x2d0], -R11 ;  /* 0x0000b40033137a23 */ /* 0x000fe4000001080b */
[----:B------:R-:W1:Y:S01]  /*e440*/  MUFU.EX2 R63, R8 ;  /* 0x00000008003f7308 */ /* 0x000e620000000800 */
[----:B---3--:R-:W-:Y:S01]  /*e450*/  @P0 IADD3 R6, P1, R6, R0, RZ ;  /* 0x0000000006060210 */ /* 0x008fe20007f3e0ff */
[C---:B------:R-:W-:Y:S03]  /*e460*/  FADD.FTZ R0, -R134.reuse, R139 ;  /* 0x0000008b86007221 */ /* 0x040fe60000010100 */
[----:B------:R-:W-:Y:S01]  /*e470*/  @P0 IADD3.X R7, R7, R3, RZ, P1, !PT ;  /* 0x0000000307070210 */ /* 0x000fe20000ffe4ff */
[----:B------:R-:W-:Y:S02]  /*e480*/  FMUL.FTZ R3, R134, c[0x0][0x2d0] ;  /* 0x0000b40086037a20 */ /* 0x000fe40000410000 */
[----:B------:R-:W-:Y:S01]  /*e490*/  FMUL.FTZ R0, R0, c[0x0][0x2d0] ;  /* 0x0000b40000007a20 */ /* 0x000fe20000410000 */
[----:B-1----:R-:W-:Y:S01]  /*e4a0*/  MOV R52, R63 ;  /* 0x0000003f00347202 */ /* 0x002fe20000000f00 */
[----:B------:R1:W-:Y:S01]  /*e4b0*/  @P0 LDGSTS.E.BYPASS.LTC128B.128 [R244+0x5900], [R6.64], !P6 ;  /* 0x0590000006f40fae */ /* 0x0003e2000f101d48 */
[----:B------:R-:W-:Y:S02]  /*e4c0*/  FMUL.FTZ R8, R135, c[0x0][0x2d0] ;  /* 0x0000b40087087a20 */ /* 0x000fe40000410000 */
[--C-:B------:R-:W-:Y:S01]  /*e4d0*/  FFMA.FTZ R63, R5, c[0x0][0x2d0], -R3.reuse ;  /* 0x0000b400053f7a23 */ /* 0x100fe20000010803 */
[----:B------:R-:W-:Y:S01]  /*e4e0*/  MUFU.EX2 R0, R0 ;  /* 0x0000000000007308 */ /* 0x000fe20000000800 */
[--C-:B------:R-:W-:Y:S02]  /*e4f0*/  FFMA.FTZ R208, R26, c[0x0][0x2d0], -R3.reuse ;  /* 0x0000b4001ad07a23 */ /* 0x100fe40000010803 */
[--C-:B------:R-:W-:Y:S01]  /*e500*/  FFMA.FTZ R209, R27, c[0x0][0x2d0], -R3.reuse ;  /* 0x0000b4001bd17a23 */ /* 0x100fe20000010803 */
[----:B------:R1:W-:Y:S01]  /*e510*/  @P0 LDGSTS.E.BYPASS.LTC128B.128 [R244+0x7900], [R6.64+0x80], !P5 ;  /* 0x0790008006f40fae */ /* 0x0003e2000e901d48 */
[--C-:B------:R-:W-:Y:S02]  /*e520*/  FFMA.FTZ R210, R31, c[0x0][0x2d0], -R3.reuse ;  /* 0x0000b4001fd27a23 */ /* 0x100fe40000010803 */
[--C-:B------:R-:W-:Y:S02]  /*e530*/  FFMA.FTZ R58, R58, c[0x0][0x2d0], -R3.reuse ;  /* 0x0000b4003a3a7a23 */ /* 0x100fe40000010803 */
[--C-:B------:R-:W-:Y:S02]  /*e540*/  FFMA.FTZ R59, R59, c[0x0][0x2d0], -R3.reuse ;  /* 0x0000b4003b3b7a23 */ /* 0x100fe40000010803 */
[--C-:B------:R-:W-:Y:S01]  /*e550*/  FFMA.FTZ R9, R218, c[0x0][0x2d0], -R8.reuse ;  /* 0x0000b400da097a23 */ /* 0x100fe20000010808 */
[----:B------:R-:W0:Y:S01]  /*e560*/  LDGDEPBAR ;  /* 0x00000000000079af */ /* 0x000e220000000000 */
[----:B------:R-:W-:Y:S02]  /*e570*/  FFMA.FTZ R15, R211, c[0x0][0x2d0], -R8 ;  /* 0x0000b400d30f7a23 */ /* 0x000fe40000010808 */
[----:B------:R3:W-:Y:S01]  /*e580*/  MUFU.EX2 R211, R9 ;  /* 0x0000000900d37308 */ /* 0x0007e20000000800 */
[----:B------:R-:W-:Y:S02]  /*e590*/  FFMA.FTZ R218, R33, c[0x0][0x2d0], -R12 ;  /* 0x0000b40021da7a23 */ /* 0x000fe4000001080c */
[----:B------:R-:W-:Y:S01]  /*e5a0*/  FMUL.FTZ R5, R133, R141 ;  /* 0x0000008d85057220 */ /* 0x000fe20000410000 */
[----:B------:R-:W-:Y:S01]  /*e5b0*/  F2FP.BF16.PACK_AB R141, R214, R13 ;  /* 0x0000000dd68d723e */ /* 0x000fe200000010ff */
[--C-:B------:R-:W-:Y:S02]  /*e5c0*/  FFMA.FTZ R130, R40, c[0x0][0x2d0], -R8.reuse ;  /* 0x0000b40028827a23 */ /* 0x100fe40000010808 */
[--C-:B------:R-:W-:Y:S02]  /*e5d0*/  FFMA.FTZ R250, R24, c[0x0][0x2d0], -R8.reuse ;  /* 0x0000b40018fa7a23 */ /* 0x100fe40000010808 */
[--C-:B------:R-:W-:Y:S01]  /*e5e0*/  FFMA.FTZ R249, R25, c[0x0][0x2d0], -R8.reuse ;  /* 0x0000b40019f97a23 */ /* 0x100fe20000010808 */
[----:B------:R-:W-:Y:S01]  /*e5f0*/  MUFU.EX2 R15, R15 ;  /* 0x0000000f000f7308 */ /* 0x000fe20000000800 */
[--C-:B------:R-:W-:Y:S02]  /*e600*/  FFMA.FTZ R251, R29, c[0x0][0x2d0], -R8.reuse ;  /* 0x0000b4001dfb7a23 */ /* 0x100fe40000010808 */
[--C-:B------:R-:W-:Y:S02]  /*e610*/  FFMA.FTZ R17, R45, c[0x0][0x2d0], -R8.reuse ;  /* 0x0000b4002d117a23 */ /* 0x100fe40000010808 */
[--C-:B------:R-:W-:Y:S02]  /*e620*/  FFMA.FTZ R34, R60, c[0x0][0x2d0], -R8.reuse ;  /* 0x0000b4003c227a23 */ /* 0x100fe40000010808 */
[----:B-1----:R-:W-:Y:S02]  /*e630*/  FFMA.FTZ R6, R217, c[0x0][0x2d0], -R8 ;  /* 0x0000b400d9067a23 */ /* 0x002fe40000010808 */
[--C-:B------:R-:W-:Y:S02]  /*e640*/  FFMA.FTZ R7, R223, c[0x0][0x2d0], -R3.reuse ;  /* 0x0000b400df077a23 */ /* 0x100fe40000010803 */
[----:B------:R1:W-:Y:S01]  /*e650*/  MUFU.EX2 R212, R6 ;  /* 0x0000000600d47308 */ /* 0x0003e20000000800 */
[----:B------:R-:W-:Y:S01]  /*e660*/  FFMA.FTZ R223, R47, c[0x0][0x2d0], -R3 ;  /* 0x0000b4002fdf7a23 */ /* 0x000fe20000010803 */
[----:B------:R-:W-:Y:S01]  /*e670*/  MOV R47, R66 ;  /* 0x00000042002f7202 */ /* 0x000fe20000000f00 */
[--C-:B------:R-:W-:Y:S01]  /*e680*/  FFMA.FTZ R217, R22, c[0x0][0x2d0], -R11.reuse ;  /* 0x0000b40016d97a23 */ /* 0x100fe2000001080b */
[----:B------:R-:W-:Y:S01]  /*e690*/  MOV R66, R39 ;  /* 0x0000002700427202 */ /* 0x000fe20000000f00 */
[--C-:B---3--:R-:W-:Y:S02]  /*e6a0*/  FFMA.FTZ R9, R36, c[0x0][0x2d0], -R12.reuse ;  /* 0x0000b40024097a23 */ /* 0x108fe4000001080c */
[----:B------:R-:W-:Y:S01]  /*e6b0*/  FFMA.FTZ R36, R49, c[0x0][0x2d0], -R12 ;  /* 0x0000b40031247a23 */ /* 0x000fe2000001080c */
[----:B------:R-:W-:Y:S01]  /*e6c0*/  MOV R12, R62 ;  /* 0x0000003e000c7202 */ /* 0x000fe20000000f00 */
[----:B------:R-:W-:Y:S01]  /*e6d0*/  FFMA.FTZ R62, R23, c[0x0][0x2d0], -R11 ;  /* 0x0000b400173e7a23 */ /* 0x000fe2000001080b */
[----:B------:R3:W-:Y:S01]  /*e6e0*/  MUFU.EX2 R138, R7 ;  /* 0x00000007008a7308 */ /* 0x0007e20000000800 */
[----:B------:R-:W4:Y:S01]  /*e6f0*/  LDSM.16.MT88.4 R20, [R225] ;  /* 0x00000000e114783b */ /* 0x000f220000004200 */
[--C-:B------:R-:W-:Y:S02]  /*e700*/  FFMA.FTZ R252, R28, c[0x0][0x2d0], -R8.reuse ;  /* 0x0000b4001cfc7a23 */ /* 0x100fe40000010808 */
[--C-:B------:R-:W-:Y:S02]  /*e710*/  FFMA.FTZ R49, R41, c[0x0][0x2d0], -R8.reuse ;  /* 0x0000b40029317a23 */ /* 0x100fe40000010808 */
[--C-:B------:R-:W-:Y:S02]  /*e720*/  FFMA.FTZ R51, R56, c[0x0][0x2d0], -R8.reuse ;  /* 0x0000b40038337a23 */ /* 0x100fe40000010808 */
[--C-:B------:R-:W-:Y:S02]  /*e730*/  FFMA.FTZ R65, R57, c[0x0][0x2d0], -R8.reuse ;  /* 0x0000b40039417a23 */ /* 0x100fe40000010808 */
[--C-:B------:R-:W-:Y:S01]  /*e740*/  FFMA.FTZ R33, R61, c[0x0][0x2d0], -R8.reuse ;  /* 0x0000b4003d217a23 */ /* 0x100fe20000010808 */
[----:B------:R-:W-:Y:S01]  /*e750*/  MUFU.EX2 R223, R223 ;  /* 0x000000df00df7308 */ /* 0x000fe20000000800 */
[----:B------:R-:W-:Y:S02]  /*e760*/  FMUL.FTZ R24, R2, R152 ;  /* 0x0000009802187220 */ /* 0x000fe40000410000 */
[--C-:B-1----:R-:W-:Y:S02]  /*e770*/  FFMA.FTZ R6, R221, c[0x0][0x2d0], -R8.reuse ;  /* 0x0000b400dd067a23 */ /* 0x102fe40000010808 */
[--C-:B------:R-:W-:Y:S02]  /*e780*/  FFMA.FTZ R221, R30, c[0x0][0x2d0], -R3.reuse ;  /* 0x0000b4001edd7a23 */ /* 0x100fe40000010803 */
[C---:B------:R-:W-:Y:S01]  /*e790*/  FMUL.FTZ R25, R2.reuse, R153 ;  /* 0x0000009902197220 */ /* 0x040fe20000410000 */
[----:B------:R-:W-:Y:S01]  /*e7a0*/  MOV R153, R18 ;  /* 0x0000001200997202 */ /* 0x000fe20000000f00 */
[C---:B------:R-:W-:Y:S01]  /*e7b0*/  FMUL.FTZ R28, R2.reuse, R156 ;  /* 0x0000009c021c7220 */ /* 0x040fe20000410000 */
[----:B------:R-:W1:Y:S01]  /*e7c0*/  MUFU.EX2 R16, R6 ;  /* 0x0000000600107308 */ /* 0x000e620000000800 */
[----:B------:R-:W-:Y:S01]  /*e7d0*/  FMUL.FTZ R29, R2, R157 ;  /* 0x0000009d021d7220 */ /* 0x000fe20000410000 */
[----:B------:R-:W-:Y:S01]  /*e7e0*/  MOV R156, R19 ;  /* 0x00000013009c7202 */ /* 0x000fe20000000f00 */
[--C-:B---3--:R-:W-:Y:S01]  /*e7f0*/  FFMA.FTZ R7, R245, c[0x0][0x2d0], -R3.reuse ;  /* 0x0000b400f5077a23 */ /* 0x108fe20000010803 */
[----:B------:R-:W-:Y:S01]  /*e800*/  MOV R157, R47 ;  /* 0x0000002f009d7202 */ /* 0x000fe20000000f00 */
[--C-:B------:R-:W-:Y:S02]  /*e810*/  FFMA.FTZ R245, R46, c[0x0][0x2d0], -R3.reuse ;  /* 0x0000b4002ef57a23 */ /* 0x100fe40000010803 */
[C---:B------:R-:W-:Y:S02]  /*e820*/  FMUL.FTZ R40, R2.reuse, R164 ;  /* 0x000000a402287220 */ /* 0x040fe40000410000 */
[C---:B------:R-:W-:Y:S01]  /*e830*/  FMUL.FTZ R41, R2.reuse, R165 ;  /* 0x000000a502297220 */ /* 0x040fe20000410000 */
[----:B------:R3:W-:Y:S01]  /*e840*/  MUFU.EX2 R204, R7 ;  /* 0x0000000700cc7308 */ /* 0x0007e20000000800 */
[C---:B------:R-:W-:Y:S01]  /*e850*/  FMUL.FTZ R45, R2.reuse, R169 ;  /* 0x000000a9022d7220 */ /* 0x040fe20000410000 */
[----:B------:R-:W-:Y:S01]  /*e860*/  MOV R165, R34 ;  /* 0x0000002200a57202 */ /* 0x000fe20000000f00 */
[C---:B------:R-:W-:Y:S01]  /*e870*/  FMUL.FTZ R56, R2.reuse, R176 ;  /* 0x000000b002387220 */ /* 0x040fe20000410000 */
[----:B------:R-:W-:Y:S01]  /*e880*/  MOV R176, R64 ;  /* 0x0000004000b07202 */ /* 0x000fe20000000f00 */
[C---:B------:R-:W-:Y:S02]  /*e890*/  FMUL.FTZ R57, R2.reuse, R177 ;  /* 0x000000b102397220 */ /* 0x040fe40000410000 */
[C---:B------:R-:W-:Y:S01]  /*e8a0*/  FMUL.FTZ R60, R2.reuse, R180 ;  /* 0x000000b4023c7220 */ /* 0x040fe20000410000 */
[----:B------:R-:W-:Y:S01]  /*e8b0*/  MOV R180, R59 ;  /* 0x0000003b00b47202 */ /* 0x000fe20000000f00 */
[----:B------:R-:W-:Y:S01]  /*e8c0*/  FMUL.FTZ R61, R2, R181 ;  /* 0x000000b5023d7220 */ /* 0x000fe20000410000 */
[----:B------:R-:W-:Y:S01]  /*e8d0*/  MUFU.EX2 R164, R248 ;  /* 0x000000f800a47308 */ /* 0x000fe20000000800 */
[C---:B------:R-:W-:Y:S01]  /*e8e0*/  FMUL.FTZ R18, R132.reuse, R162 ;  /* 0x000000a284127220 */ /* 0x040fe20000410000 */
[----:B------:R-:W-:Y:S01]  /*e8f0*/  MOV R162, R48 ;  /* 0x0000003000a27202 */ /* 0x000fe20000000f00 */
[----:B------:R-:W-:Y:S01]  /*e900*/  FMUL.FTZ R19, R132, R163 ;  /* 0x000000a384137220 */ /* 0x000fe20000410000 */
[----:B-1----:R-:W-:Y:S01]  /*e910*/  MOV R11, R16 ;  /* 0x00000010000b7202 */ /* 0x002fe20000000f00 */
[--C-:B------:R-:W-:Y:S01]  /*e920*/  FFMA.FTZ R6, R246, c[0x0][0x2d0], -R3.reuse ;  /* 0x0000b400f6067a23 */ /* 0x100fe20000010803 */
[----:B------:R-:W-:Y:S01]  /*e930*/  MOV R163, R63 ;  /* 0x0000003f00a37202 */ /* 0x000fe20000000f00 */
[--C-:B------:R-:W-:Y:S01]  /*e940*/  FFMA.FTZ R246, R43, c[0x0][0x2d0], -R3.reuse ;  /* 0x0000b4002bf67a23 */ /* 0x100fe20000010803 */
[----:B------:R-:W-:Y:S01]  /*e950*/  MOV R43, R11 ;  /* 0x0000000b002b7202 */ /* 0x000fe20000000f00 */
[----:B------:R-:W-:Y:S01]  /*e960*/  FFMA.FTZ R16, R44, c[0x0][0x2d0], -R8 ;  /* 0x0000b4002c107a23 */ /* 0x000fe20000010808 */
[----:B------:R1:W1:Y:S01]  /*e970*/  MUFU.EX2 R139, R6 ;  /* 0x00000006008b7308 */ /* 0x0002620000000800 */
[----:B------:R-:W-:Y:S01]  /*e980*/  MOV R11, R50 ;  /* 0x00000032000b7202 */ /* 0x000fe20000000f00 */
[----:B------:R-:W-:Y:S01]  /*e990*/  FMUL.FTZ R8, R2, R144 ;  /* 0x0000009002087220 */ /* 0x000fe20000410000 */
[----:B------:R-:W-:Y:S01]  /*e9a0*/  F2FP.BF16.PACK_AB R144, R211, R15 ;  /* 0x0000000fd390723e */ /* 0x000fe200000010ff */
[----:B---3--:R-:W-:Y:S01]  /*e9b0*/  FMUL.FTZ R7, R132, R143 ;  /* 0x0000008f84077220 */ /* 0x008fe20000410000 */
[----:B------:R-:W-:Y:S01]  /*e9c0*/  F2FP.BF16.PACK_AB R143, R52, R213 ;  /* 0x000000d5348f723e */ /* 0x000fe200000010ff */
        /* <DEDUP_REMOVED lines=19> */
[----:B------:R-:W-:Y:S01]  /*eb00*/  F2FP.BF16.PACK_AB R145, R139, R138 ;  /* 0x0000008a8b91723e */ /* 0x000fe200000010ff */
[--C-:B------:R-:W-:Y:S01]  /*eb10*/  FFMA.FTZ R247, R42, c[0x0][0x2d0], -R3.reuse ;  /* 0x0000b4002af77a23 */ /* 0x100fe20000010803 */
[----:B------:R-:W-:Y:S01]  /*eb20*/  MOV R42, R10 ;  /* 0x0000000a002a7202 */ /* 0x000fe20000000f00 */
[----:B------:R-:W-:Y:S01]  /*eb30*/  FFMA.FTZ R3, R4, c[0x0][0x2d0], -R3 ;  /* 0x0000b40004037a23 */ /* 0x000fe20000010803 */
[----:B------:R1:W3:Y:S01]  /*eb40*/  MUFU.EX2 R205, R6 ;  /* 0x0000000600cd7308 */ /* 0x0002e20000000800 */
[----:B------:R-:W-:Y:S01]  /*eb50*/  FMUL.FTZ R4, R133, R140 ;  /* 0x0000008c85047220 */ /* 0x000fe20000410000 */
[----:B------:R-:W-:Y:S01]  /*eb60*/  F2FP.BF16.PACK_AB R140, R216, R14 ;  /* 0x0000000ed88c723e */ /* 0x000fe200000010ff */
[C---:B------:R-:W-:Y:S01]  /*eb70*/  FMUL.FTZ R10, R0.reuse, R146 ;  /* 0x00000092000a7220 */ /* 0x040fe20000410000 */
[----:B------:R-:W2:Y:S01]  /*eb80*/  LDL.LU R14, [R1+0x10] ;  /* 0x00001000010e7983 */ /* 0x000ea20000300800 */
[----:B------:R-:W-:Y:S01]  /*eb90*/  F2FP.BF16.PACK_AB R146, R43, R212 ;  /* 0x000000d42b92723e */ /* 0x000fe200000010ff */
        /* <DEDUP_REMOVED lines=9> */
[----:B------:R-:W-:Y:S01]  /*ec30*/  MUFU.EX2 R169, R217 ;  /* 0x000000d900a97308 */ /* 0x000fe20000000800 */
[C---:B------:R-:W-:Y:S02]  /*ec40*/  FMUL.FTZ R63, R0.reuse, R183 ;  /* 0x000000b7003f7220 */ /* 0x040fe40000410000 */
[----:B------:R-:W-:Y:S01]  /*ec50*/  FMUL.FTZ R64, R133, R200 ;  /* 0x000000c885407220 */ /* 0x000fe20000410000 */
[----:B------:R-:W-:Y:S01]  /*ec60*/  MOV R200, R157 ;  /* 0x0000009d00c87202 */ /* 0x000fe20000000f00 */
[C---:B------:R-:W-:Y:S02]  /*ec70*/  FMUL.FTZ R74, R0.reuse, R74 ;  /* 0x0000004a004a7220 */ /* 0x040fe40000410000 */
[----:B------:R-:W-:Y:S02]  /*ec80*/  FMUL.FTZ R75, R0, R75 ;  /* 0x0000004b004b7220 */ /* 0x000fe40000410000 */
[----:B-1----:R-:W-:Y:S01]  /*ec90*/  FMUL.FTZ R6, R132, R142 ;  /* 0x0000008e84067220 */ /* 0x002fe20000410000 */
[----:B------:R-:W-:Y:S01]  /*eca0*/  F2FP.BF16.PACK_AB R142, R53, R215 ;  /* 0x000000d7358e723e */ /* 0x000fe200000010ff */
[----:B------:R-:W-:Y:S01]  /*ecb0*/  MUFU.EX2 R200, R200 ;  /* 0x000000c800c87308 */ /* 0x000fe20000000800 */
[----:B---3--:R-:W-:Y:S01]  /*ecc0*/  F2FP.BF16.PACK_AB R147, R204, R205 ;  /* 0x000000cdcc93723e */ /* 0x008fe200000010ff */
[C---:B------:R-:W-:Y:S02]  /*ecd0*/  FMUL.FTZ R78, R0.reuse, R78 ;  /* 0x0000004e004e7220 */ /* 0x040fe40000410000 */
[C---:B------:R-:W-:Y:S02]  /*ece0*/  FMUL.FTZ R79, R0.reuse, R79 ;  /* 0x0000004f004f7220 */ /* 0x040fe40000410000 */
[-C--:B----4-:R-:W-:Y:S04]  /*ecf0*/  HMMA.16816.F32.BF16 R4, R140, R20.reuse, R4 ;  /* 0x000000148c04723c */ /* 0x090fe80000041804 */
[----:B------:R-:W-:Y:S01]  /*ed00*/  MUFU.EX2 R177, R220 ;  /* 0x000000dc00b17308 */ /* 0x000fe20000000800 */
[C---:B------:R-:W-:Y:S02]  /*ed10*/  FMUL.FTZ R90, R0.reuse, R90 ;  /* 0x0000005a005a7220 */ /* 0x040fe40000410000 */
[C---:B------:R-:W-:Y:S01]  /*ed20*/  FMUL.FTZ R91, R0.reuse, R91 ;  /* 0x0000005b005b7220 */ /* 0x040fe20000410000 */
[C---:B------:R-:W-:Y:S04]  /*ed30*/  HMMA.16816.F32.BF16 R8, R144.reuse, R20, R8 ;  /* 0x000000149008723c */ /* 0x040fe80000041808 */
[C---:B------:R-:W-:Y:S02]  /*ed40*/  FMUL.FTZ R94, R0.reuse, R94 ;  /* 0x0000005e005e7220 */ /* 0x040fe40000410000 */
[C---:B------:R-:W-:Y:S01]  /*ed50*/  FMUL.FTZ R95, R0.reuse, R95 ;  /* 0x0000005f005f7220 */ /* 0x040fe20000410000 */
[----:B------:R-:W-:Y:S01]  /*ed60*/  MUFU.EX2 R221, R221 ;  /* 0x000000dd00dd7308 */ /* 0x000fe20000000800 */
[C---:B------:R-:W-:Y:S01]  /*ed70*/  FMUL.FTZ R20, R133.reuse, R172 ;  /* 0x000000ac85147220 */ /* 0x040fe20000410000 */
[----:B------:R-:W-:Y:S02]  /*ed80*/  MOV R172, R54 ;  /* 0x0000003600ac7202 */ /* 0x000fe40000000f00 */
[----:B------:R-:W-:Y:S01]  /*ed90*/  LDSM.16.MT88.4 R52, [R229] ;  /* 0x00000000e534783b */ /* 0x000fe20000004200 */
[C---:B------:R-:W-:Y:S01]  /*eda0*/  FMUL.FTZ R21, R133.reuse, R173 ;  /* 0x000000ad85157220 */ /* 0x040fe20000410000 */
[----:B------:R-:W-:Y:S01]  /*edb0*/  MOV R173, R33 ;  /* 0x0000002100ad7202 */ /* 0x000fe20000000f00 */
[C---:B------:R-:W-:Y:S01]  /*edc0*/  FMUL.FTZ R33, R133.reuse, R185 ;  /* 0x000000b985217220 */ /* 0x040fe20000410000 */
[----:B------:R-:W-:Y:S01]  /*edd0*/  MOV R185, R49 ;  /* 0x0000003100b97202 */ /* 0x000fe20000000f00 */
[----:B------:R-:W-:Y:S01]  /*ede0*/  FMUL.FTZ R49, R133, R193 ;  /* 0x000000c185317220 */ /* 0x000fe20000410000 */
[----:B------:R1:W-:Y:S01]  /*edf0*/  MUFU.EX2 R179, R218 ;  /* 0x000000da00b37308 */ /* 0x0003e20000000800 */
        /* <DEDUP_REMOVED lines=8> */
[----:B------:R-:W-:Y:S05]  /*ee80*/  FMUL.FTZ R127, R0, R127 ;  /* 0x0000007f007f7220 */ /* 0x000fea0000410000 */
[----:B------:R-:W-:Y:S10]  /*ee90*/  MUFU.EX2 R247, R247 ;  /* 0x000000f700f77308 */ /* 0x000ff40000000800 */
[----:B------:R-:W-:Y:S10]  /*eea0*/  MUFU.EX2 R246, R246 ;  /* 0x000000f600f67308 */ /* 0x000ff40000000800 */
[----:B------:R-:W-:Y:S01]  /*eeb0*/  MUFU.EX2 R245, R245 ;  /* 0x000000f500f57308 */ /* 0x000fe20000000800 */
[----:B------:R-:W-:Y:S01]  /*eec0*/  FFMA.FTZ R206, R132, R67, R13 ;  /* 0x0000004384ce7223 */ /* 0x000fe2000001000d */
[----:B------:R-:W-:Y:S01]  /*eed0*/  MOV R67, R12 ;  /* 0x0000000c00437202 */ /* 0x000fe20000000f00 */
[C---:B------:R-:W-:Y:S01]  /*eee0*/  FMUL.FTZ R12, R2.reuse, R148 ;  /* 0x00000094020c7220 */ /* 0x040fe20000410000 */
[----:B------:R-:W-:Y:S01]  /*eef0*/  MOV R148, R37 ;  /* 0x0000002500947202 */ /* 0x000fe20000000f00 */
[----:B------:R-:W-:Y:S01]  /*ef00*/  FMUL.FTZ R13, R2, R149 ;  /* 0x00000095020d7220 */ /* 0x000fe20000410000 */
[----:B------:R-:W-:Y:S02]  /*ef10*/  MOV R149, R36 ;  /* 0x0000002400957202 */ /* 0x000fe40000000f00 */
[----:B------:R-:W-:Y:S02]  /*ef20*/  MOV R31, R67 ;  /* 0x00000043001f7202 */ /* 0x000fe40000000f00 */
[----:B------:R-:W-:Y:S02]  /*ef30*/  MOV R67, R38 ;  /* 0x0000002600437202 */ /* 0x000fe40000000f00 */
[----:B------:R-:W3:Y:S01]  /*ef40*/  LDSM.16.MT88.4 R36, [R226] ;  /* 0x00000000e224783b */ /* 0x000ee20000004200 */
[----:B------:R-:W-:Y:S01]  /*ef50*/  MOV R153, R31 ;  /* 0x0000001f00997202 */ /* 0x000fe20000000f00 */
[C---:B------:R-:W-:Y:S01]  /*ef60*/  FMUL.FTZ R31, R0.reuse, R159 ;  /* 0x0000009f001f7220 */ /* 0x040fe20000410000 */
[----:B------:R-:W-:Y:S02]  /*ef70*/  MOV R154, R149 ;  /* 0x00000095009a7202 */ /* 0x000fe40000000f00 */
[----:B------:R-:W-:Y:S02]  /*ef80*/  MOV R181, R148 ;  /* 0x0000009400b57202 */ /* 0x000fe40000000f00 */
[----:B------:R-:W-:Y:S01]  /*ef90*/  MOV R159, R58 ;  /* 0x0000003a009f7202 */ /* 0x000fe20000000f00 */
[----:B------:R-:W-:Y:S02]  /*efa0*/  FMUL.FTZ R58, R0, R178 ;  /* 0x000000b2003a7220 */ /* 0x000fe40000410000 */
[----:B------:R4:W-:Y:S01]  /*efb0*/  MUFU.EX2 R178, R219 ;  /* 0x000000db00b27308 */ /* 0x0009e20000000800 */
[----:B--2---:R-:W-:Y:S02]  /*efc0*/  FFMA.FTZ R2, R2, R14, R15 ;  /* 0x0000000e02027223 */ /* 0x004fe4000001000f */
[C---:B------:R-:W-:Y:S02]  /*efd0*/  FMUL.FTZ R14, R0.reuse, R150 ;  /* 0x00000096000e7220 */ /* 0x040fe40000410000 */
[----:B------:R-:W-:Y:S02]  /*efe0*/  FMUL.FTZ R15, R0, R151 ;  /* 0x00000097000f7220 */ /* 0x000fe40000410000 */
[----:B------:R-:W2:Y:S01]  /*eff0*/  LDSM.16.MT88.4 R148, [R228] ;  /* 0x00000000e494783b */ /* 0x000ea20000004200 */
[----:B------:R-:W-:Y:S04]  /*f000*/  FADD.FTZ R2, R211, R2 ;  /* 0x00000002d3027221 */ /* 0x000fe80000010000 */
[-C--:B------:R-:W-:Y:S08]  /*f010*/  HMMA.16816.F32.BF16 R12, R144, R22.reuse, R12 ;  /* 0x00000016900c723c */ /* 0x080ff0000004180c */
[C---:B------:R-:W-:Y:S07]  /*f020*/  HMMA.16816.F32.BF16 R16, R140.reuse, R22, R16 ;  /* 0x000000168c10723c */ /* 0x040fee0000041810 */
[C---:B------:R-:W-:Y:S01]  /*f030*/  FMUL.FTZ R22, R132.reuse, R174 ;  /* 0x000000ae84167220 */ /* 0x040fe20000410000 */
[----:B------:R-:W-:Y:S01]  /*f040*/  MOV R174, R62 ;  /* 0x0000003e00ae7202 */ /* 0x000fe20000000f00 */
[----:B------:R-:W-:Y:S03]  /*f050*/  FMUL.FTZ R23, R132, R175 ;  /* 0x000000af84177220 */ /* 0x000fe60000410000 */
[----:B------:R-:W-:Y:S01]  /*f060*/  FMUL.FTZ R62, R0, R182 ;  /* 0x000000b6003e7220 */ /* 0x000fe20000410000 */
[----:B------:R-:W-:Y:S01]  /*f070*/  MOV R175, R32 ;  /* 0x0000002000af7202 */ /* 0x000fe20000000f00 */
[C---:B------:R-:W-:Y:S01]  /*f080*/  FMUL.FTZ R32, R133.reuse, R184 ;  /* 0x000000b885207220 */ /* 0x040fe20000410000 */
[----:B------:R-:W-:Y:S01]  /*f090*/  MOV R184, R66 ;  /* 0x0000004200b87202 */ /* 0x000fe20000000f00 */
[-C--:B---3--:R-:W-:Y:S01]  /*f0a0*/  HMMA.16816.F32.BF16 R20, R140, R36.reuse, R20 ;  /* 0x000000248c14723c */ /* 0x088fe20000041814 */
[----:B------:R-:W-:Y:S02]  /*f0b0*/  MUFU.EX2 R174, R174 ;  /* 0x000000ae00ae7308 */ /* 0x000fe40000000800 */
[----:B------:R-:W-:Y:S05]  /*f0c0*/  FMUL.FTZ R66, R132, R202 ;  /* 0x000000ca84427220 */ /* 0x000fea0000410000 */
[C---:B------:R-:W-:Y:S03]  /*f0d0*/  HMMA.16816.F32.BF16 R24, R144.reuse, R36, R24 ;  /* 0x000000249018723c */ /* 0x040fe60000041818 */
[----:B------:R-:W-:Y:S04]  /*f0e0*/  MUFU.EX2 R184, R184 ;  /* 0x000000b800b87308 */ /* 0x000fe80000000800 */
[C---:B------:R-:W-:Y:S01]  /*f0f0*/  FMUL.FTZ R36, R133.reuse, R188 ;  /* 0x000000bc85247220 */ /* 0x040fe20000410000 */
[-C--:B------:R-:W-:Y:S04]  /*f100*/  HMMA.16816.F32.BF16 R28, R144, R38.reuse, R28 ;  /* 0x00000026901c723c */ /* 0x080fe8000004181c */
[C---:B------:R-:W-:Y:S01]  /*f110*/  FMUL.FTZ R37, R133.reuse, R189 ;  /* 0x000000bd85257220 */ /* 0x040fe20000410000 */
[----:B------:R-:W-:Y:S01]  /*f120*/  MOV R188, R43 ;  /* 0x0000002b00bc7202 */ /* 0x000fe20000000f00 */
[C---:B------:R-:W-:Y:S01]  /*f130*/  FMUL.FTZ R43, R0.reuse, R167 ;  /* 0x000000a7002b7220 */ /* 0x040fe20000410000 */
        /* <DEDUP_REMOVED lines=10> */
[C---:B------:R-:W-:Y:S01]  /*f1e0*/  FMUL.FTZ R51, R132.reuse, R195 ;  /* 0x000000c384337220 */ /* 0x040fe20000410000 */
[----:B------:R-:W-:Y:S01]  /*f1f0*/  MOV R170, R167 ;  /* 0x000000a700aa7202 */ /* 0x000fe20000000f00 */
[C---:B------:R-:W-:Y:S01]  /*f200*/  FMUL.FTZ R65, R133.reuse, R201 ;  /* 0x000000c985417220 */ /* 0x040fe20000410000 */
[----:B------:R-:W-:Y:S01]  /*f210*/  MOV R248, R191 ;  /* 0x000000bf00f87202 */ /* 0x000fe20000000f00 */
[----:B------:R-:W-:Y:S01]  /*f220*/  FMUL.FTZ R67, R132, R203 ;  /* 0x000000cb84437220 */ /* 0x000fe20000410000 */
[-C--:B------:R-:W-:Y:S03]  /*f230*/  HMMA.16816.F32.BF16 R36, R140, R52.reuse, R36 ;  /* 0x000000348c24723c */ /* 0x080fe60000041824 */
[----:B------:R-:W-:Y:S02]  /*f240*/  MOV R191, R162 ;  /* 0x000000a200bf7202 */ /* 0x000fe40000000f00 */
[----:B------:R-:W-:Y:S02]  /*f250*/  MOV R171, R170 ;  /* 0x000000aa00ab7202 */ /* 0x000fe40000000f00 */
[----:B------:R-:W-:Y:S01]  /*f260*/  MOV R167, R166 ;  /* 0x000000a600a77202 */ /* 0x000fe20000000f00 */
[C---:B------:R-:W-:Y:S01]  /*f270*/  HMMA.16816.F32.BF16 R40, R144.reuse, R52, R40 ;  /* 0x000000349028723c */ /* 0x040fe20000041828 */
[----:B------:R-:W-:Y:S03]  /*f280*/  MUFU.EX2 R191, R191 ;  /* 0x000000bf00bf7308 */ /* 0x000fe60000000800 */
[----:B------:R-:W-:Y:S02]  /*f290*/  MOV R170, R167 ;  /* 0x000000a700aa7202 */ /* 0x000fe40000000f00 */
[----:B------:R-:W-:Y:S01]  /*f2a0*/  MOV R166, R189 ;  /* 0x000000bd00a67202 */ /* 0x000fe20000000f00 */
[C---:B------:R-:W-:Y:S01]  /*f2b0*/  FMUL.FTZ R52, R133.reuse, R196 ;  /* 0x000000c485347220 */ /* 0x040fe20000410000 */
[-C--:B------:R-:W-:Y:S04]  /*f2c0*/  HMMA.16816.F32.BF16 R44, R144, R54.reuse, R44 ;  /* 0x00000036902c723c */ /* 0x080fe8000004182c */
[----:B------:R-:W-:Y:S01]  /*f2d0*/  FMUL.FTZ R53, R133, R197 ;  /* 0x000000c585357220 */ /* 0x000fe20000410000 */
[----:B------:R-:W-:Y:S01]  /*f2e0*/  MOV R192, R170 ;  /* 0x000000aa00c07202 */ /* 0x000fe20000000f00 */
[----:B------:R-:W-:Y:S01]  /*f2f0*/  FADD.FTZ R133, R216, R207 ;  /* 0x000000cfd8857221 */ /* 0x000fe20000010000 */
[----:B------:R-:W-:Y:S01]  /*f300*/  MOV R167, R166 ;  /* 0x000000a600a77202 */ /* 0x000fe20000000f00 */
[C---:B------:R-:W-:Y:S01]  /*f310*/  HMMA.16816.F32.BF16 R48, R140.reuse, R54, R48 ;  /* 0x000000368c30723c */ /* 0x040fe20000041830 */
[----:B------:R-:W-:Y:S03]  /*f320*/  MUFU.EX2 R197, R171 ;  /* 0x000000ab00c57308 */ /* 0x000fe60000000800 */
[----:B------:R-:W-:Y:S02]  /*f330*/  MOV R189, R188 ;  /* 0x000000bc00bd7202 */ /* 0x000fe40000000f00 */
[----:B------:R-:W-:Y:S01]  /*f340*/  MOV R188, R187 ;  /* 0x000000bb00bc7202 */ /* 0x000fe20000000f00 */
[C---:B------:R-:W-:Y:S01]  /*f350*/  FMUL.FTZ R54, R132.reuse, R198 ;  /* 0x000000c684367220 */ /* 0x040fe20000410000 */
[----:B------:R-:W-:Y:S01]  /*f360*/  MOV R187, R186 ;  /* 0x000000ba00bb7202 */ /* 0x000fe20000000f00 */
[----:B------:R-:W-:Y:S02]  /*f370*/  FMUL.FTZ R55, R132, R199 ;  /* 0x000000c784377220 */ /* 0x000fe40000410000 */
[----:B------:R-:W-:Y:S01]  /*f380*/  MUFU.EX2 R171, R208 ;  /* 0x000000d000ab7308 */ /* 0x000fe20000000800 */
[----:B------:R-:W-:Y:S02]  /*f390*/  MOV R199, R153 ;  /* 0x0000009900c77202 */ /* 0x000fe40000000f00 */
[----:B------:R-:W-:Y:S02]  /*f3a0*/  MOV R186, R159 ;  /* 0x0000009f00ba7202 */ /* 0x000fe40000000f00 */
[-C--:B--2---:R-:W-:Y:S03]  /*f3b0*/  HMMA.16816.F32.BF16 R52, R140, R148.reuse, R52 ;  /* 0x000000948c34723c */ /* 0x084fe60000041834 */
[----:B------:R-:W-:Y:S02]  /*f3c0*/  MOV R159, R130 ;  /* 0x00000082009f7202 */ /* 0x000fe40000000f00 */
[----:B------:R-:W2:Y:S01]  /*f3d0*/  LDL.LU R130, [R1+0x74] ;  /* 0x0000740001827983 */ /* 0x000ea20000300800 */
[----:B------:R-:W-:Y:S01]  /*f3e0*/  MOV R166, R189 ;  /* 0x000000bd00a67202 */ /* 0x000fe20000000f00 */
[----:B------:R-:W-:Y:S01]  /*f3f0*/  MUFU.EX2 R199, R199 ;  /* 0x000000c700c77308 */ /* 0x000fe20000000800 */
[C---:B------:R-:W-:Y:S04]  /*f400*/  HMMA.16816.F32.BF16 R56, R144.reuse, R148, R56 ;  /* 0x000000949038723c */ /* 0x040fe80000041838 */
[----:B------:R-:W-:Y:S02]  /*f410*/  MOV R189, R188 ;  /* 0x000000bc00bd7202 */ /* 0x000fe40000000f00 */
[----:B------:R-:W-:Y:S02]  /*f420*/  MOV R188, R187 ;  /* 0x000000bb00bc7202 */ /* 0x000fe40000000f00 */
[-C--:B------:R-:W-:Y:S04]  /*f430*/  HMMA.16816.F32.BF16 R60, R144, R150.reuse, R60 ;  /* 0x00000096903c723c */ /* 0x080fe8000004183c */
[----:B------:R-:W-:Y:S02]  /*f440*/  MOV R193, R188 ;  /* 0x000000bc00c17202 */ /* 0x000fe40000000f00 */
[----:B------:R-:W-:Y:S02]  /*f450*/  MOV R188, R180 ;  /* 0x000000b400bc7202 */ /* 0x000fe40000000f00 */
[C---:B------:R-:W-:Y:S01]  /*f460*/  HMMA.16816.F32.BF16 R64, R140.reuse, R150, R64 ;  /* 0x000000968c40723c */ /* 0x040fe20000041840 */
[----:B------:R-:W3:Y:S01]  /*f470*/  LDSM.16.MT88.4 R148, [R225+0x2000] ;  /* 0x00200000e194783b */ /* 0x000ee20000004200 */
[----:B------:R-:W-:Y:S02]  /*f480*/  MUFU.EX2 R180, R251 ;  /* 0x000000fb00b47308 */ /* 0x000fe40000000800 */
[----:B------:R-:W-:Y:S02]  /*f490*/  MOV R203, R193 ;  /* 0x000000c100cb7202 */ /* 0x000fe40000000f00 */
[----:B------:R-:W-:Y:S02]  /*f4a0*/  MOV R193, R155 ;  /* 0x0000009b00c17202 */ /* 0x000fe40000000f00 */
[----:B-1----:R-:W-:Y:S04]  /*f4b0*/  MOV R218, R203 ;  /* 0x000000cb00da7202 */ /* 0x002fe80000000f00 */
[----:B------:R-:W-:Y:S01]  /*f4c0*/  MUFU.EX2 R193, R193 ;  /* 0x000000c100c17308 */ /* 0x000fe20000000800 */
[----:B------:R-:W-:Y:S02]  /*f4d0*/  MOV R187, R186 ;  /* 0x000000ba00bb7202 */ /* 0x000fe40000000f00 */
[----:B------:R-:W-:Y:S02]  /*f4e0*/  MOV R186, R185 ;  /* 0x000000b900ba7202 */ /* 0x000fe40000000f00 */
[----:B------:R-:W-:Y:S02]  /*f4f0*/  MOV R185, R131 ;  /* 0x0000008300b97202 */ /* 0x000fe40000000f00 */
[----:B------:R-:W2:Y:S01]  /*f500*/  LDL.LU R131, [R1+0x70] ;  /* 0x0000700001837983 */ /* 0x000ea20000300800 */
[----:B------:R-:W-:Y:S02]  /*f510*/  MOV R196, R167 ;  /* 0x000000a700c47202 */ /* 0x000fe40000000f00 */
[----:B------:R-:W-:Y:S02]  /*f520*/  MOV R167, R175 ;  /* 0x000000af00a77202 */ /* 0x000fe40000000f00 */
[----:B------:R-:W-:Y:S01]  /*f530*/  MUFU.EX2 R175, R252 ;  /* 0x000000fc00af7308 */ /* 0x000fe20000000800 */
[----:B------:R-:W-:Y:S02]  /*f540*/  MOV R195, R166 ;  /* 0x000000a600c37202 */ /* 0x000fe40000000f00 */
[----:B------:R-:W-:Y:S02]  /*f550*/  MOV R166, R173 ;  /* 0x000000ad00a67202 */ /* 0x000fe40000000f00 */
[----:B------:R-:W-:Y:S02]  /*f560*/  MOV R183, R167 ;  /* 0x000000a700b77202 */ /* 0x000fe40000000f00 */
[----:B------:R-:W-:Y:S02]  /*f570*/  MOV R194, R189 ;  /* 0x000000bd00c27202 */ /* 0x000fe40000000f00 */
[----:B------:R-:W-:Y:S01]  /*f580*/  MOV R189, R172 ;  /* 0x000000ac00bd7202 */ /* 0x000fe20000000f00 */
[----:B------:R-:W-:Y:S01]  /*f590*/  MUFU.EX2 R173, R249 ;  /* 0x000000f900ad7308 */ /* 0x000fe20000000800 */
[----:B------:R-:W-:Y:S02]  /*f5a0*/  MOV R201, R194 ;  /* 0x000000c200c97202 */ /* 0x000fe40000000f00 */
[----:B------:R-:W-:Y:S02]  /*f5b0*/  MOV R167, R189 ;  /* 0x000000bd00a77202 */ /* 0x000fe40000000f00 */
[----:B------:R-:W-:Y:S01]  /*f5c0*/  MOV R189, R159 ;  /* 0x0000009f00bd7202 */ /* 0x000fe20000000f00 */
[-C--:B---3--:R-:W-:Y:S04]  /*f5d0*/  HMMA.16816.F32.BF16 R68, R140, R148.reuse, R68 ;  /* 0x000000948c44723c */ /* 0x088fe80000041844 */
[----:B------:R-:W-:Y:S01]  /*f5e0*/  MUFU.EX2 R172, R209 ;  /* 0x000000d100ac7308 */ /* 0x000fe20000000800 */
[----:B------:R-:W-:Y:S02]  /*f5f0*/  MOV R194, R181 ;  /* 0x000000b500c27202 */ /* 0x000fe40000000f00 */
[----:B------:R-:W-:Y:S01]  /*f600*/  MOV R181, R156 ;  /* 0x0000009c00b57202 */ /* 0x000fe20000000f00 */
[C---:B------:R-:W-:Y:S04]  /*f610*/  HMMA.16816.F32.BF16 R72, R144.reuse, R148, R72 ;  /* 0x000000949048723c */ /* 0x040fe80000041848 */
[----:B----4-:R-:W-:Y:S02]  /*f620*/  MOV R219, R201 ;  /* 0x000000c900db7202 */ /* 0x010fe40000000f00 */
[----:B------:R-:W-:Y:S01]  /*f630*/  MUFU.EX2 R194, R194 ;  /* 0x000000c200c27308 */ /* 0x000fe20000000800 */
[----:B------:R-:W-:Y:S01]  /*f640*/  MOV R201, R163 ;  /* 0x000000a300c97202 */ /* 0x000fe20000000f00 */
[-C--:B------:R-:W-:Y:S04]  /*f650*/  HMMA.16816.F32.BF16 R76, R144, R150.reuse, R76 ;  /* 0x00000096904c723c */ /* 0x080fe8000004184c */
[----:B------:R-:W-:Y:S02]  /*f660*/  MOV R170, R187 ;  /* 0x000000bb00aa7202 */ /* 0x000fe40000000f00 */
[----:B------:R-:W-:Y:S02]  /*f670*/  MOV R187, R168 ;  /* 0x000000a800bb7202 */ /* 0x000fe40000000f00 */
[----:B------:R-:W-:Y:S01]  /*f680*/  MUFU.EX2 R252, R210 ;  /* 0x000000d200fc7308 */ /* 0x000fe20000000800 */
[C---:B------:R-:W-:Y:S01]  /*f690*/  HMMA.16816.F32.BF16 R80, R140.reuse, R150, R80 ;  /* 0x000000968c50723c */ /* 0x040fe20000041850 */
[----:B------:R-:W1:Y:S03]  /*f6a0*/  LDSM.16.MT88.4 R148, [R226+0x2000] ;  /* 0x00200000e294783b */ /* 0x000e660000004200 */
[----:B------:R-:W-:Y:S02]  /*f6b0*/  MOV R202, R170 ;  /* 0x000000aa00ca7202 */ /* 0x000fe40000000f00 */
[----:B------:R-:W-:Y:S02]  /*f6c0*/  MOV R170, R187 ;  /* 0x000000bb00aa7202 */ /* 0x000fe40000000f00 */
[----:B------:R-:W-:Y:S01]  /*f6d0*/  MOV R187, R154 ;  /* 0x0000009a00bb7202 */ /* 0x000fe20000000f00 */
[----:B------:R-:W-:Y:S03]  /*f6e0*/  MUFU.EX2 R168, R250 ;  /* 0x000000fa00a87308 */ /* 0x000fe60000000800 */
[----:B------:R-:W-:Y:S02]  /*f6f0*/  MOV R198, R196 ;  /* 0x000000c400c67202 */ /* 0x000fe40000000f00 */
[----:B------:R-:W-:Y:S02]  /*f700*/  MOV R196, R166 ;  /* 0x000000a600c47202 */ /* 0x000fe40000000f00 */
[----:B------:R-:W-:Y:S02]  /*f710*/  MOV R166, R188 ;  /* 0x000000bc00a67202 */ /* 0x000fe40000000f00 */
[----:B------:R-:W-:Y:S01]  /*f720*/  MOV R188, R152 ;  /* 0x0000009800bc7202 */ /* 0x000fe20000000f00 */
[----:B------:R-:W-:Y:S01]  /*f730*/  MUFU.EX2 R187, R187 ;  /* 0x000000bb00bb7308 */ /* 0x000fe20000000800 */
[----:B------:R-:W-:Y:S01]  /*f740*/  LDSM.16.MT88.4 R152, [R226+0x800] ;  /* 0x00080000e298783b */ /* 0x000fe20000004200 */
[----:B------:R-:W-:Y:S02]  /*f750*/  MOV R182, R195 ;  /* 0x000000c300b67202 */ /* 0x000fe40000000f00 */
[----:B------:R-:W-:Y:S02]  /*f760*/  MOV R195, R186 ;  /* 0x000000ba00c37202 */ /* 0x000fe40000000f00 */
[----:B------:R-:W-:Y:S02]  /*f770*/  MOV R186, R158 ;  /* 0x0000009e00ba7202 */ /* 0x000fe40000000f00 */
[----:B------:R-:W-:Y:S01]  /*f780*/  MOV R220, R182 ;  /* 0x000000b600dc7202 */ /* 0x000fe20000000f00 */
[----:B------:R-:W-:Y:S01]  /*f790*/  LDSM.16.MT88.4 R156, [R229+0x800] ;  /* 0x00080000e59c783b */ /* 0x000fe20000004200 */
[----:B------:R-:W-:Y:S01]  /*f7a0*/  MUFU.EX2 R195, R195 ;  /* 0x000000c300c37308 */ /* 0x000fe20000000800 */
[----:B------:R-:W-:Y:S02]  /*f7b0*/  MOV R182, R192 ;  /* 0x000000c000b67202 */ /* 0x000fe40000000f00 */
[----:B------:R-:W-:Y:S02]  /*f7c0*/  MOV R203, R190 ;  /* 0x000000be00cb7202 */ /* 0x000fe40000000f00 */
[----:B------:R-:W-:Y:S05]  /*f7d0*/  MOV R190, R185 ;  /* 0x000000b900be7202 */ /* 0x000fea0000000f00 */
[----:B------:R-:W-:Y:S01]  /*f7e0*/  MUFU.EX2 R192, R161 ;  /* 0x000000a100c07308 */ /* 0x000fe20000000800 */
[-C--:B-1----:R-:W-:Y:S08]  /*f7f0*/  HMMA.16816.F32.BF16 R84, R140, R148.reuse, R84 ;  /* 0x000000948c54723c */ /* 0x082ff00000041854 */
[C---:B------:R-:W-:Y:S01]  /*f800*/  HMMA.16816.F32.BF16 R88, R144.reuse, R148, R88 ;  /* 0x000000949058723c */ /* 0x040fe20000041858 */
[----:B------:R1:W-:Y:S07]  /*f810*/  MUFU.EX2 R185, R160 ;  /* 0x000000a000b97308 */ /* 0x0003ee0000000800 */
[-C--:B------:R-:W-:Y:S03]  /*f820*/  HMMA.16816.F32.BF16 R92, R144, R150.reuse, R92 ;  /* 0x00000096905c723c */ /* 0x080fe6000004185c */
[----:B------:R-:W-:Y:S05]  /*f830*/  MUFU.EX2 R186, R186 ;  /* 0x000000ba00ba7308 */ /* 0x000fea0000000800 */
[C---:B------:R-:W-:Y:S01]  /*f840*/  HMMA.16816.F32.BF16 R96, R140.reuse, R150, R96 ;  /* 0x000000968c60723c */ /* 0x040fe20000041860 */
[----:B------:R-:W3:Y:S04]  /*f850*/  LDSM.16.MT88.4 R148, [R229+0x2000] ;  /* 0x00200000e594783b */ /* 0x000ee80000004200 */
[----:B------:R-:W-:Y:S04]  /*f860*/  MUFU.EX2 R181, R181 ;  /* 0x000000b500b57308 */ /* 0x000fe80000000800 */
[----:B-1----:R-:W-:Y:S06]  /*f870*/  LDSM.16.MT88.4 R160, [R226+0x1000] ;  /* 0x00100000e2a0783b */ /* 0x002fec0000004200 */
[----:B------:R-:W-:Y:S10]  /*f880*/  MUFU.EX2 R189, R189 ;  /* 0x000000bd00bd7308 */ /* 0x000ff40000000800 */
[----:B------:R-:W-:Y:S10]  /*f890*/  MUFU.EX2 R188, R188 ;  /* 0x000000bc00bc7308 */ /* 0x000ff40000000800 */
[----:B------:R-:W-:Y:S01]  /*f8a0*/  MUFU.EX2 R183, R183 ;  /* 0x000000b700b77308 */ /* 0x000fe20000000800 */
[-C--:B---3--:R-:W-:Y:S09]  /*f8b0*/  HMMA.16816.F32.BF16 R100, R140, R148.reuse, R100 ;  /* 0x000000948c64723c */ /* 0x088ff20000041864 */
[----:B------:R-:W-:Y:S01]  /*f8c0*/  MUFU.EX2 R190, R190 ;  /* 0x000000be00be7308 */ /* 0x000fe20000000800 */
[C---:B------:R-:W-:Y:S09]  /*f8d0*/  HMMA.16816.F32.BF16 R104, R144.reuse, R148, R104 ;  /* 0x000000949068723c */ /* 0x040ff20000041868 */
[----:B------:R-:W-:Y:S01]  /*f8e0*/  MUFU.EX2 R182, R182 ;  /* 0x000000b600b67308 */ /* 0x000fe20000000800 */
[-C--:B------:R-:W-:Y:S08]  /*f8f0*/  HMMA.16816.F32.BF16 R108, R144, R150.reuse, R108 ;  /* 0x00000096906c723c */ /* 0x080ff0000004186c */
[C---:B------:R-:W-:Y:S01]  /*f900*/  HMMA.16816.F32.BF16 R112, R140.reuse, R150, R112 ;  /* 0x000000968c70723c */ /* 0x040fe20000041870 */
[----:B------:R-:W1:Y:S01]  /*f910*/  LDSM.16.MT88.4 R148, [R228+0x2000] ;  /* 0x00200000e494783b */ /* 0x000e620000004200 */
[----:B------:R-:W3:Y:S02]  /*f920*/  MUFU.EX2 R198, R198 ;  /* 0x000000c600c67308 */ /* 0x000ee40000000800 */
[----:B---3--:R-:W-:Y:S04]  /*f930*/  F2FP.BF16.PACK_AB R207, R198, R182 ;  /* 0x000000b6c6cf723e */ /* 0x008fe800000010ff */
[-C--:B-1----:R-:W-:Y:S08]  /*f940*/  HMMA.16816.F32.BF16 R116, R140, R148.reuse, R116 ;  /* 0x000000948c74723c */ /* 0x082ff00000041874 */
[C---:B------:R-:W-:Y:S01]  /*f950*/  HMMA.16816.F32.BF16 R120, R144.reuse, R148, R120 ;  /* 0x000000949078723c */ /* 0x040fe20000041878 */
[----:B------:R-:W3:Y:S06]  /*f960*/  LDL.LU R148, [R1+0x14] ;  /* 0x0000140001947983 */ /* 0x000eec0000300800 */
[----:B------:R-:W-:Y:S01]  /*f970*/  F2FP.BF16.PACK_AB R149, R172, R171 ;  /* 0x000000abac95723e */ /* 0x000fe200000010ff */
[-C--:B------:R-:W-:Y:S01]  /*f980*/  HMMA.16816.F32.BF16 R124, R144, R150.reuse, R124 ;  /* 0x00000096907c723c */ /* 0x080fe2000004187c */
[----:B------:R-:W1:Y:S03]  /*f990*/  LDSM.16.MT88.4 R144, [R225+0x800] ;  /* 0x00080000e190783b */ /* 0x000e660000004200 */
[C---:B--2---:R-:W-:Y:S02]  /*f9a0*/  FMUL.FTZ R130, R132.reuse, R130 ;  /* 0x0000008284827220 */ /* 0x044fe40000410000 */
[----:B------:R-:W-:Y:S02]  /*f9b0*/  FMUL.FTZ R131, R132, R131 ;  /* 0x0000008384837220 */ /* 0x000fe40000410000 */
[----:B------:R-:W-:Y:S01]  /*f9c0*/  FADD.FTZ R132, R214, R206 ;  /* 0x000000ced6847221 */ /* 0x000fe20000010000 */
[----:B------:R-:W-:Y:S04]  /*f9d0*/  F2FP.BF16.PACK_AB R206, R190, R183 ;  /* 0x000000b7bece723e */ /* 0x000fe800000010ff */
[----:B------:R-:W-:Y:S07]  /*f9e0*/  HMMA.16816.F32.BF16 R128, R140, R150, R128 ;  /* 0x000000968c80723c */ /* 0x000fee0000041880 */
[----:B------:R-:W-:Y:S02]  /*f9f0*/  F2FP.BF16.PACK_AB R140, R177, R164 ;  /* 0x000000a4b18c723e */ /* 0x000fe400000010ff */
[----:B------:R-:W-:Y:S03]  /*fa00*/  F2FP.BF16.PACK_AB R142, R179, R178 ;  /* 0x000000b2b38e723e */ /* 0x000fe600000010ff */
[----:B------:R-:W-:Y:S02]  /*fa10*/  F2FP.BF16.PACK_AB R141, R174, R169 ;  /* 0x000000a9ae8d723e */ /* 0x000fe400000010ff */
[----:B------:R-:W-:Y:S02]  /*fa20*/  F2FP.BF16.PACK_AB R143, R197, R176 ;  /* 0x000000b0c58f723e */ /* 0x000fe400000010ff */
[----:B------:R-:W-:Y:S02]  /*fa30*/  F2FP.BF16.PACK_AB R150, R180, R175 ;  /* 0x000000afb496723e */ /* 0x000fe400000010ff */
[----:B------:R-:W-:Y:S03]  /*fa40*/  F2FP.BF16.PACK_AB R151, R252, R221 ;  /* 0x000000ddfc97723e */ /* 0x000fe600000010ff */
[-C--:B-1----:R-:W-:Y:S03]  /*fa50*/  HMMA.16816.F32.BF16 R4, R140, R144.reuse, R4 ;  /* 0x000000908c04723c */ /* 0x082fe60000041804 */
[----:B---3--:R-:W-:Y:S01]  /*fa60*/  FFMA.FTZ R0, R0, R148, R138 ;  /* 0x0000009400007223 */ /* 0x008fe2000001008a */
[----:B------:R-:W-:Y:S01]  /*fa70*/  F2FP.BF16.PACK_AB R148, R173, R168 ;  /* 0x000000a8ad94723e */ /* 0x000fe200000010ff */
[----:B------:R-:W-:Y:S02]  /*fa80*/  MUFU.EX2 R138, R201 ;  /* 0x000000c9008a7308 */ /* 0x000fe40000000800 */
[----:B------:R-:W-:Y:S02]  /*fa90*/  FADD.FTZ R139, R139, R0 ;  /* 0x000000008b8b7221 */ /* 0x000fe40000010000 */
[----:B------:R-:W-:Y:S02]  /*faa0*/  FADD.FTZ R0, R215, R133 ;  /* 0x00000085d7007221 */ /* 0x000fe40000010000 */
[C---:B------:R-:W-:Y:S04]  /*fab0*/  HMMA.16816.F32.BF16 R8, R148.reuse, R144, R8 ;  /* 0x000000909408723c */ /* 0x040fe80000041808 */
[----:B------:R-:W-:Y:S02]  /*fac0*/  FADD.FTZ R133, R213, R132 ;  /* 0x00000084d5857221 */ /* 0x000fe40000010000 */
[----:B------:R-:W-:Y:S02]  /*fad0*/  FADD.FTZ R132, R212, R2 ;  /* 0x00000002d4847221 */ /* 0x000fe40000010000 */
[-C--:B------:R-:W-:Y:S01]  /*fae0*/  HMMA.16816.F32.BF16 R12, R148, R146.reuse, R12 ;  /* 0x00000092940c723c */ /* 0x080fe2000004180c */
[----:B------:R-:W-:Y:S03]  /*faf0*/  LDSM.16.MT88.4 R212, [R225+0x3800] ;  /* 0x00380000e1d4783b */ /* 0x000fe60000004200 */
[----:B------:R-:W-:Y:S01]  /*fb00*/  FADD.FTZ R132, R220, R132 ;  /* 0x00000084dc847221 */ /* 0x000fe20000010000 */
[----:B------:R-:W-:Y:S01]  /*fb10*/  MOV R220, R248 ;  /* 0x000000f800dc7202 */ /* 0x000fe20000000f00 */
[----:B------:R-:W-:Y:S01]  /*fb20*/  FADD.FTZ R2, R205, R139 ;  /* 0x0000008bcd027221 */ /* 0x000fe20000010000 */
[----:B------:R-:W-:Y:S01]  /*fb30*/  MOV R248, R203 ;  /* 0x000000cb00f87202 */ /* 0x000fe20000000f00 */
[C---:B------:R-:W-:Y:S01]  /*fb40*/  HMMA.16816.F32.BF16 R16, R140.reuse, R146, R16 ;  /* 0x000000928c10723c */ /* 0x040fe20000041810 */
[----:B------:R-:W1:Y:S03]  /*fb50*/  LDSM.16.MT88.4 R144, [R228+0x800] ;  /* 0x00080000e490783b */ /* 0x000e660000004200 */
[----:B------:R-:W-:Y:S01]  /*fb60*/  FADD.FTZ R168, R168, R132 ;  /* 0x00000084a8a87221 */ /* 0x000fe20000010000 */
[----:B------:R-:W-:Y:S01]  /*fb70*/  MOV R203, R202 ;  /* 0x000000ca00cb7202 */ /* 0x000fe20000000f00 */
[----:B------:R2:W3:Y:S01]  /*fb80*/  MUFU.EX2 R132, R167 ;  /* 0x000000a700847308 */ /* 0x0004e20000000800 */
[----:B------:R-:W-:Y:S01]  /*fb90*/  MOV R202, R196 ;  /* 0x000000c400ca7202 */ /* 0x000fe20000000f00 */
[-C--:B------:R-:W-:Y:S04]  /*fba0*/  HMMA.16816.F32.BF16 R20, R140, R152.reuse, R20 ;  /* 0x000000988c14723c */ /* 0x080fe80000041814 */
[----:B------:R-:W-:Y:S01]  /*fbb0*/  FADD.FTZ R0, R218, R0 ;  /* 0x00000000da007221 */ /* 0x000fe20000010000 */
[----:B------:R-:W-:Y:S01]  /*fbc0*/  MOV R218, R220 ;  /* 0x000000dc00da7202 */ /* 0x000fe20000000f00 */
[----:B------:R-:W-:Y:S01]  /*fbd0*/  FADD.FTZ R133, R219, R133 ;  /* 0x00000085db857221 */ /* 0x000fe20000010000 */
[----:B------:R-:W-:Y:S01]  /*fbe0*/  MOV R219, R248 ;  /* 0x000000f800db7202 */ /* 0x000fe20000000f00 */
[C---:B------:R-:W-:Y:S01]  /*fbf0*/  HMMA.16816.F32.BF16 R24, R148.reuse, R152, R24 ;  /* 0x000000989418723c */ /* 0x040fe20000041818 */
[----:B------:R-:W-:Y:S03]  /*fc00*/  MUFU.EX2 R251, R218 ;  /* 0x000000da00fb7308 */ /* 0x000fe60000000800 */
[----:B------:R-:W-:Y:S01]  /*fc10*/  MOV R248, R166 ;  /* 0x000000a600f87202 */ /* 0x000fe20000000f00 */
[----:B------:R-:W-:Y:S01]  /*fc20*/  FADD.FTZ R169, R169, R133 ;  /* 0x00000085a9a97221 */ /* 0x000fe20000010000 */
[----:B------:R-:W-:Y:S02]  /*fc30*/  MOV R220, R203 ;  /* 0x000000cb00dc7202 */ /* 0x000fe40000000f00 */
[-C--:B------:R-:W-:Y:S03]  /*fc40*/  HMMA.16816.F32.BF16 R28, R148, R154.reuse, R28 ;  /* 0x0000009a941c723c */ /* 0x080fe6000004181c */
[----:B------:R4:W1:Y:S01]  /*fc50*/  MUFU.EX2 R250, R219 ;  /* 0x000000db00fa7308 */ /* 0x0008620000000800 */
[----:B------:R-:W-:Y:S02]  /*fc60*/  MOV R203, R165 ;  /* 0x000000a500cb7202 */ /* 0x000fe40000000f00 */
[----:B------:R-:W-:Y:S01]  /*fc70*/  MOV R196, R170 ;  /* 0x000000aa00c47202 */ /* 0x000fe20000000f00 */
[----:B------:R-:W-:Y:S01]  /*fc80*/  FADD.FTZ R170, R204, R2 ;  /* 0x00000002ccaa7221 */ /* 0x000fe20000010000 */
[C---:B------:R-:W-:Y:S01]  /*fc90*/  HMMA.16816.F32.BF16 R32, R140.reuse, R154, R32 ;  /* 0x0000009a8c20723c */ /* 0x040fe20000041820 */
[----:B------:R-:W1:Y:S03]  /*fca0*/  LDSM.16.MT88.4 R152, [R225+0x2800] ;  /* 0x00280000e198783b */ /* 0x000e660000004200 */
[----:B------:R-:W-:Y:S01]  /*fcb0*/  FADD.FTZ R2, R164, R0 ;  /* 0x00000000a4027221 */ /* 0x000fe20000010000 */
[----:B------:R-:W-:Y:S01]  /*fcc0*/  MUFU.EX2 R249, R203 ;  /* 0x000000cb00f97308 */ /* 0x000fe20000000800 */
[----:B------:R-:W-:Y:S01]  /*fcd0*/  FADD.FTZ R0, R171, R170 ;  /* 0x000000aaab007221 */ /* 0x000fe20000010000 */
[----:B------:R-:W-:Y:S01]  /*fce0*/  MOV R170, R184 ;  /* 0x000000b800aa7202 */ /* 0x000fe20000000f00 */
[-C--:B------:R-:W-:Y:S01]  /*fcf0*/  HMMA.16816.F32.BF16 R36, R140, R156.reuse, R36 ;  /* 0x0000009c8c24723c */ /* 0x080fe20000041824 */
[----:B--2---:R-:W-:Y:S03]  /*fd00*/  LDSM.16.MT88.4 R164, [R226+0x3000] ;  /* 0x00300000e2a4783b */ /* 0x004fe60000004200 */
[----:B------:R-:W-:Y:S01]  /*fd10*/  F2FP.BF16.PACK_AB R204, R191, R170 ;  /* 0x000000aabfcc723e */ /* 0x000fe200000010ff */
[----:B------:R-:W-:Y:S01]  /*fd20*/  FADD.FTZ R0, R172, R0 ;  /* 0x00000000ac007221 */ /* 0x000fe20000010000 */
[----:B---3--:R-:W-:Y:S01]  /*fd30*/  MOV R171, R132 ;  /* 0x0000008400ab7202 */ /* 0x008fe20000000f00 */
[----:B------:R-:W-:Y:S01]  /*fd40*/  MUFU.EX2 R139, R248 ;  /* 0x000000f8008b7308 */ /* 0x000fe20000000800 */
[C---:B------:R-:W-:Y:S01]  /*fd50*/  HMMA.16816.F32.BF16 R40, R148.reuse, R156, R40 ;  /* 0x0000009c9428723c */ /* 0x040fe20000041828 */
[----:B----4-:R-:W-:Y:S03]  /*fd60*/  LDSM.16.MT88.4 R216, [R226+0x3800] ;  /* 0x00380000e2d8783b */ /* 0x010fe60000004200 */
[----:B-1----:R-:W-:Y:S01]  /*fd70*/  F2FP.BF16.PACK_AB R208, R250, R251 ;  /* 0x000000fbfad0723e */ /* 0x002fe200000010ff */
[----:B------:R-:W-:Y:S02]  /*fd80*/  FADD.FTZ R132, R174, R169 ;  /* 0x000000a9ae847221 */ /* 0x000fe40000010000 */
[----:B------:R-:W-:Y:S01]  /*fd90*/  FADD.FTZ R221, R221, R0 ;  /* 0x00000000dddd7221 */ /* 0x000fe20000010000 */
[-C--:B------:R-:W-:Y:S01]  /*fda0*/  HMMA.16816.F32.BF16 R44, R148, R158.reuse, R44 ;  /* 0x0000009e942c723c */ /* 0x080fe2000004182c */
[----:B------:R-:W1:Y:S03]  /*fdb0*/  MUFU.EX2 R248, R202 ;  /* 0x000000ca00f87308 */ /* 0x000e660000000800 */
[----:B------:R-:W-:Y:S01]  /*fdc0*/  MOV R0, R197 ;  /* 0x000000c500007202 */ /* 0x000fe20000000f00 */
[----:B------:R-:W-:Y:S02]  /*fdd0*/  FADD.FTZ R132, R176, R132 ;  /* 0x00000084b0847221 */ /* 0x000fe40000010000 */
[----:B------:R-:W-:Y:S01]  /*fde0*/  FADD.FTZ R2, R177, R2 ;  /* 0x00000002b1027221 */ /* 0x000fe20000010000 */
[C---:B------:R-:W-:Y:S01]  /*fdf0*/  HMMA.16816.F32.BF16 R48, R140.reuse, R158, R48 ;  /* 0x0000009e8c30723c */ /* 0x040fe20000041830 */
[----:B------:R-:W2:Y:S02]  /*fe00*/  LDSM.16.MT88.4 R156, [R226+0x2800] ;  /* 0x00280000e29c783b */ /* 0x000ea40000004200 */
[----:B------:R-:W3:Y:S01]  /*fe10*/  MUFU.EX2 R133, R3 ;  /* 0x0000000300857308 */ /* 0x000ee20000000800 */
[----:B------:R-:W-:Y:S01]  /*fe20*/  FADD.FTZ R0, R0, R132 ;  /* 0x0000008400007221 */ /* 0x000fe20000010000 */
[----:B------:R-:W-:Y:S01]  /*fe30*/  MOV R132, R136 ;  /* 0x0000008800847202 */ /* 0x000fe20000000f00 */
[----:B------:R-:W-:Y:S02]  /*fe40*/  FADD.FTZ R2, R178, R2 ;  /* 0x00000002b2027221 */ /* 0x000fe40000010000 */
[-C--:B------:R-:W-:Y:S04]  /*fe50*/  HMMA.16816.F32.BF16 R52, R140, R144.reuse, R52 ;  /* 0x000000908c34723c */ /* 0x080fe80000041834 */
[----:B------:R-:W-:Y:S01]  /*fe60*/  FADD.FTZ R2, R179, R2 ;  /* 0x00000002b3027221 */ /* 0x000fe20000010000 */
[----:B------:R-:W4:Y:S03]  /*fe70*/  MUFU.EX2 R196, R196 ;  /* 0x000000c400c47308 */ /* 0x000f260000000800 */
[C---:B------:R-:W-:Y:S04]  /*fe80*/  HMMA.16816.F32.BF16 R56, R148.reuse, R144, R56 ;  /* 0x000000909438723c */ /* 0x040fe80000041838 */
[----:B-1----:R-:W-:Y:S03]  /*fe90*/  F2FP.BF16.PACK_AB R210, R248, R249 ;  /* 0x000000f9f8d2723e */ /* 0x002fe600000010ff */
[----:B------:R-:W1:Y:S01]  /*fea0*/  MUFU.EX2 R220, R220 ;  /* 0x000000dc00dc7308 */ /* 0x000e620000000800 */
[-C--:B------:R-:W-:Y:S04]  /*feb0*/  HMMA.16816.F32.BF16 R60, R148, R146.reuse, R60 ;  /* 0x00000092943c723c */ /* 0x080fe8000004183c */
[----:B---3--:R-:W-:Y:S01]  /*fec0*/  F2FP.BF16.PACK_AB R211, R133, R138 ;  /* 0x0000008a85d3723e */ /* 0x008fe200000010ff */
[----:B------:R-:W-:Y:S03]  /*fed0*/  FADD.FTZ R3, R173, R168 ;  /* 0x000000a8ad037221 */ /* 0x000fe60000010000 */
[C---:B------:R-:W-:Y:S01]  /*fee0*/  HMMA.16816.F32.BF16 R64, R140.reuse, R146, R64 ;  /* 0x000000928c40723c */ /* 0x040fe20000041840 */
[----:B------:R-:W3:Y:S03]  /*fef0*/  LDSM.16.MT88.4 R144, [R229+0x2800] ;  /* 0x00280000e590783b */ /* 0x000ee60000004200 */
[----:B------:R-:W-:Y:S01]  /*ff00*/  FADD.FTZ R3, R175, R3 ;  /* 0x00000003af037221 */ /* 0x000fe20000010000 */
[----:B----4-:R-:W-:Y:S03]  /*ff10*/  F2FP.BF16.PACK_AB R205, R196, R171 ;  /* 0x000000abc4cd723e */ /* 0x010fe600000010ff */
[-C--:B------:R-:W-:Y:S04]  /*ff20*/  HMMA.16816.F32.BF16 R68, R140, R152.reuse, R68 ;  /* 0x000000988c44723c */ /* 0x080fe80000041844 */
[----:B-1----:R-:W-:Y:S04]  /*ff30*/  F2FP.BF16.PACK_AB R209, R139, R220 ;  /* 0x000000dc8bd1723e */ /* 0x002fe800000010ff */
[C---:B------:R-:W-:Y:S08]  /*ff40*/  HMMA.16816.F32.BF16 R72, R148.reuse, R152, R72 ;  /* 0x000000989448723c */ /* 0x040ff00000041848 */
[-C--:B------:R-:W-:Y:S08]  /*ff50*/  HMMA.16816.F32.BF16 R76, R148, R154.reuse, R76 ;  /* 0x0000009a944c723c */ /* 0x080ff0000004184c */
[C---:B------:R-:W-:Y:S01]  /*ff60*/  HMMA.16816.F32.BF16 R80, R140.reuse, R154, R80 ;  /* 0x0000009a8c50723c */ /* 0x040fe20000041850 */
[----:B------:R-:W1:Y:S07]  /*ff70*/  LDSM.16.MT88.4 R152, [R228+0x2800] ;  /* 0x00280000e498783b */ /* 0x000e6e0000004200 */
[-C--:B--2---:R-:W-:Y:S08]  /*ff80*/  HMMA.16816.F32.BF16 R84, R140, R156.reuse, R84 ;  /* 0x0000009c8c54723c */ /* 0x084ff00000041854 */
[C---:B------:R-:W-:Y:S08]  /*ff90*/  HMMA.16816.F32.BF16 R88, R148.reuse, R156, R88 ;  /* 0x0000009c9458723c */ /* 0x040ff00000041858 */
[-C--:B------:R-:W-:Y:S08]  /*ffa0*/  HMMA.16816.F32.BF16 R92, R148, R158.reuse, R92 ;  /* 0x0000009e945c723c */ /* 0x080ff0000004185c */
[C---:B------:R-:W-:Y:S01]  /*ffb0*/  HMMA.16816.F32.BF16 R96, R140.reuse, R158, R96 ;  /* 0x0000009e8c60723c */ /* 0x040fe20000041860 */
[----:B------:R-:W2:Y:S07]  /*ffc0*/  LDSM.16.MT88.4 R156, [R225+0x1000] ;  /* 0x00100000e19c783b */ /* 0x000eae0000004200 */
[-C--:B---3--:R-:W-:Y:S08]  /*ffd0*/  HMMA.16816.F32.BF16 R100, R140, R144.reuse, R100 ;  /* 0x000000908c64723c */ /* 0x088ff00000041864 */
[C---:B------:R-:W-:Y:S07]  /*ffe0*/  HMMA.16816.F32.BF16 R104, R148.reuse, R144, R104 ;  /* 0x000000909468723c */ /* 0x040fee0000041868 */
[----:B------:R-:W-:Y:S01]  /*fff0*/  F2FP.BF16.PACK_AB R144, R195, R189 ;  /* 0x000000bdc390723e */ /* 0x000fe200000010ff */
[-C--:B------:R-:W-:Y:S04]  /*10000*/  HMMA.16816.F32.BF16 R108, R148, R146.reuse, R108 ;  /* 0x00000092946c723c */ /* 0x080fe8000004186c */
[----:B------:R-:W-:Y:S04]  /*10010*/  F2FP.BF16.PACK_AB R145, R246, R247 ;  /* 0x000000f7f691723e */ /* 0x000fe800000010ff */
[C---:B------:R-:W-:Y:S07]  /*10020*/  HMMA.16816.F32.BF16 R112, R140.reuse, R146, R112 ;  /* 0x000000928c70723c */ /* 0x040fee0000041870 */
[----:B------:R-:W-:Y:S01]  /*10030*/  F2FP.BF16.PACK_AB R146, R185, R192 ;  /* 0x000000c0b992723e */ /* 0x000fe200000010ff */
[-C--:B-1----:R-:W-:Y:S04]  /*10040*/  HMMA.16816.F32.BF16 R116, R140, R152.reuse, R116 ;  /* 0x000000988c74723c */ /* 0x082fe80000041874 */
[----:B------:R-:W-:Y:S04]  /*10050*/  F2FP.BF16.PACK_AB R147, R223, R245 ;  /* 0x000000f5df93723e */ /* 0x000fe800000010ff */
[C---:B------:R-:W-:Y:S08]  /*10060*/  HMMA.16816.F32.BF16 R120, R148.reuse, R152, R120 ;  /* 0x000000989478723c */ /* 0x040ff00000041878 */
[-C--:B------:R-:W-:Y:S01]  /*10070*/  HMMA.16816.F32.BF16 R124, R148, R154.reuse, R124 ;  /* 0x0000009a947c723c */ /* 0x080fe2000004187c */
[----:B------:R-:W1:Y:S07]  /*10080*/  LDSM.16.MT88.4 R148, [R229+0x1000] ;  /* 0x00100000e594783b */ /* 0x000e6e0000004200 */
[----:B------:R-:W-:Y:S01]  /*10090*/  HMMA.16816.F32.BF16 R128, R140, R154, R128 ;  /* 0x0000009a8c80723c */ /* 0x000fe20000041880 */
[----:B------:R-:W3:Y:S06]  /*100a0*/  LDSM.16.MT88.4 R152, [R228+0x1000] ;  /* 0x00100000e498783b */ /* 0x000eec0000004200 */
[----:B------:R-:W-:Y:S02]  /*100b0*/  F2FP.BF16.PACK_AB R141, R200, R181 ;  /* 0x000000b5c88d723e */ /* 0x000fe400000010ff */
[----:B------:R-:W-:Y:S03]  /*100c0*/  F2FP.BF16.PACK_AB R142, R187, R194 ;  /* 0x000000c2bb8e723e */ /* 0x000fe600000010ff */
[----:B------:R-:W-:Y:S02]  /*100d0*/  F2FP.BF16.PACK_AB R143, R186, R193 ;  /* 0x000000c1ba8f723e */ /* 0x000fe400000010ff */
[----:B------:R-:W-:Y:S07]  /*100e0*/  F2FP.BF16.PACK_AB R140, R199, R188 ;  /* 0x000000bcc78c723e */ /* 0x000fee00000010ff */
[-C--:B--2---:R-:W-:Y:S08]  /*100f0*/  HMMA.16816.F32.BF16 R4, R140, R156.reuse, R4 ;  /* 0x0000009c8c04723c */ /* 0x084ff00000041804 */
        /* <DEDUP_REMOVED lines=9> */
[-C--:B-1----:R-:W-:Y:S08]  /*10190*/  HMMA.16816.F32.BF16 R36, R140, R148.reuse, R36 ;  /* 0x000000948c24723c */ /* 0x082ff00000041824 */
[C---:B------:R-:W-:Y:S08]  /*101a0*/  HMMA.16816.F32.BF16 R40, R144.reuse, R148, R40 ;  /* 0x000000949028723c */ /* 0x040ff00000041828 */
[-C--:B------:R-:W-:Y:S08]  /*101b0*/  HMMA.16816.F32.BF16 R44, R144, R150.reuse, R44 ;  /* 0x00000096902c723c */ /* 0x080ff0000004182c */
[C---:B------:R-:W-:Y:S01]  /*101c0*/  HMMA.16816.F32.BF16 R48, R140.reuse, R150, R48 ;  /* 0x000000968c30723c */ /* 0x040fe20000041830 */
[----:B------:R-:W1:Y:S07]  /*101d0*/  LDSM.16.MT88.4 R148, [R228+0x3000] ;  /* 0x00300000e494783b */ /* 0x000e6e0000004200 */
[-C--:B---3--:R-:W-:Y:S08]  /*101e0*/  HMMA.16816.F32.BF16 R52, R140, R152.reuse, R52 ;  /* 0x000000988c34723c */ /* 0x088ff00000041834 */
[C---:B------:R-:W-:Y:S08]  /*101f0*/  HMMA.16816.F32.BF16 R56, R144.reuse, R152, R56 ;  /* 0x000000989038723c */ /* 0x040ff00000041838 */
[-C--:B------:R-:W-:Y:S08]  /*10200*/  HMMA.16816.F32.BF16 R60, R144, R154.reuse, R60 ;  /* 0x0000009a903c723c */ /* 0x080ff0000004183c */
[C---:B------:R-:W-:Y:S01]  /*10210*/  HMMA.16816.F32.BF16 R64, R140.reuse, R154, R64 ;  /* 0x0000009a8c40723c */ /* 0x040fe20000041840 */
[----:B------:R-:W3:Y:S07]  /*10220*/  LDSM.16.MT88.4 R152, [R225+0x1800] ;  /* 0x00180000e198783b */ /* 0x000eee0000004200 */
[-C--:B--2---:R-:W-:Y:S08]  /*10230*/  HMMA.16816.F32.BF16 R68, R140, R156.reuse, R68 ;  /* 0x0000009c8c44723c */ /* 0x084ff00000041844 */
[C---:B------:R-:W-:Y:S07]  /*10240*/  HMMA.16816.F32.BF16 R72, R144.reuse, R156, R72 ;  /* 0x0000009c9048723c */ /* 0x040fee0000041848 */
[----:B------:R-:W-:Y:S01]  /*10250*/  MOV R156, R195 ;  /* 0x000000c3009c7202 */ /* 0x000fe20000000f00 */
[-C--:B------:R-:W-:Y:S04]  /*10260*/  HMMA.16816.F32.BF16 R76, R144, R158.reuse, R76 ;  /* 0x0000009e904c723c */ /* 0x080fe8000004184c */
[----:B------:R-:W-:Y:S02]  /*10270*/  MOV R157, R200 ;  /* 0x000000c8009d7202 */ /* 0x000fe40000000f00 */
[----:B------:R-:W-:Y:S02]  /*10280*/  LDSM.16.MT88.4 R200, [R228+0x1800] ;  /* 0x00180000e4c8783b */ /* 0x000fe40000004200 */
[C---:B------:R-:W-:Y:S07]  /*10290*/  HMMA.16816.F32.BF16 R80, R140.reuse, R158, R80 ;  /* 0x0000009e8c50723c */ /* 0x040fee0000041850 */
[----:B------:R-:W-:Y:S01]  /*102a0*/  MOV R159, R194 ;  /* 0x000000c2009f7202 */ /* 0x000fe20000000f00 */
[-C--:B------:R-:W-:Y:S04]  /*102b0*/  HMMA.16816.F32.BF16 R84, R140, R164.reuse, R84 ;  /* 0x000000a48c54723c */ /* 0x080fe80000041854 */
[----:B------:R-:W-:Y:S04]  /*102c0*/  MOV R158, R193 ;  /* 0x000000c1009e7202 */ /* 0x000fe80000000f00 */
[C---:B------:R-:W-:Y:S07]  /*102d0*/  HMMA.16816.F32.BF16 R88, R144.reuse, R164, R88 ;  /* 0x000000a49058723c */ /* 0x040fee0000041858 */
[----:B------:R-:W-:Y:S01]  /*102e0*/  MOV R164, R187 ;  /* 0x000000bb00a47202 */ /* 0x000fe20000000f00 */
[-C--:B------:R-:W-:Y:S04]  /*102f0*/  HMMA.16816.F32.BF16 R92, R144, R166.reuse, R92 ;  /* 0x000000a6905c723c */ /* 0x080fe8000004185c */
[----:B------:R-:W-:Y:S02]  /*10300*/  MOV R165, R192 ;  /* 0x000000c000a57202 */ /* 0x000fe40000000f00 */
[----:B------:R-:W-:Y:S02]  /*10310*/  LDSM.16.MT88.4 R192, [R229+0x1800] ;  /* 0x00180000e5c0783b */ /* 0x000fe40000004200 */
[C---:B------:R-:W-:Y:S07]  /*10320*/  HMMA.16816.F32.BF16 R96, R140.reuse, R166, R96 ;  /* 0x000000a68c60723c */ /* 0x040fee0000041860 */
[----:B------:R-:W-:Y:S01]  /*10330*/  MOV R167, R186 ;  /* 0x000000ba00a77202 */ /* 0x000fe20000000f00 */
[-C--:B----4-:R-:W-:Y:S04]  /*10340*/  HMMA.16816.F32.BF16 R100, R140, R160.reuse, R100 ;  /* 0x000000a08c64723c */ /* 0x090fe80000041864 */
[----:B------:R-:W-:Y:S02]  /*10350*/  MOV R166, R185 ;  /* 0x000000b900a67202 */ /* 0x000fe40000000f00 */
[----:B------:R-:W2:Y:S02]  /*10360*/  LDSM.16.MT88.4 R184, [R226+0x1800] ;  /* 0x00180000e2b8783b */ /* 0x000ea40000004200 */
[C---:B------:R-:W-:Y:S08]  /*10370*/  HMMA.16816.F32.BF16 R104, R144.reuse, R160, R104 ;  /* 0x000000a09068723c */ /* 0x040ff00000041868 */
[-C--:B------:R-:W-:Y:S08]  /*10380*/  HMMA.16816.F32.BF16 R108, R144, R162.reuse, R108 ;  /* 0x000000a2906c723c */ /* 0x080ff0000004186c */
[C---:B------:R-:W-:Y:S08]  /*10390*/  HMMA.16816.F32.BF16 R112, R140.reuse, R162, R112 ;  /* 0x000000a28c70723c */ /* 0x040ff00000041870 */
[-C--:B-1----:R-:W-:Y:S08]  /*103a0*/  HMMA.16816.F32.BF16 R116, R140, R148.reuse, R116 ;  /* 0x000000948c74723c */ /* 0x082ff00000041874 */
[C---:B------:R-:W-:Y:S08]  /*103b0*/  HMMA.16816.F32.BF16 R120, R144.reuse, R148, R120 ;  /* 0x000000949078723c */ /* 0x040ff00000041878 */
[-C--:B------:R-:W-:Y:S08]  /*103c0*/  HMMA.16816.F32.BF16 R124, R144, R150.reuse, R124 ;  /* 0x00000096907c723c */ /* 0x080ff0000004187c */
[----:B------:R-:W-:Y:S08]  /*103d0*/  HMMA.16816.F32.BF16 R128, R140, R150, R128 ;  /* 0x000000968c80723c */ /* 0x000ff00000041880 */
[-C--:B---3--:R-:W-:Y:S01]  /*103e0*/  HMMA.16816.F32.BF16 R140, R204, R152.reuse, R4 ;  /* 0x00000098cc8c723c */ /* 0x088fe20000041804 */
[----:B------:R-:W1:Y:S07]  /*103f0*/  LDSM.16.MT88.4 R4, [R229+0x3800] ;  /* 0x00380000e504783b */ /* 0x000e6e0000004200 */
[C---:B------:R-:W-:Y:S01]  /*10400*/  HMMA.16816.F32.BF16 R144, R208.reuse, R152, R8 ;  /* 0x00000098d090723c */ /* 0x040fe20000041808 */
[----:B------:R-:W3:Y:S07]  /*10410*/  LDSM.16.MT88.4 R8, [R228+0x3800] ;  /* 0x00380000e408783b */ /* 0x000eee0000004200 */
[-C--:B------:R-:W-:Y:S07]  /*10420*/  HMMA.16816.F32.BF16 R148, R208, R154.reuse, R12 ;  /* 0x0000009ad094723c */ /* 0x080fee000004180c */
[----:B------:R-:W-:Y:S01]  /*10430*/  MOV R14, R190 ;  /* 0x000000be000e7202 */ /* 0x000fe20000000f00 */
[C---:B------:R-:W-:Y:S04]  /*10440*/  HMMA.16816.F32.BF16 R160, R204.reuse, R154, R16 ;  /* 0x0000009acca0723c */ /* 0x040fe80000041810 */
[----:B------:R-:W-:Y:S02]  /*10450*/  MOV R15, R198 ;  /* 0x000000c6000f7202 */ /* 0x000fe40000000f00 */
[----:B------:R-:W-:Y:S02]  /*10460*/  MOV R12, R183 ;  /* 0x000000b7000c7202 */ /* 0x000fe40000000f00 */
[-C--:B--2---:R-:W-:Y:S04]  /*10470*/  HMMA.16816.F32.BF16 R172, R204, R184.reuse, R20 ;  /* 0x000000b8ccac723c */ /* 0x084fe80000041814 */
[----:B------:R-:W-:Y:S02]  /*10480*/  MOV R13, R182 ;  /* 0x000000b6000d7202 */ /* 0x000fe40000000f00 */
[----:B------:R-:W-:Y:S02]  /*10490*/  MOV R18, R191 ;  /* 0x000000bf00127202 */ /* 0x000fe40000000f00 */
[C---:B------:R-:W-:Y:S04]  /*104a0*/  HMMA.16816.F32.BF16 R152, R208.reuse, R184, R24 ;  /* 0x000000b8d098723c */ /* 0x040fe80000041818 */
[----:B------:R-:W-:Y:S02]  /*104b0*/  MOV R23, R166 ;  /* 0x000000a600177202 */ /* 0x000fe40000000f00 */
[----:B------:R-:W-:Y:S02]  /*104c0*/  MOV R22, R167 ;  /* 0x000000a700167202 */ /* 0x000fe40000000f00 */
[----:B------:R-:W-:Y:S04]  /*104d0*/  MOV R27, R158 ;  /* 0x0000009e001b7202 */ /* 0x000fe80000000f00 */
[----:B------:R-:W-:Y:S02]  /*104e0*/  MOV R26, R159 ;  /* 0x0000009f001a7202 */ /* 0x000fe40000000f00 */
[----:B------:R-:W-:Y:S02]  /*104f0*/  MOV R25, R156 ;  /* 0x0000009c00197202 */ /* 0x000fe40000000f00 */
[----:B------:R-:W-:Y:S02]  /*10500*/  MOV R24, R157 ;  /* 0x0000009d00187202 */ /* 0x000fe40000000f00 */
[-C--:B------:R-:W-:Y:S03]  /*10510*/  HMMA.16816.F32.BF16 R156, R208, R186.reuse, R28 ;  /* 0x000000bad09c723c */ /* 0x080fe6000004181c */
[----:B------:R-:W-:Y:S02]  /*10520*/  MOV R17, R171 ;  /* 0x000000ab00117202 */ /* 0x000fe40000000f00 */
[----:B------:R-:W-:Y:S02]  /*10530*/  MOV R16, R170 ;  /* 0x000000aa00107202 */ /* 0x000fe40000000f00 */
[----:B------:R-:W-:Y:S01]  /*10540*/  MOV R19, R196 ;  /* 0x000000c400137202 */ /* 0x000fe20000000f00 */
[C---:B------:R-:W-:Y:S04]  /*10550*/  HMMA.16816.F32.BF16 R184, R204.reuse, R186, R32 ;  /* 0x000000baccb8723c */ /* 0x040fe80000041820 */
[----:B------:R-:W-:Y:S02]  /*10560*/  MOV R30, R189 ;  /* 0x000000bd001e7202 */ /* 0x000fe40000000f00 */
[----:B------:R-:W-:Y:S02]  /*10570*/  MOV R28, R188 ;  /* 0x000000bc001c7202 */ /* 0x000fe40000000f00 */
[-C--:B------:R-:W-:Y:S04]  /*10580*/  HMMA.16816.F32.BF16 R188, R204, R192.reuse, R36 ;  /* 0x000000c0ccbc723c */ /* 0x080fe80000041824 */
[----:B------:R-:W-:Y:S01]  /*10590*/  MOV R21, R164 ;  /* 0x000000a400157202 */ /* 0x000fe20000000f00 */
[----:B------:R-:W-:Y:S01]  /*105a0*/  FADD.FTZ R2, R28, R2 ;  /* 0x000000021c027221 */ /* 0x000fe20000010000 */
[----:B------:R-:W-:Y:S02]  /*105b0*/  MOV R20, R165 ;  /* 0x000000a500147202 */ /* 0x000fe40000000f00 */
[C---:B------:R-:W-:Y:S04]  /*105c0*/  HMMA.16816.F32.BF16 R164, R208.reuse, R192, R40 ;  /* 0x000000c0d0a4723c */ /* 0x040fe80000041828 */
[----:B------:R-:W-:Y:S02]  /*105d0*/  MOV R31, R199 ;  /* 0x000000c7001f7202 */ /* 0x000fe40000000f00 */
[----:B------:R-:W-:Y:S02]  /*105e0*/  MOV R29, R181 ;  /* 0x000000b5001d7202 */ /* 0x000fe40000000f00 */
[-C--:B------:R-:W-:Y:S04]  /*105f0*/  HMMA.16816.F32.BF16 R168, R208, R194.reuse, R44 ;  /* 0x000000c2d0a8723c */ /* 0x080fe8000004182c */
[----:B------:R-:W-:Y:S01]  /*10600*/  FADD.FTZ R0, R29, R0 ;  /* 0x000000001d007221 */ /* 0x000fe20000010000 */
[----:B------:R-:W-:Y:S03]  /*10610*/  MOV R35, R180 ;  /* 0x000000b400237202 */ /* 0x000fe60000000f00 */
        /* <DEDUP_REMOVED lines=14> */
[C---:B------:R-:W-:Y:S07]  /*10700*/  HMMA.16816.F32.BF16 R104, R208.reuse, R4, R104 ;  /* 0x00000004d068723c */ /* 0x040fee0000041868 */
[----:B------:R-:W-:Y:S01]  /*10710*/  FADD.FTZ R4, R35, R3 ;  /* 0x0000000323047221 */ /* 0x000fe20000010000 */
[-C--:B------:R-:W-:Y:S04]  /*10720*/  HMMA.16816.F32.BF16 R108, R208, R6.reuse, R108 ;  /* 0x00000006d06c723c */ /* 0x080fe8000004186c */
[----:B------:R-:W-:Y:S02]  /*10730*/  FADD.FTZ R3, R252, R221 ;  /* 0x000000ddfc037221 */ /* 0x000fe40000010000 */
[----:B------:R-:W-:Y:S02]  /*10740*/  FADD.FTZ R5, R31, R2 ;  /* 0x000000021f057221 */ /* 0x000fe40000010000 */
[C---:B------:R-:W-:Y:S07]  /*10750*/  HMMA.16816.F32.BF16 R112, R204.reuse, R6, R112 ;  /* 0x00000006cc70723c */ /* 0x040fee0000041870 */
[----:B------:R-:W-:Y:S01]  /*10760*/  FADD.FTZ R7, R30, R4 ;  /* 0x000000041e077221 */ /* 0x000fe20000010000 */
[-C--:B---3--:R-:W-:Y:S04]  /*10770*/  HMMA.16816.F32.BF16 R116, R204, R8.reuse, R116 ;  /* 0x00000008cc74723c */ /* 0x088fe80000041874 */
[----:B------:R-:W-:Y:S02]  /*10780*/  FADD.FTZ R6, R247, R3 ;  /* 0x00000003f7067221 */ /* 0x000fe40000010000 */
[----:B------:R-:W-:Y:S02]  /*10790*/  FADD.FTZ R4, R24, R0 ;  /* 0x0000000018047221 */ /* 0x000fe40000010000 */
[----:B------:R-:W-:Y:S01]  /*107a0*/  FADD.FTZ R3, R25, R7 ;  /* 0x0000000719037221 */ /* 0x000fe20000010000 */
[C---:B------:R-:W-:Y:S04]  /*107b0*/  HMMA.16816.F32.BF16 R120, R208.reuse, R8, R120 ;  /* 0x00000008d078723c */ /* 0x040fe80000041878 */
[----:B------:R-:W-:Y:S02]  /*107c0*/  FADD.FTZ R0, R26, R5 ;  /* 0x000000051a007221 */ /* 0x000fe40000010000 */
[----:B------:R-:W-:Y:S02]  /*107d0*/  FADD.FTZ R2, R246, R6 ;  /* 0x00000006f6027221 */ /* 0x000fe40000010000 */
[----:B------:R-:W-:Y:S01]  /*107e0*/  FADD.FTZ R7, R27, R4 ;  /* 0x000000041b077221 */ /* 0x000fe20000010000 */
[-C--:B------:R-:W-:Y:S03]  /*107f0*/  HMMA.16816.F32.BF16 R124, R208, R10.reuse, R124 ;  /* 0x0000000ad07c723c */ /* 0x080fe6000004187c */
        /* <DEDUP_REMOVED lines=23> */
[----:B------:R-:W-:Y:S01]  /*10970*/  FADD.FTZ R0, R138, R6 ;  /* 0x000000068a007221 */ /* 0x000fe20000010000 */
[----:B------:R1:W-:Y:S01]  /*10980*/  STL [R1+0x4], R3 ;  /* 0x0000040301007387 */ /* 0x0003e20000100800 */
[----:B------:R-:W-:Y:S02]  /*10990*/  MOV R138, R135 ;  /* 0x00000087008a7202 */ /* 0x000fe40000000f00 */
[----:B------:R-:W-:Y:S01]  /*109a0*/  FADD.FTZ R0, R133, R0 ;  /* 0x0000000085007221 */ /* 0x000fe20000010000 */
[----:B------:R2:W-:Y:S04]  /*109b0*/  STL [R1+0x10], R2 ;  /* 0x0000100201007387 */ /* 0x0005e80000100800 */
[----:B------:R2:W-:Y:S01]  /*109c0*/  STL [R1+0x14], R0 ;  /* 0x0000140001007387 */ /* 0x0005e20000100800 */
[----:B-1----:R-:W-:Y:S01]  /*109d0*/  MOV R3, R137 ;  /* 0x0000008900037202 */ /* 0x002fe20000000f00 */
[----:B------:R-:W-:-:S05]  /*109e0*/  @P0 BRA `(.L_x_961) ;  /* 0xffffb74000000947 */ /* 0x000fca000383ffff */
.L_x_960:
[----:B------:R-:W-:Y:S02]  /*109f0*/  MOV R10, 0x1f ;  /* 0x0000001f000a7802 */ /* 0x000fe40000000f00 */
[----:B------:R-:W-:Y:S01]  /*10a00*/  MOV R9, 0xffffffff ;  /* 0xffffffff00097802 */ /* 0x000fe20000000f00 */
[----:B------:R-:W-:Y:S05]  /*10a10*/  BRA.DIV ~URZ, `(.L_x_962) ;  /* 0x000032727f007947 */ /* 0x000fea000b800000 */
[----:B--2---:R-:W2:Y:S04]  /*10a20*/  LDL R0, [R1+0xc] ;  /* 0x00000c0001007983 */ /* 0x004ea80000100800 */
[----:B--2---:R1:W2:Y:S02]  /*10a30*/  SHFL.BFLY PT, R7, R0, 0x2, 0x1f ;  /* 0x0c401f0000077f89 */ /* 0x0042a400000e0000 */
.L_x_992:
[----:B-1----:R-:W3:Y:S02]  /*10a40*/  LDL.LU R0, [R1+0xc] ;  /* 0x00000c0001007983 */ /* 0x002ee40000300800 */
[----:B--23--:R-:W-:Y:S01]  /*10a50*/  FADD.FTZ R7, R7, R0 ;  /* 0x0000000007077221 */ /* 0x00cfe20000010000 */
[----:B------:R-:W-:Y:S05]  /*10a60*/  BRA.DIV ~URZ, `(.L_x_963) ;  /* 0x000032827f007947 */ /* 0x000fea000b800000 */
[----:B------:R-:W2:Y:S04]  /*10a70*/  LDL.LU R2, [R1+0x4] ;  /* 0x0000040001027983 */ /* 0x000ea80000300800 */
[----:B------:R-:W3:Y:S04]  /*10a80*/  LDL.LU R0, [R1+0x10] ;  /* 0x0000100001007983 */ /* 0x000ee80000300800 */
[----:B------:R-:W4:Y:S04]  /*10a90*/  LDL.LU R9, [R1+0x14] ;  /* 0x0000140001097983 */ /* 0x000f280000300800 */
[----:B--2---:R-:W1:Y:S04]  /*10aa0*/  SHFL.BFLY PT, R4, R2, 0x2, 0x1f ;  /* 0x0c401f0002047f89 */ /* 0x004e6800000e0000 */
[----:B---3--:R-:W2:Y:S04]  /*10ab0*/  SHFL.BFLY PT, R6, R0, 0x2, 0x1f ;  /* 0x0c401f0000067f89 */ /* 0x008ea800000e0000 */
[----:B----4-:R-:W3:Y:S01]  /*10ac0*/  SHFL.BFLY PT, R5, R9, 0x2, 0x1f ;  /* 0x0c401f0009057f89 */ /* 0x010ee200000e0000 */
[----:B-1----:R-:W-:-:S02]  /*10ad0*/  FADD.FTZ R4, R4, R2 ;  /* 0x0000000204047221 */ /* 0x002fc40000010000 */
[----:B--2---:R-:W-:-:S03]  /*10ae0*/  FADD.FTZ R6, R6, R0 ;  /* 0x0000000006067221 */ /* 0x004fc60000010000 */
[----:B------:R-:W1:Y:S01]  /*10af0*/  SHFL.BFLY PT, R2, R4, 0x1, 0x1f ;  /* 0x0c201f0004027f89 */ /* 0x000e6200000e0000 */
[----:B---3--:R-:W-:-:S03]  /*10b00*/  FADD.FTZ R5, R5, R9 ;  /* 0x0000000905057221 */ /* 0x008fc60000010000 */
[----:B------:R-:W2:Y:S04]  /*10b10*/  SHFL.BFLY PT, R0, R7, 0x1, 0x1f ;  /* 0x0c201f0007007f89 */ /* 0x000ea800000e0000 */
[----:B------:R-:W3:Y:S04]  /*10b20*/  SHFL.BFLY PT, R3, R6, 0x1, 0x1f ;  /* 0x0c201f0006037f89 */ /* 0x000ee800000e0000 */
[----:B------:R4:W4:Y:S01]  /*10b30*/  SHFL.BFLY PT, R8, R5, 0x1, 0x1f ;  /* 0x0c201f0005087f89 */ /* 0x00092200000e0000 */
[----:B-1----:R-:W-:Y:S02]  /*10b40*/  FADD.FTZ R4, R4, R2 ;  /* 0x0000000204047221 */ /* 0x002fe40000010000 */
[----:B--2---:R-:W-:-:S02]  /*10b50*/  FADD.FTZ R7, R7, R0 ;  /* 0x0000000007077221 */ /* 0x004fc40000010000 */
[----:B---3--:R-:W-:-:S03]  /*10b60*/  FADD.FTZ R6, R6, R3 ;  /* 0x0000000306067221 */ /* 0x008fc60000010000 */
.L_x_993:
[----:B------:R-:W-:Y:S01]  /*10b70*/  FSETP.NE.FTZ.AND P3, PT, R7, RZ, PT ;  /* 0x000000ff0700720b */ /* 0x000fe20003f75000 */
[----:B------:R-:W-:Y:S01]  /*10b80*/  CS2R R2, SRZ ;  /* 0x0000000000027805 */ /* 0x000fe2000001ff00 */
[----:B------:R-:W-:Y:S01]  /*10b90*/  MOV R0, RZ ;  /* 0x000000ff00007202 */ /* 0x000fe20000000f00 */
[----:B----4-:R-:W-:Y:S01]  /*10ba0*/  FADD.FTZ R5, R8, R5 ;  /* 0x0000000508057221 */ /* 0x010fe20000010000 */
[----:B------:R-:W-:Y:S02]  /*10bb0*/  FSETP.NE.FTZ.AND P2, PT, R4, RZ, PT ;  /* 0x000000ff0400720b */ /* 0x000fe40003f55000 */
[----:B------:R-:W-:Y:S02]  /*10bc0*/  FSETP.NE.FTZ.AND P1, PT, R6, RZ, PT ;  /* 0x000000ff0600720b */ /* 0x000fe40003f35000 */
[----:B------:R-:W-:Y:S02]  /*10bd0*/  FSETP.NE.FTZ.AND P0, PT, R5, RZ, PT ;  /* 0x000000ff0500720b */ /* 0x000fe40003f15000 */
[----:B------:R-:W-:-:S02]  /*10be0*/  MOV R21, 0xff800000 ;  /* 0xff80000000157802 */ /* 0x000fc40000000f00 */
[----:B------:R-:W-:Y:S01]  /*10bf0*/  MOV R20, 0xff800000 ;  /* 0xff80000000147802 */ /* 0x000fe20000000f00 */
[----:B------:R-:W1:Y:S01]  /*10c00*/  @P3 MUFU.RCP R0, R7 ;  /* 0x0000000700003308 */ /* 0x000e620000001000 */
[----:B------:R-:W-:Y:S02]  /*10c10*/  MOV R19, 0xff800000 ;  /* 0xff80000000137802 */ /* 0x000fe40000000f00 */
[----:B------:R-:W-:-:S03]  /*10c20*/  MOV R18, 0xff800000 ;  /* 0xff80000000127802 */ /* 0x000fc60000000f00 */
[----:B------:R-:W-:Y:S02]  /*10c30*/  @P1 MOV R10, 0x3f317218 ;  /* 0x3f317218000a1802 */ /* 0x000fe40000000f00 */
[----:B------:R-:W2:Y:S08]  /*10c40*/  @P3 MUFU.LG2 R7, R7 ;  /* 0x0000000700073308 */ /* 0x000eb00000000c00 */
[----:B------:R-:W3:Y:S01]  /*10c50*/  @P2 MUFU.RCP R3, R4 ;  /* 0x0000000400032308 */ /* 0x000ee20000001000 */
[----:B-1----:R-:W-:-:S02]  /*10c60*/  FMUL.FTZ R140, R0, R140 ;  /* 0x0000008c008c7220 */ /* 0x002fc40000410000 */
[C---:B------:R-:W-:Y:S02]  /*10c70*/  FMUL.FTZ R141, R0.reuse, R141 ;  /* 0x0000008d008d7220 */ /* 0x040fe40000410000 */
[C---:B------:R-:W-:Y:S02]  /*10c80*/  FMUL.FTZ R160, R0.reuse, R160 ;  /* 0x000000a000a07220 */ /* 0x040fe40000410000 */
[C---:B------:R-:W-:Y:S01]  /*10c90*/  FMUL.FTZ R161, R0.reuse, R161 ;  /* 0x000000a100a17220 */ /* 0x040fe20000410000 */
[----:B------:R-:W1:Y:S01]  /*10ca0*/  @P1 MUFU.RCP R2, R6 ;  /* 0x0000000600021308 */ /* 0x000e620000001000 */
[C---:B------:R-:W-:Y:S02]  /*10cb0*/  FMUL.FTZ R172, R0.reuse, R172 ;  /* 0x000000ac00ac7220 */ /* 0x040fe40000410000 */
[C---:B------:R-:W-:Y:S02]  /*10cc0*/  FMUL.FTZ R173, R0.reuse, R173 ;  /* 0x000000ad00ad7220 */ /* 0x040fe40000410000 */
[----:B------:R-:W-:-:S02]  /*10cd0*/  FMUL.FTZ R184, R0, R184 ;  /* 0x000000b800b87220 */ /* 0x000fc40000410000 */
[C---:B------:R-:W-:Y:S01]  /*10ce0*/  FMUL.FTZ R185, R0.reuse, R185 ;  /* 0x000000b900b97220 */ /* 0x040fe20000410000 */
[----:B------:R-:W4:Y:S01]  /*10cf0*/  @P2 MUFU.LG2 R4, R4 ;  /* 0x0000000400042308 */ /* 0x000f220000000c00 */
[C---:B------:R-:W-:Y:S02]  /*10d00*/  FMUL.FTZ R188, R0.reuse, R188 ;  /* 0x000000bc00bc7220 */ /* 0x040fe40000410000 */
[C---:B------:R-:W-:Y:S02]  /*10d10*/  FMUL.FTZ R189, R0.reuse, R189 ;  /* 0x000000bd00bd7220 */ /* 0x040fe40000410000 */
[C---:B------:R-:W-:Y:S02]  /*10d20*/  FMUL.FTZ R192, R0.reuse, R192 ;  /* 0x000000c000c07220 */ /* 0x040fe40000410000 */
[C---:B------:R-:W-:Y:S01]  /*10d30*/  FMUL.FTZ R193, R0.reuse, R193 ;  /* 0x000000c100c17220 */ /* 0x040fe20000410000 */
[----:B------:R-:W1:Y:S01]  /*10d40*/  @P1 MUFU.LG2 R6, R6 ;  /* 0x0000000600061308 */ /* 0x000e620000000c00 */
        /* <DEDUP_REMOVED lines=21> */
[----:B--2---:R-:W-:Y:S02]  /*10ea0*/  @P3 FMUL.FTZ R9, R7, 0.69314718246459960938 ;  /* 0x3f31721807093820 */ /* 0x004fe40000410000 */
[C---:B---3--:R-:W-:Y:S02]  /*10eb0*/  FMUL.FTZ R142, R3.reuse, R142 ;  /* 0x0000008e038e7220 */ /* 0x048fe40000410000 */
[----:B------:R-:W-:Y:S01]  /*10ec0*/  @P3 FMUL.FTZ R7, R0, c[0x0][0x2d0] ;  /* 0x0000b40000073a20 */ /* 0x000fe20000410000 */
[----:B------:R-:W-:Y:S01]  /*10ed0*/  MOV R0, RZ ;  /* 0x000000ff00007202 */ /* 0x000fe20000000f00 */
[C---:B------:R-:W-:Y:S02]  /*10ee0*/  FMUL.FTZ R143, R3.reuse, R143 ;  /* 0x0000008f038f7220 */ /* 0x040fe40000410000 */
[----:B------:R-:W-:-:S02]  /*10ef0*/  FMUL.FTZ R162, R3, R162 ;  /* 0x000000a203a27220 */ /* 0x000fc40000410000 */
[C---:B------:R-:W-:Y:S01]  /*10f00*/  FMUL.FTZ R163, R3.reuse, R163 ;  /* 0x000000a303a37220 */ /* 0x040fe20000410000 */
[----:B------:R-:W2:Y:S01]  /*10f10*/  @P0 MUFU.RCP R0, R5 ;  /* 0x0000000500000308 */ /* 0x000ea20000001000 */
        /* <DEDUP_REMOVED lines=60> */
[----:B------:R-:W-:Y:S02]  /*112e0*/  FMUL.FTZ R125, R2, R125 ;  /* 0x0000007d027d7220 */ /* 0x000fe40000410000 */
[----:B------:R-:W1:Y:S01]  /*112f0*/  @P0 MUFU.LG2 R2, R5 ;  /* 0x0000000500020308 */ /* 0x000e620000000c00 */
[----:B----4-:R-:W-:Y:S02]  /*11300*/  @P2 FMUL.FTZ R8, R4, 0.69314718246459960938 ;  /* 0x3f31721804082820 */ /* 0x010fe40000410000 */
[----:B------:R-:W-:Y:S02]  /*11310*/  @P2 FMUL.FTZ R4, R3, c[0x0][0x2d0] ;  /* 0x0000b40003042a20 */ /* 0x000fe40000410000 */
[----:B------:R-:W-:Y:S02]  /*11320*/  @P1 FMUL.FTZ R6, R6, 0.69314718246459960938 ;  /* 0x3f31721806061820 */ /* 0x000fe40000410000 */
[----:B------:R-:W-:Y:S02]  /*11330*/  @P1 FMUL.FTZ R3, R10, c[0x0][0x2d0] ;  /* 0x0000b4000a031a20 */ /* 0x000fe40000410000 */
[----:B------:R-:W-:Y:S01]  /*11340*/  @P2 FFMA.FTZ R20, R4, R136, R8 ;  /* 0x0000008804142223 */ /* 0x000fe20000010008 */
[----:B------:R-:W-:Y:S01]  /*11350*/  MOV R4, 0x1 ;  /* 0x0000000100047802 */ /* 0x000fe20000000f00 */
[----:B------:R-:W-:Y:S01]  /*11360*/  @P1 FFMA.FTZ R21, R3, R135, R6 ;  /* 0x0000008703151223 */ /* 0x000fe20000010006 */
[----:B------:R-:W-:Y:S01]  /*11370*/  @P0 MOV R3, 0x3f317218 ;  /* 0x3f31721800030802 */ /* 0x000fe20000000f00 */
[----:B--2---:R-:W-:-:S02]  /*11380*/  FMUL.FTZ R146, R0, R146 ;  /* 0x0000009200927220 */ /* 0x004fc40000410000 */
[----:B------:R-:W-:Y:S02]  /*11390*/  FMUL.FTZ R147, R0, R147 ;  /* 0x0000009300937220 */ /* 0x000fe40000410000 */
[----:B-1----:R-:W-:Y:S02]  /*113a0*/  @P0 FMUL.FTZ R2, R2, 0.69314718246459960938 ;  /* 0x3f31721802020820 */ /* 0x002fe40000410000 */
[----:B------:R-:W-:Y:S02]  /*113b0*/  @P0 FMUL.FTZ R3, R3, c[0x0][0x2d0] ;  /* 0x0000b40003030a20 */ /* 0x000fe40000410000 */
        /* <DEDUP_REMOVED lines=30> */
[----:B------:R-:W-:Y:S01]  /*115a0*/  PRMT R0, R4, 0x7610, R0 ;  /* 0x0000761004007816 */ /* 0x000fe20000000000 */
[----:B------:R-:W-:Y:S02]  /*115b0*/  @P3 FFMA.FTZ R19, R7, R137, R9 ;  /* 0x0000008907133223 */ /* 0x000fe40000010009 */
[----:B------:R-:W-:Y:S02]  /*115c0*/  @P0 FFMA.FTZ R18, R3, R134, R2 ;  /* 0x0000008603120223 */ /* 0x000fe40000010002 */
.L_x_929:
        /* <DEDUP_REMOVED lines=19> */
.L_x_965:
[----:B--2---:R-:W-:Y:S05]  /*11700*/  BSYNC B0 ;  /* 0x0000000000007941 */ /* 0x004fea0003800000 */
.L_x_964:
[----:B------:R-:W-:Y:S01]  /*11710*/  PRMT R0, R0, 0x9910, RZ ;  /* 0x0000991000007816 */ /* 0x000fe200000000ff */
[----:B------:R-:W-:Y:S01]  /*11720*/  BSSY B1, `(.L_x_966) ;  /* 0x00001d5000017945 */ /* 0x000fe20003800000 */
[----:B-----5:R-:W-:Y:S02]  /*11730*/  IMAD.MOV.U32 R44, RZ, RZ, R7 ;  /* 0x000000ffff2c7224 */ /* 0x020fe400078e0007 */
[----:B------:R-:W-:-:S13]  /*11740*/  ISETP.NE.AND P0, PT, R0, RZ, PT ;  /* 0x000000ff0000720c */ /* 0x000fda0003f05270 */
[----:B------:R-:W-:Y:S05]  /*11750*/  @!P0 BRA `(.L_x_967) ;  /* 0x00001a5000008947 */ /* 0x000fea0003800000 */
[----:B------:R-:W-:Y:S01]  /*11760*/  WARPSYNC 0xffffffff ;  /* 0xffffffff00007948 */ /* 0x000fe20003800000 */
[----:B------:R-:W-:Y:S06]  /*11770*/  BAR.SYNC.DEFER_BLOCKING 0x1, 0x80 ;  /* 0x0042000000007b1d */ /* 0x000fec0000010000 */
[----:B------:R-:W-:Y:S05]  /*11780*/  BRA.CONV ~URZ, `(.L_x_968) ;  /* 0x000000737f007947 */ /* 0x000fea000b800000 */
[----:B------:R-:W-:Y:S01]  /*11790*/  SHF.R.S32.HI R9, RZ, 0x1f, R6 ;  /* 0x0000001fff097819 */ /* 0x000fe20000011406 */
[----:B------:R-:W-:Y:S01]  /*117a0*/  IMAD.MOV.U32 R8, RZ, RZ, RZ ;  /* 0x000000ffff087224 */ /* 0x000fe200078e00ff */
[----:B------:R-:W-:Y:S01]  /*117b0*/  MOV R2, 0x11800 ;  /* 0x0001180000027802 */ /* 0x000fe20000000f00 */
[----:B------:R-:W-:Y:S01]  /*117c0*/  IMAD.MOV.U32 R3, RZ, RZ, 0x1f ;  /* 0x0000001fff037424 */ /* 0x000fe200078e00ff */
[----:B------:R-:W-:-:S04]  /*117d0*/  LEA.HI R9, R9, R6, RZ, 0x7 ;  /* 0x0000000609097211 */ /* 0x000fc800078f38ff */
[----:B------:R-:W-:Y:S02]  /*117e0*/  SHF.R.S32.HI R9, RZ, 0x7, R9 ;  /* 0x00000007ff097819 */ /* 0x000fe40000011409 */
[----:B-1----:R-:W-:Y:S05]  /*117f0*/  CALL.REL.NOINC `($__internal_19_$__cuda_sm70_shflsync_idx_p) ;  /* 0x0000280000007944 */ /* 0x002fea0003c00000 */
.L_x_968:
[----:B------:R-:W2:Y:S04]  /*11800*/  LDL R8, [R1+0x64] ;  /* 0x0000640001087983 */ /* 0x000ea80000100800 */
[----:B------:R-:W3:Y:S04]  /*11810*/  LDL.LU R5, [R1+0x44] ;  /* 0x0000440001057983 */ /* 0x000ee80000300800 */
[----:B-1----:R-:W4:Y:S04]  /*11820*/  LDL.LU R11, [R1+0x50] ;  /* 0x00005000010b7983 */ /* 0x002f280000300800 */
[----:B------:R-:W5:Y:S04]  /*11830*/  LDL.LU R17, [R1+0x54] ;  /* 0x0000540001117983 */ /* 0x000f680000300800 */
[----:B------:R-:W2:Y:S01]  /*11840*/  LDL.LU R16, [R1+0x58] ;  /* 0x0000580001107983 */ /* 0x000ea20000300800 */
[----:B------:R-:W-:-:S03]  /*11850*/  IMAD.MOV.U32 R3, RZ, RZ, 0x1 ;  /* 0x00000001ff037424 */ /* 0x000fc600078e00ff */
[----:B------:R-:W5:Y:S02]  /*11860*/  LDL R15, [R1+0x68] ;  /* 0x00006800010f7983 */ /* 0x000f640000100800 */
[----:B------:R-:W-:Y:S02]  /*11870*/  ISETP.NE.AND P1, PT, R3, c[0x0][0x4e8], PT ;  /* 0x00013a0003007a0c */ /* 0x000fe40003f25270 */
[----:B------:R-:W5:Y:S01]  /*11880*/  LDL R45, [R1+0x40] ;  /* 0x00004000012d7983 */ /* 0x000f620000100800 */
[----:B------:R-:W-:Y:S02]  /*11890*/  ULDC UR5, c[0x0][0x4e8] ;  /* 0x00013a0000057ab9 */ /* 0x000fe40000000800 */
[----:B------:R-:W-:Y:S02]  /*118a0*/  ULDC UR4, c[0x0][0x388] ;  /* 0x0000e20000047ab9 */ /* 0x000fe40000000800 */
[----:B------:R-:W-:Y:S01]  /*118b0*/  UIMAD UR4, UR5, UR4, URZ ;  /* 0x00000004050472a4 */ /* 0x000fe2000f8e023f */
[----:B------:R-:W-:Y:S01]  /*118c0*/  BSSY B0, `(.L_x_969) ;  /* 0x00000bf000007945 */ /* 0x000fe20003800000 */
[----:B---3--:R-:W-:Y:S01]  /*118d0*/  SHF.R.S32.HI R0, RZ, 0x1f, R5 ;  /* 0x0000001fff007819 */ /* 0x008fe20000011405 */
[----:B------:R-:W-:-:S04]  /*118e0*/  IMAD.WIDE.U32 R6, R5, c[0x0][0x4d0], RZ ;  /* 0x0001340005067a25 */ /* 0x000fc800078e00ff */
[C---:B------:R-:W-:Y:S02]  /*118f0*/  IMAD R2, R0.reuse, c[0x0][0x4d0], RZ ;  /* 0x0001340000027a24 */ /* 0x040fe400078e02ff */
[----:B------:R-:W-:Y:S02]  /*11900*/  IMAD R4, R0, c[0x0][0x438], RZ ;  /* 0x00010e0000047a24 */ /* 0x000fe400078e02ff */
[----:B------:R-:W-:Y:S01]  /*11910*/  IMAD R3, R5, c[0x0][0x4d4], R2 ;  /* 0x0001350005037a24 */ /* 0x000fe200078e0202 */
[----:B----4-:R-:W-:Y:S01]  /*11920*/  SHF.R.S32.HI R2, RZ, 0x1f, R11 ;  /* 0x0000001fff027819 */ /* 0x010fe2000001140b */
[----:B--2---:R-:W-:Y:S02]  /*11930*/  IMAD.IADD R0, R8, 0x1, R16 ;  /* 0x0000000108007824 */ /* 0x004fe400078e0210 */
[----:B------:R-:W-:Y:S02]  /*11940*/  IMAD.IADD R7, R7, 0x1, R3 ;  /* 0x0000000107077824 */ /* 0x000fe400078e0203 */
[----:B------:R-:W-:-:S02]  /*11950*/  IMAD R9, R2, c[0x0][0x4d8], RZ ;  /* 0x0001360002097a24 */ /* 0x000fc400078e02ff */
[----:B------:R-:W-:-:S04]  /*11960*/  IMAD.WIDE.U32 R6, R11, c[0x0][0x4d8], R6 ;  /* 0x000136000b067a25 */ /* 0x000fc800078e0006 */
[----:B------:R-:W-:Y:S02]  /*11970*/  IMAD R9, R11, c[0x0][0x4dc], R9 ;  /* 0x000137000b097a24 */ /* 0x000fe400078e0209 */
[----:B------:R-:W-:Y:S02]  /*11980*/  IMAD R8, R5, c[0x0][0x43c], R4 ;  /* 0x00010f0005087a24 */ /* 0x000fe400078e0204 */
[----:B------:R-:W-:-:S04]  /*11990*/  @P1 IMAD.HI.U32 R10, R0, c[0x0][0x4ec], RZ ;  /* 0x00013b00000a1a27 */ /* 0x000fc800078e00ff */
[----:B------:R-:W-:Y:S01]  /*119a0*/  IMAD.IADD R7, R7, 0x1, R9 ;  /* 0x0000000107077824 */ /* 0x000fe200078e0209 */
[----:B-----5:R-:W-:Y:S01]  /*119b0*/  SHF.R.S32.HI R9, RZ, 0x1f, R17 ;  /* 0x0000001fff097819 */ /* 0x020fe20000011411 */
[----:B------:R-:W-:-:S04]  /*119c0*/  IMAD.WIDE.U32 R4, R5, c[0x0][0x438], RZ ;  /* 0x00010e0005047a25 */ /* 0x000fc800078e00ff */
[----:B------:R-:W-:Y:S01]  /*119d0*/  IMAD.MOV.U32 R3, RZ, RZ, R0 ;  /* 0x000000ffff037224 */ /* 0x000fe200078e0000 */
[----:B------:R-:W-:Y:S01]  /*119e0*/  @P1 SHF.R.U32.HI R3, RZ, c[0x0][0x4f0], R10 ;  /* 0x00013c00ff031a19 */ /* 0x000fe2000001160a */
[----:B------:R-:W-:Y:S02]  /*119f0*/  IMAD.IADD R5, R5, 0x1, R8 ;  /* 0x0000000105057824 */ /* 0x000fe400078e0208 */
[----:B------:R-:W-:Y:S02]  /*11a00*/  IMAD R2, R2, c[0x0][0x440], RZ ;  /* 0x0001100002027a24 */ /* 0x000fe400078e02ff */
[----:B------:R-:W-:Y:S02]  /*11a10*/  IMAD R10, R9, c[0x0][0x4e0], RZ ;  /* 0x00013800090a7a24 */ /* 0x000fe400078e02ff */
[C---:B------:R-:W-:Y:S02]  /*11a20*/  IMAD R14, R11.reuse, c[0x0][0x444], R2 ;  /* 0x000111000b0e7a24 */ /* 0x040fe400078e0202 */
[----:B------:R-:W-:-:S04]  /*11a30*/  IMAD.WIDE.U32 R4, R11, c[0x0][0x440], R4 ;  /* 0x000110000b047a25 */ /* 0x000fc800078e0004 */
[----:B------:R-:W-:-:S04]  /*11a40*/  IMAD.WIDE.U32 R6, R17, c[0x0][0x4e0], R6 ;  /* 0x0001380011067a25 */ /* 0x000fc800078e0006 */
[----:B------:R-:W-:Y:S02]  /*11a50*/  IMAD R11, R17, c[0x0][0x4e4], R10 ;  /* 0x00013900110b7a24 */ /* 0x000fe400078e020a */
[----:B------:R-:W-:Y:S01]  /*11a60*/  @P1 IMAD.HI.U32 R10, R0, c[0x0][0x4ec], RZ ;  /* 0x00013b00000a1a27 */ /* 0x000fe200078e00ff */
[----:B------:R-:W-:Y:S02]  /*11a70*/  SHF.R.S32.HI R12, RZ, 0x1f, R3 ;  /* 0x0000001fff0c7819 */ /* 0x000fe40000011403 */
[----:B------:R-:W-:Y:S01]  /*11a80*/  IADD3 R6, P0, R3, R6, RZ ;  /* 0x0000000603067210 */ /* 0x000fe20007f1e0ff */
[----:B------:R-:W-:Y:S01]  /*11a90*/  IMAD.MOV.U32 R2, RZ, RZ, R0 ;  /* 0x000000ffff027224 */ /* 0x000fe200078e0000 */
[----:B------:R-:W-:Y:S01]  /*11aa0*/  @P1 SHF.R.U32.HI R2, RZ, c[0x0][0x4f0], R10 ;  /* 0x00013c00ff021a19 */ /* 0x000fe2000001160a */
[----:B------:R-:W-:Y:S01]  /*11ab0*/  IMAD.IADD R5, R5, 0x1, R14 ;  /* 0x0000000105057824 */ /* 0x000fe200078e020e */
[----:B------:R-:W-:Y:S01]  /*11ac0*/  IADD3.X R7, R12, R7, R11, P0, !PT ;  /* 0x000000070c077210 */ /* 0x000fe200007fe40b */
[----:B------:R-:W-:-:S02]  /*11ad0*/  IMAD.MOV R8, RZ, RZ, -R3 ;  /* 0x000000ffff087224 */ /* 0x000fc400078e0a03 */
[----:B------:R-:W-:Y:S01]  /*11ae0*/  IMAD.WIDE.U32 R10, R17, c[0x0][0x448], R4 ;  /* 0x00011200110a7a25 */ /* 0x000fe200078e0004 */
[----:B------:R-:W-:-:S03]  /*11af0*/  SHF.R.S32.HI R5, RZ, 0x1f, R2 ;  /* 0x0000001fff057819 */ /* 0x000fc60000011402 */
[----:B------:R-:W-:Y:S02]  /*11b00*/  IMAD.MOV R14, RZ, RZ, -R2 ;  /* 0x000000ffff0e7224 */ /* 0x000fe400078e0a02 */
[--C-:B------:R-:W-:Y:S02]  /*11b10*/  IMAD R8, R8, c[0x0][0x4e8], R0.reuse ;  /* 0x00013a0008087a24 */ /* 0x100fe400078e0200 */
[----:B------:R-:W-:Y:S02]  /*11b20*/  IMAD R9, R9, c[0x0][0x448], RZ ;  /* 0x0001120009097a24 */ /* 0x000fe400078e02ff */
[----:B------:R-:W-:Y:S02]  /*11b30*/  IMAD R14, R14, c[0x0][0x4e8], R0 ;  /* 0x00013a000e0e7a24 */ /* 0x000fe400078e0200 */
[----:B------:R-:W-:Y:S02]  /*11b40*/  IMAD R0, R5, c[0x0][0x430], RZ ;  /* 0x00010c0005007a24 */ /* 0x000fe400078e02ff */
[----:B------:R-:W-:-:S02]  /*11b50*/  IMAD R9, R17, c[0x0][0x44c], R9 ;  /* 0x0001130011097a24 */ /* 0x000fc400078e0209 */
[----:B------:R-:W-:Y:S02]  /*11b60*/  IMAD R17, R2, c[0x0][0x434], R0 ;  /* 0x00010d0002117a24 */ /* 0x000fe400078e0200 */
[----:B------:R-:W-:Y:S02]  /*11b70*/  IMAD.IADD R0, R15, 0x1, R16 ;  /* 0x000000010f007824 */ /* 0x000fe400078e0210 */
[----:B------:R-:W1:Y:S01]  /*11b80*/  S2R R16, SR_TID.X ;  /* 0x0000000000107919 */ /* 0x000e620000002100 */
[----:B------:R-:W-:Y:S01]  /*11b90*/  SHF.R.S32.HI R13, RZ, 0x1f, R8 ;  /* 0x0000001fff0d7819 */ /* 0x000fe20000011408 */
[----:B------:R-:W-:-:S04]  /*11ba0*/  IMAD.WIDE.U32 R6, R8, c[0x0][0x4c8], R6 ;  /* 0x0001320008067a25 */ /* 0x000fc800078e0006 */
[----:B------:R-:W-:-:S04]  /*11bb0*/  IMAD R3, R13, c[0x0][0x4c8], RZ ;  /* 0x000132000d037a24 */ /* 0x000fc800078e02ff */
[----:B------:R-:W-:Y:S01]  /*11bc0*/  IMAD R3, R8, c[0x0][0x4cc], R3 ;  /* 0x0001330008037a24 */ /* 0x000fe200078e0203 */
[----:B------:R-:W-:-:S03]  /*11bd0*/  LEA R4, P0, R6, c[0x0][0x4a8], 0x2 ;  /* 0x00012a0006047a11 */ /* 0x000fc600078010ff */
[----:B------:R-:W-:Y:S01]  /*11be0*/  IMAD.IADD R3, R7, 0x1, R3 ;  /* 0x0000000107037824 */ /* 0x000fe200078e0203 */
[----:B-1----:R-:W-:-:S04]  /*11bf0*/  SHF.R.S32.HI R15, RZ, 0x1f, R16 ;  /* 0x0000001fff0f7819 */ /* 0x002fc80000011410 */
[----:B------:R-:W-:Y:S02]  /*11c00*/  LEA.HI.X R3, R6, c[0x0][0x4ac], R3, 0x2, P0 ;  /* 0x00012b0006037a11 */ /* 0x000fe400000f1403 */
[----:B------:R-:W-:Y:S01]  /*11c10*/  LEA.HI R15, R15, R16, RZ, 0x5 ;  /* 0x000000100f0f7211 */ /* 0x000fe200078f28ff */
[----:B------:R-:W-:-:S03]  /*11c20*/  IMAD.IADD R9, R11, 0x1, R9 ;  /* 0x000000010b097824 */ /* 0x000fc600078e0209 */
[----:B------:R-:W-:Y:S01]  /*11c30*/  LOP3.LUT R15, R15, 0xffffffe0, RZ, 0xc0, !PT ;  /* 0xffffffe00f0f7812 */ /* 0x000fe200078ec0ff */
[----:B------:R-:W-:Y:S01]  /*11c40*/  IMAD.MOV.U32 R8, RZ, RZ, R10 ;  /* 0x000000ffff087224 */ /* 0x000fe200078e000a */
[----:B------:R-:W-:Y:S04]  /*11c50*/  SHFL.IDX PT, R12, R4, RZ, 0x1c1f ;  /* 0x001c1fff040c7589 */ /* 0x000fe800000e0000 */
[----:B------:R-:W1:Y:S01]  /*11c60*/  SHFL.IDX PT, R13, R3, RZ, 0x1c1f ;  /* 0x001c1fff030d7589 */ /* 0x000e6200000e0000 */
[----:B------:R-:W-:-:S03]  /*11c70*/  IMAD.IADD R15, R16, 0x1, -R15 ;  /* 0x00000001100f7824 */ /* 0x000fc600078e0a0f */
[----:B------:R-:W-:Y:S04]  /*11c80*/  SHFL.IDX PT, R10, R4, 0x1, 0x1c1f ;  /* 0x003c1f00040a7f89 */ /* 0x000fe800000e0000 */
[----:B------:R-:W2:Y:S01]  /*11c90*/  SHFL.IDX PT, R11, R3, 0x1, 0x1c1f ;  /* 0x003c1f00030b7f89 */ /* 0x000ea200000e0000 */
[----:B------:R-:W-:Y:S01]  /*11ca0*/  IMAD.WIDE.U32 R8, R2, c[0x0][0x430], R8 ;  /* 0x00010c0002087a25 */ /* 0x000fe200078e0008 */
[----:B------:R-:W-:Y:S02]  /*11cb0*/  LOP3.LUT P5, RZ, R15, 0x3, RZ, 0xc0, !PT ;  /* 0x000000030fff7812 */ /* 0x000fe400078ac0ff */
[C---:B------:R-:W-:Y:S01]  /*11cc0*/  IADD3 R2, R0.reuse, 0x8, RZ ;  /* 0x0000000800027810 */ /* 0x040fe20007ffe0ff */
[----:B------:R-:W-:Y:S01]  /*11cd0*/  SHFL.IDX PT, R6, R4, 0x2, 0x1c1f ;  /* 0x005c1f0004067f89 */ /* 0x000fe200000e0000 */
[----:B------:R-:W-:-:S03]  /*11ce0*/  ISETP.GE.OR P1, PT, R0, UR4, P5 ;  /* 0x0000000400007c0c */ /* 0x000fc6000af26670 */
[----:B------:R-:W3:Y:S01]  /*11cf0*/  SHFL.IDX PT, R7, R3, 0x2, 0x1c1f ;  /* 0x005c1f0003077f89 */ /* 0x000ee200000e0000 */
[----:B------:R-:W-:-:S03]  /*11d00*/  SHF.R.S32.HI R16, RZ, 0x1f, R14 ;  /* 0x0000001fff107819 */ /* 0x000fc6000001140e */
[----:B------:R-:W-:Y:S01]  /*11d10*/  SHFL.IDX PT, R4, R4, 0x3, 0x1c1f ;  /* 0x007c1f0004047f89 */ /* 0x000fe200000e0000 */
[----:B------:R-:W-:-:S03]  /*11d20*/  ISETP.GE.OR P4, PT, R2, UR4, P5 ;  /* 0x0000000402007c0c */ /* 0x000fc6000af86670 */
[----:B------:R4:W5:Y:S01]  /*11d30*/  SHFL.IDX PT, R5, R3, 0x3, 0x1c1f ;  /* 0x007c1f0003057f89 */ /* 0x00096200000e0000 */
[C---:B------:R-:W-:Y:S02]  /*11d40*/  IADD3 R15, R0.reuse, 0x40, RZ ;  /* 0x00000040000f7810 */ /* 0x040fe40007ffe0ff */
[----:B------:R-:W-:Y:S02]  /*11d50*/  ISETP.GE.AND P3, PT, R0, UR4, PT ;  /* 0x0000000400007c0c */ /* 0x000fe4000bf66270 */
[----:B------:R-:W-:Y:S01]  /*11d60*/  ISETP.GE.AND P2, PT, R2, UR4, PT ;  /* 0x0000000402007c0c */ /* 0x000fe2000bf46270 */
[----:B------:R-:W-:Y:S01]  /*11d70*/  IMAD.MOV.U32 R2, RZ, RZ, R8 ;  /* 0x000000ffff027224 */ /* 0x000fe200078e0008 */
[----:B------:R-:W-:Y:S02]  /*11d80*/  IADD3 R0, R0, 0x48, RZ ;  /* 0x0000004800007810 */ /* 0x000fe40007ffe0ff */
[----:B------:R-:W-:Y:S02]  /*11d90*/  ISETP.GE.OR P0, PT, R15, UR4, P5 ;  /* 0x000000040f007c0c */ /* 0x000fe4000af06670 */
[----:B------:R-:W-:Y:S01]  /*11da0*/  ISETP.GE.OR P5, PT, R0, UR4, P5 ;  /* 0x0000000400007c0c */ /* 0x000fe2000afa6670 */
[----:B-1----:R1:W-:Y:S01]  /*11db0*/  @!P1 ST.E [R12.64], R19 ;  /* 0x000000130c009985 */ /* 0x0023e2000c101908 */
[----:B----4-:R-:W-:-:S02]  /*11dc0*/  IMAD.IADD R3, R9, 0x1, R17 ;  /* 0x0000000109037824 */ /* 0x010fc400078e0211 */
[----:B------:R-:W-:Y:S02]  /*11dd0*/  IMAD R9, R16, c[0x0][0x428], RZ ;  /* 0x00010a0010097a24 */ /* 0x000fe400078e02ff */
[----:B------:R-:W-:-:S04]  /*11de0*/  IMAD.WIDE.U32 R2, R14, c[0x0][0x428], R2 ;  /* 0x00010a000e027a25 */ /* 0x000fc800078e0002 */
[----:B------:R-:W-:Y:S01]  /*11df0*/  IMAD R8, R14, c[0x0][0x42c], R9 ;  /* 0x00010b000e087a24 */ /* 0x000fe200078e0209 */
[----:B--2---:R2:W-:Y:S01]  /*11e00*/  @!P4 ST.E [R10.64], R20 ;  /* 0x000000140a00c985 */ /* 0x0045e2000c101908 */
[----:B------:R-:W-:Y:S02]  /*11e10*/  LEA R29, P4, R2, c[0x0][0x400], 0x2 ;  /* 0x00010000021d7a11 */ /* 0x000fe400078810ff */
[----:B------:R-:W-:Y:S01]  /*11e20*/  IMAD.IADD R3, R3, 0x1, R8 ;  /* 0x0000000103037824 */ /* 0x000fe200078e0208 */
[----:B---3--:R3:W-:Y:S01]  /*11e30*/  @!P0 ST.E [R6.64], R21 ;  /* 0x0000001506008985 */ /* 0x0087e2000c101908 */
[----:B------:R-:W-:-:S03]  /*11e40*/  ISETP.GE.AND P1, PT, R15, UR4, PT ;  /* 0x000000040f007c0c */ /* 0x000fc6000bf26270 */
[----:B------:R-:W-:Y:S01]  /*11e50*/  LEA.HI.X R26, R2, c[0x0][0x404], R3, 0x2, P4 ;  /* 0x00010100021a7a11 */ /* 0x000fe200020f1403 */
[----:B-----5:R4:W-:Y:S01]  /*11e60*/  @!P5 ST.E [R4.64], R18 ;  /* 0x000000120400d985 */ /* 0x0209e2000c101908 */
[----:B------:R-:W-:Y:S02]  /*11e70*/  ISETP.GE.AND P0, PT, R0, UR4, PT ;  /* 0x0000000400007c0c */ /* 0x000fe4000bf06270 */
[C---:B------:R-:W-:Y:S01]  /*11e80*/  IADD3 R17, R45.reuse, 0x8, RZ ;  /* 0x000000082d117810 */ /* 0x040fe20007ffe0ff */
[----:B------:R4:W4:Y:S01]  /*11e90*/  SHFL.IDX PT, R0, R29, RZ, 0x1c1f ;  /* 0x001c1fff1d007589 */ /* 0x00092200000e0000 */
[C---:B------:R-:W-:Y:S02]  /*11ea0*/  IADD3 R16, R45.reuse, 0x10, RZ ;  /* 0x000000102d107810 */ /* 0x040fe40007ffe0ff */
[C---:B------:R-:W-:Y:S01]  /*11eb0*/  IADD3 R15, R45.reuse, 0x18, RZ ;  /* 0x000000182d0f7810 */ /* 0x040fe20007ffe0ff */
[----:B------:R4:W4:Y:S01]  /*11ec0*/  SHFL.IDX PT, R2, R26, RZ, 0x1c1f ;  /* 0x001c1fff1a027589 */ /* 0x00092200000e0000 */
[----:B------:R-:W-:-:S02]  /*11ed0*/  IADD3 R14, R45, 0x20, RZ ;  /* 0x000000202d0e7810 */ /* 0x000fc40007ffe0ff */
[C---:B-1----:R-:W-:Y:S02]  /*11ee0*/  IADD3 R13, R45.reuse, 0x28, RZ ;  /* 0x000000282d0d7810 */ /* 0x042fe40007ffe0ff */
[C---:B------:R-:W-:Y:S02]  /*11ef0*/  IADD3 R12, R45.reuse, 0x30, RZ ;  /* 0x000000302d0c7810 */ /* 0x040fe40007ffe0ff */
[C---:B------:R-:W-:Y:S02]  /*11f00*/  IADD3 R9, R45.reuse, 0x48, RZ ;  /* 0x000000482d097810 */ /* 0x040fe40007ffe0ff */
[C---:B------:R-:W-:Y:S02]  /*11f10*/  IADD3 R8, R45.reuse, 0x50, RZ ;  /* 0x000000502d087810 */ /* 0x040fe40007ffe0ff */
[C---:B--2---:R-:W-:Y:S02]  /*11f20*/  IADD3 R11, R45.reuse, 0x38, RZ ;  /* 0x000000382d0b7810 */ /* 0x044fe40007ffe0ff */
[----:B------:R-:W-:-:S02]  /*11f30*/  IADD3 R10, R45, 0x40, RZ ;  /* 0x000000402d0a7810 */ /* 0x000fc40007ffe0ff */
[C---:B---3--:R-:W-:Y:S02]  /*11f40*/  IADD3 R7, R45.reuse, 0x58, RZ ;  /* 0x000000582d077810 */ /* 0x048fe40007ffe0ff */
[C---:B------:R-:W-:Y:S02]  /*11f50*/  IADD3 R3, R45.reuse, 0x60, RZ ;  /* 0x000000602d037810 */ /* 0x040fe40007ffe0ff */
[C---:B------:R-:W-:Y:S02]  /*11f60*/  IADD3 R6, R45.reuse, 0x68, RZ ;  /* 0x000000682d067810 */ /* 0x040fe40007ffe0ff */
[C---:B----4-:R-:W-:Y:S02]  /*11f70*/  IADD3 R5, R45.reuse, 0x70, RZ ;  /* 0x000000702d057810 */ /* 0x050fe40007ffe0ff */
[----:B------:R-:W-:Y:S02]  /*11f80*/  IADD3 R4, R45, 0x78, RZ ;  /* 0x000000782d047810 */ /* 0x000fe40007ffe0ff */
        /* <DEDUP_REMOVED lines=15> */
[----:B------:R-:W-:Y:S01]  /*12080*/  SHF.R.S32.HI R43, RZ, 0x1f, R4 ;  /* 0x0000001fff2b7819 */ /* 0x000fe20000011404 */
[----:B------:R-:W-:Y:S05]  /*12090*/  @P3 BRA `(.L_x_970) ;  /* 0x0000041000003947 */ /* 0x000fea0003800000 */
[----:B------:R-:W-:Y:S02]  /*120a0*/  ISETP.GE.AND P5, PT, R45, c[0x0][0x3c8], PT ;  /* 0x0000f2002d007a0c */ /* 0x000fe40003fa6270 */
[----:B------:R-:W-:Y:S02]  /*120b0*/  ISETP.GE.AND P4, PT, R17, c[0x0][0x3c8], PT ;  /* 0x0000f20011007a0c */ /* 0x000fe40003f86270 */
[----:B------:R-:W-:-:S09]  /*120c0*/  ISETP.GE.AND P6, PT, R6, c[0x0][0x3c8], PT ;  /* 0x0000f20006007a0c */ /* 0x000fd20003fc6270 */
[----:B------:R-:W-:-:S04]  /*120d0*/  @!P5 LEA R18, P3, R45, R0, 0x2 ;  /* 0x000000002d12d211 */ /* 0x000fc800078610ff */
[----:B------:R-:W-:Y:S02]  /*120e0*/  @!P5 LEA.HI.X R19, R45, R2, R27, 0x2, P3 ;  /* 0x000000022d13d211 */ /* 0x000fe400018f141b */
[----:B------:R-:W-:-:S03]  /*120f0*/  ISETP.GE.AND P3, PT, R16, c[0x0][0x3c8], PT ;  /* 0x0000f20010007a0c */ /* 0x000fc60003f66270 */
[----:B------:R1:W-:Y:S02]  /*12100*/  @!P5 ST.E.64 [R18.64], R140 ;  /* 0x0000008c1200d985 */ /* 0x0003e4000c101b08 */
[----:B-1----:R-:W-:-:S04]  /*12110*/  @!P4 LEA R18, P5, R17, R0, 0x2 ;  /* 0x000000001112c211 */ /* 0x002fc800078a10ff */
        /* <DEDUP_REMOVED lines=42> */
[----:B------:R1:W-:Y:S01]  /*123c0*/  @!P3 ST.E.64 [R18.64], R96 ;  /* 0x000000601200b985 */ /* 0x0003e2000c101b08 */
[----:B------:R-:W-:-:S04]  /*123d0*/  @!P5 LEA R24, P3, R3, R0, 0x2 ;  /* 0x000000000318d211 */ /* 0x000fc800078610ff */
[----:B------:R-:W-:Y:S02]  /*123e0*/  @!P5 LEA.HI.X R25, R3, R2, R40, 0x2, P3 ;  /* 0x000000020319d211 */ /* 0x000fe400018f1428 */
[----:B------:R-:W-:Y:S02]  /*123f0*/  ISETP.GE.AND P5, PT, R5, c[0x0][0x3c8], PT ;  /* 0x0000f20005007a0c */ /* 0x000fe40003fa6270 */
[----:B------:R-:W-:-:S04]  /*12400*/  @!P6 LEA R22, P3, R6, R0, 0x2 ;  /* 0x000000000616e211 */ /* 0x000fc800078610ff */
[----:B------:R-:W-:-:S07]  /*12410*/  @!P6 LEA.HI.X R23, R6, R2, R41, 0x2, P3 ;  /* 0x000000020617e211 */ /* 0x000fce00018f1429 */
[----:B------:R-:W-:-:S04]  /*12420*/  @!P5 LEA R20, P3, R5, R0, 0x2 ;  /* 0x000000000514d211 */ /* 0x000fc800078610ff */
[----:B------:R-:W-:Y:S02]  /*12430*/  @!P5 LEA.HI.X R21, R5, R2, R42, 0x2, P3 ;  /* 0x000000020515d211 */ /* 0x000fe400018f142a */
[----:B-1----:R-:W-:-:S04]  /*12440*/  @!P4 LEA R18, P3, R4, R0, 0x2 ;  /* 0x000000000412c211 */ /* 0x002fc800078610ff */
[----:B------:R-:W-:Y:S02]  /*12450*/  @!P4 LEA.HI.X R19, R4, R2, R43, 0x2, P3 ;  /* 0x000000020413c211 */ /* 0x000fe400018f142b */
[----:B------:R-:W-:-:S13]  /*12460*/  ISETP.GE.AND P3, PT, R3, c[0x0][0x3c8], PT ;  /* 0x0000f20003007a0c */ /* 0x000fda0003f66270 */
[----:B------:R1:W-:Y:S04]  /*12470*/  @!P3 ST.E.64 [R24.64], R100 ;  /* 0x000000641800b985 */ /* 0x0003e8000c101b08 */
[----:B------:R1:W-:Y:S04]  /*12480*/  @!P6 ST.E.64 [R22.64], R112 ;  /* 0x000000701600e985 */ /* 0x0003e8000c101b08 */
[----:B------:R1:W-:Y:S04]  /*12490*/  @!P5 ST.E.64 [R20.64], R116 ;  /* 0x000000741400d985 */ /* 0x0003e8000c101b08 */
[----:B------:R1:W-:Y:S02]  /*124a0*/  @!P4 ST.E.64 [R18.64], R128 ;  /* 0x000000801200c985 */ /* 0x0003e4000c101b08 */
.L_x_970:
[----:B------:R-:W-:Y:S05]  /*124b0*/  BSYNC B0 ;  /* 0x0000000000007941 */ /* 0x000fea0003800000 */
.L_x_969:
[----:B------:R2:W3:Y:S01]  /*124c0*/  SHFL.IDX PT, R2, R26, 0x1, 0x1c1f ;  /* 0x003c1f001a027f89 */ /* 0x0004e200000e0000 */
[----:B------:R-:W-:Y:S03]  /*124d0*/  BSSY B0, `(.L_x_971) ;  /* 0x0000043000007945 */ /* 0x000fe60003800000 */
[----:B------:R2:W4:Y:S01]  /*124e0*/  SHFL.IDX PT, R0, R29, 0x1, 0x1c1f ;  /* 0x003c1f001d007f89 */ /* 0x00052200000e0000 */
[----:B------:R-:W-:Y:S05]  /*124f0*/  @P2 BRA `(.L_x_972) ;  /* 0x0000040000002947 */ /* 0x000fea0003800000 */
[----:B------:R-:W-:Y:S02]  /*12500*/  ISETP.GE.AND P5, PT, R45, c[0x0][0x3c8], PT ;  /* 0x0000f2002d007a0c */ /* 0x000fe40003fa6270 */
[----:B------:R-:W-:-:S02]  /*12510*/  ISETP.GE.AND P2, PT, R17, c[0x0][0x3c8], PT ;  /* 0x0000f20011007a0c */ /* 0x000fc40003f46270 */
[----:B------:R-:W-:-:S09]  /*12520*/  ISETP.GE.AND P3, PT, R16, c[0x0][0x3c8], PT ;  /* 0x0000f20010007a0c */ /* 0x000fd20003f66270 */
[----:B-1--4-:R-:W-:-:S04]  /*12530*/  @!P5 LEA R18, P4, R45, R0, 0x2 ;  /* 0x000000002d12d211 */ /* 0x012fc800078810ff */
[----:B---3--:R-:W-:Y:S02]  /*12540*/  @!P5 LEA.HI.X R19, R45, R2, R27, 0x2, P4 ;  /* 0x000000022d13d211 */ /* 0x008fe400020f141b */
[----:B------:R-:W-:-:S03]  /*12550*/  @!P2 LEA R20, P4, R17, R0, 0x2 ;  /* 0x000000001114a211 */ /* 0x000fc600078810ff */
[----:B------:R1:W-:Y:S01]  /*12560*/  @!P5 ST.E.64 [R18.64], R142 ;  /* 0x0000008e1200d985 */ /* 0x0003e2000c101b08 */
[----:B------:R-:W-:Y:S02]  /*12570*/  ISETP.GE.AND P5, PT, R15, c[0x0][0x3c8], PT ;  /* 0x0000f2000f007a0c */ /* 0x000fe40003fa6270 */
[----:B------:R-:W-:-:S05]  /*12580*/  @!P2 LEA.HI.X R21, R17, R2, R28, 0x2, P4 ;  /* 0x000000021115a211 */ /* 0x000fca00020f141c */
[----:B------:R3:W-:Y:S01]  /*12590*/  @!P2 ST.E.64 [R20.64], R162 ;  /* 0x000000a21400a985 */ /* 0x0007e2000c101b08 */
[----:B------:R-:W-:Y:S02]  /*125a0*/  ISETP.GE.AND P2, PT, R14, c[0x0][0x3c8], PT ;  /* 0x0000f2000e007a0c */ /* 0x000fe40003f46270 */
[----:B-1----:R-:W-:-:S04]  /*125b0*/  @!P3 LEA R18, P4, R16, R0, 0x2 ;  /* 0x000000001012b211 */ /* 0x002fc800078810ff */
[----:B------:R-:W-:Y:S02]  /*125c0*/  @!P3 LEA.HI.X R19, R16, R2, R30, 0x2, P4 ;  /* 0x000000021013b211 */ /* 0x000fe400020f141e */
[----:B---3--:R-:W-:-:S03]  /*125d0*/  @!P5 LEA R20, P4, R15, R0, 0x2 ;  /* 0x000000000f14d211 */ /* 0x008fc600078810ff */
        /* <DEDUP_REMOVED lines=33> */
[----:B------:R-:W-:Y:S02]  /*127f0*/  @!P3 LEA.HI.X R21, R7, R2, R38, 0x2, P4 ;  /* 0x000000020715b211 */ /* 0x000fe400020f1426 */
[----:B------:R-:W-:-:S03]  /*12800*/  ISETP.GE.AND P4, PT, R6, c[0x0][0x3c8], PT ;  /* 0x0000f20006007a0c */ /* 0x000fc60003f86270 */
[----:B------:R3:W-:Y:S01]  /*12810*/  @!P3 ST.E.64 [R20.64], R98 ;  /* 0x000000621400b985 */ /* 0x0007e2000c101b08 */
[----:B------:R-:W-:Y:S02]  /*12820*/  ISETP.GE.AND P3, PT, R5, c[0x0][0x3c8], PT ;  /* 0x0000f20005007a0c */ /* 0x000fe40003f66270 */
[----:B-1----:R-:W-:-:S04]  /*12830*/  @!P5 LEA R18, P2, R3, R0, 0x2 ;  /* 0x000000000312d211 */ /* 0x002fc800078410ff */
[----:B------:R-:W-:Y:S02]  /*12840*/  @!P5 LEA.HI.X R19, R3, R2, R40, 0x2, P2 ;  /* 0x000000020313d211 */ /* 0x000fe400010f1428 */
[----:B------:R-:W-:-:S03]  /*12850*/  ISETP.GE.AND P2, PT, R4, c[0x0][0x3c8], PT ;  /* 0x0000f20004007a0c */ /* 0x000fc60003f46270 */
[----:B------:R1:W-:Y:S01]  /*12860*/  @!P5 ST.E.64 [R18.64], R102 ;  /* 0x000000661200d985 */ /* 0x0003e2000c101b08 */
[----:B------:R-:W-:-:S04]  /*12870*/  @!P4 LEA R22, P5, R6, R0, 0x2 ;  /* 0x000000000616c211 */ /* 0x000fc800078a10ff */
[----:B------:R-:W-:Y:S02]  /*12880*/  @!P4 LEA.HI.X R23, R6, R2, R41, 0x2, P5 ;  /* 0x000000020617c211 */ /* 0x000fe400028f1429 */
[----:B---3--:R-:W-:-:S03]  /*12890*/  @!P3 LEA R20, P5, R5, R0, 0x2 ;  /* 0x000000000514b211 */ /* 0x008fc600078a10ff */
[----:B------:R3:W-:Y:S01]  /*128a0*/  @!P4 ST.E.64 [R22.64], R114 ;  /* 0x000000721600c985 */ /* 0x0007e2000c101b08 */
[----:B------:R-:W-:-:S05]  /*128b0*/  @!P3 LEA.HI.X R21, R5, R2, R42, 0x2, P5 ;  /* 0x000000020515b211 */ /* 0x000fca00028f142a */
[----:B------:R3:W-:Y:S01]  /*128c0*/  @!P3 ST.E.64 [R20.64], R118 ;  /* 0x000000761400b985 */ /* 0x0007e2000c101b08 */
[----:B-1----:R-:W-:-:S04]  /*128d0*/  @!P2 LEA R18, P5, R4, R0, 0x2 ;  /* 0x000000000412a211 */ /* 0x002fc800078a10ff */
[----:B------:R-:W-:-:S05]  /*128e0*/  @!P2 LEA.HI.X R19, R4, R2, R43, 0x2, P5 ;  /* 0x000000020413a211 */ /* 0x000fca00028f142b */
[----:B------:R3:W-:Y:S04]  /*128f0*/  @!P2 ST.E.64 [R18.64], R130 ;  /* 0x000000821200a985 */ /* 0x0007e8000c101b08 */
.L_x_972:
[----:B------:R-:W-:Y:S05]  /*12900*/  BSYNC B0 ;  /* 0x0000000000007941 */ /* 0x000fea0003800000 */
.L_x_971:
[----:B---3--:R3:W1:Y:S01]  /*12910*/  SHFL.IDX PT, R2, R26, 0x2, 0x1c1f ;  /* 0x005c1f001a027f89 */ /* 0x00866200000e0000 */
[----:B------:R-:W-:Y:S03]  /*12920*/  BSSY B0, `(.L_x_973) ;  /* 0x0000043000007945 */ /* 0x000fe60003800000 */
[----:B----4-:R3:W4:Y:S01]  /*12930*/  SHFL.IDX PT, R0, R29, 0x2, 0x1c1f ;  /* 0x005c1f001d007f89 */ /* 0x01072200000e0000 */
[----:B------:R-:W-:Y:S05]  /*12940*/  @P1 BRA `(.L_x_974) ;  /* 0x0000040000001947 */ /* 0x000fea0003800000 */
[----:B------:R-:W-:Y:S02]  /*12950*/  ISETP.GE.AND P3, PT, R45, c[0x0][0x3c8], PT ;  /* 0x0000f2002d007a0c */ /* 0x000fe40003f66270 */
[----:B------:R-:W-:Y:S02]  /*12960*/  ISETP.GE.AND P5, PT, R17, c[0x0][0x3c8], PT ;  /* 0x0000f20011007a0c */ /* 0x000fe40003fa6270 */
[----:B------:R-:W-:Y:S02]  /*12970*/  ISETP.GE.AND P2, PT, R16, c[0x0][0x3c8], PT ;  /* 0x0000f20010007a0c */ /* 0x000fe40003f46270 */
[----:B------:R-:W-:-:S07]  /*12980*/  ISETP.GE.AND P1, PT, R15, c[0x0][0x3c8], PT ;  /* 0x0000f2000f007a0c */ /* 0x000fce0003f26270 */
[----:B-1--4-:R-:W-:-:S04]  /*12990*/  @!P3 LEA R18, P4, R45, R0, 0x2 ;  /* 0x000000002d12b211 */ /* 0x012fc800078810ff */
[----:B------:R-:W-:Y:S02]  /*129a0*/  @!P3 LEA.HI.X R19, R45, R2, R27, 0x2, P4 ;  /* 0x000000022d13b211 */ /* 0x000fe400020f141b */
        /* <DEDUP_REMOVED lines=8> */
[----:B----4-:R-:W-:-:S03]  /*12a30*/  @!P1 LEA R20, P4, R15, R0, 0x2 ;  /* 0x000000000f149211 */ /* 0x010fc600078810ff */
        /* <DEDUP_REMOVED lines=23> */
[----:B------:R-:W-:-:S03]  /*12bb0*/  @!P5 LEA R22, P4, R9, R0, 0x2 ;  /* 0x000000000916d211 */ /* 0x000fc600078810ff */
[----:B------:R1:W-:Y:S01]  /*12bc0*/  @!P3 ST.E.64 [R18.64], R72 ;  /* 0x000000481200b985 */ /* 0x0003e2000c101b08 */
[----:B------:R-:W-:Y:S02]  /*12bd0*/  @!P5 LEA.HI.X R23, R9, R2, R37, 0x2, P4 ;  /* 0x000000020917d211 */ /* 0x000fe400020f1425 */
[----:B------:R-:W-:Y:S02]  /*12be0*/  ISETP.GE.AND P4, PT, R3, c[0x0][0x3c8], PT ;  /* 0x0000f20003007a0c */ /* 0x000fe40003f86270 */
[C---:B----4-:R-:W-:Y:S01]  /*12bf0*/  @!P2 LEA R20, P3, R8.reuse, R0, 0x2 ;  /* 0x000000000814a211 */ /* 0x050fe200078610ff */
[----:B------:R4:W-:Y:S03]  /*12c00*/  @!P5 ST.E.64 [R22.64], R76 ;  /* 0x0000004c1600d985 */ /* 0x0009e6000c101b08 */
        /* <DEDUP_REMOVED lines=8> */
[----:B------:R-:W-:Y:S02]  /*12c90*/  ISETP.GE.AND P1, PT, R4, c[0x0][0x3c8], PT ;  /* 0x0000f20004007a0c */ /* 0x000fe40003f26270 */
[----:B------:R-:W-:Y:S02]  /*12ca0*/  @!P4 LEA.HI.X R25, R3, R2, R40, 0x2, P5 ;  /* 0x000000020319c211 */ /* 0x000fe400028f1428 */
[----:B----4-:R-:W-:-:S03]  /*12cb0*/  @!P3 LEA R22, P5, R6, R0, 0x2 ;  /* 0x000000000616b211 */ /* 0x010fc600078a10ff */
[----:B------:R4:W-:Y:S01]  /*12cc0*/  @!P4 ST.E.64 [R24.64], R104 ;  /* 0x000000681800c985 */ /* 0x0009e2000c101b08 */
[----:B------:R-:W-:Y:S02]  /*12cd0*/  @!P3 LEA.HI.X R23, R6, R2, R41, 0x2, P5 ;  /* 0x000000020617b211 */ /* 0x000fe400028f1429 */
[----:B-----5:R-:W-:-:S03]  /*12ce0*/  @!P2 LEA R20, P5, R5, R0, 0x2 ;  /* 0x000000000514a211 */ /* 0x020fc600078a10ff */
[----:B------:R4:W-:Y:S01]  /*12cf0*/  @!P3 ST.E.64 [R22.64], R108 ;  /* 0x0000006c1600b985 */ /* 0x0009e2000c101b08 */
[----:B------:R-:W-:-:S05]  /*12d00*/  @!P2 LEA.HI.X R21, R5, R2, R42, 0x2, P5 ;  /* 0x000000020515a211 */ /* 0x000fca00028f142a */
[----:B------:R4:W-:Y:S01]  /*12d10*/  @!P2 ST.E.64 [R20.64], R120 ;  /* 0x000000781400a985 */ /* 0x0009e2000c101b08 */
[----:B-1----:R-:W-:-:S04]  /*12d20*/  @!P1 LEA R18, P5, R4, R0, 0x2 ;  /* 0x0000000004129211 */ /* 0x002fc800078a10ff */
[----:B------:R-:W-:-:S05]  /*12d30*/  @!P1 LEA.HI.X R19, R4, R2, R43, 0x2, P5 ;  /* 0x0000000204139211 */ /* 0x000fca00028f142b */
[----:B------:R4:W-:Y:S04]  /*12d40*/  @!P1 ST.E.64 [R18.64], R124 ;  /* 0x0000007c12009985 */ /* 0x0009e8000c101b08 */
.L_x_974:
[----:B------:R-:W-:Y:S05]  /*12d50*/  BSYNC B0 ;  /* 0x0000000000007941 */ /* 0x000fea0003800000 */
.L_x_973:
[----:B-1----:R1:W2:Y:S04]  /*12d60*/  SHFL.IDX PT, R2, R26, 0x3, 0x1c1f ;  /* 0x007c1f001a027f89 */ /* 0x0022a800000e0000 */
[----:B----4-:R1:W4:Y:S01]  /*12d70*/  SHFL.IDX PT, R0, R29, 0x3, 0x1c1f ;  /* 0x007c1f001d007f89 */ /* 0x01032200000e0000 */
[----:B------:R-:W-:Y:S05]  /*12d80*/  @P0 BRA `(.L_x_975) ;  /* 0x000006e000000947 */ /* 0x000fea0003800000 */
[----:B------:R-:W-:Y:S02]  /*12d90*/  ISETP.GE.AND P3, PT, R45, c[0x0][0x3c8], PT ;  /* 0x0000f2002d007a0c */ /* 0x000fe40003f66270 */
[----:B------:R-:W-:Y:S02]  /*12da0*/  ISETP.GE.AND P2, PT, R17, c[0x0][0x3c8], PT ;  /* 0x0000f20011007a0c */ /* 0x000fe40003f46270 */
[----:B------:R-:W-:Y:S02]  /*12db0*/  ISETP.GE.AND P1, PT, R16, c[0x0][0x3c8], PT ;  /* 0x0000f20010007a0c */ /* 0x000fe40003f26270 */
[----:B------:R-:W-:-:S02]  /*12dc0*/  ISETP.GE.AND P0, PT, R15, c[0x0][0x3c8], PT ;  /* 0x0000f2000f007a0c */ /* 0x000fc40003f06270 */
[----:B------:R-:W-:-:S05]  /*12dd0*/  ISETP.GE.AND P4, PT, R14, c[0x0][0x3c8], PT ;  /* 0x0000f2000e007a0c */ /* 0x000fca0003f86270 */
[----:B----4-:R-:W-:-:S04]  /*12de0*/  @!P3 LEA R18, P5, R45, R0, 0x2 ;  /* 0x000000002d12b211 */ /* 0x010fc800078a10ff */
[----:B--2---:R-:W-:Y:S02]  /*12df0*/  @!P3 LEA.HI.X R19, R45, R2, R27, 0x2, P5 ;  /* 0x000000022d13b211 */ /* 0x004fe400028f141b */
[----:B------:R-:W-:-:S03]  /*12e00*/  @!P2 LEA R20, P5, R17, R0, 0x2 ;  /* 0x000000001114a211 */ /* 0x000fc600078a10ff */
[----:B------:R2:W-:Y:S01]  /*12e10*/  @!P3 ST.E.64 [R18.64], R146 ;  /* 0x000000921200b985 */ /* 0x0005e2000c101b08 */
[----:B------:R-:W-:Y:S02]  /*12e20*/  @!P2 LEA.HI.X R21, R17, R2, R28, 0x2, P5 ;  /* 0x000000021115a211 */ /* 0x000fe400028f141c */
[----:B------:R-:W-:-:S03]  /*12e30*/  ISETP.GE.AND P3, PT, R13, c[0x0][0x3c8], PT ;  /* 0x0000f2000d007a0c */ /* 0x000fc60003f66270 */
[----:B------:R4:W-:Y:S01]  /*12e40*/  @!P2 ST.E.64 [R20.64], R150 ;  /* 0x000000961400a985 */ /* 0x0009e2000c101b08 */
[----:B--2---:R-:W-:-:S04]  /*12e50*/  @!P1 LEA R18, P5, R16, R0, 0x2 ;  /* 0x0000000010129211 */ /* 0x004fc800078a10ff */
[----:B------:R-:W-:Y:S02]  /*12e60*/  @!P1 LEA.HI.X R19, R16, R2, R30, 0x2, P5 ;  /* 0x0000000210139211 */ /* 0x000fe400028f141e */
[CC--:B----4-:R-:W-:Y:S02]  /*12e70*/  @!P0 LEA R20, P2, R15.reuse, R0.reuse, 0x2 ;  /* 0x000000000f148211 */ /* 0x0d0fe400078410ff */
[----:B------:R-:W-:Y:S01]  /*12e80*/  @!P4 LEA R22, P5, R14, R0, 0x2 ;  /* 0x000000000e16c211 */ /* 0x000fe200078a10ff */
[----:B------:R2:W-:Y:S01]  /*12e90*/  @!P1 ST.E.64 [R18.64], R154 ;  /* 0x0000009a12009985 */ /* 0x0005e2000c101b08 */
[-C--:B------:R-:W-:Y:S02]  /*12ea0*/  @!P0 LEA.HI.X R21, R15, R2.reuse, R32, 0x2, P2 ;  /* 0x000000020f158211 */ /* 0x080fe400010f1420 */
[----:B------:R-:W-:Y:S02]  /*12eb0*/  ISETP.GE.AND P2, PT, R12, c[0x0][0x3c8], PT ;  /* 0x0000f2000c007a0c */ /* 0x000fe40003f46270 */
[----:B------:R-:W-:Y:S01]  /*12ec0*/  ISETP.GE.AND P1, PT, R11, c[0x0][0x3c8], PT ;  /* 0x0000f2000b007a0c */ /* 0x000fe20003f26270 */
[----:B------:R-:W-:Y:S01]  /*12ed0*/  @!P0 ST.E.64 [R20.64], R158 ;  /* 0x0000009e14008985 */ /* 0x000fe2000c101b08 */
[----:B------:R-:W-:-:S02]  /*12ee0*/  @!P4 LEA.HI.X R23, R14, R2, R31, 0x2, P5 ;  /* 0x000000020e17c211 */ /* 0x000fc400028f141f */
[----:B------:R-:W-:-:S03]  /*12ef0*/  ISETP.GE.AND P0, PT, R10, c[0x0][0x3c8], PT ;  /* 0x0000f2000a007a0c */ /* 0x000fc60003f06270 */
[----:B------:R-:W-:Y:S01]  /*12f00*/  @!P4 ST.E.64 [R22.64], R166 ;  /* 0x000000a61600c985 */ /* 0x000fe2000c101b08 */
[----:B--2---:R-:W-:-:S04]  /*12f10*/  @!P3 LEA R18, P5, R13, R0, 0x2 ;  /* 0x000000000d12b211 */ /* 0x004fc800078a10ff */
[----:B------:R-:W-:Y:S02]  /*12f20*/  @!P3 LEA.HI.X R19, R13, R2, R33, 0x2, P5 ;  /* 0x000000020d13b211 */ /* 0x000fe400028f1421 */
[----:B------:R-:W-:-:S03]  /*12f30*/  @!P2 LEA R16, P5, R12, R0, 0x2 ;  /* 0x000000000c10a211 */ /* 0x000fc600078a10ff */
[----:B------:R-:W-:Y:S01]  /*12f40*/  @!P3 ST.E.64 [R18.64], R170 ;  /* 0x000000aa1200b985 */ /* 0x000fe2000c101b08 */
[----:B------:R-:W-:Y:S02]  /*12f50*/  @!P2 LEA.HI.X R17, R12, R2, R34, 0x2, P5 ;  /* 0x000000020c11a211 */ /* 0x000fe400028f1422 */
        /* <DEDUP_REMOVED lines=16> */
[----:B----4-:R-:W-:Y:S02]  /*13060*/  @!P3 LEA R12, P5, R7, R0, 0x2 ;  /* 0x00000000070cb211 */ /* 0x010fe400078a10ff */
[-C--:B------:R-:W-:Y:S02]  /*13070*/  @!P4 LEA.HI.X R15, R8, R2.reuse, R39, 0x2, P0 ;  /* 0x00000002080fc211 */ /* 0x080fe400000f1427 */
[----:B------:R-:W-:Y:S02]  /*13080*/  ISETP.GE.AND P0, PT, R5, c[0x0][0x3c8], PT ;  /* 0x0000f20005007a0c */ /* 0x000fe40003f06270 */
[----:B------:R-:W-:Y:S01]  /*13090*/  @!P3 LEA.HI.X R13, R7, R2, R38, 0x2, P5 ;  /* 0x00000002070db211 */ /* 0x000fe200028f1426 */
[----:B------:R2:W-:Y:S04]  /*130a0*/  @!P4 ST.E.64 [R14.64], R90 ;  /* 0x0000005a0e00c985 */ /* 0x0005e8000c101b08 */
[----:B------:R2:W-:Y:S01]  /*130b0*/  @!P3 ST.E.64 [R12.64], R94 ;  /* 0x0000005e0c00b985 */ /* 0x0005e2000c101b08 */
[----:B-----5:R-:W-:-:S04]  /*130c0*/  @!P2 LEA R10, P5, R3, R0, 0x2 ;  /* 0x00000000030aa211 */ /* 0x020fc800078a10ff */
        /* <DEDUP_REMOVED lines=10> */
[----:B--2---:R-:W-:-:S04]  /*13170*/  LEA R6, P0, R4, R0, 0x2 ;  /* 0x0000000004067211 */ /* 0x004fc800078010ff */
[----:B------:R-:W-:-:S05]  /*13180*/  LEA.HI.X R7, R4, R2, R43, 0x2, P0 ;  /* 0x0000000204077211 */ /* 0x000fca00000f142b */
[----:B------:R2:W-:Y:S01]  /*13190*/  ST.E.64 [R6.64], R126 ;  /* 0x0000007e06007985 */ /* 0x0005e2000c101b08 */
[----:B------:R-:W-:Y:S05]  /*131a0*/  BRA `(.L_x_975) ;  /* 0x000002c000007947 */ /* 0x000fea0003800000 */
.L_x_967:
        /* <DEDUP_REMOVED lines=44> */
.L_x_975:
[----:B------:R-:W-:Y:S05]  /*13470*/  BSYNC B1 ;  /* 0x0000000000017941 */ /* 0x000fea0003800000 */
.L_x_966:
[----:B------:R-:W-:-:S13]  /*13480*/  ISETP.NE.AND P0, PT, RZ, UR6, PT ;  /* 0x00000006ff007c0c */ /* 0x000fda000bf05270 */
[----:B------:R-:W-:Y:S01]  /*13490*/  @P0 WARPSYNC 0xffffffff ;  /* 0xffffffff00000948 */ /* 0x000fe20003800000 */
[----:B------:R-:W-:Y:S06]  /*134a0*/  @P0 BAR.SYNC.DEFER_BLOCKING 0x5, 0x80 ;  /* 0x0142000000000b1d */ /* 0x000fec0000010000 */
[----:B--2-4-:R-:W2:Y:S04]  /*134b0*/  @P0 LDS R0, [0x10100] ;  /* 0x01010000ff000984 */ /* 0x014ea80000000800 */
[----:B--2---:R2:W-:Y:S04]  /*134c0*/  @P0 STL [R1+0x5c], R0 ;  /* 0x00005c0001000387 */ /* 0x0045e80000100800 */
[----:B------:R-:W-:Y:S06]  /*134d0*/  @P0 BAR.ARV 0x4, 0x80 ;  /* 0x0102000000000b1d */ /* 0x000fec0000002000 */
[----:B------:R-:W-:Y:S05]  /*134e0*/  @P0 BRA `(.L_x_976) ;  /* 0x0000009000000947 */ /* 0x000fea0003800000 */
[----:B------:R-:W-:Y:S05]  /*134f0*/  BRA.DIV ~URZ, `(.L_x_977) ;  /* 0x00000a527f007947 */ /* 0x000fea000b800000 */
[----:B--2---:R2:W4:Y:S02]  /*13500*/  SHFL.IDX PT, R0, R44, RZ, 0x1f ;  /* 0x00001fff2c007589 */ /* 0x00452400000e0000 */
.L_x_994:
[----:B------:R-:W5:Y:S01]  /*13510*/  S2R R2, SR_TID.X ;  /* 0x0000000000027919 */ /* 0x000f620000002100 */
[----:B------:R-:W-:Y:S03]  /*13520*/  WARPSYNC 0xffffffff ;  /* 0xffffffff00007948 */ /* 0x000fe60003800000 */
[----:B------:R-:W-:Y:S06]  /*13530*/  BAR.SYNC.DEFER_BLOCKING 0x4, 0x80 ;  /* 0x0102000000007b1d */ /* 0x000fec0000010000 */
[----:B----4-:R4:W-:Y:S01]  /*13540*/  STL [R1+0x5c], R0 ;  /* 0x00005c0001007387 */ /* 0x0109e20000100800 */
[----:B-----5:R-:W-:-:S13]  /*13550*/  LOP3.LUT P0, RZ, R2, 0x7f, RZ, 0xc0, !PT ;  /* 0x0000007f02ff7812 */ /* 0x020fda000780c0ff */
[----:B------:R4:W-:Y:S04]  /*13560*/  @!P0 STS [0x10100], R44 ;  /* 0x0101002cff008388 */ /* 0x0009e80000000800 */
[----:B------:R-:W-:Y:S06]  /*13570*/  BAR.ARV 0x5, 0x80 ;  /* 0x0142000000007b1d */ /* 0x000fec0000002000 */
.L_x_976:
[----:B--2-4-:R-:W2:Y:S02]  /*13580*/  LDL R0, [R1+0x5c] ;  /* 0x00005c0001007983 */ /* 0x014ea40000100800 */
[----:B--2---:R-:W-:-:S13]  /*13590*/  ISETP.GE.AND P0, PT, R0, c[0x0][0x538], PT ;  /* 0x00014e0000007a0c */ /* 0x004fda0003f06270 */
[----:B-1-3--:R-:W-:Y:S01]  /*135a0*/  @P0 CALL.REL.NOINC `(.L_x_978) ;  /* 0x0000001000000944 */ /* 0x00afe20003c00000 */
[----:B------:R-:W-:Y:S05]  /*135b0*/  BRA `(.L_x_979) ;  /* 0xfffed1c000007947 */ /* 0x000fea000383ffff */
.L_x_978:
[----:B------:R-:W-:Y:S05]  /*135c0*/  EXIT ;  /* 0x000000000000794d */ /* 0x000fea0003800000 */
.L_x_930:
[----:B-1----:R-:W-:Y:S01]  /*135d0*/  IMAD.MOV.U32 R9, RZ, RZ, R5 ;  /* 0x000000ffff097224 */ /* 0x002fe200078e0005 */
[----:B------:R-:W-:Y:S01]  /*135e0*/  MOV R8, RZ ;  /* 0x000000ff00087202 */ /* 0x000fe20000000f00 */
[----:B------:R-:W-:Y:S01]  /*135f0*/  IMAD.MOV.U32 R3, RZ, RZ, 0x181f ;  /* 0x0000181fff037424 */ /* 0x000fe200078e00ff */
[----:B------:R-:W-:Y:S02]  /*13600*/  MOV R2, 0x13620 ;  /* 0x0001362000027802 */ /* 0x000fe40000000f00 */
[----:B------:R-:W-:Y:S05]  /*13610*/  CALL.REL.NOINC `($__internal_19_$__cuda_sm70_shflsync_idx_p) ;  /* 0x000009e000007944 */ /* 0x000fea0003c00000 */
[----:B------:R-:W-:Y:S01]  /*13620*/  MOV R7, R8 ;  /* 0x0000000800077202 */ /* 0x000fe20000000f00 */
[----:B------:R-:W-:Y:S05]  /*13630*/  BRA `(.L_x_980) ;  /* 0xfffee1e000007947 */ /* 0x000fea000383ffff */
.L_x_931:
[----:B-1----:R-:W-:Y:S01]  /*13640*/  IMAD.MOV.U32 R9, RZ, RZ, R6 ;  /* 0x000000ffff097224 */ /* 0x002fe200078e0006 */
[----:B------:R-:W-:Y:S01]  /*13650*/  MOV R8, RZ ;  /* 0x000000ff00087202 */ /* 0x000fe20000000f00 */
[----:B------:R-:W-:Y:S01]  /*13660*/  IMAD.MOV.U32 R3, RZ, RZ, 0x181f ;  /* 0x0000181fff037424 */ /* 0x000fe200078e00ff */
[----:B------:R-:W-:Y:S02]  /*13670*/  MOV R2, 0x13690 ;  /* 0x0001369000027802 */ /* 0x000fe40000000f00 */
[----:B--23--:R-:W-:Y:S05]  /*13680*/  CALL.REL.NOINC `($__internal_19_$__cuda_sm70_shflsync_idx_p) ;  /* 0x0000097000007944 */ /* 0x00cfea0003c00000 */
[----:B------:R-:W-:Y:S01]  /*13690*/  MOV R3, R8 ;  /* 0x0000000800037202 */ /* 0x000fe20000000f00 */
[----:B------:R-:W-:Y:S05]  /*136a0*/  BRA `(.L_x_981) ;  /* 0xfffee19000007947 */ /* 0x000fea000383ffff */
.L_x_934:
[----:B--2---:R-:W-:Y:S01]  /*136b0*/  IMAD.MOV.U32 R9, RZ, RZ, R5 ;  /* 0x000000ffff097224 */ /* 0x004fe200078e0005 */
[----:B------:R-:W-:Y:S01]  /*136c0*/  MOV R8, 0x1 ;  /* 0x0000000100087802 */ /* 0x000fe20000000f00 */
[----:B----4-:R-:W-:Y:S01]  /*136d0*/  IMAD.MOV.U32 R3, RZ, RZ, 0x181f ;  /* 0x0000181fff037424 */ /* 0x010fe200078e00ff */
[----:B------:R-:W-:-:S02]  /*136e0*/  MOV R2, 0x13700 ;  /* 0x0001370000027802 */ /* 0x000fc40000000f00 */
[----:B-1-3--:R-:W-:Y:S05]  /*136f0*/  CALL.REL.NOINC `($__internal_19_$__cuda_sm70_shflsync_idx_p) ;  /* 0x0000090000007944 */ /* 0x00afea0003c00000 */
[----:B------:R-:W-:Y:S01]  /*13700*/  IMAD.MOV.U32 R7, RZ, RZ, R8 ;  /* 0x000000ffff077224 */ /* 0x000fe200078e0008 */
[----:B------:R-:W-:Y:S01]  /*13710*/  MOV R8, 0x1 ;  /* 0x0000000100087802 */ /* 0x000fe20000000f00 */
[----:B------:R-:W-:Y:S01]  /*13720*/  IMAD.MOV.U32 R9, RZ, RZ, R6 ;  /* 0x000000ffff097224 */ /* 0x000fe200078e0006 */
[----:B------:R-:W-:-:S02]  /*13730*/  MOV R3, 0x181f ;  /* 0x0000181f00037802 */ /* 0x000fc40000000f00 */
[----:B------:R-:W-:Y:S02]  /*13740*/  MOV R2, 0x13760 ;  /* 0x0001376000027802 */ /* 0x000fe40000000f00 */
[----:B------:R-:W-:Y:S05]  /*13750*/  CALL.REL.NOINC `($__internal_19_$__cuda_sm70_shflsync_idx_p) ;  /* 0x000008a000007944 */ /* 0x000fea0003c00000 */
[----:B------:R-:W-:Y:S01]  /*13760*/  MOV R3, R8 ;  /* 0x0000000800037202 */ /* 0x000fe20000000f00 */
[----:B------:R-:W-:Y:S05]  /*13770*/  BRA `(.L_x_982) ;  /* 0xfffee21000007947 */ /* 0x000fea000383ffff */
.L_x_937:
[----:B-1----:R-:W-:Y:S01]  /*13780*/  IMAD.MOV.U32 R9, RZ, RZ, R5 ;  /* 0x000000ffff097224 */ /* 0x002fe200078e0005 */
[----:B------:R-:W-:Y:S01]  /*13790*/  MOV R8, 0x2 ;  /* 0x0000000200087802 */ /* 0x000fe20000000f00 */
[----:B--2---:R-:W-:Y:S01]  /*137a0*/  IMAD.MOV.U32 R3, RZ, RZ, 0x181f ;  /* 0x0000181fff037424 */ /* 0x004fe200078e00ff */
[----:B------:R-:W-:Y:S02]  /*137b0*/  MOV R2, 0x137d0 ;  /* 0x000137d000027802 */ /* 0x000fe40000000f00 */
[----:B---3--:R-:W-:Y:S05]  /*137c0*/  CALL.REL.NOINC `($__internal_19_$__cuda_sm70_shflsync_idx_p) ;  /* 0x0000083000007944 */ /* 0x008fea0003c00000 */
[----:B------:R-:W-:Y:S01]  /*137d0*/  MOV R7, R8 ;  /* 0x0000000800077202 */ /* 0x000fe20000000f00 */
[----:B------:R-:W-:Y:S05]  /*137e0*/  BRA `(.L_x_983) ;  /* 0xfffee2d000007947 */ /* 0x000fea000383ffff */
.L_x_938:
[----:B------:R-:W-:Y:S01]  /*137f0*/  IMAD.MOV.U32 R9, RZ, RZ, R6 ;  /* 0x000000ffff097224 */ /* 0x000fe200078e0006 */
[----:B------:R-:W-:Y:S01]  /*13800*/  MOV R8, 0x2 ;  /* 0x0000000200087802 */ /* 0x000fe20000000f00 */
[----:B--2---:R-:W-:Y:S01]  /*13810*/  IMAD.MOV.U32 R3, RZ, RZ, 0x181f ;  /* 0x0000181fff037424 */ /* 0x004fe200078e00ff */
[----:B------:R-:W-:Y:S02]  /*13820*/  MOV R2, 0x13840 ;  /* 0x0001384000027802 */ /* 0x000fe40000000f00 */
[----:B-1-34-:R-:W-:Y:S05]  /*13830*/  CALL.REL.NOINC `($__internal_19_$__cuda_sm70_shflsync_idx_p) ;  /* 0x000007c000007944 */ /* 0x01afea0003c00000 */
[----:B------:R-:W-:Y:S01]  /*13840*/  MOV R3, R8 ;  /* 0x0000000800037202 */ /* 0x000fe20000000f00 */
[----:B------:R-:W-:Y:S05]  /*13850*/  BRA `(.L_x_984) ;  /* 0xfffee28000007947 */ /* 0x000fea000383ffff */
.L_x_941:
[----:B-1----:R-:W-:Y:S01]  /*13860*/  IMAD.MOV.U32 R9, RZ, RZ, R5 ;  /* 0x000000ffff097224 */ /* 0x002fe200078e0005 */
[----:B------:R-:W-:Y:S01]  /*13870*/  MOV R8, 0x3 ;  /* 0x0000000300087802 */ /* 0x000fe20000000f00 */
[----:B------:R-:W-:Y:S01]  /*13880*/  IMAD.MOV.U32 R3, RZ, RZ, 0x181f ;  /* 0x0000181fff037424 */ /* 0x000fe200078e00ff */
[----:B------:R-:W-:-:S02]  /*13890*/  MOV R2, 0x138b0 ;  /* 0x000138b000027802 */ /* 0x000fc40000000f00 */
[----:B--234-:R-:W-:Y:S05]  /*138a0*/  CALL.REL.NOINC `($__internal_19_$__cuda_sm70_shflsync_idx_p) ;  /* 0x0000075000007944 */ /* 0x01cfea0003c00000 */
        /* <DEDUP_REMOVED lines=8> */
.L_x_944:
[----:B-1----:R-:W-:Y:S01]  /*13930*/  IMAD.MOV.U32 R9, RZ, RZ, R5 ;  /* 0x000000ffff097224 */ /* 0x002fe200078e0005 */
[----:B------:R-:W-:Y:S01]  /*13940*/  MOV R8, 0x4 ;  /* 0x0000000400087802 */ /* 0x000fe20000000f00 */
[----:B------:R-:W-:Y:S01]  /*13950*/  IMAD.MOV.U32 R3, RZ, RZ, 0x181f ;  /* 0x0000181fff037424 */ /* 0x000fe200078e00ff */
[----:B------:R-:W-:Y:S02]  /*13960*/  MOV R2, 0x13980 ;  /* 0x0001398000027802 */ /* 0x000fe40000000f00 */
[----:B--234-:R-:W-:Y:S05]  /*13970*/  CALL.REL.NOINC `($__internal_19_$__cuda_sm70_shflsync_idx_p) ;  /* 0x0000068000007944 */ /* 0x01cfea0003c00000 */
[----:B------:R-:W-:Y:S01]  /*13980*/  MOV R7, R8 ;  /* 0x0000000800077202 */ /* 0x000fe20000000f00 */
[----:B------:R-:W-:Y:S05]  /*13990*/  BRA `(.L_x_986) ;  /* 0xfffee3b000007947 */ /* 0x000fea000383ffff */
.L_x_945:
[----:B-1----:R-:W-:Y:S01]  /*139a0*/  IMAD.MOV.U32 R9, RZ, RZ, R6 ;  /* 0x000000ffff097224 */ /* 0x002fe200078e0006 */
[----:B------:R-:W-:Y:S01]  /*139b0*/  MOV R8, 0x4 ;  /* 0x0000000400087802 */ /* 0x000fe20000000f00 */
[----:B------:R-:W-:Y:S01]  /*139c0*/  IMAD.MOV.U32 R3, RZ, RZ, 0x181f ;  /* 0x0000181fff037424 */ /* 0x000fe200078e00ff */
[----:B------:R-:W-:Y:S02]  /*139d0*/  MOV R2, 0x139f0 ;  /* 0x000139f000027802 */ /* 0x000fe40000000f00 */
[----:B--234-:R-:W-:Y:S05]  /*139e0*/  CALL.REL.NOINC `($__internal_19_$__cuda_sm70_shflsync_idx_p) ;  /* 0x0000061000007944 */ /* 0x01cfea0003c00000 */
[----:B------:R-:W-:Y:S01]  /*139f0*/  MOV R3, R8 ;  /* 0x0000000800037202 */ /* 0x000fe20000000f00 */
[----:B------:R-:W-:Y:S05]  /*13a00*/  BRA `(.L_x_987) ;  /* 0xfffee36000007947 */ /* 0x000fea000383ffff */
.L_x_948:
[----:B--2---:R-:W-:Y:S01]  /*13a10*/  IMAD.MOV.U32 R9, RZ, RZ, R5 ;  /* 0x000000ffff097224 */ /* 0x004fe200078e0005 */
[----:B------:R-:W-:Y:S01]  /*13a20*/  MOV R8, 0x5 ;  /* 0x0000000500087802 */ /* 0x000fe20000000f00 */
[----:B------:R-:W-:Y:S01]  /*13a30*/  IMAD.MOV.U32 R3, RZ, RZ, 0x181f ;  /* 0x0000181fff037424 */ /* 0x000fe200078e00ff */
[----:B------:R-:W-:-:S02]  /*13a40*/  MOV R2, 0x13a60 ;  /* 0x00013a6000027802 */ /* 0x000fc40000000f00 */
[----:B-1-34-:R-:W-:Y:S05]  /*13a50*/  CALL.REL.NOINC `($__internal_19_$__cuda_sm70_shflsync_idx_p) ;  /* 0x000005a000007944 */ /* 0x01afea0003c00000 */
        /* <DEDUP_REMOVED lines=8> */
.L_x_951:
[----:B-1----:R-:W-:Y:S01]  /*13ae0*/  IMAD.MOV.U32 R9, RZ, RZ, R5 ;  /* 0x000000ffff097224 */ /* 0x002fe200078e0005 */
[----:B------:R-:W-:Y:S01]  /*13af0*/  MOV R8, 0x6 ;  /* 0x0000000600087802 */ /* 0x000fe20000000f00 */
[----:B--2---:R-:W-:Y:S01]  /*13b00*/  IMAD.MOV.U32 R3, RZ, RZ, 0x181f ;  /* 0x0000181fff037424 */ /* 0x004fe200078e00ff */
[----:B------:R-:W-:Y:S02]  /*13b10*/  MOV R2, 0x13b30 ;  /* 0x00013b3000027802 */ /* 0x000fe40000000f00 */
[----:B---34-:R-:W-:Y:S05]  /*13b20*/  CALL.REL.NOINC `($__internal_19_$__cuda_sm70_shflsync_idx_p) ;  /* 0x000004d000007944 */ /* 0x018fea0003c00000 */
[----:B------:R-:W-:Y:S01]  /*13b30*/  MOV R7, R8 ;  /* 0x0000000800077202 */ /* 0x000fe20000000f00 */
[----:B------:R-:W-:Y:S05]  /*13b40*/  BRA `(.L_x_989) ;  /* 0xfffee49000007947 */ /* 0x000fea000383ffff */
.L_x_952:
[----:B------:R-:W-:Y:S01]  /*13b50*/  IMAD.MOV.U32 R9, RZ, RZ, R6 ;  /* 0x000000ffff097224 */ /* 0x000fe200078e0006 */
[----:B------:R-:W-:Y:S01]  /*13b60*/  MOV R8, 0x6 ;  /* 0x0000000600087802 */ /* 0x000fe20000000f00 */
[----:B--2---:R-:W-:Y:S01]  /*13b70*/  IMAD.MOV.U32 R3, RZ, RZ, 0x181f ;  /* 0x0000181fff037424 */ /* 0x004fe200078e00ff */
[----:B------:R-:W-:Y:S02]  /*13b80*/  MOV R2, 0x13ba0 ;  /* 0x00013ba000027802 */ /* 0x000fe40000000f00 */
[----:B-1-34-:R-:W-:Y:S05]  /*13b90*/  CALL.REL.NOINC `($__internal_19_$__cuda_sm70_shflsync_idx_p) ;  /* 0x0000046000007944 */ /* 0x01afea0003c00000 */
[----:B------:R-:W-:Y:S01]  /*13ba0*/  MOV R3, R8 ;  /* 0x0000000800037202 */ /* 0x000fe20000000f00 */
[----:B------:R-:W-:Y:S05]  /*13bb0*/  BRA `(.L_x_990) ;  /* 0xfffee44000007947 */ /* 0x000fea000383ffff */
.L_x_955:
        /* <DEDUP_REMOVED lines=13> */
.L_x_962:
[----:B--2---:R1:W5:Y:S01]  /*13c90*/  LDL R0, [R1+0xc] ;  /* 0x00000c0001007983 */ /* 0x0043620000100800 */
[----:B------:R-:W-:Y:S02]  /*13ca0*/  MOV R3, 0x2 ;  /* 0x0000000200037802 */ /* 0x000fe40000000f00 */
[----:B------:R-:W-:Y:S02]  /*13cb0*/  MOV R2, 0x13cd0 ;  /* 0x00013cd000027802 */ /* 0x000fe40000000f00 */
[----:B-1---5:R-:W-:Y:S05]  /*13cc0*/  CALL.REL.NOINC `($__internal_18_$__cuda_sm70_shflsync_bfly_p) ;  /* 0x000002f000007944 */ /* 0x022fea0003c00000 */
[----:B------:R-:W-:Y:S01]  /*13cd0*/  MOV R7, R8 ;  /* 0x0000000800077202 */ /* 0x000fe20000000f00 */
[----:B------:R-:W-:Y:S05]  /*13ce0*/  BRA `(.L_x_992) ;  /* 0xffffcd5000007947 */ /* 0x000fea000383ffff */
.L_x_963:
[----:B------:R-:W-:Y:S01]  /*13cf0*/  IMAD.MOV.U32 R0, RZ, RZ, R7 ;  /* 0x000000ffff007224 */ /* 0x000fe200078e0007 */
[----:B------:R-:W-:Y:S02]  /*13d00*/  MOV R3, 0x1 ;  /* 0x0000000100037802 */ /* 0x000fe40000000f00 */
[----:B------:R-:W-:Y:S02]  /*13d10*/  MOV R2, 0x13d30 ;  /* 0x00013d3000027802 */ /* 0x000fe40000000f00 */
[----:B-----5:R-:W-:Y:S05]  /*13d20*/  CALL.REL.NOINC `($__internal_18_$__cuda_sm70_shflsync_bfly_p) ;  /* 0x0000029000007944 */ /* 0x020fea0003c00000 */
[----:B------:R1:W5:Y:S01]  /*13d30*/  LDL R0, [R1+0x4] ;  /* 0x0000040001007983 */ /* 0x0003620000100800 */
[----:B------:R-:W-:Y:S01]  /*13d40*/  FADD.FTZ R7, R7, R8 ;  /* 0x0000000807077221 */ /* 0x000fe20000010000 */
[----:B------:R-:W-:-:S02]  /*13d50*/  MOV R3, 0x2 ;  /* 0x0000000200037802 */ /* 0x000fc40000000f00 */
[----:B------:R-:W-:Y:S02]  /*13d60*/  MOV R2, 0x13d80 ;  /* 0x00013d8000027802 */ /* 0x000fe40000000f00 */
[----:B-1---5:R-:W-:Y:S05]  /*13d70*/  CALL.REL.NOINC `($__internal_18_$__cuda_sm70_shflsync_bfly_p) ;  /* 0x0000024000007944 */ /* 0x022fea0003c00000 */
[----:B------:R-:W2:Y:S01]  /*13d80*/  LDL.LU R0, [R1+0x4] ;  /* 0x0000040001007983 */ /* 0x000ea20000300800 */
[----:B------:R-:W-:Y:S02]  /*13d90*/  MOV R3, 0x1 ;  /* 0x0000000100037802 */ /* 0x000fe40000000f00 */
[----:B------:R-:W-:Y:S01]  /*13da0*/  MOV R2, 0x13de0 ;  /* 0x00013de000027802 */ /* 0x000fe20000000f00 */
[----:B--2---:R-:W-:-:S05]  /*13db0*/  FADD.FTZ R4, R0, R8 ;  /* 0x0000000800047221 */ /* 0x004fca0000010000 */
[----:B------:R-:W-:Y:S02]  /*13dc0*/  MOV R0, R4 ;  /* 0x0000000400007202 */ /* 0x000fe40000000f00 */
[----:B------:R-:W-:Y:S05]  /*13dd0*/  CALL.REL.NOINC `($__internal_18_$__cuda_sm70_shflsync_bfly_p) ;  /* 0x000001e000007944 */ /* 0x000fea0003c00000 */
[----:B------:R1:W5:Y:S01]  /*13de0*/  LDL R0, [R1+0x10] ;  /* 0x0000100001007983 */ /* 0x0003620000100800 */
[----:B------:R-:W-:Y:S01]  /*13df0*/  FADD.FTZ R4, R4, R8 ;  /* 0x0000000804047221 */ /* 0x000fe20000010000 */
[----:B------:R-:W-:Y:S02]  /*13e00*/  MOV R3, 0x2 ;  /* 0x0000000200037802 */ /* 0x000fe40000000f00 */
        /* <DEDUP_REMOVED lines=19> */
[----:B------:R-:W-:Y:S05]  /*13f40*/  BRA `(.L_x_993) ;  /* 0xffffcc2000007947 */ /* 0x000fea000383ffff */
.L_x_977:
[----:B------:R-:W-:Y:S01]  /*13f50*/  IMAD.MOV.U32 R9, RZ, RZ, R44 ;  /* 0x000000ffff097224 */ /* 0x000fe200078e002c */
[----:B------:R-:W-:Y:S01]  /*13f60*/  MOV R8, RZ ;  /* 0x000000ff00087202 */ /* 0x000fe20000000f00 */
[----:B------:R-:W-:Y:S01]  /*13f70*/  IMAD.MOV.U32 R3, RZ, RZ, 0x1f ;  /* 0x0000001fff037424 */ /* 0x000fe200078e00ff */
[----:B------:R-:W-:Y:S02]  /*13f80*/  MOV R2, 0x13fa0 ;  /* 0x00013fa000027802 */ /* 0x000fe40000000f00 */
[----:B-123--:R-:W-:Y:S05]  /*13f90*/  CALL.REL.NOINC `($__internal_19_$__cuda_sm70_shflsync_idx_p) ;  /* 0x0000006000007944 */ /* 0x00efea0003c00000 */
[----:B------:R-:W-:Y:S01]  /*13fa0*/  MOV R0, R8 ;  /* 0x0000000800007202 */ /* 0x000fe20000000f00 */
[----:B------:R-:W-:Y:S05]  /*13fb0*/  BRA `(.L_x_994) ;  /* 0xfffff55000007947 */ /* 0x000fea000383ffff */
        .weak           $__internal_18_$__cuda_sm70_shflsync_bfly_p
        .type           $__internal_18_$__cuda_sm70_shflsync_bfly_p,@function
        .size           $__internal_18_$__cuda_sm70_shflsync_bfly_p,($__internal_19_$__cuda_sm70_shflsync_idx_p - $__internal_18_$__cuda_sm70_shflsync_bfly_p)
$__internal_18_$__cuda_sm70_shflsync_bfly_p:
[----:B------:R-:W-:Y:S04]  /*13fc0*/  WARPSYNC R9 ;  /* 0x0000000900007348 */ /* 0x000fe80003800000 */
[----:B------:R1:W2:Y:S02]  /*13fd0*/  SHFL.BFLY PT, R8, R0, R3, R10 ;  /* 0x0c00000300087389 */ /* 0x0002a400000e000a */
[----:B-1----:R-:W-:-:S04]  /*13fe0*/  MOV R3, 0x0 ;  /* 0x0000000000037802 */ /* 0x002fc80000000f00 */
[----:B--2---:R-:W-:Y:S05]  /*13ff0*/  RET.REL.NODEC R2 `(_ZN7cutlass13device_kernelIN5flash19enable_sm80_to_sm89INS1_16FlashAttnFwdSm80INS1_25CollectiveMainloopFwdSm80ILi4ELi1ELb0EN4cute5tupleIJNS5_1CILi128EEENS7_ILi64EEES8_EEELi128ENS_10bfloat16_tEfNS_4arch4Sm80ELb1ELb0ELb1ELb0ELb0ELb0ELb1ELb1EEENS1_21CollectiveEpilogueFwdINS6_IJS8_S8_S9_EEENS6_IJNS7_ILi1EEESH_SH_EEESB_SD_Li128ELb0ELb1ELb1ELb0EEENS1_30DynamicPersistentTileSchedulerILi128ELi128ELb1ELb1ELb0EEEEEEEEEvNT_6ParamsE) ;  /* 0xfffec00002007950 */ /* 0x004fea0003c3ffff */
        .weak           $__internal_19_$__cuda_sm70_shflsync_idx_p
        .type           $__internal_19_$__cuda_sm70_shflsync_idx_p,@function
        .size           $__internal_19_$__cuda_sm70_shflsync_idx_p,(.L_x_2699 - $__internal_19_$__cuda_sm70_shflsync_idx_p)
$__internal_19_$__cuda_sm70_shflsync_idx_p:
[----:B------:R-:W-:-:S04]  /*14000*/  MOV R12, 0xffffffff ;  /* 0xffffffff000c7802 */ /* 0x000fc80000000f00 */
[----:B------:R-:W-:Y:S04]  /*14010*/  WARPSYNC R12 ;  /* 0x0000000c00007348 */ /* 0x000fe80003800000 */
[----:B------:R1:W2:Y:S02]  /*14020*/  SHFL.IDX PT, R8, R9, R8, R3 ;  /* 0x0000000809087389 */ /* 0x0002a400000e0003 */
[----:B-1----:R-:W-:-:S04]  /*14030*/  MOV R3, 0x0 ;  /* 0x0000000000037802 */ /* 0x002fc80000000f00 */
[----:B--2---:R-:W-:Y:S05]  /*14040*/  RET.REL.NODEC R2 `(_ZN7cutlass13device_kernelIN5flash19enable_sm80_to_sm89INS1_16FlashAttnFwdSm80INS1_25CollectiveMainloopFwdSm80ILi4ELi1ELb0EN4cute5tupleIJNS5_1CILi128EEENS7_ILi64EEES8_EEELi128ENS_10bfloat16_tEfNS_4arch4Sm80ELb1ELb0ELb1ELb0ELb0ELb0ELb1ELb1EEENS1_21CollectiveEpilogueFwdINS6_IJS8_S8_S9_EEENS6_IJNS7_ILi1EEESH_SH_EEESB_SD_Li128ELb0ELb1ELb1ELb0EEENS1_30DynamicPersistentTileSchedulerILi128ELi128ELb1ELb1ELb0EEEEEEEEEvNT_6ParamsE) ;  /* 0xfffebfb002007950 */ /* 0x004fea0003c3ffff */
.L_x_995:
        /* <DEDUP_REMOVED lines=11> */
.L_x_2699:


//--------------------- .text._ZN7cutlass13device_kernelIN5flash19enable_sm80_to_sm89INS1_16FlashAttnFwdSm80INS1_25CollectiveMainloopFwdSm80ILi8ELi1ELb1EN4cute5tupleIJNS5_1CILi128EEENS7_ILi112EEES8_EEELi128ENS_10bfloat16_tEfNS_4arch4Sm80ELb1ELb0ELb1ELb1ELb0ELb0ELb1ELb1EEENS1_21CollectiveEpilogueFwdINS6_IJS8_S8_S9_EEENS6_IJNS7_ILi1EEESH_SH_EEESB_SD_Li256ELb1ELb1ELb1ELb0EEENS1_36VarlenDynamicPersistentTileSchedulerILi128ELi112ELi256ELi256ELb1ELb1ELb0ELb1ELb1ELb1EEEEEEEEEvNT_6ParamsE --------------------------
	.section	.text._ZN7cutlass13device_kernelIN5flash19enable_sm80_to_sm89INS1_16FlashAttnFwdSm80INS1_25CollectiveMainloopFwdSm80ILi8ELi1ELb1EN4cute5tupleIJNS5_1CILi128EEENS7_ILi112EEES8_EEELi128ENS_10bfloat16_tEfNS_4arch4Sm80ELb1ELb0ELb1ELb1ELb0ELb0ELb1ELb1EEENS1_21CollectiveEpilogueFwdINS6_IJS8_S8_S9_EEENS6_IJNS7_ILi1EEESH_SH_EEESB_SD_Li256ELb1ELb1ELb1ELb0EEENS1_36VarlenDynamicPersistentTileSchedulerILi128ELi112ELi256ELi256ELb1ELb1ELb0ELb1ELb1ELb1EEEEEEEEEvNT_6ParamsE,"ax",@progbits
	.sectioninfo	@"SHI_REGISTERS=255"
	.align	128
.text._ZN7cutlass13device_kernelIN5flash19enable_sm80_to_sm89INS1_16FlashAttnFwdSm80INS1_25CollectiveMainloopFwdSm80ILi8ELi1ELb1EN4cute5tupleIJNS5_1CILi128EEENS7_ILi112EEES8_EEELi128ENS_10bfloat16_tEfNS_4arch4Sm80ELb1ELb0ELb1ELb1ELb0ELb0ELb1ELb1EEENS1_21CollectiveEpilogueFwdINS6_IJS8_S8_S9_EEENS6_IJNS7_ILi1EEESH_SH_EEESB_SD_Li256ELb1ELb1ELb1ELb0EEENS1_36VarlenDynamicPersistentTileSchedulerILi128ELi112ELi256ELi256ELb1ELb1ELb0ELb1ELb1ELb1EEEEEEEEEvNT_6ParamsE:
        .type           _ZN7cutlass13device_kernelIN5flash19enable_sm80_to_sm89INS1_16FlashAttnFwdSm80INS1_25CollectiveMainloopFwdSm80ILi8ELi1ELb1EN4cute5tupleIJNS5_1CILi128EEENS7_ILi112EEES8_EEELi128ENS_10bfloat16_tEfNS_4arch4Sm80ELb1ELb0ELb1ELb1ELb0ELb0ELb1ELb1EEENS1_21CollectiveEpilogueFwdINS6_IJS8_S8_S9_EEENS6_IJNS7_ILi1EEESH_SH_EEESB_SD_Li256ELb1ELb1ELb1ELb0EEENS1_36VarlenDynamicPersistentTileSchedulerILi128ELi112ELi256ELi256ELb1ELb1ELb0ELb1ELb1ELb1EEEEEEEEEvNT_6ParamsE,@function
        .size           _ZN7cutlass13device_kernelIN5flash19enable_sm80_to_sm89INS1_16FlashAttnFwdSm80INS1_25CollectiveMainloopFwdSm80ILi8ELi1ELb1EN4cute5tupleIJNS5_1CILi128EEENS7_ILi112EEES8_EEELi128ENS_10bfloat16_tEfNS_4arch4Sm80ELb1ELb0ELb1ELb1ELb0ELb0ELb1ELb1EEENS1_21CollectiveEpilogueFwdINS6_IJS8_S8_S9_EEENS6_IJNS7_ILi1EEESH_SH_EEESB_SD_Li256ELb1ELb1ELb1ELb0EEENS1_36VarlenDynamicPersistentTileSchedulerILi128ELi112ELi256ELi256ELb1ELb1ELb0ELb1ELb1ELb1EEEEEEEEEvNT_6ParamsE,(.L_x_2702 - _ZN7cutlass13device_kernelIN5flash19enable_sm80_to_sm89INS1_16FlashAttnFwdSm80INS1_25CollectiveMainloopFwdSm80ILi8ELi1ELb1EN4cute5tupleIJNS5_1CILi128EEENS7_ILi112EEES8_EEELi128ENS_10bfloat16_tEfNS_4arch4Sm80ELb1ELb0ELb1ELb1ELb0ELb0ELb1ELb1EEENS1_21CollectiveEpilogueFwdINS6_IJS8_S8_S9_EEENS6_IJNS7_ILi1EEESH_SH_EEESB_SD_Li256ELb1ELb1ELb1ELb0EEENS1_36VarlenDynamicPersistentTileSchedulerILi128ELi112ELi256ELi256ELb1ELb1ELb0ELb1ELb1ELb1EEEEEEEEEvNT_6ParamsE)
        .other          _ZN7cutlass13device_kernelIN5flash19enable_sm80_to_sm89INS1_16FlashAttnFwdSm80INS1_25CollectiveMainloopFwdSm80ILi8ELi1ELb1EN4cute5tupleIJNS5_1CILi128EEENS7_ILi112EEES8_EEELi128ENS_10bfloat16_tEfNS_4arch4Sm80ELb1ELb0ELb1ELb1ELb0ELb0ELb1ELb1EEENS1_21CollectiveEpilogueFwdINS6_IJS8_S8_S9_EEENS6_IJNS7_ILi1EEESH_SH_EEESB_SD_Li256ELb1ELb1ELb1ELb0EEENS1_36VarlenDynamicPersistentTileSchedulerILi128ELi112ELi256ELi256ELb1ELb1ELb0ELb1ELb1ELb1EEEEEEEEEvNT_6ParamsE,@"STO_CUDA_ENTRY STV_DEFAULT"
_ZN7cutlass13device_kernelIN5flash19enable_sm80_to_sm89INS1_16FlashAttnFwdSm80INS1_25CollectiveMainloopFwdSm80ILi8ELi1ELb1EN4cute5tupleIJNS5_1CILi128EEENS7_ILi112EEES8_EEELi128ENS_10bfloat16_tEfNS_4arch4Sm80ELb1ELb0ELb1ELb1ELb0ELb0ELb1ELb1EEENS1_21CollectiveEpilogueFwdINS6_IJS8_S8_S9_EEENS6_IJNS7_ILi1EEESH_SH_EEESB_SD_Li256ELb1ELb1ELb1ELb0EEENS1_36VarlenDynamicPersistentTileSchedulerILi128ELi112ELi256ELi256ELb1ELb1ELb0ELb1ELb1ELb1EEEEEEEEEvNT_6ParamsE:
        /* <DEDUP_REMOVED lines=54> */
.L_x_1001:
        /* <DEDUP_REMOVED lines=16> */
.L_x_1092:
        /* <DEDUP_REMOVED lines=16> */
.L_x_1093:
[----:B--2---:R-:W-:-:S05]  /*0560*/  IMAD R0, R0, c[0x0][0x538], RZ ;  /* 0x00014e0000007a24 */ /* 0x004fca00078e02ff */
[----:B------:R-:W-:-:S04]  /*0570*/  IADD3 R6, R0, R6, RZ ;  /* 0x0000000600067210 */ /* 0x000fc80007ffe0ff */
[----:B------:R-:W-:-:S13]  /*0580*/  ISETP.GT.AND P0, PT, R6, UR4, PT ;  /* 0x0000000406007c0c */ /* 0x000fda000bf04270 */
[----:B-1----:R-:W-:Y:S05]  /*0590*/  @!P0 BRA `(.L_x_1001) ;  /* 0xfffffdc000008947 */ /* 0x002fea000383ffff */
.L_x_997:
[----:B------:R-:W-:-:S05]  /*05a0*/  IADD3 R11, -R0, R6, RZ ;  /* 0x00000006000b7210 */ /* 0x000fca0007ffe1ff */
[----:B------:R-:W-:-:S05]  /*05b0*/  IMAD R0, R4, c[0x0][0x538], R11 ;  /* 0x00014e0004007a24 */ /* 0x000fca00078e020b */
[----:B------:R-:W-:Y:S01]  /*05c0*/  ISETP.GT.AND P0, PT, R0, UR4, PT ;  /* 0x0000000400007c0c */ /* 0x000fe2000bf04270 */
[----:B------:R-:W-:-:S12]  /*05d0*/  BRA.DIV ~URZ, `(.L_x_1002) ;  /* 0x00012af27f007947 */ /* 0x000fd8000b800000 */
[----:B------:R-:W-:-:S04]  /*05e0*/  VOTE.ANY R10, PT, !P0 ;  /* 0x00000000000a7806 */ /* 0x000fc800040e0100 */
.L_x_1094:
[----:B------:R-:W1:Y:S02]  /*05f0*/  POPC R6, R10 ;  /* 0x0000000a00067309 */ /* 0x000e640000000000 */
[----:B-1----:R-:W-:-:S05]  /*0600*/  IADD3 R0, R6, R7, RZ ;  /* 0x0000000706007210 */ /* 0x002fca0007ffe0ff */
[----:B------:R1:W-:Y:S01]  /*0610*/  STL [R1+0x5c], R0 ;  /* 0x00005c0001007387 */ /* 0x0003e20000100800 */
[----:B------:R-:W-:Y:S05]  /*0620*/  BRA.DIV ~URZ, `(.L_x_1003) ;  /* 0x00012af27f007947 */ /* 0x000fea000b800000 */
[----:B------:R2:W3:Y:S01]  /*0630*/  SHFL.IDX PT, R12, R9, R6, 0x1f ;  /* 0x00001f06090c7589 */ /* 0x0004e200000e0000 */
[----:B------:R-:W-:-:S03]  /*0640*/  MOV R7, RZ ;  /* 0x000000ff00077202 */ /* 0x000fc60000000f00 */
[----:B------:R2:W4:Y:S04]  /*0650*/  SHFL.IDX PT, R9, R8, R6, 0x1f ;  /* 0x00001f0608097589 */ /* 0x00052800000e0000 */
.L_x_1095:
[----:B------:R-:W-:Y:S01]  /*0660*/  ISETP.NE.AND P0, PT, R10, RZ, PT ;  /* 0x000000ff0a00720c */ /* 0x000fe20003f05270 */
[----:B------:R-:W-:-:S12]  /*0670*/  BSSY B0, `(.L_x_1004) ;  /* 0x0000005000007945 */ /* 0x000fd80003800000 */
[----:B------:R-:W-:Y:S05]  /*0680*/  @!P0 BRA `(.L_x_1005) ;  /* 0x0000003000008947 */ /* 0x000fea0003800000 */
[----:B------:R-:W-:Y:S01]  /*0690*/  IADD3 R3, R6, -0x1, RZ ;  /* 0xffffffff06037810 */ /* 0x000fe20007ffe0ff */
[----:B------:R-:W-:Y:S05]  /*06a0*/  BRA.DIV ~URZ, `(.L_x_1006) ;  /* 0x00012b527f007947 */ /* 0x000fea000b800000 */
[----:B------:R1:W2:Y:S02]  /*06b0*/  SHFL.IDX PT, R7, R4, R3, 0x1f ;  /* 0x00001f0304077589 */ /* 0x0002a400000e0000 */
.L_x_1005:
[----:B------:R-:W-:Y:S05]  /*06c0*/  BSYNC B0 ;  /* 0x0000000000007941 */ /* 0x000fea0003800000 */
.L_x_1004:
        /* <DEDUP_REMOVED lines=69> */
.L_x_1008:
        /* <DEDUP_REMOVED lines=70> */
.L_x_1009:
[----:B------:R-:W-:Y:S05]  /*0f80*/  BSYNC B0 ;  /* 0x0000000000007941 */ /* 0x000fea0003800000 */
.L_x_1007:
[----:B------:R-:W-:-:S04]  /*0f90*/  LOP3.LUT R0, RZ, R0, RZ, 0x33, !PT ;  /* 0x00000000ff007212 */ /* 0x000fc800078e33ff */
[----:B------:R-:W-:-:S05]  /*0fa0*/  IADD3 R0, R0, R12, RZ ;  /* 0x0000000c00007210 */ /* 0x000fca0007ffe0ff */
[----:B------:R2:W-:Y:S01]  /*0fb0*/  STL [R1+0x54], R0 ;  /* 0x0000540001007387 */ /* 0x0005e20000100800 */
[----:B------:R-:W-:Y:S05]  /*0fc0*/  BRA `(.L_x_1010) ;  /* 0x0000006000007947 */ /* 0x000fea0003800000 */
.L_x_998:
[----:B------:R-:W-:Y:S01]  /*0fd0*/  MOV R0, UR4 ;  /* 0x0000000400007c02 */ /* 0x000fe20008000f00 */
[----:B------:R-:W-:Y:S04]  /*0fe0*/  STL [R1+0x54], RZ ;  /* 0x000054ff01007387 */ /* 0x000fe80000100800 */
[----:B------:R-:W-:Y:S04]  /*0ff0*/  STL [R1+0x58], RZ ;  /* 0x000058ff01007387 */ /* 0x000fe80000100800 */
[----:B------:R1:W-:Y:S02]  /*1000*/  STL [R1+0x50], R0 ;  /* 0x0000500001007387 */ /* 0x0003e40000100800 */
[----:B-1----:R-:W-:-:S05]  /*1010*/  MOV R0, c[0x0][0x53c] ;  /* 0x00014f0000007a02 */ /* 0x002fca0000000f00 */
[----:B------:R1:W-:Y:S02]  /*1020*/  STL [R1+0x5c], R0 ;  /* 0x00005c0001007387 */ /* 0x0003e40000100800 */
.L_x_1010:
        /* <DEDUP_REMOVED lines=8> */
.L_x_996:
        /* <DEDUP_REMOVED lines=13> */
[----:B------:R-:W-:Y:S01]  /*1180*/  LEA.HI R8, R9, R20, RZ, 0x5 ;  /* 0x0000001409087211 */ /* 0x000fe200078f28ff */
[----:B------:R-:W-:Y:S01]  /*1190*/  IMAD.IADD R13, R3, 0x1, -R0 ;  /* 0x00000001030d7824 */ /* 0x000fe200078e0a00 */
[----:B------:R-:W-:Y:S01]  /*11a0*/  LOP3.LUT R0, R2, 0xfffffff0, RZ, 0xc0, !PT ;  /* 0xfffffff002007812 */ /* 0x000fe200078ec0ff */
[----:B------:R-:W-:Y:S01]  /*11b0*/  IMAD.SHL.U32 R4, R17, 0x40, RZ ;  /* 0x0000004011047824 */ /* 0x000fe200078e00ff */
[----:B------:R-:W-:Y:S02]  /*11c0*/  SHF.R.S32.HI R2, RZ, 0x1f, R14 ;  /* 0x0000001fff027819 */ /* 0x000fe4000001140e */
[----:B------:R-:W-:Y:S01]  /*11d0*/  LOP3.LUT R3, R10, 0xfffffff8, RZ, 0xc0, !PT ;  /* 0xfffffff80a037812 */ /* 0x000fe200078ec0ff */
[----:B------:R-:W-:Y:S01]  /*11e0*/  IMAD.IADD R0, R20, 0x1, -R0 ;  /* 0x0000000114007824 */ /* 0x000fe200078e0a00 */
[----:B------:R-:W-:-:S02]  /*11f0*/  LEA.HI R2, R2, R6, RZ, 0x3 ;  /* 0x0000000602027211 */ /* 0x000fc400078f18ff */
[----:B------:R-:W-:Y:S01]  /*1200*/  SHF.R.S32.HI R210, RZ, 0x5, R8 ;  /* 0x00000005ffd27819 */ /* 0x000fe20000011408 */
[----:B------:R-:W-:Y:S01]  /*1210*/  IMAD.IADD R7, R20, 0x1, -R3 ;  /* 0x0000000114077824 */ /* 0x000fe200078e0a03 */
[----:B------:R-:W-:Y:S02]  /*1220*/  SHF.R.S32.HI R5, RZ, 0x1f, R0 ;  /* 0x0000001fff057819 */ /* 0x000fe40000011400 */
[----:B------:R-:W-:Y:S01]  /*1230*/  LOP3.LUT R3, R2, 0xfffffff8, RZ, 0xc0, !PT ;  /* 0xfffffff802037812 */ /* 0x000fe200078ec0ff */
[C---:B------:R-:W-:Y:S01]  /*1240*/  IMAD.SHL.U32 R18, R7.reuse, 0x8, RZ ;  /* 0x0000000807127824 */ /* 0x040fe200078e00ff */
[----:B------:R-:W-:Y:S01]  /*1250*/  LOP3.LUT R2, R4, 0x1c0, RZ, 0xc0, !PT ;  /* 0x000001c004027812 */ /* 0x000fe200078ec0ff */
[----:B------:R-:W-:Y:S01]  /*1260*/  IMAD.SHL.U32 R4, R7, 0x40, RZ ;  /* 0x0000004007047824 */ /* 0x000fe200078e00ff */
[----:B------:R-:W-:Y:S01]  /*1270*/  LEA.HI R11, R5, R0, RZ, 0x3 ;  /* 0x00000000050b7211 */ /* 0x000fe200078f18ff */
[----:B------:R-:W-:Y:S01]  /*1280*/  IMAD.IADD R6, R6, 0x1, -R3 ;  /* 0x0000000106067824 */ /* 0x000fe200078e0a03 */
[----:B------:R-:W-:Y:S01]  /*1290*/  SHF.R.U32.HI R5, RZ, 0x3, R2 ;  /* 0x00000003ff057819 */ /* 0x000fe20000011602 */
[----:B------:R-:W-:Y:S01]  /*12a0*/  STL [R1+0x40], R18 ;  /* 0x0000401201007387 */ /* 0x000fe20000100800 */
[----:B------:R-:W-:-:S02]  /*12b0*/  LOP3.LUT R3, R2, 0x38, R18, 0xf8, !PT ;  /* 0x0000003802037812 */ /* 0x000fc400078ef812 */
[----:B------:R-:W-:Y:S02]  /*12c0*/  LOP3.LUT R2, R11, 0xfffffff8, RZ, 0xc0, !PT ;  /* 0xfffffff80b027812 */ /* 0x000fe400078ec0ff */
[----:B------:R-:W-:Y:S02]  /*12d0*/  LOP3.LUT R7, R3, R5, RZ, 0x3c, !PT ;  /* 0x0000000503077212 */ /* 0x000fe400078e3cff */
[----:B------:R-:W-:Y:S01]  /*12e0*/  SHF.R.S32.HI R3, RZ, 0x1f, R8 ;  /* 0x0000001fff037819 */ /* 0x000fe20000011408 */
[----:B------:R-:W-:Y:S01]  /*12f0*/  IMAD.IADD R5, R0, 0x1, -R2 ;  /* 0x0000000100057824 */ /* 0x000fe200078e0a02 */
[----:B------:R-:W-:Y:S02]  /*1300*/  LOP3.LUT R2, R8, 0xffffffe0, RZ, 0xc0, !PT ;  /* 0xffffffe008027812 */ /* 0x000fe400078ec0ff */
[----:B------:R-:W-:Y:S02]  /*1310*/  LOP3.LUT R0, R4, 0x1c0, RZ, 0xc0, !PT ;  /* 0x000001c004007812 */ /* 0x000fe400078ec0ff */
[----:B------:R-:W-:Y:S01]  /*1320*/  LEA.HI R8, R9, R20, RZ, 0x6 ;  /* 0x0000001409087211 */ /* 0x000fe200078f30ff */
[----:B------:R-:W-:Y:S01]  /*1330*/  IMAD.IADD R16, R20, 0x1, -R2 ;  /* 0x0000000114107824 */ /* 0x000fe200078e0a02 */
[----:B------:R-:W-:-:S02]  /*1340*/  LOP3.LUT R4, R0, 0x8, R10, 0xf8, !PT ;  /* 0x0000000800047812 */ /* 0x000fc400078ef80a */
[----:B------:R-:W-:Y:S02]  /*1350*/  SHF.R.U32.HI R2, RZ, 0x3, R0 ;  /* 0x00000003ff027819 */ /* 0x000fe40000011600 */
[----:B------:R-:W-:Y:S02]  /*1360*/  LEA.HI R0, R3, R210, RZ, 0x3 ;  /* 0x000000d203007211 */ /* 0x000fe400078f18ff */
[----:B------:R-:W-:Y:S02]  /*1370*/  SHF.R.S32.HI R9, RZ, 0x1f, R16 ;  /* 0x0000001fff097819 */ /* 0x000fe40000011410 */
[----:B------:R-:W-:Y:S01]  /*1380*/  LOP3.LUT R12, R4, R2, RZ, 0x3c, !PT ;  /* 0x00000002040c7212 */ /* 0x000fe200078e3cff */
[----:B------:R-:W-:Y:S01]  /*1390*/  IMAD.SHL.U32 R2, R8, 0x8, RZ ;  /* 0x0000000808027824 */ /* 0x000fe200078e00ff */
[----:B------:R-:W-:Y:S02]  /*13a0*/  LOP3.LUT R0, R0, 0xffffff8, RZ, 0xc0, !PT ;  /* 0x0ffffff800007812 */ /* 0x000fe400078ec0ff */
[----:B------:R-:W-:-:S02]  /*13b0*/  LEA.HI R9, R9, R16, RZ, 0x2 ;  /* 0x0000001009097211 */ /* 0x000fc400078f10ff */
[----:B------:R-:W-:Y:S02]  /*13c0*/  LOP3.LUT R3, R6, 0x1, RZ, 0xc0, !PT ;  /* 0x0000000106037812 */ /* 0x000fe400078ec0ff */
[----:B------:R-:W-:Y:S01]  /*13d0*/  LOP3.LUT R214, R7, 0x7ffffe00, R2, 0xf8, !PT ;  /* 0x7ffffe0007d67812 */ /* 0x000fe200078ef802 */
[----:B------:R-:W-:Y:S01]  /*13e0*/  IMAD.IADD R2, R210, 0x1, -R0 ;  /* 0x00000001d2027824 */ /* 0x000fe200078e0a00 */
[----:B------:R-:W-:Y:S02]  /*13f0*/  SHF.R.S32.HI R0, RZ, 0x2, R9 ;  /* 0x00000002ff007819 */ /* 0x000fe40000011409 */
[----:B------:R-:W-:Y:S01]  /*1400*/  ISETP.NE.U32.AND P4, PT, R3, 0x1, PT ;  /* 0x000000010300780c */ /* 0x000fe20003f85070 */
[C---:B------:R-:W-:Y:S01]  /*1410*/  IMAD.SHL.U32 R3, R5.reuse, 0x40, RZ ;  /* 0x0000004005037824 */ /* 0x040fe200078e00ff */
[----:B------:R-:W-:Y:S01]  /*1420*/  LOP3.LUT R4, R14, 0xfffffffc, RZ, 0xc0, !PT ;  /* 0xfffffffc0e047812 */ /* 0x000fe200078ec0ff */
[----:B------:R-:W-:Y:S01]  /*1430*/  IMAD R15, R2, 0x10, R0 ;  /* 0x00000010020f7824 */ /* 0x000fe200078e0200 */
[----:B------:R-:W-:Y:S01]  /*1440*/  LOP3.LUT P3, RZ, R5, 0x2, RZ, 0xc0, !PT ;  /* 0x0000000205ff7812 */ /* 0x000fe2000786c0ff */
[----:B------:R-:W-:Y:S01]  /*1450*/  IMAD.SHL.U32 R2, R13, 0x8, RZ ;  /* 0x000000080d027824 */ /* 0x000fe200078e00ff */
[----:B------:R-:W-:Y:S01]  /*1460*/  LOP3.LUT R0, R3, 0x1c0, RZ, 0xc0, !PT ;  /* 0x000001c003007812 */ /* 0x000fe200078ec0ff */
[----:B------:R-:W-:Y:S01]  /*1470*/  IMAD.IADD R3, R20, 0x1, -R4 ;  /* 0x0000000114037824 */ /* 0x000fe200078e0a04 */
[----:B------:R-:W-:Y:S01]  /*1480*/  LOP3.LUT P0, RZ, R5, 0x4, RZ, 0xc0, !PT ;  /* 0x0000000405ff7812 */ /* 0x000fe2000780c0ff */
[----:B------:R-:W-:Y:S01]  /*1490*/  IMAD.SHL.U32 R4, R6, 0x40, RZ ;  /* 0x0000004006047824 */ /* 0x000fe200078e00ff */
[----:B------:R-:W-:Y:S01]  /*14a0*/  LOP3.LUT R5, R0, 0x8, R2, 0xf8, !PT ;  /* 0x0000000800057812 */ /* 0x000fe200078ef802 */
[----:B------:R-:W-:Y:S01]  /*14b0*/  IMAD.MOV.U32 R14, RZ, RZ, 0x20 ;  /* 0x00000020ff0e7424 */ /* 0x000fe200078e00ff */
[----:B------:R-:W-:Y:S01]  /*14c0*/  SHF.R.U32.HI R2, RZ, 0x3, R0 ;  /* 0x00000003ff027819 */ /* 0x000fe20000011600 */
[----:B------:R-:W-:Y:S01]  /*14d0*/  STL [R1+0x9c], R15 ;  /* 0x00009c0f01007387 */ /* 0x000fe20000100800 */
[----:B------:R-:W-:Y:S01]  /*14e0*/  LEA.HI R0, R3, R3, RZ, 0x1 ;  /* 0x0000000303007211 */ /* 0x000fe200078f08ff */
[----:B------:R-:W-:Y:S01]  /*14f0*/  IMAD.SHL.U32 R214, R214, 0x2, RZ ;  /* 0x00000002d6d67824 */ /* 0x000fe200078e00ff */
[----:B------:R-:W-:Y:S01]  /*1500*/  LOP3.LUT R7, R5, R2, RZ, 0x3c, !PT ;  /* 0x0000000205077212 */ /* 0x000fe200078e3cff */
[----:B------:R-:W-:Y:S01]  /*1510*/  IMAD R5, R210, 0x200, R3 ;  /* 0x00000200d2057824 */ /* 0x000fe200078e0203 */
[----:B------:R-:W-:-:S02]  /*1520*/  LOP3.LUT R2, R4, 0x1c0, RZ, 0xc0, !PT ;  /* 0x000001c004027812 */ /* 0x000fc400078ec0ff */
[----:B------:R-:W-:Y:S01]  /*1530*/  R2P PR, R6, 0x6 ;  /* 0x0000000606007804 */ /* 0x000fe20000000000 */
[----:B------:R-:W-:Y:S01]  /*1540*/  IMAD.MOV.U32 R6, RZ, RZ, 0x10 ;  /* 0x00000010ff067424 */ /* 0x000fe200078e00ff */
[----:B------:R-:W-:Y:S02]  /*1550*/  LOP3.LUT R0, R0, 0x1ffffffe, RZ, 0xc0, !PT ;  /* 0x1ffffffe00007812 */ /* 0x000fe400078ec0ff */
[----:B------:R-:W-:Y:S02]  /*1560*/  LEA.HI R2, R2, R2, RZ, 0x1d ;  /* 0x0000000202027211 */ /* 0x000fe400078fe8ff */
[----:B------:R-:W-:Y:S01]  /*1570*/  SEL R4, R6, 0xfffffff0, !P3 ;  /* 0xfffffff006047807 */ /* 0x000fe20005800000 */
[----:B------:R-:W-:Y:S01]  /*1580*/  IMAD.IADD R10, R3, 0x1, -R0 ;  /* 0x00000001030a7824 */ /* 0x000fe200078e0a00 */
[----:B------:R-:W-:Y:S01]  /*1590*/  SEL R3, R14, 0xffffffe0, !P0 ;  /* 0xffffffe00e037807 */ /* 0x000fe20004000000 */
[----:B------:R-:W-:Y:S01]  /*15a0*/  IMAD.U32 R8, R5, 0x2, R2 ;  /* 0x0000000205087824 */ /* 0x000fe200078e0002 */
[----:B------:R-:W-:Y:S01]  /*15b0*/  LOP3.LUT R2, R9, 0x7ffffffc, RZ, 0xc0, !PT ;  /* 0x7ffffffc09027812 */ /* 0x000fe200078ec0ff */
[----:B------:R-:W-:Y:S01]  /*15c0*/  IMAD.SHL.U32 R6, R11, 0x40, RZ ;  /* 0x000000400b067824 */ /* 0x000fe200078e00ff */
[----:B------:R-:W-:Y:S01]  /*15d0*/  IADD3 R5, R18, 0x40, RZ ;  /* 0x0000004012057810 */ /* 0x000fe20007ffe0ff */
[----:B------:R-:W-:Y:S01]  /*15e0*/  IMAD.IADD R4, R4, 0x1, R3 ;  /* 0x0000000104047824 */ /* 0x000fe200078e0203 */
[----:B------:R-:W-:Y:S01]  /*15f0*/  LEA R11, R8, 0x80, 0x1 ;  /* 0x00000080080b7811 */ /* 0x000fe200078e08ff */
[----:B------:R-:W-:Y:S01]  /*1600*/  IMAD.IADD R2, R16, 0x1, -R2 ;  /* 0x0000000110027824 */ /* 0x000fe200078e0a02 */
[----:B------:R-:W-:Y:S01]  /*1610*/  LOP3.LUT R3, R7, 0x7ffffe00, R6, 0xf8, !PT ;  /* 0x7ffffe0007037812 */ /* 0x000fe200078ef806 */
[----:B------:R-:W-:Y:S01]  /*1620*/  IMAD.MOV.U32 R7, RZ, RZ, 0x40 ;  /* 0x00000040ff077424 */ /* 0x000fe200078e00ff */
[----:B------:R-:W-:Y:S01]  /*1630*/  SEL R6, R14, 0xffffffe0, !P1 ;  /* 0xffffffe00e067807 */ /* 0x000fe20004800000 */
[----:B------:R-:W-:Y:S01]  /*1640*/  IMAD R0, R13, 0x200, R12 ;  /* 0x000002000d007824 */ /* 0x000fe200078e020c */
[----:B------:R1:W-:Y:S01]  /*1650*/  STL [R1+0x3c], R5 ;  /* 0x00003c0501007387 */ /* 0x0003e20000100800 */
[----:B------:R-:W-:Y:S01]  /*1660*/  IMAD.SHL.U32 R8, R2, 0x2, RZ ;  /* 0x0000000202087824 */ /* 0x000fe200078e00ff */
[----:B------:R-:W-:Y:S01]  /*1670*/  LEA R191, R3, 0x100, 0x1 ;  /* 0x0000010003bf7811 */ /* 0x000fe200078e08ff */
[----:B------:R-:W-:Y:S01]  /*1680*/  IMAD R2, R10, 0x8, R15 ;  /* 0x000000080a027824 */ /* 0x000fe200078e020f */
[----:B------:R-:W-:Y:S01]  /*1690*/  LEA R188, R0, 0x8100, 0x1 ;  /* 0x0000810000bc7811 */ /* 0x000fe200078e08ff */
[----:B------:R-:W-:Y:S01]  /*16a0*/  IMAD.IADD R9, R11, 0x1, R6 ;  /* 0x000000010b097824 */ /* 0x000fe200078e0206 */
[----:B------:R2:W-:Y:S01]  /*16b0*/  STL [R1+0x48], R8 ;  /* 0x0000480801007387 */ /* 0x0005e20000100800 */
[----:B------:R-:W-:Y:S01]  /*16c0*/  SEL R0, R7, 0xffffffc0, !P0 ;  /* 0xffffffc007007807 */ /* 0x000fe20004000000 */
[--C-:B------:R-:W-:Y:S01]  /*16d0*/  IMAD R210, R210, 0x800, R191.reuse ;  /* 0x00000800d2d27824 */ /* 0x100fe200078e02bf */
[----:B------:R-:W-:Y:S01]  /*16e0*/  IADD3 R228, -R17, 0x70, RZ ;  /* 0x0000007011e47810 */ /* 0x000fe20007ffe1ff */
[----:B------:R-:W-:Y:S01]  /*16f0*/  STL [R1+0x70], R11 ;  /* 0x0000700b01007387 */ /* 0x000fe20000100800 */
[----:B------:R-:W-:-:S02]  /*1700*/  IMAD R196, R4, 0x2, R191 ;  /* 0x0000000204c47824 */ /* 0x000fc400078e02bf */
[----:B------:R-:W-:Y:S01]  /*1710*/  IMAD.IADD R192, R191, 0x1, R0 ;  /* 0x00000001bfc07824 */ /* 0x000fe200078e0200 */
[----:B------:R3:W-:Y:S01]  /*1720*/  STL [R1+0x94], R2 ;  /* 0x0000940201007387 */ /* 0x0007e20000100800 */
[----:B------:R-:W-:-:S03]  /*1730*/  IMAD.IADD R213, R0, 0x1, R210 ;  /* 0x0000000100d57824 */ /* 0x000fc600078e02d2 */
[----:B------:R-:W-:Y:S01]  /*1740*/  STL [R1+0x7c], R9 ;  /* 0x00007c0901007387 */ /* 0x000fe20000100800 */
[----:B-1----:R-:W-:-:S05]  /*1750*/  SEL R5, R7, 0xffffffc0, !P2 ;  /* 0xffffffc007057807 */ /* 0x002fca0005000000 */
[C---:B------:R-:W-:Y:S01]  /*1760*/  IMAD.IADD R7, R11.reuse, 0x1, R5 ;  /* 0x000000010b077824 */ /* 0x040fe200078e0205 */
[C---:B--2---:R-:W-:Y:S02]  /*1770*/  IADD3 R8, R11.reuse, -0x10, RZ ;  /* 0xfffffff00b087810 */ /* 0x044fe40007ffe0ff */
[----:B------:R-:W-:Y:S02]  /*1780*/  @P4 IADD3 R8, R11, 0x10, RZ ;  /* 0x000000100b084810 */ /* 0x000fe40007ffe0ff */
[----:B------:R1:W-:Y:S03]  /*1790*/  STL [R1+0x8c], R7 ;  /* 0x00008c0701007387 */ /* 0x0003e60000100800 */
[--C-:B------:R-:W-:Y:S01]  /*17a0*/  IMAD.IADD R3, R6, 0x1, R8.reuse ;  /* 0x0000000106037824 */ /* 0x100fe200078e0208 */
[----:B---3--:R-:W-:Y:S01]  /*17b0*/  SEL R2, R14, 0xffffffe0, !P3 ;  /* 0xffffffe00e027807 */ /* 0x008fe20005800000 */
[----:B------:R-:W-:Y:S01]  /*17c0*/  IMAD.IADD R6, R5, 0x1, R8 ;  /* 0x0000000105067824 */ /* 0x000fe200078e0208 */
[----:B------:R2:W-:Y:S02]  /*17d0*/  STL [R1+0x74], R8 ;  /* 0x0000740801007387 */ /* 0x0005e40000100800 */
[--C-:B------:R-:W-:Y:S01]  /*17e0*/  IADD3 R194, R0, R191, R2.reuse ;  /* 0x000000bf00c27210 */ /* 0x100fe20007ffe002 */
[----:B------:R-:W-:-:S02]  /*17f0*/  IMAD.IADD R193, R191, 0x1, R2 ;  /* 0x00000001bfc17824 */ /* 0x000fc400078e0202 */
[----:B------:R-:W-:Y:S02]  /*1800*/  IMAD.IADD R211, R2, 0x1, R210 ;  /* 0x0000000102d37824 */ /* 0x000fe400078e02d2 */
[----:B------:R-:W-:Y:S02]  /*1810*/  IMAD.IADD R2, R3, 0x1, R5 ;  /* 0x0000000103027824 */ /* 0x000fe400078e0205 */
[----:B------:R-:W-:Y:S02]  /*1820*/  IMAD.IADD R212, R0, 0x1, R211 ;  /* 0x0000000100d47824 */ /* 0x000fe400078e02d3 */
[----:B-1----:R-:W-:-:S05]  /*1830*/  IMAD.IADD R7, R9, 0x1, R5 ;  /* 0x0000000109077824 */ /* 0x002fca00078e0205 */
[----:B------:R2:W-:Y:S04]  /*1840*/  STL [R1+0x88], R7 ;  /* 0x0000880701007387 */ /* 0x0005e80000100800 */
[----:B------:R2:W-:Y:S04]  /*1850*/  STL [R1+0x84], R6 ;  /* 0x0000840601007387 */ /* 0x0005e80000100800 */
[----:B------:R2:W-:Y:S04]  /*1860*/  STL [R1+0x78], R3 ;  /* 0x0000780301007387 */ /* 0x0005e80000100800 */
[----:B------:R2:W-:Y:S02]  /*1870*/  STL [R1+0x80], R2 ;  /* 0x0000800201007387 */ /* 0x0005e40000100800 */
.L_x_1091:
[----:B------:R-:W3:Y:S01]  /*1880*/  LDL R0, [R1+0x5c] ;  /* 0x00005c0001007983 */ /* 0x000ee20000100800 */
[----:B------:R-:W-:Y:S01]  /*1890*/  IMAD.MOV.U32 R12, RZ, RZ, 0x4 ;  /* 0x00000004ff0c7424 */ /* 0x000fe200078e00ff */
[----:B------:R-:W-:-:S02]  /*18a0*/  ISETP.NE.U32.AND P0, PT, RZ, c[0x0][0x370], PT ;  /* 0x0000dc00ff007a0c */ /* 0x000fc40003f05070 */
[----:B------:R-:W-:Y:S01]  /*18b0*/  ISETP.NE.U32.AND P3, PT, RZ, c[0x0][0x360], PT ;  /* 0x0000d800ff007a0c */ /* 0x000fe20003f65070 */
[----:B------:R-:W4:Y:S01]  /*18c0*/  LDL R10, [R1+0x58] ;  /* 0x00005800010a7983 */ /* 0x000f220000100800 */
[----:B------:R-:W-:Y:S01]  /*18d0*/  ISETP.NE.AND.EX P1, PT, RZ, c[0x0][0x374], PT, P0 ;  /* 0x0000dd00ff007a0c */ /* 0x000fe20003f25300 */
[----:B--23--:R-:W-:-:S05]  /*18e0*/  IMAD.WIDE R2, R0, R12, c[0x0][0x588] ;  /* 0x0001620000027625 */ /* 0x00cfca00078e020c */
[----:B------:R-:W2:Y:S01]  /*18f0*/  LDG.E R17, [R2.64] ;  /* 0x0000000602117981 */ /* 0x000ea2000c1e1900 */
[----:B------:R-:W-:Y:S01]  /*1900*/  ISETP.NE.AND.EX P3, PT, RZ, c[0x0][0x364], PT, P3 ;  /* 0x0000d900ff007a0c */ /* 0x000fe20003f65330 */
[----:B------:R-:W-:Y:S01]  /*1910*/  CS2R R8, SRZ ;  /* 0x0000000000087805 */ /* 0x000fe2000001ff00 */
[----:B------:R-:W-:Y:S02]  /*1920*/  ISETP.NE.U32.AND P4, PT, RZ, c[0x0][0x348], PT ;  /* 0x0000d200ff007a0c */ /* 0x000fe40003f85070 */
        /* <DEDUP_REMOVED lines=8> */
[C---:B------:R-:W-:Y:S02]  /*19b0*/  @P3 LEA R6, P0, R17.reuse, c[0x0][0x360], 0x2 ;  /* 0x0000d80011063a11 */ /* 0x040fe400078010ff */
[C---:B------:R-:W-:Y:S01]  /*19c0*/  LEA R4, P2, R17.reuse, c[0x0][0x348], 0x2 ;  /* 0x0000d20011047a11 */ /* 0x040fe200078410ff */
[----:B------:R2:W5:Y:S01]  /*19d0*/  @P1 LDG.E R8, [R2.64] ;  /* 0x0000000602081981 */ /* 0x000562000c1e1900 */
[C-C-:B------:R-:W-:Y:S02]  /*19e0*/  @P3 LEA.HI.X R7, R17.reuse, c[0x0][0x364], R13.reuse, 0x2, P0 ;  /* 0x0000d90011073a11 */ /* 0x140fe400000f140d */
[----:B------:R-:W-:-:S03]  /*19f0*/  LEA.HI.X R5, R17, c[0x0][0x34c], R13, 0x2, P2 ;  /* 0x0000d30011057a11 */ /* 0x000fc600010f140d */
[----:B------:R-:W3:Y:S04]  /*1a00*/  @P3 LDG.E R0, [R6.64] ;  /* 0x0000000606003981 */ /* 0x000ee8000c1e1900 */
[----:B------:R1:W5:Y:S01]  /*1a10*/  @P4 LDG.E R11, [R4.64] ;  /* 0x00000006040b4981 */ /* 0x000362000c1e1900 */
[----:B--2---:R-:W-:-:S04]  /*1a20*/  LEA R2, P1, R17, c[0x0][0x350], 0x2 ;  /* 0x0000d40011027a11 */ /* 0x004fc800078210ff */
[----:B------:R-:W-:-:S05]  /*1a30*/  LEA.HI.X R3, R17, c[0x0][0x354], R13, 0x2, P1 ;  /* 0x0000d50011037a11 */ /* 0x000fca00008f140d */
[----:B------:R1:W5:Y:S01]  /*1a40*/  @P6 LDG.E R9, [R2.64] ;  /* 0x0000000602096981 */ /* 0x000362000c1e1900 */
[----:B----4-:R-:W-:-:S05]  /*1a50*/  LOP3.LUT R26, R10, 0xffff, RZ, 0xc0, !PT ;  /* 0x0000ffff0a1a7812 */ /* 0x010fca00078ec0ff */
[----:B------:R1:W-:Y:S01]  /*1a60*/  STL [R1+0x64], R26 ;  /* 0x0000641a01007387 */ /* 0x0003e20000100800 */
[----:B------:R-:W-:Y:S03]  /*1a70*/  YIELD ;  /* 0x0000000000007946 */ /* 0x000fe60003800000 */
[----:B---3--:R1:W-:Y:S01]  /*1a80*/  @P3 STL [R1+0x2c], R0 ;  /* 0x00002c0001003387 */ /* 0x0083e20000100800 */
        /* <DEDUP_REMOVED lines=8> */
.L_x_1011:
[----:B------:R-:W-:-:S04]  /*1b10*/  ISETP.NE.U32.AND P0, PT, RZ, c[0x0][0x368], PT ;  /* 0x0000da00ff007a0c */ /* 0x000fc80003f05070 */
[----:B------:R-:W-:-:S13]  /*1b20*/  ISETP.NE.AND.EX P0, PT, RZ, c[0x0][0x36c], PT, P0 ;  /* 0x0000db00ff007a0c */ /* 0x000fda0003f05300 */
[----:B------:R-:W-:Y:S05]  /*1b30*/  @!P0 BRA `(.L_x_1012) ;  /* 0x0000004000008947 */ /* 0x000fea0003800000 */
[----:B-1----:R-:W-:-:S04]  /*1b40*/  LEA R2, P0, R17, c[0x0][0x368], 0x2 ;  /* 0x0000da0011027a11 */ /* 0x002fc800078010ff */
[----:B------:R-:W-:-:S05]  /*1b50*/  LEA.HI.X R3, R17, c[0x0][0x36c], R13, 0x2, P0 ;  /* 0x0000db0011037a11 */ /* 0x000fca00000f140d */
[----:B------:R1:W5:Y:S01]  /*1b60*/  LDG.E R0, [R2.64] ;  /* 0x0000000602007981 */ /* 0x000362000c1e1900 */
[----:B------:R-:W-:Y:S05]  /*1b70*/  BRA `(.L_x_1013) ;  /* 0x0000005000007947 */ /* 0x000fea0003800000 */
.L_x_1012:
[----:B-1----:R-:W-:Y:S01]  /*1b80*/  MOV R0, c[0x0][0x1d0] ;  /* 0x0000740000007a02 */ /* 0x002fe20000000f00 */
[----:B------:R-:W-:Y:S05]  /*1b90*/  @!P6 BRA `(.L_x_1013) ;  /* 0x000000300000e947 */ /* 0x000fea0003800000 */
[----:B------:R-:W2:Y:S04]  /*1ba0*/  LDG.E R4, [R2.64] ;  /* 0x0000000602047981 */ /* 0x000ea8000c1e1900 */
[----:B------:R-:W2:Y:S02]  /*1bb0*/  LDG.E R0, [R2.64+0x4] ;  /* 0x0000040602007981 */ /* 0x000ea4000c1e1900 */
[----:B--2---:R-:W-:Y:S02]  /*1bc0*/  IADD3 R0, -R4, R0, RZ ;  /* 0x0000000004007210 */ /* 0x004fe40007ffe1ff */
.L_x_1013:
[----:B------:R-:W2:Y:S04]  /*1bd0*/  LDL R5, [R1+0x2c] ;  /* 0x00002c0001057983 */ /* 0x000ea80000100800 */
[----:B-1----:R-:W3:Y:S04]  /*1be0*/  LDL.LU R2, [R1+0x54] ;  /* 0x0000540001027983 */ /* 0x002ee80000300800 */
[----:B------:R-:W4:Y:S01]  /*1bf0*/  LDL.LU R3, [R1+0x90] ;  /* 0x0000900001037983 */ /* 0x000f220000300800 */
[----:B------:R-:W-:Y:S01]  /*1c00*/  IMAD.MOV.U32 R143, RZ, RZ, c[0x0][0x2c4] ;  /* 0x0000b100ff8f7624 */ /* 0x000fe200078e00ff */
[----:B------:R-:W-:Y:S01]  /*1c10*/  BSSY B0, `(.L_x_1014) ;  /* 0x0000043000007945 */ /* 0x000fe20003800000 */
[----:B-----5:R-:W-:-:S02]  /*1c20*/  IMAD.IADD R153, R0, 0x1, -R8 ;  /* 0x0000000100997824 */ /* 0x020fc400078e0a08 */
[----:B------:R-:W-:Y:S01]  /*1c30*/  IMAD.MOV.U32 R4, RZ, RZ, RZ ;  /* 0x000000ffff047224 */ /* 0x000fe200078e00ff */
[----:B------:R-:W-:Y:S01]  /*1c40*/  ISETP.NE.AND P3, PT, R143, 0x1, PT ;  /* 0x000000018f00780c */ /* 0x000fe20003f65270 */
[----:B------:R-:W-:Y:S02]  /*1c50*/  IMAD.IADD R16, R9, 0x1, R8 ;  /* 0x0000000109107824 */ /* 0x000fe400078e0208 */
[----:B--2---:R-:W-:Y:S01]  /*1c60*/  IMAD.MOV.U32 R151, RZ, RZ, R5 ;  /* 0x000000ffff977224 */ /* 0x004fe200078e0005 */
[----:B------:R-:W-:Y:S01]  /*1c70*/  IADD3 R5, R153, 0x6f, RZ ;  /* 0x0000006f99057810 */ /* 0x000fe20007ffe0ff */
[----:B---3--:R-:W-:Y:S01]  /*1c80*/  IMAD.SHL.U32 R142, R2, 0x80, RZ ;  /* 0x00000080028e7824 */ /* 0x008fe200078e00ff */
[----:B----4-:R-:W-:-:S04]  /*1c90*/  LOP3.LUT R3, R3, 0xfffffffd, RZ, 0xc0, !PT ;  /* 0xfffffffd03037812 */ /* 0x010fc800078ec0ff */
[----:B------:R-:W-:Y:S01]  /*1ca0*/  STL [R1+0x68], R142 ;  /* 0x0000688e01007387 */ /* 0x000fe20000100800 */
[----:B------:R-:W-:Y:S02]  /*1cb0*/  IADD3 R2, R142, 0x7f, RZ ;  /* 0x0000007f8e027810 */ /* 0x000fe40007ffe0ff */
[----:B------:R-:W-:Y:S01]  /*1cc0*/  @P3 LOP3.LUT R3, R3, 0x2, RZ, 0xfc, !PT ;  /* 0x0000000203033812 */ /* 0x000fe200078efcff */
[----:B------:R-:W-:Y:S02]  /*1cd0*/  STL [R1+0x54], R153 ;  /* 0x0000549901007387 */ /* 0x000fe40000100800 */
[----:B------:R-:W-:Y:S02]  /*1ce0*/  @P3 IMAD.HI.U32 R0, R2, c[0x0][0x2c8], RZ ;  /* 0x0000b20002003a27 */ /* 0x000fe400078e00ff */
[----:B------:R1:W-:Y:S03]  /*1cf0*/  STL [R1+0x90], R3 ;  /* 0x0000900301007387 */ /* 0x0003e60000100800 */
[----:B------:R-:W-:Y:S01]  /*1d00*/  @P3 SHF.R.U32.HI R2, RZ, c[0x0][0x2cc], R0 ;  /* 0x0000b300ff023a19 */ /* 0x000fe20000011600 */
[----:B------:R-:W-:-:S05]  /*1d10*/  IMAD.HI R0, R5, -0x6db6db6d, R4 ;  /* 0x9249249305007827 */ /* 0x000fca00078e0204 */
[----:B------:R-:W-:-:S04]  /*1d20*/  SHF.R.U32.HI R4, RZ, 0x1f, R0 ;  /* 0x0000001fff047819 */ /* 0x000fc80000011600 */
[----:B------:R-:W-:Y:S02]  /*1d30*/  LEA.HI.SX32 R4, R0, R4, 0x1a ;  /* 0x0000000400047211 */ /* 0x000fe400078fd2ff */
[----:B------:R-:W-:-:S04]  /*1d40*/  LOP3.LUT R0, R10, 0xff000000, RZ, 0xc0, !PT ;  /* 0xff0000000a007812 */ /* 0x000fc800078ec0ff */
[----:B------:R-:W-:Y:S02]  /*1d50*/  SHF.R.U32.HI R0, RZ, 0x8, R0 ;  /* 0x00000008ff007819 */ /* 0x000fe40000011600 */
[----:B-1----:R-:W-:-:S05]  /*1d60*/  IADD3 R3, R153, 0x70, -R151 ;  /* 0x0000007099037810 */ /* 0x002fca0007ffe897 */
[----:B------:R-:W-:Y:S02]  /*1d70*/  IMAD.IADD R3, R3, 0x1, R2 ;  /* 0x0000000103037824 */ /* 0x000fe400078e0202 */
[----:B------:R-:W-:-:S04]  /*1d80*/  IMAD.MOV.U32 R2, RZ, RZ, RZ ;  /* 0x000000ffff027224 */ /* 0x000fc800078e00ff */
[----:B------:R-:W-:-:S05]  /*1d90*/  IMAD.HI R2, R3, -0x6db6db6d, R2 ;  /* 0x9249249303027827 */ /* 0x000fca00078e0202 */
[----:B------:R-:W-:-:S04]  /*1da0*/  SHF.R.U32.HI R3, RZ, 0x1f, R2 ;  /* 0x0000001fff037819 */ /* 0x000fc80000011602 */
[----:B------:R-:W-:Y:S02]  /*1db0*/  LEA.HI.SX32 R2, R2, R3, 0x1a ;  /* 0x0000000302027211 */ /* 0x000fe400078fd2ff */
[----:B------:R-:W-:Y:S02]  /*1dc0*/  LOP3.LUT R3, R10, 0xff0000, RZ, 0xc0, !PT ;  /* 0x00ff00000a037812 */ /* 0x000fe400078ec0ff */
[----:B------:R-:W-:Y:S01]  /*1dd0*/  IMNMX R6, R4, R2, PT ;  /* 0x0000000204067217 */ /* 0x000fe20003800200 */
[----:B------:R-:W-:Y:S01]  /*1de0*/  IMAD.MOV.U32 R2, RZ, RZ, RZ ;  /* 0x000000ffff027224 */ /* 0x000fe200078e00ff */
[----:B------:R-:W-:Y:S02]  /*1df0*/  LEA.HI R3, R3, R0, RZ, 0x10 ;  /* 0x0000000003037211 */ /* 0x000fe400078f80ff */
[----:B------:R-:W-:Y:S02]  /*1e00*/  ISETP.GE.AND P0, PT, R6, 0x1, PT ;  /* 0x000000010600780c */ /* 0x000fe40003f06270 */
[----:B------:R-:W-:-:S02]  /*1e10*/  LOP3.LUT R14, R3, 0xff, RZ, 0xc0, !PT ;  /* 0x000000ff030e7812 */ /* 0x000fc400078ec0ff */
        /* <DEDUP_REMOVED lines=34> */
.L_x_1015:
[----:B------:R-:W-:Y:S05]  /*2040*/  BSYNC B0 ;  /* 0x0000000000007941 */ /* 0x000fea0003800000 */
.L_x_1014:
[----:B------:R-:W-:Y:S01]  /*2050*/  IMAD R148, R14, R2, RZ ;  /* 0x000000020e947224 */ /* 0x000fe200078e02ff */
[----:B------:R-:W-:Y:S01]  /*2060*/  PRMT R0, RZ, 0x7610, R0 ;  /* 0x00007610ff007816 */ /* 0x000fe20000000000 */
[----:B------:R-:W-:Y:S01]  /*2070*/  IMAD.MOV.U32 R20, RZ, RZ, RZ ;  /* 0x000000ffff147224 */ /* 0x000fe200078e00ff */
[----:B------:R-:W-:Y:S01]  /*2080*/  MOV R15, RZ ;  /* 0x000000ff000f7202 */ /* 0x000fe20000000f00 */
        /* <DEDUP_REMOVED lines=37> */
[----:B--2---:R-:W2:Y:S01]  /*22e0*/  LDL.64 R8, [R1+0x40] ;  /* 0x0000400001087983 */ /* 0x004ea20000100a00 */
[----:B------:R-:W-:-:S03]  /*22f0*/  ISETP.NE.U32.AND P2, PT, RZ, c[0x0][0x340], PT ;  /* 0x0000d000ff007a0c */ /* 0x000fc60003f45070 */
[----:B------:R3:W2:Y:S01]  /*2300*/  LDL.64 R28, [R1+0x40] ;  /* 0x00004000011c7983 */ /* 0x0006a20000100a00 */
[----:B------:R-:W-:-:S03]  /*2310*/  ISETP.NE.AND.EX P2, PT, RZ, c[0x0][0x344], PT, P2 ;  /* 0x0000d100ff007a0c */ /* 0x000fc60003f45320 */
[----:B------:R-:W4:Y:S04]  /*2320*/  LDL R27, [R1+0x3c] ;  /* 0x00003c00011b7983 */ /* 0x000f280000100800 */
[----:B------:R-:W5:Y:S06]  /*2330*/  S2R R4, SR_TID.X ;  /* 0x0000000000047919 */ /* 0x000f6c0000002100 */
[----:B------:R-:W-:-:S05]  /*2340*/  @P2 IMAD.WIDE R2, R17, R12, c[0x0][0x340] ;  /* 0x0000d00011022625 */ /* 0x000fca00078e020c */
[----:B-1----:R1:W3:Y:S01]  /*2350*/  @P2 LDG.E R14, [R2.64] ;  /* 0x00000006020e2981 */ /* 0x0022e2000c1e1900 */
[----:B------:R-:W-:Y:S02]  /*2360*/  SHF.R.S32.HI R0, RZ, 0x1f, R11 ;  /* 0x0000001fff007819 */ /* 0x000fe4000001140b */
[--C-:B-----5:R-:W-:Y:S02]  /*2370*/  SHF.R.S32.HI R106, RZ, 0x1f, R4.reuse ;  /* 0x0000001fff6a7819 */ /* 0x120fe40000011404 */
[----:B------:R-:W-:Y:S02]  /*2380*/  SHF.R.S32.HI R25, RZ, 0x1f, R4 ;  /* 0x0000001fff197819 */ /* 0x000fe40000011404 */
[-C--:B------:R-:W-:Y:S02]  /*2390*/  LEA.HI R106, R106, R4.reuse, RZ, 0x3 ;  /* 0x000000046a6a7211 */ /* 0x080fe400078f18ff */
[----:B------:R-:W-:Y:S02]  /*23a0*/  LEA.HI R25, R25, R4, RZ, 0x3 ;  /* 0x0000000419197211 */ /* 0x000fe400078f18ff */
[----:B------:R-:W-:Y:S01]  /*23b0*/  LOP3.LUT R106, R106, 0xfffffff8, RZ, 0xc0, !PT ;  /* 0xfffffff86a6a7812 */ /* 0x000fe200078ec0ff */
[----:B------:R-:W-:Y:S01]  /*23c0*/  IMAD R0, R0, c[0x0][0x178], RZ ;  /* 0x00005e0000007a24 */ /* 0x000fe200078e02ff */
[----:B------:R-:W-:-:S03]  /*23d0*/  SHF.R.S32.HI R25, RZ, 0x3, R25 ;  /* 0x00000003ff197819 */ /* 0x000fc60000011419 */
[----:B------:R-:W-:Y:S02]  /*23e0*/  IMAD.IADD R106, R4, 0x1, -R106 ;  /* 0x00000001046a7824 */ /* 0x000fe400078e0a6a */
[----:B-1----:R-:W-:-:S04]  /*23f0*/  IMAD.WIDE.U32 R2, R11, c[0x0][0x178], RZ ;  /* 0x00005e000b027a25 */ /* 0x002fc800078e00ff */
[----:B------:R-:W-:Y:S02]  /*2400*/  IMAD R0, R11, c[0x0][0x17c], R0 ;  /* 0x00005f000b007a24 */ /* 0x000fe400078e0200 */
[----:B------:R-:W-:-:S03]  /*2410*/  IMAD R5, R106, 0x20, R25 ;  /* 0x000000206a057824 */ /* 0x000fc600078e0219 */
[----:B------:R-:W-:Y:S01]  /*2420*/  IADD3 R3, R3, R0, RZ ;  /* 0x0000000003037210 */ /* 0x000fe20007ffe0ff */
[----:B------:R-:W-:Y:S01]  /*2430*/  IMAD.IADD R5, R142, 0x1, R5 ;  /* 0x000000018e057824 */ /* 0x000fe200078e0205 */
[----:B------:R-:W-:-:S03]  /*2440*/  SEL R6, R13, RZ, !P4 ;  /* 0x000000ff0d067207 */ /* 0x000fc60006000000 */
[----:B------:R-:W-:Y:S01]  /*2450*/  IMAD.WIDE.U32 R2, R26, c[0x0][0x1b8], R2 ;  /* 0x00006e001a027a25 */ /* 0x000fe200078e0002 */
[----:B------:R-:W-:-:S03]  /*2460*/  SEL R4, R17, RZ, !P4 ;  /* 0x000000ff11047207 */ /* 0x000fc60006000000 */
[----:B------:R-:W-:-:S04]  /*2470*/  @P3 IMAD.HI.U32 R7, R5, c[0x0][0x2c8], RZ ;  /* 0x0000b20005073a27 */ /* 0x000fc800078e00ff */
[----:B------:R-:W-:Y:S01]  /*2480*/  IMAD.MOV.U32 R0, RZ, RZ, R5 ;  /* 0x000000ffff007224 */ /* 0x000fe200078e0005 */
[----:B------:R-:W-:Y:S01]  /*2490*/  @P3 SHF.R.U32.HI R0, RZ, c[0x0][0x2cc], R7 ;  /* 0x0000b300ff003a19 */ /* 0x000fe20000011607 */
[----:B------:R-:W-:Y:S02]  /*24a0*/  IMAD R3, R26, c[0x0][0x1bc], R3 ;  /* 0x00006f001a037a24 */ /* 0x000fe400078e0203 */
[----:B------:R-:W-:Y:S02]  /*24b0*/  IMAD R6, R6, c[0x0][0x1c0], RZ ;  /* 0x0000700006067a24 */ /* 0x000fe400078e02ff */
[----:B------:R-:W-:Y:S01]  /*24c0*/  IMAD.WIDE.U32 R2, R4, c[0x0][0x1c0], R2 ;  /* 0x0000700004027a25 */ /* 0x000fe200078e0002 */
[----:B------:R-:W-:-:S03]  /*24d0*/  SHF.R.S32.HI R7, RZ, 0x1f, R0 ;  /* 0x0000001fff077819 */ /* 0x000fc60000011400 */
[----:B------:R-:W-:Y:S01]  /*24e0*/  IMAD R6, R4, c[0x0][0x1c4], R6 ;  /* 0x0000710004067a24 */ /* 0x000fe200078e0206 */
[----:B------:R-:W-:-:S05]  /*24f0*/  IADD3 R4, -R0, RZ, RZ ;  /* 0x000000ff00047210 */ /* 0x000fca0007ffe1ff */
        /* <DEDUP_REMOVED lines=9> */
[----:B------:R-:W-:Y:S01]  /*2590*/  IMAD.WIDE.U32 R4, R4, c[0x0][0x1a8], R2 ;  /* 0x00006a0004047a25 */ /* 0x000fe200078e0002 */
[----:B------:R-:W-:Y:S01]  /*25a0*/  WARPSYNC 0xffffffff ;  /* 0xffffffff00007948 */ /* 0x000fe20003800000 */
[----:B------:R-:W-:Y:S03]  /*25b0*/  BAR.SYNC.DEFER_BLOCKING 0x0 ;  /* 0x0000000000007b1d */ /* 0x000fe60000010000 */
[----:B------:R-:W-:-:S02]  /*25c0*/  IADD3 R0, R5, R0, RZ ;  /* 0x0000000005007210 */ /* 0x000fc40007ffe0ff */
[C---:B------:R-:W-:Y:S01]  /*25d0*/  LEA R2, P0, R4.reuse, c[0x0][0x160], 0x1 ;  /* 0x0000580004027a11 */ /* 0x040fe200078008ff */
[----:B------:R-:W-:Y:S02]  /*25e0*/  IMAD R11, R151, c[0x0][0x2c4], RZ ;  /* 0x0000b100970b7a24 */ /* 0x000fe400078e02ff */
[----:B------:R-:W-:Y:S01]  /*25f0*/  IMAD.MOV.U32 R23, RZ, RZ, 0x70 ;  /* 0x00000070ff177424 */ /* 0x000fe200078e00ff */
[----:B------:R-:W-:Y:S01]  /*2600*/  LEA.HI.X R0, R4, c[0x0][0x164], R0, 0x1, P0 ;  /* 0x0000590004007a11 */ /* 0x000fe200000f0c00 */
[----:B------:R-:W-:Y:S01]  /*2610*/  IMAD.IADD R3, R25, 0x1, R142 ;  /* 0x0000000119037824 */ /* 0x000fe200078e028e */
[----:B------:R-:W1:Y:S01]  /*2620*/  SHFL.IDX PT, R4, R2, RZ, 0x181f ;  /* 0x00181fff02047589 */ /* 0x000e6200000e0000 */
[----:B------:R-:W-:Y:S01]  /*2630*/  IADD3 R141, R152, -0x1, RZ ;  /* 0xffffffff988d7810 */ /* 0x000fe20007ffe0ff */
[----:B------:R-:W-:Y:S01]  /*2640*/  IMAD.MOV.U32 R76, RZ, RZ, 0x40 ;  /* 0x00000040ff4c7424 */ /* 0x000fe200078e00ff */
[----:B------:R-:W-:Y:S01]  /*2650*/  ULDC.64 UR4, c[0x0][0x208] ;  /* 0x0000820000047ab9 */ /* 0x000fe20000000a00 */
[----:B------:R-:W5:Y:S01]  /*2660*/  SHFL.IDX PT, R5, R0, RZ, 0x181f ;  /* 0x00181fff00057589 */ /* 0x000f6200000e0000 */
[----:B------:R-:W-:-:S03]  /*2670*/  ISETP.GE.AND P0, PT, R3, R11, PT ;  /* 0x0000000b0300720c */ /* 0x000fc60003f06270 */
[----:B------:R-:W1:Y:S04]  /*2680*/  SHFL.IDX PT, R10, R2, 0x1, 0x181f ;  /* 0x00381f00020a7f89 */ /* 0x000e6800000e0000 */
[----:B------:R-:W-:Y:S04]  /*2690*/  SHFL.IDX PT, R12, R2, 0x2, 0x181f ;  /* 0x00581f00020c7f89 */ /* 0x000fe800000e0000 */
[----:B------:R-:W-:Y:S01]  /*26a0*/  SHFL.IDX PT, R18, R0, 0x2, 0x181f ;  /* 0x00581f0000127f89 */ /* 0x000fe200000e0000 */
[----:B------:R-:W-:Y:S01]  /*26b0*/  IADD3 R15, R3, 0x60, RZ ;  /* 0x00000060030f7810 */ /* 0x000fe20007ffe0ff */
[----:B------:R-:W-:-:S05]  /*26c0*/  IMAD R23, R152, -0x70, R23 ;  /* 0xffffff9098177824 */ /* 0x000fca00078e0217 */
[----:B------:R-:W-:Y:S02]  /*26d0*/  IADD3 R140, R153, R23, RZ ;  /* 0x00000017998c7210 */ /* 0x000fe40007ffe0ff */
[----:B------:R-:W-:Y:S01]  /*26e0*/  SHF.R.S32.HI R24, RZ, 0x1f, R141 ;  /* 0x0000001fff187819 */ /* 0x000fe2000001148d */
[----:B--2---:R-:W-:-:S05]  /*26f0*/  IMAD.MOV.U32 R28, RZ, RZ, R8 ;  /* 0x000000ffff1c7224 */ /* 0x004fca00078e0008 */
[C---:B------:R-:W-:Y:S02]  /*2700*/  ISETP.GE.AND P5, PT, R28.reuse, c[0x0][0x198], PT ;  /* 0x000066001c007a0c */ /* 0x040fe40003fa6270 */
[----:B------:R-:W-:Y:S02]  /*2710*/  SHF.R.S32.HI R29, RZ, 0x1f, R28 ;  /* 0x0000001fff1d7819 */ /* 0x000fe4000001141c */
[C---:B-1----:R-:W-:Y:S02]  /*2720*/  @!P0 LEA R6, P1, R28.reuse, R4, 0x1 ;  /* 0x000000041c068211 */ /* 0x042fe400078208ff */
[----:B----4-:R-:W-:Y:S02]  /*2730*/  ISETP.GE.AND P3, PT, R27, c[0x0][0x198], PT ;  /* 0x000066001b007a0c */ /* 0x010fe40003f66270 */
[----:B-----5:R-:W-:Y:S02]  /*2740*/  @!P0 LEA.HI.X R7, R28, R5, R29, 0x1, P1 ;  /* 0x000000051c078211 */ /* 0x020fe400008f0c1d */
[----:B------:R-:W-:-:S02]  /*2750*/  SHF.R.S32.HI R19, RZ, 0x1f, R27 ;  /* 0x0000001fff137819 */ /* 0x000fc4000001141b */
[----:B------:R-:W-:Y:S01]  /*2760*/  @!P0 LEA R4, P1, R27, R4, 0x1 ;  /* 0x000000041b048211 */ /* 0x000fe200078208ff */
[----:B------:R1:W-:Y:S01]  /*2770*/  @!P0 LDGSTS.E.BYPASS.LTC128B.128 [R214+0x100], [R6.64], !P5 ;  /* 0x0010000006d68fae */ /* 0x0003e2000e901d46 */
[----:B------:R-:W-:Y:S02]  /*2780*/  IADD3 R8, R3, 0x20, RZ ;  /* 0x0000002003087810 */ /* 0x000fe40007ffe0ff */
[----:B------:R-:W-:Y:S02]  /*2790*/  @!P0 LEA.HI.X R5, R27, R5, R19, 0x1, P1 ;  /* 0x000000051b058211 */ /* 0x000fe400008f0c13 */
[----:B------:R-:W-:-:S03]  /*27a0*/  ISETP.GE.AND P1, PT, R8, R11, PT ;  /* 0x0000000b0800720c */ /* 0x000fc60003f26270 */
[----:B------:R2:W-:Y:S01]  /*27b0*/  @!P0 LDGSTS.E.BYPASS.LTC128B.128 [R214+0x4100], [R4.64], !P3 ;  /* 0x0410000004d68fae */ /* 0x0005e2000d901d46 */
[----:B------:R-:W-:-:S03]  /*27c0*/  IADD3 R8, R3, 0x40, RZ ;  /* 0x0000004003087810 */ /* 0x000fc60007ffe0ff */
[----:B-1----:R-:W1:Y:S01]  /*27d0*/  SHFL.IDX PT, R7, R0, 0x1, 0x181f ;  /* 0x00381f0000077f89 */ /* 0x002e6200000e0000 */
[----:B------:R-:W-:Y:S02]  /*27e0*/  SHF.R.S32.HI R6, RZ, 0x1f, R16 ;  /* 0x0000001fff067819 */ /* 0x000fe40000011410 */
[C---:B--2---:R-:W-:Y:S02]  /*27f0*/  IADD3 R4, P0, R25.reuse, R16, RZ ;  /* 0x0000001019047210 */ /* 0x044fe40007f1e0ff */
[----:B---3--:R-:W-:Y:S02]  /*2800*/  @P2 SHF.R.S32.HI R5, RZ, 0x1f, R14 ;  /* 0x0000001fff052819 */ /* 0x008fe4000001140e */
[----:B------:R-:W-:Y:S02]  /*2810*/  @!P2 MOV R5, R13 ;  /* 0x0000000d0005a202 */ /* 0x000fe40000000f00 */
[----:B------:R-:W-:Y:S01]  /*2820*/  LEA.HI.X.SX32 R6, R25, R6, 0x1, P0 ;  /* 0x0000000619067211 */ /* 0x000fe200000f0eff */
[----:B------:R2:W3:Y:S01]  /*2830*/  SHFL.IDX PT, R13, R2, 0x3, 0x181f ;  /* 0x00781f00020d7f89 */ /* 0x0004e200000e0000 */
[----:B------:R-:W-:-:S03]  /*2840*/  ISETP.GE.AND P0, PT, R8, R11, PT ;  /* 0x0000000b0800720c */ /* 0x000fc60003f06270 */
[----:B------:R-:W4:Y:S01]  /*2850*/  SHFL.IDX PT, R0, R0, 0x3, 0x181f ;  /* 0x00781f0000007f89 */ /* 0x000f2200000e0000 */
[----:B------:R-:W-:Y:S01]  /*2860*/  @!P2 IMAD.MOV.U32 R14, RZ, RZ, R17 ;  /* 0x000000ffff0ea224 */ /* 0x000fe200078e0011 */
[----:B------:R-:W-:Y:S01]  /*2870*/  @!P1 LEA R8, P2, R28, R10, 0x1 ;  /* 0x0000000a1c089211 */ /* 0x000fe200078408ff */
[----:B------:R-:W-:Y:S01]  /*2880*/  IMAD R9, R6, c[0x0][0x1e0], RZ ;  /* 0x0000780006097a24 */ /* 0x000fe200078e02ff */
[----:B------:R-:W-:Y:S02]  /*2890*/  SEL R20, R5, RZ, !P6 ;  /* 0x000000ff05147207 */ /* 0x000fe40007000000 */
[----:B------:R-:W-:Y:S01]  /*28a0*/  ISETP.GE.AND P3, PT, R15, R11, PT ;  /* 0x0000000b0f00720c */ /* 0x000fe20003f66270 */
[----:B------:R-:W-:Y:S01]  /*28b0*/  IMAD R5, R4, c[0x0][0x1e4], R9 ;  /* 0x0000790004057a24 */ /* 0x000fe200078e0209 */
[----:B------:R-:W-:Y:S01]  /*28c0*/  SEL R21, R14, RZ, !P6 ;  /* 0x000000ff0e157207 */ /* 0x000fe20007000000 */
[----:B------:R-:W-:Y:S01]  /*28d0*/  IMAD R6, R6, c[0x0][0x208], RZ ;  /* 0x0000820006067a24 */ /* 0x000fe200078e02ff */
[----:B-1----:R-:W-:-:S02]  /*28e0*/  @!P1 LEA.HI.X R9, R28, R7, R29, 0x1, P2 ;  /* 0x000000071c099211 */ /* 0x002fc400010f0c1d */
[----:B------:R-:W-:Y:S01]  /*28f0*/  @!P0 LEA R14, P2, R28, R12, 0x1 ;  /* 0x0000000c1c0e8211 */ /* 0x000fe200078408ff */
[C---:B------:R-:W-:Y:S01]  /*2900*/  IMAD R22, R4.reuse, c[0x0][0x20c], R6 ;  /* 0x0000830004167a24 */ /* 0x040fe200078e0206 */
[C---:B------:R-:W-:Y:S01]  /*2910*/  @!P1 LEA R10, P4, R27.reuse, R10, 0x1 ;  /* 0x0000000a1b0a9211 */ /* 0x040fe200078808ff */
[--C-:B------:R-:W-:Y:S01]  /*2920*/  IMAD.WIDE.U32 R16, R4, c[0x0][0x208], R28.reuse ;  /* 0x0000820004107a25 */ /* 0x100fe200078e001c */
[--C-:B------:R-:W-:Y:S01]  /*2930*/  @!P0 LEA.HI.X R15, R28, R18, R29.reuse, 0x1, P2 ;  /* 0x000000121c0f8211 */ /* 0x100fe200010f0c1d */
[----:B------:R1:W-:Y:S01]  /*2940*/  @!P1 LDGSTS.E.BYPASS.LTC128B.128 [R214+0x1100], [R8.64], !P5 ;  /* 0x0110000008d69fae */ /* 0x0003e2000e901d46 */
[C---:B------:R-:W-:Y:S01]  /*2950*/  @!P0 LEA R6, P2, R27.reuse, R12, 0x1 ;  /* 0x0000000c1b068211 */ /* 0x040fe200078408ff */
[----:B--2---:R-:W-:Y:S01]  /*2960*/  IMAD.WIDE.U32 R2, R4, c[0x0][0x1e0], R28 ;  /* 0x0000780004027a25 */ /* 0x004fe200078e001c */
[C-C-:B------:R-:W-:Y:S02]  /*2970*/  @!P1 LEA.HI.X R11, R27.reuse, R7, R19.reuse, 0x1, P4 ;  /* 0x000000071b0b9211 */ /* 0x140fe400020f0c13 */
[----:B------:R-:W-:-:S02]  /*2980*/  @!P0 LEA.HI.X R7, R27, R18, R19, 0x1, P2 ;  /* 0x000000121b078211 */ /* 0x000fc400010f0c13 */
[C---:B---3--:R-:W-:Y:S02]  /*2990*/  @!P3 LEA R4, P2, R28.reuse, R13, 0x1 ;  /* 0x0000000d1c04b211 */ /* 0x048fe400078408ff */
[----:B------:R-:W-:Y:S02]  /*29a0*/  ISETP.GE.AND P6, PT, R27, c[0x0][0x198], PT ;  /* 0x000066001b007a0c */ /* 0x000fe40003fc6270 */
[----:B------:R-:W-:Y:S02]  /*29b0*/  IADD3 R3, R3, R5, RZ ;  /* 0x0000000503037210 */ /* 0x000fe40007ffe0ff */
[----:B----4-:R-:W-:Y:S02]  /*29c0*/  @!P3 LEA.HI.X R5, R28, R0, R29, 0x1, P2 ;  /* 0x000000001c05b211 */ /* 0x010fe400010f0c1d */
[----:B------:R-:W-:Y:S01]  /*29d0*/  @!P3 LEA R12, P2, R27, R13, 0x1 ;  /* 0x0000000d1b0cb211 */ /* 0x000fe200078408ff */
[----:B------:R-:W-:-:S03]  /*29e0*/  IMAD.WIDE.U32 R2, R26, c[0x0][0x1e8], R2 ;  /* 0x00007a001a027a25 */ /* 0x000fc600078e0002 */
[C---:B------:R-:W-:Y:S02]  /*29f0*/  @!P3 LEA.HI.X R13, R27.reuse, R0, R19, 0x1, P2 ;  /* 0x000000001b0db211 */ /* 0x040fe400010f0c13 */
[----:B------:R-:W-:Y:S01]  /*2a00*/  IMNMX R0, R140, 0x70, PT ;  /* 0x000000708c007817 */ /* 0x000fe20003800200 */
[----:B------:R-:W-:Y:S01]  /*2a10*/  IMAD R3, R26, c[0x0][0x1ec], R3 ;  /* 0x00007b001a037a24 */ /* 0x000fe200078e0203 */
[----:B------:R2:W-:Y:S01]  /*2a20*/  @!P1 LDGSTS.E.BYPASS.LTC128B.128 [R214+0x5100], [R10.64], !P6 ;  /* 0x051000000ad69fae */ /* 0x0005e2000f101d46 */
[----:B------:R-:W-:Y:S01]  /*2a30*/  IMAD R18, R20, c[0x0][0x1f0], RZ ;  /* 0x00007c0014127a24 */ /* 0x000fe200078e02ff */
[----:B------:R-:W-:Y:S01]  /*2a40*/  ISETP.GE.AND P1, PT, R27, c[0x0][0x198], PT ;  /* 0x000066001b007a0c */ /* 0x000fe20003f26270 */
[----:B------:R-:W-:Y:S01]  /*2a50*/  IMAD.IADD R0, R0, 0x1, -R25 ;  /* 0x0000000100007824 */ /* 0x000fe200078e0a19 */
[----:B------:R3:W-:Y:S01]  /*2a60*/  @!P0 LDGSTS.E.BYPASS.LTC128B.128 [R214+0x2100], [R14.64], !P5 ;  /* 0x021000000ed68fae */ /* 0x0007e2000e901d46 */
[----:B------:R-:W-:Y:S02]  /*2a70*/  IMAD R19, R24, c[0x0][0x1e0], RZ ;  /* 0x0000780018137a24 */ /* 0x000fe400078e02ff */
[----:B------:R-:W-:-:S02]  /*2a80*/  IMAD R18, R21, c[0x0][0x1f4], R18 ;  /* 0x00007d0015127a24 */ /* 0x000fc400078e0212 */
[----:B------:R-:W-:Y:S01]  /*2a90*/  IMAD.WIDE.U32 R146, R21, c[0x0][0x1f0], R2 ;  /* 0x00007c0015927a25 */ /* 0x000fe200078e0002 */
[----:B------:R-:W-:-:S03]  /*2aa0*/  ISETP.GE.AND P4, PT, R0, 0x1, PT ;  /* 0x000000010000780c */ /* 0x000fc60003f86270 */
[----:B------:R-:W-:Y:S01]  /*2ab0*/  IMAD.WIDE.U32 R2, R141, c[0x0][0x1e0], RZ ;  /* 0x000078008d027a25 */ /* 0x000fe200078e00ff */
[----:B------:R-:W-:Y:S01]  /*2ac0*/  IADD3 R145, R147, R18, RZ ;  /* 0x0000001293917210 */ /* 0x000fe20007ffe0ff */
[----:B------:R4:W-:Y:S02]  /*2ad0*/  @!P0 LDGSTS.E.BYPASS.LTC128B.128 [R214+0x6100], [R6.64], !P1 ;  /* 0x0610000006d68fae */ /* 0x0009e4000c901d46 */
[----:B-1----:R-:W-:Y:S01]  /*2ae0*/  IMAD R8, R141, c[0x0][0x1e4], R19 ;  /* 0x000079008d087a24 */ /* 0x002fe200078e0213 */
[----:B------:R-:W-:Y:S01]  /*2af0*/  MOV R144, R146 ;  /* 0x0000009200907202 */ /* 0x000fe20000000f00 */
[----:B------:R1:W-:Y:S02]  /*2b00*/  @!P3 LDGSTS.E.BYPASS.LTC128B.128 [R214+0x3100], [R4.64], !P5 ;  /* 0x0310000004d6bfae */ /* 0x0003e4000e901d46 */
[----:B------:R-:W-:Y:S01]  /*2b10*/  IMAD.IADD R8, R3, 0x1, R8 ;  /* 0x0000000103087824 */ /* 0x000fe200078e0208 */
[----:B------:R-:W-:Y:S01]  /*2b20*/  ISETP.GE.AND P6, PT, R28, c[0x0][0x1d4], PT ;  /* 0x000075001c007a0c */ /* 0x000fe20003fc6270 */
[----:B------:R-:W-:Y:S01]  /*2b30*/  IMAD.WIDE.U32 R2, R2, 0x70, R144 ;  /* 0x0000007002027825 */ /* 0x000fe200078e0090 */
[----:B------:R-:W-:Y:S01]  /*2b40*/  ISETP.GE.AND P5, PT, R27, c[0x0][0x1d4], PT ;  /* 0x000075001b007a0c */ /* 0x000fe20003fa6270 */
[----:B------:R5:W-:Y:S02]  /*2b50*/  @!P3 LDGSTS.E.BYPASS.LTC128B.128 [R214+0x7100], [R12.64], !P1 ;  /* 0x071000000cd6bfae */ /* 0x000be4000c901d46 */
[----:B------:R-:W-:Y:S01]  /*2b60*/  IMAD R8, R8, 0x70, RZ ;  /* 0x0000007008087824 */ /* 0x000fe200078e02ff */
[----:B------:R-:W-:Y:S01]  /*2b70*/  ISETP.GE.AND P2, PT, R0, 0x21, PT ;  /* 0x000000210000780c */ /* 0x000fe20003f46270 */
[----:B------:R-:W0:Y:S01]  /*2b80*/  LDGDEPBAR ;  /* 0x00000000000079af */ /* 0x000e220000000000 */
[----:B--2---:R-:W-:-:S02]  /*2b90*/  MOV R10, 0x20 ;  /* 0x00000020000a7802 */ /* 0x004fc40000000f00 */
[----:B------:R-:W-:-:S03]  /*2ba0*/  IADD3 R3, R3, R8, RZ ;  /* 0x0000000803037210 */ /* 0x000fc60007ffe0ff */
[----:B------:R-:W-:Y:S01]  /*2bb0*/  IMAD.WIDE.U32 R8, R10, c[0x0][0x1e0], RZ ;  /* 0x000078000a087a25 */ /* 0x000fe200078e00ff */
[----:B----4-:R-:W-:-:S04]  /*2bc0*/  @P4 LEA R6, P0, R2, c[0x0][0x1c8], 0x1 ;  /* 0x0000720002064a11 */ /* 0x010fc800078008ff */
[----:B------:R-:W-:Y:S02]  /*2bd0*/  @P4 LEA.HI.X R7, R2, c[0x0][0x1cc], R3, 0x1, P0 ;  /* 0x0000730002074a11 */ /* 0x000fe400000f0c03 */
[C---:B------:R-:W-:Y:S02]  /*2be0*/  ISETP.GE.AND P1, PT, R0.reuse, 0x41, PT ;  /* 0x000000410000780c */ /* 0x040fe40003f26270 */
[----:B------:R-:W-:Y:S01]  /*2bf0*/  ISETP.GE.AND P0, PT, R0, 0x61, PT ;  /* 0x000000610000780c */ /* 0x000fe20003f06270 */
[----:B------:R2:W-:Y:S01]  /*2c00*/  @P4 LDGSTS.E.BYPASS.LTC128B.128 [R214+0x8100], [R6.64], !P6 ;  /* 0x0810000006d64fae */ /* 0x0005e2000f101d46 */
[----:B------:R-:W-:-:S03]  /*2c10*/  @P2 IADD3 R0, P3, R2, R8, RZ ;  /* 0x0000000802002210 */ /* 0x000fc60007f7e0ff */
[----:B------:R2:W-:Y:S01]  /*2c20*/  @P4 LDGSTS.E.BYPASS.LTC128B.128 [R214+0xb900], [R6.64+0x80], !P5 ;  /* 0x0b90008006d64fae */ /* 0x0005e2000e901d46 */
[----:B-1----:R-:W-:Y:S02]  /*2c30*/  IMAD.IADD R5, R17, 0x1, R22 ;  /* 0x0000000111057824 */ /* 0x002fe400078e0216 */
[----:B------:R-:W-:-:S04]  /*2c40*/  IMAD.MOV.U32 R4, RZ, RZ, R16 ;  /* 0x000000ffff047224 */ /* 0x000fc800078e0010 */
[----:B------:R-:W-:-:S04]  /*2c50*/  IMAD.WIDE.U32 R4, R26, c[0x0][0x210], R4 ;  /* 0x000084001a047a25 */ /* 0x000fc800078e0004 */
[----:B------:R-:W-:Y:S02]  /*2c60*/  IMAD R5, R26, c[0x0][0x214], R5 ;  /* 0x000085001a057a24 */ /* 0x000fe400078e0205 */
[----:B-----5:R-:W-:Y:S02]  /*2c70*/  IMAD R13, R76, c[0x0][0x1e4], RZ ;  /* 0x000079004c0d7a24 */ /* 0x020fe400078e02ff */
[----:B--2---:R-:W-:-:S05]  /*2c80*/  IMAD R6, R10, c[0x0][0x1e4], RZ ;  /* 0x000079000a067a24 */ /* 0x004fca00078e02ff */
[----:B------:R-:W-:Y:S01]  /*2c90*/  @P2 IADD3.X R6, R3, R9, R6, P3, !PT ;  /* 0x0000000903062210 */ /* 0x000fe20001ffe406 */
[----:B------:R-:W-:Y:S01]  /*2ca0*/  IMAD.WIDE.U32 R8, R76, c[0x0][0x1e0], RZ ;  /* 0x000078004c087a25 */ /* 0x000fe200078e00ff */
[----:B------:R-:W-:-:S04]  /*2cb0*/  @P2 LEA R10, P3, R0, c[0x0][0x1c8], 0x1 ;  /* 0x00007200000a2a11 */ /* 0x000fc800078608ff */
[----:B------:R-:W-:Y:S01]  /*2cc0*/  @P2 LEA.HI.X R11, R0, c[0x0][0x1cc], R6, 0x1, P3 ;  /* 0x00007300000b2a11 */ /* 0x000fe200018f0c06 */
[----:B------:R-:W-:Y:S01]  /*2cd0*/  IMAD R6, R20, c[0x0][0x218], RZ ;  /* 0x0000860014067a24 */ /* 0x000fe200078e02ff */
[----:B------:R-:W-:Y:S02]  /*2ce0*/  @P1 IADD3 R7, P3, R2, R8, RZ ;  /* 0x0000000802071210 */ /* 0x000fe40007f7e0ff */
[----:B------:R-:W-:Y:S01]  /*2cf0*/  @P0 MOV R0, 0x60 ;  /* 0x0000006000000802 */ /* 0x000fe20000000f00 */
[----:B------:R-:W-:Y:S01]  /*2d00*/  IMAD.WIDE.U32 R16, R21, c[0x0][0x218], R4 ;  /* 0x0000860015107a25 */ /* 0x000fe200078e0004 */
[----:B------:R-:W-:Y:S01]  /*2d10*/  @P1 IADD3.X R4, R3, R9, R13, P3, !PT ;  /* 0x0000000903041210 */ /* 0x000fe20001ffe40d */
[----:B------:R1:W-:Y:S02]  /*2d20*/  @P2 LDGSTS.E.BYPASS.LTC128B.128 [R214+0x9100], [R10.64], !P6 ;  /* 0x091000000ad62fae */ /* 0x0003e4000f101d46 */
[----:B------:R-:W-:Y:S01]  /*2d30*/  IMAD R12, R21, c[0x0][0x21c], R6 ;  /* 0x00008700150c7a24 */ /* 0x000fe200078e0206 */
[----:B------:R-:W-:Y:S01]  /*2d40*/  @P1 LEA R6, P3, R7, c[0x0][0x1c8], 0x1 ;  /* 0x0000720007061a11 */ /* 0x000fe200078608ff */
[----:B------:R-:W-:Y:S01]  /*2d50*/  @P0 IMAD.WIDE.U32 R2, R0, c[0x0][0x1e0], R2 ;  /* 0x0000780000020a25 */ /* 0x000fe200078e0002 */
[----:B------:R1:W-:Y:S03]  /*2d60*/  @P2 LDGSTS.E.BYPASS.LTC128B.128 [R214+0xc900], [R10.64+0x80], !P5 ;  /* 0x0c9000800ad62fae */ /* 0x0003e6000e901d46 */
[----:B------:R-:W-:-:S02]  /*2d70*/  IMAD R5, R24, c[0x0][0x208], RZ ;  /* 0x0000820018057a24 */ /* 0x000fc400078e02ff */
[----:B------:R-:W-:Y:S01]  /*2d80*/  @P0 IMAD R0, R0, c[0x0][0x1e4], RZ ;  /* 0x0000790000000a24 */ /* 0x000fe200078e02ff */
[----:B------:R-:W-:Y:S01]  /*2d90*/  @P1 LEA.HI.X R7, R7, c[0x0][0x1cc], R4, 0x1, P3 ;  /* 0x0000730007071a11 */ /* 0x000fe200018f0c04 */
[----:B------:R-:W-:Y:S01]  /*2da0*/  IMAD.WIDE.U32 R8, R141, c[0x0][0x208], RZ ;  /* 0x000082008d087a25 */ /* 0x000fe200078e00ff */
[C---:B------:R-:W-:Y:S02]  /*2db0*/  @P0 LEA R4, P3, R2.reuse, c[0x0][0x1c8], 0x1 ;  /* 0x0000720002040a11 */ /* 0x040fe400078608ff */
[----:B------:R-:W-:Y:S01]  /*2dc0*/  @P0 IADD3 R0, R3, R0, RZ ;  /* 0x0000000003000210 */ /* 0x000fe20007ffe0ff */
[----:B------:R-:W-:Y:S01]  /*2dd0*/  IMAD R5, R141, c[0x0][0x20c], R5 ;  /* 0x000083008d057a24 */ /* 0x000fe200078e0205 */
[----:B------:R2:W-:Y:S03]  /*2de0*/  @P1 LDGSTS.E.BYPASS.LTC128B.128 [R214+0xa100], [R6.64], !P6 ;  /* 0x0a10000006d61fae */ /* 0x0005e6000f101d46 */
[----:B------:R-:W-:Y:S01]  /*2df0*/  IMAD.IADD R3, R9, 0x1, R5 ;  /* 0x0000000109037824 */ /* 0x000fe200078e0205 */
[----:B------:R-:W-:Y:S01]  /*2e00*/  @P0 LEA.HI.X R5, R2, c[0x0][0x1cc], R0, 0x1, P3 ;  /* 0x0000730002050a11 */ /* 0x000fe200018f0c00 */
[----:B------:R2:W-:Y:S04]  /*2e10*/  @P1 LDGSTS.E.BYPASS.LTC128B.128 [R214+0xd900], [R6.64+0x80], !P5 ;  /* 0x0d90008006d61fae */ /* 0x0005e8000e901d46 */
[----:B------:R4:W-:Y:S04]  /*2e20*/  @P0 LDGSTS.E.BYPASS.LTC128B.128 [R214+0xb100], [R4.64], !P6 ;  /* 0x0b10000004d60fae */ /* 0x0009e8000f101d46 */
[----:B------:R4:W-:Y:S04]  /*2e30*/  @P0 LDGSTS.E.BYPASS.LTC128B.128 [R214+0xe900], [R4.64+0x80], !P5 ;  /* 0x0e90008004d60fae */ /* 0x0009e8000e901d46 */
[----:B------:R-:W0:Y:S01]  /*2e40*/  LDGDEPBAR ;  /* 0x00000000000079af */ /* 0x000e220000000000 */
[----:B---3--:R-:W-:Y:S01]  /*2e50*/  IMAD.IADD R15, R17, 0x1, R12 ;  /* 0x00000001110f7824 */ /* 0x008fe200078e020c */
[----:B------:R-:W-:-:S02]  /*2e60*/  MOV R14, R16 ;  /* 0x00000010000e7202 */ /* 0x000fc40000000f00 */
[----:B------:R-:W-:Y:S01]  /*2e70*/  STL [R1+0x44], R29 ;  /* 0x0000441d01007387 */ /* 0x000fe20000100800 */
[----:B------:R-:W-:-:S04]  /*2e80*/  DEPBAR.LE SB0, 0x1 ;  /* 0x000080400000791a */ /* 0x000fc80000000000 */
[----:B------:R-:W-:Y:S01]  /*2e90*/  BAR.SYNC.DEFER_BLOCKING 0x0 ;  /* 0x0000000000007b1d */ /* 0x000fe20000010000 */
[----:B------:R-:W-:-:S05]  /*2ea0*/  IMAD.WIDE.U32 R8, R8, 0x70, R14 ;  /* 0x0000007008087825 */ /* 0x000fca00078e000e */
[----:B------:R-:W-:Y:S04]  /*2eb0*/  STL.64 [R1+0x18], R146 ;  /* 0x0000189201007387 */ /* 0x000fe80000100a00 */
[----:B------:R-:W-:Y:S04]  /*2ec0*/  STL.64 [R1+0x10], R144 ;  /* 0x0000109001007387 */ /* 0x000fe80000100a00 */
[----:B------:R-:W-:Y:S04]  /*2ed0*/  STL.64 [R1+0x8], R16 ;  /* 0x0000081001007387 */ /* 0x000fe80000100a00 */
[----:B------:R3:W-:Y:S04]  /*2ee0*/  STL.64 [R1], R14 ;  /* 0x0000000e01007387 */ /* 0x0007e80000100a00 */
[----:B------:R-:W-:Y:S04]  /*2ef0*/  LDSM.16.M88.4 R128, [R210] ;  /* 0x00000000d280783b */ /* 0x000fe80000000200 */
[----:B------:R-:W-:Y:S04]  /*2f00*/  LDSM.16.M88.4 R132, [R211] ;  /* 0x00000000d384783b */ /* 0x000fe80000000200 */
[----:B------:R-:W-:Y:S04]  /*2f10*/  LDSM.16.M88.4 R164, [R213] ;  /* 0x00000000d5a4783b */ /* 0x000fe80000000200 */
[----:B------:R-:W-:Y:S04]  /*2f20*/  LDSM.16.M88.4 R168, [R212] ;  /* 0x00000000d4a8783b */ /* 0x000fe80000000200 */
[----:B------:R-:W-:Y:S04]  /*2f30*/  LDSM.16.M88.4 R172, [R210+0x4000] ;  /* 0x00400000d2ac783b */ /* 0x000fe80000000200 */
[----:B------:R-:W-:Y:S04]  /*2f40*/  LDSM.16.M88.4 R176, [R211+0x4000] ;  /* 0x00400000d3b0783b */ /* 0x000fe80000000200 */
[----:B---3--:R-:W3:Y:S04]  /*2f50*/  S2R R14, SR_TID.X ;  /* 0x00000000000e7919 */ /* 0x008ee80000002100 */
[----:B------:R-:W-:Y:S04]  /*2f60*/  LDSM.16.M88.4 R180, [R213+0x4000] ;  /* 0x00400000d5b4783b */ /* 0x000fe80000000200 */
[----:B------:R-:W-:Y:S04]  /*2f70*/  LDSM.16.M88.4 R184, [R212+0x4000] ;  /* 0x00400000d4b8783b */ /* 0x000fe80000000200 */
[----:B------:R-:W-:Y:S01]  /*2f80*/  BAR.SYNC.DEFER_BLOCKING 0x0 ;  /* 0x0000000000007b1d */ /* 0x000fe20000010000 */
[----:B------:R-:W-:Y:S01]  /*2f90*/  IMAD R0, R3, 0x70, RZ ;  /* 0x0000007003007824 */ /* 0x000fe200078e02ff */
[----:B------:R-:W-:Y:S01]  /*2fa0*/  USHF.L.U32 UR9, UR4, 0x6, URZ ;  /* 0x0000000604097899 */ /* 0x000fe2000800063f */
[----:B-1----:R-:W-:-:S02]  /*2fb0*/  LEA R10, P0, R8, c[0x0][0x1f8], 0x1 ;  /* 0x00007e00080a7a11 */ /* 0x002fc400078008ff */
[----:B------:R-:W-:Y:S01]  /*2fc0*/  IMAD.IADD R0, R9, 0x1, R0 ;  /* 0x0000000109007824 */ /* 0x000fe200078e0200 */
[----:B------:R-:W-:Y:S01]  /*2fd0*/  UMOV UR8, 0x6 ;  /* 0x0000000600087882 */ /* 0x000fe20000000000 */
[----:B------:R-:W-:Y:S01]  /*2fe0*/  LOP3.LUT P1, RZ, R106, 0x2, RZ, 0xc0, !PT ;  /* 0x000000026aff7812 */ /* 0x000fe2000782c0ff */
[----:B------:R-:W-:Y:S02]  /*2ff0*/  USHF.L.U64.HI UR5, UR4, UR8, UR5 ;  /* 0x0000000804057299 */ /* 0x000fe40008010205 */
[----:B------:R-:W-:Y:S02]  /*3000*/  LEA.HI.X R11, R8, c[0x0][0x1fc], R0, 0x1, P0 ;  /* 0x00007f00080b7a11 */ /* 0x000fe400000f0c00 */
[----:B---3--:R-:W-:Y:S02]  /*3010*/  ISETP.GT.AND P3, PT, R14, 0x7f, PT ;  /* 0x0000007f0e00780c */ /* 0x008fe40003f64270 */
[----:B----4-:R-:W-:Y:S02]  /*3020*/  IADD3 R4, P0, R10, UR9, RZ ;  /* 0x000000090a047c10 */ /* 0x010fe4000ff1e0ff */
[----:B------:R-:W-:-:S02]  /*3030*/  SEL R2, RZ, 0x1, P6 ;  /* 0x00000001ff027807 */ /* 0x000fc40003000000 */
[----:B------:R-:W-:Y:S02]  /*3040*/  SEL R0, RZ, 0x2, P5 ;  /* 0x00000002ff007807 */ /* 0x000fe40002800000 */
[----:B------:R-:W-:Y:S01]  /*3050*/  IADD3.X R5, R11, UR5, RZ, P0, !PT ;  /* 0x000000050b057c10 */ /* 0x000fe200087fe4ff */
[----:B------:R-:W-:-:S04]  /*3060*/  DEPBAR.LE SB0, 0x0 ;  /* 0x000080000000791a */ /* 0x000fc80000000000 */
[----:B------:R-:W-:Y:S01]  /*3070*/  BAR.SYNC.DEFER_BLOCKING 0x0 ;  /* 0x0000000000007b1d */ /* 0x000fe20000010000 */
[----:B--2---:R-:W-:Y:S02]  /*3080*/  IADD3 R6, P0, R4, UR9, RZ ;  /* 0x0000000904067c10 */ /* 0x004fe4000ff1e0ff */
[----:B------:R-:W-:Y:S02]  /*3090*/  IADD3 R0, R2, R0, RZ ;  /* 0x0000000002007210 */ /* 0x000fe40007ffe0ff */
[C---:B------:R-:W-:Y:S02]  /*30a0*/  IADD3 R195, R188.reuse, 0x20, RZ ;  /* 0x00000020bcc37810 */ /* 0x040fe40007ffe0ff */
[----:B------:R-:W-:Y:S02]  /*30b0*/  IADD3.X R7, R5, UR5, RZ, P0, !PT ;  /* 0x0000000505077c10 */ /* 0x000fe400087fe4ff */
[----:B------:R-:W-:Y:S02]  /*30c0*/  @P1 IADD3 R195, R188, -0x20, RZ ;  /* 0xffffffe0bcc31810 */ /* 0x000fe40007ffe0ff */
[----:B------:R-:W-:-:S02]  /*30d0*/  @!P3 IADD3 R8, P0, R6, UR9, RZ ;  /* 0x000000090608bc10 */ /* 0x000fc4000ff1e0ff */
[----:B------:R-:W-:Y:S02]  /*30e0*/  LOP3.LUT P1, RZ, R0, 0x1, RZ, 0xc0, !PT ;  /* 0x0000000100ff7812 */ /* 0x000fe4000782c0ff */
[----:B------:R-:W-:Y:S02]  /*30f0*/  IADD3 R2, R23, R153, -R25 ;  /* 0x0000009917027210 */ /* 0x000fe40007ffe819 */
[----:B------:R-:W-:Y:S02]  /*3100*/  @!P3 IADD3.X R9, R7, UR5, RZ, P0, !PT ;  /* 0x000000050709bc10 */ /* 0x000fe400087fe4ff */
[----:B------:R-:W-:Y:S02]  /*3110*/  ISETP.LT.OR P0, PT, R2, 0x1, !P1 ;  /* 0x000000010200780c */ /* 0x000fe40004f01670 */
[----:B------:R-:W-:Y:S01]  /*3120*/  LOP3.LUT P2, RZ, R0, 0x2, RZ, 0xc0, !PT ;  /* 0x0000000200ff7812 */ /* 0x000fe2000784c0ff */
[----:B------:R-:W1:Y:S04]  /*3130*/  LDSM.16.M88.4 R20, [R188] ;  /* 0x00000000bc14783b */ /* 0x000e680000000200 */
[----:B------:R-:W-:Y:S04]  /*3140*/  LDSM.16.M88.4 R16, [R188+0x800] ;  /* 0x00080000bc10783b */ /* 0x000fe80000000200 */
[----:B------:R-:W2:Y:S04]  /*3150*/  LDSM.16.M88.4 R12, [R188+0x1000] ;  /* 0x00100000bc0c783b */ /* 0x000ea80000000200 */
[----:B------:R-:W-:Y:S04]  /*3160*/  LDSM.16.M88.4 R32, [R188+0x1800] ;  /* 0x00180000bc20783b */ /* 0x000fe80000000200 */
[----:B------:R-:W3:Y:S04]  /*3170*/  LDSM.16.M88.4 R52, [R188+0x2000] ;  /* 0x00200000bc34783b */ /* 0x000ee80000000200 */
[----:B------:R-:W-:Y:S04]  /*3180*/  LDSM.16.M88.4 R72, [R188+0x2800] ;  /* 0x00280000bc48783b */ /* 0x000fe80000000200 */
[----:B------:R-:W-:Y:S04]  /*3190*/  LDSM.16.M88.4 R84, [R188+0x3000] ;  /* 0x00300000bc54783b */ /* 0x000fe80000000200 */
[----:B------:R-:W4:Y:S04]  /*31a0*/  LDSM.16.M88.4 R56, [R195] ;  /* 0x00000000c338783b */ /* 0x000f280000000200 */
[----:B------:R-:W-:Y:S04]  /*31b0*/  LDSM.16.M88.4 R68, [R195+0x800] ;  /* 0x00080000c344783b */ /* 0x000fe80000000200 */
[----:B------:R-:W5:Y:S04]  /*31c0*/  LDSM.16.M88.4 R64, [R195+0x1000] ;  /* 0x00100000c340783b */ /* 0x000f680000000200 */
[----:B------:R-:W-:Y:S04]  /*31d0*/  LDSM.16.M88.4 R60, [R195+0x1800] ;  /* 0x00180000c33c783b */ /* 0x000fe80000000200 */
[----:B------:R-:W1:Y:S04]  /*31e0*/  LDSM.16.M88.4 R88, [R195+0x2000] ;  /* 0x00200000c358783b */ /* 0x000e680000000200 */
[----:B------:R-:W-:Y:S04]  /*31f0*/  LDSM.16.M88.4 R116, [R195+0x2800] ;  /* 0x00280000c374783b */ /* 0x000fe80000000200 */
[----:B------:R-:W-:Y:S04]  /*3200*/  LDSM.16.M88.4 R120, [R195+0x3000] ;  /* 0x00300000c378783b */ /* 0x000fe80000000200 */
[----:B------:R-:W-:Y:S01]  /*3210*/  @!PT LDS RZ, [RZ] ;  /* 0x00000000fffff984 */ /* 0x000fe20000000800 */
[----:B------:R-:W-:Y:S01]  /*3220*/  @!PT LDS RZ, [RZ] ;  /* 0x00000000fffff984 */ /* 0x000fe20000000800 */
[----:B------:R-:W-:Y:S01]  /*3230*/  @!PT LDS RZ, [RZ] ;  /* 0x00000000fffff984 */ /* 0x000fe20000000800 */
[----:B------:R1:W-:Y:S01]  /*3240*/  LDGSTS.E.BYPASS.LTC128B.128 [R214+0x100], [R10.64], !P0 ;  /* 0x001000000ad67fae */ /* 0x0003e2000c101d46 */
[----:B------:R-:W-:-:S13]  /*3250*/  ISETP.LT.OR P0, PT, R2, 0x1, !P2 ;  /* 0x000000010200780c */ /* 0x000fda0005701670 */
[----:B------:R1:W-:Y:S01]  /*3260*/  LDGSTS.E.BYPASS.LTC128B.128 [R214+0x3900], [R10.64+0x80], !P0 ;  /* 0x039000800ad67fae */ /* 0x0003e2000c101d46 */
[C---:B------:R-:W-:Y:S02]  /*3270*/  ISETP.LT.OR P0, PT, R2.reuse, 0x21, !P1 ;  /* 0x000000210200780c */ /* 0x040fe40004f01670 */
[----:B------:R-:W-:-:S11]  /*3280*/  ISETP.LT.OR P1, PT, R2, 0x41, !P1 ;  /* 0x000000410200780c */ /* 0x000fd60004f21670 */
[----:B------:R2:W-:Y:S01]  /*3290*/  LDGSTS.E.BYPASS.LTC128B.128 [R214+0x1100], [R4.64], !P0 ;  /* 0x0110000004d67fae */ /* 0x0005e2000c101d46 */
[C---:B------:R-:W-:Y:S02]  /*32a0*/  ISETP.LT.OR P0, PT, R2.reuse, 0x21, !P2 ;  /* 0x000000210200780c */ /* 0x040fe40005701670 */
[----:B------:R-:W-:-:S11]  /*32b0*/  ISETP.LT.OR P2, PT, R2, 0x41, !P2 ;  /* 0x000000410200780c */ /* 0x000fd60005741670 */
[----:B------:R3:W-:Y:S01]  /*32c0*/  LDGSTS.E.BYPASS.LTC128B.128 [R214+0x4900], [R4.64+0x80], !P0 ;  /* 0x0490008004d67fae */ /* 0x0007e2000c101d46 */
[----:B------:R-:W-:-:S03]  /*32d0*/  LOP3.LUT P0, RZ, R106, 0x4, RZ, 0xc0, !PT ;  /* 0x000000046aff7812 */ /* 0x000fc6000780c0ff */
[----:B------:R3:W-:Y:S01]  /*32e0*/  LDGSTS.E.BYPASS.LTC128B.128 [R214+0x2100], [R6.64], !P1 ;  /* 0x0210000006d67fae */ /* 0x0007e2000c901d46 */
[----:B------:R-:W-:Y:S02]  /*32f0*/  SEL R0, R76, 0xffffffc0, !P0 ;  /* 0xffffffc04c007807 */ /* 0x000fe40004000000 */
[C---:B------:R-:W-:Y:S01]  /*3300*/  @!P3 ISETP.LT.OR P1, PT, R2.reuse, 0x61, P6 ;  /* 0x000000610200b80c */ /* 0x040fe20003721670 */
[C---:B-1----:R-:W-:Y:S01]  /*3310*/  HMMA.16816.F32.BF16 R48, R128.reuse, R20, RZ ;  /* 0x000000148030723c */ /* 0x042fe200000418ff */
[----:B------:R-:W-:Y:S01]  /*3320*/  @!P3 ISETP.LT.OR P0, PT, R2, 0x61, P5 ;  /* 0x000000610200b80c */ /* 0x000fe20002f01670 */
[----:B------:R-:W-:Y:S01]  /*3330*/  IMAD.IADD R190, R188, 0x1, R0 ;  /* 0x00000001bcbe7824 */ /* 0x000fe200078e0200 */
[----:B------:R1:W-:Y:S05]  /*3340*/  LDGSTS.E.BYPASS.LTC128B.128 [R214+0x5900], [R6.64+0x80], !P2 ;  /* 0x0590008006d67fae */ /* 0x0003ea000d101d46 */
[C---:B--2---:R-:W-:Y:S04]  /*3350*/  HMMA.16816.F32.BF16 R28, R128.reuse, R12, RZ ;  /* 0x0000000c801c723c */ /* 0x044fe800000418ff */
[----:B------:R2:W-:Y:S04]  /*3360*/  @!P3 LDGSTS.E.BYPASS.LTC128B.128 [R214+0x3100], [R8.64], !P1 ;  /* 0x0310000008d6bfae */ /* 0x0005e8000c901d46 */
[----:B------:R2:W-:Y:S04]  /*3370*/  @!P3 LDGSTS.E.BYPASS.LTC128B.128 [R214+0x6900], [R8.64+0x80], !P0 ;  /* 0x0690008008d6bfae */ /* 0x0005e8000c101d46 */
[----:B------:R-:W1:Y:S01]  /*3380*/  LDSM.16.M88.4 R76, [R190] ;  /* 0x00000000be4c783b */ /* 0x000e620000000200 */
[----:B------:R-:W-:Y:S01]  /*3390*/  HMMA.16816.F32.BF16 R44, R128, R22, RZ ;  /* 0x00000016802c723c */ /* 0x000fe200000418ff */
[----:B------:R-:W-:-:S02]  /*33a0*/  IADD3 R189, R195, R0, RZ ;  /* 0x00000000c3bd7210 */ /* 0x000fc40007ffe0ff */
[----:B------:R-:W0:Y:S05]  /*33b0*/  LDGDEPBAR ;  /* 0x00000000000079af */ /* 0x000e2a0000000000 */
[C---:B------:R-:W-:Y:S08]  /*33c0*/  HMMA.16816.F32.BF16 R24, R128.reuse, R14, RZ ;  /* 0x0000000e8018723c */ /* 0x040ff000000418ff */
[----:B---3--:R-:W-:Y:S08]  /*33d0*/  HMMA.16816.F32.BF16 R12, R128, R52, RZ ;  /* 0x00000034800c723c */ /* 0x008ff000000418ff */
[----:B----4-:R-:W-:Y:S08]  /*33e0*/  HMMA.16816.F32.BF16 R48, R132, R56, R48 ;  /* 0x000000388430723c */ /* 0x010ff00000041830 */
[----:B------:R-:W-:Y:S08]  /*33f0*/  HMMA.16816.F32.BF16 R40, R128, R16, RZ ;  /* 0x000000108028723c */ /* 0x000ff000000418ff */
[----:B-----5:R-:W-:Y:S01]  /*3400*/  HMMA.16816.F32.BF16 R96, R132, R64, R28 ;  /* 0x000000408460723c */ /* 0x020fe2000004181c */
[----:B------:R-:W3:Y:S07]  /*3410*/  LDSM.16.M88.4 R28, [R189] ;  /* 0x00000000bd1c783b */ /* 0x000eee0000000200 */
[C---:B------:R-:W-:Y:S08]  /*3420*/  HMMA.16816.F32.BF16 R20, R128.reuse, R32, RZ ;  /* 0x000000208014723c */ /* 0x040ff000000418ff */
[C---:B------:R-:W-:Y:S08]  /*3430*/  HMMA.16816.F32.BF16 R36, R128.reuse, R18, RZ ;  /* 0x000000128024723c */ /* 0x040ff000000418ff */
[C---:B------:R-:W-:Y:S01]  /*3440*/  HMMA.16816.F32.BF16 R16, R128.reuse, R34, RZ ;  /* 0x000000228010723c */ /* 0x040fe200000418ff */
[----:B------:R-:W4:Y:S07]  /*3450*/  LDSM.16.M88.4 R32, [R190+0x800] ;  /* 0x00080000be20783b */ /* 0x000f2e0000000200 */
[----:B-1----:R-:W-:Y:S08]  /*3460*/  HMMA.16816.F32.BF16 R4, R128, R86, RZ ;  /* 0x000000568004723c */ /* 0x002ff000000418ff */
[C---:B------:R-:W-:Y:S08]  /*3470*/  HMMA.16816.F32.BF16 R80, R132.reuse, R58, R44 ;  /* 0x0000003a8450723c */ /* 0x040ff0000004182c */
[C---:B------:R-:W-:Y:S08]  /*3480*/  HMMA.16816.F32.BF16 R108, R132.reuse, R88, R12 ;  /* 0x00000058846c723c */ /* 0x040ff0000004180c */
[----:B------:R-:W-:Y:S08]  /*3490*/  HMMA.16816.F32.BF16 R92, R132, R66, R24 ;  /* 0x00000042845c723c */ /* 0x000ff00000041818 */
[----:B------:R-:W-:Y:S08]  /*34a0*/  HMMA.16816.F32.BF16 R12, R128, R74, RZ ;  /* 0x0000004a800c723c */ /* 0x000ff000000418ff */
[----:B------:R-:W-:Y:S01]  /*34b0*/  HMMA.16816.F32.BF16 R24, R164, R76, R48 ;  /* 0x0000004ca418723c */ /* 0x000fe20000041830 */
[----:B------:R-:W-:Y:S07]  /*34c0*/  LDSM.16.M88.4 R48, [R188+0x3800] ;  /* 0x00380000bc30783b */ /* 0x000fee0000000200 */
[----:B------:R-:W-:Y:S01]  /*34d0*/  HMMA.16816.F32.BF16 R100, R132, R68, R40 ;  /* 0x000000448464723c */ /* 0x000fe20000041828 */
[----:B------:R-:W1:Y:S07]  /*34e0*/  LDSM.16.M88.4 R40, [R190+0x1000] ;  /* 0x00100000be28783b */ /* 0x000e6e0000000200 */
[----:B--2---:R-:W-:Y:S08]  /*34f0*/  HMMA.16816.F32.BF16 R8, R128, R84, RZ ;  /* 0x000000548008723c */ /* 0x004ff000000418ff */
[----:B------:R-:W-:Y:S08]  /*3500*/  HMMA.16816.F32.BF16 R64, R132, R60, R20 ;  /* 0x0000003c8440723c */ /* 0x000ff00000041814 */
[----:B------:R-:W-:Y:S01]  /*3510*/  HMMA.16816.F32.BF16 R20, R128, R54, RZ ;  /* 0x000000368014723c */ /* 0x000fe200000418ff */
[----:B------:R-:W2:Y:S07]  /*3520*/  LDSM.16.M88.4 R52, [R190+0x1800] ;  /* 0x00180000be34783b */ /* 0x000eae0000000200 */
[----:B------:R-:W-:Y:S08]  /*3530*/  HMMA.16816.F32.BF16 R112, R132, R62, R16 ;  /* 0x0000003e8470723c */ /* 0x000ff00000041810 */
[----:B------:R-:W-:Y:S08]  /*3540*/  HMMA.16816.F32.BF16 R16, R128, R72, RZ ;  /* 0x000000488010723c */ /* 0x000ff000000418ff */
[C---:B------:R-:W-:Y:S01]  /*3550*/  HMMA.16816.F32.BF16 R104, R132.reuse, R70, R36 ;  /* 0x000000468468723c */ /* 0x040fe20000041824 */
[----:B------:R-:W5:Y:S04]  /*3560*/  LDSM.16.M88.4 R36, [R189+0x800] ;  /* 0x00080000bd24783b */ /* 0x000f680000000200 */
[----:B------:R-:W-:Y:S03]  /*3570*/  LDSM.16.M88.4 R68, [R195+0x3800] ;  /* 0x00380000c344783b */ /* 0x000fe60000000200 */
[----:B------:R-:W-:Y:S08]  /*3580*/  HMMA.16816.F32.BF16 R72, R132, R122, R4 ;  /* 0x0000007a8448723c */ /* 0x000ff00000041804 */
[----:B------:R-:W-:Y:S01]  /*3590*/  HMMA.16816.F32.BF16 R4, R164, R78, R80 ;  /* 0x0000004ea404723c */ /* 0x000fe20000041850 */
[----:B------:R-:W-:Y:S07]  /*35a0*/  LDSM.16.M88.4 R76, [R188+0x4000] ;  /* 0x00400000bc4c783b */ /* 0x000fee0000000200 */
[----:B------:R-:W-:Y:S08]  /*35b0*/  HMMA.16816.F32.BF16 R124, R132, R118, R12 ;  /* 0x00000076847c723c */ /* 0x000ff0000004180c */
[----:B---3--:R-:W-:Y:S08]  /*35c0*/  HMMA.16816.F32.BF16 R12, R168, R28, R24 ;  /* 0x0000001ca80c723c */ /* 0x008ff00000041818 */
[C---:B------:R-:W-:Y:S01]  /*35d0*/  HMMA.16816.F32.BF16 R136, R132.reuse, R120, R8 ;  /* 0x000000788488723c */ /* 0x040fe20000041808 */
[----:B------:R-:W3:Y:S07]  /*35e0*/  LDSM.16.M88.4 R8, [R190+0x2000] ;  /* 0x00200000be08783b */ /* 0x000eee0000000200 */
[----:B------:R-:W-:Y:S08]  /*35f0*/  HMMA.16816.F32.BF16 R44, R132, R116, R16 ;  /* 0x00000074842c723c */ /* 0x000ff00000041810 */
[C---:B----4-:R-:W-:Y:S01]  /*3600*/  HMMA.16816.F32.BF16 R16, R164.reuse, R32, R100 ;  /* 0x00000020a410723c */ /* 0x050fe20000041864 */
[----:B------:R-:W-:Y:S07]  /*3610*/  LDSM.16.M88.4 R100, [R189+0x3800] ;  /* 0x00380000bd64783b */ /* 0x000fee0000000200 */
[----:B------:R-:W-:Y:S01]  /*3620*/  HMMA.16816.F32.BF16 R60, R164, R34, R104 ;  /* 0x00000022a43c723c */ /* 0x000fe20000041868 */
[----:B------:R-:W-:Y:S07]  /*3630*/  LDSM.16.M88.4 R32, [R189+0x2800] ;  /* 0x00280000bd20783b */ /* 0x000fee0000000200 */
[----:B------:R-:W-:Y:S01]  /*3640*/  HMMA.16816.F32.BF16 R56, R132, R90, R20 ;  /* 0x0000005a8438723c */ /* 0x000fe20000041814 */
[----:B------:R-:W4:Y:S04]  /*3650*/  LDSM.16.M88.4 R20, [R190+0x2800] ;  /* 0x00280000be14783b */ /* 0x000f280000000200 */
[----:B------:R-:W-:Y:S03]  /*3660*/  LDSM.16.M88.4 R88, [R195+0x4000] ;  /* 0x00400000c358783b */ /* 0x000fe60000000200 */
[C---:B-1----:R-:W-:Y:S08]  /*3670*/  HMMA.16816.F32.BF16 R84, R164.reuse, R40, R96 ;  /* 0x00000028a454723c */ /* 0x042ff00000041860 */
[----:B------:R-:W-:Y:S01]  /*3680*/  HMMA.16816.F32.BF16 R104, R164, R42, R92 ;  /* 0x0000002aa468723c */ /* 0x000fe2000004185c */
[----:B------:R-:W1:Y:S04]  /*3690*/  LDSM.16.M88.4 R40, [R190+0x3000] ;  /* 0x00300000be28783b */ /* 0x000e680000000200 */
[----:B------:R-:W-:Y:S03]  /*36a0*/  LDSM.16.M88.4 R92, [R190+0x3800] ;  /* 0x00380000be5c783b */ /* 0x000fe60000000200 */
[----:B------:R-:W-:Y:S08]  /*36b0*/  HMMA.16816.F32.BF16 R4, R168, R30, R4 ;  /* 0x0000001ea804723c */ /* 0x000ff00000041804 */
[----:B------:R-:W-:Y:S08]  /*36c0*/  HMMA.16816.F32.BF16 R12, R172, R48, R12 ;  /* 0x00000030ac0c723c */ /* 0x000ff0000004180c */
[----:B--2---:R-:W-:Y:S01]  /*36d0*/  HMMA.16816.F32.BF16 R116, R164, R52, R64 ;  /* 0x00000034a474723c */ /* 0x004fe20000041840 */
[----:B------:R-:W2:Y:S07]  /*36e0*/  LDSM.16.M88.4 R64, [R189+0x1000] ;  /* 0x00100000bd40783b */ /* 0x000eae0000000200 */
[----:B-----5:R-:W-:Y:S08]  /*36f0*/  HMMA.16816.F32.BF16 R16, R168, R36, R16 ;  /* 0x00000024a810723c */ /* 0x020ff00000041810 */
[----:B---3--:R-:W-:Y:S01]  /*3700*/  HMMA.16816.F32.BF16 R96, R164, R10, R56 ;  /* 0x0000000aa460723c */ /* 0x008fe20000041838 */
[----:B------:R-:W3:Y:S07]  /*3710*/  LDSM.16.M88.4 R56, [R189+0x3000] ;  /* 0x00300000bd38783b */ /* 0x000eee0000000200 */
[----:B------:R-:W-:Y:S01]  /*3720*/  HMMA.16816.F32.BF16 R4, R172, R50, R4 ;  /* 0x00000032ac04723c */ /* 0x000fe20000041804 */
[----:B------:R-:W5:Y:S07]  /*3730*/  LDSM.16.M88.4 R48, [R189+0x1800] ;  /* 0x00180000bd30783b */ /* 0x000f6e0000000200 */
[----:B------:R-:W-:Y:S08]  /*3740*/  HMMA.16816.F32.BF16 R12, R176, R68, R12 ;  /* 0x00000044b00c723c */ /* 0x000ff0000004180c */
[C---:B----4-:R-:W-:Y:S01]  /*3750*/  HMMA.16816.F32.BF16 R80, R164.reuse, R20, R44 ;  /* 0x00000014a450723c */ /* 0x050fe2000004182c */
[----:B------:R-:W-:Y:S07]  /*3760*/  LDSM.16.M88.4 R44, [R189+0x2000] ;  /* 0x00200000bd2c783b */ /* 0x000fee0000000200 */
[C---:B------:R-:W-:Y:S08]  /*3770*/  HMMA.16816.F32.BF16 R28, R164.reuse, R22, R124 ;  /* 0x00000016a41c723c */ /* 0x040ff0000004187c */
[----:B-1----:R-:W-:Y:S08]  /*3780*/  HMMA.16816.F32.BF16 R24, R164, R40, R136 ;  /* 0x00000028a418723c */ /* 0x002ff00000041888 */
[----:B------:R-:W-:Y:S01]  /*3790*/  HMMA.16816.F32.BF16 R20, R168, R38, R60 ;  /* 0x00000026a814723c */ /* 0x000fe2000004183c */
[----:B------:R-:W1:Y:S07]  /*37a0*/  LDSM.16.M88.4 R36, [R188+0x4800] ;  /* 0x00480000bc24783b */ /* 0x000e6e0000000200 */
[----:B------:R-:W-:Y:S08]  /*37b0*/  HMMA.16816.F32.BF16 R16, R172, R76, R16 ;  /* 0x0000004cac10723c */ /* 0x000ff00000041810 */
[C---:B------:R-:W-:Y:S08]  /*37c0*/  HMMA.16816.F32.BF16 R112, R164.reuse, R54, R112 ;  /* 0x00000036a470723c */ /* 0x040ff00000041870 */
[----:B------:R-:W-:Y:S08]  /*37d0*/  HMMA.16816.F32.BF16 R108, R164, R8, R108 ;  /* 0x00000008a46c723c */ /* 0x000ff0000004186c */
[----:B------:R-:W-:Y:S01]  /*37e0*/  HMMA.16816.F32.BF16 R8, R176, R70, R4 ;  /* 0x00000046b008723c */ /* 0x000fe20000041804 */
[----:B------:R-:W-:Y:S07]  /*37f0*/  LDSM.16.M88.4 R68, [R188+0x5000] ;  /* 0x00500000bc44783b */ /* 0x000fee0000000200 */
[----:B------:R-:W-:Y:S08]  /*3800*/  HMMA.16816.F32.BF16 R72, R164, R42, R72 ;  /* 0x0000002aa448723c */ /* 0x000ff00000041848 */
[C---:B--2---:R-:W-:Y:S08]  /*3810*/  HMMA.16816.F32.BF16 R60, R168.reuse, R64, R84 ;  /* 0x00000040a83c723c */ /* 0x044ff00000041854 */
[----:B------:R-:W-:Y:S01]  /*3820*/  HMMA.16816.F32.BF16 R40, R168, R66, R104 ;  /* 0x00000042a828723c */ /* 0x000fe20000041868 */
[----:B------:R-:W2:Y:S07]  /*3830*/  LDSM.16.M88.4 R64, [R190+0x4000] ;  /* 0x00400000be40783b */ /* 0x000eae0000000200 */
[----:B------:R-:W-:Y:S08]  /*3840*/  HMMA.16816.F32.BF16 R4, R180, R92, R12 ;  /* 0x0000005cb404723c */ /* 0x000ff0000004180c */
[----:B---3--:R-:W-:Y:S08]  /*3850*/  HMMA.16816.F32.BF16 R104, R168, R56, R24 ;  /* 0x00000038a868723c */ /* 0x008ff00000041818 */
[----:B------:R-:W-:Y:S08]  /*3860*/  HMMA.16816.F32.BF16 R24, R172, R78, R20 ;  /* 0x0000004eac18723c */ /* 0x000ff00000041814 */
[----:B------:R-:W-:Y:S08]  /*3870*/  HMMA.16816.F32.BF16 R20, R176, R88, R16 ;  /* 0x00000058b014723c */ /* 0x000ff00000041810 */
[C---:B-----5:R-:W-:Y:S08]  /*3880*/  HMMA.16816.F32.BF16 R52, R168.reuse, R48, R116 ;  /* 0x00000030a834723c */ /* 0x060ff00000041874 */
[C---:B------:R-:W-:Y:S08]  /*3890*/  HMMA.16816.F32.BF16 R48, R168.reuse, R50, R112 ;  /* 0x00000032a830723c */ /* 0x040ff00000041870 */
[C---:B------:R-:W-:Y:S08]  /*38a0*/  HMMA.16816.F32.BF16 R80, R168.reuse, R32, R80 ;  /* 0x00000020a850723c */ /* 0x040ff00000041850 */
[----:B------:R-:W-:Y:S01]  /*38b0*/  HMMA.16816.F32.BF16 R84, R168, R34, R28 ;  /* 0x00000022a854723c */ /* 0x000fe2000004181c */
[----:B------:R-:W3:Y:S04]  /*38c0*/  LDSM.16.M88.4 R32, [R195+0x4800] ;  /* 0x00480000c320783b */ /* 0x000ee80000000200 */
[----:B------:R-:W-:Y:S03]  /*38d0*/  LDSM.16.M88.4 R28, [R195+0x5000] ;  /* 0x00500000c31c783b */ /* 0x000fe60000000200 */
[----:B------:R-:W-:Y:S08]  /*38e0*/  HMMA.16816.F32.BF16 R16, R180, R94, R8 ;  /* 0x0000005eb410723c */ /* 0x000ff00000041808 */
[----:B------:R-:W-:Y:S01]  /*38f0*/  HMMA.16816.F32.BF16 R92, R168, R58, R72 ;  /* 0x0000003aa85c723c */ /* 0x000fe20000041848 */
[----:B------:R-:W4:Y:S07]  /*3900*/  LDSM.16.M88.4 R56, [R189+0x4000] ;  /* 0x00400000bd38783b */ /* 0x000f2e0000000200 */
[----:B------:R-:W-:Y:S08]  /*3910*/  HMMA.16816.F32.BF16 R4, R184, R100, R4 ;  /* 0x00000064b804723c */ /* 0x000ff00000041804 */
[----:B-1----:R-:W-:Y:S08]  /*3920*/  HMMA.16816.F32.BF16 R12, R172, R36, R60 ;  /* 0x00000024ac0c723c */ /* 0x002ff0000004183c */
[----:B--2---:R-:W-:Y:S08]  /*3930*/  HMMA.16816.F32.BF16 R8, R180, R64, R20 ;  /* 0x00000040b408723c */ /* 0x004ff00000041814 */
[----:B------:R-:W-:Y:S01]  /*3940*/  HMMA.16816.F32.BF16 R24, R176, R90, R24 ;  /* 0x0000005ab018723c */ /* 0x000fe20000041818 */
[----:B------:R-:W-:-:S07]  /*3950*/  FMUL.FTZ R0, R4, c[0x0][0x320] ;  /* 0x0000c80004007a20 */ /* 0x000fce0000410000 */
[----:B------:R-:W-:Y:S01]  /*3960*/  HMMA.16816.F32.BF16 R76, R172, R70, R48 ;  /* 0x00000046ac4c723c */ /* 0x000fe20000041830 */
[----:B------:R-:W1:Y:S07]  /*3970*/  LDSM.16.M88.4 R48, [R190+0x4800] ;  /* 0x00480000be30783b */ /* 0x000e6e0000000200 */
[----:B------:R-:W-:Y:S01]  /*3980*/  HMMA.16816.F32.BF16 R16, R184, R102, R16 ;  /* 0x00000066b810723c */ /* 0x000fe20000041810 */
[----:B------:R2:W1:Y:S07]  /*3990*/  MUFU.TANH R113, R0 ;  /* 0x0000000000717308 */ /* 0x00046e0000002400 */
[----:B------:R-:W-:Y:S01]  /*39a0*/  HMMA.16816.F32.BF16 R108, R168, R44, R108 ;  /* 0x0000002ca86c723c */ /* 0x000fe2000004186c */
[----:B--2---:R-:W-:-:S07]  /*39b0*/  FMUL.FTZ R0, R5, c[0x0][0x320] ;  /* 0x0000c80005007a20 */ /* 0x004fce0000410000 */
[----:B------:R-:W-:Y:S01]  /*39c0*/  HMMA.16816.F32.BF16 R96, R168, R46, R96 ;  /* 0x0000002ea860723c */ /* 0x000fe20000041860 */
[----:B------:R2:W1:Y:S07]  /*39d0*/  MUFU.TANH R112, R0 ;  /* 0x0000000000707308 */ /* 0x00046e0000002400 */
[----:B------:R-:W-:Y:S01]  /*39e0*/  HMMA.16816.F32.BF16 R44, R172, R38, R40 ;  /* 0x00000026ac2c723c */ /* 0x000fe20000041828 */
[----:B------:R-:W5:Y:S04]  /*39f0*/  LDSM.16.M88.4 R40, [R188+0x5800] ;  /* 0x00580000bc28783b */ /* 0x000f680000000200 */
[----:B------:R-:W1:Y:S03]  /*3a00*/  LDSM.16.M88.4 R36, [R189+0x4800] ;  /* 0x00480000bd24783b */ /* 0x000e660000000200 */
[----:B---3--:R-:W-:Y:S01]  /*3a10*/  HMMA.16816.F32.BF16 R12, R176, R32, R12 ;  /* 0x00000020b00c723c */ /* 0x008fe2000004180c */
[----:B--2---:R-:W-:-:S04]  /*3a20*/  FMUL.FTZ R0, R6, c[0x0][0x320] ;  /* 0x0000c80006007a20 */ /* 0x004fc80000410000 */
[----:B------:R2:W3:Y:S02]  /*3a30*/  MUFU.TANH R115, R0 ;  /* 0x0000000000737308 */ /* 0x0004e40000002400 */
[----:B--2---:R-:W-:Y:S02]  /*3a40*/  FMUL.FTZ R0, R7, c[0x0][0x320] ;  /* 0x0000c80007007a20 */ /* 0x004fe40000410000 */
[----:B----4-:R-:W-:Y:S04]  /*3a50*/  HMMA.16816.F32.BF16 R4, R184, R56, R8 ;  /* 0x00000038b804723c */ /* 0x010fe80000041808 */
[----:B------:R2:W4:Y:S04]  /*3a60*/  MUFU.TANH R114, R0 ;  /* 0x0000000000727308 */ /* 0x0005280000002400 */
[----:B------:R-:W-:Y:S01]  /*3a70*/  HMMA.16816.F32.BF16 R8, R180, R66, R24 ;  /* 0x00000042b408723c */ /* 0x000fe20000041818 */
[----:B--2---:R-:W-:-:S04]  /*3a80*/  FMUL.FTZ R0, R16, c[0x0][0x320] ;  /* 0x0000c80010007a20 */ /* 0x004fc80000410000 */
[----:B------:R2:W1:Y:S03]  /*3a90*/  MUFU.TANH R101, R0 ;  /* 0x0000000000657308 */ /* 0x0004660000002400 */
[----:B------:R-:W-:Y:S01]  /*3aa0*/  HMMA.16816.F32.BF16 R20, R176, R34, R44 ;  /* 0x00000022b014723c */ /* 0x000fe2000004182c */
[----:B------:R-:W-:Y:S04]  /*3ab0*/  LDSM.16.M88.4 R32, [R190+0x5000] ;  /* 0x00500000be20783b */ /* 0x000fe80000000200 */
[----:B------:R-:W-:Y:S01]  /*3ac0*/  LDSM.16.M88.4 R44, [R190+0x5800] ;  /* 0x00580000be2c783b */ /* 0x000fe20000000200 */
[----:B--2---:R-:W-:-:S04]  /*3ad0*/  FMUL.FTZ R0, R17, c[0x0][0x320] ;  /* 0x0000c80011007a20 */ /* 0x004fc80000410000 */
[----:B------:R2:W1:Y:S01]  /*3ae0*/  MUFU.TANH R100, R0 ;  /* 0x0000000000647308 */ /* 0x0004620000002400 */
[----:B------:R-:W-:Y:S01]  /*3af0*/  HMMA.16816.F32.BF16 R72, R172, R68, R52 ;  /* 0x00000044ac48723c */ /* 0x000fe20000041834 */
[----:B------:R-:W3:Y:S01]  /*3b00*/  LDSM.16.M88.4 R52, [R188+0x6000] ;  /* 0x00600000bc34783b */ /* 0x000ee20000000200 */
[----:B--2---:R-:W-:-:S05]  /*3b10*/  FMUL.FTZ R0, R18, c[0x0][0x320] ;  /* 0x0000c80012007a20 */ /* 0x004fca0000410000 */
[----:B------:R2:W1:Y:S02]  /*3b20*/  MUFU.TANH R103, R0 ;  /* 0x0000000000677308 */ /* 0x0004640000002400 */
[----:B--2---:R-:W-:Y:S02]  /*3b30*/  FMUL.FTZ R0, R19, c[0x0][0x320] ;  /* 0x0000c80013007a20 */ /* 0x004fe40000410000 */
[----:B-1----:R-:W-:Y:S04]  /*3b40*/  HMMA.16816.F32.BF16 R16, R180, R48, R12 ;  /* 0x00000030b410723c */ /* 0x002fe8000004180c */
[----:B------:R1:W2:Y:S04]  /*3b50*/  MUFU.TANH R102, R0 ;  /* 0x0000000000667308 */ /* 0x0002a80000002400 */
[----:B------:R-:W-:Y:S01]  /*3b60*/  HMMA.16816.F32.BF16 R12, R184, R58, R8 ;  /* 0x0000003ab80c723c */ /* 0x000fe20000041808 */
[----:B------:R-:W-:Y:S01]  /*3b70*/  LDSM.16.M88.4 R56, [R188+0x6800] ;  /* 0x00680000bc38783b */ /* 0x000fe20000000200 */
[----:B-1----:R-:W-:-:S04]  /*3b80*/  FMUL.FTZ R0, R4, c[0x0][0x320] ;  /* 0x0000c80004007a20 */ /* 0x002fc80000410000 */
[----:B------:R1:W1:Y:S02]  /*3b90*/  MUFU.TANH R91, R0 ;  /* 0x00000000005b7308 */ /* 0x0002640000002400 */
[----:B-----5:R-:W-:Y:S01]  /*3ba0*/  HMMA.16816.F32.BF16 R60, R172, R42, R96 ;  /* 0x0000002aac3c723c */ /* 0x020fe20000041860 */
[----:B-1----:R-:W-:-:S05]  /*3bb0*/  FMUL.FTZ R0, R5, c[0x0][0x320] ;  /* 0x0000c80005007a20 */ /* 0x002fca0000410000 */
[----:B------:R1:W1:Y:S02]  /*3bc0*/  MUFU.TANH R90, R0 ;  /* 0x00000000005a7308 */ /* 0x0002640000002400 */
        /* <DEDUP_REMOVED lines=14> */
[----:B---3--:R-:W-:Y:S01]  /*3cb0*/  HMMA.16816.F32.BF16 R68, R172, R52, R80 ;  /* 0x00000034ac44723c */ /* 0x008fe20000041850 */
[----:B--2---:R-:W-:-:S05]  /*3cc0*/  FMUL.FTZ R0, R13, c[0x0][0x320] ;  /* 0x0000c8000d007a20 */ /* 0x004fca0000410000 */
[----:B------:R2:W3:Y:S02]  /*3cd0*/  MUFU.TANH R88, R0 ;  /* 0x0000000000587308 */ /* 0x0004e40000002400 */
[----:B------:R-:W-:Y:S01]  /*3ce0*/  HMMA.16816.F32.BF16 R4, R184, R38, R4 ;  /* 0x00000026b804723c */ /* 0x000fe20000041804 */
[----:B------:R-:W1:Y:S07]  /*3cf0*/  LDSM.16.M88.4 R36, [R189+0x5800] ;  /* 0x00580000bd24783b */ /* 0x000e6e0000000200 */
[----:B------:R-:W-:Y:S01]  /*3d00*/  HMMA.16816.F32.BF16 R16, R180, R32, R8 ;  /* 0x00000020b410723c */ /* 0x000fe20000041808 */
[----:B--2---:R-:W-:-:S04]  /*3d10*/  FMUL.FTZ R0, R14, c[0x0][0x320] ;  /* 0x0000c8000e007a20 */ /* 0x004fc80000410000 */
[----:B------:R2:W1:Y:S02]  /*3d20*/  MUFU.TANH R80, R0 ;  /* 0x0000000000507308 */ /* 0x0004640000002400 */
[----:B--2---:R-:W-:-:S06]  /*3d30*/  FMUL.FTZ R0, R15, c[0x0][0x320] ;  /* 0x0000c8000f007a20 */ /* 0x004fcc0000410000 */
[----:B------:R2:W1:Y:S01]  /*3d40*/  MUFU.TANH R78, R0 ;  /* 0x00000000004e7308 */ /* 0x0004620000002400 */
[----:B------:R-:W-:Y:S01]  /*3d50*/  HMMA.16816.F32.BF16 R8, R180, R34, R20 ;  /* 0x00000022b408723c */ /* 0x000fe20000041814 */
[----:B--2---:R-:W-:-:S06]  /*3d60*/  FMUL.FTZ R0, R24, c[0x0][0x320] ;  /* 0x0000c80018007a20 */ /* 0x004fcc0000410000 */
[----:B------:R2:W1:Y:S01]  /*3d70*/  MUFU.TANH R75, R0 ;  /* 0x00000000004b7308 */ /* 0x0004620000002400 */
[----:B-----5:R-:W-:Y:S01]  /*3d80*/  HMMA.16816.F32.BF16 R12, R176, R40, R64 ;  /* 0x00000028b00c723c */ /* 0x020fe20000041840 */
[----:B--2---:R-:W-:-:S06]  /*3d90*/  FMUL.FTZ R0, R25, c[0x0][0x320] ;  /* 0x0000c80019007a20 */ /* 0x004fcc0000410000 */
        /* <DEDUP_REMOVED lines=119> */
[----:B------:R-:W-:Y:S01]  /*4510*/  IADD3 R197, R195, 0x4000, RZ ;  /* 0x00004000c3c57810 */ /* 0x000fe20007ffe0ff */
[----:B------:R-:W-:Y:S06]  /*4520*/  BAR.SYNC.DEFER_BLOCKING 0x0 ;  /* 0x0000000000007b1d */ /* 0x000fec0000010000 */
[----:B------:R-:W-:Y:S05]  /*4530*/  @!P0 BRA `(.L_x_1018) ;  /* 0x0000034000008947 */ /* 0x000fea0003800000 */
[----:B-1234-:R-:W-:Y:S02]  /*4540*/  IADD3 R0, R152, -0x2, RZ ;  /* 0xfffffffe98007810 */ /* 0x01efe40007ffe0ff */
[----:B------:R-:W-:Y:S02]  /*4550*/  ISETP.GE.AND P0, PT, R228, 0x1, PT ;  /* 0x00000001e400780c */ /* 0x000fe40003f06270 */
[----:B------:R-:W-:-:S02]  /*4560*/  SHF.R.S32.HI R2, RZ, 0x1f, R0 ;  /* 0x0000001fff027819 */ /* 0x000fc40000011400 */
[----:B------:R-:W-:-:S03]  /*4570*/  ISETP.GE.AND P2, PT, R228, 0x21, PT ;  /* 0x00000021e400780c */ /* 0x000fc60003f46270 */
        /* <DEDUP_REMOVED lines=8> */
[----:B------:R-:W-:Y:S01]  /*4600*/  IMAD.IADD R3, R3, 0x1, R4 ;  /* 0x0000000103037824 */ /* 0x000fe200078e0204 */
[----:B------:R-:W-:Y:S01]  /*4610*/  @P0 LEA R4, P4, R0, c[0x0][0x1c8], 0x1 ;  /* 0x0000720000040a11 */ /* 0x000fe200078808ff */
[----:B------:R-:W-:Y:S01]  /*4620*/  @P2 IMAD.MOV.U32 R8, RZ, RZ, c[0x0][0x1e4] ;  /* 0x00007900ff082624 */ /* 0x000fe200078e00ff */
[----:B------:R-:W-:Y:S01]  /*4630*/  @P2 LEA R7, P3, R6, R2, 0x5 ;  /* 0x0000000206072211 */ /* 0x000fe200078628ff */
[----:B------:R-:W-:Y:S01]  /*4640*/  @P0 IMAD.X R5, R3, 0x1, R145, P1 ;  /* 0x0000000103050824 */ /* 0x000fe200008e0691 */
[----:B------:R-:W-:Y:S02]  /*4650*/  ISETP.GE.AND P1, PT, R228, 0x41, PT ;  /* 0x00000041e400780c */ /* 0x000fe40003f26270 */
[----:B------:R-:W-:-:S02]  /*4660*/  @P2 LEA.HI.X R6, R6, R3, R8, 0x5, P3 ;  /* 0x0000000306062211 */ /* 0x000fc400018f2c08 */
[----:B------:R-:W-:Y:S02]  /*4670*/  @P0 LEA.HI.X R5, R0, c[0x0][0x1cc], R5, 0x1, P4 ;  /* 0x0000730000050a11 */ /* 0x000fe400020f0c05 */
[----:B------:R-:W-:-:S03]  /*4680*/  @P2 IADD3 R0, P3, R7, R146, RZ ;  /* 0x0000009207002210 */ /* 0x000fc60007f7e0ff */
[----:B------:R-:W-:Y:S01]  /*4690*/  @!PT LDS RZ, [RZ] ;  /* 0x00000000fffff984 */ /* 0x000fe20000000800 */
[----:B------:R-:W-:Y:S01]  /*46a0*/  @!PT LDS RZ, [RZ] ;  /* 0x00000000fffff984 */ /* 0x000fe20000000800 */
[----:B------:R-:W-:Y:S01]  /*46b0*/  @!PT LDS RZ, [RZ] ;  /* 0x00000000fffff984 */ /* 0x000fe20000000800 */
[----:B------:R1:W-:Y:S04]  /*46c0*/  @P0 LDGSTS.E.BYPASS.LTC128B.128 [R214+0x8100], [R4.64], !P6 ;  /* 0x0810000004d60fae */ /* 0x0003e8000f101d46 */
[----:B------:R1:W-:Y:S01]  /*46d0*/  @P0 LDGSTS.E.BYPASS.LTC128B.128 [R214+0xb900], [R4.64+0x80], !P5 ;  /* 0x0b90008004d60fae */ /* 0x0003e2000e901d46 */
[----:B------:R-:W-:-:S13]  /*46e0*/  ISETP.GE.AND P0, PT, R228, 0x61, PT ;  /* 0x00000061e400780c */ /* 0x000fda0003f06270 */
[----:B------:R-:W-:Y:S02]  /*46f0*/  @P0 IMAD.MOV.U32 R9, RZ, RZ, c[0x0][0x1e0] ;  /* 0x00007800ff090624 */ /* 0x000fe400078e00ff */
[----:B------:R-:W-:-:S04]  /*4700*/  @P0 IMAD.MOV.U32 R8, RZ, RZ, c[0x0][0x1e4] ;  /* 0x00007900ff080624 */ /* 0x000fc800078e00ff */
[----:B------:R-:W-:Y:S02]  /*4710*/  @P0 IMAD R8, R8, 0x60, RZ ;  /* 0x0000006008080824 */ /* 0x000fe400078e02ff */
[----:B-1----:R-:W-:Y:S01]  /*4720*/  @P2 IMAD.X R4, R6, 0x1, R145, P3 ;  /* 0x0000000106042824 */ /* 0x002fe200018e0691 */
[----:B------:R-:W-:Y:S01]  /*4730*/  @P2 LEA R6, P3, R0, c[0x0][0x1c8], 0x1 ;  /* 0x0000720000062a11 */ /* 0x000fe200078608ff */
[----:B------:R-:W-:-:S03]  /*4740*/  @P1 IMAD.MOV.U32 R5, RZ, RZ, c[0x0][0x1e0] ;  /* 0x00007800ff051624 */ /* 0x000fc600078e00ff */
[----:B------:R-:W-:Y:S01]  /*4750*/  @P2 LEA.HI.X R7, R0, c[0x0][0x1cc], R4, 0x1, P3 ;  /* 0x0000730000072a11 */ /* 0x000fe200018f0c04 */
[----:B------:R-:W-:Y:S01]  /*4760*/  @P1 IMAD.MOV.U32 R4, RZ, RZ, c[0x0][0x1e4] ;  /* 0x00007900ff041624 */ /* 0x000fe200078e00ff */
[----:B------:R-:W-:-:S03]  /*4770*/  @P1 LEA R0, P3, R5, R2, 0x6 ;  /* 0x0000000205001211 */ /* 0x000fc600078630ff */
[----:B------:R1:W-:Y:S01]  /*4780*/  @P2 LDGSTS.E.BYPASS.LTC128B.128 [R214+0x9100], [R6.64], !P6 ;  /* 0x0910000006d62fae */ /* 0x0003e2000f101d46 */
[----:B------:R-:W-:Y:S01]  /*4790*/  @P1 LEA.HI.X R4, R5, R3, R4, 0x6, P3 ;  /* 0x0000000305041211 */ /* 0x000fe200018f3404 */
[----:B------:R-:W-:Y:S01]  /*47a0*/  @P0 IMAD.WIDE.U32 R2, R9, 0x60, R2 ;  /* 0x0000006009020825 */ /* 0x000fe200078e0002 */
[----:B------:R-:W-:Y:S01]  /*47b0*/  @P1 IADD3 R0, P3, R0, R146, RZ ;  /* 0x0000009200001210 */ /* 0x000fe20007f7e0ff */
[----:B------:R1:W-:Y:S04]  /*47c0*/  @P2 LDGSTS.E.BYPASS.LTC128B.128 [R214+0xc900], [R6.64+0x80], !P5 ;  /* 0x0c90008006d62fae */ /* 0x0003e8000e901d46 */
[----:B------:R-:W-:Y:S01]  /*47d0*/  @P1 IMAD.X R5, R4, 0x1, R145, P3 ;  /* 0x0000000104051824 */ /* 0x000fe200018e0691 */
[----:B------:R-:W-:-:S04]  /*47e0*/  @P1 LEA R4, P3, R0, c[0x0][0x1c8], 0x1 ;  /* 0x0000720000041a11 */ /* 0x000fc800078608ff */
[----:B------:R-:W-:Y:S02]  /*47f0*/  @P1 LEA.HI.X R5, R0, c[0x0][0x1cc], R5, 0x1, P3 ;  /* 0x0000730000051a11 */ /* 0x000fe400018f0c05 */
        /* <DEDUP_REMOVED lines=8> */
.L_x_1018:
[----:B-1234-:R-:W-:Y:S05]  /*4880*/  BSYNC B0 ;  /* 0x0000000000007941 */ /* 0x01efea0003800000 */
.L_x_1017:
[----:B------:R-:W2:Y:S04]  /*4890*/  LDL R0, [R1+0x94] ;  /* 0x0000940001007983 */ /* 0x000ea80000100800 */
[----:B------:R-:W3:Y:S01]  /*48a0*/  LDL R3, [R1+0x48] ;  /* 0x0000480001037983 */ /* 0x000ee20000100800 */
[----:B------:R-:W-:-:S03]  /*48b0*/  ISETP.NE.AND P0, PT, R143, 0x1, PT ;  /* 0x000000018f00780c */ /* 0x000fc60003f05270 */
[----:B------:R-:W0:Y:S01]  /*48c0*/  LDGDEPBAR ;  /* 0x00000000000079af */ /* 0x000e220000000000 */
[----:B--2---:R-:W-:-:S09]  /*48d0*/  IMAD.IADD R0, R0, 0x1, R142 ;  /* 0x0000000100007824 */ /* 0x004fd200078e028e */
[----:B------:R-:W-:-:S05]  /*48e0*/  @P0 IMAD.HI.U32 R2, R0, c[0x0][0x2c8], RZ ;  /* 0x0000b20000020a27 */ /* 0x000fca00078e00ff */
[----:B------:R-:W-:-:S05]  /*48f0*/  @P0 SHF.R.U32.HI R0, RZ, c[0x0][0x2cc], R2 ;  /* 0x0000b300ff000a19 */ /* 0x000fca0000011602 */
[----:B------:R-:W1:Y:S04]  /*4900*/  SHFL.IDX PT, R4, R0, RZ, 0x1c1f ;  /* 0x001c1fff00047589 */ /* 0x000e6800000e0000 */
[----:B------:R3:W2:Y:S02]  /*4910*/  SHFL.IDX PT, R2, R0, 0x1, 0x1c1f ;  /* 0x003c1f0000027f89 */ /* 0x0006a400000e0000 */
[----:B---3--:R-:W-:Y:S01]  /*4920*/  IADD3 R0, -R3, 0x1, R140 ;  /* 0x0000000103007810 */ /* 0x008fe20007ffe18c */
[----:B------:R-:W-:-:S04]  /*4930*/  IMAD.IADD R3, R140, 0x1, -R3 ;  /* 0x000000018c037824 */ /* 0x000fc800078e0a03 */
[----:B------:R-:W-:-:S04]  /*4940*/  IMAD.IADD R0, R0, 0x1, -R151 ;  /* 0x0000000100007824 */ /* 0x000fc800078e0a97 */
[C---:B-1----:R-:W-:Y:S02]  /*4950*/  IMAD.IADD R4, R0.reuse, 0x1, R4 ;  /* 0x0000000100047824 */ /* 0x042fe400078e0204 */
[----:B--2---:R-:W-:-:S03]  /*4960*/  IMAD.IADD R0, R0, 0x1, R2 ;  /* 0x0000000100007824 */ /* 0x004fc600078e0202 */
        /* <DEDUP_REMOVED lines=31> */
[----:B------:R-:W-:Y:S02]  /*4b60*/  FMNMX.FTZ R3, R6, R7, !PT ;  /* 0x0000000706037209 */ /* 0x000fe40007810000 */
[----:B------:R-:W-:Y:S02]  /*4b70*/  ISETP.GT.AND P2, PT, R2, 0x48, PT ;  /* 0x000000480200780c */ /* 0x000fe40003f44270 */
[----:B------:R-:W-:Y:S02]  /*4b80*/  FSEL R146, R49, -INF , P0 ;  /* 0xff80000031927808 */ /* 0x000fe40000000000 */
[----:B------:R-:W-:Y:S02]  /*4b90*/  FSEL R147, R48, -INF , P1 ;  /* 0xff80000030937808 */ /* 0x000fe40000800000 */
[----:B------:R-:W-:-:S02]  /*4ba0*/  ISETP.GT.AND P0, PT, R2, 0x50, PT ;  /* 0x000000500200780c */ /* 0x000fc40003f04270 */
[----:B------:R-:W-:Y:S02]  /*4bb0*/  ISETP.GT.AND P1, PT, R2, 0x51, PT ;  /* 0x000000510200780c */ /* 0x000fe40003f24270 */
[----:B------:R-:W-:Y:S02]  /*4bc0*/  FSEL R38, R88, -INF , P3 ;  /* 0xff80000058267808 */ /* 0x000fe40001800000 */
[C---:B------:R-:W-:Y:S02]  /*4bd0*/  ISETP.GT.AND P3, PT, R2.reuse, 0x29, PT ;  /* 0x000000290200780c */ /* 0x040fe40003f64270 */
[----:B------:R-:W-:Y:S02]  /*4be0*/  FMNMX.FTZ R3, R9, R3, !PT ;  /* 0x0000000309037209 */ /* 0x000fe40007810000 */
[----:B------:R-:W-:Y:S02]  /*4bf0*/  FSEL R155, R37, -INF , P2 ;  /* 0xff800000259b7808 */ /* 0x000fe40001000000 */
[----:B------:R-:W-:-:S02]  /*4c00*/  ISETP.GT.AND P2, PT, R2, 0x58, PT ;  /* 0x000000580200780c */ /* 0x000fc40003f44270 */
[----:B------:R-:W-:Y:S02]  /*4c10*/  FSEL R220, R24, -INF , P0 ;  /* 0xff80000018dc7808 */ /* 0x000fe40000000000 */
[----:B------:R-:W-:Y:S02]  /*4c20*/  FSEL R221, R20, -INF , P1 ;  /* 0xff80000014dd7808 */ /* 0x000fe40000800000 */
[C---:B------:R-:W-:Y:S02]  /*4c30*/  ISETP.GT.AND P0, PT, R2.reuse, 0x60, PT ;  /* 0x000000600200780c */ /* 0x040fe40003f04270 */
[----:B------:R-:W-:Y:S02]  /*4c40*/  ISETP.GT.AND P1, PT, R2, 0x61, PT ;  /* 0x000000610200780c */ /* 0x000fe40003f24270 */
[----:B------:R-:W-:Y:S02]  /*4c50*/  FSEL R93, R64, -INF , P3 ;  /* 0xff800000405d7808 */ /* 0x000fe40001800000 */
[----:B------:R-:W-:-:S02]  /*4c60*/  FMNMX.FTZ R3, R10, R3, !PT ;  /* 0x000000030a037209 */ /* 0x000fc40007810000 */
[C---:B------:R-:W-:Y:S02]  /*4c70*/  ISETP.GT.AND P3, PT, R2.reuse, 0x39, PT ;  /* 0x000000390200780c */ /* 0x040fe40003f64270 */
[----:B------:R-:W-:Y:S02]  /*4c80*/  FSEL R222, R15, -INF , P2 ;  /* 0xff8000000fde7808 */ /* 0x000fe40001000000 */
[----:B------:R-:W-:Y:S02]  /*4c90*/  ISETP.GT.AND P2, PT, R2, 0x68, PT ;  /* 0x000000680200780c */ /* 0x000fe40003f44270 */
[----:B------:R-:W-:Y:S02]  /*4ca0*/  FSEL R250, R13, -INF , P0 ;  /* 0xff8000000dfa7808 */ /* 0x000fe40000000000 */
[----:B------:R-:W-:Y:S02]  /*4cb0*/  FSEL R252, R12, -INF , P1 ;  /* 0xff8000000cfc7808 */ /* 0x000fe40000800000 */
[----:B------:R-:W-:-:S02]  /*4cc0*/  ISETP.GT.AND P0, PT, R0, RZ, PT ;  /* 0x000000ff0000720c */ /* 0x000fc40003f04270 */
[----:B------:R-:W-:Y:S02]  /*4cd0*/  ISETP.GT.AND P1, PT, R0, 0x1, PT ;  /* 0x000000010000780c */ /* 0x000fe40003f24270 */
[----:B------:R-:W-:Y:S02]  /*4ce0*/  FMNMX.FTZ R3, R19, R3, !PT ;  /* 0x0000000313037209 */ /* 0x000fe40007810000 */
[----:B------:R-:W-:Y:S02]  /*4cf0*/  FSEL R143, R56, -INF , P3 ;  /* 0xff800000388f7808 */ /* 0x000fe40001800000 */
[----:B------:R-:W-:Y:S02]  /*4d00*/  ISETP.GT.AND P3, PT, R2, 0x49, PT ;  /* 0x000000490200780c */ /* 0x000fe40003f64270 */
[----:B------:R-:W-:Y:S02]  /*4d10*/  FSEL R251, R11, -INF , P2 ;  /* 0xff8000000bfb7808 */ /* 0x000fe40001000000 */
[----:B------:R-:W-:-:S02]  /*4d20*/  ISETP.GT.AND P2, PT, R0, 0x8, PT ;  /* 0x000000080000780c */ /* 0x000fc40003f44270 */
[----:B------:R-:W-:Y:S02]  /*4d30*/  FSEL R8, R115, -INF , P0 ;  /* 0xff80000073087808 */ /* 0x000fe40000000000 */
[----:B------:R-:W-:Y:S02]  /*4d40*/  FSEL R18, R114, -INF , P1 ;  /* 0xff80000072127808 */ /* 0x000fe40000800000 */
[----:B------:R-:W-:Y:S02]  /*4d50*/  FMNMX.FTZ R3, R32, R3, !PT ;  /* 0x0000000320037209 */ /* 0x000fe40007810000 */
[----:B------:R-:W-:Y:S02]  /*4d60*/  FSEL R159, R36, -INF , P3 ;  /* 0xff800000249f7808 */ /* 0x000fe40001800000 */
[C---:B------:R-:W-:Y:S02]  /*4d70*/  ISETP.GT.AND P3, PT, R2.reuse, 0x59, PT ;  /* 0x000000590200780c */ /* 0x040fe40003f64270 */
[----:B------:R-:W-:-:S02]  /*4d80*/  ISETP.GT.AND P4, PT, R2, 0x69, PT ;  /* 0x000000690200780c */ /* 0x000fc40003f84270 */
        /* <DEDUP_REMOVED lines=44> */
[----:B------:R-:W-:Y:S02]  /*5050*/  FSEL R223, R14, -INF , P3 ;  /* 0xff8000000edf7808 */ /* 0x000fe40001800000 */
[----:B------:R-:W-:Y:S01]  /*5060*/  ISETP.GT.AND P3, PT, R0, 0x38, PT ;  /* 0x000000380000780c */ /* 0x000fe20003f64270 */
[----:B------:R-:W-:Y:S01]  /*5070*/  LDSM.16.MT88.4 R12, [R193] ;  /* 0x00000000c10c783b */ /* 0x000fe20000004200 */
        /* <DEDUP_REMOVED lines=38> */
[----:B------:R-:W-:Y:S01]  /*52e0*/  FMNMX.FTZ R2, R163, R2, !PT ;  /* 0x00000002a3027209 */ /* 0x000fe20007810000 */
[----:B------:R-:W-:Y:S01]  /*52f0*/  LDSM.16.MT88.4 R28, [R196] ;  /* 0x00000000c41c783b */ /* 0x000fe20000004200 */
[----:B------:R-:W-:Y:S02]  /*5300*/  FMNMX.FTZ R3, R251, R3, !PT ;  /* 0x00000003fb037209 */ /* 0x000fe40007810000 */
[----:B------:R-:W-:Y:S02]  /*5310*/  ISETP.GT.AND P0, PT, R0, 0x60, PT ;  /* 0x000000600000780c */ /* 0x000fe40003f04270 */
[----:B------:R-:W-:Y:S02]  /*5320*/  FSEL R215, R27, -INF , P1 ;  /* 0xff8000001bd77808 */ /* 0x000fe40000800000 */
[----:B------:R-:W-:Y:S02]  /*5330*/  FMNMX.FTZ R2, R162, R2, !PT ;  /* 0x00000002a2027209 */ /* 0x000fe40007810000 */
[----:B------:R-:W-:-:S02]  /*5340*/  FMNMX.FTZ R3, R230, R3, !PT ;  /* 0x00000003e6037209 */ /* 0x000fc40007810000 */
[----:B------:R-:W-:Y:S02]  /*5350*/  ISETP.GT.AND P2, PT, R0, 0x61, PT ;  /* 0x000000610000780c */ /* 0x000fe40003f44270 */
[----:B------:R-:W-:Y:S01]  /*5360*/  FSEL R229, R26, -INF , P0 ;  /* 0xff8000001ae57808 */ /* 0x000fe20000000000 */
[----:B------:R-:W1:Y:S01]  /*5370*/  SHFL.BFLY PT, R5, R3, 0x2, 0x1f ;  /* 0x0c401f0003057f89 */ /* 0x000e6200000e0000 */
[----:B------:R-:W-:Y:S02]  /*5380*/  FMNMX.FTZ R2, R215, R2, !PT ;  /* 0x00000002d7027209 */ /* 0x000fe40007810000 */
[C---:B------:R-:W-:Y:S02]  /*5390*/  ISETP.GT.AND P1, PT, R0.reuse, 0x68, PT ;  /* 0x000000680000780c */ /* 0x040fe40003f24270 */
[----:B------:R-:W-:Y:S02]  /*53a0*/  FSEL R233, R25, -INF , P2 ;  /* 0xff80000019e97808 */ /* 0x000fe40001000000 */
[----:B------:R-:W-:Y:S01]  /*53b0*/  FMNMX.FTZ R2, R229, R2, !PT ;  /* 0x00000002e5027209 */ /* 0x000fe20007810000 */
[----:B------:R-:W-:Y:S01]  /*53c0*/  LDSM.16.MT88.4 R24, [R191+0x3800] ;  /* 0x00380000bf18783b */ /* 0x000fe20000004200 */
[----:B------:R-:W-:-:S02]  /*53d0*/  ISETP.GT.AND P0, PT, R0, 0x69, PT ;  /* 0x000000690000780c */ /* 0x000fc40003f04270 */
[----:B------:R-:W-:Y:S02]  /*53e0*/  FSEL R232, R23, -INF , P1 ;  /* 0xff80000017e87808 */ /* 0x000fe40000800000 */
[----:B------:R-:W-:Y:S02]  /*53f0*/  FMNMX.FTZ R2, R233, R2, !PT ;  /* 0x00000002e9027209 */ /* 0x000fe40007810000 */
[----:B------:R-:W-:Y:S02]  /*5400*/  FSEL R231, R22, -INF , P0 ;  /* 0xff80000016e77808 */ /* 0x000fe40000000000 */
[----:B------:R-:W-:Y:S01]  /*5410*/  FMNMX.FTZ R2, R232, R2, !PT ;  /* 0x00000002e8027209 */ /* 0x000fe20007810000 */
[----:B------:R-:W-:Y:S03]  /*5420*/  LDSM.16.MT88.4 R20, [R192] ;  /* 0x00000000c014783b */ /* 0x000fe60000004200 */
[----:B------:R-:W-:-:S02]  /*5430*/  FMNMX.FTZ R2, R231, R2, !PT ;  /* 0x00000002e7027209 */ /* 0x000fc40007810000 */
        /* <DEDUP_REMOVED lines=9> */
[----:B------:R-:W-:-:S04]  /*54d0*/  FFMA.FTZ R0, R6, c[0x0][0x2d0], -R2 ;  /* 0x0000b40006007a23 */ /* 0x000fc80000010802 */
[----:B------:R2:W-:Y:S01]  /*54e0*/  MUFU.EX2 R248, R0 ;  /* 0x0000000000f87308 */ /* 0x0005e20000000800 */
[----:B-1----:R-:W-:Y:S01]  /*54f0*/  FMNMX.FTZ R68, R3, R4, !PT ;  /* 0x0000000403447209 */ /* 0x002fe20007810000 */
[----:B------:R-:W-:-:S03]  /*5500*/  FFMA.FTZ R3, R9, c[0x0][0x2d0], -R2 ;  /* 0x0000b40009037a23 */ /* 0x000fc60000010802 */
[----:B------:R-:W-:-:S03]  /*5510*/  FSETP.NEU.FTZ.AND P0, PT, R68, -INF , PT ;  /* 0xff8000004400780b */ /* 0x000fc60003f1d000 */
[----:B------:R1:W-:Y:S01]  /*5520*/  MUFU.EX2 R246, R3 ;  /* 0x0000000300f67308 */ /* 0x0003e20000000800 */
[----:B--2---:R-:W-:-:S07]  /*5530*/  FFMA.FTZ R0, R7, c[0x0][0x2d0], -R2 ;  /* 0x0000b40007007a23 */ /* 0x004fce0000010802 */
[----:B------:R2:W3:Y:S01]  /*5540*/  MUFU.EX2 R247, R0 ;  /* 0x0000000000f77308 */ /* 0x0004e20000000800 */
[----:B-1----:R-:W-:-:S07]  /*5550*/  FFMA.FTZ R3, R10, c[0x0][0x2d0], -R2 ;  /* 0x0000b4000a037a23 */ /* 0x002fce0000010802 */
[----:B------:R1:W4:Y:S01]  /*5560*/  MUFU.EX2 R249, R3 ;  /* 0x0000000300f97308 */ /* 0x0003220000000800 */
[----:B--2---:R-:W-:Y:S01]  /*5570*/  FMUL.FTZ R0, R68, c[0x0][0x2d0] ;  /* 0x0000b40044007a20 */ /* 0x004fe20000410000 */
[----:B---3--:R-:W-:-:S04]  /*5580*/  F2FP.BF16.PACK_AB R4, R247, R248 ;  /* 0x000000f8f704723e */ /* 0x008fc800000010ff */
[----:B------:R-:W-:-:S05]  /*5590*/  FSEL R0, R0, RZ, P0 ;  /* 0x000000ff00007208 */ /* 0x000fca0000000000 */
[--C-:B-1----:R-:W-:Y:S01]  /*55a0*/  FFMA.FTZ R3, R8, c[0x0][0x2d0], -R0.reuse ;  /* 0x0000b40008037a23 */ /* 0x102fe20000010800 */
[----:B----4-:R-:W-:Y:S01]  /*55b0*/  F2FP.BF16.PACK_AB R6, R249, R246 ;  /* 0x000000f6f906723e */ /* 0x010fe200000010ff */
[----:B------:R-:W1:Y:S02]  /*55c0*/  LDSM.16.MT88.4 R8, [R191] ;  /* 0x00000000bf08783b */ /* 0x000e640000004200 */
[----:B------:R2:W-:Y:S02]  /*55d0*/  MUFU.EX2 R242, R3 ;  /* 0x0000000300f27308 */ /* 0x0005e40000000800 */
[----:B--2---:R-:W-:-:S06]  /*55e0*/  FFMA.FTZ R3, R18, c[0x0][0x2d0], -R0 ;  /* 0x0000b40012037a23 */ /* 0x004fcc0000010800 */
[----:B------:R2:W3:Y:S02]  /*55f0*/  MUFU.EX2 R239, R3 ;  /* 0x0000000300ef7308 */ /* 0x0004e40000000800 */
[----:B--2---:R-:W-:Y:S01]  /*5600*/  FFMA.FTZ R3, R17, c[0x0][0x2d0], -R0 ;  /* 0x0000b40011037a23 */ /* 0x004fe20000010800 */
[----:B---3--:R-:W-:-:S05]  /*5610*/  F2FP.BF16.PACK_AB R5, R239, R242 ;  /* 0x000000f2ef05723e */ /* 0x008fca00000010ff */
[----:B------:R2:W-:Y:S02]  /*5620*/  MUFU.EX2 R238, R3 ;  /* 0x0000000300ee7308 */ /* 0x0005e40000000800 */
[----:B--2---:R-:W-:-:S06]  /*5630*/  FFMA.FTZ R3, R16, c[0x0][0x2d0], -R0 ;  /* 0x0000b40010037a23 */ /* 0x004fcc0000010800 */
[----:B------:R-:W2:Y:S02]  /*5640*/  MUFU.EX2 R245, R3 ;  /* 0x0000000300f57308 */ /* 0x000ea40000000800 */
[----:B--2---:R-:W-:Y:S01]  /*5650*/  F2FP.BF16.PACK_AB R7, R245, R238 ;  /* 0x000000eef507723e */ /* 0x004fe200000010ff */
[--C-:B------:R-:W-:Y:S02]  /*5660*/  FFMA.FTZ R3, R19, c[0x0][0x2d0], -R2.reuse ;  /* 0x0000b40013037a23 */ /* 0x100fe40000010802 */
[----:B------:R-:W-:Y:S03]  /*5670*/  LDSM.16.MT88.4 R16, [R193+0x3800] ;  /* 0x00380000c110783b */ /* 0x000fe60000004200 */
[----:B------:R2:W-:Y:S01]  /*5680*/  MUFU.EX2 R241, R3 ;  /* 0x0000000300f17308 */ /* 0x0005e20000000800 */
[C---:B------:R-:W-:Y:S08]  /*5690*/  HMMA.16816.F32.BF16 R80, R4.reuse, R12, RZ ;  /* 0x0000000c0450723c */ /* 0x040ff000000418ff */
[----:B------:R-:W-:Y:S01]  /*56a0*/  HMMA.16816.F32.BF16 R72, R4, R14, RZ ;  /* 0x0000000e0448723c */ /* 0x000fe200000418ff */
[----:B------:R-:W3:Y:S01]  /*56b0*/  LDSM.16.MT88.4 R12, [R192+0x3800] ;  /* 0x00380000c00c783b */ /* 0x000ee20000004200 */
[----:B--2---:R-:W-:-:S06]  /*56c0*/  FFMA.FTZ R3, R32, c[0x0][0x2d0], -R2 ;  /* 0x0000b40020037a23 */ /* 0x004fcc0000010802 */
[C---:B-1----:R-:W-:Y:S01]  /*56d0*/  HMMA.16816.F32.BF16 R60, R4.reuse, R8, RZ ;  /* 0x00000008043c723c */ /* 0x042fe200000418ff */
[----:B------:R1:W2:Y:S07]  /*56e0*/  MUFU.EX2 R243, R3 ;  /* 0x0000000300f37308 */ /* 0x0002ae0000000800 */
[C---:B------:R-:W-:Y:S01]  /*56f0*/  HMMA.16816.F32.BF16 R76, R4.reuse, R10, RZ ;  /* 0x0000000a044c723c */ /* 0x040fe200000418ff */
[----:B------:R-:W4:Y:S07]  /*5700*/  LDSM.16.MT88.4 R8, [R194+0x3800] ;  /* 0x00380000c208783b */ /* 0x000f2e0000004200 */
[----:B------:R-:W-:Y:S01]  /*5710*/  HMMA.16816.F32.BF16 R40, R4, R24, RZ ;  /* 0x000000180428723c */ /* 0x000fe200000418ff */
[----:B-1----:R-:W-:-:S04]  /*5720*/  FFMA.FTZ R3, R33, c[0x0][0x2d0], -R2 ;  /* 0x0000b40021037a23 */ /* 0x002fc80000010802 */
[----:B------:R1:W-:Y:S03]  /*5730*/  MUFU.EX2 R240, R3 ;  /* 0x0000000300f07308 */ /* 0x0003e60000000800 */
[C---:B------:R-:W-:Y:S08]  /*5740*/  HMMA.16816.F32.BF16 R64, R4.reuse, R20, RZ ;  /* 0x000000140440723c */ /* 0x040ff000000418ff */
[----:B------:R-:W-:Y:S01]  /*5750*/  HMMA.16816.F32.BF16 R56, R4, R22, RZ ;  /* 0x000000160438723c */ /* 0x000fe200000418ff */
[----:B------:R-:W-:Y:S01]  /*5760*/  LDSM.16.MT88.4 R20, [R191+0x800] ;  /* 0x00080000bf14783b */ /* 0x000fe20000004200 */
[----:B-1----:R-:W-:-:S06]  /*5770*/  FFMA.FTZ R3, R38, c[0x0][0x2d0], -R2 ;  /* 0x0000b40026037a23 */ /* 0x002fcc0000010802 */
[C---:B---3--:R-:W-:Y:S01]  /*5780*/  HMMA.16816.F32.BF16 R52, R4.reuse, R14, RZ ;  /* 0x0000000e0434723c */ /* 0x048fe200000418ff */
[----:B------:R1:W-:Y:S07]  /*5790*/  MUFU.EX2 R244, R3 ;  /* 0x0000000300f47308 */ /* 0x0003ee0000000800 */
[C---:B------:R-:W-:Y:S08]  /*57a0*/  HMMA.16816.F32.BF16 R48, R4.reuse, R28, RZ ;  /* 0x0000001c0430723c */ /* 0x040ff000000418ff */
[----:B----4-:R-:W-:Y:S01]  /*57b0*/  HMMA.16816.F32.BF16 R112, R4, R8, RZ ;  /* 0x000000080470723c */ /* 0x010fe200000418ff */
[----:B-1----:R-:W-:-:S04]  /*57c0*/  FFMA.FTZ R3, R34, c[0x0][0x2d0], -R0 ;  /* 0x0000b40022037a23 */ /* 0x002fc80000010800 */
[----:B------:R1:W-:Y:S03]  /*57d0*/  MUFU.EX2 R235, R3 ;  /* 0x0000000300eb7308 */ /* 0x0003e60000000800 */
[C---:B------:R-:W-:Y:S01]  /*57e0*/  HMMA.16816.F32.BF16 R104, R4.reuse, R10, RZ ;  /* 0x0000000a0468723c */ /* 0x040fe200000418ff */
[----:B------:R-:W3:Y:S07]  /*57f0*/  LDSM.16.MT88.4 R8, [R192+0x800] ;  /* 0x00080000c008783b */ /* 0x000eee0000004200 */
[----:B------:R-:W-:Y:S01]  /*5800*/  HMMA.16816.F32.BF16 R44, R4, R30, RZ ;  /* 0x0000001e042c723c */ /* 0x000fe200000418ff */
[----:B-1----:R-:W-:-:S07]  /*5810*/  FFMA.FTZ R3, R37, c[0x0][0x2d0], -R0 ;  /* 0x0000b40025037a23 */ /* 0x002fce0000010800 */
[----:B------:R-:W-:Y:S01]  /*5820*/  HMMA.16816.F32.BF16 R28, R4, R18, RZ ;  /* 0x00000012041c723c */ /* 0x000fe200000418ff */
[----:B------:R1:W4:Y:S02]  /*5830*/  MUFU.EX2 R236, R3 ;  /* 0x0000000300ec7308 */ /* 0x0003240000000800 */
[----:B-1----:R-:W-:-:S05]  /*5840*/  FFMA.FTZ R3, R36, c[0x0][0x2d0], -R0 ;  /* 0x0000b40024037a23 */ /* 0x002fca0000010800 */
[C---:B------:R-:W-:Y:S01]  /*5850*/  HMMA.16816.F32.BF16 R36, R4.reuse, R26, RZ ;  /* 0x0000001a0424723c */ /* 0x040fe200000418ff */
[----:B------:R1:W-:Y:S07]  /*5860*/  MUFU.EX2 R234, R3 ;  /* 0x0000000300ea7308 */ /* 0x0003ee0000000800 */
[----:B------:R-:W-:Y:S01]  /*5870*/  HMMA.16816.F32.BF16 R24, R4, R12, RZ ;  /* 0x0000000c0418723c */ /* 0x000fe200000418ff */
[----:B------:R-:W5:Y:S01]  /*5880*/  LDSM.16.MT88.4 R12, [R193+0x800] ;  /* 0x00080000c10c783b */ /* 0x000f620000004200 */
[----:B-1----:R-:W-:-:S06]  /*5890*/  FFMA.FTZ R3, R35, c[0x0][0x2d0], -R0 ;  /* 0x0000b40023037a23 */ /* 0x002fcc0000010800 */
[----:B------:R-:W-:Y:S01]  /*58a0*/  HMMA.16816.F32.BF16 R32, R4, R16, RZ ;  /* 0x000000100420723c */ /* 0x000fe200000418ff */
[----:B------:R-:W1:Y:S01]  /*58b0*/  LDSM.16.MT88.4 R16, [R194+0x800] ;  /* 0x00080000c210783b */ /* 0x000e620000004200 */
[----:B------:R-:W3:Y:S05]  /*58c0*/  MUFU.EX2 R237, R3 ;  /* 0x0000000300ed7308 */ /* 0x000eea0000000800 */
[----:B--2---:R-:W-:Y:S02]  /*58d0*/  F2FP.BF16.PACK_AB R4, R243, R241 ;  /* 0x000000f1f304723e */ /* 0x004fe400000010ff */
[----:B----4-:R-:W-:Y:S02]  /*58e0*/  F2FP.BF16.PACK_AB R5, R236, R235 ;  /* 0x000000ebec05723e */ /* 0x010fe400000010ff */
[----:B------:R-:W-:-:S02]  /*58f0*/  F2FP.BF16.PACK_AB R6, R244, R240 ;  /* 0x000000f0f406723e */ /* 0x000fc400000010ff */
[----:B---3--:R-:W-:Y:S01]  /*5900*/  F2FP.BF16.PACK_AB R7, R237, R234 ;  /* 0x000000eaed07723e */ /* 0x008fe200000010ff */
[----:B------:R-:W-:-:S04]  /*5910*/  FFMA.FTZ R3, R85, c[0x0][0x2d0], -R2 ;  /* 0x0000b40055037a23 */ /* 0x000fc80000010802 */
[----:B------:R2:W-:Y:S02]  /*5920*/  MUFU.EX2 R225, R3 ;  /* 0x0000000300e17308 */ /* 0x0005e40000000800 */
[C---:B------:R-:W-:Y:S08]  /*5930*/  HMMA.16816.F32.BF16 R124, R4.reuse, R8, R64 ;  /* 0x00000008047c723c */ /* 0x040ff00000041840 */
[----:B-----5:R-:W-:Y:S01]  /*5940*/  HMMA.16816.F32.BF16 R120, R4, R14, R72 ;  /* 0x0000000e0478723c */ /* 0x020fe20000041848 */
[----:B--2---:R-:W-:-:S07]  /*5950*/  FFMA.FTZ R3, R86, c[0x0][0x2d0], -R2 ;  /* 0x0000b40056037a23 */ /* 0x004fce0000010802 */
[C---:B------:R-:W-:Y:S01]  /*5960*/  HMMA.16816.F32.BF16 R72, R4.reuse, R10, R56 ;  /* 0x0000000a0448723c */ /* 0x040fe20000041838 */
[----:B------:R-:W2:Y:S01]  /*5970*/  LDSM.16.MT88.4 R8, [R193+0x4000] ;  /* 0x00400000c108783b */ /* 0x000ea20000004200 */
[----:B------:R3:W4:Y:S06]  /*5980*/  MUFU.EX2 R227, R3 ;  /* 0x0000000300e37308 */ /* 0x00072c0000000800 */
[C---:B------:R-:W-:Y:S08]  /*5990*/  HMMA.16816.F32.BF16 R108, R4.reuse, R20, R60 ;  /* 0x00000014046c723c */ /* 0x040ff0000004183c */
[----:B------:R-:W-:Y:S01]  /*59a0*/  HMMA.16816.F32.BF16 R100, R4, R22, R76 ;  /* 0x000000160464723c */ /* 0x000fe2000004184c */
[----:B------:R-:W5:Y:S01]  /*59b0*/  LDSM.16.MT88.4 R20, [R191+0x4000] ;  /* 0x00400000bf14783b */ /* 0x000f620000004200 */
[----:B---3--:R-:W-:-:S04]  /*59c0*/  FFMA.FTZ R3, R92, c[0x0][0x2d0], -R2 ;  /* 0x0000b4005c037a23 */ /* 0x008fc80000010802 */
[----:B------:R3:W-:Y:S02]  /*59d0*/  MUFU.EX2 R224, R3 ;  /* 0x0000000300e07308 */ /* 0x0007e40000000800 */
[C---:B------:R-:W-:Y:S01]  /*59e0*/  HMMA.16816.F32.BF16 R88, R4.reuse, R12, R80 ;  /* 0x0000000c0458723c */ /* 0x040fe20000041850 */
[----:B------:R-:W4:Y:S07]  /*59f0*/  LDSM.16.MT88.4 R12, [R192+0x4000] ;  /* 0x00400000c00c783b */ /* 0x000f2e0000004200 */
[----:B-1----:R-:W-:Y:S01]  /*5a00*/  HMMA.16816.F32.BF16 R116, R4, R16, R48 ;  /* 0x000000100474723c */ /* 0x002fe20000041830 */
[----:B---3--:R-:W-:-:S07]  /*5a10*/  FFMA.FTZ R3, R93, c[0x0][0x2d0], -R2 ;  /* 0x0000b4005d037a23 */ /* 0x008fce0000010802 */
[C---:B------:R-:W-:Y:S01]  /*5a20*/  HMMA.16816.F32.BF16 R96, R4.reuse, R18, R44 ;  /* 0x000000120460723c */ /* 0x040fe2000004182c */
[----:B------:R-:W-:Y:S01]  /*5a30*/  LDSM.16.MT88.4 R16, [R191+0x4800] ;  /* 0x00480000bf10783b */ /* 0x000fe20000004200 */
[----:B------:R1:W-:Y:S06]  /*5a40*/  MUFU.EX2 R226, R3 ;  /* 0x0000000300e27308 */ /* 0x0003ec0000000800 */
[C---:B--2---:R-:W-:Y:S08]  /*5a50*/  HMMA.16816.F32.BF16 R64, R4.reuse, R8, R32 ;  /* 0x000000080440723c */ /* 0x044ff00000041820 */
[----:B------:R-:W-:Y:S01]  /*5a60*/  HMMA.16816.F32.BF16 R60, R4, R10, R28 ;  /* 0x0000000a043c723c */ /* 0x000fe2000004181c */
[----:B------:R-:W2:Y:S01]  /*5a70*/  LDSM.16.MT88.4 R8, [R194+0x4000] ;  /* 0x00400000c208783b */ /* 0x000ea20000004200 */
[----:B-1----:R-:W-:-:S02]  /*5a80*/  FFMA.FTZ R3, R70, c[0x0][0x2d0], -R0 ;  /* 0x0000b40046037a23 */ /* 0x002fc40000010800 */
[----:B------:R-:W-:Y:S02]  /*5a90*/  IMAD.MOV.U32 R70, RZ, RZ, R151 ;  /* 0x000000ffff467224 */ /* 0x000fe400078e0097 */
[----:B------:R1:W-:Y:S02]  /*5aa0*/  MUFU.EX2 R219, R3 ;  /* 0x0000000300db7308 */ /* 0x0003e40000000800 */
[C---:B-----5:R-:W-:Y:S08]  /*5ab0*/  HMMA.16816.F32.BF16 R80, R4.reuse, R20, R40 ;  /* 0x000000140450723c */ /* 0x060ff00000041828 */
[----:B----4-:R-:W-:Y:S01]  /*5ac0*/  HMMA.16816.F32.BF16 R40, R4, R12, R24 ;  /* 0x0000000c0428723c */ /* 0x010fe20000041818 */
[----:B-1----:R-:W-:-:S07]  /*5ad0*/  FFMA.FTZ R3, R84, c[0x0][0x2d0], -R0 ;  /* 0x0000b40054037a23 */ /* 0x002fce0000010800 */
[C---:B------:R-:W-:Y:S01]  /*5ae0*/  HMMA.16816.F32.BF16 R32, R4.reuse, R14, R52 ;  /* 0x0000000e0420723c */ /* 0x040fe20000041834 */
[----:B------:R-:W1:Y:S01]  /*5af0*/  LDSM.16.MT88.4 R12, [R191+0x1000] ;  /* 0x00100000bf0c783b */ /* 0x000e620000004200 */
[----:B------:R3:W4:Y:S06]  /*5b00*/  MUFU.EX2 R217, R3 ;  /* 0x0000000300d97308 */ /* 0x00072c0000000800 */
[C---:B------:R-:W-:Y:S01]  /*5b10*/  HMMA.16816.F32.BF16 R76, R4.reuse, R22, R36 ;  /* 0x00000016044c723c */ /* 0x040fe20000041824 */
[----:B------:R-:W5:Y:S07]  /*5b20*/  LDSM.16.MT88.4 R20, [R193+0x1000] ;  /* 0x00100000c114783b */ /* 0x000f6e0000004200 */
[----:B--2---:R-:W-:Y:S01]  /*5b30*/  HMMA.16816.F32.BF16 R28, R4, R8, R112 ;  /* 0x00000008041c723c */ /* 0x004fe20000041870 */
[----:B---3--:R-:W-:-:S02]  /*5b40*/  FFMA.FTZ R3, R71, c[0x0][0x2d0], -R0 ;  /* 0x0000b40047037a23 */ /* 0x008fc40000010800 */
[----:B------:R-:W-:Y:S02]  /*5b50*/  IMAD.MOV.U32 R71, RZ, RZ, R153 ;  /* 0x000000ffff477224 */ /* 0x000fe400078e0099 */
[----:B------:R2:W-:Y:S03]  /*5b60*/  MUFU.EX2 R216, R3 ;  /* 0x0000000300d87308 */ /* 0x0005e60000000800 */
[----:B------:R-:W-:Y:S01]  /*5b70*/  HMMA.16816.F32.BF16 R24, R4, R10, R104 ;  /* 0x0000000a0418723c */ /* 0x000fe20000041868 */
[----:B------:R-:W3:Y:S06]  /*5b80*/  LDSM.16.MT88.4 R8, [R194+0x1000] ;  /* 0x00100000c208783b */ /* 0x000eec0000004200 */
[----:B------:R-:W-:-:S02]  /*5b90*/  F2FP.BF16.PACK_AB R4, R227, R225 ;  /* 0x000000e1e304723e */ /* 0x000fc400000010ff */
[----:B----4-:R-:W-:Y:S02]  /*5ba0*/  F2FP.BF16.PACK_AB R5, R217, R219 ;  /* 0x000000dbd905723e */ /* 0x010fe400000010ff */
[----:B------:R-:W-:Y:S01]  /*5bb0*/  F2FP.BF16.PACK_AB R6, R226, R224 ;  /* 0x000000e0e206723e */ /* 0x000fe200000010ff */
[----:B--2---:R-:W-:-:S04]  /*5bc0*/  FFMA.FTZ R3, R87, c[0x0][0x2d0], -R0 ;  /* 0x0000b40057037a23 */ /* 0x004fc80000010800 */
[----:B------:R-:W2:Y:S02]  /*5bd0*/  MUFU.EX2 R218, R3 ;  /* 0x0000000300da7308 */ /* 0x000ea40000000800 */
[----:B--2---:R-:W-:Y:S01]  /*5be0*/  F2FP.BF16.PACK_AB R7, R218, R216 ;  /* 0x000000d8da07723e */ /* 0x004fe200000010ff */
[----:B------:R-:W-:-:S05]  /*5bf0*/  FFMA.FTZ R3, R140, c[0x0][0x2d0], -R2 ;  /* 0x0000b4008c037a23 */ /* 0x000fca0000010802 */
[----:B------:R2:W-:Y:S01]  /*5c00*/  MUFU.EX2 R160, R3 ;  /* 0x0000000300a07308 */ /* 0x0005e20000000800 */
[C---:B-1----:R-:W-:Y:S08]  /*5c10*/  HMMA.16816.F32.BF16 R56, R4.reuse, R12, R108 ;  /* 0x0000000c0438723c */ /* 0x042ff0000004186c */
[----:B------:R-:W-:Y:S01]  /*5c20*/  HMMA.16816.F32.BF16 R52, R4, R14, R100 ;  /* 0x0000000e0434723c */ /* 0x000fe20000041864 */
[----:B------:R-:W1:Y:S01]  /*5c30*/  LDSM.16.MT88.4 R12, [R192+0x1000] ;  /* 0x00100000c00c783b */ /* 0x000e620000004200 */
[----:B--2---:R-:W-:-:S06]  /*5c40*/  FFMA.FTZ R3, R142, c[0x0][0x2d0], -R2 ;  /* 0x0000b4008e037a23 */ /* 0x004fcc0000010802 */
[C---:B-----5:R-:W-:Y:S01]  /*5c50*/  HMMA.16816.F32.BF16 R48, R4.reuse, R20, R88 ;  /* 0x000000140430723c */ /* 0x060fe20000041858 */
[----:B------:R2:W4:Y:S07]  /*5c60*/  MUFU.EX2 R158, R3 ;  /* 0x00000003009e7308 */ /* 0x00052e0000000800 */
[C---:B------:R-:W-:Y:S01]  /*5c70*/  HMMA.16816.F32.BF16 R44, R4.reuse, R22, R120 ;  /* 0x00000016042c723c */ /* 0x040fe20000041878 */
[----:B------:R-:W5:Y:S07]  /*5c80*/  LDSM.16.MT88.4 R20, [R193+0x4800] ;  /* 0x00480000c114783b */ /* 0x000f6e0000004200 */
[----:B---3--:R-:W-:Y:S01]  /*5c90*/  HMMA.16816.F32.BF16 R120, R4, R8, R116 ;  /* 0x000000080478723c */ /* 0x008fe20000041874 */
[----:B--2---:R-:W-:-:S04]  /*5ca0*/  FFMA.FTZ R3, R141, c[0x0][0x2d0], -R2 ;  /* 0x0000b4008d037a23 */ /* 0x004fc80000010802 */
[----:B------:R2:W-:Y:S03]  /*5cb0*/  MUFU.EX2 R157, R3 ;  /* 0x00000003009d7308 */ /* 0x0005e60000000800 */
[C---:B------:R-:W-:Y:S01]  /*5cc0*/  HMMA.16816.F32.BF16 R112, R4.reuse, R10, R96 ;  /* 0x0000000a0470723c */ /* 0x040fe20000041860 */
[----:B------:R-:W3:Y:S07]  /*5cd0*/  LDSM.16.MT88.4 R8, [R192+0x4800] ;  /* 0x00480000c008783b */ /* 0x000eee0000004200 */
[----:B------:R-:W-:Y:S01]  /*5ce0*/  HMMA.16816.F32.BF16 R100, R4, R16, R80 ;  /* 0x000000100464723c */ /* 0x000fe20000041850 */
[----:B--2---:R-:W-:-:S07]  /*5cf0*/  FFMA.FTZ R3, R143, c[0x0][0x2d0], -R2 ;  /* 0x0000b4008f037a23 */ /* 0x004fce0000010802 */
[C---:B-1----:R-:W-:Y:S01]  /*5d00*/  HMMA.16816.F32.BF16 R36, R4.reuse, R12, R124 ;  /* 0x0000000c0424723c */ /* 0x042fe2000004187c */
[----:B------:R1:W-:Y:S06]  /*5d10*/  MUFU.EX2 R156, R3 ;  /* 0x00000003009c7308 */ /* 0x0003ec0000000800 */
[----:B------:R-:W-:Y:S01]  /*5d20*/  IMAD.MOV.U32 R127, RZ, RZ, R152 ;  /* 0x000000ffff7f7224 */ /* 0x000fe200078e0098 */
[----:B------:R-:W-:Y:S01]  /*5d30*/  HMMA.16816.F32.BF16 R72, R4, R14, R72 ;  /* 0x0000000e0448723c */ /* 0x000fe20000041848 */
[----:B------:R-:W2:Y:S01]  /*5d40*/  LDSM.16.MT88.4 R12, [R194+0x4800] ;  /* 0x00480000c20c783b */ /* 0x000ea20000004200 */
[----:B------:R-:W-:-:S06]  /*5d50*/  IMAD.MOV.U32 R126, RZ, RZ, R148 ;  /* 0x000000ffff7e7224 */ /* 0x000fcc00078e0094 */
[----:B-----5:R-:W-:Y:S01]  /*5d60*/  HMMA.16816.F32.BF16 R88, R4, R20, R64 ;  /* 0x000000140458723c */ /* 0x020fe20000041840 */
[----:B-1----:R-:W-:-:S04]  /*5d70*/  FFMA.FTZ R3, R137, c[0x0][0x2d0], -R0 ;  /* 0x0000b40089037a23 */ /* 0x002fc80000010800 */
[----:B------:R1:W-:Y:S03]  /*5d80*/  MUFU.EX2 R154, R3 ;  /* 0x00000003009a7308 */ /* 0x0003e60000000800 */
[C---:B------:R-:W-:Y:S01]  /*5d90*/  HMMA.16816.F32.BF16 R92, R4.reuse, R18, R76 ;  /* 0x00000012045c723c */ /* 0x040fe2000004184c */
[----:B------:R-:W-:Y:S07]  /*5da0*/  LDSM.16.MT88.4 R16, [R191+0x1800] ;  /* 0x00180000bf10783b */ /* 0x000fee0000004200 */
[----:B---3--:R-:W-:Y:S01]  /*5db0*/  HMMA.16816.F32.BF16 R64, R4, R8, R40 ;  /* 0x000000080440723c */ /* 0x008fe20000041828 */
[----:B-1----:R-:W-:-:S07]  /*5dc0*/  FFMA.FTZ R3, R136, c[0x0][0x2d0], -R0 ;  /* 0x0000b40088037a23 */ /* 0x002fce0000010800 */
[C---:B------:R-:W-:Y:S01]  /*5dd0*/  HMMA.16816.F32.BF16 R80, R4.reuse, R10, R32 ;  /* 0x0000000a0450723c */ /* 0x040fe20000041820 */
[----:B------:R-:W1:Y:S01]  /*5de0*/  LDSM.16.MT88.4 R8, [R193+0x1800] ;  /* 0x00180000c108783b */ /* 0x000e620000004200 */
[----:B------:R3:W5:Y:S06]  /*5df0*/  MUFU.EX2 R151, R3 ;  /* 0x0000000300977308 */ /* 0x00076c0000000800 */
[C---:B------:R-:W-:Y:S01]  /*5e00*/  HMMA.16816.F32.BF16 R84, R4.reuse, R22, R60 ;  /* 0x000000160454723c */ /* 0x040fe2000004183c */
[----:B------:R-:W1:Y:S07]  /*5e10*/  LDSM.16.MT88.4 R20, [R192+0x1800] ;  /* 0x00180000c014783b */ /* 0x000e6e0000004200 */
[----:B--2---:R-:W-:Y:S01]  /*5e20*/  HMMA.16816.F32.BF16 R96, R4, R12, R28 ;  /* 0x0000000c0460723c */ /* 0x004fe2000004181c */
[----:B---3--:R-:W-:-:S04]  /*5e30*/  FFMA.FTZ R3, R139, c[0x0][0x2d0], -R0 ;  /* 0x0000b4008b037a23 */ /* 0x008fc80000010800 */
[----:B------:R2:W-:Y:S03]  /*5e40*/  MUFU.EX2 R153, R3 ;  /* 0x0000000300997308 */ /* 0x0005e60000000800 */
[----:B------:R-:W-:Y:S01]  /*5e50*/  HMMA.16816.F32.BF16 R76, R4, R14, R24 ;  /* 0x0000000e044c723c */ /* 0x000fe20000041818 */
[----:B------:R-:W3:Y:S06]  /*5e60*/  LDSM.16.MT88.4 R12, [R194+0x1800] ;  /* 0x00180000c20c783b */ /* 0x000eec0000004200 */
[----:B----4-:R-:W-:-:S02]  /*5e70*/  F2FP.BF16.PACK_AB R4, R158, R160 ;  /* 0x000000a09e04723e */ /* 0x010fc400000010ff */
[----:B-----5:R-:W-:Y:S02]  /*5e80*/  F2FP.BF16.PACK_AB R5, R151, R154 ;  /* 0x0000009a9705723e */ /* 0x020fe400000010ff */
[----:B------:R-:W-:Y:S01]  /*5e90*/  F2FP.BF16.PACK_AB R6, R156, R157 ;  /* 0x0000009d9c06723e */ /* 0x000fe200000010ff */
[----:B--2---:R-:W-:-:S04]  /*5ea0*/  FFMA.FTZ R3, R138, c[0x0][0x2d0], -R0 ;  /* 0x0000b4008a037a23 */ /* 0x004fc80000010800 */
[----:B------:R-:W2:Y:S02]  /*5eb0*/  MUFU.EX2 R152, R3 ;  /* 0x0000000300987308 */ /* 0x000ea40000000800 */
[----:B--2---:R-:W-:Y:S01]  /*5ec0*/  F2FP.BF16.PACK_AB R7, R152, R153 ;  /* 0x000000999807723e */ /* 0x004fe200000010ff */
[----:B------:R-:W-:-:S06]  /*5ed0*/  FFMA.FTZ R3, R146, c[0x0][0x2d0], -R2 ;  /* 0x0000b40092037a23 */ /* 0x000fcc0000010802 */
[C---:B-1----:R-:W-:Y:S08]  /*5ee0*/  HMMA.16816.F32.BF16 R116, R4.reuse, R8, R48 ;  /* 0x000000080474723c */ /* 0x042ff00000041830 */
[C---:B------:R-:W-:Y:S01]  /*5ef0*/  HMMA.16816.F32.BF16 R104, R4.reuse, R10, R44 ;  /* 0x0000000a0468723c */ /* 0x040fe2000004182c */
[----:B------:R-:W1:Y:S07]  /*5f00*/  LDSM.16.MT88.4 R8, [R191+0x5000] ;  /* 0x00500000bf08783b */ /* 0x000e6e0000004200 */
[C---:B------:R-:W-:Y:S08]  /*5f10*/  HMMA.16816.F32.BF16 R44, R4.reuse, R20, R36 ;  /* 0x00000014042c723c */ /* 0x040ff00000041824 */
[C---:B------:R-:W-:Y:S01]  /*5f20*/  HMMA.16816.F32.BF16 R40, R4.reuse, R22, R72 ;  /* 0x000000160428723c */ /* 0x040fe20000041848 */
[----:B------:R-:W2:Y:S07]  /*5f30*/  LDSM.16.MT88.4 R20, [R192+0x5000] ;  /* 0x00500000c014783b */ /* 0x000eae0000004200 */
[C---:B------:R-:W-:Y:S08]  /*5f40*/  HMMA.16816.F32.BF16 R60, R4.reuse, R16, R56 ;  /* 0x00000010043c723c */ /* 0x040ff00000041838 */
[C---:B------:R-:W-:Y:S01]  /*5f50*/  HMMA.16816.F32.BF16 R108, R4.reuse, R18, R52 ;  /* 0x00000012046c723c */ /* 0x040fe20000041834 */
[----:B------:R-:W4:Y:S07]  /*5f60*/  LDSM.16.MT88.4 R16, [R193+0x5000] ;  /* 0x00500000c110783b */ /* 0x000f2e0000004200 */
[C---:B---3--:R-:W-:Y:S01]  /*5f70*/  HMMA.16816.F32.BF16 R28, R4.reuse, R12, R120 ;  /* 0x0000000c041c723c */ /* 0x048fe20000041878 */
[----:B------:R3:W-:Y:S07]  /*5f80*/  MUFU.EX2 R120, R3 ;  /* 0x0000000300787308 */ /* 0x0007ee0000000800 */
[C---:B-1----:R-:W-:Y:S08]  /*5f90*/  HMMA.16816.F32.BF16 R24, R4.reuse, R8, R100 ;  /* 0x000000080418723c */ /* 0x042ff00000041864 */
[----:B------:R-:W-:Y:S01]  /*5fa0*/  HMMA.16816.F32.BF16 R32, R4, R10, R92 ;  /* 0x0000000a0420723c */ /* 0x000fe2000004185c */
[----:B------:R-:W1:Y:S01]  /*5fb0*/  LDSM.16.MT88.4 R8, [R194+0x5000] ;  /* 0x00500000c208783b */ /* 0x000e620000004200 */
[----:B---3--:R-:W-:-:S04]  /*5fc0*/  FFMA.FTZ R3, R147, c[0x0][0x2d0], -R2 ;  /* 0x0000b40093037a23 */ /* 0x008fc80000010802 */
[----:B------:R3:W5:Y:S02]  /*5fd0*/  MUFU.EX2 R148, R3 ;  /* 0x0000000300947308 */ /* 0x0007640000000800 */
[C---:B--2---:R-:W-:Y:S08]  /*5fe0*/  HMMA.16816.F32.BF16 R56, R4.reuse, R20, R64 ;  /* 0x000000140438723c */ /* 0x044ff00000041840 */
[----:B------:R-:W-:Y:S01]  /*5ff0*/  HMMA.16816.F32.BF16 R36, R4, R14, R112 ;  /* 0x0000000e0424723c */ /* 0x000fe20000041870 */
[----:B------:R-:W-:Y:S01]  /*6000*/  LDSM.16.MT88.4 R12, [R193+0x2000] ;  /* 0x00200000c10c783b */ /* 0x000fe20000004200 */
[----:B---3--:R-:W-:-:S06]  /*6010*/  FFMA.FTZ R3, R155, c[0x0][0x2d0], -R2 ;  /* 0x0000b4009b037a23 */ /* 0x008fcc0000010802 */
[C---:B----4-:R-:W-:Y:S01]  /*6020*/  HMMA.16816.F32.BF16 R48, R4.reuse, R16, R88 ;  /* 0x000000100430723c */ /* 0x050fe20000041858 */
[----:B------:R-:W-:Y:S01]  /*6030*/  IMAD.MOV.U32 R155, RZ, RZ, R126 ;  /* 0x000000ffff9b7224 */ /* 0x000fe200078e007e */
[----:B------:R2:W-:Y:S06]  /*6040*/  MUFU.EX2 R146, R3 ;  /* 0x0000000300927308 */ /* 0x0005ec0000000800 */
[----:B------:R-:W-:Y:S01]  /*6050*/  HMMA.16816.F32.BF16 R52, R4, R18, R84 ;  /* 0x000000120434723c */ /* 0x000fe20000041854 */
[----:B------:R-:W-:Y:S01]  /*6060*/  LDSM.16.MT88.4 R16, [R194+0x2000] ;  /* 0x00200000c210783b */ /* 0x000fe20000004200 */
[----:B--2---:R-:W-:-:S03]  /*6070*/  FFMA.FTZ R3, R159, c[0x0][0x2d0], -R2 ;  /* 0x0000b4009f037a23 */ /* 0x004fc60000010802 */
[----:B------:R-:W2:Y:S03]  /*6080*/  LDL R159, [R1+0x68] ;  /* 0x00006800019f7983 */ /* 0x000ea60000100800 */
[C---:B------:R-:W-:Y:S01]  /*6090*/  HMMA.16816.F32.BF16 R64, R4.reuse, R22, R80 ;  /* 0x000000160440723c */ /* 0x040fe20000041850 */
[----:B------:R3:W4:Y:S01]  /*60a0*/  MUFU.EX2 R147, R3 ;  /* 0x0000000300937308 */ /* 0x0007220000000800 */
[----:B------:R-:W4:Y:S06]  /*60b0*/  LDSM.16.MT88.4 R20, [R191+0x2000] ;  /* 0x00200000bf14783b */ /* 0x000f2c0000004200 */
[C---:B-1----:R-:W-:Y:S08]  /*60c0*/  HMMA.16816.F32.BF16 R88, R4.reuse, R8, R96 ;  /* 0x000000080458723c */ /* 0x042ff00000041860 */
[----:B------:R-:W-:Y:S01]  /*60d0*/  HMMA.16816.F32.BF16 R76, R4, R10, R76 ;  /* 0x0000000a044c723c */ /* 0x000fe2000004184c */
[----:B---3--:R-:W-:Y:S01]  /*60e0*/  FFMA.FTZ R3, R144, c[0x0][0x2d0], -R0 ;  /* 0x0000b40090037a23 */ /* 0x008fe20000010800 */
[----:B------:R-:W1:Y:S03]  /*60f0*/  LDSM.16.MT88.4 R8, [R192+0x2000] ;  /* 0x00200000c008783b */ /* 0x000e660000004200 */
[----:B------:R3:W-:Y:S02]  /*6100*/  MUFU.EX2 R142, R3 ;  /* 0x00000003008e7308 */ /* 0x0007e40000000800 */
[----:B-----5:R-:W-:-:S02]  /*6110*/  F2FP.BF16.PACK_AB R4, R148, R120 ;  /* 0x000000789404723e */ /* 0x020fc400000010ff */
[----:B----4-:R-:W-:Y:S01]  /*6120*/  F2FP.BF16.PACK_AB R6, R147, R146 ;  /* 0x000000929306723e */ /* 0x010fe200000010ff */
[--C-:B---3--:R-:W-:Y:S02]  /*6130*/  FFMA.FTZ R3, R150, c[0x0][0x2d0], -R0.reuse ;  /* 0x0000b40096037a23 */ /* 0x108fe40000010800 */
[----:B------:R-:W-:Y:S02]  /*6140*/  IMAD.MOV.U32 R150, RZ, RZ, R127 ;  /* 0x000000ffff967224 */ /* 0x000fe400078e007f */
[----:B------:R3:W4:Y:S01]  /*6150*/  MUFU.EX2 R143, R3 ;  /* 0x00000003008f7308 */ /* 0x0007220000000800 */
[----:B------:R-:W-:Y:S01]  /*6160*/  LDSM.16.MT88.4 R124, [R192+0x6800] ;  /* 0x00680000c07c783b */ /* 0x000fe20000004200 */
[----:B---3--:R-:W-:Y:S01]  /*6170*/  FFMA.FTZ R3, R149, c[0x0][0x2d0], -R0 ;  /* 0x0000b40095037a23 */ /* 0x008fe20000010800 */
[----:B----4-:R-:W-:Y:S01]  /*6180*/  F2FP.BF16.PACK_AB R5, R143, R142 ;  /* 0x0000008e8f05723e */ /* 0x010fe200000010ff */
[----:B------:R-:W-:-:S04]  /*6190*/  IMAD.MOV.U32 R149, RZ, RZ, R71 ;  /* 0x000000ffff957224 */ /* 0x000fc800078e0047 */
[----:B------:R3:W-:Y:S02]  /*61a0*/  MUFU.EX2 R144, R3 ;  /* 0x0000000300907308 */ /* 0x0007e40000000800 */
[----:B---3--:R-:W-:-:S06]  /*61b0*/  FFMA.FTZ R3, R145, c[0x0][0x2d0], -R0 ;  /* 0x0000b40091037a23 */ /* 0x008fcc0000010800 */
[----:B------:R-:W3:Y:S02]  /*61c0*/  MUFU.EX2 R145, R3 ;  /* 0x0000000300917308 */ /* 0x000ee40000000800 */
[----:B---3--:R-:W-:Y:S01]  /*61d0*/  F2FP.BF16.PACK_AB R7, R145, R144 ;  /* 0x000000909107723e */ /* 0x008fe200000010ff */
[----:B------:R-:W-:Y:S02]  /*61e0*/  FFMA.FTZ R3, R220, c[0x0][0x2d0], -R2 ;  /* 0x0000b400dc037a23 */ /* 0x000fe40000010802 */
[----:B------:R-:W-:-:S03]  /*61f0*/  IMAD.MOV.U32 R220, RZ, RZ, R70 ;  /* 0x000000ffffdc7224 */ /* 0x000fc600078e0046 */
[----:B------:R3:W-:Y:S01]  /*6200*/  MUFU.EX2 R138, R3 ;  /* 0x00000003008a7308 */ /* 0x0007e20000000800 */
[C---:B------:R-:W-:Y:S08]  /*6210*/  HMMA.16816.F32.BF16 R72, R4.reuse, R20, R60 ;  /* 0x000000140448723c */ /* 0x040ff0000004183c */
[----:B------:R-:W-:Y:S01]  /*6220*/  HMMA.16816.F32.BF16 R80, R4, R22, R108 ;  /* 0x000000160450723c */ /* 0x000fe2000004186c */
[----:B------:R-:W4:Y:S01]  /*6230*/  LDSM.16.MT88.4 R20, [R191+0x5800] ;  /* 0x00580000bf14783b */ /* 0x000f220000004200 */
[----:B---3--:R-:W-:-:S06]  /*6240*/  FFMA.FTZ R3, R221, c[0x0][0x2d0], -R2 ;  /* 0x0000b400dd037a23 */ /* 0x008fcc0000010802 */
[C---:B-1----:R-:W-:Y:S01]  /*6250*/  HMMA.16816.F32.BF16 R108, R4.reuse, R8, R44 ;  /* 0x00000008046c723c */ /* 0x042fe2000004182c */
[----:B------:R-:W-:Y:S01]  /*6260*/  IMAD.MOV.U32 R221, RZ, RZ, c[0x0][0x2c4] ;  /* 0x0000b100ffdd7624 */ /* 0x000fe200078e00ff */
[----:B------:R1:W3:Y:S04]  /*6270*/  MUFU.EX2 R140, R3 ;  /* 0x00000003008c7308 */ /* 0x0002e80000000800 */
[----:B------:R-:W-:Y:S02]  /*6280*/  ISETP.NE.AND P3, PT, R221, 0x1, PT ;  /* 0x00000001dd00780c */ /* 0x000fe40003f65270 */
[C---:B------:R-:W-:Y:S01]  /*6290*/  HMMA.16816.F32.BF16 R96, R4.reuse, R10, R40 ;  /* 0x0000000a0460723c */ /* 0x040fe20000041828 */
[----:B------:R-:W5:Y:S07]  /*62a0*/  LDSM.16.MT88.4 R8, [R193+0x5800] ;  /* 0x00580000c108783b */ /* 0x000f6e0000004200 */
[----:B------:R-:W-:Y:S01]  /*62b0*/  HMMA.16816.F32.BF16 R92, R4, R18, R36 ;  /* 0x00000012045c723c */ /* 0x000fe20000041824 */
[----:B-1----:R-:W-:-:S04]  /*62c0*/  FFMA.FTZ R3, R222, c[0x0][0x2d0], -R2 ;  /* 0x0000b400de037a23 */ /* 0x002fc80000010802 */
[----:B------:R1:W-:Y:S03]  /*62d0*/  MUFU.EX2 R139, R3 ;  /* 0x00000003008b7308 */ /* 0x0003e60000000800 */
[C---:B------:R-:W-:Y:S01]  /*62e0*/  HMMA.16816.F32.BF16 R84, R4.reuse, R12, R116 ;  /* 0x0000000c0454723c */ /* 0x040fe20000041874 */
[----:B------:R-:W-:Y:S07]  /*62f0*/  LDSM.16.MT88.4 R116, [R193+0x6800] ;  /* 0x00680000c174783b */ /* 0x000fee0000004200 */
[----:B------:R-:W-:Y:S01]  /*6300*/  HMMA.16816.F32.BF16 R100, R4, R14, R104 ;  /* 0x0000000e0464723c */ /* 0x000fe20000041868 */
[----:B------:R-:W3:Y:S01]  /*6310*/  LDSM.16.MT88.4 R12, [R192+0x5800] ;  /* 0x00580000c00c783b */ /* 0x000ee20000004200 */
[----:B-1----:R-:W-:-:S06]  /*6320*/  FFMA.FTZ R3, R223, c[0x0][0x2d0], -R2 ;  /* 0x0000b400df037a23 */ /* 0x002fcc0000010802 */
[C---:B----4-:R-:W-:Y:S01]  /*6330*/  HMMA.16816.F32.BF16 R60, R4.reuse, R20, R24 ;  /* 0x00000014043c723c */ /* 0x050fe20000041818 */
[----:B------:R1:W-:Y:S07]  /*6340*/  MUFU.EX2 R141, R3 ;  /* 0x00000003008d7308 */ /* 0x0003ee0000000800 */
[C---:B------:R-:W-:Y:S01]  /*6350*/  HMMA.16816.F32.BF16 R40, R4.reuse, R22, R32 ;  /* 0x000000160428723c */ /* 0x040fe20000041820 */
[----:B------:R-:W-:Y:S07]  /*6360*/  LDSM.16.MT88.4 R20, [R193+0x2800] ;  /* 0x00280000c114783b */ /* 0x000fee0000004200 */
[----:B-----5:R-:W-:Y:S01]  /*6370*/  HMMA.16816.F32.BF16 R36, R4, R8, R48 ;  /* 0x000000080424723c */ /* 0x020fe20000041830 */
[----:B-1----:R-:W-:-:S04]  /*6380*/  FFMA.FTZ R3, R161, c[0x0][0x2d0], -R0 ;  /* 0x0000b400a1037a23 */ /* 0x002fc80000010800 */
[----:B------:R1:W-:Y:S03]  /*6390*/  MUFU.EX2 R137, R3 ;  /* 0x0000000300897308 */ /* 0x0003e60000000800 */
[C---:B------:R-:W-:Y:S01]  /*63a0*/  HMMA.16816.F32.BF16 R24, R4.reuse, R10, R52 ;  /* 0x0000000a0418723c */ /* 0x040fe20000041834 */
[----:B------:R-:W4:Y:S07]  /*63b0*/  LDSM.16.MT88.4 R8, [R194+0x5800] ;  /* 0x00580000c208783b */ /* 0x000f2e0000004200 */
[----:B------:R-:W-:Y:S01]  /*63c0*/  HMMA.16816.F32.BF16 R104, R4, R16, R28 ;  /* 0x000000100468723c */ /* 0x000fe2000004181c */
[----:B------:R-:W5:Y:S01]  /*63d0*/  LDSM.16.MT88.4 R16, [R192+0x2800] ;  /* 0x00280000c010783b */ /* 0x000f620000004200 */
[----:B-1----:R-:W-:-:S06]  /*63e0*/  FFMA.FTZ R3, R163, c[0x0][0x2d0], -R0 ;  /* 0x0000b400a3037a23 */ /* 0x002fcc0000010800 */
[C---:B---3--:R-:W-:Y:S01]  /*63f0*/  HMMA.16816.F32.BF16 R44, R4.reuse, R12, R56 ;  /* 0x0000000c042c723c */ /* 0x048fe20000041838 */
[----:B------:R1:W3:Y:S07]  /*6400*/  MUFU.EX2 R71, R3 ;  /* 0x0000000300477308 */ /* 0x0002ee0000000800 */
[----:B------:R-:W-:Y:S01]  /*6410*/  HMMA.16816.F32.BF16 R28, R4, R14, R64 ;  /* 0x0000000e041c723c */ /* 0x000fe20000041840 */
[----:B------:R-:W5:Y:S01]  /*6420*/  LDSM.16.MT88.4 R12, [R191+0x2800] ;  /* 0x00280000bf0c783b */ /* 0x000f620000004200 */
[----:B-1----:R-:W-:-:S04]  /*6430*/  FFMA.FTZ R3, R162, c[0x0][0x2d0], -R0 ;  /* 0x0000b400a2037a23 */ /* 0x002fc80000010800 */
[----:B------:R1:W-:Y:S02]  /*6440*/  MUFU.EX2 R70, R3 ;  /* 0x0000000300467308 */ /* 0x0003e40000000800 */
[C---:B----4-:R-:W-:Y:S08]  /*6450*/  HMMA.16816.F32.BF16 R48, R4.reuse, R8, R88 ;  /* 0x000000080430723c */ /* 0x050ff00000041858 */
[----:B------:R-:W-:Y:S01]  /*6460*/  HMMA.16816.F32.BF16 R32, R4, R10, R76 ;  /* 0x0000000a0420723c */ /* 0x000fe2000004184c */
[----:B------:R-:W4:Y:S01]  /*6470*/  LDSM.16.MT88.4 R8, [R191+0x6000] ;  /* 0x00600000bf08783b */ /* 0x000f220000004200 */
[----:B-1----:R-:W-:-:S03]  /*6480*/  FFMA.FTZ R3, R215, c[0x0][0x2d0], -R0 ;  /* 0x0000b400d7037a23 */ /* 0x002fc60000010800 */
[----:B------:R-:W-:Y:S02]  /*6490*/  LDSM.16.MT88.4 R76, [R191+0x3000] ;  /* 0x00300000bf4c783b */ /* 0x000fe40000004200 */
[----:B------:R-:W-:Y:S01]  /*64a0*/  F2FP.BF16.PACK_AB R4, R140, R138 ;  /* 0x0000008a8c04723e */ /* 0x000fe200000010ff */
[----:B------:R-:W1:Y:S01]  /*64b0*/  MUFU.EX2 R136, R3 ;  /* 0x0000000300887308 */ /* 0x000e620000000800 */
[----:B---3--:R-:W-:Y:S02]  /*64c0*/  F2FP.BF16.PACK_AB R5, R71, R137 ;  /* 0x000000894705723e */ /* 0x008fe400000010ff */
[----:B------:R-:W-:Y:S02]  /*64d0*/  F2FP.BF16.PACK_AB R6, R141, R139 ;  /* 0x0000008b8d06723e */ /* 0x000fe400000010ff */
[----:B-1----:R-:W-:Y:S01]  /*64e0*/  F2FP.BF16.PACK_AB R7, R136, R70 ;  /* 0x000000468807723e */ /* 0x002fe200000010ff */
[----:B------:R-:W-:-:S06]  /*64f0*/  FFMA.FTZ R3, R250, c[0x0][0x2d0], -R2 ;  /* 0x0000b400fa037a23 */ /* 0x000fcc0000010802 */
[C---:B-----5:R-:W-:Y:S01]  /*6500*/  HMMA.16816.F32.BF16 R88, R4.reuse, R16, R108 ;  /* 0x000000100458723c */ /* 0x060fe2000004186c */
[----:B------:R1:W-:Y:S01]  /*6510*/  MUFU.EX2 R17, R3 ;  /* 0x0000000300117308 */ /* 0x0003e20000000800 */
[----:B------:R-:W-:Y:S06]  /*6520*/  LDSM.16.MT88.4 R108, [R191+0x6800] ;  /* 0x00680000bf6c783b */ /* 0x000fec0000004200 */
[C---:B------:R-:W-:Y:S08]  /*6530*/  HMMA.16816.F32.BF16 R52, R4.reuse, R14, R80 ;  /* 0x0000000e0434723c */ /* 0x040ff00000041850 */
[----:B----4-:R-:W-:Y:S01]  /*6540*/  HMMA.16816.F32.BF16 R60, R4, R8, R60 ;  /* 0x00000008043c723c */ /* 0x010fe2000004183c */
[----:B-1----:R-:W-:-:S07]  /*6550*/  FFMA.FTZ R3, R252, c[0x0][0x2d0], -R2 ;  /* 0x0000b400fc037a23 */ /* 0x002fce0000010802 */
[C---:B------:R-:W-:Y:S01]  /*6560*/  HMMA.16816.F32.BF16 R40, R4.reuse, R10, R40 ;  /* 0x0000000a0428723c */ /* 0x040fe20000041828 */
[----:B------:R-:W1:Y:S07]  /*6570*/  LDSM.16.MT88.4 R8, [R192+0x6000] ;  /* 0x00600000c008783b */ /* 0x000e6e0000004200 */
[C---:B------:R-:W-:Y:S01]  /*6580*/  HMMA.16816.F32.BF16 R80, R4.reuse, R20, R84 ;  /* 0x000000140450723c */ /* 0x040fe20000041854 */
[----:B------:R-:W-:Y:S07]  /*6590*/  LDSM.16.MT88.4 R84, [R193+0x3000] ;  /* 0x00300000c154783b */ /* 0x000fee0000004200 */
[C---:B------:R-:W-:Y:S01]  /*65a0*/  HMMA.16816.F32.BF16 R56, R4.reuse, R22, R100 ;  /* 0x000000160438723c */ /* 0x040fe20000041864 */
[----:B------:R-:W3:Y:S04]  /*65b0*/  LDSM.16.MT88.4 R20, [R193+0x6000] ;  /* 0x00600000c114783b */ /* 0x000ee80000004200 */
[----:B------:R-:W-:Y:S03]  /*65c0*/  LDSM.16.MT88.4 R100, [R194+0x3000] ;  /* 0x00300000c264783b */ /* 0x000fe60000004200 */
[C---:B------:R-:W-:Y:S01]  /*65d0*/  HMMA.16816.F32.BF16 R96, R4.reuse, R18, R96 ;  /* 0x000000120460723c */ /* 0x040fe20000041860 */
[----:B------:R4:W5:Y:S07]  /*65e0*/  MUFU.EX2 R18, R3 ;  /* 0x0000000300127308 */ /* 0x00096e0000000800 */
[----:B------:R-:W-:Y:S01]  /*65f0*/  HMMA.16816.F32.BF16 R72, R4, R12, R72 ;  /* 0x0000000c0448723c */ /* 0x000fe20000041848 */
[----:B------:R-:W2:Y:S01]  /*6600*/  LDSM.16.MT88.4 R12, [R194+0x2800] ;  /* 0x00280000c20c783b */ /* 0x000ea20000004200 */
[----:B----4-:R-:W-:-:S06]  /*6610*/  FFMA.FTZ R3, R251, c[0x0][0x2d0], -R2 ;  /* 0x0000b400fb037a23 */ /* 0x010fcc0000010802 */
[----:B-1----:R-:W-:Y:S01]  /*6620*/  HMMA.16816.F32.BF16 R44, R4, R8, R44 ;  /* 0x00000008042c723c */ /* 0x002fe2000004182c */
[----:B------:R-:W-:Y:S01]  /*6630*/  FFMA.FTZ R2, R230, c[0x0][0x2d0], -R2 ;  /* 0x0000b400e6027a23 */ /* 0x000fe20000010802 */
[----:B-----5:R-:W-:-:S03]  /*6640*/  F2FP.BF16.PACK_AB R64, R18, R17 ;  /* 0x000000111240723e */ /* 0x020fc600000010ff */
[----:B------:R1:W-:Y:S03]  /*6650*/  MUFU.EX2 R19, R2 ;  /* 0x0000000200137308 */ /* 0x0003e60000000800 */
[C---:B------:R-:W-:Y:S08]  /*6660*/  HMMA.16816.F32.BF16 R28, R4.reuse, R10, R28 ;  /* 0x0000000a041c723c */ /* 0x040ff0000004181c */
[----:B---3--:R-:W-:Y:S01]  /*6670*/  HMMA.16816.F32.BF16 R36, R4, R20, R36 ;  /* 0x000000140424723c */ /* 0x008fe20000041824 */
[----:B------:R-:W3:Y:S01]  /*6680*/  MUFU.EX2 R20, R3 ;  /* 0x0000000300147308 */ /* 0x000ee20000000800 */
[----:B-1----:R-:W-:-:S06]  /*6690*/  FFMA.FTZ R2, R229, c[0x0][0x2d0], -R0 ;  /* 0x0000b400e5027a23 */ /* 0x002fcc0000010800 */
[C---:B------:R-:W-:Y:S01]  /*66a0*/  HMMA.16816.F32.BF16 R24, R4.reuse, R22, R24 ;  /* 0x000000160418723c */ /* 0x040fe20000041818 */
[----:B------:R1:W-:Y:S07]  /*66b0*/  MUFU.EX2 R16, R2 ;  /* 0x0000000200107308 */ /* 0x0003ee0000000800 */
[----:B--2---:R-:W-:Y:S01]  /*66c0*/  HMMA.16816.F32.BF16 R104, R4, R12, R104 ;  /* 0x0000000c0468723c */ /* 0x004fe20000041868 */
[----:B---3--:R-:W-:-:S07]  /*66d0*/  F2FP.BF16.PACK_AB R66, R19, R20 ;  /* 0x000000141342723e */ /* 0x008fce00000010ff */
[----:B------:R-:W-:Y:S01]  /*66e0*/  HMMA.16816.F32.BF16 R112, R4, R14, R92 ;  /* 0x0000000e0470723c */ /* 0x000fe2000004185c */
[--C-:B-1----:R-:W-:Y:S01]  /*66f0*/  FFMA.FTZ R2, R233, c[0x0][0x2d0], -R0.reuse ;  /* 0x0000b400e9027a23 */ /* 0x102fe20000010800 */
[----:B------:R-:W1:Y:S03]  /*6700*/  LDSM.16.MT88.4 R12, [R194+0x6000] ;  /* 0x00600000c20c783b */ /* 0x000e660000004200 */
[----:B------:R2:W3:Y:S01]  /*6710*/  MUFU.EX2 R9, R2 ;  /* 0x0000000200097308 */ /* 0x0004e20000000800 */
[----:B------:R-:W4:Y:S01]  /*6720*/  LDSM.16.MT88.4 R92, [R192+0x3000] ;  /* 0x00300000c05c783b */ /* 0x000f220000004200 */
[--C-:B--2---:R-:W-:Y:S01]  /*6730*/  FFMA.FTZ R2, R232, c[0x0][0x2d0], -R0.reuse ;  /* 0x0000b400e8027a23 */ /* 0x104fe20000010800 */
[----:B---3--:R-:W-:Y:S01]  /*6740*/  F2FP.BF16.PACK_AB R65, R9, R16 ;  /* 0x000000100941723e */ /* 0x008fe200000010ff */
[----:B------:R-:W-:-:S04]  /*6750*/  FFMA.FTZ R0, R231, c[0x0][0x2d0], -R0 ;  /* 0x0000b400e7007a23 */ /* 0x000fc80000010800 */
[----:B------:R2:W-:Y:S08]  /*6760*/  MUFU.EX2 R10, R2 ;  /* 0x00000002000a7308 */ /* 0x0005f00000000800 */
[----:B------:R3:W5:Y:S01]  /*6770*/  MUFU.EX2 R8, R0 ;  /* 0x0000000000087308 */ /* 0x0007620000000800 */
[----:B--2---:R-:W-:Y:S01]  /*6780*/  FADD.FTZ R2, R248, R247 ;  /* 0x000000f7f8027221 */ /* 0x004fe20000010000 */
[----:B-1----:R-:W-:Y:S03]  /*6790*/  HMMA.16816.F32.BF16 R48, R4, R12, R48 ;  /* 0x0000000c0430723c */ /* 0x002fe60000041830 */
[----:B------:R-:W-:-:S02]  /*67a0*/  FADD.FTZ R2, R246, R2 ;  /* 0x00000002f6027221 */ /* 0x000fc40000010000 */
[----:B---3--:R-:W-:-:S03]  /*67b0*/  FADD.FTZ R0, R242, R239 ;  /* 0x000000eff2007221 */ /* 0x008fc60000010000 */
[----:B------:R-:W-:Y:S01]  /*67c0*/  HMMA.16816.F32.BF16 R32, R4, R14, R32 ;  /* 0x0000000e0420723c */ /* 0x000fe20000041820 */
[----:B------:R-:W-:Y:S01]  /*67d0*/  FADD.FTZ R2, R249, R2 ;  /* 0x00000002f9027221 */ /* 0x000fe20000010000 */
[----:B------:R-:W1:Y:S01]  /*67e0*/  LDSM.16.MT88.4 R12, [R194+0x6800] ;  /* 0x00680000c20c783b */ /* 0x000e620000004200 */
[----:B------:R-:W-:Y:S01]  /*67f0*/  FADD.FTZ R0, R238, R0 ;  /* 0x00000000ee007221 */ /* 0x000fe20000010000 */
[----:B-----5:R-:W-:Y:S01]  /*6800*/  F2FP.BF16.PACK_AB R67, R8, R10 ;  /* 0x0000000a0843723e */ /* 0x020fe200000010ff */
[----:B------:R-:W-:Y:S02]  /*6810*/  FADD.FTZ R2, R241, R2 ;  /* 0x00000002f1027221 */ /* 0x000fe40000010000 */
[----:B------:R-:W-:Y:S02]  /*6820*/  FADD.FTZ R0, R245, R0 ;  /* 0x00000000f5007221 */ /* 0x000fe40000010000 */
[----:B------:R-:W-:Y:S02]  /*6830*/  FADD.FTZ R2, R243, R2 ;  /* 0x00000002f3027221 */ /* 0x000fe40000010000 */
[----:B------:R-:W-:Y:S01]  /*6840*/  FADD.FTZ R0, R235, R0 ;  /* 0x00000000eb007221 */ /* 0x000fe20000010000 */
[----:B----4-:R-:W-:Y:S01]  /*6850*/  HMMA.16816.F32.BF16 R88, R64, R92, R88 ;  /* 0x0000005c4058723c */ /* 0x010fe20000041858 */
[----:B------:R-:W-:-:S02]  /*6860*/  FADD.FTZ R3, R240, R2 ;  /* 0x00000002f0037221 */ /* 0x000fc40000010000 */
[----:B------:R-:W-:Y:S02]  /*6870*/  FADD.FTZ R0, R236, R0 ;  /* 0x00000000ec007221 */ /* 0x000fe40000010000 */
[----:B------:R-:W-:-:S03]  /*6880*/  @P3 IMAD.HI.U32 R4, R159, c[0x0][0x2c8], RZ ;  /* 0x0000b2009f043a27 */ /* 0x000fc600078e00ff */
[C---:B------:R-:W-:Y:S01]  /*6890*/  HMMA.16816.F32.BF16 R92, R64.reuse, R94, R96 ;  /* 0x0000005e405c723c */ /* 0x040fe20000041860 */
[----:B------:R-:W-:Y:S02]  /*68a0*/  FADD.FTZ R2, R234, R0 ;  /* 0x00000000ea027221 */ /* 0x000fe40000010000 */
[----:B------:R-:W-:Y:S02]  /*68b0*/  FADD.FTZ R0, R244, R3 ;  /* 0x00000003f4007221 */ /* 0x000fe40000010000 */
[----:B------:R-:W-:Y:S02]  /*68c0*/  FADD.FTZ R2, R237, R2 ;  /* 0x00000002ed027221 */ /* 0x000fe40000010000 */
[----:B------:R-:W-:Y:S01]  /*68d0*/  FADD.FTZ R0, R225, R0 ;  /* 0x00000000e1007221 */ /* 0x000fe20000010000 */
[----:B------:R-:W-:Y:S01]  /*68e0*/  HMMA.16816.F32.BF16 R96, R64, R100, R104 ;  /* 0x000000644060723c */ /* 0x000fe20000041868 */
[----:B------:R-:W-:Y:S02]  /*68f0*/  FADD.FTZ R2, R219, R2 ;  /* 0x00000002db027221 */ /* 0x000fe40000010000 */
[----:B------:R-:W-:-:S02]  /*6900*/  FADD.FTZ R0, R227, R0 ;  /* 0x00000000e3007221 */ /* 0x000fc40000010000 */
[----:B------:R-:W-:Y:S02]  /*6910*/  FADD.FTZ R2, R217, R2 ;  /* 0x00000002d9027221 */ /* 0x000fe40000010000 */
[----:B------:R-:W-:Y:S01]  /*6920*/  FADD.FTZ R0, R224, R0 ;  /* 0x00000000e0007221 */ /* 0x000fe20000010000 */
[C---:B------:R-:W-:Y:S01]  /*6930*/  HMMA.16816.F32.BF16 R100, R64.reuse, R102, R112 ;  /* 0x000000664064723c */ /* 0x040fe20000041870 */
[----:B------:R-:W-:Y:S01]  /*6940*/  FADD.FTZ R2, R216, R2 ;  /* 0x00000002d8027221 */ /* 0x000fe20000010000 */
[----:B------:R-:W-:Y:S01]  /*6950*/  IADD3 R216, R150, -0x2, RZ ;  /* 0xfffffffe96d87810 */ /* 0x000fe20007ffe0ff */
        /* <DEDUP_REMOVED lines=19> */
[----:B------:R-:W-:Y:S01]  /*6a90*/  IMAD.MOV.U32 R0, RZ, RZ, R159 ;  /* 0x000000ffff007224 */ /* 0x000fe200078e009f */
[----:B------:R-:W-:Y:S01]  /*6aa0*/  @P3 SHF.R.U32.HI R0, RZ, c[0x0][0x2cc], R4 ;  /* 0x0000b300ff003a19 */ /* 0x000fe20000011604 */
[----:B------:R-:W-:-:S02]  /*6ab0*/  FADD.FTZ R2, R147, R2 ;  /* 0x0000000293027221 */ /* 0x000fc40000010000 */
[----:B------:R-:W-:Y:S02]  /*6ac0*/  FADD.FTZ R3, R144, R3 ;  /* 0x0000000390037221 */ /* 0x000fe40000010000 */
[----:B------:R-:W-:Y:S01]  /*6ad0*/  FADD.FTZ R2, R138, R2 ;  /* 0x000000028a027221 */ /* 0x000fe20000010000 */
[C---:B------:R-:W-:Y:S01]  /*6ae0*/  HMMA.16816.F32.BF16 R120, R64.reuse, R124, R44 ;  /* 0x0000007c4078723c */ /* 0x040fe2000004182c */
[----:B------:R-:W-:Y:S01]  /*6af0*/  FADD.FTZ R4, R145, R3 ;  /* 0x0000000391047221 */ /* 0x000fe20000010000 */
[----:B------:R-:W-:Y:S01]  /*6b00*/  IADD3 R3, R0, R149, -R220 ;  /* 0x0000009500037210 */ /* 0x000fe20007ffe8dc */
[----:B------:R-:W-:Y:S02]  /*6b10*/  FADD.FTZ R0, R140, R2 ;  /* 0x000000028c007221 */ /* 0x000fe40000010000 */
[----:B------:R-:W-:Y:S02]  /*6b20*/  IMAD.MOV.U32 R2, RZ, RZ, RZ ;  /* 0x000000ffff027224 */ /* 0x000fe400078e00ff */
[----:B------:R-:W-:Y:S01]  /*6b30*/  FADD.FTZ R4, R137, R4 ;  /* 0x0000000489047221 */ /* 0x000fe20000010000 */
[----:B------:R-:W-:Y:S01]  /*6b40*/  HMMA.16816.F32.BF16 R76, R64, R78, R52 ;  /* 0x0000004e404c723c */ /* 0x000fe20000041834 */
[----:B------:R-:W-:-:S04]  /*6b50*/  IMAD.HI R2, R3, -0x6db6db6d, R2 ;  /* 0x9249249303027827 */ /* 0x000fc800078e0202 */
[----:B------:R-:W-:Y:S02]  /*6b60*/  FADD.FTZ R3, R71, R4 ;  /* 0x0000000447037221 */ /* 0x000fe40000010000 */
[----:B------:R-:W-:Y:S01]  /*6b70*/  FADD.FTZ R0, R139, R0 ;  /* 0x000000008b007221 */ /* 0x000fe20000010000 */
[----:B------:R-:W-:Y:S01]  /*6b80*/  HMMA.16816.F32.BF16 R84, R64, R86, R56 ;  /* 0x000000564054723c */ /* 0x000fe20000041838 */
[----:B------:R-:W-:Y:S02]  /*6b90*/  FADD.FTZ R3, R70, R3 ;  /* 0x0000000346037221 */ /* 0x000fe40000010000 */
[----:B------:R-:W-:Y:S01]  /*6ba0*/  FADD.FTZ R4, R141, R0 ;  /* 0x000000008d047221 */ /* 0x000fe20000010000 */
[----:B------:R-:W-:Y:S01]  /*6bb0*/  SHF.R.U32.HI R0, RZ, 0x1f, R2 ;  /* 0x0000001fff007819 */ /* 0x000fe20000011602 */
[----:B------:R-:W-:-:S03]  /*6bc0*/  FADD.FTZ R3, R136, R3 ;  /* 0x0000000388037221 */ /* 0x000fc60000010000 */
[----:B------:R-:W-:Y:S01]  /*6bd0*/  LEA.HI.SX32 R2, R2, R0, 0x1a ;  /* 0x0000000002027211 */ /* 0x000fe200078fd2ff */
[----:B------:R-:W-:Y:S01]  /*6be0*/  FADD.FTZ R0, R17, R4 ;  /* 0x0000000411007221 */ /* 0x000fe20000010000 */
[C---:B------:R-:W-:Y:S01]  /*6bf0*/  HMMA.16816.F32.BF16 R108, R64.reuse, R110, R40 ;  /* 0x0000006e406c723c */ /* 0x040fe20000041828 */
[----:B------:R-:W-:Y:S01]  /*6c00*/  FADD.FTZ R3, R16, R3 ;  /* 0x0000000310037221 */ /* 0x000fe20000010000 */
[----:B------:R-:W-:Y:S01]  /*6c10*/  IMNMX R4, R155, R2, !PT ;  /* 0x000000029b047217 */ /* 0x000fe20007800200 */
[----:B------:R-:W-:Y:S02]  /*6c20*/  FADD.FTZ R0, R18, R0 ;  /* 0x0000000012007221 */ /* 0x000fe40000010000 */
[----:B------:R-:W-:Y:S01]  /*6c30*/  FADD.FTZ R2, R9, R3 ;  /* 0x0000000309027221 */ /* 0x000fe20000010000 */
[----:B------:R-:W-:Y:S01]  /*6c40*/  ISETP.GE.AND P0, PT, R216, R4, PT ;  /* 0x00000004d800720c */ /* 0x000fe20003f06270 */
[----:B------:R-:W-:Y:S01]  /*6c50*/  FADD.FTZ R0, R20, R0 ;  /* 0x0000000014007221 */ /* 0x000fe20000010000 */
[----:B------:R2:W-:Y:S01]  /*6c60*/  STL [R1+0x24], R4 ;  /* 0x0000240401007387 */ /* 0x0005e20000100800 */
[----:B------:R-:W-:Y:S01]  /*6c70*/  FADD.FTZ R2, R10, R2 ;  /* 0x000000020a027221 */ /* 0x000fe20000010000 */
[----:B------:R-:W-:Y:S01]  /*6c80*/  HMMA.16816.F32.BF16 R116, R64, R118, R24 ;  /* 0x000000764074723c */ /* 0x000fe20000041818 */
[----:B------:R-:W-:-:S02]  /*6c90*/  FADD.FTZ R3, R19, R0 ;  /* 0x0000000013037221 */ /* 0x000fc40000010000 */
[----:B------:R-:W-:-:S05]  /*6ca0*/  FADD.FTZ R0, R8, R2 ;  /* 0x0000000208007221 */ /* 0x000fca0000010000 */
[----:B------:R2:W-:Y:S01]  /*6cb0*/  STL [R1+0x30], R0 ;  /* 0x0000300001007387 */ /* 0x0005e20000100800 */
[C---:B------:R-:W-:Y:S03]  /*6cc0*/  HMMA.16816.F32.BF16 R124, R64.reuse, R126, R28 ;  /* 0x0000007e407c723c */ /* 0x040fe6000004181c */
[----:B------:R2:W-:Y:S05]  /*6cd0*/  STL [R1+0x34], R3 ;  /* 0x0000340301007387 */ /* 0x0005ea0000100800 */
[C---:B-1----:R-:W-:Y:S08]  /*6ce0*/  HMMA.16816.F32.BF16 R60, R64.reuse, R12, R48 ;  /* 0x0000000c403c723c */ /* 0x042ff00000041830 */
[----:B------:R-:W-:Y:S01]  /*6cf0*/  HMMA.16816.F32.BF16 R64, R64, R14, R32 ;  /* 0x0000000e4040723c */ /* 0x000fe20000041820 */
[----:B------:R-:W-:Y:S07]  /*6d00*/  @!P0 BRA `(.L_x_1019) ;  /* 0x000042e000008947 */ /* 0x000fee0003800000 */
[----:B------:R-:W3:Y:S01]  /*6d10*/  LDL R155, [R1+0x94] ;  /* 0x00009400019b7983 */ /* 0x000ee20000100800 */
[----:B------:R-:W-:Y:S01]  /*6d20*/  IMAD.MOV.U32 R70, RZ, RZ, R68 ;  /* 0x000000ffff467224 */ /* 0x000fe200078e0044 */
[----:B--2---:R-:W-:-:S02]  /*6d30*/  MOV R3, R69 ;  /* 0x0000004500037202 */ /* 0x004fc40000000f00 */
[----:B------:R-:W-:Y:S01]  /*6d40*/  MOV R215, R216 ;  /* 0x000000d800d77202 */ /* 0x000fe20000000f00 */
[----:B---3--:R-:W-:-:S05]  /*6d50*/  IMAD.IADD R0, R155, 0x1, R159 ;  /* 0x000000019b007824 */ /* 0x008fca00078e029f */
[----:B------:R1:W-:Y:S02]  /*6d60*/  STL [R1+0x20], R0 ;  /* 0x0000200001007387 */ /* 0x0003e40000100800 */
[----:B-1----:R-:W-:-:S05]  /*6d70*/  @P3 IMAD.HI.U32 R0, R0, c[0x0][0x2c8], RZ ;  /* 0x0000b20000003a27 */ /* 0x002fca00078e00ff */
[----:B------:R-:W-:-:S05]  /*6d80*/  @P3 SHF.R.U32.HI R0, RZ, c[0x0][0x2cc], R0 ;  /* 0x0000b300ff003a19 */ /* 0x000fca0000011600 */
[----:B------:R1:W-:Y:S02]  /*6d90*/  @P3 STL [R1+0x28], R0 ;  /* 0x0000280001003387 */ /* 0x0003e40000100800 */
.L_x_1024:
[----:B------:R-:W2:Y:S01]  /*6da0*/  LDL R216, [R1+0x38] ;  /* 0x0000380001d87983 */ /* 0x000ea20000100800 */
[----:B------:R-:W-:Y:S04]  /*6db0*/  DEPBAR.LE SB0, 0x0 ;  /* 0x000080000000791a */ /* 0x000fe80000000000 */
[----:B------:R-:W-:Y:S01]  /*6dc0*/  WARPSYNC 0xffffffff ;  /* 0xffffffff00007948 */ /* 0x000fe20003800000 */
[----:B------:R-:W-:Y:S06]  /*6dd0*/  BAR.SYNC.DEFER_BLOCKING 0x0 ;  /* 0x0000000000007b1d */ /* 0x000fec0000010000 */
[----:B------:R3:W4:Y:S01]  /*6de0*/  LDSM.16.M88.4 R8, [R188] ;  /* 0x00000000bc08783b */ /* 0x0007220000000200 */
[----:B------:R-:W-:Y:S03]  /*6df0*/  BSSY B0, `(.L_x_1020) ;  /* 0x000004b000007945 */ /* 0x000fe60003800000 */
[----:B------:R3:W1:Y:S04]  /*6e00*/  LDSM.16.M88.4 R16, [R188+0x800] ;  /* 0x00080000bc10783b */ /* 0x0006680000000200 */
[----:B------:R3:W1:Y:S04]  /*6e10*/  LDSM.16.M88.4 R24, [R188+0x1000] ;  /* 0x00100000bc18783b */ /* 0x0006680000000200 */
[----:B------:R3:W1:Y:S04]  /*6e20*/  LDSM.16.M88.4 R32, [R188+0x1800] ;  /* 0x00180000bc20783b */ /* 0x0006680000000200 */
[----:B------:R3:W1:Y:S04]  /*6e30*/  LDSM.16.M88.4 R40, [R188+0x2000] ;  /* 0x00200000bc28783b */ /* 0x0006680000000200 */
[----:B------:R3:W1:Y:S04]  /*6e40*/  LDSM.16.M88.4 R48, [R188+0x2800] ;  /* 0x00280000bc30783b */ /* 0x0006680000000200 */
[----:B------:R3:W1:Y:S04]  /*6e50*/  LDSM.16.M88.4 R56, [R188+0x3000] ;  /* 0x00300000bc38783b */ /* 0x0006680000000200 */
[----:B------:R3:W1:Y:S04]  /*6e60*/  LDSM.16.M88.4 R136, [R195] ;  /* 0x00000000c388783b */ /* 0x0006680000000200 */
[----:B------:R3:W1:Y:S04]  /*6e70*/  LDSM.16.M88.4 R140, [R204] ;  /* 0x00000000cc8c783b */ /* 0x0006680000000200 */
[----:B------:R3:W1:Y:S04]  /*6e80*/  LDSM.16.M88.4 R144, [R205] ;  /* 0x00000000cd90783b */ /* 0x0006680000000200 */
[----:B------:R3:W1:Y:S04]  /*6e90*/  LDSM.16.M88.4 R148, [R206] ;  /* 0x00000000ce94783b */ /* 0x0006680000000200 */
[----:B------:R3:W1:Y:S04]  /*6ea0*/  LDSM.16.M88.4 R152, [R207] ;  /* 0x00000000cf98783b */ /* 0x0006680000000200 */
[----:B------:R3:W1:Y:S04]  /*6eb0*/  LDSM.16.M88.4 R156, [R208] ;  /* 0x00000000d09c783b */ /* 0x0006680000000200 */
[----:B------:R3:W1:Y:S01]  /*6ec0*/  LDSM.16.M88.4 R160, [R209] ;  /* 0x00000000d1a0783b */ /* 0x0006620000000200 */
[----:B--2---:R-:W-:Y:S11]  /*6ed0*/  ISETP.GT.AND P0, PT, R216, R215, PT ;  /* 0x000000d7d800720c */ /* 0x004ff60003f04270 */
[----:B------:R-:W-:Y:S02]  /*6ee0*/  @!UPT UIADD3 URZ, URZ, URZ, URZ ;  /* 0x0000003f3f3ff290 */ /* 0x000fe4000fffe03f */
[----:B------:R-:W-:-:S05]  /*6ef0*/  @P0 BRA `(.L_x_1021) ;  /* 0x000003a000000947 */ /* 0x000fca0003800000 */
[C---:B-1-34-:R-:W-:Y:S01]  /*6f00*/  IMAD.WIDE.U32 R22, R215.reuse, c[0x0][0x208], RZ ;  /* 0x00008200d7167a25 */ /* 0x05afe200078e00ff */
[----:B------:R-:W2:Y:S01]  /*6f10*/  LDL.64 R30, [R1+0x8] ;  /* 0x00000800011e7983 */ /* 0x000ea20000100a00 */
[----:B------:R-:W-:Y:S01]  /*6f20*/  ULDC.64 UR4, c[0x0][0x208] ;  /* 0x0000820000047ab9 */ /* 0x000fe20000000a00 */
[----:B------:R-:W-:Y:S01]  /*6f30*/  SHF.R.S32.HI R0, RZ, 0x1f, R215 ;  /* 0x0000001fff007819 */ /* 0x000fe200000114d7 */
[----:B------:R-:W-:Y:S01]  /*6f40*/  USHF.L.U32 UR9, UR4, 0x5, URZ ;  /* 0x0000000504097899 */ /* 0x000fe2000800063f */
[----:B------:R-:W3:Y:S01]  /*6f50*/  LDL.64 R28, [R1] ;  /* 0x00000000011c7983 */ /* 0x000ee20000100a00 */
[----:B------:R-:W-:Y:S02]  /*6f60*/  UMOV UR8, 0x5 ;  /* 0x0000000500087882 */ /* 0x000fe40000000000 */
[----:B------:R-:W-:Y:S01]  /*6f70*/  IMAD R0, R0, c[0x0][0x208], RZ ;  /* 0x0000820000007a24 */ /* 0x000fe200078e02ff */
[----:B------:R-:W1:Y:S01]  /*6f80*/  S2R R12, SR_TID.X ;  /* 0x00000000000c7919 */ /* 0x000e620000002100 */
[----:B------:R-:W-:Y:S01]  /*6f90*/  USHF.L.U64.HI UR5, UR4, UR8, UR5 ;  /* 0x0000000804057299 */ /* 0x000fe20008010205 */
[----:B------:R-:W-:Y:S01]  /*6fa0*/  IMAD.U32 R4, RZ, RZ, UR9 ;  /* 0x00000009ff047e24 */ /* 0x000fe2000f8e00ff */
[----:B------:R-:W-:Y:S01]  /*6fb0*/  UIADD3 UR8, UP0, UR9, UR9, URZ ;  /* 0x0000000909087290 */ /* 0x000fe2000ff1e03f */
[----:B------:R-:W-:Y:S03]  /*6fc0*/  IMAD R0, R215, c[0x0][0x20c], R0 ;  /* 0x00008300d7007a24 */ /* 0x000fe600078e0200 */
[----:B------:R-:W-:Y:S01]  /*6fd0*/  IMAD.U32 R5, RZ, RZ, UR5 ;  /* 0x00000005ff057e24 */ /* 0x000fe2000f8e00ff */
[----:B------:R-:W-:Y:S01]  /*6fe0*/  UIADD3.X UR4, UR5, UR5, URZ, UP0, !UPT ;  /* 0x0000000505047290 */ /* 0x000fe200087fe43f */
[----:B------:R-:W-:Y:S02]  /*6ff0*/  IMAD.IADD R0, R23, 0x1, R0 ;  /* 0x0000000117007824 */ /* 0x000fe400078e0200 */
[----:B------:R-:W-:Y:S04]  /*7000*/  IMAD.WIDE.U32 R6, R22, 0x70, R4 ;  /* 0x0000007016067825 */ /* 0x000fe800078e0004 */
[----:B------:R-:W-:Y:S01]  /*7010*/  IMAD R21, R0, 0x70, RZ ;  /* 0x0000007000157824 */ /* 0x000fe200078e02ff */
[----:B------:R-:W-:Y:S01]  /*7020*/  IADD3 R20, P1, R6, UR9, RZ ;  /* 0x0000000906147c10 */ /* 0x000fe2000ff3e0ff */
[----:B------:R-:W-:Y:S02]  /*7030*/  IMAD.U32 R14, RZ, RZ, UR8 ;  /* 0x00000008ff0e7e24 */ /* 0x000fe4000f8e00ff */
[----:B------:R-:W-:Y:S02]  /*7040*/  IMAD.IADD R0, R21, 0x1, R7 ;  /* 0x0000000115007824 */ /* 0x000fe400078e0207 */
[----:B------:R-:W-:Y:S01]  /*7050*/  IMAD.U32 R15, RZ, RZ, UR4 ;  /* 0x00000004ff0f7e24 */ /* 0x000fe2000f8e00ff */
[----:B-1----:R-:W-:Y:S03]  /*7060*/  ISETP.GT.AND P3, PT, R12, 0x7f, PT ;  /* 0x0000007f0c00780c */ /* 0x002fe60003f64270 */
[----:B------:R-:W-:Y:S01]  /*7070*/  IMAD.WIDE.U32 R14, R22, 0x70, R14 ;  /* 0x00000070160e7825 */ /* 0x000fe200078e000e */
[----:B--2---:R-:W-:Y:S03]  /*7080*/  IADD3 R2, P0, R30, R6, RZ ;  /* 0x000000061e027210 */ /* 0x004fe60007f1e0ff */
[----:B------:R-:W-:Y:S02]  /*7090*/  IMAD.MOV.U32 R4, RZ, RZ, R30 ;  /* 0x000000ffff047224 */ /* 0x000fe400078e001e */
[--C-:B---3--:R-:W-:Y:S02]  /*70a0*/  IMAD.MOV.U32 R5, RZ, RZ, R29.reuse ;  /* 0x000000ffff057224 */ /* 0x108fe400078e001d */
[----:B------:R-:W-:Y:S01]  /*70b0*/  IMAD.X R7, R0, 0x1, R29, P0 ;  /* 0x0000000100077824 */ /* 0x000fe200000e061d */
[----:B------:R-:W-:Y:S01]  /*70c0*/  LEA R6, P0, R2, c[0x0][0x1f8], 0x1 ;  /* 0x00007e0002067a11 */ /* 0x000fe200078008ff */
[----:B------:R-:W-:Y:S01]  /*70d0*/  IMAD.WIDE.U32 R4, R22, 0x70, R4 ;  /* 0x0000007016047825 */ /* 0x000fe200078e0004 */
[----:B------:R-:W-:Y:S02]  /*70e0*/  IADD3.X R0, R0, UR5, RZ, P1, !PT ;  /* 0x0000000500007c10 */ /* 0x000fe40008ffe4ff */
[----:B------:R-:W-:Y:S01]  /*70f0*/  LEA.HI.X R7, R2, c[0x0][0x1fc], R7, 0x1, P0 ;  /* 0x00007f0002077a11 */ /* 0x000fe200000f0c07 */
[----:B------:R-:W-:Y:S01]  /*7100*/  IMAD.IADD R5, R5, 0x1, R21 ;  /* 0x0000000105057824 */ /* 0x000fe200078e0215 */
[C---:B------:R-:W-:Y:S04]  /*7110*/  LEA R12, P2, R4.reuse, c[0x0][0x1f8], 0x1 ;  /* 0x00007e00040c7a11 */ /* 0x040fe800078408ff */
[----:B------:R-:W-:Y:S02]  /*7120*/  LEA.HI.X R13, R4, c[0x0][0x1fc], R5, 0x1, P2 ;  /* 0x00007f00040d7a11 */ /* 0x000fe400010f0c05 */
[----:B------:R-:W-:Y:S02]  /*7130*/  IADD3 R2, P2, R20, R30, RZ ;  /* 0x0000001e14027210 */ /* 0x000fe40007f5e0ff */
[----:B------:R-:W-:Y:S01]  /*7140*/  @!P3 IADD3 R5, P1, P0, R30, UR9, R20 ;  /* 0x000000091e05bc10 */ /* 0x000fe2000f83e014 */
[----:B------:R-:W-:Y:S01]  /*7150*/  @!PT LDS RZ, [RZ] ;  /* 0x00000000fffff984 */ /* 0x000fe20000000800 */
[----:B------:R-:W-:Y:S01]  /*7160*/  @!PT LDS RZ, [RZ] ;  /* 0x00000000fffff984 */ /* 0x000fe20000000800 */
[----:B------:R-:W-:Y:S01]  /*7170*/  @!PT LDS RZ, [RZ] ;  /* 0x00000000fffff984 */ /* 0x000fe20000000800 */
[----:B------:R1:W-:Y:S02]  /*7180*/  LDGSTS.E.BYPASS.LTC128B.128 [R214+0x100], [R12.64], !P6 ;  /* 0x001000000cd67fae */ /* 0x0003e4000f101d46 */
[----:B------:R-:W-:Y:S01]  /*7190*/  IMAD.X R23, R0, 0x1, R29, P2 ;  /* 0x0000000100177824 */ /* 0x000fe200010e061d */
[----:B------:R-:W-:Y:S01]  /*71a0*/  LEA R20, P2, R2, c[0x0][0x1f8], 0x1 ;  /* 0x00007e0002147a11 */ /* 0x000fe200078408ff */
[----:B------:R1:W-:Y:S01]  /*71b0*/  LDGSTS.E.BYPASS.LTC128B.128 [R214+0x3900], [R12.64+0x80], !P5 ;  /* 0x039000800cd67fae */ /* 0x0003e2000e901d46 */
[----:B------:R-:W-:Y:S02]  /*71c0*/  @!P3 IADD3.X R22, R29, UR5, R0, P1, P0 ;  /* 0x000000051d16bc10 */ /* 0x000fe40008fe0400 */
[C---:B------:R-:W-:Y:S01]  /*71d0*/  @!P3 LEA R4, P0, R5.reuse, c[0x0][0x1f8], 0x1 ;  /* 0x00007e000504ba11 */ /* 0x040fe200078008ff */
[----:B------:R1:W-:Y:S01]  /*71e0*/  LDGSTS.E.BYPASS.LTC128B.128 [R214+0x1100], [R6.64], !P6 ;  /* 0x0110000006d67fae */ /* 0x0003e2000f101d46 */
[----:B------:R-:W-:Y:S02]  /*71f0*/  IADD3 R0, P1, R30, R14, RZ ;  /* 0x0000000e1e007210 */ /* 0x000fe40007f3e0ff */
[----:B------:R-:W-:Y:S01]  /*7200*/  @!P3 LEA.HI.X R5, R5, c[0x0][0x1fc], R22, 0x1, P0 ;  /* 0x00007f000505ba11 */ /* 0x000fe200000f0c16 */
[----:B------:R1:W-:Y:S01]  /*7210*/  LDGSTS.E.BYPASS.LTC128B.128 [R214+0x4900], [R6.64+0x80], !P5 ;  /* 0x0490008006d67fae */ /* 0x0003e2000e901d46 */
[----:B------:R-:W-:Y:S02]  /*7220*/  LEA R14, P0, R0, c[0x0][0x1f8], 0x1 ;  /* 0x00007e00000e7a11 */ /* 0x000fe400078008ff */
[----:B------:R-:W-:Y:S02]  /*7230*/  IADD3.X R15, R29, R21, R15, P1, !PT ;  /* 0x000000151d0f7210 */ /* 0x000fe40000ffe40f */
[----:B------:R-:W-:Y:S02]  /*7240*/  LEA.HI.X R21, R2, c[0x0][0x1fc], R23, 0x1, P2 ;  /* 0x00007f0002157a11 */ /* 0x000fe400010f0c17 */
[----:B------:R-:W-:Y:S03]  /*7250*/  LEA.HI.X R15, R0, c[0x0][0x1fc], R15, 0x1, P0 ;  /* 0x00007f00000f7a11 */ /* 0x000fe600000f0c0f */
[----:B------:R1:W-:Y:S04]  /*7260*/  LDGSTS.E.BYPASS.LTC128B.128 [R214+0x2100], [R20.64], !P6 ;  /* 0x0210000014d67fae */ /* 0x0003e8000f101d46 */
[----:B------:R1:W-:Y:S04]  /*7270*/  LDGSTS.E.BYPASS.LTC128B.128 [R214+0x5900], [R14.64+0x80], !P5 ;  /* 0x059000800ed67fae */ /* 0x0003e8000e901d46 */
[----:B------:R1:W-:Y:S04]  /*7280*/  @!P3 LDGSTS.E.BYPASS.LTC128B.128 [R214+0x3100], [R4.64], !P6 ;  /* 0x0310000004d6bfae */ /* 0x0003e8000f101d46 */
[----:B------:R1:W-:Y:S02]  /*7290*/  @!P3 LDGSTS.E.BYPASS.LTC128B.128 [R214+0x6900], [R4.64+0x80], !P5 ;  /* 0x0690008004d6bfae */ /* 0x0003e4000e901d46 */
.L_x_1021:
[----:B-1-34-:R-:W-:Y:S05]  /*72a0*/  BSYNC B0 ;  /* 0x0000000000007941 */ /* 0x01afea0003800000 */
.L_x_1020:
[C---:B------:R-:W-:Y:S01]  /*72b0*/  HMMA.16816.F32.BF16 R4, R128.reuse, R8, RZ ;  /* 0x000000088004723c */ /* 0x040fe200000418ff */
[----:B------:R-:W0:Y:S01]  /*72c0*/  LDGDEPBAR ;  /* 0x00000000000079af */ /* 0x000e220000000000 */
[----:B------:R-:W-:Y:S01]  /*72d0*/  BSSY B0, `(.L_x_1022) ;  /* 0x0000144000007945 */ /* 0x000fe20003800000 */
[----:B------:R-:W-:Y:S05]  /*72e0*/  ISETP.GT.AND P0, PT, R215, R216, PT ;  /* 0x000000d8d700720c */ /* 0x000fea0003f04270 */
[C---:B------:R-:W-:Y:S08]  /*72f0*/  HMMA.16816.F32.BF16 R8, R128.reuse, R10, RZ ;  /* 0x0000000a8008723c */ /* 0x040ff000000418ff */
        /* <DEDUP_REMOVED lines=11> */
[----:B------:R-:W-:Y:S08]  /*73b0*/  HMMA.16816.F32.BF16 R56, R128, R58, RZ ;  /* 0x0000003a8038723c */ /* 0x000ff000000418ff */
[C---:B------:R-:W-:Y:S08]  /*73c0*/  HMMA.16816.F32.BF16 R4, R132.reuse, R136, R4 ;  /* 0x000000888404723c */ /* 0x040ff00000041804 */
[C---:B------:R-:W-:Y:S01]  /*73d0*/  HMMA.16816.F32.BF16 R8, R132.reuse, R138, R8 ;  /* 0x0000008a8408723c */ /* 0x040fe20000041808 */
[----:B------:R-:W1:Y:S07]  /*73e0*/  LDSM.16.M88.4 R136, [R190] ;  /* 0x00000000be88783b */ /* 0x000e6e0000000200 */
[C---:B------:R-:W-:Y:S08]  /*73f0*/  HMMA.16816.F32.BF16 R12, R132.reuse, R140, R12 ;  /* 0x0000008c840c723c */ /* 0x040ff0000004180c */
[C---:B------:R-:W-:Y:S01]  /*7400*/  HMMA.16816.F32.BF16 R16, R132.reuse, R142, R16 ;  /* 0x0000008e8410723c */ /* 0x040fe20000041810 */
[----:B------:R-:W2:Y:S07]  /*7410*/  LDSM.16.M88.4 R140, [R190+0x800] ;  /* 0x00080000be8c783b */ /* 0x000eae0000000200 */
[C---:B------:R-:W-:Y:S08]  /*7420*/  HMMA.16816.F32.BF16 R20, R132.reuse, R144, R20 ;  /* 0x000000908414723c */ /* 0x040ff00000041814 */
[C---:B------:R-:W-:Y:S01]  /*7430*/  HMMA.16816.F32.BF16 R24, R132.reuse, R146, R24 ;  /* 0x000000928418723c */ /* 0x040fe20000041818 */
[----:B------:R-:W3:Y:S07]  /*7440*/  LDSM.16.M88.4 R144, [R190+0x1000] ;  /* 0x00100000be90783b */ /* 0x000eee0000000200 */
        /* <DEDUP_REMOVED lines=8> */
[----:B------:R-:W3:Y:S07]  /*74d0*/  LDSM.16.M88.4 R156, [R190+0x2800] ;  /* 0x00280000be9c783b */ /* 0x000eee0000000200 */
[C---:B------:R-:W-:Y:S08]  /*74e0*/  HMMA.16816.F32.BF16 R52, R132.reuse, R160, R52 ;  /* 0x000000a08434723c */ /* 0x040ff00000041834 */
[----:B------:R-:W-:Y:S08]  /*74f0*/  HMMA.16816.F32.BF16 R56, R132, R162, R56 ;  /* 0x000000a28438723c */ /* 0x000ff00000041838 */
[C---:B-1----:R-:W-:Y:S08]  /*7500*/  HMMA.16816.F32.BF16 R4, R164.reuse, R136, R4 ;  /* 0x00000088a404723c */ /* 0x042ff00000041804 */
[C---:B------:R-:W-:Y:S01]  /*7510*/  HMMA.16816.F32.BF16 R8, R164.reuse, R138, R8 ;  /* 0x0000008aa408723c */ /* 0x040fe20000041808 */
[----:B------:R-:W1:Y:S07]  /*7520*/  LDSM.16.M88.4 R136, [R190+0x3000] ;  /* 0x00300000be88783b */ /* 0x000e6e0000000200 */
[C---:B--2---:R-:W-:Y:S08]  /*7530*/  HMMA.16816.F32.BF16 R12, R164.reuse, R140, R12 ;  /* 0x0000008ca40c723c */ /* 0x044ff0000004180c */
[C---:B------:R-:W-:Y:S01]  /*7540*/  HMMA.16816.F32.BF16 R16, R164.reuse, R142, R16 ;  /* 0x0000008ea410723c */ /* 0x040fe20000041810 */
[----:B------:R-:W2:Y:S07]  /*7550*/  LDSM.16.M88.4 R140, [R189] ;  /* 0x00000000bd8c783b */ /* 0x000eae0000000200 */
        /* <DEDUP_REMOVED lines=11> */
[----:B------:R-:W4:Y:S07]  /*7610*/  LDSM.16.M88.4 R156, [R189+0x2000] ;  /* 0x00200000bd9c783b */ /* 0x000f2e0000000200 */
[C---:B-1----:R-:W-:Y:S08]  /*7620*/  HMMA.16816.F32.BF16 R52, R164.reuse, R136, R52 ;  /* 0x00000088a434723c */ /* 0x042ff00000041834 */
[----:B------:R-:W-:Y:S01]  /*7630*/  HMMA.16816.F32.BF16 R56, R164, R138, R56 ;  /* 0x0000008aa438723c */ /* 0x000fe20000041838 */
[----:B------:R-:W1:Y:S07]  /*7640*/  LDSM.16.M88.4 R136, [R189+0x2800] ;  /* 0x00280000bd88783b */ /* 0x000e6e0000000200 */
        /* <DEDUP_REMOVED lines=16> */
[C---:B------:R-:W-:Y:S01]  /*7750*/  HMMA.16816.F32.BF16 R48, R168.reuse, R138, R48 ;  /* 0x0000008aa830723c */ /* 0x040fe20000041830 */
[----:B------:R-:W1:Y:S07]  /*7760*/  LDSM.16.M88.4 R136, [R188+0x5800] ;  /* 0x00580000bc88783b */ /* 0x000e6e0000000200 */
[C---:B--2---:R-:W-:Y:S08]  /*7770*/  HMMA.16816.F32.BF16 R52, R168.reuse, R140, R52 ;  /* 0x0000008ca834723c */ /* 0x044ff00000041834 */
[----:B------:R-:W-:Y:S01]  /*7780*/  HMMA.16816.F32.BF16 R56, R168, R142, R56 ;  /* 0x0000008ea838723c */ /* 0x000fe20000041838 */
[----:B------:R-:W2:Y:S07]  /*7790*/  LDSM.16.M88.4 R140, [R188+0x6000] ;  /* 0x00600000bc8c783b */ /* 0x000eae0000000200 */
[C---:B---3--:R-:W-:Y:S08]  /*77a0*/  HMMA.16816.F32.BF16 R4, R172.reuse, R144, R4 ;  /* 0x00000090ac04723c */ /* 0x048ff00000041804 */
[C---:B------:R-:W-:Y:S01]  /*77b0*/  HMMA.16816.F32.BF16 R8, R172.reuse, R146, R8 ;  /* 0x00000092ac08723c */ /* 0x040fe20000041808 */
[----:B------:R-:W3:Y:S07]  /*77c0*/  LDSM.16.M88.4 R144, [R188+0x6800] ;  /* 0x00680000bc90783b */ /* 0x000eee0000000200 */
[C---:B----4-:R-:W-:Y:S08]  /*77d0*/  HMMA.16816.F32.BF16 R12, R172.reuse, R148, R12 ;  /* 0x00000094ac0c723c */ /* 0x050ff0000004180c */
[C---:B------:R-:W-:Y:S01]  /*77e0*/  HMMA.16816.F32.BF16 R16, R172.reuse, R150, R16 ;  /* 0x00000096ac10723c */ /* 0x040fe20000041810 */
[----:B------:R-:W4:Y:S07]  /*77f0*/  LDSM.16.M88.4 R148, [R203] ;  /* 0x00000000cb94783b */ /* 0x000f2e0000000200 */
[C---:B-----5:R-:W-:Y:S08]  /*7800*/  HMMA.16816.F32.BF16 R20, R172.reuse, R152, R20 ;  /* 0x00000098ac14723c */ /* 0x060ff00000041814 */
[C---:B------:R-:W-:Y:S01]  /*7810*/  HMMA.16816.F32.BF16 R24, R172.reuse, R154, R24 ;  /* 0x0000009aac18723c */ /* 0x040fe20000041818 */
[----:B------:R-:W5:Y:S07]  /*7820*/  LDSM.16.M88.4 R152, [R197] ;  /* 0x00000000c598783b */ /* 0x000f6e0000000200 */
[C---:B------:R-:W-:Y:S08]  /*7830*/  HMMA.16816.F32.BF16 R28, R172.reuse, R156, R28 ;  /* 0x0000009cac1c723c */ /* 0x040ff0000004181c */
[C---:B------:R-:W-:Y:S01]  /*7840*/  HMMA.16816.F32.BF16 R32, R172.reuse, R158, R32 ;  /* 0x0000009eac20723c */ /* 0x040fe20000041820 */
[----:B------:R-:W4:Y:S07]  /*7850*/  LDSM.16.M88.4 R156, [R198] ;  /* 0x00000000c69c783b */ /* 0x000f2e0000000200 */
[C---:B-1----:R-:W-:Y:S08]  /*7860*/  HMMA.16816.F32.BF16 R36, R172.reuse, R136, R36 ;  /* 0x00000088ac24723c */ /* 0x042ff00000041824 */
[C---:B------:R-:W-:Y:S01]  /*7870*/  HMMA.16816.F32.BF16 R40, R172.reuse, R138, R40 ;  /* 0x0000008aac28723c */ /* 0x040fe20000041828 */
[----:B------:R-:W1:Y:S07]  /*7880*/  LDSM.16.M88.4 R136, [R199] ;  /* 0x00000000c788783b */ /* 0x000e6e0000000200 */
[C---:B--2---:R-:W-:Y:S08]  /*7890*/  HMMA.16816.F32.BF16 R44, R172.reuse, R140, R44 ;  /* 0x0000008cac2c723c */ /* 0x044ff0000004182c */
[C---:B------:R-:W-:Y:S01]  /*78a0*/  HMMA.16816.F32.BF16 R48, R172.reuse, R142, R48 ;  /* 0x0000008eac30723c */ /* 0x040fe20000041830 */
[----:B------:R-:W2:Y:S07]  /*78b0*/  LDSM.16.M88.4 R140, [R200] ;  /* 0x00000000c88c783b */ /* 0x000eae0000000200 */
[C---:B---3--:R-:W-:Y:S08]  /*78c0*/  HMMA.16816.F32.BF16 R52, R172.reuse, R144, R52 ;  /* 0x00000090ac34723c */ /* 0x048ff00000041834 */
[----:B------:R-:W-:Y:S01]  /*78d0*/  HMMA.16816.F32.BF16 R56, R172, R146, R56 ;  /* 0x00000092ac38723c */ /* 0x000fe20000041838 */
[----:B------:R-:W3:Y:S07]  /*78e0*/  LDSM.16.M88.4 R144, [R201] ;  /* 0x00000000c990783b */ /* 0x000eee0000000200 */
[C---:B----4-:R-:W-:Y:S08]  /*78f0*/  HMMA.16816.F32.BF16 R4, R176.reuse, R148, R4 ;  /* 0x00000094b004723c */ /* 0x050ff00000041804 */
[C---:B------:R-:W-:Y:S01]  /*7900*/  HMMA.16816.F32.BF16 R8, R176.reuse, R150, R8 ;  /* 0x00000096b008723c */ /* 0x040fe20000041808 */
[----:B------:R-:W4:Y:S07]  /*7910*/  LDSM.16.M88.4 R148, [R202] ;  /* 0x00000000ca94783b */ /* 0x000f2e0000000200 */
        /* <DEDUP_REMOVED lines=16> */
[----:B------:R-:W-:Y:S01]  /*7a20*/  HMMA.16816.F32.BF16 R56, R176, R150, R56 ;  /* 0x00000096b038723c */ /* 0x000fe20000041838 */
        /* <DEDUP_REMOVED lines=11> */
[C---:B------:R-:W-:Y:S08]  /*7ae0*/  HMMA.16816.F32.BF16 R32, R180.reuse, R142, R32 ;  /* 0x0000008eb420723c */ /* 0x040ff00000041820 */
[C---:B---3--:R-:W-:Y:S08]  /*7af0*/  HMMA.16816.F32.BF16 R36, R180.reuse, R144, R36 ;  /* 0x00000090b424723c */ /* 0x048ff00000041824 */
[C---:B------:R-:W-:Y:S08]  /*7b00*/  HMMA.16816.F32.BF16 R40, R180.reuse, R146, R40 ;  /* 0x00000092b428723c */ /* 0x040ff00000041828 */
[C---:B----4-:R-:W-:Y:S08]  /*7b10*/  HMMA.16816.F32.BF16 R44, R180.reuse, R148, R44 ;  /* 0x00000094b42c723c */ /* 0x050ff0000004182c */
[C---:B------:R-:W-:Y:S08]  /*7b20*/  HMMA.16816.F32.BF16 R48, R180.reuse, R150, R48 ;  /* 0x00000096b430723c */ /* 0x040ff00000041830 */
[C---:B-----5:R-:W-:Y:S08]  /*7b30*/  HMMA.16816.F32.BF16 R52, R180.reuse, R152, R52 ;  /* 0x00000098b434723c */ /* 0x060ff00000041834 */
        /* <DEDUP_REMOVED lines=11> */
[----:B---3--:R-:W-:Y:S02]  /*7bf0*/  FMUL.FTZ R2, R19, c[0x0][0x320] ;  /* 0x0000c80013027a20 */ /* 0x008fe40000410000 */
[----:B-1----:R-:W-:Y:S07]  /*7c00*/  FMUL.FTZ R0, R6, c[0x0][0x320] ;  /* 0x0000c80006007a20 */ /* 0x002fee0000410000 */
[----:B------:R1:W3:Y:S02]  /*7c10*/  MUFU.TANH R159, R0 ;  /* 0x00000000009f7308 */ /* 0x0002e40000002400 */
        /* <DEDUP_REMOVED lines=9> */
[----:B------:R1:W1:Y:S04]  /*7cb0*/  MUFU.TANH R158, R0 ;  /* 0x00000000009e7308 */ /* 0x0002680000002400 */
[----:B-1----:R-:W-:Y:S02]  /*7cc0*/  FMUL.FTZ R0, R10, c[0x0][0x320] ;  /* 0x0000c8000a007a20 */ /* 0x002fe40000410000 */
[----:B------:R-:W1:Y:S04]  /*7cd0*/  LDSM.16.M88.4 R8, [R189+0x5000] ;  /* 0x00500000bd08783b */ /* 0x000e680000000200 */
[----:B------:R5:W1:Y:S02]  /*7ce0*/  MUFU.TANH R151, R0 ;  /* 0x0000000000977308 */ /* 0x000a640000002400 */
[----:B-----5:R-:W-:Y:S08]  /*7cf0*/  FMUL.FTZ R0, R12, c[0x0][0x320] ;  /* 0x0000c8000c007a20 */ /* 0x020ff00000410000 */
[----:B------:R5:W2:Y:S10]  /*7d00*/  MUFU.TANH R12, R2 ;  /* 0x00000002000c7308 */ /* 0x000ab40000002400 */
[----:B------:R2:W2:Y:S01]  /*7d10*/  MUFU.TANH R156, R0 ;  /* 0x00000000009c7308 */ /* 0x0004a20000002400 */
[C---:B-1----:R-:W-:Y:S08]  /*7d20*/  HMMA.16816.F32.BF16 R28, R184.reuse, R8, R28 ;  /* 0x00000008b81c723c */ /* 0x042ff0000004181c */
[C---:B------:R-:W-:Y:S01]  /*7d30*/  HMMA.16816.F32.BF16 R32, R184.reuse, R10, R32 ;  /* 0x0000000ab820723c */ /* 0x040fe20000041820 */
[----:B------:R-:W1:Y:S03]  /*7d40*/  LDSM.16.M88.4 R8, [R189+0x6000] ;  /* 0x00600000bd08783b */ /* 0x000e660000000200 */
[----:B-----5:R-:W-:Y:S04]  /*7d50*/  FMUL.FTZ R2, R27, c[0x0][0x320] ;  /* 0x0000c8001b027a20 */ /* 0x020fe80000410000 */
[----:B------:R5:W1:Y:S01]  /*7d60*/  MUFU.TANH R137, R2 ;  /* 0x0000000200897308 */ /* 0x000a620000002400 */
[C---:B------:R-:W-:Y:S03]  /*7d70*/  HMMA.16816.F32.BF16 R36, R184.reuse, R4, R36 ;  /* 0x00000004b824723c */ /* 0x040fe60000041824 */
[----:B--2---:R-:W-:Y:S05]  /*7d80*/  FMUL.FTZ R0, R13, c[0x0][0x320] ;  /* 0x0000c8000d007a20 */ /* 0x004fea0000410000 */
[C---:B------:R-:W-:Y:S01]  /*7d90*/  HMMA.16816.F32.BF16 R40, R184.reuse, R6, R40 ;  /* 0x00000006b828723c */ /* 0x040fe20000041828 */
[----:B------:R2:W2:Y:S01]  /*7da0*/  MUFU.TANH R153, R0 ;  /* 0x0000000000997308 */ /* 0x0004a20000002400 */
[----:B------:R-:W3:Y:S01]  /*7db0*/  LDSM.16.M88.4 R4, [R189+0x6800] ;  /* 0x00680000bd04783b */ /* 0x000ee20000000200 */
[----:B------:R-:W-:Y:S07]  /*7dc0*/  DEPBAR.LE SB0, 0x0 ;  /* 0x000080000000791a */ /* 0x000fee0000000000 */
[----:B------:R-:W-:Y:S02]  /*7dd0*/  BAR.SYNC.DEFER_BLOCKING 0x0 ;  /* 0x0000000000007b1d */ /* 0x000fe40000010000 */
[----:B-----5:R-:W-:Y:S01]  /*7de0*/  FMUL.FTZ R2, R35, c[0x0][0x320] ;  /* 0x0000c80023027a20 */ /* 0x020fe20000410000 */
[C---:B-1----:R-:W-:Y:S05]  /*7df0*/  HMMA.16816.F32.BF16 R44, R184.reuse, R8, R44 ;  /* 0x00000008b82c723c */ /* 0x042fea000004182c */
[----:B--2---:R-:W-:Y:S03]  /*7e00*/  FMUL.FTZ R0, R14, c[0x0][0x320] ;  /* 0x0000c8000e007a20 */ /* 0x004fe60000410000 */
[C---:B------:R-:W-:Y:S01]  /*7e10*/  HMMA.16816.F32.BF16 R48, R184.reuse, R10, R48 ;  /* 0x0000000ab830723c */ /* 0x040fe20000041830 */
[----:B------:R1:W2:Y:S07]  /*7e20*/  MUFU.TANH R146, R0 ;  /* 0x0000000000927308 */ /* 0x0002ae0000002400 */
[C---:B---3--:R-:W-:Y:S08]  /*7e30*/  HMMA.16816.F32.BF16 R52, R184.reuse, R4, R52 ;  /* 0x00000004b834723c */ /* 0x048ff00000041834 */
[----:B------:R-:W-:Y:S04]  /*7e40*/  HMMA.16816.F32.BF16 R56, R184, R6, R56 ;  /* 0x00000006b838723c */ /* 0x000fe80000041838 */
[----:B-1----:R-:W-:Y:S04]  /*7e50*/  FMUL.FTZ R0, R15, c[0x0][0x320] ;  /* 0x0000c8000f007a20 */ /* 0x002fe80000410000 */
[----:B------:R1:W3:Y:S04]  /*7e60*/  MUFU.TANH R143, R0 ;  /* 0x00000000008f7308 */ /* 0x0002e80000002400 */
[----:B-1----:R-:W-:Y:S06]  /*7e70*/  FMUL.FTZ R0, R16, c[0x0][0x320] ;  /* 0x0000c80010007a20 */ /* 0x002fec0000410000 */
        /* <DEDUP_REMOVED lines=30> */
[----:B-1----:R-:W-:Y:S09]  /*8060*/  FMUL.FTZ R2, R43, c[0x0][0x320] ;  /* 0x0000c8002b027a20 */ /* 0x002ff20000410000 */
[----:B------:R-:W1:Y:S01]  /*8070*/  MUFU.TANH R25, R2 ;  /* 0x0000000200197308 */ /* 0x000e620000002400 */
[----:B-----5:R-:W-:Y:S09]  /*8080*/  FMUL.FTZ R0, R33, c[0x0][0x320] ;  /* 0x0000c80021007a20 */ /* 0x020ff20000410000 */
[----:B------:R5:W1:Y:S02]  /*8090*/  MUFU.TANH R139, R0 ;  /* 0x00000000008b7308 */ /* 0x000a640000002400 */
[----:B-----5:R-:W-:Y:S08]  /*80a0*/  FMUL.FTZ R0, R34, c[0x0][0x320] ;  /* 0x0000c80022007a20 */ /* 0x020ff00000410000 */
        /* <DEDUP_REMOVED lines=46> */
[----:B------:R1:W1:Y:S01]  /*8390*/  MUFU.TANH R15, R0 ;  /* 0x00000000000f7308 */ /* 0x0002620000002400 */
[----:B------:R-:W-:-:S05]  /*83a0*/  @!P0 BRA `(.L_x_1023) ;  /* 0x0000036000008947 */ /* 0x000fca0003800000 */
[----:B-1234-:R-:W-:Y:S01]  /*83b0*/  IADD3 R0, R215, -0x1, RZ ;  /* 0xffffffffd7007810 */ /* 0x01efe20007ffe0ff */
[----:B------:R-:W2:Y:S01]  /*83c0*/  LDL.64 R218, [R1+0x18] ;  /* 0x0000180001da7983 */ /* 0x000ea20000100a00 */
[----:B------:R-:W-:Y:S02]  /*83d0*/  ISETP.GE.AND P2, PT, R228, 0x21, PT ;  /* 0x00000021e400780c */ /* 0x000fe40003f46270 */
[----:B------:R-:W-:Y:S01]  /*83e0*/  SHF.R.S32.HI R2, RZ, 0x1f, R0 ;  /* 0x0000001fff027819 */ /* 0x000fe20000011400 */
[----:B------:R-:W-:Y:S01]  /*83f0*/  IMAD.WIDE.U32 R4, R0, c[0x0][0x1e0], RZ ;  /* 0x0000780000047a25 */ /* 0x000fe200078e00ff */
[C---:B------:R-:W-:Y:S01]  /*8400*/  ISETP.GE.AND P1, PT, R228.reuse, 0x41, PT ;  /* 0x00000041e400780c */ /* 0x040fe20003f26270 */
[----:B------:R-:W3:Y:S01]  /*8410*/  LDL.64 R216, [R1+0x10] ;  /* 0x0000100001d87983 */ /* 0x000ee20000100a00 */
[----:B------:R-:W-:Y:S01]  /*8420*/  ISETP.GE.AND P3, PT, R228, 0x1, PT ;  /* 0x00000001e400780c */ /* 0x000fe20003f66270 */
[----:B------:R-:W-:Y:S04]  /*8430*/  IMAD R2, R2, c[0x0][0x1e0], RZ ;  /* 0x0000780002027a24 */ /* 0x000fe800078e02ff */
[----:B------:R-:W-:Y:S02]  /*8440*/  IMAD R0, R0, c[0x0][0x1e4], R2 ;  /* 0x0000790000007a24 */ /* 0x000fe400078e0202 */
[----:B------:R-:W-:Y:S02]  /*8450*/  @P2 IMAD.MOV.U32 R2, RZ, RZ, c[0x0][0x1e0] ;  /* 0x00007800ff022624 */ /* 0x000fe400078e00ff */
[----:B------:R-:W-:Y:S02]  /*8460*/  IMAD.IADD R0, R5, 0x1, R0 ;  /* 0x0000000105007824 */ /* 0x000fe400078e0200 */
[----:B------:R-:W-:Y:S04]  /*8470*/  IMAD.WIDE.U32 R4, R4, 0x70, RZ ;  /* 0x0000007004047825 */ /* 0x000fe800078e00ff */
[----:B------:R-:W-:Y:S01]  /*8480*/  IMAD R0, R0, 0x70, RZ ;  /* 0x0000007000007824 */ /* 0x000fe200078e02ff */
[CC--:B------:R-:W-:Y:S01]  /*8490*/  @P2 LEA R7, P0, R2.reuse, R4.reuse, 0x5 ;  /* 0x0000000402072211 */ /* 0x0c0fe200078028ff */
        /* <DEDUP_REMOVED lines=8> */
[--C-:B---3--:R-:W-:Y:S01]  /*8520*/  @P3 IMAD.X R2, R5, 0x1, R217.reuse, P0 ;  /* 0x0000000105023824 */ /* 0x108fe200000e06d9 */
        /* <DEDUP_REMOVED lines=25> */
[----:B------:R-:W-:Y:S02]  /*86c0*/  @P0 IADD3.X R2, R217, R2, R5, P4, !PT ;  /* 0x00000002d9020210 */ /* 0x000fe400027fe405 */
[C---:B------:R-:W-:Y:S04]  /*86d0*/  @P0 LEA R4, P4, R0.reuse, c[0x0][0x1c8], 0x1 ;  /* 0x0000720000040a11 */ /* 0x040fe800078808ff */
[----:B------:R-:W-:Y:S05]  /*86e0*/  @P0 LEA.HI.X R5, R0, c[0x0][0x1cc], R2, 0x1, P4 ;  /* 0x0000730000050a11 */ /* 0x000fea00020f0c02 */
[----:B------:R1:W-:Y:S04]  /*86f0*/  @P0 LDGSTS.E.BYPASS.LTC128B.128 [R214+0xb100], [R4.64], !P6 ;  /* 0x0b10000004d60fae */ /* 0x0003e8000f101d46 */
[----:B------:R1:W-:Y:S02]  /*8700*/  @P0 LDGSTS.E.BYPASS.LTC128B.128 [R214+0xe900], [R4.64+0x80], !P5 ;  /* 0x0e90008004d60fae */ /* 0x0003e4000e901d46 */
.L_x_1023:
[----:B--234-:R-:W-:Y:S05]  /*8710*/  BSYNC B0 ;  /* 0x0000000000007941 */ /* 0x01cfea0003800000 */
.L_x_1022:
[----:B-1----:R-:W-:Y:S01]  /*8720*/  IMAD.MOV.U32 R0, RZ, RZ, c[0x0][0x2c4] ;  /* 0x0000b100ff007624 */ /* 0x002fe200078e00ff */
[----:B------:R-:W2:Y:S04]  /*8730*/  LDL R2, [R1+0x28] ;  /* 0x0000280001027983 */ /* 0x000ea80000100800 */
[----:B------:R-:W-:Y:S01]  /*8740*/  ISETP.NE.AND P0, PT, R0, 0x1, PT ;  /* 0x000000010000780c */ /* 0x000fe20003f05270 */
[----:B------:R-:W3:Y:S04]  /*8750*/  LDL R8, [R1+0x48] ;  /* 0x0000480001087983 */ /* 0x000ee80000100800 */
[----:B------:R1:W2:Y:S04]  /*8760*/  LDL R0, [R1+0x20] ;  /* 0x0000200001007983 */ /* 0x0002a80000100800 */
[----:B------:R-:W4:Y:S04]  /*8770*/  LDL R7, [R1+0x54] ;  /* 0x0000540001077983 */ /* 0x000f280000100800 */
[----:B------:R-:W4:Y:S04]  /*8780*/  LDL R6, [R1+0x2c] ;  /* 0x00002c0001067983 */ /* 0x000f280000100800 */
[----:B------:R-:W-:Y:S08]  /*8790*/  LDSM.16.MT88.4 R44, [R191+0x3800] ;  /* 0x00380000bf2c783b */ /* 0x000ff00000004200 */
[----:B------:R-:W-:Y:S08]  /*87a0*/  LDSM.16.MT88.4 R52, [R193+0x3800] ;  /* 0x00380000c134783b */ /* 0x000ff00000004200 */
[----:B------:R-:W0:Y:S01]  /*87b0*/  LDGDEPBAR ;  /* 0x00000000000079af */ /* 0x000e220000000000 */
[----:B--2---:R-:W-:Y:S02]  /*87c0*/  @P0 IMAD.MOV.U32 R0, RZ, RZ, R2 ;  /* 0x000000ffff000224 */ /* 0x004fe400078e0002 */
[----:B------:R-:W-:Y:S05]  /*87d0*/  IMAD R2, R215, -0x70, RZ ;  /* 0xffffff90d7027824 */ /* 0x000fea00078e02ff */
[----:B------:R-:W2:Y:S01]  /*87e0*/  SHFL.IDX PT, R4, R0, 0x1, 0x1c1f ;  /* 0x003c1f0000047f89 */ /* 0x000ea200000e0000 */
[----:B---3--:R-:W-:Y:S04]  /*87f0*/  IADD3 R2, -R8, 0x1, R2 ;  /* 0x0000000108027810 */ /* 0x008fe80007ffe102 */
[----:B----4-:R-:W-:Y:S03]  /*8800*/  IADD3 R2, -R6, R2, R7 ;  /* 0x0000000206027210 */ /* 0x010fe60007ffe107 */
[----:B------:R2:W3:Y:S02]  /*8810*/  SHFL.IDX PT, R5, R0, RZ, 0x1c1f ;  /* 0x001c1fff00057589 */ /* 0x0004e400000e0000 */
[C---:B--2---:R-:W-:Y:S02]  /*8820*/  IMAD.IADD R0, R2.reuse, 0x1, R4 ;  /* 0x0000000102007824 */ /* 0x044fe400078e0204 */
[----:B---3--:R-:W-:Y:S03]  /*8830*/  IMAD.IADD R4, R2, 0x1, R5 ;  /* 0x0000000102047824 */ /* 0x008fe600078e0205 */
[C---:B------:R-:W-:Y:S02]  /*8840*/  ISETP.GT.AND P1, PT, R0.reuse, RZ, PT ;  /* 0x000000ff0000720c */ /* 0x040fe40003f24270 */
[C---:B------:R-:W-:Y:S02]  /*8850*/  ISETP.GT.AND P0, PT, R0.reuse, 0x1, PT ;  /* 0x000000010000780c */ /* 0x040fe40003f04270 */
[----:B------:R-:W-:Y:S02]  /*8860*/  FSEL R5, R159, -INF , P1 ;  /* 0xff8000009f057808 */ /* 0x000fe40000800000 */
[----:B------:R-:W-:Y:S02]  /*8870*/  FSEL R7, R157, -INF , P0 ;  /* 0xff8000009d077808 */ /* 0x000fe40000000000 */
[----:B------:R-:W-:Y:S02]  /*8880*/  FMNMX.FTZ R2, R5, R70, !PT ;  /* 0x0000004605027209 */ /* 0x000fe40007810000 */
[C---:B------:R-:W-:Y:S02]  /*8890*/  ISETP.GT.AND P4, PT, R0.reuse, 0x8, PT ;  /* 0x000000080000780c */ /* 0x040fe40003f84270 */
[----:B------:R-:W-:Y:S02]  /*88a0*/  FMNMX.FTZ R2, R7, R2, !PT ;  /* 0x0000000207027209 */ /* 0x000fe40007810000 */
[----:B------:R-:W-:Y:S02]  /*88b0*/  FSEL R8, R151, -INF , P4 ;  /* 0xff80000097087808 */ /* 0x000fe40002000000 */
[----:B------:R-:W-:Y:S02]  /*88c0*/  ISETP.GT.AND P3, PT, R0, 0x9, PT ;  /* 0x000000090000780c */ /* 0x000fe40003f64270 */
[----:B------:R-:W-:Y:S02]  /*88d0*/  FMNMX.FTZ R2, R8, R2, !PT ;  /* 0x0000000208027209 */ /* 0x000fe40007810000 */
[----:B------:R-:W-:Y:S02]  /*88e0*/  FSEL R10, R150, -INF , P3 ;  /* 0xff800000960a7808 */ /* 0x000fe40001800000 */
[----:B------:R-:W-:Y:S02]  /*88f0*/  ISETP.GT.AND P2, PT, R0, 0x10, PT ;  /* 0x000000100000780c */ /* 0x000fe40003f44270 */
[----:B------:R-:W-:Y:S02]  /*8900*/  FMNMX.FTZ R2, R10, R2, !PT ;  /* 0x000000020a027209 */ /* 0x000fe40007810000 */
[----:B------:R-:W-:Y:S02]  /*8910*/  ISETP.GT.AND P0, PT, R0, 0x11, PT ;  /* 0x000000110000780c */ /* 0x000fe40003f04270 */
[----:B------:R-:W-:Y:S02]  /*8920*/  FSEL R48, R146, -INF , P2 ;  /* 0xff80000092307808 */ /* 0x000fe40001000000 */
[----:B------:R-:W-:Y:S02]  /*8930*/  ISETP.GT.AND P4, PT, R4, RZ, PT ;  /* 0x000000ff0400720c */ /* 0x000fe40003f84270 */
[----:B------:R-:W-:Y:S02]  /*8940*/  FSEL R49, R143, -INF , P0 ;  /* 0xff8000008f317808 */ /* 0x000fe40000000000 */
[----:B------:R-:W-:Y:S02]  /*8950*/  ISETP.GT.AND P1, PT, R0, 0x18, PT ;  /* 0x000000180000780c */ /* 0x000fe40003f24270 */
[----:B------:R-:W-:Y:S02]  /*8960*/  FMNMX.FTZ R2, R48, R2, !PT ;  /* 0x0000000230027209 */ /* 0x000fe40007810000 */
[----:B------:R-:W-:Y:S02]  /*8970*/  FSEL R6, R162, -INF , P4 ;  /* 0xff800000a2067808 */ /* 0x000fe40002000000 */
[----:B------:R-:W-:Y:S02]  /*8980*/  ISETP.GT.AND P2, PT, R4, 0x1, PT ;  /* 0x000000010400780c */ /* 0x000fe40003f44270 */
[----:B------:R-:W-:Y:S02]  /*8990*/  FSEL R142, R142, -INF , P1 ;  /* 0xff8000008e8e7808 */ /* 0x000fe40000800000 */
[----:B------:R-:W-:Y:S02]  /*89a0*/  FMNMX.FTZ R2, R49, R2, !PT ;  /* 0x0000000231027209 */ /* 0x000fe40007810000 */
[----:B------:R-:W-:Y:S02]  /*89b0*/  ISETP.GT.AND P0, PT, R0, 0x19, PT ;  /* 0x000000190000780c */ /* 0x000fe40003f04270 */
[----:B------:R-:W-:Y:S02]  /*89c0*/  ISETP.GT.AND P3, PT, R4, 0x8, PT ;  /* 0x000000080400780c */ /* 0x000fe40003f64270 */
[----:B------:R-:W-:Y:S02]  /*89d0*/  FSEL R11, R161, -INF , P2 ;  /* 0xff800000a10b7808 */ /* 0x000fe40001000000 */
[----:B------:R-:W-:Y:S02]  /*89e0*/  FMNMX.FTZ R9, R6, R3, !PT ;  /* 0x0000000306097209 */ /* 0x000fe40007810000 */
[----:B------:R-:W-:Y:S02]  /*89f0*/  FSEL R143, R12, -INF , P0 ;  /* 0xff8000000c8f7808 */ /* 0x000fe40000000000 */
[----:B------:R-:W-:Y:S02]  /*8a00*/  FMNMX.FTZ R2, R142, R2, !PT ;  /* 0x000000028e027209 */ /* 0x000fe40007810000 */
[----:B------:R-:W-:Y:S02]  /*8a10*/  ISETP.GT.AND P1, PT, R0, 0x20, PT ;  /* 0x000000200000780c */ /* 0x000fe40003f24270 */
[----:B------:R-:W-:Y:S02]  /*8a20*/  FSEL R12, R160, -INF , P3 ;  /* 0xff800000a00c7808 */ /* 0x000fe40001800000 */
[----:B------:R-:W-:Y:S02]  /*8a30*/  ISETP.GT.AND P2, PT, R4, 0x9, PT ;  /* 0x000000090400780c */ /* 0x000fe40003f44270 */
[----:B------:R-:W-:Y:S02]  /*8a40*/  FMNMX.FTZ R9, R11, R9, !PT ;  /* 0x000000090b097209 */ /* 0x000fe40007810000 */
[----:B------:R-:W-:Y:S02]  /*8a50*/  FSEL R146, R13, -INF , P1 ;  /* 0xff8000000d927808 */ /* 0x000fe40000800000 */
[----:B------:R-:W-:Y:S02]  /*8a60*/  FMNMX.FTZ R2, R143, R2, !PT ;  /* 0x000000028f027209 */ /* 0x000fe40007810000 */
[----:B------:R-:W-:Y:S02]  /*8a70*/  ISETP.GT.AND P0, PT, R0, 0x21, PT ;  /* 0x000000210000780c */ /* 0x000fe40003f04270 */
[----:B------:R-:W-:Y:S02]  /*8a80*/  FSEL R13, R158, -INF , P2 ;  /* 0xff8000009e0d7808 */ /* 0x000fe40001000000 */
[----:B------:R-:W-:Y:S02]  /*8a90*/  FMNMX.FTZ R9, R12, R9, !PT ;  /* 0x000000090c097209 */ /* 0x000fe40007810000 */
[----:B------:R-:W-:Y:S02]  /*8aa0*/  ISETP.GT.AND P3, PT, R4, 0x10, PT ;  /* 0x000000100400780c */ /* 0x000fe40003f64270 */
[----:B------:R-:W-:Y:S02]  /*8ab0*/  FMNMX.FTZ R2, R146, R2, !PT ;  /* 0x0000000292027209 */ /* 0x000fe40007810000 */
[----:B------:R-:W-:Y:S02]  /*8ac0*/  ISETP.GT.AND P1, PT, R0, 0x28, PT ;  /* 0x000000280000780c */ /* 0x000fe40003f24270 */
[----:B------:R-:W-:Y:S02]  /*8ad0*/  FSEL R150, R144, -INF , P0 ;  /* 0xff80000090967808 */ /* 0x000fe40000000000 */
[----:B------:R-:W-:Y:S02]  /*8ae0*/  FMNMX.FTZ R9, R13, R9, !PT ;  /* 0x000000090d097209 */ /* 0x000fe40007810000 */
[----:B------:R-:W-:Y:S02]  /*8af0*/  FSEL R40, R156, -INF , P3 ;  /* 0xff8000009c287808 */ /* 0x000fe40001800000 */
[----:B------:R-:W-:Y:S02]  /*8b00*/  ISETP.GT.AND P2, PT, R4, 0x11, PT ;  /* 0x000000110400780c */ /* 0x000fe40003f44270 */
[----:B------:R-:W-:Y:S02]  /*8b10*/  FSEL R151, R138, -INF , P1 ;  /* 0xff8000008a977808 */ /* 0x000fe40000800000 */
[----:B------:R-:W-:Y:S02]  /*8b20*/  FMNMX.FTZ R2, R150, R2, !PT ;  /* 0x0000000296027209 */ /* 0x000fe40007810000 */
[----:B------:R-:W-:Y:S02]  /*8b30*/  ISETP.GT.AND P0, PT, R0, 0x29, PT ;  /* 0x000000290000780c */ /* 0x000fe40003f04270 */
[----:B------:R-:W-:Y:S02]  /*8b40*/  FSEL R41, R153, -INF , P2 ;  /* 0xff80000099297808 */ /* 0x000fe40001000000 */
[----:B------:R-:W-:Y:S02]  /*8b50*/  FMNMX.FTZ R9, R40, R9, !PT ;  /* 0x0000000928097209 */ /* 0x000fe40007810000 */
        /* <DEDUP_REMOVED lines=10> */
[----:B------:R-:W-:Y:S02]  /*8c00*/  ISETP.GT.AND P3, PT, R4, 0x20, PT ;  /* 0x000000200400780c */ /* 0x000fe40003f64270 */
[----:B------:R-:W-:Y:S02]  /*8c10*/  FSEL R57, R154, -INF , P2 ;  /* 0xff8000009a397808 */ /* 0x000fe40001000000 */
[----:B------:R-:W-:Y:S02]  /*8c20*/  FMNMX.FTZ R9, R56, R9, !PT ;  /* 0x0000000938097209 */ /* 0x000fe40007810000 */
[----:B------:R-:W-:Y:S02]  /*8c30*/  ISETP.GT.AND P1, PT, R0, 0x38, PT ;  /* 0x000000380000780c */ /* 0x000fe40003f24270 */
[----:B------:R-:W-:Y:S02]  /*8c40*/  FSEL R157, R68, -INF , P0 ;  /* 0xff800000449d7808 */ /* 0x000fe40000000000 */
[----:B------:R-:W-:Y:S02]  /*8c50*/  FMNMX.FTZ R2, R156, R2, !PT ;  /* 0x000000029c027209 */ /* 0x000fe40007810000 */
[----:B------:R-:W-:Y:S02]  /*8c60*/  FSEL R145, R145, -INF , P3 ;  /* 0xff80000091917808 */ /* 0x000fe40001800000 */
[----:B------:R-:W-:Y:S02]  /*8c70*/  FMNMX.FTZ R9, R57, R9, !PT ;  /* 0x0000000939097209 */ /* 0x000fe40007810000 */
[----:B------:R-:W-:Y:S02]  /*8c80*/  ISETP.GT.AND P2, PT, R4, 0x21, PT ;  /* 0x000000210400780c */ /* 0x000fe40003f44270 */
[----:B------:R-:W-:Y:S02]  /*8c90*/  ISETP.GT.AND P0, PT, R0, 0x39, PT ;  /* 0x000000390000780c */ /* 0x000fe40003f04270 */
[----:B------:R-:W-:Y:S02]  /*8ca0*/  FSEL R158, R33, -INF , P1 ;  /* 0xff800000219e7808 */ /* 0x000fe40000800000 */
[----:B------:R-:W-:Y:S02]  /*8cb0*/  FMNMX.FTZ R2, R157, R2, !PT ;  /* 0x000000029d027209 */ /* 0x000fe40007810000 */
[----:B------:R-:W-:Y:S02]  /*8cc0*/  FMNMX.FTZ R9, R145, R9, !PT ;  /* 0x0000000991097209 */ /* 0x000fe40007810000 */
[----:B------:R-:W-:Y:S02]  /*8cd0*/  FSEL R144, R152, -INF , P2 ;  /* 0xff80000098907808 */ /* 0x000fe40001000000 */
[----:B------:R-:W-:Y:S02]  /*8ce0*/  ISETP.GT.AND P3, PT, R4, 0x28, PT ;  /* 0x000000280400780c */ /* 0x000fe40003f64270 */
[----:B------:R-:W-:Y:S02]  /*8cf0*/  ISETP.GT.AND P1, PT, R0, 0x40, PT ;  /* 0x000000400000780c */ /* 0x000fe40003f24270 */
[----:B------:R-:W-:Y:S02]  /*8d00*/  FSEL R159, R32, -INF , P0 ;  /* 0xff800000209f7808 */ /* 0x000fe40000000000 */
[----:B------:R-:W-:Y:S02]  /*8d10*/  FMNMX.FTZ R2, R158, R2, !PT ;  /* 0x000000029e027209 */ /* 0x000fe40007810000 */
[----:B------:R-:W-:Y:S02]  /*8d20*/  FSEL R148, R148, -INF , P3 ;  /* 0xff80000094947808 */ /* 0x000fe40001800000 */
[----:B------:R-:W-:Y:S02]  /*8d30*/  ISETP.GT.AND P2, PT, R4, 0x29, PT ;  /* 0x000000290400780c */ /* 0x000fe40003f44270 */
        /* <DEDUP_REMOVED lines=8> */
[----:B------:R-:W-:Y:S02]  /*8dc0*/  ISETP.GT.AND P1, PT, R0, 0x48, PT ;  /* 0x000000480000780c */ /* 0x000fe40003f24270 */
[----:B------:R-:W-:Y:S02]  /*8dd0*/  FMNMX.FTZ R2, R222, R2, !PT ;  /* 0x00000002de027209 */ /* 0x000fe40007810000 */
[----:B------:R-:W-:Y:S02]  /*8de0*/  FSEL R152, R141, -INF , P3 ;  /* 0xff8000008d987808 */ /* 0x000fe40001800000 */
[----:B------:R-:W-:Y:S02]  /*8df0*/  FMNMX.FTZ R9, R149, R9, !PT ;  /* 0x0000000995097209 */ /* 0x000fe40007810000 */
[----:B------:R-:W-:Y:S02]  /*8e00*/  ISETP.GT.AND P2, PT, R4, 0x31, PT ;  /* 0x000000310400780c */ /* 0x000fe40003f44270 */
[----:B------:R-:W-:Y:S02]  /*8e10*/  FSEL R233, R21, -INF , P1 ;  /* 0xff80000015e97808 */ /* 0x000fe40000800000 */
[----:B------:R-:W-:Y:S02]  /*8e20*/  ISETP.GT.AND P0, PT, R0, 0x49, PT ;  /* 0x000000490000780c */ /* 0x000fe40003f04270 */
        /* <DEDUP_REMOVED lines=23> */
[----:B------:R-:W-:Y:S02]  /*8fa0*/  ISETP.GT.AND P3, PT, R4, 0x48, PT ;  /* 0x000000480400780c */ /* 0x000fe40003f64270 */
[----:B------:R-:W-:Y:S02]  /*8fb0*/  FSEL R244, R18, -INF , P1 ;  /* 0xff80000012f47808 */ /* 0x000fe40000800000 */
[----:B------:R-:W-:Y:S02]  /*8fc0*/  FMNMX.FTZ R2, R242, R2, !PT ;  /* 0x00000002f2027209 */ /* 0x000fe40007810000 */
[----:B------:R-:W-:Y:S02]  /*8fd0*/  FSEL R216, R136, -INF , P2 ;  /* 0xff80000088d87808 */ /* 0x000fe40001000000 */
[----:B------:R-:W-:Y:S02]  /*8fe0*/  FMNMX.FTZ R9, R163, R9, !PT ;  /* 0x00000009a3097209 */ /* 0x000fe40007810000 */
[----:B------:R-:W-:Y:S02]  /*8ff0*/  FSEL R246, R20, -INF , P0 ;  /* 0xff80000014f67808 */ /* 0x000fe40000000000 */
[----:B------:R-:W-:Y:S02]  /*9000*/  FSEL R218, R37, -INF , P3 ;  /* 0xff80000025da7808 */ /* 0x000fe40001800000 */
[C---:B------:R-:W-:Y:S02]  /*9010*/  ISETP.GT.AND P1, PT, R0.reuse, 0x60, PT ;  /* 0x000000600000780c */ /* 0x040fe40003f24270 */
[C---:B------:R-:W-:Y:S02]  /*9020*/  ISETP.GT.AND P3, PT, R0.reuse, 0x69, PT ;  /* 0x000000690000780c */ /* 0x040fe40003f64270 */
[C---:B------:R-:W-:Y:S02]  /*9030*/  ISETP.GT.AND P0, PT, R0.reuse, 0x61, PT ;  /* 0x000000610000780c */ /* 0x040fe40003f04270 */
[----:B------:R-:W-:Y:S02]  /*9040*/  ISETP.GT.AND P4, PT, R0, 0x68, PT ;  /* 0x000000680000780c */ /* 0x000fe40003f84270 */
[----:B------:R-:W-:Y:S02]  /*9050*/  FMNMX.FTZ R0, R244, R2, !PT ;  /* 0x00000002f4007209 */ /* 0x000fe40007810000 */
[----:B------:R-:W-:Y:S02]  /*9060*/  ISETP.GT.AND P2, PT, R4, 0x49, PT ;  /* 0x000000490400780c */ /* 0x000fe40003f44270 */
[----:B------:R-:W-:Y:S02]  /*9070*/  FMNMX.FTZ R2, R216, R9, !PT ;  /* 0x00000009d8027209 */ /* 0x000fe40007810000 */
[----:B------:R-:W-:Y:S02]  /*9080*/  FSEL R249, R14, -INF , P1 ;  /* 0xff8000000ef97808 */ /* 0x000fe40000800000 */
[----:B------:R-:W-:Y:S02]  /*9090*/  FMNMX.FTZ R0, R246, R0, !PT ;  /* 0x00000000f6007209 */ /* 0x000fe40007810000 */
[----:B------:R-:W-:Y:S02]  /*90a0*/  FSEL R217, R36, -INF , P2 ;  /* 0xff80000024d97808 */ /* 0x000fe40001000000 */
[----:B------:R-:W-:Y:S01]  /*90b0*/  ISETP.GT.AND P1, PT, R4, 0x50, PT ;  /* 0x000000500400780c */ /* 0x000fe20003f24270 */
[----:B------:R-:W-:Y:S01]  /*90c0*/  LDSM.16.MT88.4 R36, [R196] ;  /* 0x00000000c424783b */ /* 0x000fe20000004200 */
[----:B------:R-:W-:Y:S02]  /*90d0*/  FMNMX.FTZ R2, R218, R2, !PT ;  /* 0x00000002da027209 */ /* 0x000fe40007810000 */
        /* <DEDUP_REMOVED lines=12> */
[----:B------:R-:W-:Y:S02]  /*91a0*/  FSEL R229, R31, -INF , P1 ;  /* 0xff8000001fe57808 */ /* 0x000fe40000800000 */
[----:B------:R-:W-:Y:S02]  /*91b0*/  FMNMX.FTZ R2, R230, R2, !PT ;  /* 0x00000002e6027209 */ /* 0x000fe40007810000 */
[----:B------:R-:W-:Y:S02]  /*91c0*/  FMNMX.FTZ R0, R71, R0, !PT ;  /* 0x0000000047007209 */ /* 0x000fe40007810000 */
[----:B------:R-:W-:Y:S02]  /*91d0*/  FMNMX.FTZ R9, R229, R2, !PT ;  /* 0x00000002e5097209 */ /* 0x000fe40007810000 */
[C---:B------:R-:W-:Y:S01]  /*91e0*/  ISETP.GT.AND P0, PT, R4.reuse, 0x59, PT ;  /* 0x000000590400780c */ /* 0x040fe20003f04270 */
[----:B------:R-:W2:Y:S01]  /*91f0*/  SHFL.BFLY PT, R2, R0, 0x2, 0x1f ;  /* 0x0c401f0000027f89 */ /* 0x000ea200000e0000 */
[----:B------:R-:W-:Y:S02]  /*9200*/  ISETP.GT.AND P1, PT, R4, 0x60, PT ;  /* 0x000000600400780c */ /* 0x000fe40003f24270 */
[----:B------:R-:W-:Y:S02]  /*9210*/  FSEL R226, R30, -INF , P0 ;  /* 0xff8000001ee27808 */ /* 0x000fe40000000000 */
[----:B------:R-:W-:Y:S02]  /*9220*/  ISETP.GT.AND P0, PT, R4, 0x61, PT ;  /* 0x000000610400780c */ /* 0x000fe40003f04270 */
[----:B------:R-:W-:Y:S02]  /*9230*/  FSEL R224, R29, -INF , P1 ;  /* 0xff8000001de07808 */ /* 0x000fe40000800000 */
[----:B------:R-:W-:Y:S01]  /*9240*/  FSEL R223, R26, -INF , P0 ;  /* 0xff8000001adf7808 */ /* 0x000fe20000000000 */
[----:B------:R-:W-:Y:S01]  /*9250*/  LDSM.16.MT88.4 R28, [R192] ;  /* 0x00000000c01c783b */ /* 0x000fe20000004200 */
[----:B------:R-:W-:Y:S02]  /*9260*/  ISETP.GT.AND P0, PT, R4, 0x69, PT ;  /* 0x000000690400780c */ /* 0x000fe40003f04270 */
[----:B------:R-:W-:Y:S02]  /*9270*/  FMNMX.FTZ R9, R226, R9, !PT ;  /* 0x00000009e2097209 */ /* 0x000fe40007810000 */
[----:B------:R-:W-:Y:S02]  /*9280*/  FSEL R220, R22, -INF , P0 ;  /* 0xff80000016dc7808 */ /* 0x000fe40000000000 */
[----:B------:R-:W-:Y:S01]  /*9290*/  ISETP.GT.AND P1, PT, R4, 0x68, PT ;  /* 0x000000680400780c */ /* 0x000fe20003f24270 */
[----:B------:R-:W-:Y:S01]  /*92a0*/  LDSM.16.MT88.4 R20, [R193] ;  /* 0x00000000c114783b */ /* 0x000fe20000004200 */
[----:B------:R-:W-:Y:S02]  /*92b0*/  FMNMX.FTZ R9, R224, R9, !PT ;  /* 0x00000009e0097209 */ /* 0x000fe40007810000 */
[----:B------:R-:W-:Y:S02]  /*92c0*/  FSEL R221, R24, -INF , P1 ;  /* 0xff80000018dd7808 */ /* 0x000fe40000800000 */
[----:B------:R-:W-:Y:S02]  /*92d0*/  FMNMX.FTZ R4, R223, R9, !PT ;  /* 0x00000009df047209 */ /* 0x000fe40007810000 */
[----:B--2---:R-:W-:Y:S02]  /*92e0*/  FMNMX.FTZ R0, R0, R2, !PT ;  /* 0x0000000200007209 */ /* 0x004fe40007810000 */
[----:B------:R-:W-:Y:S03]  /*92f0*/  FMNMX.FTZ R4, R221, R4, !PT ;  /* 0x00000004dd047209 */ /* 0x000fe60007810000 */
[----:B------:R-:W2:Y:S01]  /*9300*/  SHFL.BFLY PT, R2, R0, 0x1, 0x1f ;  /* 0x0c201f0000027f89 */ /* 0x000ea200000e0000 */
[----:B------:R-:W-:Y:S07]  /*9310*/  FMNMX.FTZ R4, R220, R4, !PT ;  /* 0x00000004dc047209 */ /* 0x000fee0007810000 */
[----:B------:R-:W3:Y:S01]  /*9320*/  SHFL.BFLY PT, R9, R4, 0x2, 0x1f ;  /* 0x0c401f0004097f89 */ /* 0x000ee200000e0000 */
[----:B--2---:R-:W-:Y:S04]  /*9330*/  FMNMX.FTZ R68, R0, R2, !PT ;  /* 0x0000000200447209 */ /* 0x004fe80007810000 */
[C---:B------:R-:W-:Y:S01]  /*9340*/  FSETP.NEU.FTZ.AND P0, PT, R68.reuse, -INF , PT ;  /* 0xff8000004400780b */ /* 0x040fe20003f1d000 */
[----:B------:R-:W-:Y:S01]  /*9350*/  FMUL.FTZ R0, R68, c[0x0][0x2d0] ;  /* 0x0000b40044007a20 */ /* 0x000fe20000410000 */
[----:B---3--:R-:W-:Y:S04]  /*9360*/  FMNMX.FTZ R4, R4, R9, !PT ;  /* 0x0000000904047209 */ /* 0x008fe80007810000 */
[----:B------:R-:W-:Y:S01]  /*9370*/  FSEL R141, R0, RZ, P0 ;  /* 0x000000ff008d7208 */ /* 0x000fe20000000000 */
[----:B------:R-:W2:Y:S04]  /*9380*/  SHFL.BFLY PT, R2, R4, 0x1, 0x1f ;  /* 0x0c201f0004027f89 */ /* 0x000ea800000e0000 */
[--C-:B------:R-:W-:Y:S04]  /*9390*/  FFMA.FTZ R0, R5, c[0x0][0x2d0], -R141.reuse ;  /* 0x0000b40005007a23 */ /* 0x100fe8000001088d */
[----:B------:R3:W-:Y:S01]  /*93a0*/  MUFU.EX2 R237, R0 ;  /* 0x0000000000ed7308 */ /* 0x0007e20000000800 */
[----:B--2---:R-:W-:Y:S04]  /*93b0*/  FMNMX.FTZ R69, R4, R2, !PT ;  /* 0x0000000204457209 */ /* 0x004fe80007810000 */
[C---:B------:R-:W-:Y:S01]  /*93c0*/  FSETP.NEU.FTZ.AND P1, PT, R69.reuse, -INF , PT ;  /* 0xff8000004500780b */ /* 0x040fe20003f3d000 */
[----:B------:R-:W-:Y:S02]  /*93d0*/  FMUL.FTZ R2, R69, c[0x0][0x2d0] ;  /* 0x0000b40045027a20 */ /* 0x000fe40000410000 */
[--C-:B---3--:R-:W-:Y:S03]  /*93e0*/  FFMA.FTZ R0, R7, c[0x0][0x2d0], -R141.reuse ;  /* 0x0000b40007007a23 */ /* 0x108fe6000001088d */
[----:B------:R-:W-:Y:S01]  /*93f0*/  FSEL R140, R2, RZ, P1 ;  /* 0x000000ff028c7208 */ /* 0x000fe20000800000 */
[----:B------:R2:W3:Y:S04]  /*9400*/  MUFU.EX2 R239, R0 ;  /* 0x0000000000ef7308 */ /* 0x0004e80000000800 */
[--C-:B------:R-:W-:Y:S02]  /*9410*/  FFMA.FTZ R2, R13, c[0x0][0x2d0], -R140.reuse ;  /* 0x0000b4000d027a23 */ /* 0x100fe4000001088c */
[--C-:B------:R-:W-:Y:S04]  /*9420*/  FFMA.FTZ R4, R11, c[0x0][0x2d0], -R140.reuse ;  /* 0x0000b4000b047a23 */ /* 0x100fe8000001088c */
[----:B------:R4:W-:Y:S10]  /*9430*/  MUFU.EX2 R42, R2 ;  /* 0x00000002002a7308 */ /* 0x0009f40000000800 */
[----:B------:R-:W-:Y:S01]  /*9440*/  MUFU.EX2 R252, R4 ;  /* 0x0000000400fc7308 */ /* 0x000fe20000000800 */
[--C-:B--2---:R-:W-:Y:S01]  /*9450*/  FFMA.FTZ R0, R8, c[0x0][0x2d0], -R141.reuse ;  /* 0x0000b40008007a23 */ /* 0x104fe2000001088d */
[----:B---3--:R-:W-:Y:S08]  /*9460*/  F2FP.BF16.PACK_AB R137, R239, R237 ;  /* 0x000000edef89723e */ /* 0x008ff000000010ff */
[----:B------:R2:W-:Y:S01]  /*9470*/  MUFU.EX2 R51, R0 ;  /* 0x0000000000337308 */ /* 0x0005e20000000800 */
[----:B----4-:R-:W-:Y:S01]  /*9480*/  FSEL R2, R68, RZ, P0 ;  /* 0x000000ff44027208 */ /* 0x010fe20000000000 */
[----:B--2---:R-:W-:Y:S08]  /*9490*/  FFMA.FTZ R0, R10, c[0x0][0x2d0], -R141 ;  /* 0x0000b4000a007a23 */ /* 0x004ff0000001088d */
[----:B------:R2:W3:Y:S02]  /*94a0*/  MUFU.EX2 R43, R0 ;  /* 0x00000000002b7308 */ /* 0x0004e40000000800 */
[--C-:B--2---:R-:W-:Y:S01]  /*94b0*/  FFMA.FTZ R0, R6, c[0x0][0x2d0], -R140.reuse ;  /* 0x0000b40006007a23 */ /* 0x104fe2000001088c */
[----:B---3--:R-:W-:Y:S07]  /*94c0*/  F2FP.BF16.PACK_AB R139, R43, R51 ;  /* 0x000000332b8b723e */ /* 0x008fee00000010ff */
[----:B------:R2:W3:Y:S02]  /*94d0*/  MUFU.EX2 R238, R0 ;  /* 0x0000000000ee7308 */ /* 0x0004e40000000800 */
[----:B--2---:R-:W-:Y:S01]  /*94e0*/  FFMA.FTZ R0, R12, c[0x0][0x2d0], -R140 ;  /* 0x0000b4000c007a23 */ /* 0x004fe2000001088c */
[----:B---3--:R-:W-:Y:S01]  /*94f0*/  F2FP.BF16.PACK_AB R136, R252, R238 ;  /* 0x000000eefc88723e */ /* 0x008fe200000010ff */
[----:B------:R-:W2:Y:S06]  /*9500*/  LDSM.16.MT88.4 R12, [R191] ;  /* 0x00000000bf0c783b */ /* 0x000eac0000004200 */
[----:B------:R3:W4:Y:S02]  /*9510*/  MUFU.EX2 R50, R0 ;  /* 0x0000000000327308 */ /* 0x0007240000000800 */
[----:B---3--:R-:W-:Y:S02]  /*9520*/  FSEL R0, R69, RZ, P1 ;  /* 0x000000ff45007208 */ /* 0x008fe40000800000 */
[----:B----4-:R-:W-:Y:S03]  /*9530*/  F2FP.BF16.PACK_AB R138, R42, R50 ;  /* 0x000000322a8a723e */ /* 0x010fe600000010ff */
[----:B------:R-:W-:Y:S04]  /*9540*/  FADD.FTZ R0, -R0, R3 ;  /* 0x0000000300007221 */ /* 0x000fe80000010100 */
[----:B------:R-:W-:Y:S04]  /*9550*/  FMUL.FTZ R0, R0, c[0x0][0x2d0] ;  /* 0x0000b40000007a20 */ /* 0x000fe80000410000 */
[----:B------:R3:W4:Y:S02]  /*9560*/  MUFU.EX2 R3, R0 ;  /* 0x0000000000037308 */ /* 0x0007240000000800 */
[----:B---3--:R-:W-:Y:S02]  /*9570*/  FADD.FTZ R0, -R2, R70 ;  /* 0x0000004602007221 */ /* 0x008fe40000010100 */
[--C-:B------:R-:W-:Y:S02]  /*9580*/  FFMA.FTZ R2, R40, c[0x0][0x2d0], -R140.reuse ;  /* 0x0000b40028027a23 */ /* 0x100fe4000001088c */
[C---:B----4-:R-:W-:Y:S04]  /*9590*/  FMUL.FTZ R40, R3.reuse, R108 ;  /* 0x0000006c03287220 */ /* 0x050fe80000410000 */
[----:B------:R3:W-:Y:S01]  /*95a0*/  MUFU.EX2 R251, R2 ;  /* 0x0000000200fb7308 */ /* 0x0007e20000000800 */
[----:B------:R-:W-:Y:S02]  /*95b0*/  FMUL.FTZ R0, R0, c[0x0][0x2d0] ;  /* 0x0000b40000007a20 */ /* 0x000fe40000410000 */
[C---:B------:R-:W-:Y:S02]  /*95c0*/  FMUL.FTZ R4, R3.reuse, R72 ;  /* 0x0000004803047220 */ /* 0x040fe40000410000 */
[C---:B------:R-:W-:Y:S02]  /*95d0*/  FMUL.FTZ R5, R3.reuse, R73 ;  /* 0x0000004903057220 */ /* 0x040fe40000410000 */
[C---:B------:R-:W-:Y:S02]  /*95e0*/  FMUL.FTZ R8, R3.reuse, R76 ;  /* 0x0000004c03087220 */ /* 0x040fe40000410000 */
[C---:B------:R-:W-:Y:S01]  /*95f0*/  FMUL.FTZ R9, R3.reuse, R77 ;  /* 0x0000004d03097220 */ /* 0x040fe20000410000 */
[----:B------:R-:W4:Y:S01]  /*9600*/  MUFU.EX2 R0, R0 ;  /* 0x0000000000007308 */ /* 0x000f220000000800 */
[C---:B------:R-:W-:Y:S02]  /*9610*/  FMUL.FTZ R16, R3.reuse, R84 ;  /* 0x0000005403107220 */ /* 0x040fe40000410000 */
[C---:B------:R-:W-:Y:S02]  /*9620*/  FMUL.FTZ R17, R3.reuse, R85 ;  /* 0x0000005503117220 */ /* 0x040fe40000410000 */
[C---:B------:R-:W-:Y:S02]  /*9630*/  FMUL.FTZ R24, R3.reuse, R92 ;  /* 0x0000005c03187220 */ /* 0x040fe40000410000 */
[C---:B------:R-:W-:Y:S02]  /*9640*/  FMUL.FTZ R25, R3.reuse, R93 ;  /* 0x0000005d03197220 */ /* 0x040fe40000410000 */
[C---:B------:R-:W-:Y:S02]  /*9650*/  FMUL.FTZ R32, R3.reuse, R100 ;  /* 0x0000006403207220 */ /* 0x040fe40000410000 */
[----:B------:R-:W-:Y:S02]  /*9660*/  FMUL.FTZ R33, R3, R101 ;  /* 0x0000006503217220 */ /* 0x000fe40000410000 */
[--C-:B------:R-:W-:Y:S02]  /*9670*/  FFMA.FTZ R92, R229, c[0x0][0x2d0], -R140.reuse ;  /* 0x0000b400e55c7a23 */ /* 0x100fe4000001088c */
[--C-:B---3--:R-:W-:Y:S02]  /*9680*/  FFMA.FTZ R2, R41, c[0x0][0x2d0], -R140.reuse ;  /* 0x0000b40029027a23 */ /* 0x108fe4000001088c */
[--C-:B------:R-:W-:Y:S02]  /*9690*/  FFMA.FTZ R93, R226, c[0x0][0x2d0], -R140.reuse ;  /* 0x0000b400e25d7a23 */ /* 0x100fe4000001088c */
[----:B------:R3:W-:Y:S01]  /*96a0*/  MUFU.EX2 R250, R2 ;  /* 0x0000000200fa7308 */ /* 0x0007e20000000800 */
[----:B------:R-:W-:Y:S02]  /*96b0*/  FFMA.FTZ R101, R224, c[0x0][0x2d0], -R140 ;  /* 0x0000b400e0657a23 */ /* 0x000fe4000001088c */
[--C-:B------:R-:W-:Y:S02]  /*96c0*/  FFMA.FTZ R100, R247, c[0x0][0x2d0], -R141.reuse ;  /* 0x0000b400f7647a23 */ /* 0x100fe4000001088d */
[C---:B----4-:R-:W-:Y:S02]  /*96d0*/  FMUL.FTZ R6, R0.reuse, R74 ;  /* 0x0000004a00067220 */ /* 0x050fe40000410000 */
[C---:B------:R-:W-:Y:S02]  /*96e0*/  FMUL.FTZ R7, R0.reuse, R75 ;  /* 0x0000004b00077220 */ /* 0x040fe40000410000 */
[----:B------:R-:W4:Y:S01]  /*96f0*/  LDSM.16.MT88.4 R72, [R192+0x3800] ;  /* 0x00380000c048783b */ /* 0x000f220000004200 */
[C---:B------:R-:W-:Y:S02]  /*9700*/  FMUL.FTZ R10, R0.reuse, R78 ;  /* 0x0000004e000a7220 */ /* 0x040fe40000410000 */
[C---:B------:R-:W-:Y:S02]  /*9710*/  FMUL.FTZ R11, R0.reuse, R79 ;  /* 0x0000004f000b7220 */ /* 0x040fe40000410000 */
[C---:B--2---:R-:W-:Y:S03]  /*9720*/  HMMA.16816.F32.BF16 R4, R136.reuse, R12, R4 ;  /* 0x0000000c8804723c */ /* 0x044fe60000041804 */
[----:B------:R-:W2:Y:S02]  /*9730*/  LDSM.16.MT88.4 R76, [R194+0x3800] ;  /* 0x00380000c24c783b */ /* 0x000ea40000004200 */
[----:B------:R-:W-:Y:S02]  /*9740*/  FMUL.FTZ R18, R0, R86 ;  /* 0x0000005600127220 */ /* 0x000fe40000410000 */
[C---:B------:R-:W-:Y:S01]  /*9750*/  FMUL.FTZ R12, R3.reuse, R80 ;  /* 0x00000050030c7220 */ /* 0x040fe20000410000 */
[C---:B------:R-:W-:Y:S04]  /*9760*/  HMMA.16816.F32.BF16 R8, R136.reuse, R14, R8 ;  /* 0x0000000e8808723c */ /* 0x040fe80000041808 */
[--C-:B---3--:R-:W-:Y:S02]  /*9770*/  FFMA.FTZ R2, R48, c[0x0][0x2d0], -R141.reuse ;  /* 0x0000b40030027a23 */ /* 0x108fe4000001088d */
[C---:B------:R-:W-:Y:S02]  /*9780*/  FMUL.FTZ R13, R3.reuse, R81 ;  /* 0x00000051030d7220 */ /* 0x040fe40000410000 */
[----:B------:R3:W-:Y:S01]  /*9790*/  MUFU.EX2 R108, R2 ;  /* 0x00000002006c7308 */ /* 0x0007e20000000800 */
[C---:B------:R-:W-:Y:S03]  /*97a0*/  FMUL.FTZ R14, R0.reuse, R82 ;  /* 0x00000052000e7220 */ /* 0x040fe60000410000 */
[C---:B------:R-:W-:Y:S02]  /*97b0*/  FMUL.FTZ R15, R0.reuse, R83 ;  /* 0x00000053000f7220 */ /* 0x040fe40000410000 */
[----:B------:R-:W2:Y:S01]  /*97c0*/  LDSM.16.MT88.4 R80, [R191+0x800] ;  /* 0x00080000bf50783b */ /* 0x000ea20000004200 */
[C---:B------:R-:W-:Y:S02]  /*97d0*/  FMUL.FTZ R19, R0.reuse, R87 ;  /* 0x0000005700137220 */ /* 0x040fe40000410000 */
[C---:B------:R-:W-:Y:S02]  /*97e0*/  FMUL.FTZ R58, R0.reuse, R126 ;  /* 0x0000007e003a7220 */ /* 0x040fe40000410000 */
[C---:B------:R-:W-:Y:S03]  /*97f0*/  HMMA.16816.F32.BF16 R12, R136.reuse, R20, R12 ;  /* 0x00000014880c723c */ /* 0x040fe6000004180c */
[----:B------:R-:W1:Y:S01]  /*9800*/  LDSM.16.MT88.4 R84, [R193+0x800] ;  /* 0x00080000c154783b */ /* 0x000e620000004200 */
[C---:B------:R-:W-:Y:S02]  /*9810*/  FMUL.FTZ R59, R0.reuse, R127 ;  /* 0x0000007f003b7220 */ /* 0x040fe40000410000 */
[C---:B------:R-:W-:Y:S02]  /*9820*/  FMUL.FTZ R26, R0.reuse, R94 ;  /* 0x0000005e001a7220 */ /* 0x040fe40000410000 */
[C---:B------:R-:W-:Y:S04]  /*9830*/  HMMA.16816.F32.BF16 R16, R136.reuse, R22, R16 ;  /* 0x000000168810723c */ /* 0x040fe80000041810 */
[----:B------:R-:W-:Y:S02]  /*9840*/  FMUL.FTZ R20, R3, R88 ;  /* 0x0000005803147220 */ /* 0x000fe40000410000 */
[----:B---3--:R-:W-:Y:S02]  /*9850*/  FFMA.FTZ R2, R49, c[0x0][0x2d0], -R141 ;  /* 0x0000b40031027a23 */ /* 0x008fe4000001088d */
[C---:B------:R-:W-:Y:S02]  /*9860*/  FMUL.FTZ R21, R3.reuse, R89 ;  /* 0x0000005903157220 */ /* 0x040fe40000410000 */
[----:B------:R3:W1:Y:S02]  /*9870*/  MUFU.EX2 R245, R2 ;  /* 0x0000000200f57308 */ /* 0x0006640000000800 */
[C---:B------:R-:W-:Y:S02]  /*9880*/  FMUL.FTZ R22, R0.reuse, R90 ;  /* 0x0000005a00167220 */ /* 0x040fe40000410000 */
[C---:B------:R-:W-:Y:S02]  /*9890*/  FMUL.FTZ R23, R0.reuse, R91 ;  /* 0x0000005b00177220 */ /* 0x040fe40000410000 */
[----:B------:R-:W1:Y:S01]  /*98a0*/  LDSM.16.MT88.4 R88, [R192+0x800] ;  /* 0x00080000c058783b */ /* 0x000e620000004200 */
[----:B------:R-:W-:Y:S02]  /*98b0*/  IMAD.MOV.U32 R94, RZ, RZ, R51 ;  /* 0x000000ffff5e7224 */ /* 0x000fe400078e0033 */
[C---:B------:R-:W-:Y:S02]  /*98c0*/  FMUL.FTZ R49, R3.reuse, R117 ;  /* 0x0000007503317220 */ /* 0x040fe40000410000 */
[C---:B------:R-:W-:Y:S03]  /*98d0*/  HMMA.16816.F32.BF16 R20, R136.reuse, R28, R20 ;  /* 0x0000001c8814723c */ /* 0x040fe60000041814 */
[C---:B------:R-:W-:Y:S02]  /*98e0*/  FMUL.FTZ R27, R0.reuse, R95 ;  /* 0x0000005f001b7220 */ /* 0x040fe40000410000 */
[----:B------:R-:W-:Y:S02]  /*98f0*/  IMAD.MOV.U32 R95, RZ, RZ, R50 ;  /* 0x000000ffff5f7224 */ /* 0x000fe400078e0032 */
[C---:B------:R-:W-:Y:S02]  /*9900*/  FMUL.FTZ R50, R0.reuse, R118 ;  /* 0x0000007600327220 */ /* 0x040fe40000410000 */
[----:B------:R-:W-:Y:S01]  /*9910*/  FMUL.FTZ R51, R0, R119 ;  /* 0x0000007700337220 */ /* 0x000fe20000410000 */
[C---:B------:R-:W-:Y:S03]  /*9920*/  HMMA.16816.F32.BF16 R24, R136.reuse, R30, R24 ;  /* 0x0000001e8818723c */ /* 0x040fe60000041818 */
[----:B---3--:R-:W-:Y:S02]  /*9930*/  FFMA.FTZ R2, R56, c[0x0][0x2d0], -R140 ;  /* 0x0000b40038027a23 */ /* 0x008fe4000001088c */
[C---:B------:R-:W-:Y:S02]  /*9940*/  FMUL.FTZ R56, R3.reuse, R124 ;  /* 0x0000007c03387220 */ /* 0x040fe40000410000 */
[----:B------:R3:W-:Y:S01]  /*9950*/  MUFU.EX2 R243, R2 ;  /* 0x0000000200f37308 */ /* 0x0007e20000000800 */
[C---:B------:R-:W-:Y:S02]  /*9960*/  FMUL.FTZ R30, R0.reuse, R98 ;  /* 0x00000062001e7220 */ /* 0x040fe40000410000 */
[----:B------:R-:W5:Y:S02]  /*9970*/  LDL.LU R98, [R1+0x34] ;  /* 0x0000340001627983 */ /* 0x000f640000300800 */
[C---:B------:R-:W-:Y:S02]  /*9980*/  FMUL.FTZ R31, R0.reuse, R99 ;  /* 0x00000063001f7220 */ /* 0x040fe40000410000 */
[C---:B------:R-:W-:Y:S01]  /*9990*/  FMUL.FTZ R28, R3.reuse, R96 ;  /* 0x00000060031c7220 */ /* 0x040fe20000410000 */
[----:B------:R-:W5:Y:S01]  /*99a0*/  LDL.LU R99, [R1+0x30] ;  /* 0x0000300001637983 */ /* 0x000f620000300800 */
[----:B------:R-:W-:Y:S02]  /*99b0*/  FMUL.FTZ R29, R3, R97 ;  /* 0x00000061031d7220 */ /* 0x000fe40000410000 */
[----:B------:R-:W-:Y:S02]  /*99c0*/  IMAD.MOV.U32 R96, RZ, RZ, R43 ;  /* 0x000000ffff607224 */ /* 0x000fe400078e002b */
[----:B------:R-:W-:Y:S02]  /*99d0*/  IMAD.MOV.U32 R97, RZ, RZ, R42 ;  /* 0x000000ffff617224 */ /* 0x000fe400078e002a */
[C---:B------:R-:W-:Y:S01]  /*99e0*/  FMUL.FTZ R34, R0.reuse, R102 ;  /* 0x0000006600227220 */ /* 0x040fe20000410000 */
[C---:B------:R-:W-:Y:S03]  /*99f0*/  HMMA.16816.F32.BF16 R28, R136.reuse, R36, R28 ;  /* 0x00000024881c723c */ /* 0x040fe6000004181c */
[C---:B------:R-:W-:Y:S02]  /*9a00*/  FMUL.FTZ R35, R0.reuse, R103 ;  /* 0x0000006700237220 */ /* 0x040fe40000410000 */
[--C-:B------:R-:W-:Y:S02]  /*9a10*/  FFMA.FTZ R102, R223, c[0x0][0x2d0], -R140.reuse ;  /* 0x0000b400df667a23 */ /* 0x100fe4000001088c */
[--C-:B------:R-:W-:Y:S02]  /*9a20*/  FFMA.FTZ R103, R221, c[0x0][0x2d0], -R140.reuse ;  /* 0x0000b400dd677a23 */ /* 0x100fe4000001088c */
[----:B---3--:R-:W-:Y:S01]  /*9a30*/  FFMA.FTZ R2, R57, c[0x0][0x2d0], -R140 ;  /* 0x0000b40039027a23 */ /* 0x008fe2000001088c */
[C---:B------:R-:W-:Y:S03]  /*9a40*/  HMMA.16816.F32.BF16 R32, R136.reuse, R38, R32 ;  /* 0x000000268820723c */ /* 0x040fe60000041820 */
[----:B------:R3:W-:Y:S01]  /*9a50*/  MUFU.EX2 R241, R2 ;  /* 0x0000000200f17308 */ /* 0x0007e20000000800 */
[C---:B------:R-:W-:Y:S02]  /*9a60*/  FMUL.FTZ R57, R3.reuse, R125 ;  /* 0x0000007d03397220 */ /* 0x040fe40000410000 */
[C---:B------:R-:W-:Y:S02]  /*9a70*/  FMUL.FTZ R37, R3.reuse, R105 ;  /* 0x0000006903257220 */ /* 0x040fe40000410000 */
[C---:B------:R-:W-:Y:S04]  /*9a80*/  FMUL.FTZ R38, R0.reuse, R106 ;  /* 0x0000006a00267220 */ /* 0x040fe80000410000 */
[C---:B------:R-:W-:Y:S02]  /*9a90*/  FMUL.FTZ R39, R0.reuse, R107 ;  /* 0x0000006b00277220 */ /* 0x040fe40000410000 */
[C---:B------:R-:W-:Y:S02]  /*9aa0*/  FMUL.FTZ R36, R3.reuse, R104 ;  /* 0x0000006803247220 */ /* 0x040fe40000410000 */
[C---:B------:R-:W-:Y:S02]  /*9ab0*/  FMUL.FTZ R41, R3.reuse, R109 ;  /* 0x0000006d03297220 */ /* 0x040fe40000410000 */
[----:B------:R-:W-:Y:S02]  /*9ac0*/  IMAD.MOV.U32 R109, RZ, RZ, R97 ;  /* 0x000000ffff6d7224 */ /* 0x000fe400078e0061 */
[C---:B------:R-:W-:Y:S01]  /*9ad0*/  FMUL.FTZ R42, R0.reuse, R110 ;  /* 0x0000006e002a7220 */ /* 0x040fe20000410000 */
[C---:B------:R-:W-:Y:S03]  /*9ae0*/  HMMA.16816.F32.BF16 R36, R136.reuse, R44, R36 ;  /* 0x0000002c8824723c */ /* 0x040fe60000041824 */
[----:B------:R-:W-:Y:S02]  /*9af0*/  FMUL.FTZ R43, R0, R111 ;  /* 0x0000006f002b7220 */ /* 0x000fe40000410000 */
[----:B------:R-:W-:Y:S02]  /*9b00*/  IMAD.MOV.U32 R111, RZ, RZ, R95 ;  /* 0x000000ffff6f7224 */ /* 0x000fe400078e005f */
[--C-:B---3--:R-:W-:Y:S02]  /*9b10*/  FFMA.FTZ R2, R142, c[0x0][0x2d0], -R141.reuse ;  /* 0x0000b4008e027a23 */ /* 0x108fe4000001088d */
[----:B------:R-:W-:Y:S01]  /*9b20*/  IMAD.MOV.U32 R110, RZ, RZ, R96 ;  /* 0x000000ffff6e7224 */ /* 0x000fe200078e0060 */
[C---:B------:R-:W-:Y:S01]  /*9b30*/  HMMA.16816.F32.BF16 R40, R136.reuse, R46, R40 ;  /* 0x0000002e8828723c */ /* 0x040fe20000041828 */
[----:B------:R3:W-:Y:S02]  /*9b40*/  MUFU.EX2 R125, R2 ;  /* 0x00000002007d7308 */ /* 0x0007e40000000800 */
[C---:B------:R-:W-:Y:S02]  /*9b50*/  FMUL.FTZ R44, R3.reuse, R112 ;  /* 0x00000070032c7220 */ /* 0x040fe40000410000 */
[C---:B------:R-:W-:Y:S02]  /*9b60*/  FMUL.FTZ R45, R3.reuse, R113 ;  /* 0x00000071032d7220 */ /* 0x040fe40000410000 */
[C---:B------:R-:W-:Y:S02]  /*9b70*/  FMUL.FTZ R47, R0.reuse, R115 ;  /* 0x00000073002f7220 */ /* 0x040fe40000410000 */
[C---:B------:R-:W-:Y:S02]  /*9b80*/  FMUL.FTZ R46, R0.reuse, R114 ;  /* 0x00000072002e7220 */ /* 0x040fe40000410000 */
[----:B------:R-:W-:Y:S01]  /*9b90*/  MUFU.EX2 R142, R103 ;  /* 0x00000067008e7308 */ /* 0x000fe20000000800 */
[C---:B------:R-:W-:Y:S02]  /*9ba0*/  FMUL.FTZ R48, R3.reuse, R116 ;  /* 0x0000007403307220 */ /* 0x040fe40000410000 */
[----:B------:R-:W-:Y:S02]  /*9bb0*/  IMAD.MOV.U32 R116, RZ, RZ, R94 ;  /* 0x000000ffff747224 */ /* 0x000fe400078e005e */
[C---:B------:R-:W-:Y:S03]  /*9bc0*/  HMMA.16816.F32.BF16 R44, R136.reuse, R52, R44 ;  /* 0x00000034882c723c */ /* 0x040fe6000004182c */
[C---:B------:R-:W-:Y:S02]  /*9bd0*/  FMUL.FTZ R60, R3.reuse, R60 ;  /* 0x0000003c033c7220 */ /* 0x040fe40000410000 */
[----:B------:R-:W-:Y:S02]  /*9be0*/  FMUL.FTZ R61, R3, R61 ;  /* 0x0000003d033d7220 */ /* 0x000fe40000410000 */
[C---:B------:R-:W-:Y:S01]  /*9bf0*/  FMUL.FTZ R62, R0.reuse, R62 ;  /* 0x0000003e003e7220 */ /* 0x040fe20000410000 */
[C---:B------:R-:W-:Y:S04]  /*9c00*/  HMMA.16816.F32.BF16 R48, R136.reuse, R54, R48 ;  /* 0x000000368830723c */ /* 0x040fe80000041830 */
[--C-:B---3--:R-:W-:Y:S02]  /*9c10*/  FFMA.FTZ R2, R143, c[0x0][0x2d0], -R141.reuse ;  /* 0x0000b4008f027a23 */ /* 0x108fe4000001088d */
[C---:B------:R-:W-:Y:S02]  /*9c20*/  FMUL.FTZ R52, R3.reuse, R120 ;  /* 0x0000007803347220 */ /* 0x040fe40000410000 */
[----:B------:R3:W2:Y:S01]  /*9c30*/  MUFU.EX2 R124, R2 ;  /* 0x00000002007c7308 */ /* 0x0006a20000000800 */
[C---:B------:R-:W-:Y:S03]  /*9c40*/  FMUL.FTZ R54, R0.reuse, R122 ;  /* 0x0000007a00367220 */ /* 0x040fe60000410000 */
[C---:B------:R-:W-:Y:S02]  /*9c50*/  FMUL.FTZ R55, R0.reuse, R123 ;  /* 0x0000007b00377220 */ /* 0x040fe40000410000 */
[C---:B------:R-:W-:Y:S02]  /*9c60*/  FMUL.FTZ R53, R3.reuse, R121 ;  /* 0x0000007903357220 */ /* 0x040fe40000410000 */
[C---:B------:R-:W-:Y:S02]  /*9c70*/  FMUL.FTZ R63, R0.reuse, R63 ;  /* 0x0000003f003f7220 */ /* 0x040fe40000410000 */
[C---:B------:R-:W-:Y:S02]  /*9c80*/  FMUL.FTZ R64, R3.reuse, R64 ;  /* 0x0000004003407220 */ /* 0x040fe40000410000 */
[----:B------:R-:W-:Y:S01]  /*9c90*/  FMUL.FTZ R65, R3, R65 ;  /* 0x0000004103417220 */ /* 0x000fe20000410000 */
[C---:B----4-:R-:W-:Y:S03]  /*9ca0*/  HMMA.16816.F32.BF16 R52, R136.reuse, R72, R52 ;  /* 0x000000488834723c */ /* 0x050fe60000041834 */
[C---:B------:R-:W-:Y:S02]  /*9cb0*/  FMUL.FTZ R66, R0.reuse, R66 ;  /* 0x0000004200427220 */ /* 0x040fe40000410000 */
[----:B------:R-:W-:Y:S02]  /*9cc0*/  FMUL.FTZ R67, R0, R67 ;  /* 0x0000004300437220 */ /* 0x000fe40000410000 */
[----:B-1----:R-:W-:Y:S01]  /*9cd0*/  F2FP.BF16.PACK_AB R73, R245, R108 ;  /* 0x0000006cf549723e */ /* 0x002fe200000010ff */
[C---:B------:R-:W-:Y:S04]  /*9ce0*/  HMMA.16816.F32.BF16 R56, R136.reuse, R74, R56 ;  /* 0x0000004a8838723c */ /* 0x040fe80000041838 */
[--C-:B---3--:R-:W-:Y:S01]  /*9cf0*/  FFMA.FTZ R2, R145, c[0x0][0x2d0], -R140.reuse ;  /* 0x0000b40091027a23 */ /* 0x108fe2000001088c */
[----:B------:R-:W-:Y:S01]  /*9d00*/  F2FP.BF16.PACK_AB R72, R250, R251 ;  /* 0x000000fbfa48723e */ /* 0x000fe200000010ff */
[----:B------:R-:W-:Y:S01]  /*9d10*/  MUFU.EX2 R145, R101 ;  /* 0x0000006500917308 */ /* 0x000fe20000000800 */
[----:B--2---:R-:W-:Y:S01]  /*9d20*/  F2FP.BF16.PACK_AB R75, R124, R125 ;  /* 0x0000007d7c4b723e */ /* 0x004fe200000010ff */
[C---:B------:R-:W-:Y:S04]  /*9d30*/  HMMA.16816.F32.BF16 R60, R136.reuse, R76, R60 ;  /* 0x0000004c883c723c */ /* 0x040fe8000004183c */
[----:B------:R-:W-:Y:S01]  /*9d40*/  F2FP.BF16.PACK_AB R74, R241, R243 ;  /* 0x000000f3f14a723e */ /* 0x000fe200000010ff */
[--C-:B------:R-:W-:Y:S03]  /*9d50*/  FFMA.FTZ R70, R225, c[0x0][0x2d0], -R141.reuse ;  /* 0x0000b400e1467a23 */ /* 0x100fe6000001088d */
[----:B------:R-:W-:Y:S01]  /*9d60*/  HMMA.16816.F32.BF16 R64, R136, R78, R64 ;  /* 0x0000004e8840723c */ /* 0x000fe20000041840 */
[----:B------:R1:W-:Y:S01]  /*9d70*/  MUFU.EX2 R235, R2 ;  /* 0x0000000200eb7308 */ /* 0x0003e20000000800 */
[----:B------:R-:W2:Y:S06]  /*9d80*/  LDSM.16.MT88.4 R76, [R194+0x800] ;  /* 0x00080000c24c783b */ /* 0x000eac0000004200 */
[C---:B------:R-:W-:Y:S03]  /*9d90*/  HMMA.16816.F32.BF16 R4, R72.reuse, R80, R4 ;  /* 0x000000504804723c */ /* 0x040fe60000041804 */
[----:B------:R3:W-:Y:S05]  /*9da0*/  MUFU.EX2 R121, R70 ;  /* 0x0000004600797308 */ /* 0x0007ea0000000800 */
[C---:B------:R-:W-:Y:S01]  /*9db0*/  HMMA.16816.F32.BF16 R8, R72.reuse, R82, R8 ;  /* 0x000000524808723c */ /* 0x040fe20000041808 */
[----:B------:R-:W4:Y:S07]  /*9dc0*/  LDSM.16.MT88.4 R80, [R191+0x4000] ;  /* 0x00400000bf50783b */ /* 0x000f2e0000004200 */
[C---:B------:R-:W-:Y:S04]  /*9dd0*/  HMMA.16816.F32.BF16 R12, R72.reuse, R84, R12 ;  /* 0x00000054480c723c */ /* 0x040fe8000004180c */
[--C-:B-1----:R-:W-:Y:S04]  /*9de0*/  FFMA.FTZ R2, R144, c[0x0][0x2d0], -R140.reuse ;  /* 0x0000b40090027a23 */ /* 0x102fe8000001088c */
[C---:B------:R-:W-:Y:S01]  /*9df0*/  HMMA.16816.F32.BF16 R16, R72.reuse, R86, R16 ;  /* 0x000000564810723c */ /* 0x040fe20000041810 */
[----:B------:R1:W-:Y:S01]  /*9e00*/  MUFU.EX2 R234, R2 ;  /* 0x0000000200ea7308 */ /* 0x0003e20000000800 */
[----:B------:R-:W4:Y:S02]  /*9e10*/  LDSM.16.MT88.4 R84, [R193+0x4000] ;  /* 0x00400000c154783b */ /* 0x000f240000004200 */
[--C-:B---3--:R-:W-:Y:S04]  /*9e20*/  FFMA.FTZ R70, R230, c[0x0][0x2d0], -R140.reuse ;  /* 0x0000b400e6467a23 */ /* 0x108fe8000001088c */
[C---:B------:R-:W-:Y:S08]  /*9e30*/  HMMA.16816.F32.BF16 R20, R72.reuse, R88, R20 ;  /* 0x000000584814723c */ /* 0x040ff00000041814 */
[C---:B------:R-:W-:Y:S01]  /*9e40*/  HMMA.16816.F32.BF16 R24, R72.reuse, R90, R24 ;  /* 0x0000005a4818723c */ /* 0x040fe20000041818 */
[----:B------:R-:W3:Y:S07]  /*9e50*/  LDSM.16.MT88.4 R88, [R192+0x4000] ;  /* 0x00400000c058783b */ /* 0x000eee0000004200 */
[C---:B--2---:R-:W-:Y:S04]  /*9e60*/  HMMA.16816.F32.BF16 R28, R72.reuse, R76, R28 ;  /* 0x0000004c481c723c */ /* 0x044fe8000004181c */
[--C-:B-1----:R-:W-:Y:S02]  /*9e70*/  FFMA.FTZ R2, R146, c[0x0][0x2d0], -R141.reuse ;  /* 0x0000b40092027a23 */ /* 0x102fe4000001088d */
[----:B------:R-:W1:Y:S02]  /*9e80*/  MUFU.EX2 R146, R102 ;  /* 0x0000006600927308 */ /* 0x000e640000000800 */
[C---:B------:R-:W-:Y:S01]  /*9e90*/  HMMA.16816.F32.BF16 R32, R72.reuse, R78, R32 ;  /* 0x0000004e4820723c */ /* 0x040fe20000041820 */
[----:B------:R-:W2:Y:S07]  /*9ea0*/  LDSM.16.MT88.4 R76, [R194+0x4000] ;  /* 0x00400000c24c783b */ /* 0x000eae0000004200 */
[C---:B----4-:R-:W-:Y:S01]  /*9eb0*/  HMMA.16816.F32.BF16 R36, R72.reuse, R80, R36 ;  /* 0x000000504824723c */ /* 0x050fe20000041824 */
[----:B------:R4:W-:Y:S07]  /*9ec0*/  MUFU.EX2 R106, R2 ;  /* 0x00000002006a7308 */ /* 0x0009ee0000000800 */
[C---:B------:R-:W-:Y:S01]  /*9ed0*/  HMMA.16816.F32.BF16 R40, R72.reuse, R82, R40 ;  /* 0x000000524828723c */ /* 0x040fe20000041828 */
[----:B------:R-:W5:Y:S03]  /*9ee0*/  LDSM.16.MT88.4 R80, [R191+0x1000] ;  /* 0x00100000bf50783b */ /* 0x000f660000004200 */
[----:B-1----:R-:W-:Y:S04]  /*9ef0*/  F2FP.BF16.PACK_AB R136, R146, R145 ;  /* 0x000000919288723e */ /* 0x002fe800000010ff */
[C---:B------:R-:W-:Y:S08]  /*9f00*/  HMMA.16816.F32.BF16 R44, R72.reuse, R84, R44 ;  /* 0x00000054482c723c */ /* 0x040ff0000004182c */
[C---:B------:R-:W-:Y:S01]  /*9f10*/  HMMA.16816.F32.BF16 R48, R72.reuse, R86, R48 ;  /* 0x000000564830723c */ /* 0x040fe20000041830 */
[----:B------:R-:W1:Y:S03]  /*9f20*/  LDSM.16.MT88.4 R84, [R193+0x1000] ;  /* 0x00100000c154783b */ /* 0x000e660000004200 */
[----:B----4-:R-:W-:Y:S04]  /*9f30*/  FFMA.FTZ R2, R150, c[0x0][0x2d0], -R141 ;  /* 0x0000b40096027a23 */ /* 0x010fe8000001088d */
[C---:B---3--:R-:W-:Y:S01]  /*9f40*/  HMMA.16816.F32.BF16 R52, R72.reuse, R88, R52 ;  /* 0x000000584834723c */ /* 0x048fe20000041834 */
[----:B------:R3:W4:Y:S07]  /*9f50*/  MUFU.EX2 R107, R2 ;  /* 0x00000002006b7308 */ /* 0x00072e0000000800 */
[C---:B------:R-:W-:Y:S01]  /*9f60*/  HMMA.16816.F32.BF16 R56, R72.reuse, R90, R56 ;  /* 0x0000005a4838723c */ /* 0x040fe20000041838 */
[----:B------:R-:W1:Y:S07]  /*9f70*/  LDSM.16.MT88.4 R88, [R192+0x1000] ;  /* 0x00100000c058783b */ /* 0x000e6e0000004200 */
[C---:B--2---:R-:W-:Y:S08]  /*9f80*/  HMMA.16816.F32.BF16 R60, R72.reuse, R76, R60 ;  /* 0x0000004c483c723c */ /* 0x044ff0000004183c */
[----:B------:R-:W-:Y:S01]  /*9f90*/  HMMA.16816.F32.BF16 R64, R72, R78, R64 ;  /* 0x0000004e4840723c */ /* 0x000fe20000041840 */
[----:B------:R-:W2:Y:S03]  /*9fa0*/  LDSM.16.MT88.4 R76, [R194+0x1000] ;  /* 0x00100000c24c783b */ /* 0x000ea60000004200 */
[--C-:B---3--:R-:W-:Y:S03]  /*9fb0*/  FFMA.FTZ R2, R148, c[0x0][0x2d0], -R140.reuse ;  /* 0x0000b40094027a23 */ /* 0x108fe6000001088c */
[----:B------:R-:W-:Y:S01]  /*9fc0*/  F2FP.BF16.PACK_AB R72, R234, R235 ;  /* 0x000000ebea48723e */ /* 0x000fe200000010ff */
[----:B------:R3:W-:Y:S01]  /*9fd0*/  MUFU.EX2 R231, R2 ;  /* 0x0000000200e77308 */ /* 0x0007e20000000800 */
[----:B----4-:R-:W-:Y:S03]  /*9fe0*/  F2FP.BF16.PACK_AB R73, R107, R106 ;  /* 0x0000006a6b49723e */ /* 0x010fe600000010ff */
[----:B---3--:R-:W-:Y:S06]  /*9ff0*/  FFMA.FTZ R2, R149, c[0x0][0x2d0], -R140 ;  /* 0x0000b40095027a23 */ /* 0x008fec000001088c */
[----:B------:R3:W4:Y:S01]  /*a000*/  MUFU.EX2 R227, R2 ;  /* 0x0000000200e37308 */ /* 0x0007220000000800 */
[----:B-----5:R-:W-:Y:S02]  /*a010*/  FFMA.FTZ R104, R3, R98, R238 ;  /* 0x0000006203687223 */ /* 0x020fe400000100ee */
[----:B------:R-:W-:Y:S02]  /*a020*/  FFMA.FTZ R0, R0, R99, R237 ;  /* 0x0000006300007223 */ /* 0x000fe400000100ed */
[----:B------:R-:W-:Y:S02]  /*a030*/  LDSM.16.MT88.4 R96, [R193+0x6000] ;  /* 0x00600000c160783b */ /* 0x000fe40000004200 */
[----:B------:R-:W-:Y:S02]  /*a040*/  FADD.FTZ R0, R239, R0 ;  /* 0x00000000ef007221 */ /* 0x000fe40000010000 */
[--C-:B---3--:R-:W-:Y:S01]  /*a050*/  FFMA.FTZ R2, R151, c[0x0][0x2d0], -R141.reuse ;  /* 0x0000b40097027a23 */ /* 0x108fe2000001088d */
[----:B----4-:R-:W-:Y:S01]  /*a060*/  F2FP.BF16.PACK_AB R74, R227, R231 ;  /* 0x000000e7e34a723e */ /* 0x010fe200000010ff */
[----:B------:R-:W-:Y:S01]  /*a070*/  MUFU.EX2 R151, R93 ;  /* 0x0000005d00977308 */ /* 0x000fe20000000800 */
[----:B------:R-:W-:Y:S02]  /*a080*/  FADD.FTZ R0, R116, R0 ;  /* 0x0000000074007221 */ /* 0x000fe40000010000 */
[----:B------:R-:W-:Y:S02]  /*a090*/  LDSM.16.MT88.4 R116, [R193+0x6800] ;  /* 0x00680000c174783b */ /* 0x000fe40000004200 */
[----:B------:R-:W-:Y:S04]  /*a0a0*/  FADD.FTZ R0, R110, R0 ;  /* 0x000000006e007221 */ /* 0x000fe80000010000 */
[----:B------:R-:W-:Y:S01]  /*a0b0*/  FADD.FTZ R0, R108, R0 ;  /* 0x000000006c007221 */ /* 0x000fe20000010000 */
[----:B------:R3:W4:Y:S03]  /*a0c0*/  MUFU.EX2 R105, R2 ;  /* 0x0000000200697308 */ /* 0x0007260000000800 */
[----:B------:R-:W-:Y:S04]  /*a0d0*/  FADD.FTZ R0, R245, R0 ;  /* 0x00000000f5007221 */ /* 0x000fe80000010000 */
[----:B------:R-:W-:Y:S04]  /*a0e0*/  FADD.FTZ R0, R125, R0 ;  /* 0x000000007d007221 */ /* 0x000fe80000010000 */
[----:B------:R-:W-:Y:S02]  /*a0f0*/  FADD.FTZ R0, R124, R0 ;  /* 0x000000007c007221 */ /* 0x000fe40000010000 */
[----:B------:R-:W-:Y:S02]  /*a100*/  LDSM.16.MT88.4 R124, [R192+0x6800] ;  /* 0x00680000c07c783b */ /* 0x000fe40000004200 */
[----:B------:R-:W-:Y:S04]  /*a110*/  FADD.FTZ R0, R106, R0 ;  /* 0x000000006a007221 */ /* 0x000fe80000010000 */
[----:B------:R-:W-:Y:S02]  /*a120*/  FADD.FTZ R0, R107, R0 ;  /* 0x000000006b007221 */ /* 0x000fe40000010000 */
[--C-:B---3--:R-:W-:Y:S02]  /*a130*/  FFMA.FTZ R2, R153, c[0x0][0x2d0], -R141.reuse ;  /* 0x0000b40099027a23 */ /* 0x108fe4000001088d */
[----:B------:R3:W-:Y:S01]  /*a140*/  MUFU.EX2 R153, R70 ;  /* 0x0000004600997308 */ /* 0x0007e20000000800 */
[----:B----4-:R-:W-:Y:S09]  /*a150*/  FADD.FTZ R0, R105, R0 ;  /* 0x0000000069007221 */ /* 0x010ff20000010000 */
[----:B------:R4:W5:Y:S01]  /*a160*/  MUFU.EX2 R219, R2 ;  /* 0x0000000200db7308 */ /* 0x0009620000000800 */
[--C-:B---3--:R-:W-:Y:S09]  /*a170*/  FFMA.FTZ R70, R248, c[0x0][0x2d0], -R141.reuse ;  /* 0x0000b400f8467a23 */ /* 0x108ff2000001088d */
[----:B------:R-:W-:Y:S01]  /*a180*/  MUFU.EX2 R143, R70 ;  /* 0x00000046008f7308 */ /* 0x000fe20000000800 */
[----:B----4-:R-:W-:Y:S01]  /*a190*/  FFMA.FTZ R2, R152, c[0x0][0x2d0], -R140 ;  /* 0x0000b40098027a23 */ /* 0x010fe2000001088c */
[C---:B-----5:R-:W-:Y:S01]  /*a1a0*/  F2FP.BF16.PACK_AB R75, R219.reuse, R105 ;  /* 0x00000069db4b723e */ /* 0x060fe200000010ff */
[----:B------:R-:W-:Y:S07]  /*a1b0*/  FADD.FTZ R0, R219, R0 ;  /* 0x00000000db007221 */ /* 0x000fee0000010000 */
[----:B------:R3:W-:Y:S01]  /*a1c0*/  MUFU.EX2 R162, R2 ;  /* 0x0000000200a27308 */ /* 0x0007e20000000800 */
[C---:B------:R-:W-:Y:S09]  /*a1d0*/  HMMA.16816.F32.BF16 R4, R72.reuse, R80, R4 ;  /* 0x000000504804723c */ /* 0x040ff20000041804 */
[----:B------:R4:W-:Y:S01]  /*a1e0*/  MUFU.EX2 R152, R92 ;  /* 0x0000005c00987308 */ /* 0x0009e20000000800 */
[C---:B------:R-:W-:Y:S01]  /*a1f0*/  HMMA.16816.F32.BF16 R8, R72.reuse, R82, R8 ;  /* 0x000000524808723c */ /* 0x040fe20000041808 */
[----:B------:R-:W5:Y:S07]  /*a200*/  LDSM.16.MT88.4 R80, [R191+0x4800] ;  /* 0x00480000bf50783b */ /* 0x000f6e0000004200 */
[C---:B-1----:R-:W-:Y:S01]  /*a210*/  HMMA.16816.F32.BF16 R12, R72.reuse, R84, R12 ;  /* 0x00000054480c723c */ /* 0x042fe2000004180c */
[----:B------:R1:W-:Y:S03]  /*a220*/  MUFU.EX2 R70, R100 ;  /* 0x0000006400467308 */ /* 0x0003e60000000800 */
[----:B---3--:R-:W-:Y:S04]  /*a230*/  FFMA.FTZ R2, R147, c[0x0][0x2d0], -R140 ;  /* 0x0000b40093027a23 */ /* 0x008fe8000001088c */
[C---:B------:R-:W-:Y:S01]  /*a240*/  HMMA.16816.F32.BF16 R16, R72.reuse, R86, R16 ;  /* 0x000000564810723c */ /* 0x040fe20000041810 */
[----:B------:R-:W3:Y:S02]  /*a250*/  LDSM.16.MT88.4 R84, [R193+0x4800] ;  /* 0x00480000c154783b */ /* 0x000ee40000004200 */
[----:B------:R5:W-:Y:S05]  /*a260*/  MUFU.EX2 R115, R2 ;  /* 0x0000000200737308 */ /* 0x000bea0000000800 */
[C---:B------:R-:W-:Y:S01]  /*a270*/  HMMA.16816.F32.BF16 R20, R72.reuse, R88, R20 ;  /* 0x000000584814723c */ /* 0x040fe20000041814 */
[----:B----4-:R-:W-:Y:S07]  /*a280*/  LDSM.16.MT88.4 R92, [R191+0x6000] ;  /* 0x00600000bf5c783b */ /* 0x010fee0000004200 */
[C---:B------:R-:W-:Y:S01]  /*a290*/  HMMA.16816.F32.BF16 R24, R72.reuse, R90, R24 ;  /* 0x0000005a4818723c */ /* 0x040fe20000041818 */
[----:B------:R-:W4:Y:S07]  /*a2a0*/  LDSM.16.MT88.4 R88, [R192+0x4800] ;  /* 0x00480000c058783b */ /* 0x000f2e0000004200 */
[C---:B--2---:R-:W-:Y:S01]  /*a2b0*/  HMMA.16816.F32.BF16 R28, R72.reuse, R76, R28 ;  /* 0x0000004c481c723c */ /* 0x044fe2000004181c */
[----:B-1----:R-:W-:Y:S03]  /*a2c0*/  LDSM.16.MT88.4 R100, [R194+0x3000] ;  /* 0x00300000c264783b */ /* 0x002fe60000004200 */
[--C-:B-----5:R-:W-:Y:S04]  /*a2d0*/  FFMA.FTZ R2, R156, c[0x0][0x2d0], -R141.reuse ;  /* 0x0000b4009c027a23 */ /* 0x120fe8000001088d */
[C---:B------:R-:W-:Y:S01]  /*a2e0*/  HMMA.16816.F32.BF16 R32, R72.reuse, R78, R32 ;  /* 0x0000004e4820723c */ /* 0x040fe20000041820 */
[----:B------:R1:W2:Y:S01]  /*a2f0*/  MUFU.EX2 R113, R2 ;  /* 0x0000000200717308 */ /* 0x0002a20000000800 */
[----:B------:R-:W5:Y:S06]  /*a300*/  LDSM.16.MT88.4 R76, [R194+0x4800] ;  /* 0x00480000c24c783b */ /* 0x000f6c0000004200 */
[C---:B------:R-:W-:Y:S08]  /*a310*/  HMMA.16816.F32.BF16 R36, R72.reuse, R80, R36 ;  /* 0x000000504824723c */ /* 0x040ff00000041824 */
[C---:B------:R-:W-:Y:S01]  /*a320*/  HMMA.16816.F32.BF16 R40, R72.reuse, R82, R40 ;  /* 0x000000524828723c */ /* 0x040fe20000041828 */
[----:B------:R-:W5:Y:S07]  /*a330*/  LDSM.16.MT88.4 R80, [R191+0x1800] ;  /* 0x00180000bf50783b */ /* 0x000f6e0000004200 */
[C---:B---3--:R-:W-:Y:S04]  /*a340*/  HMMA.16816.F32.BF16 R44, R72.reuse, R84, R44 ;  /* 0x00000054482c723c */ /* 0x048fe8000004182c */
[--C-:B-1----:R-:W-:Y:S02]  /*a350*/  FFMA.FTZ R2, R157, c[0x0][0x2d0], -R141.reuse ;  /* 0x0000b4009d027a23 */ /* 0x102fe4000001088d */
[----:B--2---:R-:W-:Y:S02]  /*a360*/  FADD.FTZ R0, R113, R0 ;  /* 0x0000000071007221 */ /* 0x004fe40000010000 */
[C---:B------:R-:W-:Y:S01]  /*a370*/  HMMA.16816.F32.BF16 R48, R72.reuse, R86, R48 ;  /* 0x000000564830723c */ /* 0x040fe20000041830 */
[----:B------:R1:W2:Y:S01]  /*a380*/  MUFU.EX2 R114, R2 ;  /* 0x0000000200727308 */ /* 0x0002a20000000800 */
[----:B------:R-:W3:Y:S06]  /*a390*/  LDSM.16.MT88.4 R84, [R193+0x1800] ;  /* 0x00180000c154783b */ /* 0x000eec0000004200 */
[C---:B----4-:R-:W-:Y:S08]  /*a3a0*/  HMMA.16816.F32.BF16 R52, R72.reuse, R88, R52 ;  /* 0x000000584834723c */ /* 0x050ff00000041834 */
[C---:B------:R-:W-:Y:S01]  /*a3b0*/  HMMA.16816.F32.BF16 R56, R72.reuse, R90, R56 ;  /* 0x0000005a4838723c */ /* 0x040fe20000041838 */
[----:B------:R-:W4:Y:S07]  /*a3c0*/  LDSM.16.MT88.4 R88, [R192+0x1800] ;  /* 0x00180000c058783b */ /* 0x000f2e0000004200 */
[C---:B-----5:R-:W-:Y:S04]  /*a3d0*/  HMMA.16816.F32.BF16 R60, R72.reuse, R76, R60 ;  /* 0x0000004c483c723c */ /* 0x060fe8000004183c */
[----:B-1----:R-:W-:Y:S02]  /*a3e0*/  FFMA.FTZ R2, R155, c[0x0][0x2d0], -R140 ;  /* 0x0000b4009b027a23 */ /* 0x002fe4000001088c */
[C---:B--2---:R-:W-:Y:S02]  /*a3f0*/  FADD.FTZ R0, R114.reuse, R0 ;  /* 0x0000000072007221 */ /* 0x044fe40000010000 */
[----:B------:R-:W-:Y:S01]  /*a400*/  HMMA.16816.F32.BF16 R64, R72, R78, R64 ;  /* 0x0000004e4840723c */ /* 0x000fe20000041840 */
[----:B------:R1:W-:Y:S01]  /*a410*/  MUFU.EX2 R161, R2 ;  /* 0x0000000200a17308 */ /* 0x0003e20000000800 */
[----:B------:R-:W2:Y:S05]  /*a420*/  LDSM.16.MT88.4 R76, [R194+0x1800] ;  /* 0x00180000c24c783b */ /* 0x000eaa0000004200 */
[----:B------:R-:W-:Y:S02]  /*a430*/  F2FP.BF16.PACK_AB R72, R115, R162 ;  /* 0x000000a27348723e */ /* 0x000fe400000010ff */
[----:B------:R-:W-:Y:S03]  /*a440*/  F2FP.BF16.PACK_AB R73, R114, R113 ;  /* 0x000000717249723e */ /* 0x000fe600000010ff */
[----:B-1----:R-:W-:Y:S04]  /*a450*/  FFMA.FTZ R2, R154, c[0x0][0x2d0], -R140 ;  /* 0x0000b4009a027a23 */ /* 0x002fe8000001088c */
[----:B------:R1:W5:Y:S02]  /*a460*/  MUFU.EX2 R160, R2 ;  /* 0x0000000200a07308 */ /* 0x0003640000000800 */
[--C-:B-1----:R-:W-:Y:S01]  /*a470*/  FFMA.FTZ R2, R158, c[0x0][0x2d0], -R141.reuse ;  /* 0x0000b4009e027a23 */ /* 0x102fe2000001088d */
[----:B-----5:R-:W-:Y:S07]  /*a480*/  F2FP.BF16.PACK_AB R74, R160, R161 ;  /* 0x000000a1a04a723e */ /* 0x020fee00000010ff */
[----:B------:R1:W5:Y:S02]  /*a490*/  MUFU.EX2 R112, R2 ;  /* 0x0000000200707308 */ /* 0x0003640000000800 */
[--C-:B-1----:R-:W-:Y:S02]  /*a4a0*/  FFMA.FTZ R2, R159, c[0x0][0x2d0], -R141.reuse ;  /* 0x0000b4009f027a23 */ /* 0x102fe4000001088d */
[----:B-----5:R-:W-:Y:S06]  /*a4b0*/  FADD.FTZ R0, R112, R0 ;  /* 0x0000000070007221 */ /* 0x020fec0000010000 */
[----:B------:R1:W5:Y:S02]  /*a4c0*/  MUFU.EX2 R159, R2 ;  /* 0x00000002009f7308 */ /* 0x0003640000000800 */
[----:B-1----:R-:W-:Y:S01]  /*a4d0*/  FFMA.FTZ R2, R163, c[0x0][0x2d0], -R140 ;  /* 0x0000b400a3027a23 */ /* 0x002fe2000001088c */
[C---:B-----5:R-:W-:Y:S01]  /*a4e0*/  F2FP.BF16.PACK_AB R75, R159.reuse, R112 ;  /* 0x000000709f4b723e */ /* 0x060fe200000010ff */
[----:B------:R-:W-:Y:S06]  /*a4f0*/  FADD.FTZ R0, R159, R0 ;  /* 0x000000009f007221 */ /* 0x000fec0000010000 */
[----:B------:R1:W-:Y:S01]  /*a500*/  MUFU.EX2 R158, R2 ;  /* 0x00000002009e7308 */ /* 0x0003e20000000800 */
[C---:B------:R-:W-:Y:S08]  /*a510*/  HMMA.16816.F32.BF16 R4, R72.reuse, R80, R4 ;  /* 0x000000504804723c */ /* 0x040ff00000041804 */
[C---:B------:R-:W-:Y:S01]  /*a520*/  HMMA.16816.F32.BF16 R8, R72.reuse, R82, R8 ;  /* 0x000000524808723c */ /* 0x040fe20000041808 */
[----:B------:R-:W5:Y:S07]  /*a530*/  LDSM.16.MT88.4 R80, [R191+0x5000] ;  /* 0x00500000bf50783b */ /* 0x000f6e0000004200 */
[C---:B---3--:R-:W-:Y:S04]  /*a540*/  HMMA.16816.F32.BF16 R12, R72.reuse, R84, R12 ;  /* 0x00000054480c723c */ /* 0x048fe8000004180c */
[--C-:B-1----:R-:W-:Y:S01]  /*a550*/  FFMA.FTZ R2, R216, c[0x0][0x2d0], -R140.reuse ;  /* 0x0000b400d8027a23 */ /* 0x102fe2000001088c */
[----:B------:R-:W-:Y:S03]  /*a560*/  IADD3 R216, R215, -0x1, RZ ;  /* 0xffffffffd7d87810 */ /* 0x000fe60007ffe0ff */
[C---:B------:R-:W-:Y:S01]  /*a570*/  HMMA.16816.F32.BF16 R16, R72.reuse, R86, R16 ;  /* 0x000000564810723c */ /* 0x040fe20000041810 */
[----:B------:R1:W-:Y:S01]  /*a580*/  MUFU.EX2 R123, R2 ;  /* 0x00000002007b7308 */ /* 0x0003e20000000800 */
[----:B------:R-:W3:Y:S06]  /*a590*/  LDSM.16.MT88.4 R84, [R193+0x5000] ;  /* 0x00500000c154783b */ /* 0x000eec0000004200 */
[C---:B----4-:R-:W-:Y:S08]  /*a5a0*/  HMMA.16816.F32.BF16 R20, R72.reuse, R88, R20 ;  /* 0x000000584814723c */ /* 0x050ff00000041814 */
[C---:B------:R-:W-:Y:S01]  /*a5b0*/  HMMA.16816.F32.BF16 R24, R72.reuse, R90, R24 ;  /* 0x0000005a4818723c */ /* 0x040fe20000041818 */
[----:B------:R-:W4:Y:S07]  /*a5c0*/  LDSM.16.MT88.4 R88, [R192+0x5000] ;  /* 0x00500000c058783b */ /* 0x000f2e0000004200 */
[C---:B--2---:R-:W-:Y:S04]  /*a5d0*/  HMMA.16816.F32.BF16 R28, R72.reuse, R76, R28 ;  /* 0x0000004c481c723c */ /* 0x044fe8000004181c */
[--C-:B-1----:R-:W-:Y:S04]  /*a5e0*/  FFMA.FTZ R2, R222, c[0x0][0x2d0], -R141.reuse ;  /* 0x0000b400de027a23 */ /* 0x102fe8000001088d */
[C---:B------:R-:W-:Y:S01]  /*a5f0*/  HMMA.16816.F32.BF16 R32, R72.reuse, R78, R32 ;  /* 0x0000004e4820723c */ /* 0x040fe20000041820 */
[----:B------:R1:W2:Y:S01]  /*a600*/  MUFU.EX2 R122, R2 ;  /* 0x00000002007a7308 */ /* 0x0002a20000000800 */
[----:B------:R-:W4:Y:S06]  /*a610*/  LDSM.16.MT88.4 R76, [R194+0x5000] ;  /* 0x00500000c24c783b */ /* 0x000f2c0000004200 */
[C---:B-----5:R-:W-:Y:S08]  /*a620*/  HMMA.16816.F32.BF16 R36, R72.reuse, R80, R36 ;  /* 0x000000504824723c */ /* 0x060ff00000041824 */
[C---:B------:R-:W-:Y:S01]  /*a630*/  HMMA.16816.F32.BF16 R40, R72.reuse, R82, R40 ;  /* 0x000000524828723c */ /* 0x040fe20000041828 */
[----:B------:R-:W5:Y:S07]  /*a640*/  LDSM.16.MT88.4 R80, [R191+0x2000] ;  /* 0x00200000bf50783b */ /* 0x000f6e0000004200 */
[C---:B---3--:R-:W-:Y:S04]  /*a650*/  HMMA.16816.F32.BF16 R44, R72.reuse, R84, R44 ;  /* 0x00000054482c723c */ /* 0x048fe8000004182c */
[----:B-1----:R-:W-:Y:S02]  /*a660*/  FFMA.FTZ R2, R218, c[0x0][0x2d0], -R140 ;  /* 0x0000b400da027a23 */ /* 0x002fe4000001088c */
[----:B--2---:R-:W-:Y:S02]  /*a670*/  FADD.FTZ R0, R122, R0 ;  /* 0x000000007a007221 */ /* 0x004fe40000010000 */
[C---:B------:R-:W-:Y:S01]  /*a680*/  HMMA.16816.F32.BF16 R48, R72.reuse, R86, R48 ;  /* 0x000000564830723c */ /* 0x040fe20000041830 */
[----:B------:R1:W-:Y:S01]  /*a690*/  MUFU.EX2 R157, R2 ;  /* 0x00000002009d7308 */ /* 0x0003e20000000800 */
[----:B------:R-:W2:Y:S02]  /*a6a0*/  LDSM.16.MT88.4 R84, [R193+0x2000] ;  /* 0x00200000c154783b */ /* 0x000ea40000004200 */
[----:B------:R-:W-:Y:S04]  /*a6b0*/  FADD.FTZ R0, R121, R0 ;  /* 0x0000000079007221 */ /* 0x000fe80000010000 */
[C---:B----4-:R-:W-:Y:S08]  /*a6c0*/  HMMA.16816.F32.BF16 R52, R72.reuse, R88, R52 ;  /* 0x000000584834723c */ /* 0x050ff00000041834 */
[C---:B------:R-:W-:Y:S01]  /*a6d0*/  HMMA.16816.F32.BF16 R56, R72.reuse, R90, R56 ;  /* 0x0000005a4838723c */ /* 0x040fe20000041838 */
[----:B------:R-:W-:Y:S07]  /*a6e0*/  LDSM.16.MT88.4 R88, [R194+0x2000] ;  /* 0x00200000c258783b */ /* 0x000fee0000004200 */
[C---:B------:R-:W-:Y:S04]  /*a6f0*/  HMMA.16816.F32.BF16 R60, R72.reuse, R76, R60 ;  /* 0x0000004c483c723c */ /* 0x040fe8000004183c */
[----:B-1----:R-:W-:Y:S04]  /*a700*/  FFMA.FTZ R2, R217, c[0x0][0x2d0], -R140 ;  /* 0x0000b400d9027a23 */ /* 0x002fe8000001088c */
[----:B------:R-:W-:Y:S01]  /*a710*/  HMMA.16816.F32.BF16 R64, R72, R78, R64 ;  /* 0x0000004e4840723c */ /* 0x000fe20000041840 */
[----:B------:R1:W3:Y:S01]  /*a720*/  MUFU.EX2 R156, R2 ;  /* 0x00000002009c7308 */ /* 0x0002e20000000800 */
[----:B------:R-:W4:Y:S05]  /*a730*/  LDSM.16.MT88.4 R76, [R192+0x2000] ;  /* 0x00200000c04c783b */ /* 0x000f2a0000004200 */
[----:B------:R-:W-:Y:S02]  /*a740*/  F2FP.BF16.PACK_AB R72, R123, R158 ;  /* 0x0000009e7b48723e */ /* 0x000fe400000010ff */
[----:B------:R-:W-:Y:S03]  /*a750*/  F2FP.BF16.PACK_AB R73, R121, R122 ;  /* 0x0000007a7949723e */ /* 0x000fe600000010ff */
[--C-:B-1----:R-:W-:Y:S01]  /*a760*/  FFMA.FTZ R2, R233, c[0x0][0x2d0], -R141.reuse ;  /* 0x0000b400e9027a23 */ /* 0x102fe2000001088d */
[----:B---3--:R-:W-:Y:S03]  /*a770*/  F2FP.BF16.PACK_AB R74, R156, R157 ;  /* 0x0000009d9c4a723e */ /* 0x008fe600000010ff */
[----:B------:R1:W3:Y:S02]  /*a780*/  MUFU.EX2 R120, R2 ;  /* 0x0000000200787308 */ /* 0x0002e40000000800 */
[--C-:B-1----:R-:W-:Y:S02]  /*a790*/  FFMA.FTZ R2, R236, c[0x0][0x2d0], -R141.reuse ;  /* 0x0000b400ec027a23 */ /* 0x102fe4000001088d */
[----:B---3--:R-:W-:Y:S06]  /*a7a0*/  FADD.FTZ R0, R120, R0 ;  /* 0x0000000078007221 */ /* 0x008fec0000010000 */
[----:B------:R1:W3:Y:S02]  /*a7b0*/  MUFU.EX2 R155, R2 ;  /* 0x00000002009b7308 */ /* 0x0002e40000000800 */
[--C-:B-1----:R-:W-:Y:S01]  /*a7c0*/  FFMA.FTZ R2, R232, c[0x0][0x2d0], -R140.reuse ;  /* 0x0000b400e8027a23 */ /* 0x102fe2000001088c */
[C---:B---3--:R-:W-:Y:S01]  /*a7d0*/  F2FP.BF16.PACK_AB R75, R155.reuse, R120 ;  /* 0x000000789b4b723e */ /* 0x048fe200000010ff */
[----:B------:R-:W-:Y:S06]  /*a7e0*/  FFMA.FTZ R140, R220, c[0x0][0x2d0], -R140 ;  /* 0x0000b400dc8c7a23 */ /* 0x000fec000001088c */
[----:B------:R1:W-:Y:S01]  /*a7f0*/  MUFU.EX2 R154, R2 ;  /* 0x00000002009a7308 */ /* 0x0003e20000000800 */
[----:B------:R-:W-:Y:S01]  /*a800*/  FADD.FTZ R0, R155, R0 ;  /* 0x000000009b007221 */ /* 0x000fe20000010000 */
[C---:B-----5:R-:W-:Y:S08]  /*a810*/  HMMA.16816.F32.BF16 R4, R72.reuse, R80, R4 ;  /* 0x000000504804723c */ /* 0x060ff00000041804 */
[C---:B------:R-:W-:Y:S01]  /*a820*/  HMMA.16816.F32.BF16 R8, R72.reuse, R82, R8 ;  /* 0x000000524808723c */ /* 0x040fe20000041808 */
[----:B------:R-:W3:Y:S07]  /*a830*/  LDSM.16.MT88.4 R80, [R191+0x5800] ;  /* 0x00580000bf50783b */ /* 0x000eee0000004200 */
[C---:B--2---:R-:W-:Y:S04]  /*a840*/  HMMA.16816.F32.BF16 R12, R72.reuse, R84, R12 ;  /* 0x00000054480c723c */ /* 0x044fe8000004180c */
[--C-:B-1----:R-:W-:Y:S04]  /*a850*/  FFMA.FTZ R2, R240, c[0x0][0x2d0], -R141.reuse ;  /* 0x0000b400f0027a23 */ /* 0x102fe8000001088d */
[C---:B------:R-:W-:Y:S01]  /*a860*/  HMMA.16816.F32.BF16 R16, R72.reuse, R86, R16 ;  /* 0x000000564810723c */ /* 0x040fe20000041810 */
[----:B------:R1:W2:Y:S01]  /*a870*/  MUFU.EX2 R149, R2 ;  /* 0x0000000200957308 */ /* 0x0002a20000000800 */
[----:B------:R-:W5:Y:S06]  /*a880*/  LDSM.16.MT88.4 R84, [R193+0x5800] ;  /* 0x00580000c154783b */ /* 0x000f6c0000004200 */
[C---:B----4-:R-:W-:Y:S08]  /*a890*/  HMMA.16816.F32.BF16 R20, R72.reuse, R76, R20 ;  /* 0x0000004c4814723c */ /* 0x050ff00000041814 */
[C---:B------:R-:W-:Y:S01]  /*a8a0*/  HMMA.16816.F32.BF16 R24, R72.reuse, R78, R24 ;  /* 0x0000004e4818723c */ /* 0x040fe20000041818 */
[----:B------:R-:W4:Y:S07]  /*a8b0*/  LDSM.16.MT88.4 R76, [R192+0x5800] ;  /* 0x00580000c04c783b */ /* 0x000f2e0000004200 */
[C---:B------:R-:W-:Y:S04]  /*a8c0*/  HMMA.16816.F32.BF16 R28, R72.reuse, R88, R28 ;  /* 0x00000058481c723c */ /* 0x040fe8000004181c */
        /* <DEDUP_REMOVED lines=14> */
[C---:B----4-:R-:W-:Y:S08]  /*a9b0*/  HMMA.16816.F32.BF16 R52, R72.reuse, R76, R52 ;  /* 0x0000004c4834723c */ /* 0x050ff00000041834 */
[C---:B------:R-:W-:Y:S01]  /*a9c0*/  HMMA.16816.F32.BF16 R56, R72.reuse, R78, R56 ;  /* 0x0000004e4838723c */ /* 0x040fe20000041838 */
[----:B------:R-:W5:Y:S07]  /*a9d0*/  LDSM.16.MT88.4 R76, [R192+0x2800] ;  /* 0x00280000c04c783b */ /* 0x000f6e0000004200 */
[C---:B------:R-:W-:Y:S04]  /*a9e0*/  HMMA.16816.F32.BF16 R60, R72.reuse, R88, R60 ;  /* 0x00000058483c723c */ /* 0x040fe8000004183c */
[--C-:B-1----:R-:W-:Y:S02]  /*a9f0*/  FFMA.FTZ R2, R246, c[0x0][0x2d0], -R141.reuse ;  /* 0x0000b400f6027a23 */ /* 0x102fe4000001088d */
[----:B--2---:R-:W-:Y:S02]  /*aa00*/  FADD.FTZ R0, R148, R0 ;  /* 0x0000000094007221 */ /* 0x004fe40000010000 */
[----:B------:R-:W-:Y:S01]  /*aa10*/  HMMA.16816.F32.BF16 R64, R72, R90, R64 ;  /* 0x0000005a4840723c */ /* 0x000fe20000041840 */
[----:B------:R1:W2:Y:S01]  /*aa20*/  MUFU.EX2 R147, R2 ;  /* 0x0000000200937308 */ /* 0x0002a20000000800 */
[----:B------:R-:W5:Y:S05]  /*aa30*/  LDSM.16.MT88.4 R88, [R194+0x2800] ;  /* 0x00280000c258783b */ /* 0x000f6a0000004200 */
[----:B------:R-:W-:Y:S02]  /*aa40*/  F2FP.BF16.PACK_AB R72, R153, R154 ;  /* 0x0000009a9948723e */ /* 0x000fe400000010ff */
[----:B------:R-:W-:Y:S03]  /*aa50*/  F2FP.BF16.PACK_AB R73, R150, R149 ;  /* 0x000000959649723e */ /* 0x000fe600000010ff */
[----:B------:R-:W-:Y:S01]  /*aa60*/  F2FP.BF16.PACK_AB R74, R151, R152 ;  /* 0x00000098974a723e */ /* 0x000fe200000010ff */
[--C-:B-1----:R-:W-:Y:S01]  /*aa70*/  FFMA.FTZ R2, R249, c[0x0][0x2d0], -R141.reuse ;  /* 0x0000b400f9027a23 */ /* 0x102fe2000001088d */
[----:B--2---:R-:W-:Y:S01]  /*aa80*/  F2FP.BF16.PACK_AB R75, R147, R148 ;  /* 0x00000094934b723e */ /* 0x004fe200000010ff */
[----:B------:R-:W-:Y:S02]  /*aa90*/  FFMA.FTZ R141, R71, c[0x0][0x2d0], -R141 ;  /* 0x0000b400478d7a23 */ /* 0x000fe4000001088d */
[----:B------:R1:W2:Y:S01]  /*aaa0*/  MUFU.EX2 R71, R140 ;  /* 0x0000008c00477308 */ /* 0x0002a20000000800 */
[----:B------:R-:W-:Y:S03]  /*aab0*/  FADD.FTZ R0, R147, R0 ;  /* 0x0000000093007221 */ /* 0x000fe60000010000 */
[C---:B---3--:R-:W-:Y:S06]  /*aac0*/  HMMA.16816.F32.BF16 R4, R72.reuse, R80, R4 ;  /* 0x000000504804723c */ /* 0x048fec0000041804 */
[----:B------:R-:W3:Y:S02]  /*aad0*/  MUFU.EX2 R3, R141 ;  /* 0x0000008d00037308 */ /* 0x000ee40000000800 */
[C---:B------:R-:W-:Y:S01]  /*aae0*/  HMMA.16816.F32.BF16 R8, R72.reuse, R82, R8 ;  /* 0x000000524808723c */ /* 0x040fe20000041808 */
[----:B------:R-:W5:Y:S07]  /*aaf0*/  LDSM.16.MT88.4 R80, [R192+0x6000] ;  /* 0x00600000c050783b */ /* 0x000f6e0000004200 */
[C---:B-----5:R-:W-:Y:S01]  /*ab00*/  HMMA.16816.F32.BF16 R12, R72.reuse, R84, R12 ;  /* 0x00000054480c723c */ /* 0x060fe2000004180c */
[----:B------:R5:W5:Y:S01]  /*ab10*/  MUFU.EX2 R144, R2 ;  /* 0x0000000200907308 */ /* 0x000b620000000800 */
[----:B-1----:R-:W4:Y:S02]  /*ab20*/  LDL R140, [R1+0x24] ;  /* 0x00002400018c7983 */ /* 0x002f240000100800 */
[----:B--2---:R-:W-:Y:S04]  /*ab30*/  F2FP.BF16.PACK_AB R138, R71, R142 ;  /* 0x0000008e478a723e */ /* 0x004fe800000010ff */
[C---:B------:R-:W-:Y:S01]  /*ab40*/  HMMA.16816.F32.BF16 R16, R72.reuse, R86, R16 ;  /* 0x000000564810723c */ /* 0x040fe20000041810 */
[----:B------:R-:W1:Y:S03]  /*ab50*/  LDSM.16.MT88.4 R84, [R194+0x6000] ;  /* 0x00600000c254783b */ /* 0x000e660000004200 */
[----:B---3--:R-:W-:Y:S04]  /*ab60*/  F2FP.BF16.PACK_AB R139, R3, R70 ;  /* 0x00000046038b723e */ /* 0x008fe800000010ff */
[C---:B-----5:R-:W-:Y:S08]  /*ab70*/  HMMA.16816.F32.BF16 R20, R72.reuse, R76, R20 ;  /* 0x0000004c4814723c */ /* 0x060ff00000041814 */
[C---:B------:R-:W-:Y:S01]  /*ab80*/  HMMA.16816.F32.BF16 R24, R72.reuse, R78, R24 ;  /* 0x0000004e4818723c */ /* 0x040fe20000041818 */
[----:B------:R-:W2:Y:S03]  /*ab90*/  LDSM.16.MT88.4 R76, [R191+0x3000] ;  /* 0x00300000bf4c783b */ /* 0x000ea60000004200 */
[----:B------:R-:W-:Y:S01]  /*aba0*/  FADD.FTZ R2, R252, R104 ;  /* 0x00000068fc027221 */ /* 0x000fe20000010000 */
[----:B------:R-:W-:Y:S01]  /*abb0*/  F2FP.BF16.PACK_AB R137, R143, R144 ;  /* 0x000000908f89723e */ /* 0x000fe200000010ff */
[----:B------:R-:W-:Y:S02]  /*abc0*/  FADD.FTZ R0, R144, R0 ;  /* 0x0000000090007221 */ /* 0x000fe40000010000 */
[C---:B------:R-:W-:Y:S04]  /*abd0*/  HMMA.16816.F32.BF16 R28, R72.reuse, R88, R28 ;  /* 0x00000058481c723c */ /* 0x040fe8000004181c */
[----:B------:R-:W-:Y:S02]  /*abe0*/  FADD.FTZ R2, R111, R2 ;  /* 0x000000026f027221 */ /* 0x000fe40000010000 */
[----:B------:R-:W-:Y:S02]  /*abf0*/  FADD.FTZ R0, R143, R0 ;  /* 0x000000008f007221 */ /* 0x000fe40000010000 */
[C---:B------:R-:W-:Y:S01]  /*ac00*/  HMMA.16816.F32.BF16 R32, R72.reuse, R90, R32 ;  /* 0x0000005a4820723c */ /* 0x040fe20000041820 */
[----:B------:R-:W3:Y:S03]  /*ac10*/  LDSM.16.MT88.4 R88, [R193+0x3000] ;  /* 0x00300000c158783b */ /* 0x000ee60000004200 */
        /* <DEDUP_REMOVED lines=8> */
[----:B------:R-:W-:Y:S02]  /*aca0*/  FADD.FTZ R2, R250, R2 ;  /* 0x00000002fa027221 */ /* 0x000fe40000010000 */
[----:B------:R-:W-:Y:S02]  /*acb0*/  IMAD.MOV.U32 R70, RZ, RZ, R68 ;  /* 0x000000ffff467224 */ /* 0x000fe400078e0044 */
[C---:B------:R-:W-:Y:S01]  /*acc0*/  HMMA.16816.F32.BF16 R44, R72.reuse, R96, R44 ;  /* 0x00000060482c723c */ /* 0x040fe2000004182c */
[----:B------:R1:W-:Y:S03]  /*acd0*/  STL [R1+0x30], R3 ;  /* 0x0000300301007387 */ /* 0x0003e60000100800 */
[----:B------:R-:W-:Y:S04]  /*ace0*/  FADD.FTZ R2, R243, R2 ;  /* 0x00000002f3027221 */ /* 0x000fe80000010000 */
[C---:B------:R-:W-:Y:S04]  /*acf0*/  HMMA.16816.F32.BF16 R48, R72.reuse, R98, R48 ;  /* 0x000000624830723c */ /* 0x040fe80000041830 */
[----:B------:R-:W-:Y:S04]  /*ad00*/  FADD.FTZ R2, R241, R2 ;  /* 0x00000002f1027221 */ /* 0x000fe80000010000 */
[C---:B------:R-:W-:Y:S04]  /*ad10*/  HMMA.16816.F32.BF16 R52, R72.reuse, R80, R52 ;  /* 0x000000504834723c */ /* 0x040fe80000041834 */
[----:B------:R-:W-:Y:S04]  /*ad20*/  FADD.FTZ R2, R235, R2 ;  /* 0x00000002eb027221 */ /* 0x000fe80000010000 */
[C---:B------:R-:W-:Y:S04]  /*ad30*/  HMMA.16816.F32.BF16 R56, R72.reuse, R82, R56 ;  /* 0x000000524838723c */ /* 0x040fe80000041838 */
[----:B------:R-:W-:Y:S02]  /*ad40*/  FADD.FTZ R2, R234, R2 ;  /* 0x00000002ea027221 */ /* 0x000fe40000010000 */
[----:B-1----:R-:W-:Y:S02]  /*ad50*/  IMAD.MOV.U32 R3, RZ, RZ, R69 ;  /* 0x000000ffff037224 */ /* 0x002fe400078e0045 */
[C---:B------:R-:W-:Y:S04]  /*ad60*/  HMMA.16816.F32.BF16 R60, R72.reuse, R84, R60 ;  /* 0x00000054483c723c */ /* 0x040fe8000004183c */
[----:B------:R-:W-:Y:S04]  /*ad70*/  FADD.FTZ R2, R231, R2 ;  /* 0x00000002e7027221 */ /* 0x000fe80000010000 */
[----:B------:R-:W-:Y:S04]  /*ad80*/  HMMA.16816.F32.BF16 R64, R72, R86, R64 ;  /* 0x000000564840723c */ /* 0x000fe80000041840 */
[----:B------:R-:W-:Y:S04]  /*ad90*/  FADD.FTZ R2, R227, R2 ;  /* 0x00000002e3027221 */ /* 0x000fe80000010000 */
[C---:B--2---:R-:W-:Y:S01]  /*ada0*/  HMMA.16816.F32.BF16 R72, R136.reuse, R76, R4 ;  /* 0x0000004c8848723c */ /* 0x044fe20000041804 */
[----:B------:R-:W1:Y:S04]  /*adb0*/  LDSM.16.MT88.4 R4, [R194+0x6800] ;  /* 0x00680000c204783b */ /* 0x000e680000004200 */
[----:B------:R-:W-:Y:S03]  /*adc0*/  FADD.FTZ R2, R162, R2 ;  /* 0x00000002a2027221 */ /* 0x000fe60000010000 */
[C---:B------:R-:W-:Y:S04]  /*add0*/  HMMA.16816.F32.BF16 R76, R136.reuse, R78, R8 ;  /* 0x0000004e884c723c */ /* 0x040fe80000041808 */
[----:B------:R-:W-:Y:S04]  /*ade0*/  FADD.FTZ R2, R115, R2 ;  /* 0x0000000273027221 */ /* 0x000fe80000010000 */
[C---:B---3--:R-:W-:Y:S04]  /*adf0*/  HMMA.16816.F32.BF16 R80, R136.reuse, R88, R12 ;  /* 0x000000588850723c */ /* 0x048fe8000004180c */
[----:B------:R-:W-:Y:S04]  /*ae00*/  FADD.FTZ R2, R161, R2 ;  /* 0x00000002a1027221 */ /* 0x000fe80000010000 */
[C---:B------:R-:W-:Y:S04]  /*ae10*/  HMMA.16816.F32.BF16 R84, R136.reuse, R90, R16 ;  /* 0x0000005a8854723c */ /* 0x040fe80000041810 */
[----:B------:R-:W-:Y:S04]  /*ae20*/  FADD.FTZ R2, R160, R2 ;  /* 0x00000002a0027221 */ /* 0x000fe80000010000 */
[C---:B-----5:R-:W-:Y:S04]  /*ae30*/  HMMA.16816.F32.BF16 R88, R136.reuse, R92, R20 ;  /* 0x0000005c8858723c */ /* 0x060fe80000041814 */
        /* <DEDUP_REMOVED lines=19> */
[C---:B-1----:R-:W-:Y:S04]  /*af70*/  HMMA.16816.F32.BF16 R60, R136.reuse, R4, R60 ;  /* 0x00000004883c723c */ /* 0x042fe8000004183c */
[----:B------:R-:W-:Y:S04]  /*af80*/  FADD.FTZ R2, R142, R2 ;  /* 0x000000028e027221 */ /* 0x000fe80000010000 */
[----:B------:R-:W-:Y:S04]  /*af90*/  HMMA.16816.F32.BF16 R64, R136, R6, R64 ;  /* 0x000000068840723c */ /* 0x000fe80000041840 */
[----:B------:R-:W-:Y:S05]  /*afa0*/  FADD.FTZ R0, R71, R2 ;  /* 0x0000000247007221 */ /* 0x000fea0000010000 */
[----:B------:R1:W-:Y:S01]  /*afb0*/  STL [R1+0x34], R0 ;  /* 0x0000340001007387 */ /* 0x0003e20000100800 */
[----:B----4-:R-:W-:Y:S02]  /*afc0*/  ISETP.GT.AND P0, PT, R215, R140, PT ;  /* 0x0000008cd700720c */ /* 0x010fe40003f04270 */
[----:B------:R-:W-:Y:S11]  /*afd0*/  IMAD.MOV.U32 R215, RZ, RZ, R216 ;  /* 0x000000ffffd77224 */ /* 0x000ff600078e00d8 */
[----:B-1----:R-:W-:-:S05]  /*afe0*/  @P0 BRA `(.L_x_1024) ;  /* 0xffffbdb000000947 */ /* 0x002fca000383ffff */
.L_x_1019:
[----:B--2---:R-:W2:Y:S02]  /*aff0*/  LDL R0, [R1+0x38] ;  /* 0x0000380001007983 */ /* 0x004ea40000100800 */
[----:B--2---:R-:W-:-:S13]  /*b000*/  ISETP.GE.AND P0, PT, R216, R0, PT ;  /* 0x00000000d800720c */ /* 0x004fda0003f06270 */
[----:B------:R-:W-:Y:S05]  /*b010*/  @!P0 BRA `(.L_x_1025) ;  /* 0x000039f000008947 */ /* 0x000fea0003800000 */
.L_x_1028:
[----:B------:R-:W2:Y:S01]  /*b020*/  LDL.64 R218, [R1+0x8] ;  /* 0x0000080001da7983 */ /* 0x000ea20000100a00 */
[----:B------:R-:W-:Y:S04]  /*b030*/  DEPBAR.LE SB0, 0x0 ;  /* 0x000080000000791a */ /* 0x000fe80000000000 */
[----:B------:R-:W-:Y:S01]  /*b040*/  WARPSYNC 0xffffffff ;  /* 0xffffffff00007948 */ /* 0x000fe20003800000 */
[----:B------:R-:W3:Y:S01]  /*b050*/  LDL.64 R70, [R1] ;  /* 0x0000000001467983 */ /* 0x000ee20000100a00 */
[----:B-1----:R-:W-:Y:S01]  /*b060*/  SHF.R.S32.HI R0, RZ, 0x1f, R216 ;  /* 0x0000001fff007819 */ /* 0x002fe200000114d8 */
[----:B------:R-:W-:Y:S01]  /*b070*/  IMAD.WIDE.U32 R28, R216, c[0x0][0x208], RZ ;  /* 0x00008200d81c7a25 */ /* 0x000fe200078e00ff */
[----:B------:R-:W-:Y:S01]  /*b080*/  ULDC.64 UR4, c[0x0][0x208] ;  /* 0x0000820000047ab9 */ /* 0x000fe20000000a00 */
[----:B------:R-:W-:Y:S02]  /*b090*/  BSSY B0, `(.L_x_1026) ;  /* 0x0000192000007945 */ /* 0x000fe40003800000 */
[----:B------:R-:W4:Y:S01]  /*b0a0*/  LDL.64 R44, [R1+0x40] ;  /* 0x00004000012c7983 */ /* 0x000f220000100a00 */
[----:B------:R-:W-:Y:S02]  /*b0b0*/  IMAD R0, R0, c[0x0][0x208], RZ ;  /* 0x0000820000007a24 */ /* 0x000fe400078e02ff */
[----:B------:R-:W-:Y:S02]  /*b0c0*/  UMOV UR9, 0x5 ;  /* 0x0000000500097882 */ /* 0x000fe40000000000 */
[----:B------:R-:W-:Y:S01]  /*b0d0*/  IMAD R0, R216, c[0x0][0x20c], R0 ;  /* 0x00008300d8007a24 */ /* 0x000fe200078e0200 */
[----:B------:R-:W5:Y:S01]  /*b0e0*/  LDL R31, [R1+0x3c] ;  /* 0x00003c00011f7983 */ /* 0x000f620000100800 */
[----:B------:R-:W-:Y:S02]  /*b0f0*/  USHF.L.U32 UR8, UR4, 0x5, URZ ;  /* 0x0000000504087899 */ /* 0x000fe4000800063f */
[----:B------:R-:W-:Y:S01]  /*b100*/  USHF.L.U64.HI UR9, UR4, UR9, UR5 ;  /* 0x0000000904097299 */ /* 0x000fe20008010205 */
[----:B------:R-:W-:Y:S01]  /*b110*/  BAR.SYNC.DEFER_BLOCKING 0x0 ;  /* 0x0000000000007b1d */ /* 0x000fe20000010000 */
[----:B------:R-:W-:Y:S01]  /*b120*/  IADD3 R0, R29, R0, RZ ;  /* 0x000000001d007210 */ /* 0x000fe20007ffe0ff */
[----:B------:R-:W-:Y:S01]  /*b130*/  UIADD3 UR5, UP0, UR8, UR8, URZ ;  /* 0x0000000808057290 */ /* 0x000fe2000ff1e03f */
[----:B------:R-:W-:Y:S02]  /*b140*/  MOV R20, UR8 ;  /* 0x0000000800147c02 */ /* 0x000fe40008000f00 */
[----:B------:R-:W-:Y:S01]  /*b150*/  MOV R21, UR9 ;  /* 0x0000000900157c02 */ /* 0x000fe20008000f00 */
[----:B------:R-:W-:Y:S01]  /*b160*/  IMAD R47, R0, 0x70, RZ ;  /* 0x00000070002f7824 */ /* 0x000fe200078e02ff */
[----:B------:R-:W-:Y:S03]  /*b170*/  UIADD3.X UR4, UR9, UR9, URZ, UP0, !UPT ;  /* 0x0000000909047290 */ /* 0x000fe600087fe43f */
[----:B------:R-:W-:Y:S01]  /*b180*/  IMAD.WIDE.U32 R20, R28, 0x70, R20 ;  /* 0x000000701c147825 */ /* 0x000fe200078e0014 */
[----:B------:R-:W1:Y:S08]  /*b190*/  LDSM.16.M88.4 R8, [R188] ;  /* 0x00000000bc08783b */ /* 0x000e700000000200 */
[----:B------:R-:W1:Y:S08]  /*b1a0*/  LDSM.16.M88.4 R16, [R188+0x800] ;  /* 0x00080000bc10783b */ /* 0x000e700000000200 */
[----:B------:R-:W2:Y:S08]  /*b1b0*/  LDSM.16.M88.4 R24, [R188+0x1000] ;  /* 0x00100000bc18783b */ /* 0x000eb00000000200 */
[----:B------:R-:W5:Y:S04]  /*b1c0*/  LDL R244, [R1+0x38] ;  /* 0x0000380001f47983 */ /* 0x000f680000100800 */
[----:B------:R-:W2:Y:S08]  /*b1d0*/  LDSM.16.M88.4 R32, [R188+0x1800] ;  /* 0x00180000bc20783b */ /* 0x000eb00000000200 */
[----:B------:R-:W2:Y:S01]  /*b1e0*/  LDSM.16.M88.4 R40, [R188+0x2000] ;  /* 0x00200000bc28783b */ /* 0x000ea20000000200 */
[C---:B-1----:R-:W-:Y:S07]  /*b1f0*/  HMMA.16816.F32.BF16 R4, R128.reuse, R8, RZ ;  /* 0x000000088004723c */ /* 0x042fee00000418ff */
[----:B------:R-:W1:Y:S01]  /*b200*/  LDSM.16.M88.4 R48, [R188+0x2800] ;  /* 0x00280000bc30783b */ /* 0x000e620000000200 */
[C---:B------:R-:W-:Y:S07]  /*b210*/  HMMA.16816.F32.BF16 R8, R128.reuse, R10, RZ ;  /* 0x0000000a8008723c */ /* 0x040fee00000418ff */
[----:B------:R-:W1:Y:S01]  /*b220*/  LDSM.16.M88.4 R56, [R188+0x3000] ;  /* 0x00300000bc38783b */ /* 0x000e620000000200 */
[C---:B------:R-:W-:Y:S07]  /*b230*/  HMMA.16816.F32.BF16 R12, R128.reuse, R16, RZ ;  /* 0x00000010800c723c */ /* 0x040fee00000418ff */
[----:B------:R-:W1:Y:S01]  /*b240*/  LDSM.16.M88.4 R136, [R195] ;  /* 0x00000000c388783b */ /* 0x000e620000000200 */
[C---:B------:R-:W-:Y:S07]  /*b250*/  HMMA.16816.F32.BF16 R16, R128.reuse, R18, RZ ;  /* 0x000000128010723c */ /* 0x040fee00000418ff */
[----:B------:R-:W1:Y:S08]  /*b260*/  LDSM.16.M88.4 R140, [R204] ;  /* 0x00000000cc8c783b */ /* 0x000e700000000200 */
[----:B------:R-:W1:Y:S08]  /*b270*/  LDSM.16.M88.4 R144, [R205] ;  /* 0x00000000cd90783b */ /* 0x000e700000000200 */
[----:B------:R-:W1:Y:S08]  /*b280*/  LDSM.16.M88.4 R148, [R206] ;  /* 0x00000000ce94783b */ /* 0x000e700000000200 */
[----:B------:R-:W1:Y:S08]  /*b290*/  LDSM.16.M88.4 R152, [R207] ;  /* 0x00000000cf98783b */ /* 0x000e700000000200 */
[----:B------:R-:W1:Y:S08]  /*b2a0*/  LDSM.16.M88.4 R156, [R208] ;  /* 0x00000000d09c783b */ /* 0x000e700000000200 */
[----:B------:R-:W1:Y:S08]  /*b2b0*/  LDSM.16.M88.4 R160, [R209] ;  /* 0x00000000d1a0783b */ /* 0x000e700000000200 */
[----:B------:R-:W1:Y:S02]  /*b2c0*/  S2R R30, SR_TID.X ;  /* 0x00000000001e7919 */ /* 0x000e640000002100 */
[----:B-1----:R-:W-:Y:S02]  /*b2d0*/  ISETP.GT.AND P4, PT, R30, 0x7f, PT ;  /* 0x0000007f1e00780c */ /* 0x002fe40003f84270 */
[----:B--2---:R-:W-:Y:S02]  /*b2e0*/  MOV R2, R218 ;  /* 0x000000da00027202 */ /* 0x004fe40000000f00 */
[----:B------:R-:W-:Y:S02]  /*b2f0*/  IADD3 R38, P1, R218, R20, RZ ;  /* 0x00000014da267210 */ /* 0x000fe40007f3e0ff */
[----:B---3--:R-:W-:Y:S05]  /*b300*/  MOV R3, R71 ;  /* 0x0000004700037202 */ /* 0x008fea0000000f00 */
[----:B------:R-:W-:Y:S01]  /*b310*/  IMAD.WIDE.U32 R2, R28, 0x70, R2 ;  /* 0x000000701c027825 */ /* 0x000fe200078e0002 */
[----:B----4-:R-:W-:Y:S04]  /*b320*/  ISETP.GE.AND P5, PT, R44, c[0x0][0x1d4], PT ;  /* 0x000075002c007a0c */ /* 0x010fe80003fa6270 */
[C---:B------:R-:W-:Y:S02]  /*b330*/  LEA R36, P0, R2.reuse, c[0x0][0x1f8], 0x1 ;  /* 0x00007e0002247a11 */ /* 0x040fe400078008ff */
[----:B------:R-:W-:Y:S02]  /*b340*/  IADD3 R0, R3, R47, RZ ;  /* 0x0000002f03007210 */ /* 0x000fe40007ffe0ff */
[----:B-----5:R-:W-:Y:S02]  /*b350*/  ISETP.GE.AND P6, PT, R31, c[0x0][0x1d4], PT ;  /* 0x000075001f007a0c */ /* 0x020fe40003fc6270 */
[----:B------:R-:W-:Y:S02]  /*b360*/  LEA.HI.X R37, R2, c[0x0][0x1fc], R0, 0x1, P0 ;  /* 0x00007f0002257a11 */ /* 0x000fe400000f0c00 */
[----:B------:R-:W-:Y:S02]  /*b370*/  IADD3 R0, R47, R21, RZ ;  /* 0x000000152f007210 */ /* 0x000fe40007ffe0ff */
[----:B------:R-:W-:Y:S01]  /*b380*/  IADD3 R39, P0, R20, UR8, RZ ;  /* 0x0000000814277c10 */ /* 0x000fe2000ff1e0ff */
[----:B------:R-:W-:Y:S01]  /*b390*/  @!PT LDS RZ, [RZ] ;  /* 0x00000000fffff984 */ /* 0x000fe20000000800 */
[----:B------:R-:W-:Y:S01]  /*b3a0*/  @!PT LDS RZ, [RZ] ;  /* 0x00000000fffff984 */ /* 0x000fe20000000800 */
[----:B------:R-:W-:Y:S01]  /*b3b0*/  @!PT LDS RZ, [RZ] ;  /* 0x00000000fffff984 */ /* 0x000fe20000000800 */
[----:B------:R1:W-:Y:S01]  /*b3c0*/  LDGSTS.E.BYPASS.LTC128B.128 [R214+0x100], [R36.64], !P5 ;  /* 0x0010000024d67fae */ /* 0x0003e2000e901d46 */
[C---:B------:R-:W-:Y:S01]  /*b3d0*/  HMMA.16816.F32.BF16 R20, R128.reuse, R24, RZ ;  /* 0x000000188014723c */ /* 0x040fe200000418ff */
[----:B------:R-:W-:Y:S02]  /*b3e0*/  MOV R2, UR5 ;  /* 0x0000000500027c02 */ /* 0x000fe40008000f00 */
[----:B------:R-:W-:Y:S02]  /*b3f0*/  MOV R3, UR4 ;  /* 0x0000000400037c02 */ /* 0x000fe40008000f00 */
[----:B------:R-:W-:Y:S02]  /*b400*/  IADD3.X R44, R0, UR9, RZ, P0, !PT ;  /* 0x00000009002c7c10 */ /* 0x000fe400087fe4ff */
[----:B------:R1:W-:Y:S01]  /*b410*/  LDGSTS.E.BYPASS.LTC128B.128 [R214+0x3900], [R36.64+0x80], !P6 ;  /* 0x0390008024d67fae */ /* 0x0003e2000f101d46 */
[C---:B------:R-:W-:Y:S01]  /*b420*/  HMMA.16816.F32.BF16 R24, R128.reuse, R26, RZ ;  /* 0x0000001a8018723c */ /* 0x040fe200000418ff */
[----:B------:R-:W-:Y:S03]  /*b430*/  IMAD.WIDE.U32 R52, R28, 0x70, R2 ;  /* 0x000000701c347825 */ /* 0x000fe600078e0002 */
[----:B------:R-:W-:Y:S02]  /*b440*/  IADD3.X R3, R0, R71, RZ, P1, !PT ;  /* 0x0000004700037210 */ /* 0x000fe40000ffe4ff */
[C---:B------:R-:W-:Y:S02]  /*b450*/  LEA R2, P1, R38.reuse, c[0x0][0x1f8], 0x1 ;  /* 0x00007e0026027a11 */ /* 0x040fe400078208ff */
[C---:B------:R-:W-:Y:S01]  /*b460*/  HMMA.16816.F32.BF16 R28, R128.reuse, R32, RZ ;  /* 0x00000020801c723c */ /* 0x040fe200000418ff */
[----:B------:R-:W-:Y:S03]  /*b470*/  IADD3 R0, P0, R39, R218, RZ ;  /* 0x000000da27007210 */ /* 0x000fe60007f1e0ff */
[----:B------:R-:W-:Y:S02]  /*b480*/  LEA.HI.X R3, R38, c[0x0][0x1fc], R3, 0x1, P1 ;  /* 0x00007f0026037a11 */ /* 0x000fe400008f0c03 */
[----:B------:R-:W-:Y:S02]  /*b490*/  LEA R54, P2, R0, c[0x0][0x1f8], 0x1 ;  /* 0x00007e0000367a11 */ /* 0x000fe400078408ff */
[C---:B------:R-:W-:Y:S01]  /*b4a0*/  HMMA.16816.F32.BF16 R32, R128.reuse, R34, RZ ;  /* 0x000000228020723c */ /* 0x040fe200000418ff */
[----:B------:R2:W-:Y:S03]  /*b4b0*/  LDGSTS.E.BYPASS.LTC128B.128 [R214+0x1100], [R2.64], !P5 ;  /* 0x0110000002d67fae */ /* 0x0005e6000e901d46 */
[----:B------:R-:W-:Y:S04]  /*b4c0*/  IADD3 R45, P3, R218, R52, RZ ;  /* 0x00000034da2d7210 */ /* 0x000fe80007f7e0ff */
[C---:B------:R-:W-:Y:S01]  /*b4d0*/  IADD3.X R47, R71.reuse, R47, R53, P3, !PT ;  /* 0x0000002f472f7210 */ /* 0x040fe20001ffe435 */
[----:B------:R2:W-:Y:S03]  /*b4e0*/  LDGSTS.E.BYPASS.LTC128B.128 [R214+0x4900], [R2.64+0x80], !P6 ;  /* 0x0490008002d67fae */ /* 0x0005e6000f101d46 */
[----:B-1----:R-:W-:Y:S02]  /*b4f0*/  IADD3.X R36, R44, R71, RZ, P0, !PT ;  /* 0x000000472c247210 */ /* 0x002fe400007fe4ff */
[----:B------:R-:W-:Y:S02]  /*b500*/  @!P4 IADD3 R46, P1, P0, R218, UR8, R39 ;  /* 0x00000008da2ecc10 */ /* 0x000fe4000f83e027 */
[----:B------:R-:W-:Y:S02]  /*b510*/  LEA.HI.X R55, R0, c[0x0][0x1fc], R36, 0x1, P2 ;  /* 0x00007f0000377a11 */ /* 0x000fe400010f0c24 */
[C---:B------:R-:W-:Y:S01]  /*b520*/  HMMA.16816.F32.BF16 R36, R128.reuse, R40, RZ ;  /* 0x000000288024723c */ /* 0x040fe200000418ff */
[----:B------:R-:W-:Y:S02]  /*b530*/  @!P4 IADD3.X R0, R71, UR9, R44, P1, P0 ;  /* 0x000000094700cc10 */ /* 0x000fe40008fe042c */
[C---:B------:R-:W-:Y:S01]  /*b540*/  LEA R52, P1, R45.reuse, c[0x0][0x1f8], 0x1 ;  /* 0x00007e002d347a11 */ /* 0x040fe200078208ff */
[----:B------:R1:W-:Y:S01]  /*b550*/  LDGSTS.E.BYPASS.LTC128B.128 [R214+0x2100], [R54.64], !P5 ;  /* 0x0210000036d67fae */ /* 0x0003e2000e901d46 */
[C---:B------:R-:W-:Y:S02]  /*b560*/  @!P4 LEA R70, P0, R46.reuse, c[0x0][0x1f8], 0x1 ;  /* 0x00007e002e46ca11 */ /* 0x040fe400078008ff */
[----:B------:R-:W-:Y:S01]  /*b570*/  LEA.HI.X R53, R45, c[0x0][0x1fc], R47, 0x1, P1 ;  /* 0x00007f002d357a11 */ /* 0x000fe200008f0c2f */
[C---:B------:R-:W-:Y:S01]  /*b580*/  HMMA.16816.F32.BF16 R40, R128.reuse, R42, RZ ;  /* 0x0000002a8028723c */ /* 0x040fe200000418ff */
[----:B------:R-:W-:Y:S02]  /*b590*/  @!P4 LEA.HI.X R71, R46, c[0x0][0x1fc], R0, 0x1, P0 ;  /* 0x00007f002e47ca11 */ /* 0x000fe400000f0c00 */
[----:B------:R-:W-:Y:S01]  /*b5a0*/  ISETP.GT.AND P3, PT, R216, R244, PT ;  /* 0x000000f4d800720c */ /* 0x000fe20003f64270 */
[----:B------:R1:W-:Y:S04]  /*b5b0*/  LDGSTS.E.BYPASS.LTC128B.128 [R214+0x5900], [R52.64+0x80], !P6 ;  /* 0x0590008034d67fae */ /* 0x0003e8000f101d46 */
[C---:B------:R-:W-:Y:S04]  /*b5c0*/  HMMA.16816.F32.BF16 R44, R128.reuse, R48, RZ ;  /* 0x00000030802c723c */ /* 0x040fe800000418ff */
[----:B------:R3:W-:Y:S04]  /*b5d0*/  @!P4 LDGSTS.E.BYPASS.LTC128B.128 [R214+0x3100], [R70.64], !P5 ;  /* 0x0310000046d6cfae */ /* 0x0007e8000e901d46 */
[C---:B------:R-:W-:Y:S04]  /*b5e0*/  HMMA.16816.F32.BF16 R48, R128.reuse, R50, RZ ;  /* 0x000000328030723c */ /* 0x040fe800000418ff */
[----:B------:R3:W-:Y:S08]  /*b5f0*/  @!P4 LDGSTS.E.BYPASS.LTC128B.128 [R214+0x6900], [R70.64+0x80], !P6 ;  /* 0x0690008046d6cfae */ /* 0x0007f0000f101d46 */
[----:B------:R-:W0:Y:S01]  /*b600*/  LDGDEPBAR ;  /* 0x00000000000079af */ /* 0x000e220000000000 */
[C---:B-1----:R-:W-:Y:S08]  /*b610*/  HMMA.16816.F32.BF16 R52, R128.reuse, R56, RZ ;  /* 0x000000388034723c */ /* 0x042ff000000418ff */
[----:B------:R-:W-:Y:S08]  /*b620*/  HMMA.16816.F32.BF16 R56, R128, R58, RZ ;  /* 0x0000003a8038723c */ /* 0x000ff000000418ff */
[C---:B------:R-:W-:Y:S08]  /*b630*/  HMMA.16816.F32.BF16 R4, R132.reuse, R136, R4 ;  /* 0x000000888404723c */ /* 0x040ff00000041804 */
[C---:B------:R-:W-:Y:S01]  /*b640*/  HMMA.16816.F32.BF16 R8, R132.reuse, R138, R8 ;  /* 0x0000008a8408723c */ /* 0x040fe20000041808 */
[----:B------:R-:W1:Y:S07]  /*b650*/  LDSM.16.M88.4 R136, [R190] ;  /* 0x00000000be88783b */ /* 0x000e6e0000000200 */
        /* <DEDUP_REMOVED lines=8> */
[----:B------:R-:W1:Y:S07]  /*b6e0*/  LDSM.16.M88.4 R148, [R190+0x1800] ;  /* 0x00180000be94783b */ /* 0x000e6e0000000200 */
        /* <DEDUP_REMOVED lines=9> */
[C---:B-1----:R-:W-:Y:S08]  /*b780*/  HMMA.16816.F32.BF16 R4, R164.reuse, R136, R4 ;  /* 0x00000088a404723c */ /* 0x042ff00000041804 */
[C---:B------:R-:W-:Y:S01]  /*b790*/  HMMA.16816.F32.BF16 R8, R164.reuse, R138, R8 ;  /* 0x0000008aa408723c */ /* 0x040fe20000041808 */
[----:B------:R-:W1:Y:S07]  /*b7a0*/  LDSM.16.M88.4 R136, [R189] ;  /* 0x00000000bd88783b */ /* 0x000e6e0000000200 */
        /* <DEDUP_REMOVED lines=8> */
[----:B------:R-:W1:Y:S07]  /*b830*/  LDSM.16.M88.4 R148, [R189+0x1800] ;  /* 0x00180000bd94783b */ /* 0x000e6e0000000200 */
        /* <DEDUP_REMOVED lines=11> */
[----:B------:R-:W1:Y:S07]  /*b8f0*/  LDSM.16.M88.4 R136, [R188+0x3800] ;  /* 0x00380000bc88783b */ /* 0x000e6e0000000200 */
        /* <DEDUP_REMOVED lines=29> */
[----:B------:R-:W1:Y:S07]  /*bad0*/  LDSM.16.M88.4 R148, [R199] ;  /* 0x00000000c794783b */ /* 0x000e6e0000000200 */
[C---:B--2---:R-:W-:Y:S08]  /*bae0*/  HMMA.16816.F32.BF16 R36, R172.reuse, R152, R36 ;  /* 0x00000098ac24723c */ /* 0x044ff00000041824 */
[C---:B------:R-:W-:Y:S01]  /*baf0*/  HMMA.16816.F32.BF16 R40, R172.reuse, R154, R40 ;  /* 0x0000009aac28723c */ /* 0x040fe20000041828 */
[----:B------:R-:W2:Y:S07]  /*bb00*/  LDSM.16.M88.4 R152, [R200] ;  /* 0x00000000c898783b */ /* 0x000eae0000000200 */
[C---:B------:R-:W-:Y:S08]  /*bb10*/  HMMA.16816.F32.BF16 R44, R172.reuse, R156, R44 ;  /* 0x0000009cac2c723c */ /* 0x040ff0000004182c */
[C---:B------:R-:W-:Y:S01]  /*bb20*/  HMMA.16816.F32.BF16 R48, R172.reuse, R158, R48 ;  /* 0x0000009eac30723c */ /* 0x040fe20000041830 */
[----:B------:R-:W2:Y:S07]  /*bb30*/  LDSM.16.M88.4 R156, [R201] ;  /* 0x00000000c99c783b */ /* 0x000eae0000000200 */
[C---:B------:R-:W-:Y:S08]  /*bb40*/  HMMA.16816.F32.BF16 R52, R172.reuse, R160, R52 ;  /* 0x000000a0ac34723c */ /* 0x040ff00000041834 */
[----:B------:R-:W-:Y:S01]  /*bb50*/  HMMA.16816.F32.BF16 R56, R172, R162, R56 ;  /* 0x000000a2ac38723c */ /* 0x000fe20000041838 */
[----:B------:R-:W2:Y:S07]  /*bb60*/  LDSM.16.M88.4 R160, [R202] ;  /* 0x00000000caa0783b */ /* 0x000eae0000000200 */
        /* <DEDUP_REMOVED lines=28> */
[C---:B------:R-:W-:Y:S08]  /*bd30*/  HMMA.16816.F32.BF16 R24, R180.reuse, R146, R24 ;  /* 0x00000092b418723c */ /* 0x040ff00000041818 */
[C---:B------:R-:W-:Y:S08]  /*bd40*/  HMMA.16816.F32.BF16 R28, R180.reuse, R148, R28 ;  /* 0x00000094b41c723c */ /* 0x040ff0000004181c */
[C---:B------:R-:W-:Y:S08]  /*bd50*/  HMMA.16816.F32.BF16 R32, R180.reuse, R150, R32 ;  /* 0x00000096b420723c */ /* 0x040ff00000041820 */
[C---:B--2---:R-:W-:Y:S08]  /*bd60*/  HMMA.16816.F32.BF16 R36, R180.reuse, R152, R36 ;  /* 0x00000098b424723c */ /* 0x044ff00000041824 */
[C---:B------:R-:W-:Y:S08]  /*bd70*/  HMMA.16816.F32.BF16 R40, R180.reuse, R154, R40 ;  /* 0x0000009ab428723c */ /* 0x040ff00000041828 */
[C---:B------:R-:W-:Y:S08]  /*bd80*/  HMMA.16816.F32.BF16 R44, R180.reuse, R156, R44 ;  /* 0x0000009cb42c723c */ /* 0x040ff0000004182c */
[C---:B------:R-:W-:Y:S08]  /*bd90*/  HMMA.16816.F32.BF16 R48, R180.reuse, R158, R48 ;  /* 0x0000009eb430723c */ /* 0x040ff00000041830 */
[C---:B------:R-:W-:Y:S08]  /*bda0*/  HMMA.16816.F32.BF16 R52, R180.reuse, R160, R52 ;  /* 0x000000a0b434723c */ /* 0x040ff00000041834 */
[----:B------:R-:W-:Y:S08]  /*bdb0*/  HMMA.16816.F32.BF16 R56, R180, R162, R56 ;  /* 0x000000a2b438723c */ /* 0x000ff00000041838 */
[C---:B-1----:R-:W-:Y:S08]  /*bdc0*/  HMMA.16816.F32.BF16 R4, R184.reuse, R136, R4 ;  /* 0x00000088b804723c */ /* 0x042ff00000041804 */
[C---:B------:R-:W-:Y:S08]  /*bdd0*/  HMMA.16816.F32.BF16 R8, R184.reuse, R138, R8 ;  /* 0x0000008ab808723c */ /* 0x040ff00000041808 */
[C---:B----4-:R-:W-:Y:S08]  /*bde0*/  HMMA.16816.F32.BF16 R12, R184.reuse, R140, R12 ;  /* 0x0000008cb80c723c */ /* 0x050ff0000004180c */
[----:B------:R-:W-:Y:S01]  /*bdf0*/  FMUL.FTZ R0, R4, c[0x0][0x320] ;  /* 0x0000c80004007a20 */ /* 0x000fe20000410000 */
[C---:B------:R-:W-:Y:S03]  /*be00*/  HMMA.16816.F32.BF16 R16, R184.reuse, R142, R16 ;  /* 0x0000008eb810723c */ /* 0x040fe60000041810 */
[----:B------:R1:W2:Y:S04]  /*be10*/  MUFU.TANH R145, R0 ;  /* 0x0000000000917308 */ /* 0x0002a80000002400 */
[----:B------:R-:W-:Y:S02]  /*be20*/  FMUL.FTZ R10, R10, c[0x0][0x320] ;  /* 0x0000c8000a0a7a20 */ /* 0x000fe40000410000 */
[----:B------:R-:W-:Y:S04]  /*be30*/  FMUL.FTZ R3, R11, c[0x0][0x320] ;  /* 0x0000c8000b037a20 */ /* 0x000fe80000410000 */
[----:B------:R-:W4:Y:S02]  /*be40*/  MUFU.TANH R138, R10 ;  /* 0x0000000a008a7308 */ /* 0x000f240000002400 */
[----:B------:R-:W-:Y:S01]  /*be50*/  FMUL.FTZ R2, R12, c[0x0][0x320] ;  /* 0x0000c8000c027a20 */ /* 0x000fe20000410000 */
[----:B------:R-:W-:Y:S07]  /*be60*/  P2R R12, PR, RZ, 0x8 ;  /* 0x00000008ff0c7803 */ /* 0x000fee0000000000 */
[----:B------:R5:W2:Y:S01]  /*be70*/  MUFU.TANH R141, R2 ;  /* 0x00000002008d7308 */ /* 0x000aa20000002400 */
[----:B-1----:R-:W-:Y:S09]  /*be80*/  FMUL.FTZ R0, R5, c[0x0][0x320] ;  /* 0x0000c80005007a20 */ /* 0x002ff20000410000 */
[----:B------:R1:W1:Y:S10]  /*be90*/  MUFU.TANH R144, R0 ;  /* 0x0000000000907308 */ /* 0x0002740000002400 */
[----:B------:R-:W2:Y:S01]  /*bea0*/  MUFU.TANH R140, R3 ;  /* 0x00000003008c7308 */ /* 0x000ea20000002400 */
[----:B-----5:R-:W-:Y:S09]  /*beb0*/  FMUL.FTZ R2, R19, c[0x0][0x320] ;  /* 0x0000c80013027a20 */ /* 0x020ff20000410000 */
[----:B------:R-:W2:Y:S01]  /*bec0*/  MUFU.TANH R152, R2 ;  /* 0x0000000200987308 */ /* 0x000ea20000002400 */
        /* <DEDUP_REMOVED lines=124> */
[----:B------:R-:W3:Y:S01]  /*c690*/  LDL.64 R244, [R1+0x10] ;  /* 0x0000100001f47983 */ /* 0x000ee20000100a00 */
        /* <DEDUP_REMOVED lines=49> */
.L_x_1027:
[----:B---34-:R-:W-:Y:S05]  /*c9b0*/  BSYNC B0 ;  /* 0x0000000000007941 */ /* 0x018fea0003800000 */
.L_x_1026:
        /* <DEDUP_REMOVED lines=16> */
[----:B------:R-:W-:Y:S01]  /*cac0*/  LDSM.16.MT88.4 R44, [R191+0x3800] ;  /* 0x00380000bf2c783b */ /* 0x000fe20000004200 */
        /* <DEDUP_REMOVED lines=40> */
[----:B------:R-:W-:Y:S02]  /*cd50*/  ISETP.NE.AND P0, PT, R12, RZ, PT ;  /* 0x000000ff0c00720c */ /* 0x000fe40003f05270 */
[----:B------:R-:W-:Y:S01]  /*cd60*/  FMNMX.FTZ R3, R242, R0, !PT ;  /* 0x00000000f2037209 */ /* 0x000fe20007810000 */
[----:B------:R-:W-:Y:S01]  /*cd70*/  LDSM.16.MT88.4 R12, [R191] ;  /* 0x00000000bf0c783b */ /* 0x000fe20000004200 */
        /* <DEDUP_REMOVED lines=22> */
[----:B-1----:R-:W-:Y:S09]  /*cee0*/  FFMA.FTZ R4, R144, c[0x0][0x2d0], -R148 ;  /* 0x0000b40090047a23 */ /* 0x002ff20000010894 */
[----:B------:R1:W4:Y:S01]  /*cef0*/  MUFU.EX2 R8, R4 ;  /* 0x0000000400087308 */ /* 0x0003220000000800 */
[C---:B--2---:R-:W-:Y:S02]  /*cf00*/  FADD.FTZ R0, -R3.reuse, R68 ;  /* 0x0000004403007221 */ /* 0x044fe40000010100 */
[----:B------:R-:W-:Y:S02]  /*cf10*/  FMUL.FTZ R68, R3, c[0x0][0x2d0] ;  /* 0x0000b40003447a20 */ /* 0x000fe40000410000 */
[----:B------:R-:W-:Y:S02]  /*cf20*/  FMUL.FTZ R0, R0, c[0x0][0x2d0] ;  /* 0x0000b40000007a20 */ /* 0x000fe40000410000 */
[----:B------:R-:W-:Y:S03]  /*cf30*/  FFMA.FTZ R6, R137, c[0x0][0x2d0], -R68 ;  /* 0x0000b40089067a23 */ /* 0x000fe60000010844 */
[----:B------:R2:W-:Y:S01]  /*cf40*/  MUFU.EX2 R250, R48 ;  /* 0x0000003000fa7308 */ /* 0x0005e20000000800 */
[C---:B---3--:R-:W-:Y:S02]  /*cf50*/  FMUL.FTZ R5, R2.reuse, R73 ;  /* 0x0000004902057220 */ /* 0x048fe40000410000 */
[C---:B------:R-:W-:Y:S02]  /*cf60*/  FMUL.FTZ R9, R2.reuse, R77 ;  /* 0x0000004d02097220 */ /* 0x040fe40000410000 */
[C---:B------:R-:W-:Y:S02]  /*cf70*/  FMUL.FTZ R16, R2.reuse, R84 ;  /* 0x0000005402107220 */ /* 0x040fe40000410000 */
[C---:B------:R-:W-:Y:S02]  /*cf80*/  FMUL.FTZ R17, R2.reuse, R85 ;  /* 0x0000005502117220 */ /* 0x040fe40000410000 */
[C---:B------:R-:W-:Y:S01]  /*cf90*/  FMUL.FTZ R24, R2.reuse, R92 ;  /* 0x0000005c02187220 */ /* 0x040fe20000410000 */
[----:B------:R-:W3:Y:S01]  /*cfa0*/  MUFU.EX2 R0, R0 ;  /* 0x0000000000007308 */ /* 0x000ee20000000800 */
[----:B------:R-:W-:Y:S02]  /*cfb0*/  FMUL.FTZ R25, R2, R93 ;  /* 0x0000005d02197220 */ /* 0x000fe40000410000 */
[----:B-1----:R-:W-:Y:S01]  /*cfc0*/  FFMA.FTZ R4, R139, c[0x0][0x2d0], -R148 ;  /* 0x0000b4008b047a23 */ /* 0x002fe20000010894 */
[----:B----4-:R-:W-:Y:S01]  /*cfd0*/  MOV R139, R8 ;  /* 0x00000008008b7202 */ /* 0x010fe20000000f00 */
[--C-:B------:R-:W-:Y:S02]  /*cfe0*/  FFMA.FTZ R8, R146, c[0x0][0x2d0], -R68.reuse ;  /* 0x0000b40092087a23 */ /* 0x100fe40000010844 */
[C---:B------:R-:W-:Y:S02]  /*cff0*/  FMUL.FTZ R32, R2.reuse, R100 ;  /* 0x0000006402207220 */ /* 0x040fe40000410000 */
[C---:B------:R-:W-:Y:S01]  /*d000*/  FMUL.FTZ R33, R2.reuse, R101 ;  /* 0x0000006502217220 */ /* 0x040fe20000410000 */
[----:B------:R1:W4:Y:S01]  /*d010*/  MUFU.EX2 R59, R4 ;  /* 0x00000004003b7308 */ /* 0x0003220000000800 */
[--C-:B------:R-:W-:Y:S01]  /*d020*/  FFMA.FTZ R40, R143, c[0x0][0x2d0], -R68.reuse ;  /* 0x0000b4008f287a23 */ /* 0x100fe20000010844 */
[----:B------:R-:W5:Y:S01]  /*d030*/  LDL.LU R101, [R1+0x34] ;  /* 0x0000340001657983 */ /* 0x000f620000300800 */
[C---:B------:R-:W-:Y:S02]  /*d040*/  FMUL.FTZ R41, R2.reuse, R109 ;  /* 0x0000006d02297220 */ /* 0x040fe40000410000 */
[----:B------:R-:W-:Y:S01]  /*d050*/  FFMA.FTZ R56, R151, c[0x0][0x2d0], -R68 ;  /* 0x0000b40097387a23 */ /* 0x000fe20000010844 */
[----:B------:R-:W5:Y:S01]  /*d060*/  LDL.LU R100, [R1+0x30] ;  /* 0x0000300001647983 */ /* 0x000f620000300800 */
[C---:B--2---:R-:W-:Y:S02]  /*d070*/  FMUL.FTZ R48, R2.reuse, R116 ;  /* 0x0000007402307220 */ /* 0x044fe40000410000 */
[C---:B------:R-:W-:Y:S01]  /*d080*/  FMUL.FTZ R49, R2.reuse, R117 ;  /* 0x0000007502317220 */ /* 0x040fe20000410000 */
[----:B------:R2:W-:Y:S01]  /*d090*/  MUFU.EX2 R137, R6 ;  /* 0x0000000600897308 */ /* 0x0005e20000000800 */
[C---:B------:R-:W-:Y:S02]  /*d0a0*/  FMUL.FTZ R57, R2.reuse, R125 ;  /* 0x0000007d02397220 */ /* 0x040fe40000410000 */
[----:B------:R-:W-:Y:S02]  /*d0b0*/  FMUL.FTZ R60, R2, R60 ;  /* 0x0000003c023c7220 */ /* 0x000fe40000410000 */
[C---:B---3--:R-:W-:Y:S02]  /*d0c0*/  FMUL.FTZ R10, R0.reuse, R78 ;  /* 0x0000004e000a7220 */ /* 0x048fe40000410000 */
[C---:B------:R-:W-:Y:S02]  /*d0d0*/  FMUL.FTZ R11, R0.reuse, R79 ;  /* 0x0000004f000b7220 */ /* 0x040fe40000410000 */
[C---:B------:R-:W-:Y:S01]  /*d0e0*/  FMUL.FTZ R18, R0.reuse, R86 ;  /* 0x0000005600127220 */ /* 0x040fe20000410000 */
[----:B------:R3:W-:Y:S01]  /*d0f0*/  MUFU.EX2 R252, R40 ;  /* 0x0000002800fc7308 */ /* 0x0007e20000000800 */
[C---:B------:R-:W-:Y:S02]  /*d100*/  FMUL.FTZ R19, R0.reuse, R87 ;  /* 0x0000005700137220 */ /* 0x040fe40000410000 */
[----:B------:R-:W-:Y:S01]  /*d110*/  FMUL.FTZ R26, R0, R94 ;  /* 0x0000005e001a7220 */ /* 0x000fe20000410000 */
[----:B------:R-:W-:Y:S01]  /*d120*/  LDSM.16.MT88.4 R84, [R191+0x800] ;  /* 0x00080000bf54783b */ /* 0x000fe20000004200 */
[----:B-1----:R-:W-:Y:S02]  /*d130*/  FFMA.FTZ R4, R136, c[0x0][0x2d0], -R148 ;  /* 0x0000b40088047a23 */ /* 0x002fe40000010894 */
[C---:B------:R-:W-:Y:S02]  /*d140*/  FMUL.FTZ R27, R0.reuse, R95 ;  /* 0x0000005f001b7220 */ /* 0x040fe40000410000 */
[C---:B------:R-:W-:Y:S01]  /*d150*/  FMUL.FTZ R34, R0.reuse, R102 ;  /* 0x0000006600227220 */ /* 0x040fe20000410000 */
[----:B------:R-:W1:Y:S01]  /*d160*/  MUFU.EX2 R145, R4 ;  /* 0x0000000400917308 */ /* 0x000e620000000800 */
[C---:B------:R-:W-:Y:S01]  /*d170*/  FMUL.FTZ R35, R0.reuse, R103 ;  /* 0x0000006700237220 */ /* 0x040fe20000410000 */
[----:B------:R-:W-:Y:S01]  /*d180*/  LDSM.16.MT88.4 R92, [R194+0x800] ;  /* 0x00080000c25c783b */ /* 0x000fe20000004200 */
[C---:B------:R-:W-:Y:S02]  /*d190*/  FMUL.FTZ R42, R0.reuse, R110 ;  /* 0x0000006e002a7220 */ /* 0x040fe40000410000 */
[C---:B--2---:R-:W-:Y:S02]  /*d1a0*/  FMUL.FTZ R6, R0.reuse, R74 ;  /* 0x0000004a00067220 */ /* 0x044fe40000410000 */
[C---:B------:R-:W-:Y:S02]  /*d1b0*/  FMUL.FTZ R43, R0.reuse, R111 ;  /* 0x0000006f002b7220 */ /* 0x040fe40000410000 */
[C---:B------:R-:W-:Y:S01]  /*d1c0*/  FMUL.FTZ R50, R0.reuse, R118 ;  /* 0x0000007600327220 */ /* 0x040fe20000410000 */
[----:B------:R-:W2:Y:S01]  /*d1d0*/  MUFU.EX2 R136, R8 ;  /* 0x0000000800887308 */ /* 0x000ea20000000800 */
[----:B------:R-:W-:Y:S01]  /*d1e0*/  FMUL.FTZ R51, R0, R119 ;  /* 0x0000007700337220 */ /* 0x000fe20000410000 */
[----:B----4-:R-:W-:Y:S01]  /*d1f0*/  MOV R119, R59 ;  /* 0x0000003b00777202 */ /* 0x010fe20000000f00 */
[C---:B------:R-:W-:Y:S02]  /*d200*/  FMUL.FTZ R61, R2.reuse, R61 ;  /* 0x0000003d023d7220 */ /* 0x040fe40000410000 */
[----:B---3--:R-:W-:Y:S02]  /*d210*/  FMUL.FTZ R40, R2, R108 ;  /* 0x0000006c02287220 */ /* 0x008fe40000410000 */
[C---:B------:R-:W-:Y:S01]  /*d220*/  FMUL.FTZ R62, R0.reuse, R62 ;  /* 0x0000003e003e7220 */ /* 0x040fe20000410000 */
[----:B------:R-:W-:Y:S01]  /*d230*/  LDSM.16.MT88.4 R108, [R191+0x6800] ;  /* 0x00680000bf6c783b */ /* 0x000fe20000004200 */
[----:B------:R-:W-:Y:S01]  /*d240*/  FMUL.FTZ R63, R0, R63 ;  /* 0x0000003f003f7220 */ /* 0x000fe20000410000 */
[----:B------:R3:W-:Y:S01]  /*d250*/  MUFU.EX2 R248, R56 ;  /* 0x0000003800f87308 */ /* 0x0007e20000000800 */
[C---:B------:R-:W-:Y:S02]  /*d260*/  FMUL.FTZ R64, R2.reuse, R64 ;  /* 0x0000004002407220 */ /* 0x040fe40000410000 */
[----:B------:R-:W-:Y:S01]  /*d270*/  FMUL.FTZ R65, R2, R65 ;  /* 0x0000004102417220 */ /* 0x000fe20000410000 */
[----:B-1----:R-:W-:Y:S01]  /*d280*/  F2FP.BF16.PACK_AB R74, R145, R59 ;  /* 0x0000003b914a723e */ /* 0x002fe200000010ff */
[--C-:B------:R-:W-:Y:S01]  /*d290*/  FFMA.FTZ R4, R138, c[0x0][0x2d0], -R68.reuse ;  /* 0x0000b4008a047a23 */ /* 0x100fe20000010844 */
[----:B------:R-:W-:Y:S01]  /*d2a0*/  MOV R138, R7 ;  /* 0x00000007008a7202 */ /* 0x000fe20000000f00 */
[C---:B------:R-:W-:Y:S01]  /*d2b0*/  FMUL.FTZ R7, R0.reuse, R75 ;  /* 0x0000004b00077220 */ /* 0x040fe20000410000 */
[----:B------:R-:W-:Y:S01]  /*d2c0*/  MOV R117, R145 ;  /* 0x0000009100757202 */ /* 0x000fe20000000f00 */
[C---:B------:R-:W-:Y:S01]  /*d2d0*/  FMUL.FTZ R59, R0.reuse, R127 ;  /* 0x0000007f003b7220 */ /* 0x040fe20000410000 */
[----:B------:R1:W4:Y:S01]  /*d2e0*/  MUFU.EX2 R144, R4 ;  /* 0x0000000400907308 */ /* 0x0003220000000800 */
[C---:B------:R-:W-:Y:S02]  /*d2f0*/  FMUL.FTZ R66, R0.reuse, R66 ;  /* 0x0000004200427220 */ /* 0x040fe40000410000 */
[----:B------:R-:W-:Y:S01]  /*d300*/  FMUL.FTZ R67, R0, R67 ;  /* 0x0000004300437220 */ /* 0x000fe20000410000 */
[----:B--2---:R-:W-:Y:S01]  /*d310*/  F2FP.BF16.PACK_AB R73, R136, R137 ;  /* 0x000000898849723e */ /* 0x004fe200000010ff */
[----:B------:R-:W-:Y:S02]  /*d320*/  FMUL.FTZ R8, R2, R76 ;  /* 0x0000004c02087220 */ /* 0x000fe40000410000 */
[----:B------:R-:W2:Y:S01]  /*d330*/  LDSM.16.MT88.4 R76, [R192+0x3800] ;  /* 0x00380000c04c783b */ /* 0x000ea20000004200 */
[--C-:B------:R-:W-:Y:S02]  /*d340*/  FFMA.FTZ R70, R70, c[0x0][0x2d0], -R68.reuse ;  /* 0x0000b40046467a23 */ /* 0x100fe40000010844 */
[----:B---3--:R-:W-:Y:S04]  /*d350*/  FMUL.FTZ R56, R2, R124 ;  /* 0x0000007c02387220 */ /* 0x008fe80000410000 */
[----:B------:R-:W-:Y:S01]  /*d360*/  MUFU.EX2 R70, R70 ;  /* 0x0000004600467308 */ /* 0x000fe20000000800 */
[--C-:B-1----:R-:W-:Y:S01]  /*d370*/  FFMA.FTZ R4, R140, c[0x0][0x2d0], -R68.reuse ;  /* 0x0000b4008c047a23 */ /* 0x102fe20000010844 */
[----:B----4-:R-:W-:Y:S08]  /*d380*/  MOV R118, R144 ;  /* 0x0000009000767202 */ /* 0x010ff00000000f00 */
[----:B------:R1:W3:Y:S02]  /*d390*/  MUFU.EX2 R146, R4 ;  /* 0x0000000400927308 */ /* 0x0002e40000000800 */
[----:B-1----:R-:W-:Y:S01]  /*d3a0*/  FMUL.FTZ R4, R2, R72 ;  /* 0x0000004802047220 */ /* 0x002fe20000410000 */
[----:B------:R-:W-:Y:S02]  /*d3b0*/  F2FP.BF16.PACK_AB R72, R139, R138 ;  /* 0x0000008a8b48723e */ /* 0x000fe400000010ff */
[----:B---3--:R-:W-:Y:S02]  /*d3c0*/  F2FP.BF16.PACK_AB R75, R146, R144 ;  /* 0x00000090924b723e */ /* 0x008fe400000010ff */
[----:B------:R-:W-:Y:S05]  /*d3d0*/  MOV R116, R146 ;  /* 0x0000009200747202 */ /* 0x000fea0000000f00 */
        /* <DEDUP_REMOVED lines=13> */
[----:B------:R-:W3:Y:S05]  /*d4b0*/  LDSM.16.MT88.4 R88, [R193+0x800] ;  /* 0x00080000c158783b */ /* 0x000eea0000004200 */
[C---:B------:R-:W-:Y:S07]  /*d4c0*/  HMMA.16816.F32.BF16 R20, R72.reuse, R28, R20 ;  /* 0x0000001c4814723c */ /* 0x040fee0000041814 */
[C---:B------:R-:W-:Y:S01]  /*d4d0*/  FMUL.FTZ R29, R2.reuse, R97 ;  /* 0x00000061021d7220 */ /* 0x040fe20000410000 */
[C---:B------:R-:W-:Y:S04]  /*d4e0*/  HMMA.16816.F32.BF16 R24, R72.reuse, R30, R24 ;  /* 0x0000001e4818723c */ /* 0x040fe80000041818 */
[----:B------:R-:W-:Y:S02]  /*d4f0*/  FMUL.FTZ R28, R2, R96 ;  /* 0x00000060021c7220 */ /* 0x000fe40000410000 */
[----:B------:R-:W-:Y:S02]  /*d500*/  FFMA.FTZ R96, R160, c[0x0][0x2d0], -R68 ;  /* 0x0000b400a0607a23 */ /* 0x000fe40000010844 */
[C---:B------:R-:W-:Y:S04]  /*d510*/  FMUL.FTZ R30, R0.reuse, R98 ;  /* 0x00000062001e7220 */ /* 0x040fe80000410000 */
[----:B------:R-:W-:Y:S07]  /*d520*/  FMUL.FTZ R31, R0, R99 ;  /* 0x00000063001f7220 */ /* 0x000fee0000410000 */
[C---:B------:R-:W-:Y:S07]  /*d530*/  HMMA.16816.F32.BF16 R28, R72.reuse, R36, R28 ;  /* 0x00000024481c723c */ /* 0x040fee000004181c */
[----:B------:R-:W-:Y:S01]  /*d540*/  FFMA.FTZ R36, R142, c[0x0][0x2d0], -R148 ;  /* 0x0000b4008e247a23 */ /* 0x000fe20000010894 */
[C---:B------:R-:W-:Y:S03]  /*d550*/  HMMA.16816.F32.BF16 R32, R72.reuse, R38, R32 ;  /* 0x000000264820723c */ /* 0x040fe60000041820 */
[----:B------:R4:W1:Y:S01]  /*d560*/  MUFU.EX2 R58, R36 ;  /* 0x00000024003a7308 */ /* 0x0008620000000800 */
[----:B------:R-:W-:Y:S03]  /*d570*/  FMUL.FTZ R37, R2, R105 ;  /* 0x0000006902257220 */ /* 0x000fe60000410000 */
[C---:B------:R-:W-:Y:S02]  /*d580*/  FMUL.FTZ R38, R0.reuse, R106 ;  /* 0x0000006a00267220 */ /* 0x040fe40000410000 */
[----:B------:R-:W-:Y:S03]  /*d590*/  FMUL.FTZ R39, R0, R107 ;  /* 0x0000006b00277220 */ /* 0x000fe60000410000 */
[----:B----4-:R-:W-:Y:S01]  /*d5a0*/  FMUL.FTZ R36, R2, R104 ;  /* 0x0000006802247220 */ /* 0x010fe20000410000 */
[----:B-1----:R-:W-:Y:S01]  /*d5b0*/  MOV R125, R58 ;  /* 0x0000003a007d7202 */ /* 0x002fe20000000f00 */
[----:B------:R-:W-:Y:S01]  /*d5c0*/  FMUL.FTZ R58, R0, R126 ;  /* 0x0000007e003a7220 */ /* 0x000fe20000410000 */
[----:B------:R-:W-:Y:S02]  /*d5d0*/  MOV R126, R244 ;  /* 0x000000f4007e7202 */ /* 0x000fe40000000f00 */
[----:B------:R1:W-:Y:S02]  /*d5e0*/  MUFU.EX2 R244, R96 ;  /* 0x0000006000f47308 */ /* 0x0003e40000000800 */
[C---:B------:R-:W-:Y:S07]  /*d5f0*/  HMMA.16816.F32.BF16 R36, R72.reuse, R44, R36 ;  /* 0x0000002c4824723c */ /* 0x040fee0000041824 */
[--C-:B------:R-:W-:Y:S01]  /*d600*/  FFMA.FTZ R44, R147, c[0x0][0x2d0], -R68.reuse ;  /* 0x0000b400932c7a23 */ /* 0x100fe20000010844 */
[C---:B------:R-:W-:Y:S03]  /*d610*/  HMMA.16816.F32.BF16 R40, R72.reuse, R46, R40 ;  /* 0x0000002e4828723c */ /* 0x040fe60000041828 */
[----:B------:R4:W2:Y:S01]  /*d620*/  MUFU.EX2 R251, R44 ;  /* 0x0000002c00fb7308 */ /* 0x0008a20000000800 */
[----:B------:R-:W-:Y:S03]  /*d630*/  FMUL.FTZ R45, R2, R113 ;  /* 0x00000071022d7220 */ /* 0x000fe60000410000 */
[C---:B------:R-:W-:Y:S02]  /*d640*/  FMUL.FTZ R46, R0.reuse, R114 ;  /* 0x00000072002e7220 */ /* 0x040fe40000410000 */
[----:B------:R-:W-:Y:S03]  /*d650*/  FMUL.FTZ R47, R0, R115 ;  /* 0x00000073002f7220 */ /* 0x000fe60000410000 */
[----:B-1----:R-:W-:Y:S02]  /*d660*/  FFMA.FTZ R96, R220, c[0x0][0x2d0], -R68 ;  /* 0x0000b400dc607a23 */ /* 0x002fe40000010844 */
[----:B----4-:R-:W-:Y:S07]  /*d670*/  FMUL.FTZ R44, R2, R112 ;  /* 0x00000070022c7220 */ /* 0x010fee0000410000 */
[C---:B------:R-:W-:Y:S07]  /*d680*/  HMMA.16816.F32.BF16 R44, R72.reuse, R52, R44 ;  /* 0x00000034482c723c */ /* 0x040fee000004182c */
[----:B------:R-:W-:Y:S01]  /*d690*/  FFMA.FTZ R52, R150, c[0x0][0x2d0], -R148 ;  /* 0x0000b40096347a23 */ /* 0x000fe20000010894 */
[C---:B------:R-:W-:Y:S03]  /*d6a0*/  HMMA.16816.F32.BF16 R48, R72.reuse, R54, R48 ;  /* 0x000000364830723c */ /* 0x040fe60000041830 */
[----:B------:R1:W-:Y:S01]  /*d6b0*/  MUFU.EX2 R249, R52 ;  /* 0x0000003400f97308 */ /* 0x0003e20000000800 */
[----:B------:R-:W-:Y:S03]  /*d6c0*/  FMUL.FTZ R53, R2, R121 ;  /* 0x0000007902357220 */ /* 0x000fe60000410000 */
[C---:B------:R-:W-:Y:S02]  /*d6d0*/  FMUL.FTZ R54, R0.reuse, R122 ;  /* 0x0000007a00367220 */ /* 0x040fe40000410000 */
[C---:B------:R-:W-:Y:S03]  /*d6e0*/  FMUL.FTZ R55, R0.reuse, R123 ;  /* 0x0000007b00377220 */ /* 0x040fe60000410000 */
[----:B-----5:R-:W-:Y:S04]  /*d6f0*/  FFMA.FTZ R0, R0, R100, R137 ;  /* 0x0000006400007223 */ /* 0x020fe80000010089 */
[----:B------:R-:W-:Y:S04]  /*d700*/  FADD.FTZ R0, R136, R0 ;  /* 0x0000000088007221 */ /* 0x000fe80000010000 */
[----:B------:R-:W-:Y:S02]  /*d710*/  FADD.FTZ R0, R118, R0 ;  /* 0x0000000076007221 */ /* 0x000fe40000010000 */
[C---:B-1----:R-:W-:Y:S02]  /*d720*/  FMUL.FTZ R52, R2.reuse, R120 ;  /* 0x0000007802347220 */ /* 0x042fe40000410000 */
[----:B------:R-:W-:Y:S02]  /*d730*/  FFMA.FTZ R2, R2, R101, R138 ;  /* 0x0000006502027223 */ /* 0x000fe4000001008a */
[----:B------:R-:W-:Y:S01]  /*d740*/  LDSM.16.MT88.4 R100, [R194+0x3000] ;  /* 0x00300000c264783b */ /* 0x000fe20000004200 */
[----:B------:R-:W-:Y:S02]  /*d750*/  FADD.FTZ R0, R116, R0 ;  /* 0x0000000074007221 */ /* 0x000fe40000010000 */
[C---:B--2---:R-:W-:Y:S03]  /*d760*/  HMMA.16816.F32.BF16 R52, R72.reuse, R76, R52 ;  /* 0x0000004c4834723c */ /* 0x044fe60000041834 */
[----:B------:R-:W-:Y:S02]  /*d770*/  FADD.FTZ R2, R139, R2 ;  /* 0x000000028b027221 */ /* 0x000fe40000010000 */
[----:B------:R-:W-:Y:S02]  /*d780*/  FADD.FTZ R0, R252, R0 ;  /* 0x00000000fc007221 */ /* 0x000fe40000010000 */
[----:B------:R-:W-:Y:S01]  /*d790*/  FFMA.FTZ R76, R152, c[0x0][0x2d0], -R68 ;  /* 0x0000b400984c7a23 */ /* 0x000fe20000010844 */
[C---:B------:R-:W-:Y:S03]  /*d7a0*/  HMMA.16816.F32.BF16 R56, R72.reuse, R78, R56 ;  /* 0x0000004e4838723c */ /* 0x040fe60000041838 */
[----:B------:R-:W1:Y:S01]  /*d7b0*/  MUFU.EX2 R124, R76 ;  /* 0x0000004c007c7308 */ /* 0x000e620000000800 */
[----:B------:R-:W-:Y:S02]  /*d7c0*/  FADD.FTZ R2, R119, R2 ;  /* 0x0000000277027221 */ /* 0x000fe40000010000 */
[----:B------:R-:W-:Y:S02]  /*d7d0*/  FADD.FTZ R0, R251, R0 ;  /* 0x00000000fb007221 */ /* 0x000fe40000010000 */
[C---:B------:R-:W-:Y:S04]  /*d7e0*/  HMMA.16816.F32.BF16 R60, R72.reuse, R80, R60 ;  /* 0x00000050483c723c */ /* 0x040fe8000004183c */
[----:B------:R-:W-:Y:S02]  /*d7f0*/  FADD.FTZ R2, R117, R2 ;  /* 0x0000000275027221 */ /* 0x000fe40000010000 */
[----:B------:R-:W-:Y:S01]  /*d800*/  LDSM.16.MT88.4 R116, [R193+0x6800] ;  /* 0x00680000c174783b */ /* 0x000fe20000004200 */
[----:B------:R-:W-:Y:S01]  /*d810*/  FADD.FTZ R0, R248, R0 ;  /* 0x00000000f8007221 */ /* 0x000fe20000010000 */
[----:B------:R-:W-:Y:S04]  /*d820*/  HMMA.16816.F32.BF16 R64, R72, R82, R64 ;  /* 0x000000524840723c */ /* 0x000fe80000041840 */
[----:B------:R-:W-:Y:S02]  /*d830*/  FADD.FTZ R2, R126, R2 ;  /* 0x000000027e027221 */ /* 0x000fe40000010000 */
[----:B------:R-:W-:Y:S01]  /*d840*/  LDSM.16.MT88.4 R80, [R191+0x4000] ;  /* 0x00400000bf50783b */ /* 0x000fe20000004200 */
[C---:B------:R-:W-:Y:S01]  /*d850*/  F2FP.BF16.PACK_AB R72, R125.reuse, R126 ;  /* 0x0000007e7d48723e */ /* 0x040fe200000010ff */
[----:B------:R-:W-:Y:S01]  /*d860*/  FADD.FTZ R2, R125, R2 ;  /* 0x000000027d027221 */ /* 0x000fe20000010000 */
[----:B------:R-:W-:Y:S03]  /*d870*/  F2FP.BF16.PACK_AB R73, R251, R252 ;  /* 0x000000fcfb49723e */ /* 0x000fe600000010ff */
[C---:B-1----:R-:W-:Y:S01]  /*d880*/  F2FP.BF16.PACK_AB R75, R124.reuse, R248 ;  /* 0x000000f87c4b723e */ /* 0x042fe200000010ff */
[----:B------:R-:W-:Y:S01]  /*d890*/  FADD.FTZ R0, R124, R0 ;  /* 0x000000007c007221 */ /* 0x000fe20000010000 */
[----:B------:R-:W1:Y:S01]  /*d8a0*/  LDSM.16.MT88.4 R76, [R192+0x800] ;  /* 0x00080000c04c783b */ /* 0x000e620000004200 */
[C---:B------:R-:W-:Y:S01]  /*d8b0*/  F2FP.BF16.PACK_AB R74, R249.reuse, R250 ;  /* 0x000000faf94a723e */ /* 0x040fe200000010ff */
[----:B------:R-:W-:Y:S04]  /*d8c0*/  FADD.FTZ R2, R250, R2 ;  /* 0x00000002fa027221 */ /* 0x000fe80000010000 */
[----:B------:R-:W-:Y:S02]  /*d8d0*/  FADD.FTZ R2, R249, R2 ;  /* 0x00000002f9027221 */ /* 0x000fe40000010000 */
[C---:B------:R-:W-:Y:S01]  /*d8e0*/  HMMA.16816.F32.BF16 R4, R72.reuse, R84, R4 ;  /* 0x000000544804723c */ /* 0x040fe20000041804 */
[----:B------:R-:W-:Y:S06]  /*d8f0*/  LDSM.16.MT88.4 R124, [R192+0x6800] ;  /* 0x00680000c07c783b */ /* 0x000fec0000004200 */
[--C-:B------:R-:W-:Y:S01]  /*d900*/  FFMA.FTZ R84, R153, c[0x0][0x2d0], -R148.reuse ;  /* 0x0000b40099547a23 */ /* 0x100fe20000010894 */
[C---:B------:R-:W-:Y:S03]  /*d910*/  HMMA.16816.F32.BF16 R8, R72.reuse, R86, R8 ;  /* 0x000000564808723c */ /* 0x040fe60000041808 */
[----:B------:R2:W4:Y:S05]  /*d920*/  MUFU.EX2 R107, R84 ;  /* 0x00000054006b7308 */ /* 0x00052a0000000800 */
[C---:B---3--:R-:W-:Y:S08]  /*d930*/  HMMA.16816.F32.BF16 R12, R72.reuse, R88, R12 ;  /* 0x00000058480c723c */ /* 0x048ff0000004180c */
[C---:B------:R-:W-:Y:S01]  /*d940*/  HMMA.16816.F32.BF16 R16, R72.reuse, R90, R16 ;  /* 0x0000005a4810723c */ /* 0x040fe20000041810 */
[----:B------:R-:W-:Y:S07]  /*d950*/  LDSM.16.MT88.4 R88, [R194+0x4000] ;  /* 0x00400000c258783b */ /* 0x000fee0000004200 */
[C---:B-1----:R-:W-:Y:S04]  /*d960*/  HMMA.16816.F32.BF16 R20, R72.reuse, R76, R20 ;  /* 0x0000004c4814723c */ /* 0x042fe80000041814 */
[----:B--2---:R-:W-:Y:S02]  /*d970*/  FFMA.FTZ R84, R154, c[0x0][0x2d0], -R148 ;  /* 0x0000b4009a547a23 */ /* 0x004fe40000010894 */
[----:B----4-:R-:W-:Y:S02]  /*d980*/  FADD.FTZ R2, R107, R2 ;  /* 0x000000026b027221 */ /* 0x010fe40000010000 */
[C---:B------:R-:W-:Y:S01]  /*d990*/  HMMA.16816.F32.BF16 R24, R72.reuse, R78, R24 ;  /* 0x0000004e4818723c */ /* 0x040fe20000041818 */
[----:B------:R1:W2:Y:S03]  /*d9a0*/  MUFU.EX2 R106, R84 ;  /* 0x00000054006a7308 */ /* 0x0002a60000000800 */
[----:B------:R-:W-:Y:S04]  /*d9b0*/  FFMA.FTZ R76, R155, c[0x0][0x2d0], -R68 ;  /* 0x0000b4009b4c7a23 */ /* 0x000fe80000010844 */
[C---:B------:R-:W-:Y:S03]  /*d9c0*/  HMMA.16816.F32.BF16 R28, R72.reuse, R92, R28 ;  /* 0x0000005c481c723c */ /* 0x040fe6000004181c */
[----:B------:R3:W4:Y:S04]  /*d9d0*/  MUFU.EX2 R105, R76 ;  /* 0x0000004c00697308 */ /* 0x0007280000000800 */
[----:B------:R-:W-:Y:S01]  /*d9e0*/  FFMA.FTZ R92, R158, c[0x0][0x2d0], -R148 ;  /* 0x0000b4009e5c7a23 */ /* 0x000fe20000010894 */
[C---:B------:R-:W-:Y:S05]  /*d9f0*/  HMMA.16816.F32.BF16 R32, R72.reuse, R94, R32 ;  /* 0x0000005e4820723c */ /* 0x040fea0000041820 */
[----:B------:R5:W-:Y:S03]  /*da00*/  MUFU.EX2 R246, R92 ;  /* 0x0000005c00f67308 */ /* 0x000be60000000800 */
[C---:B------:R-:W-:Y:S01]  /*da10*/  HMMA.16816.F32.BF16 R36, R72.reuse, R80, R36 ;  /* 0x000000504824723c */ /* 0x040fe20000041824 */
[----:B-1----:R-:W1:Y:S03]  /*da20*/  LDSM.16.MT88.4 R84, [R193+0x4000] ;  /* 0x00400000c154783b */ /* 0x002e660000004200 */
[----:B--2---:R-:W-:Y:S03]  /*da30*/  FADD.FTZ R2, R106, R2 ;  /* 0x000000026a027221 */ /* 0x004fe60000010000 */
[--C-:B------:R-:W-:Y:S01]  /*da40*/  FFMA.FTZ R80, R159, c[0x0][0x2d0], -R68.reuse ;  /* 0x0000b4009f507a23 */ /* 0x100fe20000010844 */
[C---:B------:R-:W-:Y:S01]  /*da50*/  HMMA.16816.F32.BF16 R40, R72.reuse, R82, R40 ;  /* 0x000000524828723c */ /* 0x040fe20000041828 */
[----:B------:R2:W-:Y:S03]  /*da60*/  MUFU.EX2 R159, R96 ;  /* 0x00000060009f7308 */ /* 0x0005e60000000800 */
[----:B---3--:R-:W-:Y:S02]  /*da70*/  FFMA.FTZ R76, R156, c[0x0][0x2d0], -R68 ;  /* 0x0000b4009c4c7a23 */ /* 0x008fe40000010844 */
[----:B----4-:R-:W-:Y:S05]  /*da80*/  FADD.FTZ R0, R105, R0 ;  /* 0x0000000069007221 */ /* 0x010fea0000010000 */
[----:B------:R3:W4:Y:S01]  /*da90*/  MUFU.EX2 R104, R76 ;  /* 0x0000004c00687308 */ /* 0x0007220000000800 */
[----:B-----5:R-:W-:Y:S09]  /*daa0*/  LDSM.16.MT88.4 R92, [R193+0x1000] ;  /* 0x00100000c15c783b */ /* 0x020ff20000004200 */
[----:B------:R-:W5:Y:S01]  /*dab0*/  MUFU.EX2 R245, R80 ;  /* 0x0000005000f57308 */ /* 0x000f620000000800 */
[----:B--2---:R-:W-:Y:S01]  /*dac0*/  LDSM.16.MT88.4 R96, [R192+0x3000] ;  /* 0x00300000c060783b */ /* 0x004fe20000004200 */
[C---:B-1----:R-:W-:Y:S03]  /*dad0*/  HMMA.16816.F32.BF16 R44, R72.reuse, R84, R44 ;  /* 0x00000054482c723c */ /* 0x042fe6000004182c */
[----:B---3--:R-:W-:Y:S02]  /*dae0*/  FFMA.FTZ R76, R157, c[0x0][0x2d0], -R148 ;  /* 0x0000b4009d4c7a23 */ /* 0x008fe40000010894 */
[----:B----4-:R-:W-:Y:S03]  /*daf0*/  FADD.FTZ R0, R104, R0 ;  /* 0x0000000068007221 */ /* 0x010fe60000010000 */
[----:B------:R1:W2:Y:S01]  /*db00*/  MUFU.EX2 R247, R76 ;  /* 0x0000004c00f77308 */ /* 0x0002a20000000800 */
[C---:B------:R-:W-:Y:S01]  /*db10*/  HMMA.16816.F32.BF16 R48, R72.reuse, R86, R48 ;  /* 0x000000564830723c */ /* 0x040fe20000041830 */
[----:B------:R-:W-:Y:S02]  /*db20*/  LDSM.16.MT88.4 R84, [R192+0x1000] ;  /* 0x00100000c054783b */ /* 0x000fe40000004200 */
[----:B-----5:R-:W-:Y:S04]  /*db30*/  FADD.FTZ R0, R245, R0 ;  /* 0x00000000f5007221 */ /* 0x020fe80000010000 */
[----:B------:R-:W-:Y:S02]  /*db40*/  FADD.FTZ R0, R244, R0 ;  /* 0x00000000f4007221 */ /* 0x000fe40000010000 */
[----:B------:R-:W-:Y:S08]  /*db50*/  LDSM.16.MT88.4 R80, [R191+0x1000] ;  /* 0x00100000bf50783b */ /* 0x000ff00000004200 */
[----:B-1----:R-:W1:Y:S01]  /*db60*/  LDSM.16.MT88.4 R76, [R192+0x4000] ;  /* 0x00400000c04c783b */ /* 0x002e620000004200 */
[----:B--2---:R-:W-:Y:S04]  /*db70*/  FADD.FTZ R2, R247, R2 ;  /* 0x00000002f7027221 */ /* 0x004fe80000010000 */
[----:B------:R-:W-:Y:S01]  /*db80*/  FADD.FTZ R2, R246, R2 ;  /* 0x00000002f6027221 */ /* 0x000fe20000010000 */
[C---:B-1----:R-:W-:Y:S08]  /*db90*/  HMMA.16816.F32.BF16 R52, R72.reuse, R76, R52 ;  /* 0x0000004c4834723c */ /* 0x042ff00000041834 */
[C---:B------:R-:W-:Y:S01]  /*dba0*/  HMMA.16816.F32.BF16 R56, R72.reuse, R78, R56 ;  /* 0x0000004e4838723c */ /* 0x040fe20000041838 */
[----:B------:R-:W1:Y:S07]  /*dbb0*/  LDSM.16.MT88.4 R76, [R194+0x1000] ;  /* 0x00100000c24c783b */ /* 0x000e6e0000004200 */
[C---:B------:R-:W-:Y:S07]  /*dbc0*/  HMMA.16816.F32.BF16 R60, R72.reuse, R88, R60 ;  /* 0x00000058483c723c */ /* 0x040fee000004183c */
[--C-:B------:R-:W-:Y:S01]  /*dbd0*/  FFMA.FTZ R88, R161, c[0x0][0x2d0], -R148.reuse ;  /* 0x0000b400a1587a23 */ /* 0x100fe20000010894 */
[----:B------:R-:W-:Y:S03]  /*dbe0*/  HMMA.16816.F32.BF16 R64, R72, R90, R64 ;  /* 0x0000005a4840723c */ /* 0x000fe60000041840 */
[----:B------:R2:W3:Y:S04]  /*dbf0*/  MUFU.EX2 R115, R88 ;  /* 0x0000005800737308 */ /* 0x0004e80000000800 */
[----:B------:R-:W-:Y:S02]  /*dc00*/  F2FP.BF16.PACK_AB R72, R106, R107 ;  /* 0x0000006b6a48723e */ /* 0x000fe400000010ff */
[----:B------:R-:W-:Y:S03]  /*dc10*/  F2FP.BF16.PACK_AB R73, R104, R105 ;  /* 0x000000696849723e */ /* 0x000fe600000010ff */
[----:B------:R-:W-:Y:S02]  /*dc20*/  F2FP.BF16.PACK_AB R74, R246, R247 ;  /* 0x000000f7f64a723e */ /* 0x000fe400000010ff */
[----:B------:R-:W-:Y:S07]  /*dc30*/  F2FP.BF16.PACK_AB R75, R244, R245 ;  /* 0x000000f5f44b723e */ /* 0x000fee00000010ff */
[C---:B------:R-:W-:Y:S03]  /*dc40*/  HMMA.16816.F32.BF16 R4, R72.reuse, R80, R4 ;  /* 0x000000504804723c */ /* 0x040fe60000041804 */
[----:B--2---:R-:W-:Y:S05]  /*dc50*/  FFMA.FTZ R88, R162, c[0x0][0x2d0], -R148 ;  /* 0x0000b400a2587a23 */ /* 0x004fea0000010894 */
[C---:B------:R-:W-:Y:S01]  /*dc60*/  HMMA.16816.F32.BF16 R8, R72.reuse, R82, R8 ;  /* 0x000000524808723c */ /* 0x040fe20000041808 */
[----:B------:R-:W2:Y:S01]  /*dc70*/  LDSM.16.MT88.4 R80, [R191+0x4800] ;  /* 0x00480000bf50783b */ /* 0x000ea20000004200 */
[----:B------:R4:W5:Y:S02]  /*dc80*/  MUFU.EX2 R114, R88 ;  /* 0x0000005800727308 */ /* 0x0009640000000800 */
[----:B---3--:R-:W-:Y:S04]  /*dc90*/  FADD.FTZ R2, R115, R2 ;  /* 0x0000000273027221 */ /* 0x008fe80000010000 */
[C---:B------:R-:W-:Y:S07]  /*dca0*/  HMMA.16816.F32.BF16 R12, R72.reuse, R92, R12 ;  /* 0x0000005c480c723c */ /* 0x040fee000004180c */
[----:B------:R-:W-:Y:S01]  /*dcb0*/  FFMA.FTZ R92, R218, c[0x0][0x2d0], -R148 ;  /* 0x0000b400da5c7a23 */ /* 0x000fe20000010894 */
[C---:B------:R-:W-:Y:S03]  /*dcc0*/  HMMA.16816.F32.BF16 R16, R72.reuse, R94, R16 ;  /* 0x0000005e4810723c */ /* 0x040fe60000041810 */
[----:B------:R3:W-:Y:S05]  /*dcd0*/  MUFU.EX2 R161, R92 ;  /* 0x0000005c00a17308 */ /* 0x0007ea0000000800 */
[C---:B------:R-:W-:Y:S01]  /*dce0*/  HMMA.16816.F32.BF16 R20, R72.reuse, R84, R20 ;  /* 0x000000544814723c */ /* 0x040fe20000041814 */
[----:B----4-:R-:W4:Y:S03]  /*dcf0*/  LDSM.16.MT88.4 R88, [R193+0x4800] ;  /* 0x00480000c158783b */ /* 0x010f260000004200 */
[----:B-----5:R-:W-:Y:S03]  /*dd00*/  FADD.FTZ R2, R114, R2 ;  /* 0x0000000272027221 */ /* 0x020fe60000010000 */
[----:B------:R-:W-:Y:S01]  /*dd10*/  FFMA.FTZ R84, R163, c[0x0][0x2d0], -R68 ;  /* 0x0000b400a3547a23 */ /* 0x000fe20000010844 */
[C---:B------:R-:W-:Y:S03]  /*dd20*/  HMMA.16816.F32.BF16 R24, R72.reuse, R86, R24 ;  /* 0x000000564818723c */ /* 0x040fe60000041818 */
[----:B------:R5:W5:Y:S05]  /*dd30*/  MUFU.EX2 R113, R84 ;  /* 0x0000005400717308 */ /* 0x000b6a0000000800 */
[C---:B-1----:R-:W-:Y:S01]  /*dd40*/  HMMA.16816.F32.BF16 R28, R72.reuse, R76, R28 ;  /* 0x0000004c481c723c */ /* 0x042fe2000004181c */
[----:B---3--:R-:W-:Y:S06]  /*dd50*/  LDSM.16.MT88.4 R92, [R193+0x1800] ;  /* 0x00180000c15c783b */ /* 0x008fec0000004200 */
[----:B------:R-:W-:Y:S01]  /*dd60*/  FFMA.FTZ R76, R217, c[0x0][0x2d0], -R148 ;  /* 0x0000b400d94c7a23 */ /* 0x000fe20000010894 */
[C---:B------:R-:W-:Y:S03]  /*dd70*/  HMMA.16816.F32.BF16 R32, R72.reuse, R78, R32 ;  /* 0x0000004e4820723c */ /* 0x040fe60000041820 */
[----:B------:R1:W3:Y:S05]  /*dd80*/  MUFU.EX2 R162, R76 ;  /* 0x0000004c00a27308 */ /* 0x0002ea0000000800 */
[C---:B--2---:R-:W-:Y:S04]  /*dd90*/  HMMA.16816.F32.BF16 R36, R72.reuse, R80, R36 ;  /* 0x000000504824723c */ /* 0x044fe80000041824 */
[----:B-----5:R-:W-:Y:S02]  /*dda0*/  FFMA.FTZ R84, R215, c[0x0][0x2d0], -R68 ;  /* 0x0000b400d7547a23 */ /* 0x020fe40000010844 */
[----:B------:R-:W-:Y:S02]  /*ddb0*/  FADD.FTZ R0, R113, R0 ;  /* 0x0000000071007221 */ /* 0x000fe40000010000 */
[C---:B------:R-:W-:Y:S01]  /*ddc0*/  HMMA.16816.F32.BF16 R40, R72.reuse, R82, R40 ;  /* 0x000000524828723c */ /* 0x040fe20000041828 */
[----:B------:R-:W2:Y:S03]  /*ddd0*/  MUFU.EX2 R112, R84 ;  /* 0x0000005400707308 */ /* 0x000ea60000000800 */
[----:B------:R-:W-:Y:S04]  /*dde0*/  FFMA.FTZ R80, R219, c[0x0][0x2d0], -R68 ;  /* 0x0000b400db507a23 */ /* 0x000fe80000010844 */
[C---:B----4-:R-:W-:Y:S03]  /*ddf0*/  HMMA.16816.F32.BF16 R44, R72.reuse, R88, R44 ;  /* 0x00000058482c723c */ /* 0x050fe6000004182c */
[----:B------:R-:W4:Y:S01]  /*de00*/  MUFU.EX2 R160, R80 ;  /* 0x0000005000a07308 */ /* 0x000f220000000800 */
[----:B-1----:R-:W-:Y:S01]  /*de10*/  LDSM.16.MT88.4 R76, [R194+0x4800] ;  /* 0x00480000c24c783b */ /* 0x002fe20000004200 */
[----:B---3--:R-:W-:Y:S03]  /*de20*/  FADD.FTZ R2, R162, R2 ;  /* 0x00000002a2027221 */ /* 0x008fe60000010000 */
[C---:B------:R-:W-:Y:S04]  /*de30*/  HMMA.16816.F32.BF16 R48, R72.reuse, R90, R48 ;  /* 0x0000005a4830723c */ /* 0x040fe80000041830 */
[----:B------:R-:W-:Y:S01]  /*de40*/  LDSM.16.MT88.4 R88, [R192+0x1800] ;  /* 0x00180000c058783b */ /* 0x000fe20000004200 */
[----:B------:R-:W-:Y:S02]  /*de50*/  FADD.FTZ R2, R161, R2 ;  /* 0x00000002a1027221 */ /* 0x000fe40000010000 */
[----:B--2---:R-:W-:Y:S05]  /*de60*/  FADD.FTZ R0, R112, R0 ;  /* 0x0000000070007221 */ /* 0x004fea0000010000 */
[----:B------:R-:W1:Y:S01]  /*de70*/  LDSM.16.MT88.4 R84, [R192+0x4800] ;  /* 0x00480000c054783b */ /* 0x000e620000004200 */
[----:B----4-:R-:W-:Y:S07]  /*de80*/  FADD.FTZ R0, R160, R0 ;  /* 0x00000000a0007221 */ /* 0x010fee0000010000 */
[----:B------:R-:W2:Y:S01]  /*de90*/  LDSM.16.MT88.4 R80, [R191+0x1800] ;  /* 0x00180000bf50783b */ /* 0x000ea20000004200 */
[----:B------:R-:W-:Y:S01]  /*dea0*/  FADD.FTZ R0, R159, R0 ;  /* 0x000000009f007221 */ /* 0x000fe20000010000 */
[C---:B-1----:R-:W-:Y:S08]  /*deb0*/  HMMA.16816.F32.BF16 R52, R72.reuse, R84, R52 ;  /* 0x000000544834723c */ /* 0x042ff00000041834 */
[C---:B------:R-:W-:Y:S01]  /*dec0*/  HMMA.16816.F32.BF16 R56, R72.reuse, R86, R56 ;  /* 0x000000564838723c */ /* 0x040fe20000041838 */
[----:B------:R-:W1:Y:S07]  /*ded0*/  LDSM.16.MT88.4 R84, [R194+0x1800] ;  /* 0x00180000c254783b */ /* 0x000e6e0000004200 */
[C---:B------:R-:W-:Y:S08]  /*dee0*/  HMMA.16816.F32.BF16 R60, R72.reuse, R76, R60 ;  /* 0x0000004c483c723c */ /* 0x040ff0000004183c */
[----:B------:R-:W-:Y:S01]  /*def0*/  HMMA.16816.F32.BF16 R64, R72, R78, R64 ;  /* 0x0000004e4840723c */ /* 0x000fe20000041840 */
[----:B------:R-:W3:Y:S06]  /*df00*/  LDSM.16.MT88.4 R76, [R191+0x5000] ;  /* 0x00500000bf4c783b */ /* 0x000eec0000004200 */
[----:B------:R-:W-:Y:S02]  /*df10*/  F2FP.BF16.PACK_AB R72, R114, R115 ;  /* 0x000000737248723e */ /* 0x000fe400000010ff */
[----:B------:R-:W-:Y:S03]  /*df20*/  F2FP.BF16.PACK_AB R73, R112, R113 ;  /* 0x000000717049723e */ /* 0x000fe600000010ff */
[----:B------:R-:W-:Y:S02]  /*df30*/  F2FP.BF16.PACK_AB R74, R161, R162 ;  /* 0x000000a2a14a723e */ /* 0x000fe400000010ff */
[----:B------:R-:W-:Y:S07]  /*df40*/  F2FP.BF16.PACK_AB R75, R159, R160 ;  /* 0x000000a09f4b723e */ /* 0x000fee00000010ff */
[C---:B--2---:R-:W-:Y:S07]  /*df50*/  HMMA.16816.F32.BF16 R4, R72.reuse, R80, R4 ;  /* 0x000000504804723c */ /* 0x044fee0000041804 */
[----:B------:R-:W-:Y:S01]  /*df60*/  FFMA.FTZ R80, R221, c[0x0][0x2d0], -R148 ;  /* 0x0000b400dd507a23 */ /* 0x000fe20000010894 */
[C---:B------:R-:W-:Y:S03]  /*df70*/  HMMA.16816.F32.BF16 R8, R72.reuse, R82, R8 ;  /* 0x000000524808723c */ /* 0x040fe60000041808 */
[----:B------:R2:W4:Y:S05]  /*df80*/  MUFU.EX2 R123, R80 ;  /* 0x00000050007b7308 */ /* 0x00052a0000000800 */
[C---:B------:R-:W-:Y:S08]  /*df90*/  HMMA.16816.F32.BF16 R12, R72.reuse, R92, R12 ;  /* 0x0000005c480c723c */ /* 0x040ff0000004180c */
[C---:B------:R-:W-:Y:S01]  /*dfa0*/  HMMA.16816.F32.BF16 R16, R72.reuse, R94, R16 ;  /* 0x0000005e4810723c */ /* 0x040fe20000041810 */
[----:B------:R-:W-:Y:S07]  /*dfb0*/  LDSM.16.MT88.4 R92, [R194+0x5000] ;  /* 0x00500000c25c783b */ /* 0x000fee0000004200 */
[C---:B------:R-:W-:Y:S01]  /*dfc0*/  HMMA.16816.F32.BF16 R20, R72.reuse, R88, R20 ;  /* 0x000000584814723c */ /* 0x040fe20000041814 */
[----:B--2---:R-:W2:Y:S03]  /*dfd0*/  LDSM.16.MT88.4 R80, [R193+0x5000] ;  /* 0x00500000c150783b */ /* 0x004ea60000004200 */
[----:B----4-:R-:W-:Y:S03]  /*dfe0*/  FADD.FTZ R2, R123, R2 ;  /* 0x000000027b027221 */ /* 0x010fe60000010000 */
[----:B------:R-:W-:Y:S01]  /*dff0*/  FFMA.FTZ R88, R222, c[0x0][0x2d0], -R148 ;  /* 0x0000b400de587a23 */ /* 0x000fe20000010894 */
[C---:B------:R-:W-:Y:S03]  /*e000*/  HMMA.16816.F32.BF16 R24, R72.reuse, R90, R24 ;  /* 0x0000005a4818723c */ /* 0x040fe60000041818 */
[----:B------:R4:W5:Y:S05]  /*e010*/  MUFU.EX2 R122, R88 ;  /* 0x00000058007a7308 */ /* 0x00096a0000000800 */
[C---:B-1----:R-:W-:Y:S07]  /*e020*/  HMMA.16816.F32.BF16 R28, R72.reuse, R84, R28 ;  /* 0x00000054481c723c */ /* 0x042fee000004181c */
[--C-:B------:R-:W-:Y:S01]  /*e030*/  FFMA.FTZ R84, R224, c[0x0][0x2d0], -R68.reuse ;  /* 0x0000b400e0547a23 */ /* 0x100fe20000010844 */
[C---:B------:R-:W-:Y:S03]  /*e040*/  HMMA.16816.F32.BF16 R32, R72.reuse, R86, R32 ;  /* 0x000000564820723c */ /* 0x040fe60000041820 */
[----:B------:R1:W-:Y:S05]  /*e050*/  MUFU.EX2 R120, R84 ;  /* 0x0000005400787308 */ /* 0x0003ea0000000800 */
[C---:B---3--:R-:W-:Y:S04]  /*e060*/  HMMA.16816.F32.BF16 R36, R72.reuse, R76, R36 ;  /* 0x0000004c4824723c */ /* 0x048fe80000041824 */
[----:B----4-:R-:W-:Y:S02]  /*e070*/  FFMA.FTZ R88, R223, c[0x0][0x2d0], -R68 ;  /* 0x0000b400df587a23 */ /* 0x010fe40000010844 */
[----:B-----5:R-:W-:Y:S02]  /*e080*/  FADD.FTZ R2, R122, R2 ;  /* 0x000000027a027221 */ /* 0x020fe40000010000 */
[C---:B------:R-:W-:Y:S01]  /*e090*/  HMMA.16816.F32.BF16 R40, R72.reuse, R78, R40 ;  /* 0x0000004e4828723c */ /* 0x040fe20000041828 */
[----:B------:R3:W4:Y:S03]  /*e0a0*/  MUFU.EX2 R121, R88 ;  /* 0x0000005800797308 */ /* 0x0007260000000800 */
[--C-:B------:R-:W-:Y:S04]  /*e0b0*/  FFMA.FTZ R76, R225, c[0x0][0x2d0], -R148.reuse ;  /* 0x0000b400e14c7a23 */ /* 0x100fe80000010894 */
[C---:B--2---:R-:W-:Y:S03]  /*e0c0*/  HMMA.16816.F32.BF16 R44, R72.reuse, R80, R44 ;  /* 0x00000050482c723c */ /* 0x044fe6000004182c */
[----:B------:R2:W-:Y:S01]  /*e0d0*/  MUFU.EX2 R157, R76 ;  /* 0x0000004c009d7308 */ /* 0x0005e20000000800 */
[----:B-1----:R-:W-:Y:S03]  /*e0e0*/  FFMA.FTZ R84, R227, c[0x0][0x2d0], -R148 ;  /* 0x0000b400e3547a23 */ /* 0x002fe60000010894 */
[----:B------:R-:W-:Y:S01]  /*e0f0*/  FFMA.FTZ R80, R229, c[0x0][0x2d0], -R68 ;  /* 0x0000b400e5507a23 */ /* 0x000fe20000010844 */
[C---:B------:R-:W-:Y:S05]  /*e100*/  HMMA.16816.F32.BF16 R48, R72.reuse, R82, R48 ;  /* 0x000000524830723c */ /* 0x040fea0000041830 */
[----:B------:R1:W5:Y:S01]  /*e110*/  MUFU.EX2 R158, R84 ;  /* 0x00000054009e7308 */ /* 0x0003620000000800 */
[----:B---3--:R-:W3:Y:S01]  /*e120*/  LDSM.16.MT88.4 R88, [R192+0x5000] ;  /* 0x00500000c058783b */ /* 0x008ee20000004200 */
[----:B----4-:R-:W-:Y:S08]  /*e130*/  FADD.FTZ R0, R121, R0 ;  /* 0x0000000079007221 */ /* 0x010ff00000010000 */
[----:B------:R4:W-:Y:S01]  /*e140*/  MUFU.EX2 R155, R80 ;  /* 0x00000050009b7308 */ /* 0x0009e20000000800 */
[----:B------:R-:W-:Y:S02]  /*e150*/  FADD.FTZ R0, R120, R0 ;  /* 0x0000000078007221 */ /* 0x000fe40000010000 */
[----:B--2---:R-:W-:Y:S07]  /*e160*/  FFMA.FTZ R76, R226, c[0x0][0x2d0], -R68 ;  /* 0x0000b400e24c7a23 */ /* 0x004fee0000010844 */
[----:B------:R2:W2:Y:S01]  /*e170*/  MUFU.EX2 R156, R76 ;  /* 0x0000004c009c7308 */ /* 0x0004a20000000800 */
[----:B-1----:R-:W-:Y:S01]  /*e180*/  LDSM.16.MT88.4 R84, [R193+0x2000] ;  /* 0x00200000c154783b */ /* 0x002fe20000004200 */
[----:B-----5:R-:W-:Y:S04]  /*e190*/  FADD.FTZ R2, R158, R2 ;  /* 0x000000029e027221 */ /* 0x020fe80000010000 */
[----:B------:R-:W-:Y:S03]  /*e1a0*/  FADD.FTZ R2, R157, R2 ;  /* 0x000000029d027221 */ /* 0x000fe60000010000 */
[----:B----4-:R-:W-:Y:S01]  /*e1b0*/  LDSM.16.MT88.4 R80, [R192+0x2000] ;  /* 0x00200000c050783b */ /* 0x010fe20000004200 */
[C---:B---3--:R-:W-:Y:S07]  /*e1c0*/  HMMA.16816.F32.BF16 R52, R72.reuse, R88, R52 ;  /* 0x000000584834723c */ /* 0x048fee0000041834 */
[----:B--2---:R-:W1:Y:S01]  /*e1d0*/  LDSM.16.MT88.4 R76, [R191+0x2000] ;  /* 0x00200000bf4c783b */ /* 0x004e620000004200 */
[----:B------:R-:W-:Y:S04]  /*e1e0*/  FADD.FTZ R0, R156, R0 ;  /* 0x000000009c007221 */ /* 0x000fe80000010000 */
[----:B------:R-:W-:Y:S01]  /*e1f0*/  FADD.FTZ R0, R155, R0 ;  /* 0x000000009b007221 */ /* 0x000fe20000010000 */
[C---:B------:R-:W-:Y:S02]  /*e200*/  HMMA.16816.F32.BF16 R56, R72.reuse, R90, R56 ;  /* 0x0000005a4838723c */ /* 0x040fe40000041838 */
[----:B------:R-:W2:Y:S06]  /*e210*/  LDSM.16.MT88.4 R88, [R194+0x2000] ;  /* 0x00200000c258783b */ /* 0x000eac0000004200 */
        /* <DEDUP_REMOVED lines=8> */
[C---:B-1----:R-:W-:Y:S01]  /*e2a0*/  HMMA.16816.F32.BF16 R4, R72.reuse, R76, R4 ;  /* 0x0000004c4804723c */ /* 0x042fe20000041804 */
[----:B---3--:R-:W-:Y:S06]  /*e2b0*/  LDSM.16.MT88.4 R92, [R193+0x2800] ;  /* 0x00280000c15c783b */ /* 0x008fec0000004200 */
[--C-:B------:R-:W-:Y:S01]  /*e2c0*/  FFMA.FTZ R76, R230, c[0x0][0x2d0], -R148.reuse ;  /* 0x0000b400e64c7a23 */ /* 0x100fe20000010894 */
[C---:B------:R-:W-:Y:S03]  /*e2d0*/  HMMA.16816.F32.BF16 R8, R72.reuse, R78, R8 ;  /* 0x0000004e4808723c */ /* 0x040fe60000041808 */
[----:B------:R1:W3:Y:S05]  /*e2e0*/  MUFU.EX2 R154, R76 ;  /* 0x0000004c009a7308 */ /* 0x0002ea0000000800 */
[C---:B------:R-:W-:Y:S07]  /*e2f0*/  HMMA.16816.F32.BF16 R12, R72.reuse, R84, R12 ;  /* 0x00000054480c723c */ /* 0x040fee000004180c */
[----:B------:R-:W-:Y:S01]  /*e300*/  FFMA.FTZ R84, R231, c[0x0][0x2d0], -R148 ;  /* 0x0000b400e7547a23 */ /* 0x000fe20000010894 */
[C---:B------:R-:W-:Y:S03]  /*e310*/  HMMA.16816.F32.BF16 R16, R72.reuse, R86, R16 ;  /* 0x000000564810723c */ /* 0x040fe60000041810 */
[----:B------:R4:W5:Y:S05]  /*e320*/  MUFU.EX2 R153, R84 ;  /* 0x0000005400997308 */ /* 0x00096a0000000800 */
[C---:B------:R-:W-:Y:S01]  /*e330*/  HMMA.16816.F32.BF16 R20, R72.reuse, R80, R20 ;  /* 0x000000504814723c */ /* 0x040fe20000041814 */
[----:B-1----:R-:W1:Y:S03]  /*e340*/  LDSM.16.MT88.4 R76, [R191+0x5800] ;  /* 0x00580000bf4c783b */ /* 0x002e660000004200 */
[----:B---3--:R-:W-:Y:S03]  /*e350*/  FADD.FTZ R2, R154, R2 ;  /* 0x000000029a027221 */ /* 0x008fe60000010000 */
[----:B------:R-:W-:Y:S01]  /*e360*/  FFMA.FTZ R80, R233, c[0x0][0x2d0], -R68 ;  /* 0x0000b400e9507a23 */ /* 0x000fe20000010844 */
[C---:B------:R-:W-:Y:S03]  /*e370*/  HMMA.16816.F32.BF16 R24, R72.reuse, R82, R24 ;  /* 0x000000524818723c */ /* 0x040fe60000041818 */
[----:B------:R3:W3:Y:S05]  /*e380*/  MUFU.EX2 R152, R80 ;  /* 0x0000005000987308 */ /* 0x0006ea0000000800 */
[C---:B--2---:R-:W-:Y:S01]  /*e390*/  HMMA.16816.F32.BF16 R28, R72.reuse, R88, R28 ;  /* 0x00000058481c723c */ /* 0x044fe2000004181c */
[----:B----4-:R-:W2:Y:S03]  /*e3a0*/  LDSM.16.MT88.4 R84, [R193+0x5800] ;  /* 0x00580000c154783b */ /* 0x010ea60000004200 */
[----:B-----5:R-:W-:Y:S04]  /*e3b0*/  FADD.FTZ R2, R153, R2 ;  /* 0x0000000299027221 */ /* 0x020fe80000010000 */
[C---:B------:R-:W-:Y:S01]  /*e3c0*/  HMMA.16816.F32.BF16 R32, R72.reuse, R90, R32 ;  /* 0x0000005a4820723c */ /* 0x040fe20000041820 */
[----:B------:R-:W-:Y:S03]  /*e3d0*/  LDSM.16.MT88.4 R88, [R194+0x5800] ;  /* 0x00580000c258783b */ /* 0x000fe60000004200 */
[----:B---3--:R-:W-:Y:S02]  /*e3e0*/  FFMA.FTZ R80, R234, c[0x0][0x2d0], -R68 ;  /* 0x0000b400ea507a23 */ /* 0x008fe40000010844 */
[----:B------:R-:W-:Y:S02]  /*e3f0*/  FADD.FTZ R0, R152, R0 ;  /* 0x0000000098007221 */ /* 0x000fe40000010000 */
[----:B------:R3:W4:Y:S01]  /*e400*/  MUFU.EX2 R151, R80 ;  /* 0x0000005000977308 */ /* 0x0007220000000800 */
[C---:B-1----:R-:W-:Y:S07]  /*e410*/  HMMA.16816.F32.BF16 R36, R72.reuse, R76, R36 ;  /* 0x0000004c4824723c */ /* 0x042fee0000041824 */
[----:B------:R-:W-:Y:S01]  /*e420*/  FFMA.FTZ R76, R236, c[0x0][0x2d0], -R68 ;  /* 0x0000b400ec4c7a23 */ /* 0x000fe20000010844 */
[C---:B------:R-:W-:Y:S03]  /*e430*/  HMMA.16816.F32.BF16 R40, R72.reuse, R78, R40 ;  /* 0x0000004e4828723c */ /* 0x040fe60000041828 */
[----:B------:R1:W5:Y:S05]  /*e440*/  MUFU.EX2 R147, R76 ;  /* 0x0000004c00937308 */ /* 0x00036a0000000800 */
[C---:B--2---:R-:W-:Y:S04]  /*e450*/  HMMA.16816.F32.BF16 R44, R72.reuse, R84, R44 ;  /* 0x00000054482c723c */ /* 0x044fe8000004182c */
[----:B---3--:R-:W-:Y:S03]  /*e460*/  FFMA.FTZ R80, R232, c[0x0][0x2d0], -R148 ;  /* 0x0000b400e8507a23 */ /* 0x008fe60000010894 */
[----:B------:R-:W-:Y:S01]  /*e470*/  FFMA.FTZ R84, R237, c[0x0][0x2d0], -R68 ;  /* 0x0000b400ed547a23 */ /* 0x000fe20000010844 */
[C---:B------:R-:W-:Y:S01]  /*e480*/  HMMA.16816.F32.BF16 R48, R72.reuse, R86, R48 ;  /* 0x000000564830723c */ /* 0x040fe20000041830 */
[----:B------:R2:W3:Y:S03]  /*e490*/  MUFU.EX2 R150, R80 ;  /* 0x0000005000967308 */ /* 0x0004e60000000800 */
[----:B----4-:R-:W-:Y:S01]  /*e4a0*/  FADD.FTZ R0, R151, R0 ;  /* 0x0000000097007221 */ /* 0x010fe20000010000 */
[----:B-1----:R-:W-:Y:S06]  /*e4b0*/  LDSM.16.MT88.4 R76, [R191+0x2800] ;  /* 0x00280000bf4c783b */ /* 0x002fec0000004200 */
[----:B------:R1:W4:Y:S01]  /*e4c0*/  MUFU.EX2 R146, R84 ;  /* 0x0000005400927308 */ /* 0x0003220000000800 */
[----:B-----5:R-:W-:Y:S01]  /*e4d0*/  FADD.FTZ R0, R147, R0 ;  /* 0x0000000093007221 */ /* 0x020fe20000010000 */
[----:B--2---:R-:W2:Y:S01]  /*e4e0*/  LDSM.16.MT88.4 R80, [R192+0x5800] ;  /* 0x00580000c050783b */ /* 0x004ea20000004200 */
[----:B---3--:R-:W-:Y:S07]  /*e4f0*/  FADD.FTZ R2, R150, R2 ;  /* 0x0000000296027221 */ /* 0x008fee0000010000 */
[----:B-1----:R-:W1:Y:S01]  /*e500*/  LDSM.16.MT88.4 R84, [R192+0x2800] ;  /* 0x00280000c054783b */ /* 0x002e620000004200 */
[C---:B--2---:R-:W-:Y:S08]  /*e510*/  HMMA.16816.F32.BF16 R52, R72.reuse, R80, R52 ;  /* 0x000000504834723c */ /* 0x044ff00000041834 */
        /* <DEDUP_REMOVED lines=9> */
[----:B----4-:R-:W-:Y:S07]  /*e5b0*/  F2FP.BF16.PACK_AB R75, R146, R147 ;  /* 0x00000093924b723e */ /* 0x010fee00000010ff */
[C---:B------:R-:W-:Y:S01]  /*e5c0*/  HMMA.16816.F32.BF16 R4, R72.reuse, R76, R4 ;  /* 0x0000004c4804723c */ /* 0x040fe20000041804 */
[----:B---3--:R-:W-:Y:S07]  /*e5d0*/  LDSM.16.MT88.4 R88, [R193+0x6000] ;  /* 0x00600000c158783b */ /* 0x008fee0000004200 */
[C---:B------:R-:W-:Y:S01]  /*e5e0*/  HMMA.16816.F32.BF16 R8, R72.reuse, R78, R8 ;  /* 0x0000004e4808723c */ /* 0x040fe20000041808 */
[----:B------:R-:W3:Y:S07]  /*e5f0*/  LDSM.16.MT88.4 R76, [R191+0x6000] ;  /* 0x00600000bf4c783b */ /* 0x000eee0000004200 */
[C---:B------:R-:W-:Y:S07]  /*e600*/  HMMA.16816.F32.BF16 R12, R72.reuse, R92, R12 ;  /* 0x0000005c480c723c */ /* 0x040fee000004180c */
[--C-:B------:R-:W-:Y:S01]  /*e610*/  FFMA.FTZ R92, R242, c[0x0][0x2d0], -R148.reuse ;  /* 0x0000b400f25c7a23 */ /* 0x100fe20000010894 */
[C---:B------:R-:W-:Y:S03]  /*e620*/  HMMA.16816.F32.BF16 R16, R72.reuse, R94, R16 ;  /* 0x0000005e4810723c */ /* 0x040fe60000041810 */
[----:B------:R4:W-:Y:S05]  /*e630*/  MUFU.EX2 R141, R92 ;  /* 0x0000005c008d7308 */ /* 0x0009ea0000000800 */
[C---:B-1----:R-:W-:Y:S07]  /*e640*/  HMMA.16816.F32.BF16 R20, R72.reuse, R84, R20 ;  /* 0x000000544814723c */ /* 0x042fee0000041814 */
[----:B------:R-:W-:Y:S01]  /*e650*/  FFMA.FTZ R84, R239, c[0x0][0x2d0], -R148 ;  /* 0x0000b400ef547a23 */ /* 0x000fe20000010894 */
[C---:B------:R-:W-:Y:S03]  /*e660*/  HMMA.16816.F32.BF16 R24, R72.reuse, R86, R24 ;  /* 0x000000564818723c */ /* 0x040fe60000041818 */
[----:B------:R1:W5:Y:S05]  /*e670*/  MUFU.EX2 R144, R84 ;  /* 0x0000005400907308 */ /* 0x00036a0000000800 */
[C---:B--2---:R-:W-:Y:S01]  /*e680*/  HMMA.16816.F32.BF16 R28, R72.reuse, R80, R28 ;  /* 0x00000050481c723c */ /* 0x044fe2000004181c */
[----:B----4-:R-:W-:Y:S06]  /*e690*/  LDSM.16.MT88.4 R92, [R193+0x3000] ;  /* 0x00300000c15c783b */ /* 0x010fec0000004200 */
[--C-:B------:R-:W-:Y:S01]  /*e6a0*/  FFMA.FTZ R80, R241, c[0x0][0x2d0], -R68.reuse ;  /* 0x0000b400f1507a23 */ /* 0x100fe20000010844 */
[C---:B------:R-:W-:Y:S03]  /*e6b0*/  HMMA.16816.F32.BF16 R32, R72.reuse, R82, R32 ;  /* 0x000000524820723c */ /* 0x040fe60000041820 */
[----:B------:R2:W-:Y:S05]  /*e6c0*/  MUFU.EX2 R142, R80 ;  /* 0x00000050008e7308 */ /* 0x0005ea0000000800 */
[C---:B---3--:R-:W-:Y:S04]  /*e6d0*/  HMMA.16816.F32.BF16 R36, R72.reuse, R76, R36 ;  /* 0x0000004c4824723c */ /* 0x048fe80000041824 */
[--C-:B-1----:R-:W-:Y:S01]  /*e6e0*/  FFMA.FTZ R84, R240, c[0x0][0x2d0], -R68.reuse ;  /* 0x0000b400f0547a23 */ /* 0x102fe20000010844 */
[----:B-----5:R-:W-:Y:S01]  /*e6f0*/  F2FP.BF16.PACK_AB R136, R144, R145 ;  /* 0x000000919088723e */ /* 0x020fe200000010ff */
[----:B------:R-:W-:Y:S02]  /*e700*/  FFMA.FTZ R68, R71, c[0x0][0x2d0], -R68 ;  /* 0x0000b40047447a23 */ /* 0x000fe40000010844 */
[C---:B------:R-:W-:Y:S01]  /*e710*/  HMMA.16816.F32.BF16 R40, R72.reuse, R78, R40 ;  /* 0x0000004e4828723c */ /* 0x040fe20000041828 */
[----:B------:R1:W3:Y:S03]  /*e720*/  MUFU.EX2 R143, R84 ;  /* 0x00000054008f7308 */ /* 0x0002e60000000800 */
[----:B------:R-:W-:Y:S04]  /*e730*/  FFMA.FTZ R76, R243, c[0x0][0x2d0], -R148 ;  /* 0x0000b400f34c7a23 */ /* 0x000fe80000010894 */
[C---:B------:R-:W-:Y:S03]  /*e740*/  HMMA.16816.F32.BF16 R44, R72.reuse, R88, R44 ;  /* 0x00000058482c723c */ /* 0x040fe6000004182c */
[----:B------:R4:W5:Y:S01]  /*e750*/  MUFU.EX2 R140, R76 ;  /* 0x0000004c008c7308 */ /* 0x0009620000000800 */
[----:B--2---:R-:W-:Y:S04]  /*e760*/  LDSM.16.MT88.4 R80, [R194+0x6000] ;  /* 0x00600000c250783b */ /* 0x004fe80000004200 */
[C---:B------:R-:W-:Y:S05]  /*e770*/  HMMA.16816.F32.BF16 R48, R72.reuse, R90, R48 ;  /* 0x0000005a4830723c */ /* 0x040fea0000041830 */
[----:B------:R-:W2:Y:S01]  /*e780*/  MUFU.EX2 R68, R68 ;  /* 0x0000004400447308 */ /* 0x000ea20000000800 */
[----:B-1----:R-:W1:Y:S01]  /*e790*/  LDSM.16.MT88.4 R84, [R192+0x6000] ;  /* 0x00600000c054783b */ /* 0x002e620000004200 */
[----:B---3--:R-:W-:Y:S07]  /*e7a0*/  F2FP.BF16.PACK_AB R137, R142, R143 ;  /* 0x0000008f8e89723e */ /* 0x008fee00000010ff */
[----:B----4-:R-:W3:Y:S01]  /*e7b0*/  LDSM.16.MT88.4 R76, [R191+0x3000] ;  /* 0x00300000bf4c783b */ /* 0x010ee20000004200 */
[----:B-----5:R-:W-:Y:S02]  /*e7c0*/  F2FP.BF16.PACK_AB R138, R140, R141 ;  /* 0x0000008d8c8a723e */ /* 0x020fe400000010ff */
[----:B--2---:R-:W-:Y:S01]  /*e7d0*/  F2FP.BF16.PACK_AB R139, R68, R70 ;  /* 0x00000046448b723e */ /* 0x004fe200000010ff */
[C---:B-1----:R-:W-:Y:S08]  /*e7e0*/  HMMA.16816.F32.BF16 R52, R72.reuse, R84, R52 ;  /* 0x000000544834723c */ /* 0x042ff00000041834 */
[C---:B------:R-:W-:Y:S08]  /*e7f0*/  HMMA.16816.F32.BF16 R56, R72.reuse, R86, R56 ;  /* 0x000000564838723c */ /* 0x040ff00000041838 */
[C---:B------:R-:W-:Y:S08]  /*e800*/  HMMA.16816.F32.BF16 R60, R72.reuse, R80, R60 ;  /* 0x00000050483c723c */ /* 0x040ff0000004183c */
[----:B------:R-:W-:Y:S08]  /*e810*/  HMMA.16816.F32.BF16 R64, R72, R82, R64 ;  /* 0x000000524840723c */ /* 0x000ff00000041840 */
[C---:B---3--:R-:W-:Y:S01]  /*e820*/  HMMA.16816.F32.BF16 R72, R136.reuse, R76, R4 ;  /* 0x0000004c8848723c */ /* 0x048fe20000041804 */
        /* <DEDUP_REMOVED lines=30> */
.L_x_1025:
[----:B------:R-:W-:Y:S02]  /*ea10*/  MOV R7, 0x1f ;  /* 0x0000001f00077802 */ /* 0x000fe40000000f00 */
[----:B------:R-:W-:Y:S01]  /*ea20*/  MOV R6, 0xffffffff ;  /* 0xffffffff00067802 */ /* 0x000fe20000000f00 */
[----:B------:R-:W-:Y:S05]  /*ea30*/  BRA.DIV ~URZ, `(.L_x_1029) ;  /* 0x000048227f007947 */ /* 0x000fea000b800000 */
[----:B-1----:R-:W2:Y:S04]  /*ea40*/  LDL R2, [R1+0x34] ;  /* 0x0000340001027983 */ /* 0x002ea80000100800 */
[----:B--2---:R1:W2:Y:S02]  /*ea50*/  SHFL.BFLY PT, R0, R2, 0x2, 0x1f ;  /* 0x0c401f0002007f89 */ /* 0x0042a400000e0000 */
.L_x_1096:
        /* <DEDUP_REMOVED lines=9> */
.L_x_1097:
        /* <DEDUP_REMOVED lines=85> */
.L_x_1016:
        /* <DEDUP_REMOVED lines=19> */
.L_x_1032:
[----:B--2---:R-:W-:Y:S05]  /*f170*/  BSYNC B0 ;  /* 0x0000000000007941 */ /* 0x004fea0003800000 */
.L_x_1031:
        /* <DEDUP_REMOVED lines=106> */
.L_x_1035:
        /* <DEDUP_REMOVED lines=8> */
[----:B------:R1:W1:Y:S08]  /*f8a0*/  LDC.64 R4, c[0x0][R2+0x170] ;  /* 0x00005c0002047b82 */ /* 0x0002700000000a00 */
[----:B------:R1:W3:Y:S08]  /*f8b0*/  LDC.64 R12, c[0x0][R2+0x168] ;  /* 0x00005a00020c7b82 */ /* 0x0002f00000000a00 */
[----:B------:R1:W2:Y:S08]  /*f8c0*/  LDC.64 R16, c[0x0][R2+0x178] ;  /* 0x00005e0002107b82 */ /* 0x0002b00000000a00 */
[----:B------:R1:W2:Y:S01]  /*f8d0*/  LDC.64 R18, c[0x0][R2+0x160] ;  /* 0x0000580002127b82 */ /* 0x0002a20000000a00 */
[----:B------:R-:W-:-:S04]  /*f8e0*/  ISETP.NE.U32.AND P0, PT, RZ, c[0x0][0x500], PT ;  /* 0x00014000ff007a0c */ /* 0x000fc80003f05070 */
[----:B------:R-:W-:-:S04]  /*f8f0*/  ISETP.NE.AND.EX P0, PT, RZ, c[0x0][0x504], PT, P0 ;  /* 0x00014100ff007a0c */ /* 0x000fc80003f05300 */
[----:B------:R-:W-:Y:S02]  /*f900*/  SEL R8, R8, RZ, !P0 ;  /* 0x000000ff08087207 */ /* 0x000fe40004000000 */
[----:B------:R-:W-:Y:S01]  /*f910*/  SEL R3, R7, RZ, !P0 ;  /* 0x000000ff07037207 */ /* 0x000fe20004000000 */
[----:B-1----:R-:W-:-:S05]  /*f920*/  IMAD.MOV.U32 R2, RZ, RZ, c[0x0][0x4e8] ;  /* 0x00013a00ff027624 */ /* 0x002fca00078e00ff */
[----:B------:R-:W-:Y:S01]  /*f930*/  ISETP.NE.AND P3, PT, R2, 0x1, PT ;  /* 0x000000010200780c */ /* 0x000fe20003f65270 */
[----:B------:R-:W-:-:S04]  /*f940*/  IMAD R2, R5, R8, RZ ;  /* 0x0000000805027224 */ /* 0x000fc800078e02ff */
[C---:B------:R-:W-:Y:S02]  /*f950*/  IMAD R11, R4.reuse, R3, R2 ;  /* 0x00000003040b7224 */ /* 0x040fe400078e0202 */
[----:B------:R-:W-:Y:S01]  /*f960*/  IMAD.WIDE.U32 R4, R4, R8, RZ ;  /* 0x0000000804047225 */ /* 0x000fe200078e00ff */
[----:B------:R-:W1:Y:S03]  /*f970*/  S2R R24, SR_TID.X ;  /* 0x0000000000187919 */ /* 0x000e660000002100 */
[----:B--2---:R-:W-:-:S04]  /*f980*/  IMAD.IADD R9, R6, 0x1, R43 ;  /* 0x0000000106097824 */ /* 0x004fc800078e022b */
        /* <DEDUP_REMOVED lines=26> */
[----:B-1----:R-:W-:Y:S01]  /*fb30*/  SHF.R.S32.HI R22, RZ, 0x1f, R24 ;  /* 0x0000001fff167819 */ /* 0x002fe20000011418 */
        /* <DEDUP_REMOVED lines=9> */
[----:B------:R-:W-:Y:S01]  /*fbd0*/  SHFL.IDX PT, R4, R4, 0x1, 0x1c1f ;  /* 0x003c1f0004047f89 */ /* 0x000fe200000e0000 */
[----:B------:R-:W-:-:S03]  /*fbe0*/  IMAD R11, R14, c[0x0][0x4e8], RZ ;  /* 0x00013a000e0b7a24 */ /* 0x000fc600078e02ff */
[----:B------:R2:W3:Y:S01]  /*fbf0*/  SHFL.IDX PT, R5, R2, 0x1, 0x1c1f ;  /* 0x003c1f0002057f89 */ /* 0x0004e200000e0000 */
[----:B------:R-:W-:Y:S01]  /*fc00*/  LOP3.LUT P0, RZ, R22, 0x3, RZ, 0xc0, !PT ;  /* 0x0000000316ff7812 */ /* 0x000fe2000780c0ff */
[----:B--2---:R-:W-:-:S05]  /*fc10*/  IMAD.IADD R2, R23, 0x1, R43 ;  /* 0x0000000117027824 */ /* 0x004fca00078e022b */
        /* <DEDUP_REMOVED lines=37> */
[----:B------:R-:W-:-:S05]  /*fe70*/  IADD3 R4, R43, R4, RZ ;  /* 0x000000042b047210 */ /* 0x000fca0007ffe0ff */
        /* <DEDUP_REMOVED lines=9> */
[----:B------:R-:W-:Y:S02]  /*ff10*/  IADD3 R6, R42, R43, RZ ;  /* 0x0000002b2a067210 */ /* 0x000fe40007ffe0ff */
        /* <DEDUP_REMOVED lines=10> */
.L_x_1098:
[----:B------:R-:W-:Y:S05]  /*ffc0*/  BRA.DIV ~URZ, `(.L_x_1038) ;  /* 0x000034727f007947 */ /* 0x000fea000b800000 */
[----:B------:R3:W4:Y:S02]  /*ffd0*/  SHFL.IDX PT, R0, R8, RZ, 0x181f ;  /* 0x00181fff08007589 */ /* 0x00072400000e0000 */
.L_x_1099:
        /* <DEDUP_REMOVED lines=13> */
.L_x_1040:
[----:B------:R-:W-:Y:S05]  /*100b0*/  BSYNC B0 ;  /* 0x0000000000007941 */ /* 0x000fea0003800000 */
.L_x_1039:
[----:B------:R-:W-:Y:S05]  /*100c0*/  BRA.DIV ~URZ, `(.L_x_1041) ;  /* 0x000033d27f007947 */ /* 0x000fea000b800000 */
[----:B--2---:R2:W1:Y:S04]  /*100d0*/  SHFL.IDX PT, R9, R7, 0x1, 0x181f ;  /* 0x00381f0007097f89 */ /* 0x00446800000e0000 */
[----:B----4-:R2:W4:Y:S02]  /*100e0*/  SHFL.IDX PT, R0, R8, 0x1, 0x181f ;  /* 0x00381f0008007f89 */ /* 0x01052400000e0000 */
.L_x_1100:
        /* <DEDUP_REMOVED lines=14> */
.L_x_1043:
[----:B------:R-:W-:Y:S05]  /*101d0*/  BSYNC B0 ;  /* 0x0000000000007941 */ /* 0x000fea0003800000 */
.L_x_1042:
[----:B------:R-:W-:Y:S05]  /*101e0*/  BRA.DIV ~URZ, `(.L_x_1044) ;  /* 0x000033727f007947 */ /* 0x000fea000b800000 */
[----:B-1----:R1:W2:Y:S02]  /*101f0*/  SHFL.IDX PT, R9, R7, 0x2, 0x181f ;  /* 0x00581f0007097f89 */ /* 0x0022a400000e0000 */
.L_x_1101:
[----:B------:R-:W-:Y:S05]  /*10200*/  BRA.DIV ~URZ, `(.L_x_1045) ;  /* 0x000033c27f007947 */ /* 0x000fea000b800000 */
[----:B----4-:R4:W1:Y:S02]  /*10210*/  SHFL.IDX PT, R0, R8, 0x2, 0x181f ;  /* 0x00581f0008007f89 */ /* 0x01086400000e0000 */
.L_x_1102:
        /* <DEDUP_REMOVED lines=14> */
.L_x_1047:
[----:B------:R-:W-:Y:S05]  /*10300*/  BSYNC B0 ;  /* 0x0000000000007941 */ /* 0x000fea0003800000 */
.L_x_1046:
[----:B------:R-:W-:Y:S05]  /*10310*/  BRA.DIV ~URZ, `(.L_x_1048) ;  /* 0x000033127f007947 */ /* 0x000fea000b800000 */
[----:B-12---:R-:W1:Y:S04]  /*10320*/  SHFL.IDX PT, R7, R7, 0x3, 0x181f ;  /* 0x00781f0007077f89 */ /* 0x006e6800000e0000 */
[----:B------:R2:W3:Y:S02]  /*10330*/  SHFL.IDX PT, R0, R8, 0x3, 0x181f ;  /* 0x00781f0008007f89 */ /* 0x0004e400000e0000 */
.L_x_1103:
        /* <DEDUP_REMOVED lines=15> */
.L_x_1036:
        /* <DEDUP_REMOVED lines=34> */
.L_x_1104:
[----:B------:R-:W-:Y:S05]  /*10650*/  BRA.DIV ~URZ, `(.L_x_1051) ;  /* 0x000031027f007947 */ /* 0x000fea000b800000 */
[----:B------:R3:W4:Y:S02]  /*10660*/  SHFL.IDX PT, R0, R28, RZ, 0x1c1f ;  /* 0x001c1fff1c007589 */ /* 0x00072400000e0000 */
.L_x_1105:
        /* <DEDUP_REMOVED lines=98> */
.L_x_1053:
[----:B------:R-:W-:Y:S05]  /*10c90*/  BSYNC B0 ;  /* 0x0000000000007941 */ /* 0x000fea0003800000 */
.L_x_1052:
[----:B------:R-:W-:Y:S05]  /*10ca0*/  BRA.DIV ~URZ, `(.L_x_1054) ;  /* 0x00002b127f007947 */ /* 0x000fea000b800000 */
[----:B--2---:R2:W1:Y:S04]  /*10cb0*/  SHFL.IDX PT, R4, R14, 0x1, 0x1c1f ;  /* 0x003c1f000e047f89 */ /* 0x00446800000e0000 */
[----:B----4-:R2:W4:Y:S02]  /*10cc0*/  SHFL.IDX PT, R0, R28, 0x1, 0x1c1f ;  /* 0x003c1f001c007f89 */ /* 0x01052400000e0000 */
.L_x_1106:
        /* <DEDUP_REMOVED lines=8> */
[C---:B------:R-:W-:Y:S02]  /*10d50*/  @!P0 LEA R2, P3, R12.reuse, R0, 0x2 ;  /* 0x000000000c028211 */ /* 0x040fe400078610ff */
        /* <DEDUP_REMOVED lines=62> */
.L_x_1034:
        /* <DEDUP_REMOVED lines=21> */
.L_x_1055:
        /* <DEDUP_REMOVED lines=57> */
.L_x_1057:
[----:B------:R-:W-:Y:S05]  /*11620*/  BSYNC B0 ;  /* 0x0000000000007941 */ /* 0x000fea0003800000 */
.L_x_1056:
        /* <DEDUP_REMOVED lines=20> */
[----:B------:R-:W-:-:S03]  /*11770*/  IMAD.IADD R4, R11, 0x1, R4 ;  /* 0x000000010b047824 */ /* 0x000fc600078e0204 */
[----:B------:R-:W-:Y:S01]  /*11780*/  IADD3 R3, R3, R8, RZ ;  /* 0x0000000803037210 */ /* 0x000fe20007ffe0ff */
[----:B------:R-:W-:Y:S01]  /*11790*/  @P0 IMAD.HI.U32 R6, R4, c[0x0][0x4ec], RZ ;  /* 0x00013b0004060a27 */ /* 0x000fe200078e00ff */
[----:B------:R-:W-:-:S03]  /*117a0*/  IADD3 R8, R10, R11, RZ ;  /* 0x0000000b0a087210 */ /* 0x000fc60007ffe0ff */
        /* <DEDUP_REMOVED lines=23> */
.L_x_1107:
[----:B------:R-:W-:Y:S05]  /*11920*/  BRA.DIV ~URZ, `(.L_x_1059) ;  /* 0x00001fc27f007947 */ /* 0x000fea000b800000 */
[----:B------:R3:W4:Y:S02]  /*11930*/  SHFL.IDX PT, R0, R9, RZ, 0x181f ;  /* 0x00181fff09007589 */ /* 0x00072400000e0000 */
.L_x_1108:
        /* <DEDUP_REMOVED lines=14> */
.L_x_1061:
[----:B------:R-:W-:Y:S05]  /*11a20*/  BSYNC B0 ;  /* 0x0000000000007941 */ /* 0x000fea0003800000 */
.L_x_1060:
[----:B------:R-:W-:Y:S05]  /*11a30*/  BRA.DIV ~URZ, `(.L_x_1062) ;  /* 0x00001f127f007947 */ /* 0x000fea000b800000 */
[----:B--2---:R2:W1:Y:S04]  /*11a40*/  SHFL.IDX PT, R10, R6, 0x1, 0x181f ;  /* 0x00381f00060a7f89 */ /* 0x00446800000e0000 */
[----:B----4-:R2:W4:Y:S02]  /*11a50*/  SHFL.IDX PT, R0, R9, 0x1, 0x181f ;  /* 0x00381f0009007f89 */ /* 0x01052400000e0000 */
.L_x_1109:
        /* <DEDUP_REMOVED lines=14> */
.L_x_1064:
[----:B------:R-:W-:Y:S05]  /*11b40*/  BSYNC B0 ;  /* 0x0000000000007941 */ /* 0x000fea0003800000 */
.L_x_1063:
[----:B------:R-:W-:Y:S05]  /*11b50*/  BRA.DIV ~URZ, `(.L_x_1065) ;  /* 0x00001eb27f007947 */ /* 0x000fea000b800000 */
[----:B-1----:R1:W2:Y:S02]  /*11b60*/  SHFL.IDX PT, R10, R6, 0x2, 0x181f ;  /* 0x00581f00060a7f89 */ /* 0x0022a400000e0000 */
.L_x_1110:
[----:B------:R-:W-:Y:S05]  /*11b70*/  BRA.DIV ~URZ, `(.L_x_1066) ;  /* 0x00001f027f007947 */ /* 0x000fea000b800000 */
[----:B----4-:R4:W1:Y:S02]  /*11b80*/  SHFL.IDX PT, R0, R9, 0x2, 0x181f ;  /* 0x00581f0009007f89 */ /* 0x01086400000e0000 */
.L_x_1111:
        /* <DEDUP_REMOVED lines=14> */
.L_x_1068:
[----:B------:R-:W-:Y:S05]  /*11c70*/  BSYNC B0 ;  /* 0x0000000000007941 */ /* 0x000fea0003800000 */
.L_x_1067:
[----:B------:R-:W-:Y:S05]  /*11c80*/  BRA.DIV ~URZ, `(.L_x_1069) ;  /* 0x00001e527f007947 */ /* 0x000fea000b800000 */
[----:B-12---:R-:W1:Y:S04]  /*11c90*/  SHFL.IDX PT, R6, R6, 0x3, 0x181f ;  /* 0x00781f0006067f89 */ /* 0x006e6800000e0000 */
[----:B------:R2:W3:Y:S02]  /*11ca0*/  SHFL.IDX PT, R0, R9, 0x3, 0x181f ;  /* 0x00781f0009007f89 */ /* 0x0004e400000e0000 */
.L_x_1112:
        /* <DEDUP_REMOVED lines=13> */
.L_x_1049:
[----:B------:R-:W-:Y:S05]  /*11d80*/  BSYNC B1 ;  /* 0x0000000000017941 */ /* 0x000fea0003800000 */
.L_x_1033:
        /* <DEDUP_REMOVED lines=15> */
.L_x_1113:
[----:B------:R-:W-:Y:S05]  /*11e80*/  BRA.DIV ~URZ, `(.L_x_1072) ;  /* 0x00001d827f007947 */ /* 0x000fea000b800000 */
[----:B------:R3:W4:Y:S02]  /*11e90*/  SHFL.IDX PT, R8, R67, 0x1, 0x1f ;  /* 0x00201f0043087f89 */ /* 0x00072400000e0000 */
.L_x_1114:
        /* <DEDUP_REMOVED lines=19> */
.L_x_1115:
        /* <DEDUP_REMOVED lines=16> */
.L_x_1116:
[----:B---3--:R-:W-:Y:S01]  /*120d0*/  IMAD R0, R0, c[0x0][0x538], RZ ;  /* 0x00014e0000007a24 */ /* 0x008fe200078e02ff */
[----:B------:R-:W-:Y:S04]  /*120e0*/  BSSY B1, `(.L_x_1075) ;  /* 0x00000cf000017945 */ /* 0x000fe80003800000 */
[----:B----4-:R-:W-:-:S04]  /*120f0*/  IADD3 R8, R0, R8, RZ ;  /* 0x0000000800087210 */ /* 0x010fc80007ffe0ff */
[----:B--2---:R-:W-:-:S13]  /*12100*/  ISETP.GT.AND P0, PT, R8, R9, PT ;  /* 0x000000090800720c */ /* 0x004fda0003f04270 */
[----:B------:R-:W-:Y:S05]  /*12110*/  @P0 BRA `(.L_x_1076) ;  /* 0x0000025000000947 */ /* 0x000fea0003800000 */
.L_x_1080:
        /* <DEDUP_REMOVED lines=17> */
.L_x_1117:
        /* <DEDUP_REMOVED lines=16> */
.L_x_1118:
[----:B--2---:R-:W-:-:S05]  /*12330*/  IMAD R0, R0, c[0x0][0x538], RZ ;  /* 0x00014e0000007a24 */ /* 0x004fca00078e02ff */
[----:B------:R-:W-:-:S04]  /*12340*/  IADD3 R8, R0, R8, RZ ;  /* 0x0000000800087210 */ /* 0x000fc80007ffe0ff */
[----:B------:R-:W-:-:S13]  /*12350*/  ISETP.GT.AND P0, PT, R8, R9, PT ;  /* 0x000000090800720c */ /* 0x000fda0003f04270 */
[----:B-1----:R-:W-:Y:S05]  /*12360*/  @!P0 BRA `(.L_x_1080) ;  /* 0xfffffdb000008947 */ /* 0x002fea000383ffff */
.L_x_1076:
[----:B------:R-:W-:-:S05]  /*12370*/  IADD3 R11, -R0, R8, RZ ;  /* 0x00000008000b7210 */ /* 0x000fca0007ffe1ff */
[----:B------:R-:W-:-:S05]  /*12380*/  IMAD R0, R4, c[0x0][0x538], R11 ;  /* 0x00014e0004007a24 */ /* 0x000fca00078e020b */
[----:B------:R-:W-:Y:S01]  /*12390*/  ISETP.GT.AND P0, PT, R0, R9, PT ;  /* 0x000000090000720c */ /* 0x000fe20003f04270 */
[----:B------:R-:W-:-:S12]  /*123a0*/  BRA.DIV ~URZ, `(.L_x_1081) ;  /* 0x00001ca27f007947 */ /* 0x000fd8000b800000 */
[----:B------:R-:W-:-:S03]  /*123b0*/  VOTE.ANY R10, PT, !P0 ;  /* 0x00000000000a7806 */ /* 0x000fc600040e0100 */
.L_x_1119:
[----:B------:R-:W2:Y:S01]  /*123c0*/  LDL.LU R0, [R1+0x5c] ;  /* 0x00005c0001007983 */ /* 0x000ea20000300800 */
[----:B------:R-:W2:Y:S02]  /*123d0*/  POPC R8, R10 ;  /* 0x0000000a00087309 */ /* 0x000ea40000000000 */
[----:B--2---:R-:W-:-:S05]  /*123e0*/  IADD3 R0, R8, R0, RZ ;  /* 0x0000000008007210 */ /* 0x004fca0007ffe0ff */
[----:B------:R2:W-:Y:S01]  /*123f0*/  STL [R1+0x5c], R0 ;  /* 0x00005c0001007387 */ /* 0x0005e20000100800 */
[----:B------:R-:W-:Y:S05]  /*12400*/  BRA.DIV ~URZ, `(.L_x_1082) ;  /* 0x00001c927f007947 */ /* 0x000fea000b800000 */
[----:B------:R3:W4:Y:S04]  /*12410*/  SHFL.IDX PT, R12, R6, R8, 0x1f ;  /* 0x00001f08060c7589 */ /* 0x00072800000e0000 */
[----:B------:R3:W1:Y:S02]  /*12420*/  SHFL.IDX PT, R7, R7, R8, 0x1f ;  /* 0x00001f0807077589 */ /* 0x00066400000e0000 */
.L_x_1120:
[----:B------:R-:W-:Y:S01]  /*12430*/  ISETP.NE.AND P0, PT, R10, RZ, PT ;  /* 0x000000ff0a00720c */ /* 0x000fe20003f05270 */
[----:B------:R-:W-:-:S12]  /*12440*/  BSSY B0, `(.L_x_1083) ;  /* 0x0000005000007945 */ /* 0x000fd80003800000 */
[----:B------:R-:W-:Y:S05]  /*12450*/  @!P0 BRA `(.L_x_1084) ;  /* 0x0000003000008947 */ /* 0x000fea0003800000 */
[----:B------:R-:W-:Y:S01]  /*12460*/  IADD3 R3, R8, -0x1, RZ ;  /* 0xffffffff08037810 */ /* 0x000fe20007ffe0ff */
[----:B------:R-:W-:Y:S05]  /*12470*/  BRA.DIV ~URZ, `(.L_x_1085) ;  /* 0x00001cf27f007947 */ /* 0x000fea000b800000 */
[----:B------:R2:W3:Y:S02]  /*12480*/  SHFL.IDX PT, R13, R4, R3, 0x1f ;  /* 0x00001f03040d7589 */ /* 0x0004e400000e0000 */
.L_x_1084:
[----:B------:R-:W-:Y:S05]  /*12490*/  BSYNC B0 ;  /* 0x0000000000007941 */ /* 0x000fea0003800000 */
.L_x_1083:
        /* <DEDUP_REMOVED lines=68> */
.L_x_1087:
        /* <DEDUP_REMOVED lines=17> */
[----:B------:R-:W-:-:S04]  /*129f0*/  IMAD.MOV.U32 R6, RZ, RZ, R0 ;  /* 0x000000ffff067224 */ /* 0x000fc800078e0000 */
        /* <DEDUP_REMOVED lines=11> */
[----:B------:R-:W-:-:S05]  /*12ab0*/  @P2 IADD3 R0, R0, 0x1, RZ ;  /* 0x0000000100002810 */ /* 0x000fca0007ffe0ff */
[----:B------:R-:W-:-:S05]  /*12ac0*/  IMAD.MOV.U32 R2, RZ, RZ, R0 ;  /* 0x000000ffff027224 */ /* 0x000fca00078e0000 */
        /* <DEDUP_REMOVED lines=16> */
[----:B------:R-:W-:Y:S01]  /*12bd0*/  IMAD R7, R6, R4, RZ ;  /* 0x0000000406077224 */ /* 0x000fe200078e02ff */
[----:B------:R-:W-:Y:S01]  /*12be0*/  MOV R6, R2 ;  /* 0x0000000200067202 */ /* 0x000fe20000000f00 */
[----:B------:R-:W-:-:S04]  /*12bf0*/  IMAD.MOV.U32 R2, RZ, RZ, RZ ;  /* 0x000000ffff027224 */ /* 0x000fc800078e00ff */
[----:B------:R-:W-:-:S04]  /*12c00*/  IMAD.HI.U32 R7, R3, R7, R2 ;  /* 0x0000000703077227 */ /* 0x000fc800078e0002 */
[----:B------:R-:W-:-:S04]  /*12c10*/  IMAD.MOV R2, RZ, RZ, -R8 ;  /* 0x000000ffff027224 */ /* 0x000fc800078e0a08 */
        /* <DEDUP_REMOVED lines=17> */
.L_x_1088:
[----:B------:R-:W-:Y:S05]  /*12d30*/  BSYNC B0 ;  /* 0x0000000000007941 */ /* 0x000fea0003800000 */
.L_x_1086:
[----:B------:R-:W-:-:S04]  /*12d40*/  LOP3.LUT R2, RZ, R2, RZ, 0x33, !PT ;  /* 0x00000002ff027212 */ /* 0x000fc800078e33ff */
[----:B-1----:R-:W-:-:S05]  /*12d50*/  IADD3 R0, R2, R12, RZ ;  /* 0x0000000c02007210 */ /* 0x002fca0007ffe0ff */
[----:B------:R1:W-:Y:S01]  /*12d60*/  STL [R1+0x54], R0 ;  /* 0x0000540001007387 */ /* 0x0003e20000100800 */
[----:B------:R-:W-:Y:S05]  /*12d70*/  BRA `(.L_x_1089) ;  /* 0x0000005000007947 */ /* 0x000fea0003800000 */
.L_x_1077:
[----:B------:R-:W-:Y:S01]  /*12d80*/  MOV R0, c[0x0][0x53c] ;  /* 0x00014f0000007a02 */ /* 0x000fe20000000f00 */
[----:B------:R2:W-:Y:S04]  /*12d90*/  STL [R1+0x50], R9 ;  /* 0x0000500901007387 */ /* 0x0005e80000100800 */
[----:B------:R2:W-:Y:S04]  /*12da0*/  STL [R1+0x54], RZ ;  /* 0x000054ff01007387 */ /* 0x0005e80000100800 */
[----:B------:R2:W-:Y:S04]  /*12db0*/  STL [R1+0x58], RZ ;  /* 0x000058ff01007387 */ /* 0x0005e80000100800 */
[----:B------:R2:W-:Y:S02]  /*12dc0*/  STL [R1+0x5c], R0 ;  /* 0x00005c0001007387 */ /* 0x0005e40000100800 */
.L_x_1089:
[----:B------:R-:W-:Y:S05]  /*12dd0*/  BSYNC B1 ;  /* 0x0000000000017941 */ /* 0x000fea0003800000 */
.L_x_1075:
        /* <DEDUP_REMOVED lines=9> */
.L_x_1070:
[----:B--2---:R-:W2:Y:S02]  /*12e70*/  LDL R0, [R1+0x5c] ;  /* 0x00005c0001007983 */ /* 0x004ea40000100800 */
[----:B--2---:R-:W-:-:S13]  /*12e80*/  ISETP.GE.AND P0, PT, R0, c[0x0][0x53c], PT ;  /* 0x00014f0000007a0c */ /* 0x004fda0003f06270 */
[----:B-1----:R-:W-:Y:S01]  /*12e90*/  @P0 CALL.REL.NOINC `(.L_x_1090) ;  /* 0x0000001000000944 */ /* 0x002fe20003c00000 */
[----:B------:R-:W-:Y:S05]  /*12ea0*/  BRA `(.L_x_1091) ;  /* 0xfffee9d000007947 */ /* 0x000fea000383ffff */
.L_x_1090:
[----:B------:R-:W-:Y:S05]  /*12eb0*/  EXIT ;  /* 0x000000000000794d */ /* 0x000fea0003800000 */
.L_x_999:
[----:B------:R-:W-:Y:S01]  /*12ec0*/  IMAD.MOV.U32 R0, RZ, RZ, R5 ;  /* 0x000000ffff007224 */ /* 0x000fe200078e0005 */
[----:B------:R-:W-:Y:S02]  /*12ed0*/  MOV R2, 0x1 ;  /* 0x0000000100027802 */ /* 0x000fe40000000f00 */
[----:B------:R-:W-:Y:S02]  /*12ee0*/  MOV R3, 0x12f00 ;  /* 0x00012f0000037802 */ /* 0x000fe40000000f00 */
[----:B------:R-:W-:Y:S05]  /*12ef0*/  CALL.REL.NOINC `($__internal_22_$__cuda_sm70_shflsync_up_p) ;  /* 0x0000136000007944 */ /* 0x000fea0003c00000 */
[----:B------:R-:W-:Y:S01]  /*12f00*/  MOV R0, R4 ;  /* 0x0000000400007202 */ /* 0x000fe20000000f00 */
[----:B------:R-:W-:Y:S05]  /*12f10*/  BRA `(.L_x_1092) ;  /* 0xfffed54000007947 */ /* 0x000fea000383ffff */
.L_x_1000:
[----:B------:R-:W-:Y:S01]  /*12f20*/  IMAD.MOV.U32 R0, RZ, RZ, R5 ;  /* 0x000000ffff007224 */ /* 0x000fe200078e0005 */
[----:B------:R-:W-:Y:S02]  /*12f30*/  MOV R2, 0x2 ;  /* 0x0000000200027802 */ /* 0x000fe40000000f00 */
[----:B------:R-:W-:Y:S02]  /*12f40*/  MOV R3, 0x12f60 ;  /* 0x00012f6000037802 */ /* 0x000fe40000000f00 */
[----:B------:R-:W-:Y:S05]  /*12f50*/  CALL.REL.NOINC `($__internal_22_$__cuda_sm70_shflsync_up_p) ;  /* 0x0000130000007944 */ /* 0x000fea0003c00000 */
[----:B------:R-:W-:Y:S01]  /*12f60*/  SEL R0, R4, RZ, P4 ;  /* 0x000000ff04007207 */ /* 0x000fe20002000000 */
[----:B------:R-:W-:Y:S01]  /*12f70*/  IMAD.MOV.U32 R2, RZ, RZ, 0x4 ;  /* 0x00000004ff027424 */ /* 0x000fe200078e00ff */
[----:B------:R-:W-:-:S03]  /*12f80*/  MOV R3, 0x12fb0 ;  /* 0x00012fb000037802 */ /* 0x000fc60000000f00 */
[----:B------:R-:W-:Y:S02]  /*12f90*/  IMAD.IADD R0, R5, 0x1, R0 ;  /* 0x0000000105007824 */ /* 0x000fe400078e0200 */
        /* <DEDUP_REMOVED lines=14> */
[----:B------:R-:W-:Y:S01]  /*13080*/  IMAD.IADD R4, R0, 0x1, R4 ;  /* 0x0000000100047824 */ /* 0x000fe200078e0204 */
[----:B------:R-:W-:-:S03]  /*13090*/  MOV R0, 0x1f ;  /* 0x0000001f00007802 */ /* 0x000fc60000000f00 */
[----:B------:R-:W-:Y:S02]  /*130a0*/  IMAD.MOV.U32 R5, RZ, RZ, R4 ;  /* 0x000000ffff057224 */ /* 0x000fe400078e0004 */
[----:B------:R-:W-:Y:S05]  /*130b0*/  CALL.REL.NOINC `($__internal_21_$__cuda_sm70_shflsync_idx_p) ;  /* 0x0000115000007944 */ /* 0x000fea0003c00000 */
[----:B------:R-:W-:Y:S05]  /*130c0*/  BRA `(.L_x_1093) ;  /* 0xfffed49000007947 */ /* 0x000fea000383ffff */
.L_x_1002:
[----:B------:R-:W-:Y:S02]  /*130d0*/  SEL R0, RZ, 0x1, P0 ;  /* 0x00000001ff007807 */ /* 0x000fe40000000000 */
[----:B------:R-:W-:Y:S02]  /*130e0*/  MOV R2, 0x13100 ;  /* 0x0001310000027802 */ /* 0x000fe40000000f00 */
[----:B------:R-:W-:Y:S05]  /*130f0*/  CALL.REL.NOINC `($__internal_23_$__cuda_sm70_votesync_ballot) ;  /* 0x000011d000007944 */ /* 0x000fea0003c00000 */
[----:B------:R-:W-:Y:S01]  /*13100*/  MOV R10, R0 ;  /* 0x00000000000a7202 */ /* 0x000fe20000000f00 */
[----:B------:R-:W-:Y:S05]  /*13110*/  BRA `(.L_x_1094) ;  /* 0xfffed4d000007947 */ /* 0x000fea000383ffff */
.L_x_1003:
[----:B------:R-:W-:Y:S01]  /*13120*/  IMAD.MOV.U32 R5, RZ, RZ, R9 ;  /* 0x000000ffff057224 */ /* 0x000fe200078e0009 */
[----:B------:R-:W-:Y:S01]  /*13130*/  MOV R3, R6 ;  /* 0x0000000600037202 */ /* 0x000fe20000000f00 */
[----:B-1----:R-:W-:Y:S01]  /*13140*/  IMAD.MOV.U32 R0, RZ, RZ, 0x1f ;  /* 0x0000001fff007424 */ /* 0x002fe200078e00ff */
[----:B------:R-:W-:Y:S02]  /*13150*/  MOV R2, 0x13170 ;  /* 0x0001317000027802 */ /* 0x000fe40000000f00 */
[----:B------:R-:W-:Y:S05]  /*13160*/  CALL.REL.NOINC `($__internal_21_$__cuda_sm70_shflsync_idx_p) ;  /* 0x000010a000007944 */ /* 0x000fea0003c00000 */
[----:B------:R-:W-:Y:S01]  /*13170*/  IMAD.MOV.U32 R12, RZ, RZ, R0 ;  /* 0x000000ffff0c7224 */ /* 0x000fe200078e0000 */
[----:B------:R-:W-:Y:S01]  /*13180*/  MOV R5, R8 ;  /* 0x0000000800057202 */ /* 0x000fe20000000f00 */
[----:B------:R-:W-:Y:S01]  /*13190*/  IMAD.MOV.U32 R7, RZ, RZ, RZ ;  /* 0x000000ffff077224 */ /* 0x000fe200078e00ff */
[----:B------:R-:W-:Y:S01]  /*131a0*/  MOV R3, R6 ;  /* 0x0000000600037202 */ /* 0x000fe20000000f00 */
[----:B------:R-:W-:Y:S01]  /*131b0*/  IMAD.MOV.U32 R0, RZ, RZ, 0x1f ;  /* 0x0000001fff007424 */ /* 0x000fe200078e00ff */
[----:B------:R-:W-:-:S02]  /*131c0*/  MOV R2, 0x131e0 ;  /* 0x000131e000027802 */ /* 0x000fc40000000f00 */
[----:B------:R-:W-:Y:S05]  /*131d0*/  CALL.REL.NOINC `($__internal_21_$__cuda_sm70_shflsync_idx_p) ;  /* 0x0000103000007944 */ /* 0x000fea0003c00000 */
[----:B------:R-:W-:Y:S01]  /*131e0*/  MOV R9, R0 ;  /* 0x0000000000097202 */ /* 0x000fe20000000f00 */
[----:B------:R-:W-:Y:S05]  /*131f0*/  BRA `(.L_x_1095) ;  /* 0xfffed46000007947 */ /* 0x000fea000383ffff */
.L_x_1006:
[----:B------:R-:W-:Y:S01]  /*13200*/  IMAD.MOV.U32 R5, RZ, RZ, R4 ;  /* 0x000000ffff057224 */ /* 0x000fe200078e0004 */
[----:B-1----:R-:W-:-:S02]  /*13210*/  MOV R0, 0x1f ;  /* 0x0000001f00007802 */ /* 0x002fc40000000f00 */
[----:B------:R-:W-:Y:S02]  /*13220*/  MOV R2, 0x13240 ;  /* 0x0001324000027802 */ /* 0x000fe40000000f00 */
[----:B--234-:R-:W-:Y:S05]  /*13230*/  CALL.REL.NOINC `($__internal_21_$__cuda_sm70_shflsync_idx_p) ;  /* 0x00000fd000007944 */ /* 0x01cfea0003c00000 */
[----:B------:R-:W-:Y:S01]  /*13240*/  MOV R7, R0 ;  /* 0x0000000000077202 */ /* 0x000fe20000000f00 */
[----:B------:R-:W-:Y:S05]  /*13250*/  BRA `(.L_x_1005) ;  /* 0xfffed46000007947 */ /* 0x000fea000383ffff */
.L_x_1029:
[----:B-1----:R1:W5:Y:S01]  /*13260*/  LDL R2, [R1+0x34] ;  /* 0x0000340001027983 */ /* 0x0023620000100800 */
[----:B------:R-:W-:Y:S02]  /*13270*/  MOV R5, 0x2 ;  /* 0x0000000200057802 */ /* 0x000fe40000000f00 */
[----:B------:R-:W-:Y:S02]  /*13280*/  MOV R4, 0x132a0 ;  /* 0x000132a000047802 */ /* 0x000fe40000000f00 */
[----:B-1---5:R-:W-:Y:S05]  /*13290*/  CALL.REL.NOINC `($__internal_20_$__cuda_sm70_shflsync_bfly_p) ;  /* 0x00000f3000007944 */ /* 0x022fea0003c00000 */
[----:B------:R-:W-:Y:S01]  /*132a0*/  MOV R0, R2 ;  /* 0x0000000200007202 */ /* 0x000fe20000000f00 */
[----:B------:R-:W-:Y:S05]  /*132b0*/  BRA `(.L_x_1096) ;  /* 0xffffb7a000007947 */ /* 0x000fea000383ffff */
.L_x_1030:
[----:B------:R-:W-:Y:S01]  /*132c0*/  IMAD.MOV.U32 R2, RZ, RZ, R0 ;  /* 0x000000ffff027224 */ /* 0x000fe200078e0000 */
[----:B------:R-:W-:Y:S02]  /*132d0*/  MOV R5, 0x1 ;  /* 0x0000000100057802 */ /* 0x000fe40000000f00 */
[----:B------:R-:W-:Y:S02]  /*132e0*/  MOV R4, 0x13300 ;  /* 0x0001330000047802 */ /* 0x000fe40000000f00 */
[----:B------:R-:W-:Y:S05]  /*132f0*/  CALL.REL.NOINC `($__internal_20_$__cuda_sm70_shflsync_bfly_p) ;  /* 0x00000ed000007944 */ /* 0x000fea0003c00000 */
[----:B------:R-:W-:Y:S02]  /*13300*/  FADD.FTZ R0, R0, R2 ;  /* 0x0000000200007221 */ /* 0x000fe40000010000 */
[----:B------:R1:W5:Y:S01]  /*13310*/  LDL R2, [R1+0x30] ;  /* 0x0000300001027983 */ /* 0x0003620000100800 */
[----:B------:R-:W-:-:S02]  /*13320*/  MOV R5, 0x2 ;  /* 0x0000000200057802 */ /* 0x000fc40000000f00 */
[----:B------:R-:W-:Y:S02]  /*13330*/  MOV R4, 0x13350 ;  /* 0x0001335000047802 */ /* 0x000fe40000000f00 */
[----:B-1---5:R-:W-:Y:S05]  /*13340*/  CALL.REL.NOINC `($__internal_20_$__cuda_sm70_shflsync_bfly_p) ;  /* 0x00000e8000007944 */ /* 0x022fea0003c00000 */
[----:B------:R-:W2:Y:S01]  /*13350*/  LDL.LU R3, [R1+0x30] ;  /* 0x0000300001037983 */ /* 0x000ea20000300800 */
[----:B------:R-:W-:Y:S02]  /*13360*/  MOV R5, 0x1 ;  /* 0x0000000100057802 */ /* 0x000fe40000000f00 */
[----:B------:R-:W-:Y:S01]  /*13370*/  MOV R4, 0x133b0 ;  /* 0x000133b000047802 */ /* 0x000fe20000000f00 */
[----:B--2---:R-:W-:-:S05]  /*13380*/  FADD.FTZ R3, R3, R2 ;  /* 0x0000000203037221 */ /* 0x004fca0000010000 */
[----:B------:R-:W-:Y:S02]  /*13390*/  MOV R2, R3 ;  /* 0x0000000300027202 */ /* 0x000fe40000000f00 */
[----:B------:R-:W-:Y:S05]  /*133a0*/  CALL.REL.NOINC `($__internal_20_$__cuda_sm70_shflsync_bfly_p) ;  /* 0x00000e2000007944 */ /* 0x000fea0003c00000 */
[----:B------:R-:W-:Y:S01]  /*133b0*/  MOV R4, R2 ;  /* 0x0000000200047202 */ /* 0x000fe20000000f00 */
[----:B------:R-:W-:Y:S05]  /*133c0*/  BRA `(.L_x_1097) ;  /* 0xffffb72000007947 */ /* 0x000fea000383ffff */
.L_x_1037:
[----:B-1234-:R-:W-:Y:S01]  /*133d0*/  IMAD.MOV.U32 R5, RZ, RZ, R7 ;  /* 0x000000ffff057224 */ /* 0x01efe200078e0007 */
[----:B------:R-:W-:Y:S01]  /*133e0*/  MOV R3, RZ ;  /* 0x000000ff00037202 */ /* 0x000fe20000000f00 */
[----:B------:R-:W-:Y:S01]  /*133f0*/  IMAD.MOV.U32 R0, RZ, RZ, 0x181f ;  /* 0x0000181fff007424 */ /* 0x000fe200078e00ff */
[----:B------:R-:W-:Y:S02]  /*13400*/  MOV R2, 0x13420 ;  /* 0x0001342000027802 */ /* 0x000fe40000000f00 */
[----:B------:R-:W-:Y:S05]  /*13410*/  CALL.REL.NOINC `($__internal_21_$__cuda_sm70_shflsync_idx_p) ;  /* 0x00000df000007944 */ /* 0x000fea0003c00000 */
[----:B------:R-:W-:Y:S01]  /*13420*/  MOV R9, R0 ;  /* 0x0000000000097202 */ /* 0x000fe20000000f00 */
[----:B------:R-:W-:Y:S05]  /*13430*/  BRA `(.L_x_1098) ;  /* 0xffffcb8000007947 */ /* 0x000fea000383ffff */
.L_x_1038:
[----:B------:R-:W-:Y:S01]  /*13440*/  IMAD.MOV.U32 R5, RZ, RZ, R8 ;  /* 0x000000ffff057224 */ /* 0x000fe200078e0008 */
[----:B------:R-:W-:Y:S01]  /*13450*/  MOV R3, RZ ;  /* 0x000000ff00037202 */ /* 0x000fe20000000f00 */
[----:B------:R-:W-:Y:S01]  /*13460*/  IMAD.MOV.U32 R0, RZ, RZ, 0x181f ;  /* 0x0000181fff007424 */ /* 0x000fe200078e00ff */
[----:B------:R-:W-:Y:S02]  /*13470*/  MOV R2, 0x13490 ;  /* 0x0001349000027802 */ /* 0x000fe40000000f00 */
[----:B-12---:R-:W-:Y:S05]  /*13480*/  CALL.REL.NOINC `($__internal_21_$__cuda_sm70_shflsync_idx_p) ;  /* 0x00000d8000007944 */ /* 0x006fea0003c00000 */
[----:B------:R-:W-:Y:S05]  /*13490*/  BRA `(.L_x_1099) ;  /* 0xffffcb4000007947 */ /* 0x000fea000383ffff */
.L_x_1041:
[----:B--2---:R-:W-:Y:S01]  /*134a0*/  IMAD.MOV.U32 R5, RZ, RZ, R7 ;  /* 0x000000ffff057224 */ /* 0x004fe200078e0007 */
[----:B------:R-:W-:Y:S01]  /*134b0*/  MOV R3, 0x1 ;  /* 0x0000000100037802 */ /* 0x000fe20000000f00 */
[----:B----4-:R-:W-:Y:S01]  /*134c0*/  IMAD.MOV.U32 R0, RZ, RZ, 0x181f ;  /* 0x0000181fff007424 */ /* 0x010fe200078e00ff */
[----:B------:R-:W-:-:S02]  /*134d0*/  MOV R2, 0x134f0 ;  /* 0x000134f000027802 */ /* 0x000fc40000000f00 */
[----:B-1-3--:R-:W-:Y:S05]  /*134e0*/  CALL.REL.NOINC `($__internal_21_$__cuda_sm70_shflsync_idx_p) ;  /* 0x00000d2000007944 */ /* 0x00afea0003c00000 */
[----:B------:R-:W-:Y:S01]  /*134f0*/  IMAD.MOV.U32 R9, RZ, RZ, R0 ;  /* 0x000000ffff097224 */ /* 0x000fe200078e0000 */
[----:B------:R-:W-:Y:S01]  /*13500*/  MOV R3, 0x1 ;  /* 0x0000000100037802 */ /* 0x000fe20000000f00 */
[----:B------:R-:W-:Y:S01]  /*13510*/  IMAD.MOV.U32 R5, RZ, RZ, R8 ;  /* 0x000000ffff057224 */ /* 0x000fe200078e0008 */
[----:B------:R-:W-:-:S02]  /*13520*/  MOV R0, 0x181f ;  /* 0x0000181f00007802 */ /* 0x000fc40000000f00 */
[----:B------:R-:W-:Y:S02]  /*13530*/  MOV R2, 0x13550 ;  /* 0x0001355000027802 */ /* 0x000fe40000000f00 */
[----:B------:R-:W-:Y:S05]  /*13540*/  CALL.REL.NOINC `($__internal_21_$__cuda_sm70_shflsync_idx_p) ;  /* 0x00000cc000007944 */ /* 0x000fea0003c00000 */
[----:B------:R-:W-:Y:S05]  /*13550*/  BRA `(.L_x_1100) ;  /* 0xffffcb9000007947 */ /* 0x000fea000383ffff */
.L_x_1044:
[----:B-1----:R-:W-:Y:S01]  /*13560*/  IMAD.MOV.U32 R5, RZ, RZ, R7 ;  /* 0x000000ffff057224 */ /* 0x002fe200078e0007 */
[----:B------:R-:W-:Y:S01]  /*13570*/  MOV R3, 0x2 ;  /* 0x0000000200037802 */ /* 0x000fe20000000f00 */
[----:B----4-:R-:W-:Y:S01]  /*13580*/  IMAD.MOV.U32 R0, RZ, RZ, 0x181f ;  /* 0x0000181fff007424 */ /* 0x010fe200078e00ff */
[----:B------:R-:W-:Y:S02]  /*13590*/  MOV R2, 0x135b0 ;  /* 0x000135b000027802 */ /* 0x000fe40000000f00 */
[----:B--23--:R-:W-:Y:S05]  /*135a0*/  CALL.REL.NOINC `($__internal_21_$__cuda_sm70_shflsync_idx_p) ;  /* 0x00000c6000007944 */ /* 0x00cfea0003c00000 */
[----:B------:R-:W-:Y:S01]  /*135b0*/  MOV R9, R0 ;  /* 0x0000000000097202 */ /* 0x000fe20000000f00 */
[----:B------:R-:W-:Y:S05]  /*135c0*/  BRA `(.L_x_1101) ;  /* 0xffffcc3000007947 */ /* 0x000fea000383ffff */
.L_x_1045:
[----:B------:R-:W-:Y:S01]  /*135d0*/  IMAD.MOV.U32 R5, RZ, RZ, R8 ;  /* 0x000000ffff057224 */ /* 0x000fe200078e0008 */
[----:B------:R-:W-:Y:S01]  /*135e0*/  MOV R3, 0x2 ;  /* 0x0000000200037802 */ /* 0x000fe20000000f00 */
[----:B----4-:R-:W-:Y:S01]  /*135f0*/  IMAD.MOV.U32 R0, RZ, RZ, 0x181f ;  /* 0x0000181fff007424 */ /* 0x010fe200078e00ff */
[----:B------:R-:W-:Y:S02]  /*13600*/  MOV R2, 0x13620 ;  /* 0x0001362000027802 */ /* 0x000fe40000000f00 */
[----:B-123--:R-:W-:Y:S05]  /*13610*/  CALL.REL.NOINC `($__internal_21_$__cuda_sm70_shflsync_idx_p) ;  /* 0x00000bf000007944 */ /* 0x00efea0003c00000 */
[----:B------:R-:W-:Y:S05]  /*13620*/  BRA `(.L_x_1102) ;  /* 0xffffcbf000007947 */ /* 0x000fea000383ffff */
.L_x_1048:
[----:B-1----:R-:W-:Y:S01]  /*13630*/  IMAD.MOV.U32 R5, RZ, RZ, R7 ;  /* 0x000000ffff057224 */ /* 0x002fe200078e0007 */
[----:B------:R-:W-:Y:S01]  /*13640*/  MOV R3, 0x3 ;  /* 0x0000000300037802 */ /* 0x000fe20000000f00 */
[----:B------:R-:W-:Y:S01]  /*13650*/  IMAD.MOV.U32 R0, RZ, RZ, 0x181f ;  /* 0x0000181fff007424 */ /* 0x000fe200078e00ff */
[----:B------:R-:W-:-:S02]  /*13660*/  MOV R2, 0x13680 ;  /* 0x0001368000027802 */ /* 0x000fc40000000f00 */
[----:B--234-:R-:W-:Y:S05]  /*13670*/  CALL.REL.NOINC `($__internal_21_$__cuda_sm70_shflsync_idx_p) ;  /* 0x00000b9000007944 */ /* 0x01cfea0003c00000 */
[----:B------:R-:W-:Y:S01]  /*13680*/  IMAD.MOV.U32 R7, RZ, RZ, R0 ;  /* 0x000000ffff077224 */ /* 0x000fe200078e0000 */
[----:B------:R-:W-:Y:S01]  /*13690*/  MOV R3, 0x3 ;  /* 0x0000000300037802 */ /* 0x000fe20000000f00 */
[----:B------:R-:W-:Y:S01]  /*136a0*/  IMAD.MOV.U32 R5, RZ, RZ, R8 ;  /* 0x000000ffff057224 */ /* 0x000fe200078e0008 */
[----:B------:R-:W-:-:S02]  /*136b0*/  MOV R0, 0x181f ;  /* 0x0000181f00007802 */ /* 0x000fc40000000f00 */
[----:B------:R-:W-:Y:S02]  /*136c0*/  MOV R2, 0x136e0 ;  /* 0x000136e000027802 */ /* 0x000fe40000000f00 */
[----:B------:R-:W-:Y:S05]  /*136d0*/  CALL.REL.NOINC `($__internal_21_$__cuda_sm70_shflsync_idx_p) ;  /* 0x00000b3000007944 */ /* 0x000fea0003c00000 */
[----:B------:R-:W-:Y:S05]  /*136e0*/  BRA `(.L_x_1103) ;  /* 0xffffcc5000007947 */ /* 0x000fea000383ffff */
.L_x_1050:
[----:B------:R-:W-:Y:S01]  /*136f0*/  IMAD.MOV.U32 R5, RZ, RZ, R14 ;  /* 0x000000ffff057224 */ /* 0x000fe200078e000e */
[----:B------:R-:W-:Y:S01]  /*13700*/  MOV R3, RZ ;  /* 0x000000ff00037202 */ /* 0x000fe20000000f00 */
[----:B------:R-:W-:Y:S01]  /*13710*/  IMAD.MOV.U32 R0, RZ, RZ, 0x1c1f ;  /* 0x00001c1fff007424 */ /* 0x000fe200078e00ff */
[----:B------:R-:W-:Y:S02]  /*13720*/  MOV R2, 0x13740 ;  /* 0x0001374000027802 */ /* 0x000fe40000000f00 */
[----:B------:R-:W-:Y:S05]  /*13730*/  CALL.REL.NOINC `($__internal_21_$__cuda_sm70_shflsync_idx_p) ;  /* 0x00000ad000007944 */ /* 0x000fea0003c00000 */
[----:B------:R-:W-:Y:S01]  /*13740*/  MOV R4, R0 ;  /* 0x0000000000047202 */ /* 0x000fe20000000f00 */
[----:B------:R-:W-:Y:S05]  /*13750*/  BRA `(.L_x_1104) ;  /* 0xffffcef000007947 */ /* 0x000fea000383ffff */
.L_x_1051:
[----:B------:R-:W-:Y:S01]  /*13760*/  IMAD.MOV.U32 R5, RZ, RZ, R28 ;  /* 0x000000ffff057224 */ /* 0x000fe200078e001c */
[----:B------:R-:W-:Y:S01]  /*13770*/  MOV R3, RZ ;  /* 0x000000ff00037202 */ /* 0x000fe20000000f00 */
[----:B------:R-:W-:Y:S01]  /*13780*/  IMAD.MOV.U32 R0, RZ, RZ, 0x1c1f ;  /* 0x00001c1fff007424 */ /* 0x000fe200078e00ff */
[----:B------:R-:W-:Y:S02]  /*13790*/  MOV R2, 0x137b0 ;  /* 0x000137b000027802 */ /* 0x000fe40000000f00 */
[----:B-12---:R-:W-:Y:S05]  /*137a0*/  CALL.REL.NOINC `($__internal_21_$__cuda_sm70_shflsync_idx_p) ;  /* 0x00000a6000007944 */ /* 0x006fea0003c00000 */
[----:B------:R-:W-:Y:S05]  /*137b0*/  BRA `(.L_x_1105) ;  /* 0xffffceb000007947 */ /* 0x000fea000383ffff */
.L_x_1054:
[----:B------:R-:W-:Y:S01]  /*137c0*/  IMAD.MOV.U32 R5, RZ, RZ, R14 ;  /* 0x000000ffff057224 */ /* 0x000fe200078e000e */
[----:B----4-:R-:W-:Y:S01]  /*137d0*/  MOV R3, 0x1 ;  /* 0x0000000100037802 */ /* 0x010fe20000000f00 */
[----:B------:R-:W-:Y:S01]  /*137e0*/  IMAD.MOV.U32 R0, RZ, RZ, 0x1c1f ;  /* 0x00001c1fff007424 */ /* 0x000fe200078e00ff */
[----:B------:R-:W-:-:S02]  /*137f0*/  MOV R2, 0x13810 ;  /* 0x0001381000027802 */ /* 0x000fc40000000f00 */
[----:B-123--:R-:W-:Y:S05]  /*13800*/  CALL.REL.NOINC `($__internal_21_$__cuda_sm70_shflsync_idx_p) ;  /* 0x00000a0000007944 */ /* 0x00efea0003c00000 */
[----:B------:R-:W-:Y:S01]  /*13810*/  IMAD.MOV.U32 R4, RZ, RZ, R0 ;  /* 0x000000ffff047224 */ /* 0x000fe200078e0000 */
[----:B------:R-:W-:Y:S01]  /*13820*/  MOV R3, 0x1 ;  /* 0x0000000100037802 */ /* 0x000fe20000000f00 */
[----:B------:R-:W-:Y:S01]  /*13830*/  IMAD.MOV.U32 R5, RZ, RZ, R28 ;  /* 0x000000ffff057224 */ /* 0x000fe200078e001c */
[----:B------:R-:W-:-:S02]  /*13840*/  MOV R0, 0x1c1f ;  /* 0x00001c1f00007802 */ /* 0x000fc40000000f00 */
[----:B------:R-:W-:Y:S02]  /*13850*/  MOV R2, 0x13870 ;  /* 0x0001387000027802 */ /* 0x000fe40000000f00 */
[----:B------:R-:W-:Y:S05]  /*13860*/  CALL.REL.NOINC `($__internal_21_$__cuda_sm70_shflsync_idx_p) ;  /* 0x000009a000007944 */ /* 0x000fea0003c00000 */
[----:B------:R-:W-:Y:S05]  /*13870*/  BRA `(.L_x_1106) ;  /* 0xffffd45000007947 */ /* 0x000fea000383ffff */
.L_x_1058:
[----:B------:R-:W-:Y:S01]  /*13880*/  IMAD.MOV.U32 R5, RZ, RZ, R6 ;  /* 0x000000ffff057224 */ /* 0x000fe200078e0006 */
[----:B------:R-:W-:Y:S01]  /*13890*/  MOV R3, RZ ;  /* 0x000000ff00037202 */ /* 0x000fe20000000f00 */
[----:B------:R-:W-:Y:S01]  /*138a0*/  IMAD.MOV.U32 R0, RZ, RZ, 0x181f ;  /* 0x0000181fff007424 */ /* 0x000fe200078e00ff */
[----:B------:R-:W-:Y:S02]  /*138b0*/  MOV R2, 0x138d0 ;  /* 0x000138d000027802 */ /* 0x000fe40000000f00 */
[----:B------:R-:W-:Y:S05]  /*138c0*/  CALL.REL.NOINC `($__internal_21_$__cuda_sm70_shflsync_idx_p) ;  /* 0x0000094000007944 */ /* 0x000fea0003c00000 */
[----:B------:R-:W-:Y:S01]  /*138d0*/  MOV R10, R0 ;  /* 0x00000000000a7202 */ /* 0x000fe20000000f00 */
[----:B------:R-:W-:Y:S05]  /*138e0*/  BRA `(.L_x_1107) ;  /* 0xffffe03000007947 */ /* 0x000fea000383ffff */
.L_x_1059:
[----:B------:R-:W-:Y:S01]  /*138f0*/  IMAD.MOV.U32 R5, RZ, RZ, R9 ;  /* 0x000000ffff057224 */ /* 0x000fe200078e0009 */
[----:B------:R-:W-:Y:S01]  /*13900*/  MOV R3, RZ ;  /* 0x000000ff00037202 */ /* 0x000fe20000000f00 */
[----:B------:R-:W-:Y:S01]  /*13910*/  IMAD.MOV.U32 R0, RZ, RZ, 0x181f ;  /* 0x0000181fff007424 */ /* 0x000fe200078e00ff */
[----:B------:R-:W-:Y:S02]  /*13920*/  MOV R2, 0x13940 ;  /* 0x0001394000027802 */ /* 0x000fe40000000f00 */
[----:B-12---:R-:W-:Y:S05]  /*13930*/  CALL.REL.NOINC `($__internal_21_$__cuda_sm70_shflsync_idx_p) ;  /* 0x000008d000007944 */ /* 0x006fea0003c00000 */
[----:B------:R-:W-:Y:S05]  /*13940*/  BRA `(.L_x_1108) ;  /* 0xffffdff000007947 */ /* 0x000fea000383ffff */
.L_x_1062:
        /* <DEDUP_REMOVED lines=12> */
.L_x_1065:
[----:B-1----:R-:W-:Y:S01]  /*13a10*/  IMAD.MOV.U32 R5, RZ, RZ, R6 ;  /* 0x000000ffff057224 */ /* 0x002fe200078e0006 */
[----:B------:R-:W-:Y:S01]  /*13a20*/  MOV R3, 0x2 ;  /* 0x0000000200037802 */ /* 0x000fe20000000f00 */
[----:B----4-:R-:W-:Y:S01]  /*13a30*/  IMAD.MOV.U32 R0, RZ, RZ, 0x181f ;  /* 0x0000181fff007424 */ /* 0x010fe200078e00ff */
[----:B------:R-:W-:Y:S02]  /*13a40*/  MOV R2, 0x13a60 ;  /* 0x00013a6000027802 */ /* 0x000fe40000000f00 */
[----:B--23--:R-:W-:Y:S05]  /*13a50*/  CALL.REL.NOINC `($__internal_21_$__cuda_sm70_shflsync_idx_p) ;  /* 0x000007b000007944 */ /* 0x00cfea0003c00000 */
[----:B------:R-:W-:Y:S01]  /*13a60*/  MOV R10, R0 ;  /* 0x00000000000a7202 */ /* 0x000fe20000000f00 */
[----:B------:R-:W-:Y:S05]  /*13a70*/  BRA `(.L_x_1110) ;  /* 0xffffe0f000007947 */ /* 0x000fea000383ffff */
.L_x_1066:
[----:B------:R-:W-:Y:S01]  /*13a80*/  IMAD.MOV.U32 R5, RZ, RZ, R9 ;  /* 0x000000ffff057224 */ /* 0x000fe200078e0009 */
[----:B------:R-:W-:Y:S01]  /*13a90*/  MOV R3, 0x2 ;  /* 0x0000000200037802 */ /* 0x000fe20000000f00 */
[----:B----4-:R-:W-:Y:S01]  /*13aa0*/  IMAD.MOV.U32 R0, RZ, RZ, 0x181f ;  /* 0x0000181fff007424 */ /* 0x010fe200078e00ff */
[----:B------:R-:W-:Y:S02]  /*13ab0*/  MOV R2, 0x13ad0 ;  /* 0x00013ad000027802 */ /* 0x000fe40000000f00 */
[----:B-123--:R-:W-:Y:S05]  /*13ac0*/  CALL.REL.NOINC `($__internal_21_$__cuda_sm70_shflsync_idx_p) ;  /* 0x0000074000007944 */ /* 0x00efea0003c00000 */
[----:B------:R-:W-:Y:S05]  /*13ad0*/  BRA `(.L_x_1111) ;  /* 0xffffe0b000007947 */ /* 0x000fea000383ffff */
.L_x_1069:
        /* <DEDUP_REMOVED lines=12> */
.L_x_1071:
[----:B------:R-:W-:Y:S01]  /*13ba0*/  IMAD.MOV.U32 R5, RZ, RZ, R67 ;  /* 0x000000ffff057224 */ /* 0x000fe200078e0043 */
[----:B------:R-:W-:Y:S01]  /*13bb0*/  MOV R3, RZ ;  /* 0x000000ff00037202 */ /* 0x000fe20000000f00 */
[----:B------:R-:W-:Y:S01]  /*13bc0*/  IMAD.MOV.U32 R0, RZ, RZ, 0x1f ;  /* 0x0000001fff007424 */ /* 0x000fe200078e00ff */
[----:B------:R-:W-:Y:S02]  /*13bd0*/  MOV R2, 0x13bf0 ;  /* 0x00013bf000027802 */ /* 0x000fe40000000f00 */
[----:B------:R-:W-:Y:S05]  /*13be0*/  CALL.REL.NOINC `($__internal_21_$__cuda_sm70_shflsync_idx_p) ;  /* 0x0000062000007944 */ /* 0x000fea0003c00000 */
[----:B------:R-:W-:Y:S01]  /*13bf0*/  MOV R9, R0 ;  /* 0x0000000000097202 */ /* 0x000fe20000000f00 */
[----:B------:R-:W-:Y:S05]  /*13c00*/  BRA `(.L_x_1113) ;  /* 0xffffe27000007947 */ /* 0x000fea000383ffff */
.L_x_1072:
[----:B------:R-:W-:Y:S01]  /*13c10*/  IMAD.MOV.U32 R5, RZ, RZ, R67 ;  /* 0x000000ffff057224 */ /* 0x000fe200078e0043 */
[----:B------:R-:W-:Y:S01]  /*13c20*/  MOV R3, 0x1 ;  /* 0x0000000100037802 */ /* 0x000fe20000000f00 */
[----:B------:R-:W-:Y:S01]  /*13c30*/  IMAD.MOV.U32 R0, RZ, RZ, 0x1f ;  /* 0x0000001fff007424 */ /* 0x000fe200078e00ff */
[----:B------:R-:W-:Y:S02]  /*13c40*/  MOV R2, 0x13c60 ;  /* 0x00013c6000027802 */ /* 0x000fe40000000f00 */
[----:B-12---:R-:W-:Y:S05]  /*13c50*/  CALL.REL.NOINC `($__internal_21_$__cuda_sm70_shflsync_idx_p) ;  /* 0x000005b000007944 */ /* 0x006fea0003c00000 */
[----:B------:R-:W-:Y:S01]  /*13c60*/  MOV R8, R0 ;  /* 0x0000000000087202 */ /* 0x000fe20000000f00 */
[----:B------:R-:W-:Y:S05]  /*13c70*/  BRA `(.L_x_1114) ;  /* 0xffffe22000007947 */ /* 0x000fea000383ffff */
.L_x_1073:
[----:B------:R-:W-:Y:S02]  /*13c80*/  MOV R2, 0x1 ;  /* 0x0000000100027802 */ /* 0x000fe40000000f00 */
[----:B------:R-:W-:-:S02]  /*13c90*/  MOV R3, 0x13cb0 ;  /* 0x00013cb000037802 */ /* 0x000fc40000000f00 */
[----:B-1234-:R-:W-:Y:S05]  /*13ca0*/  CALL.REL.NOINC `($__internal_22_$__cuda_sm70_shflsync_up_p) ;  /* 0x000005b000007944 */ /* 0x01efea0003c00000 */
[----:B------:R-:W-:Y:S05]  /*13cb0*/  BRA `(.L_x_1115) ;  /* 0xffffe31000007947 */ /* 0x000fea000383ffff */
.L_x_1074:
[----:B------:R-:W-:Y:S02]  /*13cc0*/  MOV R2, 0x2 ;  /* 0x0000000200027802 */ /* 0x000fe40000000f00 */
[----:B------:R-:W-:-:S02]  /*13cd0*/  MOV R3, 0x13cf0 ;  /* 0x00013cf000037802 */ /* 0x000fc40000000f00 */
[----:B--2-4-:R-:W-:Y:S05]  /*13ce0*/  CALL.REL.NOINC `($__internal_22_$__cuda_sm70_shflsync_up_p) ;  /* 0x0000057000007944 */ /* 0x014fea0003c00000 */
[----:B------:R-:W-:Y:S01]  /*13cf0*/  SEL R3, R4, RZ, P1 ;  /* 0x000000ff04037207 */ /* 0x000fe20000800000 */
[----:B------:R-:W-:-:S04]  /*13d00*/  IMAD.MOV.U32 R2, RZ, RZ, 0x4 ;  /* 0x00000004ff027424 */ /* 0x000fc800078e00ff */
[----:B------:R-:W-:Y:S01]  /*13d10*/  IMAD.IADD R0, R0, 0x1, R3 ;  /* 0x0000000100007824 */ /* 0x000fe200078e0203 */
        /* <DEDUP_REMOVED lines=20> */
.L_x_1078:
[----:B------:R-:W-:Y:S02]  /*13e60*/  MOV R2, 0x1 ;  /* 0x0000000100027802 */ /* 0x000fe40000000f00 */
[----:B------:R-:W-:Y:S02]  /*13e70*/  MOV R3, 0x13e90 ;  /* 0x00013e9000037802 */ /* 0x000fe40000000f00 */
[----:B------:R-:W-:Y:S05]  /*13e80*/  CALL.REL.NOINC `($__internal_22_$__cuda_sm70_shflsync_up_p) ;  /* 0x000003d000007944 */ /* 0x000fea0003c00000 */
[----:B------:R-:W-:Y:S01]  /*13e90*/  MOV R2, R4 ;  /* 0x0000000400027202 */ /* 0x000fe20000000f00 */
[----:B------:R-:W-:Y:S05]  /*13ea0*/  BRA `(.L_x_1117) ;  /* 0xffffe38000007947 */ /* 0x000fea000383ffff */
.L_x_1079:
        /* <DEDUP_REMOVED lines=26> */
.L_x_1081:
[----:B------:R-:W-:Y:S02]  /*14050*/  SEL R0, RZ, 0x1, P0 ;  /* 0x00000001ff007807 */ /* 0x000fe40000000000 */
[----:B------:R-:W-:Y:S02]  /*14060*/  MOV R2, 0x14080 ;  /* 0x0001408000027802 */ /* 0x000fe40000000f00 */
[----:B-1----:R-:W-:Y:S05]  /*14070*/  CALL.REL.NOINC `($__internal_23_$__cuda_sm70_votesync_ballot) ;  /* 0x0000025000007944 */ /* 0x002fea0003c00000 */
[----:B------:R-:W-:Y:S01]  /*14080*/  MOV R10, R0 ;  /* 0x00000000000a7202 */ /* 0x000fe20000000f00 */
[----:B------:R-:W-:Y:S05]  /*14090*/  BRA `(.L_x_1119) ;  /* 0xffffe32000007947 */ /* 0x000fea000383ffff */
.L_x_1082:
[----:B------:R-:W-:Y:S01]  /*140a0*/  IMAD.MOV.U32 R5, RZ, RZ, R6 ;  /* 0x000000ffff057224 */ /* 0x000fe200078e0006 */
[----:B------:R-:W-:Y:S01]  /*140b0*/  MOV R3, R8 ;  /* 0x0000000800037202 */ /* 0x000fe20000000f00 */
[----:B--2---:R-:W-:Y:S01]  /*140c0*/  IMAD.MOV.U32 R0, RZ, RZ, 0x1f ;  /* 0x0000001fff007424 */ /* 0x004fe200078e00ff */
[----:B------:R-:W-:Y:S02]  /*140d0*/  MOV R2, 0x140f0 ;  /* 0x000140f000027802 */ /* 0x000fe40000000f00 */
[----:B-1----:R-:W-:Y:S05]  /*140e0*/  CALL.REL.NOINC `($__internal_21_$__cuda_sm70_shflsync_idx_p) ;  /* 0x0000012000007944 */ /* 0x002fea0003c00000 */
[----:B------:R-:W-:Y:S01]  /*140f0*/  IMAD.MOV.U32 R12, RZ, RZ, R0 ;  /* 0x000000ffff0c7224 */ /* 0x000fe200078e0000 */
[----:B------:R-:W-:Y:S01]  /*14100*/  MOV R3, R8 ;  /* 0x0000000800037202 */ /* 0x000fe20000000f00 */
[----:B------:R-:W-:Y:S01]  /*14110*/  IMAD.MOV.U32 R5, RZ, RZ, R7 ;  /* 0x000000ffff057224 */ /* 0x000fe200078e0007 */
[----:B------:R-:W-:Y:S02]  /*14120*/  MOV R0, 0x1f ;  /* 0x0000001f00007802 */ /* 0x000fe40000000f00 */
[----:B------:R-:W-:-:S02]  /*14130*/  MOV R2, 0x14150 ;  /* 0x0001415000027802 */ /* 0x000fc40000000f00 */
[----:B------:R-:W-:Y:S05]  /*14140*/  CALL.REL.NOINC `($__internal_21_$__cuda_sm70_shflsync_idx_p) ;  /* 0x000000c000007944 */ /* 0x000fea0003c00000 */
[----:B------:R-:W-:Y:S01]  /*14150*/  MOV R7, R0 ;  /* 0x0000000000077202 */ /* 0x000fe20000000f00 */
[----:B------:R-:W-:Y:S05]  /*14160*/  BRA `(.L_x_1120) ;  /* 0xffffe2c000007947 */ /* 0x000fea000383ffff */
.L_x_1085:
[----:B------:R-:W-:Y:S01]  /*14170*/  IMAD.MOV.U32 R5, RZ, RZ, R4 ;  /* 0x000000ffff057224 */ /* 0x000fe200078e0004 */
[----:B--2---:R-:W-:-:S02]  /*14180*/  MOV R0, 0x1f ;  /* 0x0000001f00007802 */ /* 0x004fc40000000f00 */
[----:B------:R-:W-:Y:S02]  /*14190*/  MOV R2, 0x141b0 ;  /* 0x000141b000027802 */ /* 0x000fe40000000f00 */
[----:B-1-34-:R-:W-:Y:S05]  /*141a0*/  CALL.REL.NOINC `($__internal_21_$__cuda_sm70_shflsync_idx_p) ;  /* 0x0000006000007944 */ /* 0x01afea0003c00000 */
[----:B------:R-:W-:Y:S01]  /*141b0*/  MOV R13, R0 ;  /* 0x00000000000d7202 */ /* 0x000fe20000000f00 */
[----:B------:R-:W-:Y:S05]  /*141c0*/  BRA `(.L_x_1084) ;  /* 0xffffe2c000007947 */ /* 0x000fea000383ffff */
        .weak           $__internal_20_$__cuda_sm70_shflsync_bfly_p
        .type           $__internal_20_$__cuda_sm70_shflsync_bfly_p,@function
        .size           $__internal_20_$__cuda_sm70_shflsync_bfly_p,($__internal_21_$__cuda_sm70_shflsync_idx_p - $__internal_20_$__cuda_sm70_shflsync_bfly_p)
$__internal_20_$__cuda_sm70_shflsync_bfly_p:
[----:B------:R-:W-:Y:S04]  /*141d0*/  WARPSYNC R6 ;  /* 0x0000000600007348 */ /* 0x000fe80003800000 */
[----:B------:R1:W2:Y:S02]  /*141e0*/  SHFL.BFLY PT, R2, R2, R5, R7 ;  /* 0x0c00000502027389 */ /* 0x0002a400000e0007 */
[----:B-1----:R-:W-:-:S04]  /*141f0*/  MOV R5, 0x0 ;  /* 0x0000000000057802 */ /* 0x002fc80000000f00 */
[----:B--2---:R-:W-:Y:S05]  /*14200*/  RET.REL.NODEC R4 `(_ZN7cutlass13device_kernelIN5flash19enable_sm80_to_sm89INS1_16FlashAttnFwdSm80INS1_25CollectiveMainloopFwdSm80ILi8ELi1ELb1EN4cute5tupleIJNS5_1CILi128EEENS7_ILi112EEES8_EEELi128ENS_10bfloat16_tEfNS_4arch4Sm80ELb1ELb0ELb1ELb1ELb0ELb0ELb1ELb1EEENS1_21CollectiveEpilogueFwdINS6_IJS8_S8_S9_EEENS6_IJNS7_ILi1EEESH_SH_EEESB_SD_Li256ELb1ELb1ELb1ELb0EEENS1_36VarlenDynamicPersistentTileSchedulerILi128ELi112ELi256ELi256ELb1ELb1ELb0ELb1ELb1ELb1EEEEEEEEEvNT_6ParamsE) ;  /* 0xfffebdf004007950 */ /* 0x004fea0003c3ffff */
        .weak           $__internal_21_$__cuda_sm70_shflsync_idx_p
        .type           $__internal_21_$__cuda_sm70_shflsync_idx_p,@function
        .size           $__internal_21_$__cuda_sm70_shflsync_idx_p,($__internal_22_$__cuda_sm70_shflsync_up_p - $__internal_21_$__cuda_sm70_shflsync_idx_p)
$__internal_21_$__cuda_sm70_shflsync_idx_p:
[----:B------:R-:W-:-:S04]  /*14210*/  MOV R68, 0xffffffff ;  /* 0xffffffff00447802 */ /* 0x000fc80000000f00 */
[----:B------:R-:W-:Y:S04]  /*14220*/  WARPSYNC R68 ;  /* 0x0000004400007348 */ /* 0x000fe80003800000 */
[----:B------:R1:W2:Y:S02]  /*14230*/  SHFL.IDX PT, R0, R5, R3, R0 ;  /* 0x0000000305007389 */ /* 0x0002a400000e0000 */
[----:B-1----:R-:W-:-:S04]  /*14240*/  MOV R3, 0x0 ;  /* 0x0000000000037802 */ /* 0x002fc80000000f00 */
[----:B--2---:R-:W-:Y:S05]  /*14250*/  RET.REL.NODEC R2 `(_ZN7cutlass13device_kernelIN5flash19enable_sm80_to_sm89INS1_16FlashAttnFwdSm80INS1_25CollectiveMainloopFwdSm80ILi8ELi1ELb1EN4cute5tupleIJNS5_1CILi128EEENS7_ILi112EEES8_EEELi128ENS_10bfloat16_tEfNS_4arch4Sm80ELb1ELb0ELb1ELb1ELb0ELb0ELb1ELb1EEENS1_21CollectiveEpilogueFwdINS6_IJS8_S8_S9_EEENS6_IJNS7_ILi1EEESH_SH_EEESB_SD_Li256ELb1ELb1ELb1ELb0EEENS1_36VarlenDynamicPersistentTileSchedulerILi128ELi112ELi256ELi256ELb1ELb1ELb0ELb1ELb1ELb1EEEEEEEEEvNT_6ParamsE) ;  /* 0xfffebda002007950 */ /* 0x004fea0003c3ffff */
        .weak           $__internal_22_$__cuda_sm70_shflsync_up_p
        .type           $__internal_22_$__cuda_sm70_shflsync_up_p,@function
        .size           $__internal_22_$__cuda_sm70_shflsync_up_p,($__internal_23_$__cuda_sm70_votesync_ballot - $__internal_22_$__cuda_sm70_shflsync_up_p)
$__internal_22_$__cuda_sm70_shflsync_up_p:
[----:B------:R-:W-:Y:S02]  /*14260*/  IMAD.MOV.U32 R4, RZ, RZ, RZ ;  /* 0x000000ffff047224 */ /* 0x000fe400078e00ff */
[----:B------:R-:W-:-:S04]  /*14270*/  IMAD.MOV.U32 R10, RZ, RZ, -0x1 ;  /* 0xffffffffff0a7424 */ /* 0x000fc800078e00ff */
[----:B------:R-:W-:Y:S04]  /*14280*/  WARPSYNC R10 ;  /* 0x0000000a00007348 */ /* 0x000fe80003800000 */
[----:B------:R1:W2:Y:S02]  /*14290*/  SHFL.UP PT, R4, R0, R2, R4 ;  /* 0x0400000200047389 */ /* 0x0002a400000e0004 */
[----:B-1----:R-:W-:Y:S02]  /*142a0*/  MOV R2, R3 ;  /* 0x0000000300027202 */ /* 0x002fe40000000f00 */
[----:B------:R-:W-:-:S04]  /*142b0*/  MOV R3, 0x0 ;  /* 0x0000000000037802 */ /* 0x000fc80000000f00 */
[----:B--2---:R-:W-:Y:S05]  /*142c0*/  RET.REL.NODEC R2 `(_ZN7cutlass13device_kernelIN5flash19enable_sm80_to_sm89INS1_16FlashAttnFwdSm80INS1_25CollectiveMainloopFwdSm80ILi8ELi1ELb1EN4cute5tupleIJNS5_1CILi128EEENS7_ILi112EEES8_EEELi128ENS_10bfloat16_tEfNS_4arch4Sm80ELb1ELb0ELb1ELb1ELb0ELb0ELb1ELb1EEENS1_21CollectiveEpilogueFwdINS6_IJS8_S8_S9_EEENS6_IJNS7_ILi1EEESH_SH_EEESB_SD_Li256ELb1ELb1ELb1ELb0EEENS1_36VarlenDynamicPersistentTileSchedulerILi128ELi112ELi256ELi256ELb1ELb1ELb0ELb1ELb1ELb1EEEEEEEEEvNT_6ParamsE) ;  /* 0xfffebd3002007950 */ /* 0x004fea0003c3ffff */
        .weak           $__internal_23_$__cuda_sm70_votesync_ballot
        .type           $__internal_23_$__cuda_sm70_votesync_ballot,@function
        .size           $__internal_23_$__cuda_sm70_votesync_ballot,(.L_x_2702 - $__internal_23_$__cuda_sm70_votesync_ballot)
$__internal_23_$__cuda_sm70_votesync_ballot:
[----:B------:R-:W-:Y:S01]  /*142d0*/  ISETP.NE.U32.AND P0, PT, R0, 0x1, PT ;  /* 0x000000010000780c */ /* 0x000fe20003f05070 */
[----:B------:R-:W-:-:S04]  /*142e0*/  IMAD.MOV.U32 R3, RZ, RZ, -0x1 ;  /* 0xffffffffff037424 */ /* 0x000fc800078e00ff */
[----:B------:R-:W-:Y:S08]  /*142f0*/  WARPSYNC R3 ;  /* 0x0000000300007348 */ /* 0x000ff00003800000 */
[----:B------:R-:W-:-:S04]  /*14300*/  VOTE.ANY R0, PT, !P0 ;  /* 0x0000000000007806 */ /* 0x000fc800040e0100 */
[----:B------:R-:W-:Y:S01]  /*14310*/  LOP3.LUT R0, R0, R3, RZ, 0xc0, !PT ;  /* 0x0000000300007212 */ /* 0x000fe200078ec0ff */
[----:B------:R-:W-:-:S04]  /*14320*/  IMAD.MOV.U32 R3, RZ, RZ, 0x0 ;  /* 0x00000000ff037424 */ /* 0x000fc800078e00ff */
[----:B------:R-:W-:Y:S05]  /*14330*/  RET.REL.NODEC R2 `(_ZN7cutlass13device_kernelIN5flash19enable_sm80_to_sm89INS1_16FlashAttnFwdSm80INS1_25CollectiveMainloopFwdSm80ILi8ELi1ELb1EN4cute5tupleIJNS5_1CILi128EEENS7_ILi112EEES8_EEELi128ENS_10bfloat16_tEfNS_4arch4Sm80ELb1ELb0ELb1ELb1ELb0ELb0ELb1ELb1EEENS1_21CollectiveEpilogueFwdINS6_IJS8_S8_S9_EEENS6_IJNS7_ILi1EEESH_SH_EEESB_SD_Li256ELb1ELb1ELb1ELb0EEENS1_36VarlenDynamicPersistentTileSchedulerILi128ELi112ELi256ELi256ELb1ELb1ELb0ELb1ELb1ELb1EEEEEEEEEvNT_6ParamsE) ;  /* 0xfffebcc002007950 */ /* 0x000fea0003c3ffff */
.L_x_1121:
        /* <DEDUP_REMOVED lines=12> */
.L_x_2702:


//--------------------- .text._ZN7cutlass13device_kernelIN5flash19enable_sm80_to_sm89INS1_16FlashAttnFwdSm80INS1_25CollectiveMainloopFwdSm80ILi8ELi1ELb1EN4cute5tupleIJNS5_1CILi128EEENS7_ILi112EEES8_EEELi128ENS_10bfloat16_tEfNS_4arch4Sm80ELb1ELb0ELb1ELb1ELb0ELb1ELb1ELb1EEENS1_21CollectiveEpilogueFwdINS6_IJS8_S8_S9_EEENS6_IJNS7_ILi1EEESH_SH_EEESB_SD_Li256ELb1ELb1ELb1ELb0EEENS1_36VarlenDynamicPersistentTileSchedulerILi128ELi112ELi256ELi256ELb1ELb1ELb0ELb1ELb1ELb1EEEEEEEEEvNT_6ParamsE --------------------------
	.section	.text._ZN7cutlass13device_kernelIN5flash19enable_sm80_to_sm89INS1_16FlashAttnFwdSm80INS1_25CollectiveMainloopFwdSm80ILi8ELi1ELb1EN4cute5tupleIJNS5_1CILi128EEENS7_ILi112EEES8_EEELi128ENS_10bfloat16_tEfNS_4arch4Sm80ELb1ELb0ELb1ELb1ELb0ELb1ELb1ELb1EEENS1_21CollectiveEpilogueFwdINS6_IJS8_S8_S9_EEENS6_IJNS7_ILi1EEESH_SH_EEESB_SD_Li256ELb1ELb1ELb1ELb0EEENS1_36VarlenDynamicPersistentTileSchedulerILi128ELi112ELi256ELi256ELb1ELb1ELb0ELb1ELb1ELb1EEEEEEEEEvNT_6ParamsE,"ax",@progbits
	.sectioninfo	@"SHI_REGISTERS=255"
	.align	128
.text._ZN7cutlass13device_kernelIN5flash19enable_sm80_to_sm89INS1_16FlashAttnFwdSm80INS1_25CollectiveMainloopFwdSm80ILi8ELi1ELb1EN4cute5tupleIJNS5_1CILi128EEENS7_ILi112EEES8_EEELi128ENS_10bfloat16_tEfNS_4arch4Sm80ELb1ELb0ELb1ELb1ELb0ELb1ELb1ELb1EEENS1_21CollectiveEpilogueFwdINS6_IJS8_S8_S9_EEENS6_IJNS7_ILi1EEESH_SH_EEESB_SD_Li256ELb1ELb1ELb1ELb0EEENS1_36VarlenDynamicPersistentTileSchedulerILi128ELi112ELi256ELi256ELb1ELb1ELb0ELb1ELb1ELb1EEEEEEEEEvNT_6ParamsE:
        .type           _ZN7cutlass13device_kernelIN5flash19enable_sm80_to_sm89INS1_16FlashAttnFwdSm80INS1_25CollectiveMainloopFwdSm80ILi8ELi1ELb1EN4cute5tupleIJNS5_1CILi128EEENS7_ILi112EEES8_EEELi128ENS_10bfloat16_tEfNS_4arch4Sm80ELb1ELb0ELb1ELb1ELb0ELb1ELb1ELb1EEENS1_21CollectiveEpilogueFwdINS6_IJS8_S8_S9_EEENS6_IJNS7_ILi1EEESH_SH_EEESB_SD_Li256ELb1ELb1ELb1ELb0EEENS1_36VarlenDynamicPersistentTileSchedulerILi128ELi112ELi256ELi256ELb1ELb1ELb0ELb1ELb1ELb1EEEEEEEEEvNT_6ParamsE,@function
        .size           _ZN7cutlass13device_kernelIN5flash19enable_sm80_to_sm89INS1_16FlashAttnFwdSm80INS1_25CollectiveMainloopFwdSm80ILi8ELi1ELb1EN4cute5tupleIJNS5_1CILi128EEENS7_ILi112EEES8_EEELi128ENS_10bfloat16_tEfNS_4arch4Sm80ELb1ELb0ELb1ELb1ELb0ELb1ELb1ELb1EEENS1_21CollectiveEpilogueFwdINS6_IJS8_S8_S9_EEENS6_IJNS7_ILi1EEESH_SH_EEESB_SD_Li256ELb1ELb1ELb1ELb0EEENS1_36VarlenDynamicPersistentTileSchedulerILi128ELi112ELi256ELi256ELb1ELb1ELb0ELb1ELb1ELb1EEEEEEEEEvNT_6ParamsE,(.L_x_2707 - _ZN7cutlass13device_kernelIN5flash19enable_sm80_to_sm89INS1_16FlashAttnFwdSm80INS1_25CollectiveMainloopFwdSm80ILi8ELi1ELb1EN4cute5tupleIJNS5_1CILi128EEENS7_ILi112EEES8_EEELi128ENS_10bfloat16_tEfNS_4arch4Sm80ELb1ELb0ELb1ELb1ELb0ELb1ELb1ELb1EEENS1_21CollectiveEpilogueFwdINS6_IJS8_S8_S9_EEENS6_IJNS7_ILi1EEESH_SH_EEESB_SD_Li256ELb1ELb1ELb1ELb0EEENS1_36VarlenDynamicPersistentTileSchedulerILi128ELi112ELi256ELi256ELb1ELb1ELb0ELb1ELb1ELb1EEEEEEEEEvNT_6ParamsE)
        .other          _ZN7cutlass13device_kernelIN5flash19enable_sm80_to_sm89INS1_16FlashAttnFwdSm80INS1_25CollectiveMainloopFwdSm80ILi8ELi1ELb1EN4cute5tupleIJNS5_1CILi128EEENS7_ILi112EEES8_EEELi128ENS_10bfloat16_tEfNS_4arch4Sm80ELb1ELb0ELb1ELb1ELb0ELb1ELb1ELb1EEENS1_21CollectiveEpilogueFwdINS6_IJS8_S8_S9_EEENS6_IJNS7_ILi1EEESH_SH_EEESB_SD_Li256ELb1ELb1ELb1ELb0EEENS1_36VarlenDynamicPersistentTileSchedulerILi128ELi112ELi256ELi256ELb1ELb1ELb0ELb1ELb1ELb1EEEEEEEEEvNT_6ParamsE,@"STO_CUDA_ENTRY STV_DEFAULT"
_ZN7cutlass13device_kernelIN5flash19enable_sm80_to_sm89INS1_16FlashAttnFwdSm80INS1_25CollectiveMainloopFwdSm80ILi8ELi1ELb1EN4cute5tupleIJNS5_1CILi128EEENS7_ILi112EEES8_EEELi128ENS_10bfloat16_tEfNS_4arch4Sm80ELb1ELb0ELb1ELb1ELb0ELb1ELb1ELb1EEENS1_21CollectiveEpilogueFwdINS6_IJS8_S8_S9_EEENS6_IJNS7_ILi1EEESH_SH_EEESB_SD_Li256ELb1ELb1ELb1ELb0EEENS1_36VarlenDynamicPersistentTileSchedulerILi128ELi112ELi256ELi256ELb1ELb1ELb0ELb1ELb1ELb1EEEEEEEEEvNT_6ParamsE:
        /* <DEDUP_REMOVED lines=54> */
.L_x_1127:
        /* <DEDUP_REMOVED lines=16> */
.L_x_1306:
        /* <DEDUP_REMOVED lines=16> */
.L_x_1307:
[----:B--2---:R-:W-:-:S05]  /*0560*/  IMAD R0, R0, c[0x0][0x538], RZ ;  /* 0x00014e0000007a24 */ /* 0x004fca00078e02ff */
[----:B------:R-:W-:-:S04]  /*0570*/  IADD3 R6, R0, R6, RZ ;  /* 0x0000000600067210 */ /* 0x000fc80007ffe0ff */
[----:B------:R-:W-:-:S13]  /*0580*/  ISETP.GT.AND P0, PT, R6, UR4, PT ;  /* 0x0000000406007c0c */ /* 0x000fda000bf04270 */
[----:B-1----:R-:W-:Y:S05]  /*0590*/  @!P0 BRA `(.L_x_1127) ;  /* 0xfffffdc000008947 */ /* 0x002fea000383ffff */
.L_x_1123:
[----:B------:R-:W-:-:S05]  /*05a0*/  IADD3 R11, -R0, R6, RZ ;  /* 0x00000006000b7210 */ /* 0x000fca0007ffe1ff */
[----:B------:R-:W-:-:S05]  /*05b0*/  IMAD R0, R4, c[0x0][0x538], R11 ;  /* 0x00014e0004007a24 */ /* 0x000fca00078e020b */
[----:B------:R-:W-:Y:S01]  /*05c0*/  ISETP.GT.AND P0, PT, R0, UR4, PT ;  /* 0x0000000400007c0c */ /* 0x000fe2000bf04270 */
[----:B------:R-:W-:-:S12]  /*05d0*/  BRA.DIV ~URZ, `(.L_x_1128) ;  /* 0x0001f3627f007947 */ /* 0x000fd8000b800000 */
[----:B------:R-:W-:-:S04]  /*05e0*/  VOTE.ANY R10, PT, !P0 ;  /* 0x00000000000a7806 */ /* 0x000fc800040e0100 */
.L_x_1308:
[----:B------:R-:W1:Y:S02]  /*05f0*/  POPC R6, R10 ;  /* 0x0000000a00067309 */ /* 0x000e640000000000 */
[----:B-1----:R-:W-:-:S05]  /*0600*/  IADD3 R0, R6, R7, RZ ;  /* 0x0000000706007210 */ /* 0x002fca0007ffe0ff */
[----:B------:R1:W-:Y:S01]  /*0610*/  STL [R1+0x54], R0 ;  /* 0x0000540001007387 */ /* 0x0003e20000100800 */
[----:B------:R-:W-:Y:S05]  /*0620*/  BRA.DIV ~URZ, `(.L_x_1129) ;  /* 0x0001f3627f007947 */ /* 0x000fea000b800000 */
[----:B------:R2:W3:Y:S01]  /*0630*/  SHFL.IDX PT, R12, R9, R6, 0x1f ;  /* 0x00001f06090c7589 */ /* 0x0004e200000e0000 */
[----:B------:R-:W-:-:S03]  /*0640*/  MOV R7, RZ ;  /* 0x000000ff00077202 */ /* 0x000fc60000000f00 */
[----:B------:R2:W4:Y:S04]  /*0650*/  SHFL.IDX PT, R9, R8, R6, 0x1f ;  /* 0x00001f0608097589 */ /* 0x00052800000e0000 */
.L_x_1309:
[----:B------:R-:W-:Y:S01]  /*0660*/  ISETP.NE.AND P0, PT, R10, RZ, PT ;  /* 0x000000ff0a00720c */ /* 0x000fe20003f05270 */
[----:B------:R-:W-:-:S12]  /*0670*/  BSSY B0, `(.L_x_1130) ;  /* 0x0000005000007945 */ /* 0x000fd80003800000 */
[----:B------:R-:W-:Y:S05]  /*0680*/  @!P0 BRA `(.L_x_1131) ;  /* 0x0000003000008947 */ /* 0x000fea0003800000 */
[----:B------:R-:W-:Y:S01]  /*0690*/  IADD3 R3, R6, -0x1, RZ ;  /* 0xffffffff06037810 */ /* 0x000fe20007ffe0ff */
[----:B------:R-:W-:Y:S05]  /*06a0*/  BRA.DIV ~URZ, `(.L_x_1132) ;  /* 0x0001f3c27f007947 */ /* 0x000fea000b800000 */
[----:B------:R1:W2:Y:S02]  /*06b0*/  SHFL.IDX PT, R7, R4, R3, 0x1f ;  /* 0x00001f0304077589 */ /* 0x0002a400000e0000 */
.L_x_1131:
[----:B------:R-:W-:Y:S05]  /*06c0*/  BSYNC B0 ;  /* 0x0000000000007941 */ /* 0x000fea0003800000 */
.L_x_1130:
        /* <DEDUP_REMOVED lines=69> */
.L_x_1134:
        /* <DEDUP_REMOVED lines=70> */
.L_x_1135:
[----:B------:R-:W-:Y:S05]  /*0f80*/  BSYNC B0 ;  /* 0x0000000000007941 */ /* 0x000fea0003800000 */
.L_x_1133:
[----:B------:R-:W-:-:S04]  /*0f90*/  LOP3.LUT R0, RZ, R0, RZ, 0x33, !PT ;  /* 0x00000000ff007212 */ /* 0x000fc800078e33ff */
[----:B------:R-:W-:-:S05]  /*0fa0*/  IADD3 R0, R0, R12, RZ ;  /* 0x0000000c00007210 */ /* 0x000fca0007ffe0ff */
[----:B------:R2:W-:Y:S01]  /*0fb0*/  STL [R1+0x4c], R0 ;  /* 0x00004c0001007387 */ /* 0x0005e20000100800 */
[----:B------:R-:W-:Y:S05]  /*0fc0*/  BRA `(.L_x_1136) ;  /* 0x0000006000007947 */ /* 0x000fea0003800000 */
.L_x_1124:
[----:B------:R-:W-:Y:S01]  /*0fd0*/  MOV R0, UR4 ;  /* 0x0000000400007c02 */ /* 0x000fe20008000f00 */
[----:B------:R-:W-:Y:S04]  /*0fe0*/  STL [R1+0x4c], RZ ;  /* 0x00004cff01007387 */ /* 0x000fe80000100800 */
[----:B------:R-:W-:Y:S04]  /*0ff0*/  STL [R1+0x50], RZ ;  /* 0x000050ff01007387 */ /* 0x000fe80000100800 */
[----:B------:R1:W-:Y:S02]  /*1000*/  STL [R1+0x48], R0 ;  /* 0x0000480001007387 */ /* 0x0003e40000100800 */
[----:B-1----:R-:W-:-:S05]  /*1010*/  MOV R0, c[0x0][0x53c] ;  /* 0x00014f0000007a02 */ /* 0x002fca0000000f00 */
[----:B------:R1:W-:Y:S02]  /*1020*/  STL [R1+0x54], R0 ;  /* 0x0000540001007387 */ /* 0x0003e40000100800 */
.L_x_1136:
        /* <DEDUP_REMOVED lines=8> */
.L_x_1122:
[----:B-12---:R-:W2:Y:S02]  /*10b0*/  LDL R0, [R1+0x54] ;  /* 0x0000540001007983 */ /* 0x006ea40000100800 */
[----:B--2---:R-:W-:-:S13]  /*10c0*/  ISETP.GE.AND P0, PT, R0, c[0x0][0x53c], PT ;  /* 0x00014f0000007a0c */ /* 0x004fda0003f06270 */
[----:B------:R-:W-:Y:S05]  /*10d0*/  @P0 EXIT ;  /* 0x000000000000094d */ /* 0x000fea0003800000 */
[----:B------:R-:W1:Y:S02]  /*10e0*/  S2R R18, SR_TID.X ;  /* 0x0000000000127919 */ /* 0x000e640000002100 */
[----:B-1----:R-:W-:-:S04]  /*10f0*/  SHF.R.S32.HI R16, RZ, 0x1f, R18 ;  /* 0x0000001fff107819 */ /* 0x002fc80000011412 */
[CC--:B------:R-:W-:Y:S02]  /*1100*/  LEA.HI R2, R16.reuse, R18.reuse, RZ, 0x4 ;  /* 0x0000001210027211 */ /* 0x0c0fe400078f20ff */
[CC--:B---3--:R-:W-:Y:S02]  /*1110*/  LEA.HI R7, R16.reuse, R18.reuse, RZ, 0x3 ;  /* 0x0000001210077211 */ /* 0x0c8fe400078f18ff */
[----:B------:R-:W-:Y:S02]  /*1120*/  SHF.R.S32.HI R3, RZ, 0x4, R2 ;  /* 0x00000004ff037819 */ /* 0x000fe40000011402 */
[----:B------:R-:W-:Y:S02]  /*1130*/  LEA.HI R11, R16, R18, RZ, 0x2 ;  /* 0x00000012100b7211 */ /* 0x000fe400078f10ff */
[----:B------:R-:W-:Y:S02]  /*1140*/  LEA.HI R0, R2, R3, RZ, 0x1 ;  /* 0x0000000302007211 */ /* 0x000fe400078f08ff */
[----:B------:R-:W-:-:S02]  /*1150*/  SHF.R.S32.HI R6, RZ, 0x2, R11 ;  /* 0x00000002ff067819 */ /* 0x000fc4000001140b */
[----:B------:R-:W-:Y:S02]  /*1160*/  LOP3.LUT R0, R0, 0xfffffffe, RZ, 0xc0, !PT ;  /* 0xfffffffe00007812 */ /* 0x000fe400078ec0ff */
[----:B------:R-:W-:Y:S02]  /*1170*/  LOP3.LUT R5, R7, 0xfffffff8, RZ, 0xc0, !PT ;  /* 0xfffffff807057812 */ /* 0x000fe400078ec0ff */
[----:B------:R-:W-:Y:S01]  /*1180*/  SHF.R.S32.HI R17, RZ, 0x3, R7 ;  /* 0x00000003ff117819 */ /* 0x000fe20000011407 */
[----:B------:R-:W-:Y:S01]  /*1190*/  IMAD.IADD R14, R3, 0x1, -R0 ;  /* 0x00000001030e7824 */ /* 0x000fe200078e0a00 */
[----:B------:R-:W-:Y:S01]  /*11a0*/  LOP3.LUT R0, R2, 0xfffffff0, RZ, 0xc0, !PT ;  /* 0xfffffff002007812 */ /* 0x000fe200078ec0ff */
[C---:B------:R-:W-:Y:S01]  /*11b0*/  IMAD.IADD R10, R18.reuse, 0x1, -R5 ;  /* 0x00000001120a7824 */ /* 0x040fe200078e0a05 */
[----:B------:R-:W-:Y:S01]  /*11c0*/  SHF.R.S32.HI R3, RZ, 0x1f, R11 ;  /* 0x0000001fff037819 */ /* 0x000fe2000001140b */
[C---:B------:R-:W-:Y:S01]  /*11d0*/  IMAD.SHL.U32 R4, R17.reuse, 0x40, RZ ;  /* 0x0000004011047824 */ /* 0x040fe200078e00ff */
[----:B------:R-:W-:Y:S01]  /*11e0*/  IADD3 R238, -R17, 0x70, RZ ;  /* 0x0000007011ee7810 */ /* 0x000fe20007ffe1ff */
[----:B------:R-:W-:Y:S01]  /*11f0*/  IMAD.IADD R0, R18, 0x1, -R0 ;  /* 0x0000000112007824 */ /* 0x000fe200078e0a00 */
[----:B------:R-:W-:Y:S01]  /*1200*/  LEA.HI R2, R3, R6, RZ, 0x3 ;  /* 0x0000000603027211 */ /* 0x000fe200078f18ff */
[----:B------:R-:W-:Y:S01]  /*1210*/  IMAD.SHL.U32 R3, R10, 0x40, RZ ;  /* 0x000000400a037824 */ /* 0x000fe200078e00ff */
[----:B------:R-:W-:Y:S01]  /*1220*/  LOP3.LUT R4, R4, 0x1c0, RZ, 0xc0, !PT ;  /* 0x000001c004047812 */ /* 0x000fe200078ec0ff */
[----:B------:R-:W-:Y:S01]  /*1230*/  IMAD.SHL.U32 R218, R10, 0x8, RZ ;  /* 0x000000080ada7824 */ /* 0x000fe200078e00ff */
[----:B------:R-:W-:-:S02]  /*1240*/  SHF.R.S32.HI R5, RZ, 0x1f, R0 ;  /* 0x0000001fff057819 */ /* 0x000fc40000011400 */
[----:B------:R-:W-:Y:S02]  /*1250*/  LOP3.LUT R2, R2, 0xfffffff8, RZ, 0xc0, !PT ;  /* 0xfffffff802027812 */ /* 0x000fe400078ec0ff */
[----:B------:R-:W-:Y:S02]  /*1260*/  LEA.HI R12, R5, R0, RZ, 0x3 ;  /* 0x00000000050c7211 */ /* 0x000fe400078f18ff */
[----:B------:R-:W-:Y:S01]  /*1270*/  LOP3.LUT R3, R3, 0x1c0, RZ, 0xc0, !PT ;  /* 0x000001c003037812 */ /* 0x000fe200078ec0ff */
[----:B------:R-:W-:Y:S01]  /*1280*/  IMAD.IADD R2, R6, 0x1, -R2 ;  /* 0x0000000106027824 */ /* 0x000fe200078e0a02 */
[----:B------:R-:W-:Y:S02]  /*1290*/  LOP3.LUT R6, R12, 0xfffffff8, RZ, 0xc0, !PT ;  /* 0xfffffff80c067812 */ /* 0x000fe400078ec0ff */
[----:B------:R-:W-:Y:S02]  /*12a0*/  LOP3.LUT R8, R4, 0x38, R218, 0xf8, !PT ;  /* 0x0000003804087812 */ /* 0x000fe400078ef8da */
[----:B------:R-:W-:Y:S01]  /*12b0*/  SHF.R.U32.HI R5, RZ, 0x3, R4 ;  /* 0x00000003ff057819 */ /* 0x000fe20000011604 */
[----:B------:R-:W-:Y:S01]  /*12c0*/  IMAD.IADD R9, R0, 0x1, -R6 ;  /* 0x0000000100097824 */ /* 0x000fe200078e0a06 */
[----:B------:R-:W-:-:S02]  /*12d0*/  LOP3.LUT R0, R11, 0xfffffffc, RZ, 0xc0, !PT ;  /* 0xfffffffc0b007812 */ /* 0x000fc400078ec0ff */
[----:B------:R-:W-:Y:S02]  /*12e0*/  LOP3.LUT R7, R3, 0x8, R7, 0xf8, !PT ;  /* 0x0000000803077812 */ /* 0x000fe400078ef807 */
[----:B------:R-:W-:Y:S01]  /*12f0*/  SHF.R.U32.HI R4, RZ, 0x3, R3 ;  /* 0x00000003ff047819 */ /* 0x000fe20000011603 */
[----:B------:R-:W-:Y:S01]  /*1300*/  IMAD.IADD R6, R18, 0x1, -R0 ;  /* 0x0000000112067824 */ /* 0x000fe200078e0a00 */
[----:B------:R-:W-:Y:S01]  /*1310*/  LOP3.LUT R13, R8, R5, RZ, 0x3c, !PT ;  /* 0x00000005080d7212 */ /* 0x000fe200078e3cff */
[C---:B------:R-:W-:Y:S01]  /*1320*/  IMAD.SHL.U32 R0, R2.reuse, 0x40, RZ ;  /* 0x0000004002007824 */ /* 0x040fe200078e00ff */
[----:B------:R-:W-:Y:S02]  /*1330*/  LOP3.LUT R3, R2, 0x1, RZ, 0xc0, !PT ;  /* 0x0000000102037812 */ /* 0x000fe400078ec0ff */
[----:B------:R-:W-:Y:S02]  /*1340*/  LEA.HI R5, R16, R18, RZ, 0x5 ;  /* 0x0000001210057211 */ /* 0x000fe400078f28ff */
[----:B------:R-:W-:Y:S01]  /*1350*/  LOP3.LUT R15, R7, R4, RZ, 0x3c, !PT ;  /* 0x00000004070f7212 */ /* 0x000fe200078e3cff */
[----:B------:R-:W-:Y:S01]  /*1360*/  IMAD.SHL.U32 R7, R14, 0x8, RZ ;  /* 0x000000080e077824 */ /* 0x000fe200078e00ff */
[----:B------:R-:W-:-:S02]  /*1370*/  ISETP.NE.U32.AND P0, PT, R3, 0x1, PT ;  /* 0x000000010300780c */ /* 0x000fc40003f05070 */
[----:B------:R-:W-:Y:S02]  /*1380*/  SHF.R.S32.HI R4, RZ, 0x5, R5 ;  /* 0x00000005ff047819 */ /* 0x000fe40000011405 */
[----:B------:R-:W-:Y:S01]  /*1390*/  LOP3.LUT R3, R5, 0xffffffe0, RZ, 0xc0, !PT ;  /* 0xffffffe005037812 */ /* 0x000fe200078ec0ff */
[C---:B------:R-:W-:Y:S01]  /*13a0*/  IMAD.SHL.U32 R5, R9.reuse, 0x40, RZ ;  /* 0x0000004009057824 */ /* 0x040fe200078e00ff */
[----:B------:R-:W-:Y:S01]  /*13b0*/  LEA.HI R8, R16, R18, RZ, 0x6 ;  /* 0x0000001210087211 */ /* 0x000fe200078f30ff */
[----:B------:R-:W-:Y:S01]  /*13c0*/  IMAD.SHL.U32 R11, R4, 0x400, RZ ;  /* 0x00000400040b7824 */ /* 0x000fe200078e00ff */
[----:B------:R-:W-:Y:S01]  /*13d0*/  R2P PR, R2, 0x6 ;  /* 0x0000000602007804 */ /* 0x000fe20000000000 */
[----:B------:R-:W-:Y:S01]  /*13e0*/  IMAD.IADD R2, R18, 0x1, -R3 ;  /* 0x0000000112027824 */ /* 0x000fe200078e0a03 */
[----:B------:R-:W-:Y:S01]  /*13f0*/  LOP3.LUT R0, R0, 0x1c0, RZ, 0xc0, !PT ;  /* 0x000001c000007812 */ /* 0x000fe200078ec0ff */
[----:B------:R-:W-:Y:S01]  /*1400*/  IMAD.SHL.U32 R8, R8, 0x8, RZ ;  /* 0x0000000808087824 */ /* 0x000fe200078e00ff */
[----:B------:R-:W-:Y:S01]  /*1410*/  LOP3.LUT P4, RZ, R9, 0x2, RZ, 0xc0, !PT ;  /* 0x0000000209ff7812 */ /* 0x000fe2000788c0ff */
[----:B------:R-:W-:Y:S01]  /*1420*/  IMAD R6, R6, 0x2, R11 ;  /* 0x0000000206067824 */ /* 0x000fe200078e020b */
[----:B------:R-:W-:-:S02]  /*1430*/  LEA.HI R4, R0, R0, RZ, 0x1d ;  /* 0x0000000000047211 */ /* 0x000fc400078fe8ff */
[----:B------:R-:W-:Y:S02]  /*1440*/  SHF.R.S32.HI R3, RZ, 0x1f, R2 ;  /* 0x0000001fff037819 */ /* 0x000fe40000011402 */
[----:B------:R-:W-:Y:S01]  /*1450*/  LOP3.LUT R0, R5, 0x1c0, RZ, 0xc0, !PT ;  /* 0x000001c005007812 */ /* 0x000fe200078ec0ff */
[----:B------:R-:W-:Y:S01]  /*1460*/  IMAD.IADD R4, R6, 0x1, R4 ;  /* 0x0000000106047824 */ /* 0x000fe200078e0204 */
[----:B------:R-:W-:Y:S02]  /*1470*/  LOP3.LUT R5, R8, 0xfffffe00, RZ, 0xc0, !PT ;  /* 0xfffffe0008057812 */ /* 0x000fe400078ec0ff */
[----:B------:R-:W-:Y:S02]  /*1480*/  LEA.HI R3, R3, R2, RZ, 0x2 ;  /* 0x0000000203037211 */ /* 0x000fe400078f10ff */
[----:B------:R-:W-:Y:S01]  /*1490*/  LOP3.LUT R8, R13, R5, RZ, 0xfc, !PT ;  /* 0x000000050d087212 */ /* 0x000fe200078efcff */
[----:B------:R-:W-:Y:S01]  /*14a0*/  IMAD.SHL.U32 R5, R4, 0x2, RZ ;  /* 0x0000000204057824 */ /* 0x000fe200078e00ff */
[----:B------:R-:W-:-:S02]  /*14b0*/  LOP3.LUT R3, R3, 0x7ffffffc, RZ, 0xc0, !PT ;  /* 0x7ffffffc03037812 */ /* 0x000fc400078ec0ff */
[----:B------:R-:W-:Y:S01]  /*14c0*/  LOP3.LUT R6, R0, 0x8, R7, 0xf8, !PT ;  /* 0x0000000800067812 */ /* 0x000fe200078ef807 */
[----:B------:R-:W-:Y:S01]  /*14d0*/  IMAD.SHL.U32 R216, R8, 0x2, RZ ;  /* 0x0000000208d87824 */ /* 0x000fe200078e00ff */
[----:B------:R-:W-:Y:S01]  /*14e0*/  IADD3 R4, R5, 0x80, RZ ;  /* 0x0000008005047810 */ /* 0x000fe20007ffe0ff */
[----:B------:R-:W-:Y:S01]  /*14f0*/  IMAD.IADD R7, R2, 0x1, -R3 ;  /* 0x0000000102077824 */ /* 0x000fe200078e0a03 */
[----:B------:R-:W-:Y:S01]  /*1500*/  LOP3.LUT P3, RZ, R9, 0x4, RZ, 0xc0, !PT ;  /* 0x0000000409ff7812 */ /* 0x000fe2000786c0ff */
[----:B------:R-:W-:Y:S01]  /*1510*/  IMAD.MOV.U32 R9, RZ, RZ, 0x40 ;  /* 0x00000040ff097424 */ /* 0x000fe200078e00ff */
[----:B------:R-:W-:Y:S01]  /*1520*/  SHF.R.U32.HI R0, RZ, 0x3, R0 ;  /* 0x00000003ff007819 */ /* 0x000fe20000011600 */
[----:B------:R-:W-:Y:S01]  /*1530*/  IMAD.SHL.U32 R2, R12, 0x40, RZ ;  /* 0x000000400c027824 */ /* 0x000fe200078e00ff */
[----:B------:R-:W-:Y:S01]  /*1540*/  IADD3 R16, R5, 0x70, RZ ;  /* 0x0000007005107810 */ /* 0x000fe20007ffe0ff */
[----:B------:R-:W-:Y:S01]  /*1550*/  IMAD.MOV.U32 R12, RZ, RZ, 0x20 ;  /* 0x00000020ff0c7424 */ /* 0x000fe200078e00ff */
[----:B------:R-:W-:Y:S01]  /*1560*/  @P0 IADD3 R16, R4, 0x10, RZ ;  /* 0x0000001004100810 */ /* 0x000fe20007ffe0ff */
[----:B------:R-:W-:Y:S01]  /*1570*/  IMAD.SHL.U32 R7, R7, 0x2, RZ ;  /* 0x0000000207077824 */ /* 0x000fe200078e00ff */
[----:B------:R-:W-:Y:S01]  /*1580*/  IADD3 R4, R17, 0x60, RZ ;  /* 0x0000006011047810 */ /* 0x000fe20007ffe0ff */
[----:B------:R-:W-:Y:S01]  /*1590*/  IMAD R3, R14, 0x200, R15 ;  /* 0x000002000e037824 */ /* 0x000fe200078e020f */
[----:B------:R-:W-:Y:S01]  /*15a0*/  LOP3.LUT R0, R6, R0, RZ, 0x3c, !PT ;  /* 0x0000000006007212 */ /* 0x000fe200078e3cff */
[----:B------:R-:W-:Y:S01]  /*15b0*/  STL [R1+0x68], R16 ;  /* 0x0000681001007387 */ /* 0x000fe20000100800 */
[----:B------:R-:W-:-:S02]  /*15c0*/  SEL R4, R9, 0xffffffc0, !P2 ;  /* 0xffffffc009047807 */ /* 0x000fc40005000000 */
[----:B------:R-:W-:Y:S01]  /*15d0*/  IADD3 R6, R17, 0x40, RZ ;  /* 0x0000004011067810 */ /* 0x000fe20007ffe0ff */
[----:B------:R1:W-:Y:S01]  /*15e0*/  STL [R1+0x58], R7 ;  /* 0x0000580701007387 */ /* 0x0003e20000100800 */
[----:B------:R-:W-:Y:S02]  /*15f0*/  SEL R6, R12, 0xffffffe0, !P1 ;  /* 0xffffffe00c067807 */ /* 0x000fe40004800000 */
[----:B------:R-:W-:Y:S01]  /*1600*/  LOP3.LUT R2, R0, 0xfffffe00, R2, 0xf8, !PT ;  /* 0xfffffe0000027812 */ /* 0x000fe200078ef802 */
[----:B------:R-:W-:Y:S01]  /*1610*/  IMAD.SHL.U32 R0, R10, 0x4, RZ ;  /* 0x000000040a007824 */ /* 0x000fe200078e00ff */
[----:B------:R-:W-:Y:S01]  /*1620*/  LEA R194, R3, 0x8100, 0x1 ;  /* 0x0000810003c27811 */ /* 0x000fe200078e08ff */
[----:B------:R-:W-:Y:S01]  /*1630*/  IMAD.IADD R8, R5, 0x1, R6 ;  /* 0x0000000105087824 */ /* 0x000fe200078e0206 */
[----:B------:R-:W-:Y:S02]  /*1640*/  LEA R195, R2, 0x100, 0x1 ;  /* 0x0000010002c37811 */ /* 0x000fe400078e08ff */
[----:B------:R-:W-:-:S02]  /*1650*/  SEL R3, R12, 0xffffffe0, !P4 ;  /* 0xffffffe00c037807 */ /* 0x000fc40006000000 */
[----:B------:R-:W-:Y:S02]  /*1660*/  IADD3 R68, R0, 0x20, RZ ;  /* 0x0000002000447810 */ /* 0x000fe40007ffe0ff */
[----:B------:R-:W-:Y:S01]  /*1670*/  SEL R0, R9, 0xffffffc0, !P3 ;  /* 0xffffffc009007807 */ /* 0x000fe20005800000 */
[--C-:B------:R-:W-:Y:S01]  /*1680*/  IMAD.IADD R196, R3, 0x1, R195.reuse ;  /* 0x0000000103c47824 */ /* 0x100fe200078e02c3 */
[----:B------:R-:W-:Y:S02]  /*1690*/  IADD3 R10, R17, 0x20, RZ ;  /* 0x00000020110a7810 */ /* 0x000fe40007ffe0ff */
[----:B------:R-:W-:Y:S01]  /*16a0*/  IADD3 R218, R218, 0x40, RZ ;  /* 0x00000040dada7810 */ /* 0x000fe20007ffe0ff */
[C---:B------:R-:W-:Y:S02]  /*16b0*/  IMAD.IADD R198, R0.reuse, 0x1, R195 ;  /* 0x0000000100c67824 */ /* 0x040fe400078e02c3 */
[----:B------:R-:W-:Y:S02]  /*16c0*/  IMAD.IADD R197, R0, 0x1, R196 ;  /* 0x0000000100c57824 */ /* 0x000fe400078e02c4 */
[----:B-1----:R-:W-:-:S02]  /*16d0*/  IMAD.IADD R7, R5, 0x1, R4 ;  /* 0x0000000105077824 */ /* 0x002fc400078e0204 */
[----:B------:R-:W-:Y:S02]  /*16e0*/  IMAD.IADD R5, R2, 0x1, R11 ;  /* 0x0000000102057824 */ /* 0x000fe400078e020b */
[--C-:B------:R-:W-:Y:S01]  /*16f0*/  IMAD.IADD R2, R6, 0x1, R16.reuse ;  /* 0x0000000106027824 */ /* 0x100fe200078e0210 */
[----:B------:R1:W-:Y:S01]  /*1700*/  STL [R1+0x80], R7 ;  /* 0x0000800701007387 */ /* 0x0003e20000100800 */
[C---:B------:R-:W-:Y:S01]  /*1710*/  IMAD.IADD R6, R4.reuse, 0x1, R16 ;  /* 0x0000000104067824 */ /* 0x040fe200078e0210 */
[----:B------:R-:W-:Y:S02]  /*1720*/  LEA R213, R5, 0x100, 0x1 ;  /* 0x0000010005d57811 */ /* 0x000fe400078e08ff */
[----:B------:R-:W-:Y:S01]  /*1730*/  STL [R1+0x70], R8 ;  /* 0x0000700801007387 */ /* 0x000fe20000100800 */
[----:B-1----:R-:W-:-:S05]  /*1740*/  IMAD.IADD R7, R4, 0x1, R8 ;  /* 0x0000000104077824 */ /* 0x002fca00078e0208 */
[----:B------:R-:W-:Y:S04]  /*1750*/  STL [R1+0x7c], R7 ;  /* 0x00007c0701007387 */ /* 0x000fe80000100800 */
[----:B------:R-:W-:Y:S04]  /*1760*/  STL [R1+0x78], R6 ;  /* 0x0000780601007387 */ /* 0x000fe80000100800 */
[----:B------:R1:W-:Y:S02]  /*1770*/  STL [R1+0x6c], R2 ;  /* 0x00006c0201007387 */ /* 0x0003e40000100800 */
[----:B-1----:R-:W-:-:S05]  /*1780*/  IMAD.IADD R2, R2, 0x1, R4 ;  /* 0x0000000102027824 */ /* 0x002fca00078e0204 */
[----:B------:R1:W-:Y:S02]  /*1790*/  STL [R1+0x74], R2 ;  /* 0x0000740201007387 */ /* 0x0003e40000100800 */
.L_x_1305:
[----:B------:R-:W2:Y:S01]  /*17a0*/  LDL R0, [R1+0x54] ;  /* 0x0000540001007983 */ /* 0x000ea20000100800 */
[----:B------:R-:W-:Y:S01]  /*17b0*/  IMAD.MOV.U32 R13, RZ, RZ, 0x4 ;  /* 0x00000004ff0d7424 */ /* 0x000fe200078e00ff */
[----:B------:R-:W-:Y:S02]  /*17c0*/  ISETP.NE.U32.AND P4, PT, RZ, c[0x0][0x360], PT ;  /* 0x0000d800ff007a0c */ /* 0x000fe40003f85070 */
[----:B------:R-:W3:Y:S02]  /*17d0*/  LDL R9, [R1+0x50] ;  /* 0x0000500001097983 */ /* 0x000ee40000100800 */
[----:B------:R-:W-:Y:S01]  /*17e0*/  ISETP.NE.AND.EX P4, PT, RZ, c[0x0][0x364], PT, P4 ;  /* 0x0000d900ff007a0c */ /* 0x000fe20003f85340 */
[----:B-12---:R-:W-:-:S05]  /*17f0*/  IMAD.WIDE R2, R0, R13, c[0x0][0x588] ;  /* 0x0001620000027625 */ /* 0x006fca00078e020d */
[----:B------:R-:W2:Y:S01]  /*1800*/  LDG.E R42, [R2.64] ;  /* 0x00000006022a7981 */ /* 0x000ea2000c1e1900 */
[----:B------:R-:W-:Y:S01]  /*1810*/  ISETP.NE.U32.AND P0, PT, RZ, c[0x0][0x370], PT ;  /* 0x0000dc00ff007a0c */ /* 0x000fe20003f05070 */
[----:B------:R-:W-:Y:S01]  /*1820*/  IMAD.MOV.U32 R170, RZ, RZ, RZ ;  /* 0x000000ffffaa7224 */ /* 0x000fe200078e00ff */
[----:B------:R-:W-:Y:S02]  /*1830*/  ISETP.NE.U32.AND P3, PT, RZ, c[0x0][0x348], PT ;  /* 0x0000d200ff007a0c */ /* 0x000fe40003f65070 */
[----:B------:R-:W-:Y:S02]  /*1840*/  ISETP.NE.AND.EX P2, PT, RZ, c[0x0][0x374], PT, P0 ;  /* 0x0000dd00ff007a0c */ /* 0x000fe40003f45300 */
[----:B------:R-:W-:Y:S02]  /*1850*/  ISETP.NE.U32.AND P5, PT, RZ, c[0x0][0x358], PT ;  /* 0x0000d600ff007a0c */ /* 0x000fe40003fa5070 */
[----:B------:R-:W-:Y:S02]  /*1860*/  ISETP.NE.AND.EX P3, PT, RZ, c[0x0][0x34c], PT, P3 ;  /* 0x0000d300ff007a0c */ /* 0x000fe40003f65330 */
[----:B------:R-:W-:Y:S01]  /*1870*/  ISETP.NE.AND.EX P5, PT, RZ, c[0x0][0x35c], PT, P5 ;  /* 0x0000d700ff007a0c */ /* 0x000fe20003fa5350 */
[----:B------:R-:W-:-:S02]  /*1880*/  IMAD.MOV.U32 R163, RZ, RZ, RZ ;  /* 0x000000ffffa37224 */ /* 0x000fc400078e00ff */
[----:B------:R-:W-:Y:S02]  /*1890*/  IMAD.MOV.U32 R169, RZ, RZ, RZ ;  /* 0x000000ffffa97224 */ /* 0x000fe400078e00ff */
[----:B------:R-:W-:Y:S01]  /*18a0*/  IMAD.MOV.U32 R12, RZ, RZ, RZ ;  /* 0x000000ffff0c7224 */ /* 0x000fe200078e00ff */
[----:B--2---:R-:W-:Y:S01]  /*18b0*/  SHF.R.S32.HI R145, RZ, 0x1f, R42 ;  /* 0x0000001fff917819 */ /* 0x004fe2000001142a */
[----:B------:R1:W-:Y:S01]  /*18c0*/  STL [R1+0x5c], R42 ;  /* 0x00005c2a01007387 */ /* 0x0003e20000100800 */
[C---:B------:R-:W-:Y:S02]  /*18d0*/  @P4 LEA R2, P0, R42.reuse, c[0x0][0x360], 0x2 ;  /* 0x0000d8002a024a11 */ /* 0x040fe400078010ff */
[C---:B------:R-:W-:Y:S02]  /*18e0*/  @P2 LEA R4, P1, R42.reuse, c[0x0][0x370], 0x2 ;  /* 0x0000dc002a042a11 */ /* 0x040fe400078210ff */
[C-C-:B------:R-:W-:Y:S02]  /*18f0*/  @P4 LEA.HI.X R3, R42.reuse, c[0x0][0x364], R145.reuse, 0x2, P0 ;  /* 0x0000d9002a034a11 */ /* 0x140fe400000f1491 */
[----:B------:R-:W-:-:S03]  /*1900*/  @P2 LEA.HI.X R5, R42, c[0x0][0x374], R145, 0x2, P1 ;  /* 0x0000dd002a052a11 */ /* 0x000fc600008f1491 */
[----:B------:R2:W4:Y:S01]  /*1910*/  @P4 LDG.E R0, [R2.64] ;  /* 0x0000000602004981 */ /* 0x000522000c1e1900 */
[----:B------:R-:W-:-:S03]  /*1920*/  ISETP.NE.U32.AND P0, PT, RZ, c[0x0][0x350], PT ;  /* 0x0000d400ff007a0c */ /* 0x000fc60003f05070 */
[----:B------:R1:W5:Y:S01]  /*1930*/  @P2 LDG.E R170, [R4.64] ;  /* 0x0000000604aa2981 */ /* 0x000362000c1e1900 */
[----:B------:R-:W-:Y:S02]  /*1940*/  ISETP.NE.AND.EX P6, PT, RZ, c[0x0][0x354], PT, P0 ;  /* 0x0000d500ff007a0c */ /* 0x000fe40003fc5300 */
[----:B------:R-:W-:-:S04]  /*1950*/  LEA R6, P2, R42, c[0x0][0x348], 0x2 ;  /* 0x0000d2002a067a11 */ /* 0x000fc800078410ff */
[----:B------:R-:W-:-:S05]  /*1960*/  LEA.HI.X R7, R42, c[0x0][0x34c], R145, 0x2, P2 ;  /* 0x0000d3002a077a11 */ /* 0x000fca00010f1491 */
[----:B------:R3:W5:Y:S01]  /*1970*/  @P3 LDG.E R163, [R6.64] ;  /* 0x0000000606a33981 */ /* 0x000762000c1e1900 */
[C---:B--2---:R-:W-:Y:S02]  /*1980*/  LEA R2, P0, R42.reuse, c[0x0][0x358], 0x2 ;  /* 0x0000d6002a027a11 */ /* 0x044fe400078010ff */
[C---:B-1----:R-:W-:Y:S02]  /*1990*/  LEA R4, P1, R42.reuse, c[0x0][0x350], 0x2 ;  /* 0x0000d4002a047a11 */ /* 0x042fe400078210ff */
[C-C-:B------:R-:W-:Y:S02]  /*19a0*/  LEA.HI.X R3, R42.reuse, c[0x0][0x35c], R145.reuse, 0x2, P0 ;  /* 0x0000d7002a037a11 */ /* 0x140fe400000f1491 */
[----:B------:R-:W-:-:S03]  /*19b0*/  LEA.HI.X R5, R42, c[0x0][0x354], R145, 0x2, P1 ;  /* 0x0000d5002a057a11 */ /* 0x000fc600008f1491 */
[----:B------:R1:W5:Y:S04]  /*19c0*/  @P5 LDG.E R12, [R2.64] ;  /* 0x00000006020c5981 */ /* 0x000368000c1e1900 */
[----:B------:R1:W5:Y:S01]  /*19d0*/  @P6 LDG.E R169, [R4.64] ;  /* 0x0000000604a96981 */ /* 0x000362000c1e1900 */
[----:B---3--:R-:W-:-:S05]  /*19e0*/  LOP3.LUT R40, R9, 0xffff, RZ, 0xc0, !PT ;  /* 0x0000ffff09287812 */ /* 0x008fca00078ec0ff */
[----:B------:R1:W-:Y:S01]  /*19f0*/  STL [R1+0x60], R40 ;  /* 0x0000602801007387 */ /* 0x0003e20000100800 */
[----:B------:R-:W-:Y:S03]  /*1a00*/  YIELD ;  /* 0x0000000000007946 */ /* 0x000fe60003800000 */
[----:B----4-:R1:W-:Y:S01]  /*1a10*/  @P4 STL [R1+0x2c], R0 ;  /* 0x00002c0001004387 */ /* 0x0103e20000100800 */
        /* <DEDUP_REMOVED lines=8> */
.L_x_1137:
[----:B------:R-:W-:-:S04]  /*1aa0*/  ISETP.NE.U32.AND P0, PT, RZ, c[0x0][0x368], PT ;  /* 0x0000da00ff007a0c */ /* 0x000fc80003f05070 */
[----:B------:R-:W-:-:S13]  /*1ab0*/  ISETP.NE.AND.EX P0, PT, RZ, c[0x0][0x36c], PT, P0 ;  /* 0x0000db00ff007a0c */ /* 0x000fda0003f05300 */
[----:B------:R-:W-:Y:S05]  /*1ac0*/  @!P0 BRA `(.L_x_1138) ;  /* 0x0000004000008947 */ /* 0x000fea0003800000 */
[----:B-1----:R-:W-:-:S04]  /*1ad0*/  LEA R4, P0, R42, c[0x0][0x368], 0x2 ;  /* 0x0000da002a047a11 */ /* 0x002fc800078010ff */
[----:B------:R-:W-:-:S05]  /*1ae0*/  LEA.HI.X R5, R42, c[0x0][0x36c], R145, 0x2, P0 ;  /* 0x0000db002a057a11 */ /* 0x000fca00000f1491 */
[----:B------:R1:W5:Y:S01]  /*1af0*/  LDG.E R11, [R4.64] ;  /* 0x00000006040b7981 */ /* 0x000362000c1e1900 */
[----:B------:R-:W-:Y:S05]  /*1b00*/  BRA `(.L_x_1139) ;  /* 0x0000005000007947 */ /* 0x000fea0003800000 */
.L_x_1138:
[----:B------:R-:W-:Y:S01]  /*1b10*/  MOV R11, c[0x0][0x1d0] ;  /* 0x00007400000b7a02 */ /* 0x000fe20000000f00 */
[----:B------:R-:W-:Y:S05]  /*1b20*/  @!P6 BRA `(.L_x_1139) ;  /* 0x000000300000e947 */ /* 0x000fea0003800000 */
[----:B------:R-:W2:Y:S04]  /*1b30*/  LDG.E R6, [R4.64] ;  /* 0x0000000604067981 */ /* 0x000ea8000c1e1900 */
[----:B-1----:R-:W2:Y:S02]  /*1b40*/  LDG.E R0, [R4.64+0x4] ;  /* 0x0000040604007981 */ /* 0x002ea4000c1e1900 */
[----:B--2---:R-:W-:Y:S02]  /*1b50*/  IADD3 R11, -R6, R0, RZ ;  /* 0x00000000060b7210 */ /* 0x004fe40007ffe1ff */
.L_x_1139:
[----:B-1----:R-:W2:Y:S04]  /*1b60*/  LDL R4, [R1+0x2c] ;  /* 0x00002c0001047983 */ /* 0x002ea80000100800 */
[----:B------:R-:W3:Y:S04]  /*1b70*/  LDL.LU R0, [R1+0x4c] ;  /* 0x00004c0001007983 */ /* 0x000ee80000300800 */
[----:B------:R1:W4:Y:S04]  /*1b80*/  @P5 LDG.E R5, [R2.64] ;  /* 0x0000000602055981 */ /* 0x000328000c1e1900 */
[----:B------:R-:W3:Y:S01]  /*1b90*/  LDL.LU R15, [R1+0x3c] ;  /* 0x00003c00010f7983 */ /* 0x000ee20000300800 */
[----:B------:R-:W-:-:S04]  /*1ba0*/  ISETP.NE.U32.AND P0, PT, RZ, c[0x0][0x378], PT ;  /* 0x0000de00ff007a0c */ /* 0x000fc80003f05070 */
[----:B------:R-:W-:Y:S01]  /*1bb0*/  ISETP.NE.AND.EX P1, PT, RZ, c[0x0][0x37c], PT, P0 ;  /* 0x0000df00ff007a0c */ /* 0x000fe20003f25300 */
[----:B--2---:R-:W-:Y:S02]  /*1bc0*/  IMAD.MOV.U32 R7, RZ, RZ, R4 ;  /* 0x000000ffff077224 */ /* 0x004fe400078e0004 */
[----:B------:R1:W4:Y:S01]  /*1bd0*/  @P5 LDG.E R4, [R2.64+0x4] ;  /* 0x0000040602045981 */ /* 0x000322000c1e1900 */
[----:B-----5:R-:W-:Y:S02]  /*1be0*/  IMAD.MOV.U32 R144, RZ, RZ, R11 ;  /* 0x000000ffff907224 */ /* 0x020fe400078e000b */
[----:B------:R-:W-:-:S05]  /*1bf0*/  IMAD.MOV.U32 R6, RZ, RZ, c[0x0][0x2c4] ;  /* 0x0000b100ff067624 */ /* 0x000fca00078e00ff */
[----:B------:R-:W-:Y:S02]  /*1c00*/  ISETP.NE.AND P2, PT, R6, 0x1, PT ;  /* 0x000000010600780c */ /* 0x000fe40003f45270 */
[----:B-1----:R-:W-:-:S04]  /*1c10*/  @P1 LEA R2, P0, R42, c[0x0][0x378], 0x2 ;  /* 0x0000de002a021a11 */ /* 0x002fc800078010ff */
[----:B------:R-:W-:-:S05]  /*1c20*/  @P1 LEA.HI.X R3, R42, c[0x0][0x37c], R145, 0x2, P0 ;  /* 0x0000df002a031a11 */ /* 0x000fca00000f1491 */
[----:B------:R1:W5:Y:S01]  /*1c30*/  @P1 LDG.E R144, [R2.64] ;  /* 0x0000000602901981 */ /* 0x000362000c1e1900 */
[----:B------:R-:W-:Y:S01]  /*1c40*/  IMAD.IADD R10, R11, 0x1, -R170 ;  /* 0x000000010b0a7824 */ /* 0x000fe200078e0aaa */
[----:B---3--:R-:W-:-:S04]  /*1c50*/  LOP3.LUT R15, R15, 0xffffffdf, RZ, 0xc0, !PT ;  /* 0xffffffdf0f0f7812 */ /* 0x008fc800078ec0ff */
[----:B------:R-:W-:Y:S01]  /*1c60*/  @P2 LOP3.LUT R15, R15, 0x20, RZ, 0xfc, !PT ;  /* 0x000000200f0f2812 */ /* 0x000fe200078efcff */
[----:B-1----:R-:W-:Y:S02]  /*1c70*/  IMAD.SHL.U32 R2, R0, 0x80, RZ ;  /* 0x0000008000027824 */ /* 0x002fe400078e00ff */
[----:B------:R-:W-:-:S03]  /*1c80*/  IMAD.MOV.U32 R0, RZ, RZ, c[0x0][0x228] ;  /* 0x00008a00ff007624 */ /* 0x000fc600078e00ff */
[----:B------:R1:W-:Y:S04]  /*1c90*/  STL [R1+0x4c], R2 ;  /* 0x00004c0201007387 */ /* 0x0003e80000100800 */
[----:B------:R-:W-:Y:S01]  /*1ca0*/  STL [R1+0x3c], R15 ;  /* 0x00003c0f01007387 */ /* 0x000fe20000100800 */
[----:B-1----:R-:W-:-:S05]  /*1cb0*/  IADD3 R2, R2, 0x7f, RZ ;  /* 0x0000007f02027810 */ /* 0x002fca0007ffe0ff */
[----:B------:R-:W-:-:S05]  /*1cc0*/  @P2 IMAD.HI.U32 R3, R2, c[0x0][0x2c8], RZ ;  /* 0x0000b20002032a27 */ /* 0x000fca00078e00ff */
[----:B------:R-:W-:Y:S01]  /*1cd0*/  @P2 SHF.R.U32.HI R2, RZ, c[0x0][0x2cc], R3 ;  /* 0x0000b300ff022a19 */ /* 0x000fe20000011603 */
[----:B------:R-:W-:Y:S01]  /*1ce0*/  BSSY B0, `(.L_x_1140) ;  /* 0x000003a000007945 */ /* 0x000fe20003800000 */
[----:B----4-:R-:W-:-:S04]  /*1cf0*/  @P5 IMAD.IADD R0, R4, 0x1, -R5 ;  /* 0x0000000104005824 */ /* 0x010fc800078e0a05 */
[----:B------:R-:W-:Y:S02]  /*1d00*/  IMAD.IADD R6, R10, 0x1, R0 ;  /* 0x000000010a067824 */ /* 0x000fe400078e0200 */
[----:B------:R-:W-:-:S03]  /*1d10*/  IMAD.MOV.U32 R4, RZ, RZ, RZ ;  /* 0x000000ffff047224 */ /* 0x000fc600078e00ff */
[C---:B------:R-:W-:Y:S01]  /*1d20*/  IADD3 R179, R6.reuse, 0x70, -R7 ;  /* 0x0000007006b37810 */ /* 0x040fe20007ffe807 */
[----:B------:R1:W-:Y:S01]  /*1d30*/  STL [R1+0x30], R6 ;  /* 0x0000300601007387 */ /* 0x0003e20000100800 */
[----:B------:R-:W-:-:S03]  /*1d40*/  IADD3 R5, R6, 0x6f, RZ ;  /* 0x0000006f06057810 */ /* 0x000fc60007ffe0ff */
[----:B------:R-:W-:Y:S02]  /*1d50*/  IMAD.IADD R3, R179, 0x1, R2 ;  /* 0x00000001b3037824 */ /* 0x000fe400078e0202 */
[----:B------:R-:W-:Y:S02]  /*1d60*/  IMAD.MOV.U32 R2, RZ, RZ, RZ ;  /* 0x000000ffff027224 */ /* 0x000fe400078e00ff */
[----:B------:R-:W-:Y:S01]  /*1d70*/  IMAD.HI R4, R5, -0x6db6db6d, R4 ;  /* 0x9249249305047827 */ /* 0x000fe200078e0204 */
[----:B------:R-:W-:-:S03]  /*1d80*/  LOP3.LUT R5, R9, 0xff0000, RZ, 0xc0, !PT ;  /* 0x00ff000009057812 */ /* 0x000fc600078ec0ff */
[----:B------:R-:W-:Y:S01]  /*1d90*/  IMAD.HI R2, R3, -0x6db6db6d, R2 ;  /* 0x9249249303027827 */ /* 0x000fe200078e0202 */
[----:B-1----:R-:W-:-:S04]  /*1da0*/  LOP3.LUT R6, R9, 0xff000000, RZ, 0xc0, !PT ;  /* 0xff00000009067812 */ /* 0x002fc800078ec0ff */
[----:B------:R-:W-:-:S04]  /*1db0*/  SHF.R.U32.HI R7, RZ, 0x8, R6 ;  /* 0x00000008ff077819 */ /* 0x000fc80000011606 */
[----:B------:R-:W-:Y:S02]  /*1dc0*/  LEA.HI R5, R5, R7, RZ, 0x10 ;  /* 0x0000000705057211 */ /* 0x000fe400078f80ff */
[----:B------:R-:W-:Y:S02]  /*1dd0*/  SHF.R.U32.HI R6, RZ, 0x1f, R4 ;  /* 0x0000001fff067819 */ /* 0x000fe40000011604 */
[----:B------:R-:W-:Y:S02]  /*1de0*/  SHF.R.U32.HI R3, RZ, 0x1f, R2 ;  /* 0x0000001fff037819 */ /* 0x000fe40000011602 */
[----:B------:R-:W-:Y:S02]  /*1df0*/  SHF.R.U32.HI R8, RZ, 0x10, R5 ;  /* 0x00000010ff087819 */ /* 0x000fe40000011605 */
[----:B------:R-:W-:Y:S02]  /*1e00*/  LOP3.LUT R16, R5, 0xff, RZ, 0xc0, !PT ;  /* 0x000000ff05107812 */ /* 0x000fe400078ec0ff */
[----:B------:R-:W-:-:S02]  /*1e10*/  LEA.HI.SX32 R175, R4, R6, 0x1a ;  /* 0x0000000604af7211 */ /* 0x000fc400078fd2ff */
[----:B------:R-:W-:Y:S01]  /*1e20*/  LEA.HI.SX32 R2, R2, R3, 0x1a ;  /* 0x0000000302027211 */ /* 0x000fe200078fd2ff */
[----:B------:R1:W-:Y:S03]  /*1e30*/  STL [R1+0x50], R8 ;  /* 0x0000500801007387 */ /* 0x0003e60000100800 */
[----:B------:R-:W-:Y:S01]  /*1e40*/  IMNMX R6, R175, R2, PT ;  /* 0x00000002af067217 */ /* 0x000fe20003800200 */
[----:B------:R1:W-:Y:S03]  /*1e50*/  STL [R1+0x64], R16 ;  /* 0x0000641001007387 */ /* 0x0003e60000100800 */
[----:B------:R-:W-:Y:S02]  /*1e60*/  ISETP.GE.AND P0, PT, R6, 0x1, PT ;  /* 0x000000010600780c */ /* 0x000fe40003f06270 */
[----:B------:R-:W-:Y:S01]  /*1e70*/  ISETP.NE.AND P1, PT, R8, RZ, PT ;  /* 0x000000ff0800720c */ /* 0x000fe20003f25270 */
[----:B------:R-:W-:-:S03]  /*1e80*/  IMAD.MOV.U32 R2, RZ, RZ, RZ ;  /* 0x000000ffff027224 */ /* 0x000fc600078e00ff */
[----:B------:R-:W-:-:S07]  /*1e90*/  SEL R143, R8, c[0x0][0x338], P1 ;  /* 0x0000ce00088f7a07 */ /* 0x000fce0000800000 */
[----:B------:R-:W-:Y:S05]  /*1ea0*/  @!P0 BRA `(.L_x_1141) ;  /* 0x000001d000008947 */ /* 0x000fea0003800000 */
[----:B------:R-:W-:Y:S02]  /*1eb0*/  IABS R2, R143 ;  /* 0x0000008f00027213 */ /* 0x000fe40000000000 */
[----:B------:R-:W-:-:S03]  /*1ec0*/  IADD3 R5, R143, -0x1, R6 ;  /* 0xffffffff8f057810 */ /* 0x000fc60007ffe006 */
[----:B------:R-:W-:Y:S01]  /*1ed0*/  IMAD.MOV.U32 R4, RZ, RZ, R2 ;  /* 0x000000ffff047224 */ /* 0x000fe200078e0002 */
[----:B------:R-:W-:-:S03]  /*1ee0*/  IABS R9, R5 ;  /* 0x0000000500097213 */ /* 0x000fc60000000000 */
[----:B------:R-:W2:Y:S08]  /*1ef0*/  I2F.RP R2, R4 ;  /* 0x0000000400027306 */ /* 0x000eb00000209400 */
[----:B--2---:R-:W2:Y:S02]  /*1f00*/  MUFU.RCP R2, R2 ;  /* 0x0000000200027308 */ /* 0x004ea40000001000 */
[----:B--2---:R-:W-:-:S06]  /*1f10*/  IADD3 R2, R2, 0xffffffe, RZ ;  /* 0x0ffffffe02027810 */ /* 0x004fcc0007ffe0ff */
[----:B------:R-:W2:Y:S02]  /*1f20*/  F2I.FTZ.U32.TRUNC.NTZ R3, R2 ;  /* 0x0000000200037305 */ /* 0x000ea4000021f000 */
[----:B--2---:R-:W-:-:S04]  /*1f30*/  IMAD.MOV R2, RZ, RZ, -R3 ;  /* 0x000000ffff027224 */ /* 0x004fc800078e0a03 */
[----:B------:R-:W-:Y:S01]  /*1f40*/  IMAD.MOV.U32 R7, RZ, RZ, R2 ;  /* 0x000000ffff077224 */ /* 0x000fe200078e0002 */
[----:B------:R-:W-:-:S03]  /*1f50*/  IABS R2, R143 ;  /* 0x0000008f00027213 */ /* 0x000fc60000000000 */
[----:B------:R-:W-:Y:S02]  /*1f60*/  IMAD R7, R7, R4, RZ ;  /* 0x0000000407077224 */ /* 0x000fe400078e02ff */
[----:B-1----:R-:W-:Y:S02]  /*1f70*/  IMAD.MOV R8, RZ, RZ, -R2 ;  /* 0x000000ffff087224 */ /* 0x002fe400078e0a02 */
        /* <DEDUP_REMOVED lines=16> */
.L_x_1141:
[----:B------:R-:W-:Y:S05]  /*2080*/  BSYNC B0 ;  /* 0x0000000000007941 */ /* 0x000fea0003800000 */
.L_x_1140:
[----:B------:R-:W-:Y:S01]  /*2090*/  IMAD R3, R16, R2, RZ ;  /* 0x0000000210037224 */ /* 0x000fe200078e02ff */
[----:B-1----:R-:W1:Y:S03]  /*20a0*/  S2R R8, SR_TID.X ;  /* 0x0000000000087919 */ /* 0x002e660000002100 */
[C---:B------:R-:W-:Y:S02]  /*20b0*/  IMAD.IADD R2, R3.reuse, 0x1, R2 ;  /* 0x0000000103027824 */ /* 0x040fe400078e0202 */
[----:B------:R-:W-:-:S03]  /*20c0*/  IMAD R3, R3, 0x70, -R10 ;  /* 0x0000007003037824 */ /* 0x000fc600078e0a0a */
[----:B------:R-:W-:Y:S02]  /*20d0*/  IMNMX R2, R6, R2, PT ;  /* 0x0000000206027217 */ /* 0x000fe40003800200 */
[----:B------:R-:W-:-:S03]  /*20e0*/  IMNMX R3, RZ, R3, !PT ;  /* 0x00000003ff037217 */ /* 0x000fc60007800200 */
[----:B------:R-:W-:-:S05]  /*20f0*/  IMAD R2, R2, 0x70, -R10 ;  /* 0x0000007002027824 */ /* 0x000fca00078e0a0a */
[----:B------:R-:W-:-:S04]  /*2100*/  IMNMX R2, R2, R0, PT ;  /* 0x0000000002027217 */ /* 0x000fc80003800200 */
[----:B------:R-:W-:Y:S02]  /*2110*/  ISETP.GT.AND P0, PT, R2, R3, PT ;  /* 0x000000030200720c */ /* 0x000fe40003f04270 */
[----:B------:R-:W-:Y:S02]  /*2120*/  SHF.R.U32.HI R3, RZ, 0x4, R3 ;  /* 0x00000004ff037819 */ /* 0x000fe40000011603 */
[--C-:B-1----:R-:W-:Y:S02]  /*2130*/  SHF.R.S32.HI R214, RZ, 0x1f, R8.reuse ;  /* 0x0000001fffd67819 */ /* 0x102fe40000011408 */
[--C-:B------:R-:W-:Y:S01]  /*2140*/  SHF.R.S32.HI R41, RZ, 0x1f, R8.reuse ;  /* 0x0000001fff297819 */ /* 0x100fe20000011408 */
[----:B------:R-:W-:Y:S01]  /*2150*/  IMAD.WIDE.U32 R4, R3, 0x24924925, RZ ;  /* 0x2492492503047825 */ /* 0x000fe200078e00ff */
[-C--:B------:R-:W-:Y:S02]  /*2160*/  LEA.HI R4, R214, R8.reuse, RZ, 0x3 ;  /* 0x00000008d6047211 */ /* 0x080fe400078f18ff */
[----:B------:R-:W-:Y:S01]  /*2170*/  LEA.HI R41, R41, R8, RZ, 0x3 ;  /* 0x0000000829297211 */ /* 0x000fe200078f18ff */
[----:B------:R-:W-:Y:S01]  /*2180*/  IMAD.MOV.U32 R139, RZ, RZ, R5 ;  /* 0x000000ffff8b7224 */ /* 0x000fe200078e0005 */
[----:B------:R-:W-:-:S02]  /*2190*/  SHF.R.S32.HI R37, RZ, 0x1f, R8 ;  /* 0x0000001fff257819 */ /* 0x000fc40000011408 */
[----:B------:R-:W-:Y:S01]  /*21a0*/  @P0 IADD3 R3, R2, 0x6f, RZ ;  /* 0x0000006f02030810 */ /* 0x000fe20007ffe0ff */
[----:B------:R-:W-:Y:S01]  /*21b0*/  @P0 IMAD.MOV.U32 R2, RZ, RZ, RZ ;  /* 0x000000ffff020224 */ /* 0x000fe200078e00ff */
[----:B------:R-:W-:Y:S02]  /*21c0*/  SHF.R.S32.HI R41, RZ, 0x3, R41 ;  /* 0x00000003ff297819 */ /* 0x000fe40000011429 */
[----:B------:R-:W-:Y:S01]  /*21d0*/  SHF.R.S32.HI R35, RZ, 0x1f, R8 ;  /* 0x0000001fff237819 */ /* 0x000fe20000011408 */
[----:B------:R-:W-:Y:S01]  /*21e0*/  @P0 IMAD.HI R2, R3, -0x6db6db6d, R2 ;  /* 0x9249249303020827 */ /* 0x000fe200078e0202 */
[----:B------:R-:W-:Y:S02]  /*21f0*/  LOP3.LUT R3, R4, 0xfffffff8, RZ, 0xc0, !PT ;  /* 0xfffffff804037812 */ /* 0x000fe400078ec0ff */
[----:B------:R-:W-:Y:S01]  /*2200*/  SHF.R.S32.HI R36, RZ, 0x1f, R8 ;  /* 0x0000001fff247819 */ /* 0x000fe20000011408 */
[----:B------:R-:W-:Y:S01]  /*2210*/  IMAD.MOV.U32 R4, RZ, RZ, R139 ;  /* 0x000000ffff047224 */ /* 0x000fe200078e008b */
[----:B------:R-:W-:Y:S01]  /*2220*/  @P0 SHF.R.U32.HI R5, RZ, 0x1f, R2 ;  /* 0x0000001fff050819 */ /* 0x000fe20000011602 */
[----:B------:R-:W-:Y:S01]  /*2230*/  IMAD.SHL.U32 R6, R41, 0x40, RZ ;  /* 0x0000004029067824 */ /* 0x000fe200078e00ff */
[----:B------:R-:W-:Y:S01]  /*2240*/  LEA.HI R37, R37, R8, RZ, 0x3 ;  /* 0x0000000825257211 */ /* 0x000fe200078f18ff */
[----:B------:R-:W-:Y:S01]  /*2250*/  IMAD.IADD R146, R8, 0x1, -R3 ;  /* 0x0000000108927824 */ /* 0x000fe200078e0a03 */
[----:B------:R-:W-:-:S02]  /*2260*/  @P0 LEA.HI.SX32 R4, R2, R5, 0x1a ;  /* 0x0000000502040211 */ /* 0x000fc400078fd2ff */
[-C--:B------:R-:W-:Y:S01]  /*2270*/  LEA.HI R2, R214, R8.reuse, RZ, 0x6 ;  /* 0x00000008d6027211 */ /* 0x080fe200078f30ff */
[C---:B------:R-:W-:Y:S01]  /*2280*/  IMAD.SHL.U32 R32, R146.reuse, 0x8, RZ ;  /* 0x0000000892207824 */ /* 0x040fe200078e00ff */
[-C--:B------:R-:W-:Y:S01]  /*2290*/  LEA.HI R35, R35, R8.reuse, RZ, 0x3 ;  /* 0x0000000823237211 */ /* 0x080fe200078f18ff */
[----:B------:R-:W-:Y:S01]  /*22a0*/  IMAD.SHL.U32 R26, R146, 0x4, RZ ;  /* 0x00000004921a7824 */ /* 0x000fe200078e00ff */
[----:B------:R-:W-:Y:S01]  /*22b0*/  LEA.HI R36, R36, R8, RZ, 0x3 ;  /* 0x0000000824247211 */ /* 0x000fe200078f18ff */
[----:B------:R-:W-:Y:S01]  /*22c0*/  IMAD.SHL.U32 R2, R2, 0x8, RZ ;  /* 0x0000000802027824 */ /* 0x000fe200078e00ff */
[----:B------:R-:W-:Y:S02]  /*22d0*/  LOP3.LUT R158, R6, 0x1c0, RZ, 0xc0, !PT ;  /* 0x000001c0069e7812 */ /* 0x000fe400078ec0ff */
[----:B------:R-:W-:Y:S02]  /*22e0*/  ISETP.GT.AND P0, PT, R4, R139, PT ;  /* 0x0000008b0400720c */ /* 0x000fe40003f04270 */
[----:B------:R-:W-:-:S02]  /*22f0*/  SHF.R.S32.HI R37, RZ, 0x3, R37 ;  /* 0x00000003ff257819 */ /* 0x000fc40000011425 */
[----:B------:R-:W-:Y:S02]  /*2300*/  SHF.R.S32.HI R35, RZ, 0x3, R35 ;  /* 0x00000003ff237819 */ /* 0x000fe40000011423 */
[----:B------:R-:W-:Y:S02]  /*2310*/  SHF.R.S32.HI R36, RZ, 0x3, R36 ;  /* 0x00000003ff247819 */ /* 0x000fe40000011424 */
[----:B------:R-:W-:Y:S02]  /*2320*/  SHF.R.U32.HI R191, RZ, 0x3, R158 ;  /* 0x00000003ffbf7819 */ /* 0x000fe4000001169e */
[----:B------:R-:W-:Y:S02]  /*2330*/  LOP3.LUT R3, R158, 0x38, R32, 0xf8, !PT ;  /* 0x000000389e037812 */ /* 0x000fe400078ef820 */
[----:B------:R-:W-:Y:S02]  /*2340*/  IADD3 R37, R37, 0x20, RZ ;  /* 0x0000002025257810 */ /* 0x000fe40007ffe0ff */
[----:B------:R-:W-:-:S02]  /*2350*/  IADD3 R36, R36, 0x40, RZ ;  /* 0x0000004024247810 */ /* 0x000fc40007ffe0ff */
[----:B------:R-:W-:Y:S01]  /*2360*/  IADD3 R35, R35, 0x60, RZ ;  /* 0x0000006023237810 */ /* 0x000fe20007ffe0ff */
[----:B------:R-:W-:Y:S01]  /*2370*/  IMAD.SHL.U32 R7, R37, 0x40, RZ ;  /* 0x0000004025077824 */ /* 0x000fe200078e00ff */
[----:B------:R-:W-:Y:S01]  /*2380*/  LOP3.LUT R168, R2, 0xfffffe00, RZ, 0xc0, !PT ;  /* 0xfffffe0002a87812 */ /* 0x000fe200078ec0ff */
[----:B------:R-:W-:Y:S01]  /*2390*/  IMAD.SHL.U32 R5, R36, 0x40, RZ ;  /* 0x0000004024057824 */ /* 0x000fe200078e00ff */
[----:B------:R-:W-:Y:S01]  /*23a0*/  LOP3.LUT R2, R3, R191, RZ, 0x3c, !PT ;  /* 0x000000bf03027212 */ /* 0x000fe200078e3cff */
[----:B------:R-:W-:Y:S01]  /*23b0*/  IMAD.SHL.U32 R6, R35, 0x40, RZ ;  /* 0x0000004023067824 */ /* 0x000fe200078e00ff */
[----:B------:R-:W-:Y:S02]  /*23c0*/  LOP3.LUT R147, R7, 0x1c0, RZ, 0xc0, !PT ;  /* 0x000001c007937812 */ /* 0x000fe400078ec0ff */
[----:B------:R-:W-:Y:S01]  /*23d0*/  LOP3.LUT R156, R5, 0x1c0, RZ, 0xc0, !PT ;  /* 0x000001c0059c7812 */ /* 0x000fe200078ec0ff */
[----:B------:R-:W-:Y:S01]  /*23e0*/  IMAD.IADD R2, R168, 0x1, R2 ;  /* 0x00000001a8027824 */ /* 0x000fe200078e0202 */
[----:B------:R-:W-:-:S02]  /*23f0*/  LOP3.LUT R157, R6, 0x1c0, RZ, 0xc0, !PT ;  /* 0x000001c0069d7812 */ /* 0x000fc400078ec0ff */
[----:B------:R-:W-:Y:S01]  /*2400*/  SHF.R.S32.HI R33, RZ, 0x1f, R32 ;  /* 0x0000001fff217819 */ /* 0x000fe20000011420 */
[----:B------:R-:W-:Y:S01]  /*2410*/  IMAD.SHL.U32 R215, R2, 0x2, RZ ;  /* 0x0000000202d77824 */ /* 0x000fe200078e00ff */
[----:B------:R-:W-:Y:S05]  /*2420*/  @!P0 BRA `(.L_x_1142) ;  /* 0x00006f3000008947 */ /* 0x000fea0003800000 */
[----:B------:R-:W-:Y:S01]  /*2430*/  ISETP.NE.U32.AND P0, PT, RZ, c[0x0][0x340], PT ;  /* 0x0000d000ff007a0c */ /* 0x000fe20003f05070 */
[----:B------:R-:W-:-:S03]  /*2440*/  IMAD.MOV.U32 R39, RZ, RZ, R15 ;  /* 0x000000ffff277224 */ /* 0x000fc600078e000f */
[----:B------:R-:W-:-:S13]  /*2450*/  ISETP.NE.AND.EX P3, PT, RZ, c[0x0][0x344], PT, P0 ;  /* 0x0000d100ff007a0c */ /* 0x000fda0003f65300 */
[----:B------:R-:W-:-:S05]  /*2460*/  @P3 IMAD.WIDE R2, R42, R13, c[0x0][0x340] ;  /* 0x0000d0002a023625 */ /* 0x000fca00078e020d */
[----:B------:R1:W2:Y:S01]  /*2470*/  @P3 LDG.E R23, [R2.64] ;  /* 0x0000000602173981 */ /* 0x0002a2000c1e1900 */
[----:B------:R-:W-:Y:S01]  /*2480*/  SHF.R.S32.HI R29, RZ, 0x1f, R41 ;  /* 0x0000001fff1d7819 */ /* 0x000fe20000011429 */
[----:B------:R-:W-:Y:S01]  /*2490*/  IMAD.MOV.U32 R178, RZ, RZ, 0x5 ;  /* 0x00000005ffb27424 */ /* 0x000fe200078e00ff */
[----:B------:R-:W-:Y:S01]  /*24a0*/  IADD3 R128, P0, R41, R12, RZ ;  /* 0x0000000c29807210 */ /* 0x000fe20007f1e0ff */
[----:B------:R-:W-:Y:S01]  /*24b0*/  ULDC UR4, c[0x0][0x23c] ;  /* 0x00008f0000047ab9 */ /* 0x000fe20000000800 */
[----:B------:R-:W-:Y:S01]  /*24c0*/  IADD3 R38, R4, -0x1, RZ ;  /* 0xffffffff04267810 */ /* 0x000fe20007ffe0ff */
[----:B------:R-:W-:Y:S01]  /*24d0*/  USHF.L.U32 UR5, UR4, 0x6, URZ ;  /* 0x0000000604057899 */ /* 0x000fe2000800063f */
[----:B------:R-:W-:Y:S01]  /*24e0*/  LEA.HI.X.SX32 R142, R12, R29, 0x1, P0 ;  /* 0x0000001d0c8e7211 */ /* 0x000fe200000f0eff */
[----:B------:R-:W-:Y:S01]  /*24f0*/  IMAD.IADD R22, R11, 0x1, R169 ;  /* 0x000000010b167824 */ /* 0x000fe200078e02a9 */
[----:B------:R-:W-:Y:S01]  /*2500*/  SEL R25, R145, RZ, !P5 ;  /* 0x000000ff91197207 */ /* 0x000fe20006800000 */
[----:B------:R-:W-:Y:S01]  /*2510*/  UIMAD UR4, UR4, 0x60, URZ ;  /* 0x00000060040478a4 */ /* 0x000fe2000f8e023f */
[----:B------:R-:W-:Y:S01]  /*2520*/  MOV R148, 0x70 ;  /* 0x0000007000947802 */ /* 0x000fe20000000f00 */
[----:B------:R-:W-:Y:S01]  /*2530*/  IMAD R5, R142, c[0x0][0x238], RZ ;  /* 0x00008e008e057a24 */ /* 0x000fe200078e02ff */
[----:B------:R-:W-:Y:S01]  /*2540*/  SEL R28, R42, RZ, !P5 ;  /* 0x000000ff2a1c7207 */ /* 0x000fe20006800000 */
[----:B------:R-:W-:Y:S01]  /*2550*/  IMAD R4, R25, c[0x0][0x248], RZ ;  /* 0x0000920019047a24 */ /* 0x000fe200078e02ff */
[----:B------:R-:W-:Y:S01]  /*2560*/  ISETP.GE.AND P5, PT, R32, c[0x0][0x1d4], PT ;  /* 0x0000750020007a0c */ /* 0x000fe20003fa6270 */
[----:B------:R-:W-:Y:S01]  /*2570*/  IMAD R5, R128, c[0x0][0x23c], R5 ;  /* 0x00008f0080057a24 */ /* 0x000fe200078e0205 */
[----:B------:R-:W-:Y:S01]  /*2580*/  ISETP.GE.AND P4, PT, R218, c[0x0][0x1d4], PT ;  /* 0x00007500da007a0c */ /* 0x000fe20003f86270 */
[C---:B------:R-:W-:Y:S01]  /*2590*/  IMAD R185, R148.reuse, c[0x0][0x23c], RZ ;  /* 0x00008f0094b97a24 */ /* 0x040fe200078e02ff */
[----:B------:R-:W-:Y:S01]  /*25a0*/  MOV R177, c[0x0][0x238] ;  /* 0x00008e0000b17a02 */ /* 0x000fe20000000f00 */
[----:B------:R-:W-:Y:S01]  /*25b0*/  IMAD.WIDE.U32 R154, R148, c[0x0][0x238], RZ ;  /* 0x00008e00949a7a25 */ /* 0x000fe200078e00ff */
[----:B------:R-:W-:-:S02]  /*25c0*/  SHF.R.S32.HI R24, RZ, 0x1f, R22 ;  /* 0x0000001fff187819 */ /* 0x000fc40000011416 */
[----:B------:R-:W-:Y:S01]  /*25d0*/  SHF.L.U64.HI R186, R177, R178, c[0x0][0x23c] ;  /* 0x00008f00b1ba7619 */ /* 0x000fe200000102b2 */
[----:B------:R-:W-:Y:S01]  /*25e0*/  IMAD R4, R28, c[0x0][0x24c], R4 ;  /* 0x000093001c047a24 */ /* 0x000fe200078e0204 */
[----:B------:R-:W-:Y:S01]  /*25f0*/  SHF.R.S32.HI R27, RZ, 0x1f, R26 ;  /* 0x0000001fff1b7819 */ /* 0x000fe2000001141a */
[----:B-1----:R-:W-:Y:S01]  /*2600*/  IMAD.WIDE.U32 R2, R128, c[0x0][0x238], R32 ;  /* 0x00008e0080027a25 */ /* 0x002fe200078e0020 */
[----:B------:R-:W-:Y:S02]  /*2610*/  LOP3.LUT R39, R39, 0xfffffffd, RZ, 0xc0, !PT ;  /* 0xfffffffd27277812 */ /* 0x000fe400078ec0ff */
[----:B------:R-:W-:Y:S01]  /*2620*/  MOV R209, c[0x0][0x27c] ;  /* 0x00009f0000d17a02 */ /* 0x000fe20000000f00 */
[----:B------:R-:W-:Y:S01]  /*2630*/  IMAD.IADD R3, R3, 0x1, R5 ;  /* 0x0000000103037824 */ /* 0x000fe200078e0205 */
[----:B------:R-:W-:Y:S01]  /*2640*/  @P5 LOP3.LUT R39, R39, 0x2, RZ, 0xfc, !PT ;  /* 0x0000000227275812 */ /* 0x000fe200078efcff */
[----:B------:R-:W-:Y:S01]  /*2650*/  IMAD R5, R38, -0x70, R0 ;  /* 0xffffff9026057824 */ /* 0x000fe200078e0200 */
[----:B------:R-:W-:Y:S01]  /*2660*/  SHF.R.U32.HI R31, RZ, 0x3, R156 ;  /* 0x00000003ff1f7819 */ /* 0x000fe2000001169c */
[----:B------:R-:W-:Y:S01]  /*2670*/  IMAD.WIDE.U32 R2, R40, c[0x0][0x240], R2 ;  /* 0x0000900028027a25 */ /* 0x000fe200078e0002 */
[----:B------:R-:W-:-:S02]  /*2680*/  LOP3.LUT R39, R39, 0xfffffffe, RZ, 0xc0, !PT ;  /* 0xfffffffe27277812 */ /* 0x000fc400078ec0ff */
[----:B------:R-:W-:Y:S01]  /*2690*/  IMNMX R5, R5, 0x70, PT ;  /* 0x0000007005057817 */ /* 0x000fe20003800200 */
[----:B------:R-:W-:Y:S01]  /*26a0*/  IMAD R3, R40, c[0x0][0x244], R3 ;  /* 0x0000910028037a24 */ /* 0x000fe200078e0203 */
[----:B------:R-:W-:Y:S01]  /*26b0*/  @P4 LOP3.LUT R39, R39, 0x1, RZ, 0xfc, !PT ;  /* 0x0000000127274812 */ /* 0x000fe200078efcff */
[----:B------:R-:W-:Y:S01]  /*26c0*/  IMAD.IADD R185, R155, 0x1, R185 ;  /* 0x000000019bb97824 */ /* 0x000fe200078e02b9 */
[----:B------:R-:W-:Y:S01]  /*26d0*/  SHF.R.U32.HI R34, RZ, 0x3, R157 ;  /* 0x00000003ff227819 */ /* 0x000fe2000001169d */
[----:B------:R-:W-:Y:S01]  /*26e0*/  IMAD.IADD R6, R5, 0x1, -R41 ;  /* 0x0000000105067824 */ /* 0x000fe200078e0a29 */
[----:B------:R-:W-:Y:S01]  /*26f0*/  SHF.R.U32.HI R30, RZ, 0x3, R147 ;  /* 0x00000003ff1e7819 */ /* 0x000fe20000011693 */
[----:B------:R-:W-:Y:S01]  /*2700*/  IMAD.WIDE.U32 R124, R28, c[0x0][0x248], R2 ;  /* 0x000092001c7c7a25 */ /* 0x000fe200078e0002 */
[----:B------:R-:W-:Y:S01]  /*2710*/  SHF.R.S32.HI R3, RZ, 0x1f, R38 ;  /* 0x0000001fff037819 */ /* 0x000fe20000011426 */
[----:B------:R1:W-:Y:S01]  /*2720*/  STL [R1+0x3c], R39 ;  /* 0x00003c2701007387 */ /* 0x0003e20000100800 */
[C---:B------:R-:W-:Y:S01]  /*2730*/  ISETP.GE.AND P0, PT, R6.reuse, 0x1, PT ;  /* 0x000000010600780c */ /* 0x040fe20003f06270 */
[----:B------:R-:W-:Y:S01]  /*2740*/  IMAD R2, R185, R38, RZ ;  /* 0x00000026b9027224 */ /* 0x000fe200078e02ff */
[----:B------:R-:W-:Y:S01]  /*2750*/  IADD3 R123, R125, R4, RZ ;  /* 0x000000047d7b7210 */ /* 0x000fe20007ffe0ff */
[----:B------:R-:W-:Y:S01]  /*2760*/  IMAD.MOV.U32 R122, RZ, RZ, R124 ;  /* 0x000000ffff7a7224 */ /* 0x000fe200078e007c */
[----:B------:R-:W-:Y:S01]  /*2770*/  ISETP.GE.AND P2, PT, R6, 0x21, PT ;  /* 0x000000210600780c */ /* 0x000fe20003f46270 */
[----:B------:R-:W-:-:S02]  /*2780*/  IMAD R4, R3, R154, R2 ;  /* 0x0000009a03047224 */ /* 0x000fc400078e0202 */
[----:B------:R-:W-:-:S04]  /*2790*/  IMAD.WIDE.U32 R2, R38, R154, R122 ;  /* 0x0000009a26027225 */ /* 0x000fc800078e007a */
[----:B------:R-:W-:Y:S02]  /*27a0*/  IMAD.IADD R3, R3, 0x1, R4 ;  /* 0x0000000103037824 */ /* 0x000fe400078e0204 */
[C---:B------:R-:W-:Y:S01]  /*27b0*/  @P0 LEA R4, P1, R2.reuse, c[0x0][0x220], 0x1 ;  /* 0x0000880002040a11 */ /* 0x040fe200078208ff */
[C---:B------:R-:W-:Y:S02]  /*27c0*/  IMAD.SHL.U32 R208, R177.reuse, 0x20, RZ ;  /* 0x00000020b1d07824 */ /* 0x040fe400078e00ff */
[----:B------:R-:W-:Y:S01]  /*27d0*/  IMAD.WIDE.U32 R8, R177, 0x40, RZ ;  /* 0x00000040b1087825 */ /* 0x000fe200078e00ff */
[----:B------:R-:W-:Y:S02]  /*27e0*/  @P0 LEA.HI.X R5, R2, c[0x0][0x224], R3, 0x1, P1 ;  /* 0x0000890002050a11 */ /* 0x000fe400008f0c03 */
[----:B------:R-:W-:Y:S01]  /*27f0*/  ISETP.GE.AND P1, PT, R6, 0x41, PT ;  /* 0x000000410600780c */ /* 0x000fe20003f26270 */
[----:B------:R-:W-:Y:S02]  /*2800*/  IMAD R10, R24, c[0x0][0x1e0], RZ ;  /* 0x00007800180a7a24 */ /* 0x000fe400078e02ff */
[----:B------:R-:W-:Y:S01]  /*2810*/  @!PT LDS RZ, [RZ] ;  /* 0x00000000fffff984 */ /* 0x000fe20000000800 */
[----:B------:R-:W-:Y:S01]  /*2820*/  @!PT LDS RZ, [RZ] ;  /* 0x00000000fffff984 */ /* 0x000fe20000000800 */
[----:B------:R-:W-:Y:S01]  /*2830*/  @!PT LDS RZ, [RZ] ;  /* 0x00000000fffff984 */ /* 0x000fe20000000800 */
[----:B------:R3:W-:Y:S01]  /*2840*/  @P0 LDGSTS.E.BYPASS.LTC128B.128 [R215+0x8100], [R4.64], !P5 ;  /* 0x0810000004d70fae */ /* 0x0007e2000e901d46 */
[----:B------:R-:W-:-:S03]  /*2850*/  IMAD.WIDE.U32 R12, R41, c[0x0][0x290], R32 ;  /* 0x0000a400290c7a25 */ /* 0x000fc600078e0020 */
[----:B------:R3:W-:Y:S01]  /*2860*/  @P0 LDGSTS.E.BYPASS.LTC128B.128 [R215+0xb900], [R4.64+0x80], !P4 ;  /* 0x0b90008004d70fae */ /* 0x0007e2000e101d46 */
[----:B------:R-:W-:Y:S02]  /*2870*/  IMAD R10, R22, c[0x0][0x1e4], R10 ;  /* 0x00007900160a7a24 */ /* 0x000fe400078e020a */
[----:B------:R-:W-:-:S04]  /*2880*/  IMAD.WIDE.U32 R204, R41, c[0x0][0x1e0], RZ ;  /* 0x0000780029cc7a25 */ /* 0x000fc800078e00ff */
[----:B------:R-:W-:-:S04]  /*2890*/  IMAD.WIDE.U32 R164, R177, 0x60, RZ ;  /* 0x00000060b1a47825 */ /* 0x000fc800078e00ff */
[----:B------:R-:W-:Y:S01]  /*28a0*/  IMAD.MOV.U32 R159, RZ, RZ, c[0x0][0x280] ;  /* 0x0000a000ff9f7624 */ /* 0x000fe200078e00ff */
[----:B------:R-:W-:Y:S01]  /*28b0*/  IADD3 R184, R165, UR4, RZ ;  /* 0x00000004a5b87c10 */ /* 0x000fe2000fffe0ff */
[----:B------:R-:W-:Y:S02]  /*28c0*/  IMAD.MOV.U32 R162, RZ, RZ, c[0x0][0x290] ;  /* 0x0000a400ffa27624 */ /* 0x000fe400078e00ff */
[C---:B------:R-:W-:Y:S01]  /*28d0*/  IMAD.SHL.U32 R189, R159.reuse, 0x20, RZ ;  /* 0x000000209fbd7824 */ /* 0x040fe200078e00ff */
[-C--:B------:R-:W-:Y:S02]  /*28e0*/  SHF.L.U64.HI R166, R159, R178.reuse, c[0x0][0x284] ;  /* 0x0000a1009fa67619 */ /* 0x080fe400000102b2 */
[C---:B------:R-:W-:Y:S02]  /*28f0*/  SHF.L.U64.HI R167, R162.reuse, R178, c[0x0][0x294] ;  /* 0x0000a500a2a77619 */ /* 0x040fe400000102b2 */
[----:B------:R-:W-:Y:S02]  /*2900*/  SHF.L.U32 R190, R162, 0x5, RZ ;  /* 0x00000005a2be7819 */ /* 0x000fe400000006ff */
[----:B---3--:R-:W-:-:S04]  /*2910*/  @P2 IADD3 R5, P0, R208, R2, RZ ;  /* 0x00000002d0052210 */ /* 0x008fc80007f1e0ff */
[----:B------:R-:W-:Y:S02]  /*2920*/  @P2 IADD3.X R7, R3, R186, RZ, P0, !PT ;  /* 0x000000ba03072210 */ /* 0x000fe400007fe4ff */
[----:B------:R-:W-:-:S04]  /*2930*/  @P2 LEA R4, P0, R5, c[0x0][0x220], 0x1 ;  /* 0x0000880005042a11 */ /* 0x000fc800078008ff */
[----:B------:R-:W-:-:S05]  /*2940*/  @P2 LEA.HI.X R5, R5, c[0x0][0x224], R7, 0x1, P0 ;  /* 0x0000890005052a11 */ /* 0x000fca00000f0c07 */
[----:B------:R3:W-:Y:S04]  /*2950*/  @P2 LDGSTS.E.BYPASS.LTC128B.128 [R216+0x9100], [R4.64], !P5 ;  /* 0x0910000004d82fae */ /* 0x0007e8000e901d46 */
[----:B------:R3:W-:Y:S02]  /*2960*/  @P2 LDGSTS.E.BYPASS.LTC128B.128 [R216+0xc900], [R4.64+0x80], !P4 ;  /* 0x0c90008004d82fae */ /* 0x0007e4000e101d46 */
[----:B---3--:R-:W-:-:S04]  /*2970*/  @P1 IADD3 R5, P0, R2, R8, RZ ;  /* 0x0000000802051210 */ /* 0x008fc80007f1e0ff */
[----:B------:R-:W-:Y:S01]  /*2980*/  @P1 IADD3.X R7, R3, UR5, R9, P0, !PT ;  /* 0x0000000503071c10 */ /* 0x000fe200087fe409 */
[----:B------:R-:W-:Y:S01]  /*2990*/  IMAD.WIDE.U32 R8, R22, c[0x0][0x1e0], RZ ;  /* 0x0000780016087a25 */ /* 0x000fe200078e00ff */
[----:B------:R-:W-:-:S04]  /*29a0*/  @P1 LEA R4, P0, R5, c[0x0][0x220], 0x1 ;  /* 0x0000880005041a11 */ /* 0x000fc800078008ff */
[----:B------:R-:W-:Y:S02]  /*29b0*/  @P1 LEA.HI.X R5, R5, c[0x0][0x224], R7, 0x1, P0 ;  /* 0x0000890005051a11 */ /* 0x000fe400000f0c07 */
[----:B------:R-:W-:Y:S01]  /*29c0*/  ISETP.GT.AND P0, PT, R6, 0x60, PT ;  /* 0x000000600600780c */ /* 0x000fe20003f04270 */
[----:B------:R-:W-:Y:S02]  /*29d0*/  IMAD R6, R29, c[0x0][0x280], RZ ;  /* 0x0000a0001d067a24 */ /* 0x000fe400078e02ff */
[----:B------:R3:W-:Y:S02]  /*29e0*/  @P1 LDGSTS.E.BYPASS.LTC128B.128 [R216+0xa100], [R4.64], !P5 ;  /* 0x0a10000004d81fae */ /* 0x0007e4000e901d46 */
[C---:B------:R-:W-:Y:S02]  /*29f0*/  IMAD R16, R41.reuse, c[0x0][0x284], R6 ;  /* 0x0000a10029107a24 */ /* 0x040fe400078e0206 */
[----:B------:R-:W-:Y:S01]  /*2a00*/  IMAD.WIDE.U32 R6, R41, c[0x0][0x280], R26 ;  /* 0x0000a00029067a25 */ /* 0x000fe200078e001a */
[----:B------:R3:W-:Y:S03]  /*2a10*/  @P1 LDGSTS.E.BYPASS.LTC128B.128 [R216+0xd900], [R4.64+0x80], !P4 ;  /* 0x0d90008004d81fae */ /* 0x0007e6000e101d46 */
[----:B------:R-:W-:Y:S01]  /*2a20*/  IMAD.IADD R15, R7, 0x1, R16 ;  /* 0x00000001070f7824 */ /* 0x000fe200078e0210 */
[----:B------:R-:W-:Y:S01]  /*2a30*/  IADD3 R7, R9, R10, RZ ;  /* 0x0000000a09077210 */ /* 0x000fe20007ffe0ff */
[----:B------:R-:W-:-:S02]  /*2a40*/  IMAD R9, R29, c[0x0][0x290], RZ ;  /* 0x0000a4001d097a24 */ /* 0x000fc400078e02ff */
[----:B------:R-:W-:-:S04]  /*2a50*/  @P0 IMAD.WIDE.U32 R2, R177, 0x60, R2 ;  /* 0x00000060b1020825 */ /* 0x000fc800078e0002 */
[----:B------:R-:W-:Y:S01]  /*2a60*/  IMAD.MOV.U32 R14, RZ, RZ, R6 ;  /* 0x000000ffff0e7224 */ /* 0x000fe200078e0006 */
[----:B------:R-:W-:Y:S01]  /*2a70*/  @P0 IADD3 R17, R3, UR4, RZ ;  /* 0x0000000403110c10 */ /* 0x000fe2000fffe0ff */
[----:B------:R-:W-:-:S04]  /*2a80*/  IMAD.WIDE.U32 R10, R41, c[0x0][0x290], R26 ;  /* 0x0000a400290a7a25 */ /* 0x000fc800078e001a */
[----:B------:R-:W-:Y:S02]  /*2a90*/  IMAD R9, R41, c[0x0][0x294], R9 ;  /* 0x0000a50029097a24 */ /* 0x000fe400078e0209 */
[----:B------:R-:W-:Y:S01]  /*2aa0*/  IMAD.MOV.U32 R6, RZ, RZ, R8 ;  /* 0x000000ffff067224 */ /* 0x000fe200078e0008 */
[----:B------:R-:W-:Y:S01]  /*2ab0*/  @P0 LEA R8, P1, R2, c[0x0][0x220], 0x1 ;  /* 0x0000880002080a11 */ /* 0x000fe200078208ff */
[----:B------:R-:W-:Y:S01]  /*2ac0*/  IMAD.IADD R3, R9, 0x1, R13 ;  /* 0x0000000109037824 */ /* 0x000fe200078e020d */
[----:B------:R-:W-:Y:S01]  /*2ad0*/  IADD3 R11, R11, R9, RZ ;  /* 0x000000090b0b7210 */ /* 0x000fe20007ffe0ff */
[----:B------:R-:W-:Y:S01]  /*2ae0*/  IMAD.WIDE.U32 R6, R40, c[0x0][0x1e8], R6 ;  /* 0x00007a0028067a25 */ /* 0x000fe200078e0006 */
[----:B------:R-:W-:Y:S02]  /*2af0*/  @P0 LEA.HI.X R9, R2, c[0x0][0x224], R17, 0x1, P1 ;  /* 0x0000890002090a11 */ /* 0x000fe400008f0c11 */
[----:B------:R-:W-:Y:S01]  /*2b00*/  MOV R2, R12 ;  /* 0x0000000c00027202 */ /* 0x000fe20000000f00 */
[----:B---3--:R-:W-:Y:S01]  /*2b10*/  IMAD.WIDE.U32 R4, R41, c[0x0][0x280], R32 ;  /* 0x0000a00029047a25 */ /* 0x008fe200078e0020 */
[----:B------:R-:W-:Y:S01]  /*2b20*/  SHF.R.S32.HI R12, RZ, 0x1f, R35 ;  /* 0x0000001fff0c7819 */ /* 0x000fe20000011423 */
[----:B------:R3:W-:Y:S01]  /*2b30*/  @P0 LDGSTS.E.BYPASS.LTC128B.128 [R216+0xb100], [R8.64], !P5 ;  /* 0x0b10000008d80fae */ /* 0x0007e2000e901d46 */
[----:B------:R-:W-:Y:S01]  /*2b40*/  SHF.R.S32.HI R13, RZ, 0x1f, R36 ;  /* 0x0000001fff0d7819 */ /* 0x000fe20000011424 */
[----:B------:R-:W-:Y:S01]  /*2b50*/  IMAD.IADD R5, R16, 0x1, R5 ;  /* 0x0000000110057824 */ /* 0x000fe200078e0205 */
[----:B------:R-:W-:Y:S01]  /*2b60*/  LEA.HI R12, R12, R35, RZ, 0x3 ;  /* 0x000000230c0c7211 */ /* 0x000fe200078f18ff */
[----:B------:R3:W-:Y:S01]  /*2b70*/  @P0 LDGSTS.E.BYPASS.LTC128B.128 [R216+0xe900], [R8.64+0x80], !P4 ;  /* 0x0e90008008d80fae */ /* 0x0007e2000e101d46 */
[----:B------:R-:W-:Y:S01]  /*2b80*/  IMAD R7, R40, c[0x0][0x1ec], R7 ;  /* 0x00007b0028077a24 */ /* 0x000fe200078e0207 */
[----:B------:R-:W-:Y:S01]  /*2b90*/  LEA.HI R13, R13, R36, RZ, 0x3 ;  /* 0x000000240d0d7211 */ /* 0x000fe200078f18ff */
[----:B-----5:R-:W-:Y:S01]  /*2ba0*/  IMAD.WIDE.U32 R108, R144, c[0x0][0x280], R14 ;  /* 0x0000a000906c7a25 */ /* 0x020fe200078e000e */
[----:B------:R-:W-:Y:S01]  /*2bb0*/  SHF.L.U32 R17, R12, 0x6, RZ ;  /* 0x000000060c117819 */ /* 0x000fe200000006ff */
[----:B------:R-:W0:Y:S01]  /*2bc0*/  LDGDEPBAR ;  /* 0x00000000000079af */ /* 0x000e220000000000 */
[----:B------:R-:W-:Y:S01]  /*2bd0*/  WARPSYNC 0xffffffff ;  /* 0xffffffff00007948 */ /* 0x000fe20003800000 */
[----:B------:R-:W-:Y:S01]  /*2be0*/  IMAD.SHL.U32 R18, R13, 0x40, RZ ;  /* 0x000000400d127824 */ /* 0x000fe200078e00ff */
[----:B------:R-:W-:Y:S01]  /*2bf0*/  LOP3.LUT R17, R17, 0xfffffe00, RZ, 0xc0, !PT ;  /* 0xfffffe0011117812 */ /* 0x000fe200078ec0ff */
[----:B------:R-:W-:-:S03]  /*2c00*/  IMAD.WIDE.U32 R104, R144, c[0x0][0x280], R4 ;  /* 0x0000a00090687a25 */ /* 0x000fc600078e0004 */
[----:B------:R-:W-:Y:S01]  /*2c10*/  LOP3.LUT R18, R18, 0xfffffe00, RZ, 0xc0, !PT ;  /* 0xfffffe0012127812 */ /* 0x000fe200078ec0ff */
[----:B------:R-:W-:-:S04]  /*2c20*/  IMAD.WIDE.U32 R102, R144, c[0x0][0x290], R2 ;  /* 0x0000a40090667a25 */ /* 0x000fc800078e0002 */
[----:B------:R-:W-:Y:S01]  /*2c30*/  IMAD.WIDE.U32 R106, R144, c[0x0][0x290], R10 ;  /* 0x0000a400906a7a25 */ /* 0x000fe200078e000a */
[----:B---3--:R-:W-:Y:S02]  /*2c40*/  SHF.R.S32.HI R9, RZ, 0x1f, R37 ;  /* 0x0000001fff097819 */ /* 0x008fe40000011425 */
[----:B------:R-:W-:Y:S02]  /*2c50*/  SHF.R.S32.HI R8, RZ, 0x1f, R144 ;  /* 0x0000001fff087819 */ /* 0x000fe40000011490 */
[----:B------:R-:W-:Y:S01]  /*2c60*/  LEA.HI R16, R9, R37, RZ, 0x3 ;  /* 0x0000002509107211 */ /* 0x000fe200078f18ff */
[----:B------:R-:W-:Y:S02]  /*2c70*/  IMAD R9, R29, c[0x0][0x1e0], RZ ;  /* 0x000078001d097a24 */ /* 0x000fe400078e02ff */
[----:B------:R-:W-:Y:S01]  /*2c80*/  IMAD R20, R8, c[0x0][0x290], RZ ;  /* 0x0000a40008147a24 */ /* 0x000fe200078e02ff */
[----:B------:R-:W-:Y:S01]  /*2c90*/  SHF.L.U32 R16, R16, 0x6, RZ ;  /* 0x0000000610107819 */ /* 0x000fe200000006ff */
[----:B------:R-:W-:-:S02]  /*2ca0*/  IMAD R19, R41, c[0x0][0x1e4], R9 ;  /* 0x0000790029137a24 */ /* 0x000fc400078e0209 */
[----:B------:R-:W-:Y:S01]  /*2cb0*/  IMAD R12, R144, c[0x0][0x294], R20 ;  /* 0x0000a500900c7a24 */ /* 0x000fe200078e0214 */
[----:B------:R-:W-:Y:S01]  /*2cc0*/  LOP3.LUT R20, R16, 0xfffffe00, RZ, 0xc0, !PT ;  /* 0xfffffe0010147812 */ /* 0x000fe200078ec0ff */
[----:B------:R-:W-:Y:S01]  /*2cd0*/  IMAD R21, R8, c[0x0][0x280], RZ ;  /* 0x0000a00008157a24 */ /* 0x000fe200078e02ff */
[----:B------:R-:W-:Y:S01]  /*2ce0*/  IADD3 R138, R205, R19, RZ ;  /* 0x00000013cd8a7210 */ /* 0x000fe20007ffe0ff */
[----:B------:R-:W-:Y:S01]  /*2cf0*/  IMAD.SHL.U32 R8, R209, 0x2, RZ ;  /* 0x00000002d1087824 */ /* 0x000fe200078e00ff */
[----:B------:R-:W-:Y:S01]  /*2d00*/  IADD3 R115, R12, R103, RZ ;  /* 0x000000670c737210 */ /* 0x000fe20007ffe0ff */
[----:B------:R-:W-:Y:S02]  /*2d10*/  IMAD R13, R144, c[0x0][0x284], R21 ;  /* 0x0000a100900d7a24 */ /* 0x000fe400078e0215 */
[----:B------:R-:W-:-:S03]  /*2d20*/  IMAD.IADD R117, R107, 0x1, R12 ;  /* 0x000000016b757824 */ /* 0x000fc600078e020c */
[----:B------:R-:W-:Y:S02]  /*2d30*/  IADD3 R119, R109, R13, RZ ;  /* 0x0000000d6d777210 */ /* 0x000fe40007ffe0ff */
[----:B------:R-:W-:Y:S02]  /*2d40*/  IADD3 R116, R13, R105, RZ ;  /* 0x000000690d747210 */ /* 0x000fe40007ffe0ff */
[----:B--2---:R-:W-:Y:S01]  /*2d50*/  @P3 SHF.R.S32.HI R9, RZ, 0x1f, R23 ;  /* 0x0000001fff093819 */ /* 0x004fe20000011417 */
[----:B------:R-:W-:Y:S02]  /*2d60*/  @!P3 IMAD.MOV.U32 R9, RZ, RZ, R145 ;  /* 0x000000ffff09b224 */ /* 0x000fe400078e0091 */
[----:B------:R-:W-:-:S03]  /*2d70*/  @!P3 IMAD.MOV.U32 R23, RZ, RZ, R42 ;  /* 0x000000ffff17b224 */ /* 0x000fc600078e002a */
        /* <DEDUP_REMOVED lines=8> */
[----:B-1----:R-:W-:Y:S01]  /*2e00*/  ISETP.GE.AND P0, PT, R32, c[0x0][0x27c], PT ;  /* 0x00009f0020007a0c */ /* 0x002fe20003f06270 */
[C---:B------:R-:W-:Y:S01]  /*2e10*/  IMAD.WIDE.U32 R2, R40.reuse, c[0x0][0x210], R32 ;  /* 0x0000840028027a25 */ /* 0x040fe200078e0020 */
[----:B------:R-:W-:Y:S01]  /*2e20*/  ISETP.GE.AND P2, PT, R209, 0x1, PT ;  /* 0x00000001d100780c */ /* 0x000fe20003f46270 */
[----:B------:R-:W-:Y:S01]  /*2e30*/  ULDC.U8 UR8, c[0x0][0x298] ;  /* 0x0000a60000087ab9 */ /* 0x000fe20000000000 */
[----:B------:R-:W-:Y:S01]  /*2e40*/  SEL R4, RZ, c[0x0][0x27c], !P0 ;  /* 0x00009f00ff047a07 */ /* 0x000fe20004000000 */
[C---:B------:R-:W-:Y:S01]  /*2e50*/  IMAD R5, R40.reuse, c[0x0][0x214], R3 ;  /* 0x0000850028057a24 */ /* 0x040fe200078e0203 */
[----:B------:R-:W-:Y:S01]  /*2e60*/  LOP3.LUT R39, R39, 0xfffffff7, RZ, 0xc0, !PT ;  /* 0xfffffff727277812 */ /* 0x000fe200078ec0ff */
[----:B------:R-:W-:Y:S01]  /*2e70*/  IMAD.WIDE.U32 R6, R40, c[0x0][0x260], R32 ;  /* 0x0000980028067a25 */ /* 0x000fe200078e0020 */
[----:B------:R-:W-:Y:S01]  /*2e80*/  BAR.SYNC.DEFER_BLOCKING 0x0 ;  /* 0x0000000000007b1d */ /* 0x000fe20000010000 */
[----:B------:R-:W-:Y:S02]  /*2e90*/  IADD3 R141, P1, R41, R22, RZ ;  /* 0x00000016298d7210 */ /* 0x000fe40007f3e0ff */
[----:B------:R-:W-:Y:S01]  /*2ea0*/  IMAD.IADD R3, R32, 0x1, R4 ;  /* 0x0000000120037824 */ /* 0x000fe200078e0204 */
[----:B------:R-:W-:Y:S01]  /*2eb0*/  SHF.L.U32 R187, R159, 0x6, RZ ;  /* 0x000000069fbb7819 */ /* 0x000fe200000006ff */
[----:B------:R-:W-:Y:S01]  /*2ec0*/  IMAD.MOV.U32 R4, RZ, RZ, R2 ;  /* 0x000000ffff047224 */ /* 0x000fe200078e0002 */
[----:B------:R-:W-:Y:S01]  /*2ed0*/  @P0 IADD3 R8, -R8, c[0x0][0x1d4], RZ ;  /* 0x0000750008080a10 */ /* 0x000fe20007ffe1ff */
[----:B------:R-:W-:Y:S01]  /*2ee0*/  IMAD R11, R19, c[0x0][0x218], RZ ;  /* 0x00008600130b7a24 */ /* 0x000fe200078e02ff */
[----:B------:R-:W-:Y:S01]  /*2ef0*/  SHF.R.S32.HI R9, RZ, 0x1f, R3 ;  /* 0x0000001fff097819 */ /* 0x000fe20000011403 */
[----:B------:R-:W-:Y:S01]  /*2f00*/  IMAD.WIDE.U32 R100, R16, c[0x0][0x218], R4 ;  /* 0x0000860010647a25 */ /* 0x000fe200078e0004 */
[----:B------:R-:W-:Y:S01]  /*2f10*/  SHF.R.S32.HI R10, RZ, 0x1f, R8 ;  /* 0x0000001fff0a7819 */ /* 0x000fe20000011408 */
[----:B------:R-:W-:Y:S01]  /*2f20*/  ULDC UR10, c[0x0][0x1e4] ;  /* 0x00007900000a7ab9 */ /* 0x000fe20000000800 */
[CC--:B------:R-:W-:Y:S01]  /*2f30*/  LEA.HI R2, R9.reuse, R3.reuse, RZ, 0x3 ;  /* 0x0000000309027211 */ /* 0x0c0fe200078f18ff */
[----:B------:R-:W-:Y:S01]  /*2f40*/  IMAD R7, R40, c[0x0][0x264], R7 ;  /* 0x0000990028077a24 */ /* 0x000fe200078e0207 */
[----:B------:R-:W-:Y:S01]  /*2f50*/  LEA.HI R3, R9, R3, RZ, 0x6 ;  /* 0x0000000309037211 */ /* 0x000fe200078f30ff */
[----:B------:R-:W-:Y:S01]  /*2f60*/  IMAD R19, R16, c[0x0][0x21c], R11 ;  /* 0x0000870010137a24 */ /* 0x000fe200078e020b */
[----:B------:R-:W-:Y:S01]  /*2f70*/  LEA.HI R10, R10, R8, RZ, 0x4 ;  /* 0x000000080a0a7211 */ /* 0x000fe200078f20ff */
[----:B------:R-:W-:Y:S01]  /*2f80*/  IMAD R8, R25, c[0x0][0x268], RZ ;  /* 0x00009a0019087a24 */ /* 0x000fe200078e02ff */
[----:B------:R-:W-:Y:S01]  /*2f90*/  LOP3.LUT R5, R158, 0x38, R2, 0xf8, !PT ;  /* 0x000000389e057812 */ /* 0x000fe200078ef802 */
[C---:B------:R-:W-:Y:S01]  /*2fa0*/  IMAD.WIDE.U32 R98, R28.reuse, c[0x0][0x268], R6 ;  /* 0x00009a001c627a25 */ /* 0x040fe200078e0006 */
[----:B------:R-:W-:Y:S01]  /*2fb0*/  SHF.R.S32.HI R3, RZ, 0x6, R3 ;  /* 0x00000006ff037819 */ /* 0x000fe20000011403 */
[----:B------:R-:W-:Y:S01]  /*2fc0*/  UMOV UR9, 0x60 ;  /* 0x0000006000097882 */ /* 0x000fe20000000000 */
[----:B------:R-:W-:Y:S01]  /*2fd0*/  LOP3.LUT R4, R147, 0x38, R2, 0xf8, !PT ;  /* 0x0000003893047812 */ /* 0x000fe200078ef802 */
[----:B------:R-:W-:Y:S01]  /*2fe0*/  IMAD R15, R28, c[0x0][0x26c], R8 ;  /* 0x00009b001c0f7a24 */ /* 0x000fe200078e0208 */
[----:B------:R-:W-:Y:S01]  /*2ff0*/  SHF.R.S32.HI R9, RZ, 0x4, R10 ;  /* 0x00000004ff097819 */ /* 0x000fe2000001140a */
[----:B------:R-:W-:Y:S01]  /*3000*/  IMAD R10, R3, 0x1c00, R20 ;  /* 0x00001c00030a7824 */ /* 0x000fe200078e0214 */
[----:B------:R-:W-:Y:S01]  /*3010*/  LOP3.LUT R8, R5, R191, RZ, 0x3c, !PT ;  /* 0x000000bf05087212 */ /* 0x000fe200078e3cff */
[C---:B------:R-:W-:Y:S01]  /*3020*/  IMAD R11, R3.reuse, 0x1c00, R168 ;  /* 0x00001c00030b7824 */ /* 0x040fe200078e02a8 */
[----:B------:R-:W-:Y:S01]  /*3030*/  LOP3.LUT R5, R4, R30, RZ, 0x3c, !PT ;  /* 0x0000001e04057212 */ /* 0x000fe200078e3cff */
[----:B------:R-:W-:Y:S01]  /*3040*/  ULDC UR5, c[0x0][0x284] ;  /* 0x0000a10000057ab9 */ /* 0x000fe20000000800 */
[----:B------:R-:W-:Y:S01]  /*3050*/  LEA.HI.SX32 R4, R2, R9, 0x1d ;  /* 0x0000000902047211 */ /* 0x000fe200078feaff */
[----:B------:R-:W-:Y:S01]  /*3060*/  IMAD R9, R3, 0x1c00, R18 ;  /* 0x00001c0003097824 */ /* 0x000fe200078e0212 */
[----:B------:R-:W-:Y:S01]  /*3070*/  LOP3.LUT R7, R157, 0x38, R2, 0xf8, !PT ;  /* 0x000000389d077812 */ /* 0x000fe200078ef802 */
[----:B------:R-:W-:Y:S01]  /*3080*/  IMAD.IADD R13, R10, 0x1, R5 ;  /* 0x000000010a0d7824 */ /* 0x000fe200078e0205 */
[----:B------:R-:W-:Y:S01]  /*3090*/  SHF.R.S32.HI R5, RZ, 0x1f, R4 ;  /* 0x0000001fff057819 */ /* 0x000fe20000011404 */
[----:B------:R-:W-:Y:S01]  /*30a0*/  IMAD.SHL.U32 R94, R4, 0x8, RZ ;  /* 0x00000008045e7824 */ /* 0x000fe200078e00ff */
[----:B------:R-:W-:Y:S01]  /*30b0*/  IADD3 R14, R11, R8, RZ ;  /* 0x000000080b0e7210 */ /* 0x000fe20007ffe0ff */
[----:B------:R-:W-:Y:S01]  /*30c0*/  IMAD R8, R3, 0x1c00, R17 ;  /* 0x00001c0003087824 */ /* 0x000fe200078e0211 */
[----:B------:R-:W-:Y:S01]  /*30d0*/  LEA.HI R3, R5, R4, RZ, 0x3 ;  /* 0x0000000405037211 */ /* 0x000fe200078f18ff */
[----:B------:R-:W-:Y:S01]  /*30e0*/  ULDC UR4, c[0x0][0x294] ;  /* 0x0000a50000047ab9 */ /* 0x000fe20000000800 */
[----:B------:R-:W-:Y:S01]  /*30f0*/  ISETP.NE.AND P0, PT, RZ, UR8, PT ;  /* 0x00000008ff007c0c */ /* 0x000fe2000bf05270 */
[----:B------:R-:W-:Y:S01]  /*3100*/  IMAD.MOV.U32 R176, RZ, RZ, 0x6 ;  /* 0x00000006ffb07424 */ /* 0x000fe200078e00ff */
[----:B------:R-:W-:Y:S01]  /*3110*/  LOP3.LUT R6, R156, 0x38, R2, 0xf8, !PT ;  /* 0x000000389c067812 */ /* 0x000fe200078ef802 */
[----:B------:R-:W-:Y:S01]  /*3120*/  UIMAD UR10, UR10, 0x60, URZ ;  /* 0x000000600a0a78a4 */ /* 0x000fe2000f8e023f */
[----:B------:R-:W-:Y:S01]  /*3130*/  LOP3.LUT R5, R7, R34, RZ, 0x3c, !PT ;  /* 0x0000002207057212 */ /* 0x000fe200078e3cff */
[----:B------:R-:W-:Y:S01]  /*3140*/  UIMAD UR5, UR9, UR5, URZ ;  /* 0x00000005090572a4 */ /* 0x000fe2000f8e023f */
[----:B------:R-:W-:Y:S01]  /*3150*/  @P2 LOP3.LUT R39, R39, 0x8, RZ, 0xfc, !PT ;  /* 0x0000000827272812 */ /* 0x000fe200078efcff */
[----:B------:R-:W-:Y:S01]  /*3160*/  UIMAD UR4, UR9, UR4, URZ ;  /* 0x00000004090472a4 */ /* 0x000fe2000f8e023f */
[----:B------:R-:W-:Y:S01]  /*3170*/  LOP3.LUT R6, R6, R31, RZ, 0x3c, !PT ;  /* 0x0000001f06067212 */ /* 0x000fe200078e3cff */
[----:B------:R-:W-:Y:S01]  /*3180*/  IMAD.IADD R11, R8, 0x1, R5 ;  /* 0x00000001080b7824 */ /* 0x000fe200078e0205 */
[----:B------:R-:W-:Y:S01]  /*3190*/  SHF.R.S32.HI R3, RZ, 0x3, R3 ;  /* 0x00000003ff037819 */ /* 0x000fe20000011403 */
[C---:B------:R-:W-:Y:S01]  /*31a0*/  IMAD R172, R148.reuse, c[0x0][0x1e4], RZ ;  /* 0x0000790094ac7a24 */ /* 0x040fe200078e02ff */
[--C-:B------:R-:W-:Y:S01]  /*31b0*/  LOP3.LUT R4, R147, 0x38, R94.reuse, 0xf8, !PT ;  /* 0x0000003893047812 */ /* 0x100fe200078ef85e */
[----:B------:R-:W-:Y:S01]  /*31c0*/  IMAD R173, R148, c[0x0][0x284], RZ ;  /* 0x0000a10094ad7a24 */ /* 0x000fe200078e02ff */
[----:B------:R-:W-:Y:S01]  /*31d0*/  LOP3.LUT R5, R157, 0x38, R94, 0xf8, !PT ;  /* 0x000000389d057812 */ /* 0x000fe200078ef85e */
[----:B------:R-:W-:Y:S01]  /*31e0*/  IMAD R8, R3, 0x1c00, R18 ;  /* 0x00001c0003087824 */ /* 0x000fe200078e0212 */
[----:B------:R-:W-:Y:S01]  /*31f0*/  IADD3 R12, R9, R6, RZ ;  /* 0x00000006090c7210 */ /* 0x000fe20007ffe0ff */
[----:B------:R-:W-:Y:S01]  /*3200*/  IMAD R9, R3, 0x1c00, R20 ;  /* 0x00001c0003097824 */ /* 0x000fe200078e0214 */
[----:B------:R-:W-:Y:S01]  /*3210*/  LOP3.LUT R4, R4, R30, RZ, 0x3c, !PT ;  /* 0x0000001e04047212 */ /* 0x000fe200078e3cff */
[C---:B------:R-:W-:Y:S01]  /*3220*/  IMAD R174, R148.reuse, c[0x0][0x294], RZ ;  /* 0x0000a50094ae7a24 */ /* 0x040fe200078e02ff */
[----:B------:R-:W-:Y:S01]  /*3230*/  LOP3.LUT R39, R39, 0xfffffffb, RZ, 0xc0, !PT ;  /* 0xfffffffb27277812 */ /* 0x000fe200078ec0ff */
[----:B------:R-:W-:Y:S01]  /*3240*/  IMAD.WIDE.U32 R152, R148, c[0x0][0x1e0], RZ ;  /* 0x0000780094987a25 */ /* 0x000fe200078e00ff */
[----:B------:R-:W-:-:S02]  /*3250*/  LOP3.LUT R6, R156, 0x38, R94, 0xf8, !PT ;  /* 0x000000389c067812 */ /* 0x000fc400078ef85e */
[----:B------:R-:W-:Y:S01]  /*3260*/  LOP3.LUT R10, R5, R34, RZ, 0x3c, !PT ;  /* 0x00000022050a7212 */ /* 0x000fe200078e3cff */
[----:B------:R-:W-:Y:S01]  /*3270*/  IMAD.IADD R9, R9, 0x1, R4 ;  /* 0x0000000109097824 */ /* 0x000fe200078e0204 */
[----:B------:R-:W-:Y:S01]  /*3280*/  LOP3.LUT R5, R158, 0x38, R94, 0xf8, !PT ;  /* 0x000000389e057812 */ /* 0x000fe200078ef85e */
[----:B------:R-:W-:Y:S01]  /*3290*/  IMAD R4, R3, 0x1c00, R168 ;  /* 0x00001c0003047824 */ /* 0x000fe200078e02a8 */
[----:B------:R-:W-:Y:S01]  /*32a0*/  @P0 LOP3.LUT R39, R39, 0x4, RZ, 0xfc, !PT ;  /* 0x0000000427270812 */ /* 0x000fe200078efcff */
[----:B------:R-:W-:Y:S01]  /*32b0*/  IMAD.WIDE.U32 R150, R148, c[0x0][0x280], RZ ;  /* 0x0000a00094967a25 */ /* 0x000fe200078e00ff */
[----:B------:R-:W-:Y:S02]  /*32c0*/  LOP3.LUT R7, R6, R31, RZ, 0x3c, !PT ;  /* 0x0000001f06077212 */ /* 0x000fe400078e3cff */
[----:B------:R-:W-:Y:S01]  /*32d0*/  MOV R16, c[0x0][0x1e0] ;  /* 0x0000780000107a02 */ /* 0x000fe20000000f00 */
[----:B------:R-:W-:Y:S01]  /*32e0*/  IMAD R6, R3, 0x1c00, R17 ;  /* 0x00001c0003067824 */ /* 0x000fe200078e0211 */
[----:B------:R-:W-:Y:S01]  /*32f0*/  LOP3.LUT R3, R5, R191, RZ, 0x3c, !PT ;  /* 0x000000bf05037212 */ /* 0x000fe200078e3cff */
[----:B------:R1:W-:Y:S01]  /*3300*/  STL [R1+0x3c], R39 ;  /* 0x00003c2701007387 */ /* 0x0003e20000100800 */
[----:B------:R-:W-:Y:S01]  /*3310*/  IADD3 R8, R8, R7, RZ ;  /* 0x0000000708087210 */ /* 0x000fe20007ffe0ff */
[----:B------:R-:W-:Y:S01]  /*3320*/  IMAD.IADD R10, R6, 0x1, R10 ;  /* 0x00000001060a7824 */ /* 0x000fe200078e020a */
[----:B------:R-:W-:Y:S01]  /*3330*/  SHF.R.S32.HI R5, RZ, 0x1f, R36 ;  /* 0x0000001fff057819 */ /* 0x000fe20000011424 */
[----:B------:R-:W-:Y:S01]  /*3340*/  IMAD.IADD R7, R4, 0x1, R3 ;  /* 0x0000000104077824 */ /* 0x000fe200078e0203 */
[----:B------:R-:W-:Y:S01]  /*3350*/  SHF.R.S32.HI R3, RZ, 0x1f, R37 ;  /* 0x0000001fff037819 */ /* 0x000fe20000011425 */
[----:B------:R-:W-:Y:S01]  /*3360*/  IMAD.WIDE.U32 R192, R35, c[0x0][0x1e0], RZ ;  /* 0x0000780023c07a25 */ /* 0x000fe200078e00ff */
[----:B------:R-:W-:-:S02]  /*3370*/  SHF.R.S32.HI R6, RZ, 0x1f, R35 ;  /* 0x0000001fff067819 */ /* 0x000fc40000011423 */
[----:B------:R-:W-:Y:S01]  /*3380*/  LOP3.LUT R111, R2, 0xfffffff8, RZ, 0xc0, !PT ;  /* 0xfffffff8026f7812 */ /* 0x000fe200078ec0ff */
[----:B------:R-:W-:Y:S01]  /*3390*/  IMAD R4, R3, c[0x0][0x1e0], RZ ;  /* 0x0000780003047a24 */ /* 0x000fe200078e02ff */
[----:B------:R-:W-:Y:S01]  /*33a0*/  ISETP.GE.AND P6, PT, R32, c[0x0][0x1d4], PT ;  /* 0x0000750020007a0c */ /* 0x000fe20003fc6270 */
[----:B------:R-:W-:Y:S01]  /*33b0*/  IMAD R3, R5, c[0x0][0x1e0], RZ ;  /* 0x0000780005037a24 */ /* 0x000fe200078e02ff */
[----:B------:R-:W-:Y:S01]  /*33c0*/  SHF.L.U64.HI R178, R16, R178, c[0x0][0x1e4] ;  /* 0x0000790010b27619 */ /* 0x000fe200000102b2 */
[----:B------:R-:W-:Y:S01]  /*33d0*/  IMAD R5, R6, c[0x0][0x1e0], RZ ;  /* 0x0000780006057a24 */ /* 0x000fe200078e02ff */
[----:B------:R-:W-:Y:S01]  /*33e0*/  IADD3 R173, R151, R173, RZ ;  /* 0x000000ad97ad7210 */ /* 0x000fe20007ffe0ff */
[----:B------:R-:W-:Y:S01]  /*33f0*/  IMAD R6, R37, c[0x0][0x1e4], R4 ;  /* 0x0000790025067a24 */ /* 0x000fe200078e0204 */
[----:B------:R-:W-:Y:S01]  /*3400*/  SHF.L.U32 R199, R16, 0x5, RZ ;  /* 0x0000000510c77819 */ /* 0x000fe200000006ff */
[C---:B------:R-:W-:Y:S01]  /*3410*/  IMAD.WIDE.U32 R182, R159.reuse, 0x60, RZ ;  /* 0x000000609fb67825 */ /* 0x040fe200078e00ff */
[----:B------:R-:W-:-:S02]  /*3420*/  SHF.L.U64.HI R159, R159, R176, c[0x0][0x284] ;  /* 0x0000a1009f9f7619 */ /* 0x000fc400000102b0 */
[----:B------:R-:W-:Y:S01]  /*3430*/  SHF.R.S32.HI R113, RZ, 0x1f, R111 ;  /* 0x0000001fff717819 */ /* 0x000fe2000001146f */
[----:B------:R-:W-:Y:S01]  /*3440*/  IMAD.WIDE.U32 R180, R162, 0x60, RZ ;  /* 0x00000060a2b47825 */ /* 0x000fe200078e00ff */
[----:B------:R-:W-:Y:S02]  /*3450*/  IADD3 R120, R183, UR5, RZ ;  /* 0x00000005b7787c10 */ /* 0x000fe4000fffe0ff */
[----:B------:R-:W-:Y:S01]  /*3460*/  SHF.R.S32.HI R112, RZ, 0x1f, R94 ;  /* 0x0000001fff707819 */ /* 0x000fe2000001145e */
[----:B------:R-:W-:Y:S01]  /*3470*/  IMAD.WIDE.U32 R160, R16, 0x60, RZ ;  /* 0x0000006010a07825 */ /* 0x000fe200078e00ff */
[----:B------:R-:W-:Y:S02]  /*3480*/  IADD3 R121, R181, UR4, RZ ;  /* 0x00000004b5797c10 */ /* 0x000fe4000fffe0ff */
[----:B------:R-:W-:Y:S01]  /*3490*/  SHF.L.U32 R134, R14, 0x1, RZ ;  /* 0x000000010e867819 */ /* 0x000fe200000006ff */
[----:B------:R-:W-:Y:S01]  /*34a0*/  IMAD R4, R35, c[0x0][0x1e4], R5 ;  /* 0x0000790023047a24 */ /* 0x000fe200078e0205 */
[----:B------:R-:W-:Y:S01]  /*34b0*/  IADD3 R171, R161, UR10, RZ ;  /* 0x0000000aa1ab7c10 */ /* 0x000fe2000fffe0ff */
[----:B------:R-:W-:Y:S01]  /*34c0*/  IMAD.WIDE.U32 R148, R148, c[0x0][0x290], RZ ;  /* 0x0000a40094947a25 */ /* 0x000fe200078e00ff */
[----:B------:R-:W-:-:S02]  /*34d0*/  SHF.L.U32 R131, R11, 0x1, RZ ;  /* 0x000000010b837819 */ /* 0x000fc400000006ff */
[----:B------:R-:W-:Y:S01]  /*34e0*/  IADD3 R135, R193, R4, RZ ;  /* 0x00000004c1877210 */ /* 0x000fe20007ffe0ff */
[----:B------:R-:W-:Y:S01]  /*34f0*/  IMAD.WIDE.U32 R202, R37, c[0x0][0x1e0], RZ ;  /* 0x0000780025ca7a25 */ /* 0x000fe200078e00ff */
[----:B------:R-:W-:-:S03]  /*3500*/  SHF.L.U32 R127, R10, 0x1, RZ ;  /* 0x000000010a7f7819 */ /* 0x000fc600000006ff */
        /* <DEDUP_REMOVED lines=19> */
[----:B-1----:R-:W-:Y:S02]  /*3640*/  IMAD.SHL.U32 R126, R7, 0x2, RZ ;  /* 0x00000002077e7824 */ /* 0x002fe400078e00ff */
.L_x_1191:
[----:B------:R-:W-:Y:S01]  /*3650*/  SHF.R.S32.HI R96, RZ, 0x1f, R38 ;  /* 0x0000001fff607819 */ /* 0x000fe20000011426 */
[----:B-1----:R1:W5:Y:S01]  /*3660*/  LDL R210, [R1+0x3c] ;  /* 0x00003c0001d27983 */ /* 0x0023620000100800 */
[----:B------:R-:W-:Y:S01]  /*3670*/  ISETP.GE.AND P2, PT, R209, 0x1, PT ;  /* 0x00000001d100780c */ /* 0x000fe20003f46270 */
[----:B------:R-:W-:Y:S04]  /*3680*/  DEPBAR.LE SB0, 0x0 ;  /* 0x000080000000791a */ /* 0x000fe80000000000 */
[----:B------:R-:W-:Y:S01]  /*3690*/  WARPSYNC 0xffffffff ;  /* 0xffffffff00007948 */ /* 0x000fe20003800000 */
[----:B------:R-:W-:Y:S01]  /*36a0*/  BAR.SYNC.DEFER_BLOCKING 0x0 ;  /* 0x0000000000007b1d */ /* 0x000fe20000010000 */
[-C--:B------:R-:W-:Y:S02]  /*36b0*/  IMAD R2, R172, R38.reuse, RZ ;  /* 0x00000026ac027224 */ /* 0x080fe400078e02ff */
[----:B------:R-:W-:Y:S04]  /*36c0*/  IMAD.WIDE.U32 R76, R152, R38, RZ ;  /* 0x00000026984c7225 */ /* 0x000fe800078e00ff */
[----:B------:R-:W-:Y:S01]  /*36d0*/  IMAD R2, R96, R152, R2 ;  /* 0x0000009860027224 */ /* 0x000fe200078e0202 */
[-C--:B------:R-:W-:Y:S03]  /*36e0*/  IADD3 R3, P1, P0, R118, R76.reuse, R199 ;  /* 0x0000004c76037210 */ /* 0x080fe6000783e0c7 */
[----:B------:R-:W-:Y:S05]  /*36f0*/  IMAD.IADD R83, R77, 0x1, R2 ;  /* 0x000000014d537824 */ /* 0x000fea00078e0202 */
[-C--:B------:R-:W-:Y:S02]  /*3700*/  IADD3.X R7, R114, R83.reuse, R178, P1, P0 ;  /* 0x0000005372077210 */ /* 0x080fe40000fe04b2 */
[-C--:B------:R-:W-:Y:S04]  /*3710*/  IADD3 R4, P1, P0, R118, R76.reuse, R206 ;  /* 0x0000004c76047210 */ /* 0x080fe8000783e0ce */
[-C--:B------:R-:W-:Y:S02]  /*3720*/  IADD3.X R8, R114, R83.reuse, R176, P1, P0 ;  /* 0x0000005372087210 */ /* 0x080fe40000fe04b0 */
[-C--:B------:R-:W-:Y:S01]  /*3730*/  IADD3 R5, P1, P0, R118, R76.reuse, R160 ;  /* 0x0000004c76057210 */ /* 0x080fe2000783e0a0 */
[----:B------:R-:W2:Y:S01]  /*3740*/  S2R R10, SR_TID.X ;  /* 0x00000000000a7919 */ /* 0x000ea20000002100 */
[----:B------:R-:W-:Y:S02]  /*3750*/  BSSY B2, `(.L_x_1143) ;  /* 0x00004f4000027945 */ /* 0x000fe40003800000 */
[----:B------:R-:W-:Y:S02]  /*3760*/  IADD3.X R9, R114, R83, R171, P1, P0 ;  /* 0x0000005372097210 */ /* 0x000fe40000fe04ab */
[----:B------:R-:W-:Y:S05]  /*3770*/  IADD3 R2, P0, R118, R76, RZ ;  /* 0x0000004c76027210 */ /* 0x000fea0007f1e0ff */
[----:B------:R-:W-:Y:S01]  /*3780*/  IMAD.X R6, R83, 0x1, R114, P0 ;  /* 0x0000000153067824 */ /* 0x000fe200000e0672 */
[C---:B------:R-:W-:Y:S04]  /*3790*/  LEA R66, P0, R2.reuse, c[0x0][0x1c8], 0x1 ;  /* 0x0000720002427a11 */ /* 0x040fe800078008ff */
[----:B------:R-:W-:Y:S02]  /*37a0*/  LEA.HI.X R67, R2, c[0x0][0x1cc], R6, 0x1, P0 ;  /* 0x0000730002437a11 */ /* 0x000fe400000f0c06 */
[C---:B------:R-:W-:Y:S04]  /*37b0*/  LEA R72, P0, R3.reuse, c[0x0][0x1c8], 0x1 ;  /* 0x0000720003487a11 */ /* 0x040fe800078008ff */
[----:B------:R-:W-:Y:S02]  /*37c0*/  LEA.HI.X R73, R3, c[0x0][0x1cc], R7, 0x1, P0 ;  /* 0x0000730003497a11 */ /* 0x000fe400000f0c07 */
[----:B------:R-:W-:Y:S02]  /*37d0*/  LEA R74, P0, R4, c[0x0][0x1c8], 0x1 ;  /* 0x00007200044a7a11 */ /* 0x000fe400078008ff */
[--C-:B--2---:R-:W-:Y:S02]  /*37e0*/  SHF.R.S32.HI R211, RZ, 0x1f, R10.reuse ;  /* 0x0000001fffd37819 */ /* 0x104fe4000001140a */
[--C-:B------:R-:W-:Y:S02]  /*37f0*/  SHF.R.S32.HI R212, RZ, 0x1f, R10.reuse ;  /* 0x0000001fffd47819 */ /* 0x100fe4000001140a */
[--C-:B------:R-:W-:Y:S02]  /*3800*/  SHF.R.S32.HI R217, RZ, 0x1f, R10.reuse ;  /* 0x0000001fffd97819 */ /* 0x100fe4000001140a */
[-C--:B------:R-:W-:Y:S02]  /*3810*/  LEA.HI R211, R211, R10.reuse, RZ, 0x3 ;  /* 0x0000000ad3d37211 */ /* 0x080fe400078f18ff */
[-C--:B------:R-:W-:Y:S02]  /*3820*/  LEA.HI R212, R212, R10.reuse, RZ, 0x3 ;  /* 0x0000000ad4d47211 */ /* 0x080fe400078f18ff */
[-C--:B------:R-:W-:Y:S02]  /*3830*/  LEA.HI R217, R217, R10.reuse, RZ, 0x3 ;  /* 0x0000000ad9d97211 */ /* 0x080fe400078f18ff */
[----:B------:R-:W-:Y:S02]  /*3840*/  SHF.R.S32.HI R219, RZ, 0x1f, R10 ;  /* 0x0000001fffdb7819 */ /* 0x000fe4000001140a */
[----:B------:R-:W-:Y:S02]  /*3850*/  LEA.HI.X R75, R4, c[0x0][0x1cc], R8, 0x1, P0 ;  /* 0x00007300044b7a11 */ /* 0x000fe400000f0c08 */
[----:B------:R-:W-:Y:S02]  /*3860*/  LEA R78, P0, R5, c[0x0][0x1c8], 0x1 ;  /* 0x00007200054e7a11 */ /* 0x000fe400078008ff */
[----:B------:R-:W-:Y:S02]  /*3870*/  SHF.R.S32.HI R211, RZ, 0x3, R211 ;  /* 0x00000003ffd37819 */ /* 0x000fe400000114d3 */
[----:B------:R-:W-:Y:S02]  /*3880*/  SHF.R.S32.HI R212, RZ, 0x3, R212 ;  /* 0x00000003ffd47819 */ /* 0x000fe400000114d4 */
[----:B------:R-:W-:Y:S02]  /*3890*/  SHF.R.S32.HI R217, RZ, 0x3, R217 ;  /* 0x00000003ffd97819 */ /* 0x000fe400000114d9 */
[----:B------:R-:W-:Y:S02]  /*38a0*/  LEA.HI R219, R219, R10, RZ, 0x3 ;  /* 0x0000000adbdb7211 */ /* 0x000fe400078f18ff */
[----:B------:R-:W-:Y:S02]  /*38b0*/  IADD3 R211, R211, 0x60, RZ ;  /* 0x00000060d3d37810 */ /* 0x000fe40007ffe0ff */
[----:B------:R-:W-:Y:S02]  /*38c0*/  IADD3 R212, R212, 0x40, RZ ;  /* 0x00000040d4d47810 */ /* 0x000fe40007ffe0ff */
[----:B------:R-:W-:Y:S02]  /*38d0*/  IADD3 R217, R217, 0x20, RZ ;  /* 0x00000020d9d97810 */ /* 0x000fe40007ffe0ff */
[----:B------:R-:W-:Y:S02]  /*38e0*/  SHF.R.S32.HI R219, RZ, 0x3, R219 ;  /* 0x00000003ffdb7819 */ /* 0x000fe400000114db */
[----:B------:R-:W-:Y:S01]  /*38f0*/  LEA.HI.X R79, R5, c[0x0][0x1cc], R9, 0x1, P0 ;  /* 0x00007300054f7a11 */ /* 0x000fe200000f0c09 */
[----:B------:R-:W-:-:S05]  /*3900*/  @!P2 BRA `(.L_x_1144) ;  /* 0x00004ac00000a947 */ /* 0x000fca0003800000 */
[-C--:B-1----:R-:W-:Y:S01]  /*3910*/  IMAD R4, R173, R38.reuse, RZ ;  /* 0x00000026ad047224 */ /* 0x082fe200078e02ff */
[----:B-----5:R-:W-:Y:S01]  /*3920*/  LOP3.LUT P2, RZ, R210, 0x4, RZ, 0xc0, !PT ;  /* 0x00000004d2ff7812 */ /* 0x020fe2000784c0ff */
        /* <DEDUP_REMOVED lines=38> */
.L_x_1147:
[----:B------:R-:W-:Y:S05]  /*3b90*/  BSYNC B0 ;  /* 0x0000000000007941 */ /* 0x000fea0003800000 */
.L_x_1146:
        /* <DEDUP_REMOVED lines=38> */
.L_x_1149:
[----:B------:R-:W-:Y:S05]  /*3e00*/  BSYNC B0 ;  /* 0x0000000000007941 */ /* 0x000fea0003800000 */
.L_x_1148:
        /* <DEDUP_REMOVED lines=40> */
.L_x_1151:
[----:B------:R-:W-:Y:S05]  /*4090*/  BSYNC B0 ;  /* 0x0000000000007941 */ /* 0x000fea0003800000 */
.L_x_1150:
        /* <DEDUP_REMOVED lines=38> */
.L_x_1153:
[----:B------:R-:W-:Y:S05]  /*4300*/  BSYNC B0 ;  /* 0x0000000000007941 */ /* 0x000fea0003800000 */
.L_x_1152:
        /* <DEDUP_REMOVED lines=68> */
.L_x_1157:
[----:B------:R-:W-:Y:S05]  /*4750*/  BSYNC B0 ;  /* 0x0000000000007941 */ /* 0x000fea0003800000 */
.L_x_1156:
        /* <DEDUP_REMOVED lines=55> */
.L_x_1155:
[----:B------:R-:W-:Y:S05]  /*4ad0*/  BSYNC B1 ;  /* 0x0000000000017941 */ /* 0x000fea0003800000 */
.L_x_1154:
        /* <DEDUP_REMOVED lines=56> */
.L_x_1161:
[----:B------:R-:W-:Y:S05]  /*4e60*/  BSYNC B0 ;  /* 0x0000000000007941 */ /* 0x000fea0003800000 */
.L_x_1160:
        /* <DEDUP_REMOVED lines=55> */
.L_x_1159:
[----:B------:R-:W-:Y:S05]  /*51e0*/  BSYNC B1 ;  /* 0x0000000000017941 */ /* 0x000fea0003800000 */
.L_x_1158:
        /* <DEDUP_REMOVED lines=56> */
.L_x_1165:
[----:B------:R-:W-:Y:S05]  /*5570*/  BSYNC B0 ;  /* 0x0000000000007941 */ /* 0x000fea0003800000 */
.L_x_1164:
        /* <DEDUP_REMOVED lines=55> */
.L_x_1163:
[----:B------:R-:W-:Y:S05]  /*58f0*/  BSYNC B1 ;  /* 0x0000000000017941 */ /* 0x000fea0003800000 */
.L_x_1162:
        /* <DEDUP_REMOVED lines=55> */
.L_x_1168:
[----:B------:R-:W-:Y:S05]  /*5c70*/  BSYNC B0 ;  /* 0x0000000000007941 */ /* 0x000fea0003800000 */
.L_x_1167:
        /* <DEDUP_REMOVED lines=56> */
.L_x_1145:
        /* <DEDUP_REMOVED lines=15> */
[----:B------:R-:W-:Y:S02]  /*60f0*/  BSSY B0, `(.L_x_1169) ;  /* 0x00000d1000007945 */ /* 0x000fe40003800000 */
        /* <DEDUP_REMOVED lines=8> */
[--C-:B------:R-:W-:Y:S02]  /*6180*/  @!P2 IADD3.X R9, R116, R159, R69.reuse, P1, P0 ;  /* 0x0000009f7409a210 */ /* 0x100fe40000fe0445 */
        /* <DEDUP_REMOVED lines=23> */
[----:B------:R1:W4:Y:S01]  /*6300*/  @!P2 LDG.E.128 R64, [R6.64] ;  /* 0x000000060640a981 */ /* 0x000322000c1e1d00 */
[----:B------:R-:W-:Y:S02]  /*6310*/  @!P1 LEA.HI.X R11, R11, c[0x0][0x28c], R14, 0x1, P0 ;  /* 0x0000a3000b0b9a11 */ /* 0x000fe400000f0c0e */
[----:B------:R-:W-:Y:S04]  /*6320*/  ISETP.GE.AND P0, PT, R219, R82, PT ;  /* 0x00000052db00720c */ /* 0x000fe80003f06270 */
[----:B------:R-:W-:Y:S01]  /*6330*/  ISETP.GE.OR P0, PT, R32, c[0x0][0x27c], P0 ;  /* 0x00009f0020007a0c */ /* 0x000fe20000706670 */
[----:B------:R-:W4:Y:S08]  /*6340*/  @!P1 LDG.E.128 R28, [R12.64] ;  /* 0x000000060c1c9981 */ /* 0x000f30000c1e1d00 */
[----:B------:R-:W4:Y:S04]  /*6350*/  @!P1 LDG.E.128 R72, [R10.64] ;  /* 0x000000060a489981 */ /* 0x000f28000c1e1d00 */
[----:B---3--:R-:W-:Y:S05]  /*6360*/  @!P0 IADD3 R2, P1, R104, R36, RZ ;  /* 0x0000002468028210 */ /* 0x008fea0007f3e0ff */
[----:B------:R-:W-:Y:S01]  /*6370*/  @!P0 IMAD.X R3, R69, 0x1, R116, P1 ;  /* 0x0000000145038824 */ /* 0x000fe200008e0674 */
[C---:B-1----:R-:W-:Y:S01]  /*6380*/  @!P0 LEA R8, P1, R2.reuse, c[0x0][0x270], 0x1 ;  /* 0x00009c0002088a11 */ /* 0x042fe200078208ff */
[----:B------:R-:W-:Y:S03]  /*6390*/  CS2R R6, SRZ ;  /* 0x0000000000067805 */ /* 0x000fe6000001ff00 */
[----:B------:R-:W-:Y:S02]  /*63a0*/  @!P0 LEA.HI.X R9, R2, c[0x0][0x274], R3, 0x1, P1 ;  /* 0x00009d0002098a11 */ /* 0x000fe400008f0c03 */
[----:B------:R-:W-:Y:S02]  /*63b0*/  @!P0 IADD3 R3, P1, R102, R42, RZ ;  /* 0x0000002a66038210 */ /* 0x000fe40007f3e0ff */
[----:B------:R-:W-:Y:S03]  /*63c0*/  CS2R R42, SRZ ;  /* 0x00000000002a7805 */ /* 0x000fe6000001ff00 */
[----:B------:R-:W-:Y:S01]  /*63d0*/  @!P0 IMAD.X R4, R70, 0x1, R115, P1 ;  /* 0x0000000146048824 */ /* 0x000fe200008e0673 */
[C---:B------:R-:W-:Y:S04]  /*63e0*/  @!P0 LEA R2, P1, R3.reuse, c[0x0][0x288], 0x1 ;  /* 0x0000a20003028a11 */ /* 0x040fe800078208ff */
        /* <DEDUP_REMOVED lines=161> */
.L_x_1170:
[----:B------:R-:W-:Y:S05]  /*6e00*/  BSYNC B0 ;  /* 0x0000000000007941 */ /* 0x000fea0003800000 */
.L_x_1169:
        /* <DEDUP_REMOVED lines=115> */
.L_x_1172:
[----:B------:R-:W-:Y:S05]  /*7540*/  BSYNC B0 ;  /* 0x0000000000007941 */ /* 0x000fea0003800000 */
.L_x_1171:
        /* <DEDUP_REMOVED lines=115> */
.L_x_1174:
[----:B------:R-:W-:Y:S05]  /*7c80*/  BSYNC B0 ;  /* 0x0000000000007941 */ /* 0x000fea0003800000 */
.L_x_1173:
[----:B-1----:R-:W-:Y:S05]  /*7c90*/  IADD3 R53, P0, R192, R76, RZ ;  /* 0x0000004cc0357210 */ /* 0x002fea0007f1e0ff */
[----:B------:R-:W-:Y:S01]  /*7ca0*/  IMAD.X R54, R83, 0x1, R135, P0 ;  /* 0x0000000153367824 */ /* 0x000fe200000e0687 */
[----:B------:R-:W-:Y:S11]  /*7cb0*/  ISETP.GE.OR P0, PT, R211, R82, P6 ;  /* 0x00000052d300720c */ /* 0x000ff60003706670 */
[----:B------:R-:W-:Y:S02]  /*7cc0*/  @!UPT UIADD3 URZ, URZ, URZ, URZ ;  /* 0x0000003f3f3ff290 */ /* 0x000fe4000fffe03f */
[----:B------:R-:W-:-:S05]  /*7cd0*/  @P0 BRA `(.L_x_1166) ;  /* 0x000009b000000947 */ /* 0x000fca0003800000 */
[----:B------:R-:W-:Y:S01]  /*7ce0*/  IADD3 R2, P2, P0, R92, R53, R111 ;  /* 0x000000355c027210 */ /* 0x000fe2000785e06f */
[----:B------:R-:W1:Y:S01]  /*7cf0*/  LDS.128 R12, [R127+0x8100] ;  /* 0x008100007f0c7984 */ /* 0x000e620000000c00 */
[----:B-----5:R-:W-:Y:S02]  /*7d00*/  @!P1 SHF.R.U32.HI R7, RZ, 0x10, R73 ;  /* 0x00000010ff079819 */ /* 0x020fe40000011649 */
[----:B------:R-:W-:Y:S02]  /*7d10*/  IADD3.X R3, R95, R54, R113, P2, P0 ;  /* 0x000000365f037210 */ /* 0x000fe400017e0471 */
[----:B------:R-:W-:Y:S02]  /*7d20*/  LEA R48, P0, R2, c[0x0][0x1c8], 0x1 ;  /* 0x0000720002307a11 */ /* 0x000fe400078008ff */
[----:B------:R-:W-:Y:S01]  /*7d30*/  @!P1 SHF.R.U64 R4, R30, 0x10, R31 ;  /* 0x000000101e049819 */ /* 0x000fe2000000121f */
[----:B------:R-:W2:Y:S01]  /*7d40*/  LDS.128 R40, [R131+0x8100] ;  /* 0x0081000083287984 */ /* 0x000ea20000000c00 */
[----:B------:R-:W-:Y:S02]  /*7d50*/  LEA.HI.X R49, R2, c[0x0][0x1cc], R3, 0x1, P0 ;  /* 0x0000730002317a11 */ /* 0x000fe400000f0c03 */
[--C-:B------:R-:W-:Y:S02]  /*7d60*/  @!P1 SHF.R.U64 R3, R28, 0x10, R29.reuse ;  /* 0x000000101c039819 */ /* 0x100fe4000000121d */
[----:B------:R-:W-:Y:S02]  /*7d70*/  @!P1 SHF.R.U32.HI R2, RZ, 0x10, R29 ;  /* 0x00000010ff029819 */ /* 0x000fe4000001161d */
[C---:B------:R-:W-:Y:S02]  /*7d80*/  @!P1 PRMT R8, R36.reuse, 0x5432, R3 ;  /* 0x0000543224089816 */ /* 0x040fe40000000003 */
[----:B------:R-:W-:Y:S02]  /*7d90*/  @!P1 PRMT R5, R36, 0x5410, R2 ;  /* 0x0000541024059816 */ /* 0x000fe40000000002 */
[----:B------:R-:W-:Y:S02]  /*7da0*/  @!P1 SHF.R.U64 R9, R74, 0x10, R75 ;  /* 0x000000104a099819 */ /* 0x000fe4000000124b */
[----:B------:R-:W-:Y:S01]  /*7db0*/  @!P1 SHF.R.U32.HI R6, RZ, 0x10, R31 ;  /* 0x00000010ff069819 */ /* 0x000fe2000001161f */
[----:B------:R-:W-:Y:S01]  /*7dc0*/  @!P1 IMAD.U32 R3, R5, 0x10000, RZ ;  /* 0x0001000005039824 */ /* 0x000fe200078e00ff */
[----:B------:R-:W-:Y:S02]  /*7dd0*/  @!P1 PRMT R39, R71, 0x5410, R9 ;  /* 0x0000541047279816 */ /* 0x000fe40000000009 */
[----:B------:R-:W-:Y:S02]  /*7de0*/  @!P1 PRMT R9, R37, 0x5410, R4 ;  /* 0x0000541025099816 */ /* 0x000fe40000000004 */
[----:B------:R-:W-:Y:S01]  /*7df0*/  @!P1 PRMT R7, R70, 0x5410, R7 ;  /* 0x0000541046079816 */ /* 0x000fe20000000007 */
[----:B------:R-:W-:Y:S01]  /*7e00*/  @!P1 IMAD.U32 R25, R39, 0x10000, RZ ;  /* 0x0001000027199824 */ /* 0x000fe200078e00ff */
[----:B------:R-:W-:Y:S02]  /*7e10*/  @!P1 SHF.R.U64 R10, R72, 0x10, R73 ;  /* 0x00000010480a9819 */ /* 0x000fe40000001249 */
[C---:B------:R-:W-:Y:S01]  /*7e20*/  @!P1 LOP3.LUT R23, R7.reuse, 0xffff0000, RZ, 0xc0, !PT ;  /* 0xffff000007179812 */ /* 0x040fe200078ec0ff */
[----:B------:R-:W-:Y:S01]  /*7e30*/  @!P1 IMAD.U32 R21, R7, 0x10000, RZ ;  /* 0x0001000007159824 */ /* 0x000fe200078e00ff */
[----:B------:R-:W-:Y:S02]  /*7e40*/  @!P1 PRMT R10, R70, 0x5432, R10 ;  /* 0x00005432460a9816 */ /* 0x000fe4000000000a */
[----:B------:R-:W-:Y:S02]  /*7e50*/  @!P1 SHF.R.U32.HI R11, RZ, 0x10, R75 ;  /* 0x00000010ff0b9819 */ /* 0x000fe4000001164b */
[----:B------:R-:W-:Y:S01]  /*7e60*/  ISETP.GE.AND P0, PT, R94, c[0x0][0x1d4], PT ;  /* 0x000075005e007a0c */ /* 0x000fe20003f06270 */
[----:B------:R-:W-:Y:S01]  /*7e70*/  @!P1 IMAD.U32 R17, R10, 0x10000, RZ ;  /* 0x000100000a119824 */ /* 0x000fe200078e00ff */
[----:B------:R-:W-:Y:S01]  /*7e80*/  @!P1 PRMT R29, R71, 0x5432, R11 ;  /* 0x00005432471d9816 */ /* 0x000fe2000000000b */
[----:B-1----:R-:W-:Y:S01]  /*7e90*/  @!P1 IMAD.U32 R2, R13, 0x10000, RZ ;  /* 0x000100000d029824 */ /* 0x002fe200078e00ff */
[----:B------:R-:W-:Y:S01]  /*7ea0*/  @!P1 PRMT R11, R37, 0x5432, R6 ;  /* 0x00005432250b9816 */ /* 0x000fe20000000006 */
[----:B------:R-:W-:Y:S01]  /*7eb0*/  @!P1 IMAD.U32 R7, R12, 0x10000, RZ ;  /* 0x000100000c079824 */ /* 0x000fe200078e00ff */
[----:B------:R-:W-:Y:S01]  /*7ec0*/  @!P1 LOP3.LUT R35, R29, 0xffff0000, RZ, 0xc0, !PT ;  /* 0xffff00001d239812 */ /* 0x000fe200078ec0ff */
[C---:B------:R-:W-:Y:S02]  /*7ed0*/  @!P1 FMUL.FTZ R16, R2.reuse, R21 ;  /* 0x0000001502109220 */ /* 0x040fe40000410000 */
[----:B------:R-:W-:Y:S01]  /*7ee0*/  @!P1 FMUL.FTZ R4, R2, R3 ;  /* 0x0000000302049220 */ /* 0x000fe20000410000 */
[----:B------:R-:W-:Y:S01]  /*7ef0*/  @!P1 LOP3.LUT R2, R13, 0xffff0000, RZ, 0xc0, !PT ;  /* 0xffff00000d029812 */ /* 0x000fe200078ec0ff */
[----:B------:R-:W-:Y:S01]  /*7f00*/  @!P1 IMAD.U32 R6, R8, 0x10000, RZ ;  /* 0x0001000008069824 */ /* 0x000fe200078e00ff */
[----:B--2---:R-:W-:Y:S01]  /*7f10*/  @!P1 SHF.L.U32 R22, R41, 0x10, RZ ;  /* 0x0000001029169819 */ /* 0x004fe200000006ff */
[----:B------:R-:W-:Y:S01]  /*7f20*/  @!P1 FMUL.FTZ R19, R7, R17 ;  /* 0x0000001107139220 */ /* 0x000fe20000410000 */
[----:B------:R-:W-:Y:S01]  /*7f30*/  @!P1 LOP3.LUT R24, R41, 0xffff0000, RZ, 0xc0, !PT ;  /* 0xffff000029189812 */ /* 0x000fe200078ec0ff */
[----:B------:R-:W-:Y:S01]  /*7f40*/  @!P1 IMAD.U32 R28, R42, 0x10000, RZ ;  /* 0x000100002a1c9824 */ /* 0x000fe200078e00ff */
[----:B------:R-:W-:Y:S01]  /*7f50*/  @!P1 SHF.L.U32 R18, R40, 0x10, RZ ;  /* 0x0000001028129819 */ /* 0x000fe200000006ff */
[----:B------:R-:W-:Y:S01]  /*7f60*/  @!P1 FFMA.FTZ R52, R22, R3, -R16 ;  /* 0x0000000316349223 */ /* 0x000fe20000010810 */
[----:B------:R-:W-:Y:S01]  /*7f70*/  @!P1 LOP3.LUT R20, R40, 0xffff0000, RZ, 0xc0, !PT ;  /* 0xffff000028149812 */ /* 0x000fe200078ec0ff */
[----:B------:R-:W-:Y:S01]  /*7f80*/  @!P1 FMUL.FTZ R16, R2, R23 ;  /* 0x0000001702109220 */ /* 0x000fe20000410000 */
[----:B------:R-:W-:Y:S01]  /*7f90*/  @!P1 LOP3.LUT R30, R42, 0xffff0000, RZ, 0xc0, !PT ;  /* 0xffff00002a1e9812 */ /* 0x000fe200078ec0ff */
[-C--:B------:R-:W-:Y:S01]  /*7fa0*/  @!P1 FFMA.FTZ R50, R18, R6.reuse, -R19 ;  /* 0x0000000612329223 */ /* 0x080fe20000010813 */
[----:B------:R-:W-:Y:S01]  /*7fb0*/  @!P1 LOP3.LUT R36, R43, 0xffff0000, RZ, 0xc0, !PT ;  /* 0xffff00002b249812 */ /* 0x000fe200078ec0ff */
[----:B------:R-:W-:Y:S01]  /*7fc0*/  @!P1 IMAD.U32 R31, R29, 0x10000, RZ ;  /* 0x000100001d1f9824 */ /* 0x000fe200078e00ff */
[----:B------:R-:W-:Y:S01]  /*7fd0*/  @!P1 LOP3.LUT R3, R5, 0xffff0000, RZ, 0xc0, !PT ;  /* 0xffff000005039812 */ /* 0x000fe200078ec0ff */
[----:B------:R-:W-:Y:S01]  /*7fe0*/  @!P1 IMAD.U32 R34, R43, 0x10000, RZ ;  /* 0x000100002b229824 */ /* 0x000fe200078e00ff */
[----:B------:R-:W-:Y:S02]  /*7ff0*/  @!P1 LOP3.LUT R29, R39, 0xffff0000, RZ, 0xc0, !PT ;  /* 0xffff0000271d9812 */ /* 0x000fe400078ec0ff */
[----:B------:R-:W-:Y:S01]  /*8000*/  @!P1 LOP3.LUT R19, R10, 0xffff0000, RZ, 0xc0, !PT ;  /* 0xffff00000a139812 */ /* 0x000fe200078ec0ff */
[-C--:B------:R-:W-:Y:S02]  /*8010*/  @!P1 FMUL.FTZ R5, R2, R3.reuse ;  /* 0x0000000302059220 */ /* 0x080fe40000410000 */
[----:B------:R-:W-:Y:S01]  /*8020*/  @!P1 FFMA.FTZ R51, R24, R3, -R16 ;  /* 0x0000000318339223 */ /* 0x000fe20000010810 */
[----:B------:R-:W-:Y:S01]  /*8030*/  @!P1 LOP3.LUT R3, R12, 0xffff0000, RZ, 0xc0, !PT ;  /* 0xffff00000c039812 */ /* 0x000fe200078ec0ff */
[----:B------:R-:W-:Y:S01]  /*8040*/  @!P1 FMUL.FTZ R2, R7, R6 ;  /* 0x0000000607029220 */ /* 0x000fe20000410000 */
[----:B------:R-:W-:Y:S01]  /*8050*/  @!P1 LOP3.LUT R6, R8, 0xffff0000, RZ, 0xc0, !PT ;  /* 0xffff000008069812 */ /* 0x000fe200078ec0ff */
[----:B------:R-:W-:Y:S01]  /*8060*/  @!P1 IMAD.U32 R7, R14, 0x10000, RZ ;  /* 0x000100000e079824 */ /* 0x000fe200078e00ff */
[----:B------:R-:W-:Y:S01]  /*8070*/  @!P1 SHF.L.U32 R8, R9, 0x10, RZ ;  /* 0x0000001009089819 */ /* 0x000fe200000006ff */
[----:B------:R-:W-:Y:S01]  /*8080*/  @!P1 FMUL.FTZ R10, R3, R19 ;  /* 0x00000013030a9220 */ /* 0x000fe20000410000 */
[----:B------:R-:W-:Y:S01]  /*8090*/  @!P1 LOP3.LUT R9, R9, 0xffff0000, RZ, 0xc0, !PT ;  /* 0xffff000009099812 */ /* 0x000fe200078ec0ff */
[----:B------:R-:W-:Y:S02]  /*80a0*/  @!P1 FMUL.FTZ R16, R7, R25 ;  /* 0x0000001907109220 */ /* 0x000fe40000410000 */
[-C--:B------:R-:W-:Y:S02]  /*80b0*/  @!P1 FMUL.FTZ R3, R3, R6.reuse ;  /* 0x0000000603039220 */ /* 0x080fe40000410000 */
[----:B------:R-:W-:Y:S01]  /*80c0*/  @!P1 FFMA.FTZ R47, R20, R6, -R10 ;  /* 0x00000006142f9223 */ /* 0x000fe2000001080a */
[----:B------:R-:W-:Y:S01]  /*80d0*/  @!P1 SHF.L.U32 R10, R15, 0x10, RZ ;  /* 0x000000100f0a9819 */ /* 0x000fe200000006ff */
[-C--:B------:R-:W-:Y:S01]  /*80e0*/  @!P1 FMUL.FTZ R6, R7, R8.reuse ;  /* 0x0000000807069220 */ /* 0x080fe20000410000 */
[----:B------:R-:W-:Y:S01]  /*80f0*/  @!P1 LOP3.LUT R7, R14, 0xffff0000, RZ, 0xc0, !PT ;  /* 0xffff00000e079812 */ /* 0x000fe200078ec0ff */
[----:B------:R-:W-:Y:S01]  /*8100*/  @!P1 FFMA.FTZ R46, R28, R8, -R16 ;  /* 0x000000081c2e9223 */ /* 0x000fe20000010810 */
[----:B------:R-:W-:Y:S01]  /*8110*/  @!P1 LOP3.LUT R16, R15, 0xffff0000, RZ, 0xc0, !PT ;  /* 0xffff00000f109812 */ /* 0x000fe200078ec0ff */
[C---:B------:R-:W-:Y:S01]  /*8120*/  @!P1 IMAD.U32 R8, R11.reuse, 0x10000, RZ ;  /* 0x000100000b089824 */ /* 0x040fe200078e00ff */
[----:B------:R-:W-:Y:S01]  /*8130*/  @!P1 LOP3.LUT R11, R11, 0xffff0000, RZ, 0xc0, !PT ;  /* 0xffff00000b0b9812 */ /* 0x000fe200078ec0ff */
[C---:B------:R-:W-:Y:S02]  /*8140*/  @!P1 FMUL.FTZ R44, R7.reuse, R29 ;  /* 0x0000001d072c9220 */ /* 0x040fe40000410000 */
[----:B------:R-:W-:Y:S02]  /*8150*/  @!P1 FMUL.FTZ R39, R10, R31 ;  /* 0x0000001f0a279220 */ /* 0x000fe40000410000 */
[----:B------:R-:W-:Y:S02]  /*8160*/  @!P1 FMUL.FTZ R37, R16, R35 ;  /* 0x0000002310259220 */ /* 0x000fe40000410000 */
[-C--:B------:R-:W-:Y:S02]  /*8170*/  @!P1 FMUL.FTZ R7, R7, R9.reuse ;  /* 0x0000000907079220 */ /* 0x080fe40000410000 */
[----:B------:R-:W-:Y:S01]  /*8180*/  @!P1 FFMA.FTZ R9, R30, R9, -R44 ;  /* 0x000000091e099223 */ /* 0x000fe2000001082c */
[----:B------:R-:W-:Y:S01]  /*8190*/  @!P1 F2FP.BF16.PACK_AB R44, R51, R52 ;  /* 0x00000034332c923e */ /* 0x000fe200000010ff */
[----:B------:R-:W-:Y:S01]  /*81a0*/  @!P1 FFMA.FTZ R45, R34, R8, -R39 ;  /* 0x00000008222d9223 */ /* 0x000fe20000010827 */
[----:B------:R-:W-:Y:S01]  /*81b0*/  @!P1 F2FP.BF16.PACK_AB R39, R47, R50 ;  /* 0x000000322f27923e */ /* 0x000fe200000010ff */
[----:B------:R-:W-:Y:S02]  /*81c0*/  @!P1 FFMA.FTZ R37, R36, R11, -R37 ;  /* 0x0000000b24259223 */ /* 0x000fe40000010825 */
[----:B------:R-:W-:Y:S01]  /*81d0*/  @!P1 FMUL.FTZ R8, R10, R8 ;  /* 0x000000080a089220 */ /* 0x000fe20000410000 */
[----:B------:R-:W-:Y:S01]  /*81e0*/  @!P1 F2FP.BF16.PACK_AB R10, R9, R46 ;  /* 0x0000002e090a923e */ /* 0x000fe200000010ff */
[----:B------:R-:W-:Y:S01]  /*81f0*/  @!P1 IMAD.MOV.U32 R41, RZ, RZ, R44 ;  /* 0x000000ffff299224 */ /* 0x000fe200078e002c */
[----:B------:R-:W-:Y:S01]  /*8200*/  @!P1 F2FP.BF16.PACK_AB R37, R37, R45 ;  /* 0x0000002d2525923e */ /* 0x000fe200000010ff */
[----:B------:R-:W-:Y:S01]  /*8210*/  @!P1 FFMA.FTZ R2, R17, R18, R2 ;  /* 0x0000001211029223 */ /* 0x000fe20000010002 */
[----:B------:R-:W-:Y:S01]  /*8220*/  @!P1 MOV R40, R39 ;  /* 0x0000002700289202 */ /* 0x000fe20000000f00 */
[----:B------:R-:W-:Y:S01]  /*8230*/  @!P1 IMAD.MOV.U32 R42, RZ, RZ, R10 ;  /* 0x000000ffff2a9224 */ /* 0x000fe200078e000a */
[----:B------:R-:W-:Y:S01]  /*8240*/  @!P1 MOV R43, R37 ;  /* 0x00000025002b9202 */ /* 0x000fe20000000f00 */
[----:B------:R-:W-:Y:S02]  /*8250*/  @!P1 FFMA.FTZ R3, R19, R20, R3 ;  /* 0x0000001413039223 */ /* 0x000fe40000010003 */
[----:B------:R-:W-:Y:S02]  /*8260*/  @!P1 FFMA.FTZ R4, R21, R22, R4 ;  /* 0x0000001615049223 */ /* 0x000fe40000010004 */
[----:B------:R-:W-:Y:S01]  /*8270*/  @!P1 FFMA.FTZ R5, R23, R24, R5 ;  /* 0x0000001817059223 */ /* 0x000fe20000010005 */
[----:B------:R1:W-:Y:S01]  /*8280*/  STG.E.128 [R48.64], R40 ;  /* 0x0000002830007986 */ /* 0x0003e2000c101d06 */
[----:B------:R-:W-:Y:S01]  /*8290*/  @!P1 FFMA.FTZ R6, R25, R28, R6 ;  /* 0x0000001c19069223 */ /* 0x000fe20000010006 */
[----:B------:R-:W-:Y:S01]  /*82a0*/  @!P1 F2FP.BF16.PACK_AB R10, R3, R2 ;  /* 0x00000002030a923e */ /* 0x000fe200000010ff */
[----:B------:R-:W-:Y:S01]  /*82b0*/  @!P1 FMUL.FTZ R9, R16, R11 ;  /* 0x0000000b10099220 */ /* 0x000fe20000410000 */
[----:B------:R-:W-:Y:S01]  /*82c0*/  @!P1 F2FP.BF16.PACK_AB R4, R5, R4 ;  /* 0x000000040504923e */ /* 0x000fe200000010ff */
        /* <DEDUP_REMOVED lines=16> */
.L_x_1144:
[----:B-1----:R-:W-:Y:S01]  /*83d0*/  IMAD R2, R38, -0x70, R0 ;  /* 0xffffff9026027824 */ /* 0x002fe200078e0200 */
        /* <DEDUP_REMOVED lines=11> */
.L_x_1176:
[----:B------:R-:W-:Y:S05]  /*8490*/  BSYNC B0 ;  /* 0x0000000000007941 */ /* 0x000fea0003800000 */
.L_x_1175:
        /* <DEDUP_REMOVED lines=10> */
.L_x_1178:
[----:B------:R-:W-:Y:S05]  /*8540*/  BSYNC B0 ;  /* 0x0000000000007941 */ /* 0x000fea0003800000 */
.L_x_1177:
        /* <DEDUP_REMOVED lines=10> */
.L_x_1180:
[----:B------:R-:W-:Y:S05]  /*85f0*/  BSYNC B0 ;  /* 0x0000000000007941 */ /* 0x000fea0003800000 */
.L_x_1179:
        /* <DEDUP_REMOVED lines=9> */
.L_x_1166:
[----:B------:R-:W-:Y:S05]  /*8690*/  BSYNC B2 ;  /* 0x0000000000027941 */ /* 0x000fea0003800000 */
.L_x_1143:
        /* <DEDUP_REMOVED lines=61> */
[----:B------:R1:W-:Y:S05]  /*8a70*/  @P1 LDGSTS.E.BYPASS.LTC128B.128 [R216+0x5900], [R6.64+0x80], !P5 ;  /* 0x0590008006d81fae */ /* 0x0003ea000e901d46 */
[----:B------:R1:W-:Y:S05]  /*8a80*/  @P0 LDGSTS.E.BYPASS.LTC128B.128 [R216+0x3100], [R4.64], !P4 ;  /* 0x0310000004d80fae */ /* 0x0003ea000e101d46 */
[----:B------:R1:W-:Y:S01]  /*8a90*/  @P0 LDGSTS.E.BYPASS.LTC128B.128 [R216+0x6900], [R4.64+0x80], !P5 ;  /* 0x0690008004d80fae */ /* 0x0003e2000e901d46 */
[----:B------:R-:W-:Y:S04]  /*8aa0*/  IADD3 R12, P0, R141, R14, RZ ;  /* 0x0000000e8d0c7210 */ /* 0x000fe80007f1e0ff */
[----:B------:R-:W0:Y:S01]  /*8ab0*/  LDGDEPBAR ;  /* 0x00000000000079af */ /* 0x000e220000000000 */
[----:B------:R-:W-:Y:S02]  /*8ac0*/  IADD3.X R13, R16, R140, RZ, P0, !PT ;  /* 0x0000008c100d7210 */ /* 0x000fe400007fe4ff */
[----:B------:R-:W-:Y:S01]  /*8ad0*/  ISETP.GT.AND P0, PT, R82, R219, PT ;  /* 0x000000db5200720c */ /* 0x000fe20003f04270 */
[----:B------:R-:W-:Y:S04]  /*8ae0*/  DEPBAR.LE SB0, 0x0 ;  /* 0x000080000000791a */ /* 0x000fe80000000000 */
[----:B------:R-:W-:Y:S08]  /*8af0*/  BAR.SYNC.DEFER_BLOCKING 0x0 ;  /* 0x0000000000007b1d */ /* 0x000ff00000010000 */
[----:B------:R-:W-:-:S05]  /*8b00*/  @!P0 BRA `(.L_x_1182) ;  /* 0x000000e000008947 */ /* 0x000fca0003800000 */
[----:B-1----:R-:W1:Y:S01]  /*8b10*/  @!P6 LDS.128 R8, [R215+0x100] ;  /* 0x00010000d708e984 */ /* 0x002e620000000c00 */
[----:B------:R-:W-:Y:S01]  /*8b20*/  MOV R4, R100 ;  /* 0x0000006400047202 */ /* 0x000fe20000000f00 */
        /* <DEDUP_REMOVED lines=9> */
[----:B------:R-:W2:Y:S04]  /*8bc0*/  @!P0 LDS.128 R4, [R215+0x3900] ;  /* 0x00390000d7048984 */ /* 0x000ea80000000c00 */
[----:B-1----:R1:W-:Y:S04]  /*8bd0*/  @!P6 STG.E.128 [R2.64], R8 ;  /* 0x000000080200e986 */ /* 0x0023e8000c101d06 */
[----:B--2---:R1:W-:Y:S02]  /*8be0*/  @!P0 STG.E.128 [R2.64+0x80], R4 ;  /* 0x0000800402008986 */ /* 0x0043e4000c101d06 */
.L_x_1182:
[----:B-1----:R-:W-:Y:S05]  /*8bf0*/  BSYNC B0 ;  /* 0x0000000000007941 */ /* 0x002fea0003800000 */
.L_x_1181:
[----:B------:R-:W-:Y:S01]  /*8c00*/  ISETP.GE.AND P0, PT, R217, R82, PT ;  /* 0x00000052d900720c */ /* 0x000fe20003f06270 */
[----:B------:R-:W-:Y:S01]  /*8c10*/  @!UPT UIADD3 URZ, URZ, URZ, URZ ;  /* 0x0000003f3f3ff290 */ /* 0x000fe2000fffe03f */
[----:B------:R-:W-:Y:S11]  /*8c20*/  BSSY B0, `(.L_x_1183) ;  /* 0x0000012000007945 */ /* 0x000ff60003800000 */
[----:B------:R-:W-:-:S05]  /*8c30*/  @P0 BRA `(.L_x_1184) ;  /* 0x0000010000000947 */ /* 0x000fca0003800000 */
[----:B------:R-:W1:Y:S01]  /*8c40*/  @!P6 LDS.128 R8, [R215+0x1100] ;  /* 0x00110000d708e984 */ /* 0x000e620000000c00 */
        /* <DEDUP_REMOVED lines=12> */
[----:B------:R-:W2:Y:S04]  /*8d10*/  @!P0 LDS.128 R4, [R215+0x4900] ;  /* 0x00490000d7048984 */ /* 0x000ea80000000c00 */
[----:B-1----:R1:W-:Y:S04]  /*8d20*/  @!P6 STG.E.128 [R2.64], R8 ;  /* 0x000000080200e986 */ /* 0x0023e8000c101d06 */
[----:B--2---:R1:W-:Y:S02]  /*8d30*/  @!P0 STG.E.128 [R2.64+0x80], R4 ;  /* 0x0000800402008986 */ /* 0x0043e4000c101d06 */
.L_x_1184:
[----:B------:R-:W-:Y:S05]  /*8d40*/  BSYNC B0 ;  /* 0x0000000000007941 */ /* 0x000fea0003800000 */
.L_x_1183:
[----:B------:R-:W-:Y:S01]  /*8d50*/  ISETP.GE.AND P0, PT, R212, R82, PT ;  /* 0x00000052d400720c */ /* 0x000fe20003f06270 */
[----:B------:R-:W-:Y:S01]  /*8d60*/  @!UPT UIADD3 URZ, URZ, URZ, URZ ;  /* 0x0000003f3f3ff290 */ /* 0x000fe2000fffe03f */
[----:B------:R-:W-:Y:S11]  /*8d70*/  BSSY B0, `(.L_x_1185) ;  /* 0x0000012000007945 */ /* 0x000ff60003800000 */
[----:B------:R-:W-:-:S05]  /*8d80*/  @P0 BRA `(.L_x_1186) ;  /* 0x0000010000000947 */ /* 0x000fca0003800000 */
[----:B-1----:R-:W1:Y:S01]  /*8d90*/  @!P6 LDS.128 R8, [R215+0x2100] ;  /* 0x00210000d708e984 */ /* 0x002e620000000c00 */
        /* <DEDUP_REMOVED lines=15> */
.L_x_1186:
[----:B------:R-:W-:Y:S05]  /*8e90*/  BSYNC B0 ;  /* 0x0000000000007941 */ /* 0x000fea0003800000 */
.L_x_1185:
        /* <DEDUP_REMOVED lines=20> */
.L_x_1188:
[----:B------:R-:W-:Y:S05]  /*8fe0*/  BSYNC B0 ;  /* 0x0000000000007941 */ /* 0x000fea0003800000 */
.L_x_1187:
[----:B------:R-:W-:Y:S01]  /*8ff0*/  ISETP.GT.AND P5, PT, R38, R139, PT ;  /* 0x0000008b2600720c */ /* 0x000fe20003fa4270 */
[----:B------:R-:W-:Y:S01]  /*9000*/  @!UPT UIADD3 URZ, URZ, URZ, URZ ;  /* 0x0000003f3f3ff290 */ /* 0x000fe2000fffe03f */
[----:B------:R-:W-:Y:S11]  /*9010*/  BSSY B0, `(.L_x_1189) ;  /* 0x000002f000007945 */ /* 0x000ff60003800000 */
[----:B------:R-:W-:-:S05]  /*9020*/  @!P5 BRA `(.L_x_1190) ;  /* 0x000002d00000d947 */ /* 0x000fca0003800000 */
[----:B-1----:R-:W-:Y:S01]  /*9030*/  IADD3 R4, R38, -0x1, RZ ;  /* 0xffffffff26047810 */ /* 0x002fe20007ffe0ff */
[----:B------:R-:W-:Y:S01]  /*9040*/  IMAD.MOV.U32 R2, RZ, RZ, R124 ;  /* 0x000000ffff027224 */ /* 0x000fe200078e007c */
[C---:B------:R-:W-:Y:S01]  /*9050*/  ISETP.GE.AND P2, PT, R238.reuse, 0x21, PT ;  /* 0x00000021ee00780c */ /* 0x040fe20003f46270 */
        /* <DEDUP_REMOVED lines=11> */
[----:B------:R-:W-:Y:S01]  /*9110*/  @P2 IMAD.X R7, R3, 0x1, R186, P0 ;  /* 0x0000000103072824 */ /* 0x000fe200000e06ba */
        /* <DEDUP_REMOVED lines=30> */
.L_x_1190:
[----:B------:R-:W-:Y:S05]  /*9300*/  BSYNC B0 ;  /* 0x0000000000007941 */ /* 0x000fea0003800000 */
.L_x_1189:
[----:B------:R-:W0:Y:S01]  /*9310*/  LDGDEPBAR ;  /* 0x00000000000079af */ /* 0x000e220000000000 */
[----:B------:R-:W-:Y:S01]  /*9320*/  IADD3 R38, R38, -0x1, RZ ;  /* 0xffffffff26267810 */ /* 0x000fe20007ffe0ff */
[----:B------:R-:W-:-:S05]  /*9330*/  @P5 BRA `(.L_x_1191) ;  /* 0xffffa31000005947 */ /* 0x000fca000383ffff */
[----:B------:R-:W-:Y:S01]  /*9340*/  WARPSYNC 0xffffffff ;  /* 0xffffffff00007948 */ /* 0x000fe20003800000 */
[----:B------:R-:W-:Y:S06]  /*9350*/  BAR.SYNC.DEFER_BLOCKING 0x0 ;  /* 0x0000000000007b1d */ /* 0x000fec0000010000 */
.L_x_1142:
[----:B------:R-:W2:Y:S01]  /*9360*/  LDL R252, [R1+0x4c] ;  /* 0x00004c0001fc7983 */ /* 0x000ea20000100800 */
[----:B------:R-:W-:-:S05]  /*9370*/  IMAD.MOV.U32 R154, RZ, RZ, c[0x0][0x2c4] ;  /* 0x0000b100ff9a7624 */ /* 0x000fca00078e00ff */
[----:B------:R-:W-:Y:S01]  /*9380*/  ISETP.NE.AND P4, PT, R154, 0x1, PT ;  /* 0x000000019a00780c */ /* 0x000fe20003f85270 */
[----:B------:R-:W-:Y:S01]  /*9390*/  BSSY B0, `(.L_x_1192) ;  /* 0x000002b000007945 */ /* 0x000fe20003800000 */
[----:B-1----:R-:W-:Y:S01]  /*93a0*/  IMAD.IADD R10, R169, 0x1, R170 ;  /* 0x00000001a90a7824 */ /* 0x002fe200078e02aa */
[----:B--2---:R-:W-:-:S10]  /*93b0*/  IADD3 R0, R252, 0x7f, RZ ;  /* 0x0000007ffc007810 */ /* 0x004fd40007ffe0ff */
[----:B------:R-:W-:-:S05]  /*93c0*/  @P4 IMAD.HI.U32 R2, R0, c[0x0][0x2c8], RZ ;  /* 0x0000b20000024a27 */ /* 0x000fca00078e00ff */
[----:B------:R-:W-:Y:S01]  /*93d0*/  @P4 SHF.R.U32.HI R0, RZ, c[0x0][0x2cc], R2 ;  /* 0x0000b300ff004a19 */ /* 0x000fe20000011602 */
[----:B------:R-:W-:-:S04]  /*93e0*/  IMAD.MOV.U32 R2, RZ, RZ, RZ ;  /* 0x000000ffff027224 */ /* 0x000fc800078e00ff */
[----:B------:R-:W-:-:S04]  /*93f0*/  IMAD.IADD R3, R179, 0x1, R0 ;  /* 0x00000001b3037824 */ /* 0x000fc800078e0200 */
[----:B------:R-:W-:-:S05]  /*9400*/  IMAD.HI R2, R3, -0x6db6db6d, R2 ;  /* 0x9249249303027827 */ /* 0x000fca00078e0202 */
[----:B------:R-:W-:-:S04]  /*9410*/  SHF.R.U32.HI R0, RZ, 0x1f, R2 ;  /* 0x0000001fff007819 */ /* 0x000fc80000011602 */
[----:B------:R-:W-:-:S04]  /*9420*/  LEA.HI.SX32 R2, R2, R0, 0x1a ;  /* 0x0000000002027211 */ /* 0x000fc800078fd2ff */
[----:B------:R-:W-:-:S04]  /*9430*/  IMNMX R5, R175, R2, PT ;  /* 0x00000002af057217 */ /* 0x000fc80003800200 */
[----:B------:R-:W-:Y:S01]  /*9440*/  ISETP.GE.AND P0, PT, R5, 0x1, PT ;  /* 0x000000010500780c */ /* 0x000fe20003f06270 */
[----:B------:R-:W-:-:S12]  /*9450*/  IMAD.MOV.U32 R0, RZ, RZ, RZ ;  /* 0x000000ffff007224 */ /* 0x000fd800078e00ff */
        /* <DEDUP_REMOVED lines=30> */
.L_x_1193:
[----:B------:R-:W-:Y:S05]  /*9640*/  BSYNC B0 ;  /* 0x0000000000007941 */ /* 0x000fea0003800000 */
.L_x_1192:
        /* <DEDUP_REMOVED lines=37> */
[----:B------:R-:W-:Y:S01]  /*98a0*/  IMAD.IADD R0, R151, 0x1, R0 ;  /* 0x0000000197007824 */ /* 0x000fe200078e0200 */
[----:B------:R1:W-:Y:S04]  /*98b0*/  STL [R1+0x40], R151 ;  /* 0x0000409701007387 */ /* 0x0003e80000100800 */
[----:B------:R-:W-:-:S04]  /*98c0*/  IMNMX R251, R5, R0, PT ;  /* 0x0000000005fb7217 */ /* 0x000fc80003800200 */
[----:B------:R-:W-:-:S13]  /*98d0*/  ISETP.GT.AND P0, PT, R251, R151, PT ;  /* 0x00000097fb00720c */ /* 0x000fda0003f04270 */
[----:B------:R-:W-:Y:S05]  /*98e0*/  @!P0 BRA `(.L_x_1194) ;  /* 0x00011f9000008947 */ /* 0x000fea0003800000 */
[----:B------:R-:W2:Y:S04]  /*98f0*/  LDL R9, [R1+0x5c] ;  /* 0x00005c0001097983 */ /* 0x000ea80000100800 */
[----:B------:R-:W3:Y:S01]  /*9900*/  S2R R2, SR_TID.X ;  /* 0x0000000000027919 */ /* 0x000ee20000002100 */
[----:B------:R-:W-:-:S03]  /*9910*/  ISETP.NE.U32.AND P0, PT, RZ, c[0x0][0x340], PT ;  /* 0x0000d000ff007a0c */ /* 0x000fc60003f05070 */
[----:B------:R-:W4:Y:S01]  /*9920*/  LDL R11, [R1+0x60] ;  /* 0x00006000010b7983 */ /* 0x000f220000100800 */
[----:B------:R-:W-:Y:S02]  /*9930*/  ISETP.NE.AND.EX P1, PT, RZ, c[0x0][0x344], PT, P0 ;  /* 0x0000d100ff007a0c */ /* 0x000fe40003f25300 */
[----:B---3--:R-:W-:-:S04]  /*9940*/  SHF.R.S32.HI R110, RZ, 0x1f, R2 ;  /* 0x0000001fff6e7819 */ /* 0x008fc80000011402 */
[----:B------:R-:W-:-:S07]  /*9950*/  LEA.HI R110, R110, R2, RZ, 0x3 ;  /* 0x000000026e6e7211 */ /* 0x000fce00078f18ff */
[----:B------:R-:W-:Y:S01]  /*9960*/  @P1 IMAD.MOV.U32 R2, RZ, RZ, 0x4 ;  /* 0x00000004ff021424 */ /* 0x000fe200078e00ff */
[----:B------:R-:W-:-:S03]  /*9970*/  SHF.R.S32.HI R110, RZ, 0x3, R110 ;  /* 0x00000003ff6e7819 */ /* 0x000fc6000001146e */
[----:B--2---:R-:W-:-:S05]  /*9980*/  @P1 IMAD.WIDE R2, R9, R2, c[0x0][0x340] ;  /* 0x0000d00009021625 */ /* 0x004fca00078e0202 */
[----:B------:R2:W3:Y:S01]  /*9990*/  @P1 LDG.E R7, [R2.64] ;  /* 0x0000000602071981 */ /* 0x0004e2000c1e1900 */
[----:B------:R-:W-:Y:S01]  /*99a0*/  IADD3 R0, P0, R110, R10, RZ ;  /* 0x0000000a6e007210 */ /* 0x000fe20007f1e0ff */
[----:B------:R-:W-:Y:S01]  /*99b0*/  WARPSYNC 0xffffffff ;  /* 0xffffffff00007948 */ /* 0x000fe20003800000 */
[----:B------:R-:W-:Y:S02]  /*99c0*/  ISETP.GE.AND P6, PT, R32, c[0x0][0x1d4], PT ;  /* 0x0000750020007a0c */ /* 0x000fe40003fc6270 */
[----:B------:R-:W-:Y:S02]  /*99d0*/  ISETP.GE.AND P5, PT, R218, c[0x0][0x1d4], PT ;  /* 0x00007500da007a0c */ /* 0x000fe40003fa6270 */
[----:B------:R-:W-:Y:S02]  /*99e0*/  SHF.R.S32.HI R36, RZ, 0x1f, R218 ;  /* 0x0000001fff247819 */ /* 0x000fe400000114da */
        /* <DEDUP_REMOVED lines=16> */
[----:B----4-:R-:W-:-:S04]  /*9af0*/  IMAD.WIDE.U32 R4, R11, c[0x0][0x1e8], R4 ;  /* 0x00007a000b047a25 */ /* 0x010fc800078e0004 */
[----:B------:R-:W-:-:S04]  /*9b00*/  IMAD.WIDE.U32 R2, R11, c[0x0][0x210], R2 ;  /* 0x000084000b027a25 */ /* 0x000fc800078e0002 */
[C---:B------:R-:W-:Y:S02]  /*9b10*/  IMAD R3, R11.reuse, c[0x0][0x214], R3 ;  /* 0x000085000b037a24 */ /* 0x040fe400078e0203 */
[----:B------:R-:W-:Y:S01]  /*9b20*/  IMAD R5, R11, c[0x0][0x1ec], R5 ;  /* 0x00007b000b057a24 */ /* 0x000fe200078e0205 */
[----:B---3--:R-:W-:Y:S01]  /*9b30*/  @P1 SHF.R.S32.HI R0, RZ, 0x1f, R7 ;  /* 0x0000001fff001819 */ /* 0x008fe20000011407 */
[----:B------:R-:W-:Y:S01]  /*9b40*/  @!P1 IMAD.MOV.U32 R0, RZ, RZ, R145 ;  /* 0x000000ffff009224 */ /* 0x000fe200078e0091 */
[----:B------:R-:W-:-:S04]  /*9b50*/  @!P1 MOV R7, R9 ;  /* 0x0000000900079202 */ /* 0x000fc80000000f00 */
[----:B------:R-:W-:Y:S02]  /*9b60*/  SEL R6, R0, RZ, !P0 ;  /* 0x000000ff00067207 */ /* 0x000fe40004000000 */
[----:B------:R-:W-:Y:S02]  /*9b70*/  SEL R0, R7, RZ, !P0 ;  /* 0x000000ff07007207 */ /* 0x000fe40004000000 */
[----:B------:R-:W-:Y:S01]  /*9b80*/  SHF.R.S32.HI R7, RZ, 0x1f, R163 ;  /* 0x0000001fff077819 */ /* 0x000fe200000114a3 */
[C---:B------:R-:W-:Y:S01]  /*9b90*/  IMAD R8, R6.reuse, c[0x0][0x1f0], RZ ;  /* 0x00007c0006087a24 */ /* 0x040fe200078e02ff */
[----:B------:R-:W-:Y:S01]  /*9ba0*/  ISETP.NE.U32.AND P0, PT, RZ, c[0x0][0x348], PT ;  /* 0x0000d200ff007a0c */ /* 0x000fe20003f05070 */
[----:B------:R-:W-:Y:S02]  /*9bb0*/  IMAD R6, R6, c[0x0][0x218], RZ ;  /* 0x0000860006067a24 */ /* 0x000fe400078e02ff */
[----:B------:R-:W-:Y:S01]  /*9bc0*/  IMAD.WIDE.U32 R78, R0, c[0x0][0x218], R2 ;  /* 0x00008600004e7a25 */ /* 0x000fe200078e0002 */
[----:B------:R-:W-:-:S03]  /*9bd0*/  ISETP.NE.AND.EX P0, PT, RZ, c[0x0][0x34c], PT, P0 ;  /* 0x0000d300ff007a0c */ /* 0x000fc60003f05300 */
[----:B------:R-:W-:Y:S01]  /*9be0*/  IMAD.WIDE.U32 R160, R0, c[0x0][0x1f0], R4 ;  /* 0x00007c0000a07a25 */ /* 0x000fe200078e0004 */
[----:B------:R-:W-:-:S03]  /*9bf0*/  SEL R10, R145, RZ, !P0 ;  /* 0x000000ff910a7207 */ /* 0x000fc60004000000 */
[C---:B------:R-:W-:Y:S01]  /*9c00*/  IMAD R3, R0.reuse, c[0x0][0x1f4], R8 ;  /* 0x00007d0000037a24 */ /* 0x040fe200078e0208 */
[----:B------:R2:W-:Y:S01]  /*9c10*/  STL.64 [R1+0x18], R160 ;  /* 0x000018a001007387 */ /* 0x0005e20000100a00 */
[----:B------:R-:W-:Y:S01]  /*9c20*/  IMAD R2, R0, c[0x0][0x21c], R6 ;  /* 0x0000870000027a24 */ /* 0x000fe200078e0206 */
[----:B------:R-:W-:Y:S01]  /*9c30*/  SEL R8, R9, RZ, !P0 ;  /* 0x000000ff09087207 */ /* 0x000fe20004000000 */
[----:B------:R-:W-:Y:S01]  /*9c40*/  IMAD R0, R7, c[0x0][0x178], RZ ;  /* 0x00005e0007007a24 */ /* 0x000fe200078e02ff */
[----:B------:R-:W-:Y:S01]  /*9c50*/  IADD3 R155, R161, R3, RZ ;  /* 0x00000003a19b7210 */ /* 0x000fe20007ffe0ff */
[----:B------:R-:W-:Y:S01]  /*9c60*/  IMAD.IADD R80, R79, 0x1, R2 ;  /* 0x000000014f507824 */ /* 0x000fe200078e0202 */
[----:B------:R2:W-:Y:S01]  /*9c70*/  STL.64 [R1+0x8], R78 ;  /* 0x0000084e01007387 */ /* 0x0005e20000100a00 */
[C---:B------:R-:W-:Y:S02]  /*9c80*/  IMAD R0, R163.reuse, c[0x0][0x17c], R0 ;  /* 0x00005f00a3007a24 */ /* 0x040fe400078e0200 */
[----:B------:R-:W-:Y:S01]  /*9c90*/  IMAD.WIDE.U32 R4, R163, c[0x0][0x178], RZ ;  /* 0x00005e00a3047a25 */ /* 0x000fe200078e00ff */
[----:B------:R2:W-:Y:S03]  /*9ca0*/  STL [R1+0x10], R155 ;  /* 0x0000109b01007387 */ /* 0x0005e60000100800 */
[----:B------:R-:W-:Y:S01]  /*9cb0*/  IMAD.IADD R9, R5, 0x1, R0 ;  /* 0x0000000105097824 */ /* 0x000fe200078e0200 */
[----:B------:R2:W-:Y:S04]  /*9cc0*/  STL [R1], R80 ;  /* 0x0000005001007387 */ /* 0x0005e80000100800 */
[----:B------:R-:W3:Y:S01]  /*9cd0*/  LDL R152, [R1+0x30] ;  /* 0x0000300001987983 */ /* 0x000ee20000100800 */
[----:B------:R-:W-:Y:S01]  /*9ce0*/  IMAD.MOV.U32 R76, RZ, RZ, 0x70 ;  /* 0x00000070ff4c7424 */ /* 0x000fe200078e00ff */
[----:B------:R-:W-:Y:S01]  /*9cf0*/  SHF.R.S32.HI R75, RZ, 0x1f, R148 ;  /* 0x0000001fff4b7819 */ /* 0x000fe20000011494 */
[----:B------:R-:W-:Y:S01]  /*9d00*/  IMAD.WIDE.U32 R2, R148, c[0x0][0x1e0], RZ ;  /* 0x0000780094027a25 */ /* 0x000fe200078e00ff */
[----:B------:R-:W4:Y:S01]  /*9d10*/  LDL R153, [R1+0x2c] ;  /* 0x00002c0001997983 */ /* 0x000f220000100800 */
[----:B------:R-:W-:-:S02]  /*9d20*/  P2R R34, PR, RZ, 0x20 ;  /* 0x00000020ff227803 */ /* 0x000fc40000000000 */
[----:B------:R-:W-:Y:S01]  /*9d30*/  IMAD R76, R251, -0x70, R76 ;  /* 0xffffff90fb4c7824 */ /* 0x000fe200078e024c */
[----:B------:R-:W-:Y:S01]  /*9d40*/  P2R R35, PR, RZ, 0x40 ;  /* 0x00000040ff237803 */ /* 0x000fe20000000000 */
[----:B------:R-:W-:Y:S02]  /*9d50*/  IMAD R0, R75, c[0x0][0x1e0], RZ ;  /* 0x000078004b007a24 */ /* 0x000fe400078e02ff */
[----:B------:R-:W-:Y:S02]  /*9d60*/  IMAD.MOV.U32 R6, RZ, RZ, R160 ;  /* 0x000000ffff067224 */ /* 0x000fe400078e00a0 */
[----:B------:R-:W-:Y:S02]  /*9d70*/  IMAD R0, R148, c[0x0][0x1e4], R0 ;  /* 0x0000790094007a24 */ /* 0x000fe400078e0200 */
[----:B------:R-:W-:Y:S02]  /*9d80*/  IMAD.MOV.U32 R7, RZ, RZ, R155 ;  /* 0x000000ffff077224 */ /* 0x000fe400078e009b */
[----:B------:R-:W-:-:S02]  /*9d90*/  IMAD.IADD R0, R3, 0x1, R0 ;  /* 0x0000000103007824 */ /* 0x000fc400078e0200 */
[----:B------:R-:W-:-:S04]  /*9da0*/  IMAD.WIDE.U32 R2, R2, 0x70, R6 ;  /* 0x0000007002027825 */ /* 0x000fc800078e0006 */
[----:B------:R-:W-:Y:S02]  /*9db0*/  IMAD R0, R0, 0x70, RZ ;  /* 0x0000007000007824 */ /* 0x000fe400078e02ff */
[----:B------:R-:W-:Y:S02]  /*9dc0*/  IMAD.MOV.U32 R150, RZ, RZ, c[0x0][0x1e0] ;  /* 0x00007800ff967624 */ /* 0x000fe400078e00ff */
[----:B------:R-:W-:Y:S02]  /*9dd0*/  IMAD.IADD R3, R3, 0x1, R0 ;  /* 0x0000000103037824 */ /* 0x000fe400078e0200 */
[----:B------:R-:W-:Y:S02]  /*9de0*/  IMAD.MOV.U32 R149, RZ, RZ, c[0x0][0x1e4] ;  /* 0x00007900ff957624 */ /* 0x000fe400078e00ff */
[----:B------:R-:W-:Y:S01]  /*9df0*/  IMAD.WIDE.U32 R6, R150, 0x20, RZ ;  /* 0x0000002096067825 */ /* 0x000fe200078e00ff */
[----:B------:R-:W-:Y:S01]  /*9e00*/  BAR.SYNC.DEFER_BLOCKING 0x0 ;  /* 0x0000000000007b1d */ /* 0x000fe20000010000 */
[----:B------:R-:W-:-:S02]  /*9e10*/  ISETP.GE.AND P6, PT, R32, c[0x0][0x198], PT ;  /* 0x0000660020007a0c */ /* 0x000fc40003fc6270 */
[----:B---3--:R-:W-:-:S05]  /*9e20*/  IMAD.IADD R145, R152, 0x1, R76 ;  /* 0x0000000198917824 */ /* 0x008fca00078e024c */
[----:B------:R-:W-:-:S05]  /*9e30*/  IMNMX R5, R145, 0x70, PT ;  /* 0x0000007091057817 */ /* 0x000fca0003800200 */
[----:B------:R-:W-:Y:S02]  /*9e40*/  IMAD.IADD R22, R5, 0x1, -R110 ;  /* 0x0000000105167824 */ /* 0x000fe400078e0a6e */
[----:B------:R-:W-:-:S03]  /*9e50*/  IMAD.SHL.U32 R5, R149, 0x20, RZ ;  /* 0x0000002095057824 */ /* 0x000fc600078e00ff */
[C---:B------:R-:W-:Y:S02]  /*9e60*/  ISETP.GE.AND P3, PT, R22.reuse, 0x1, PT ;  /* 0x000000011600780c */ /* 0x040fe40003f66270 */
[C---:B------:R-:W-:Y:S02]  /*9e70*/  ISETP.GE.AND P2, PT, R22.reuse, 0x21, PT ;  /* 0x000000211600780c */ /* 0x040fe40003f46270 */
[----:B------:R-:W-:Y:S01]  /*9e80*/  ISETP.GE.AND P1, PT, R22, 0x41, PT ;  /* 0x000000411600780c */ /* 0x000fe20003f26270 */
[----:B----4-:R-:W-:Y:S01]  /*9e90*/  IMAD R52, R153, c[0x0][0x2c4], RZ ;  /* 0x0000b10099347a24 */ /* 0x010fe200078e02ff */
[----:B------:R-:W-:Y:S02]  /*9ea0*/  P2R R31, PR, RZ, 0x4 ;  /* 0x00000004ff1f7803 */ /* 0x000fe40000000000 */
[----:B------:R-:W-:-:S05]  /*9eb0*/  P2R R23, PR, RZ, 0x2 ;  /* 0x00000002ff177803 */ /* 0x000fca0000000000 */
[----:B------:R-:W-:-:S04]  /*9ec0*/  @P3 LEA R28, P0, R2, c[0x0][0x1c8], 0x1 ;  /* 0x00007200021c3a11 */ /* 0x000fc800078008ff */
[C---:B------:R-:W-:Y:S02]  /*9ed0*/  @P3 LEA.HI.X R29, R2.reuse, c[0x0][0x1cc], R3, 0x1, P0 ;  /* 0x00007300021d3a11 */ /* 0x040fe400000f0c03 */
[----:B------:R-:W-:-:S04]  /*9ee0*/  @P2 IADD3 R0, P0, R2, R6, RZ ;  /* 0x0000000602002210 */ /* 0x000fc80007f1e0ff */
[----:B------:R-:W-:Y:S01]  /*9ef0*/  @P2 IADD3.X R5, R3, R7, R5, P0, !PT ;  /* 0x0000000703052210 */ /* 0x000fe200007fe405 */
[----:B------:R-:W-:Y:S01]  /*9f00*/  IMAD.WIDE.U32 R6, R150, 0x40, RZ ;  /* 0x0000004096067825 */ /* 0x000fe200078e00ff */
[----:B------:R-:W-:-:S04]  /*9f10*/  @P2 LEA R24, P0, R0, c[0x0][0x1c8], 0x1 ;  /* 0x0000720000182a11 */ /* 0x000fc800078008ff */
[----:B------:R-:W-:Y:S01]  /*9f20*/  @P2 LEA.HI.X R25, R0, c[0x0][0x1cc], R5, 0x1, P0 ;  /* 0x0000730000192a11 */ /* 0x000fe200000f0c05 */
[----:B------:R-:W-:Y:S01]  /*9f30*/  IMAD.SHL.U32 R5, R149, 0x40, RZ ;  /* 0x0000004095057824 */ /* 0x000fe200078e00ff */
[----:B------:R-:W-:-:S04]  /*9f40*/  @P1 IADD3 R0, P0, R2, R6, RZ ;  /* 0x0000000602001210 */ /* 0x000fc80007f1e0ff */
[----:B------:R-:W-:Y:S02]  /*9f50*/  @P1 IADD3.X R5, R3, R7, R5, P0, !PT ;  /* 0x0000000703051210 */ /* 0x000fe400007fe405 */
[----:B------:R-:W-:-:S04]  /*9f60*/  @P1 LEA R20, P0, R0, c[0x0][0x1c8], 0x1 ;  /* 0x0000720000141a11 */ /* 0x000fc800078008ff */
[----:B------:R-:W-:Y:S02]  /*9f70*/  @P1 LEA.HI.X R21, R0, c[0x0][0x1cc], R5, 0x1, P0 ;  /* 0x0000730000151a11 */ /* 0x000fe400000f0c05 */
[----:B------:R-:W-:-:S13]  /*9f80*/  ISETP.GE.AND P0, PT, R22, 0x61, PT ;  /* 0x000000611600780c */ /* 0x000fda0003f06270 */
[----:B------:R-:W-:Y:S02]  /*9f90*/  @P0 IMAD R0, R149, 0x60, RZ ;  /* 0x0000006095000824 */ /* 0x000fe400078e02ff */
[----:B------:R-:W-:-:S04]  /*9fa0*/  @P0 IMAD.WIDE.U32 R2, R150, 0x60, R2 ;  /* 0x0000006096020825 */ /* 0x000fc800078e0002 */
[----:B------:R-:W-:Y:S01]  /*9fb0*/  @P0 IMAD.IADD R0, R0, 0x1, R3 ;  /* 0x0000000100000824 */ /* 0x000fe200078e0203 */
[----:B------:R-:W-:Y:S01]  /*9fc0*/  @P0 LEA R18, P3, R2, c[0x0][0x1c8], 0x1 ;  /* 0x0000720002120a11 */ /* 0x000fe200078608ff */
[----:B------:R-:W-:-:S03]  /*9fd0*/  IMAD.MOV.U32 R3, RZ, RZ, R9 ;  /* 0x000000ffff037224 */ /* 0x000fc600078e0009 */
[----:B------:R-:W-:Y:S01]  /*9fe0*/  @P0 LEA.HI.X R19, R2, c[0x0][0x1cc], R0, 0x1, P3 ;  /* 0x0000730002130a11 */ /* 0x000fe200018f0c00 */
[----:B------:R-:W-:Y:S02]  /*9ff0*/  IMAD R0, R146, 0x20, R110 ;  /* 0x0000002092007824 */ /* 0x000fe400078e026e */
[----:B------:R-:W-:Y:S02]  /*a000*/  IMAD.MOV.U32 R2, RZ, RZ, R4 ;  /* 0x000000ffff027224 */ /* 0x000fe400078e0004 */
[----:B------:R-:W-:Y:S02]  /*a010*/  IMAD.IADD R4, R252, 0x1, R0 ;  /* 0x00000001fc047824 */ /* 0x000fe400078e0200 */
[----:B------:R-:W-:-:S04]  /*a020*/  IMAD.WIDE.U32 R2, R11, c[0x0][0x1b8], R2 ;  /* 0x00006e000b027a25 */ /* 0x000fc800078e0002 */
[----:B------:R-:W-:-:S04]  /*a030*/  @P4 IMAD.HI.U32 R5, R4, c[0x0][0x2c8], RZ ;  /* 0x0000b20004054a27 */ /* 0x000fc800078e00ff */
[----:B------:R-:W-:Y:S01]  /*a040*/  IMAD.MOV.U32 R0, RZ, RZ, R4 ;  /* 0x000000ffff007224 */ /* 0x000fe200078e0004 */
[----:B------:R-:W-:Y:S01]  /*a050*/  @P4 SHF.R.U32.HI R0, RZ, c[0x0][0x2cc], R5 ;  /* 0x0000b300ff004a19 */ /* 0x000fe20000011605 */
[----:B------:R-:W-:Y:S02]  /*a060*/  IMAD R6, R10, c[0x0][0x1c0], RZ ;  /* 0x000070000a067a24 */ /* 0x000fe400078e02ff */
[----:B------:R-:W-:Y:S02]  /*a070*/  IMAD R3, R11, c[0x0][0x1bc], R3 ;  /* 0x00006f000b037a24 */ /* 0x000fe400078e0203 */
[C---:B------:R-:W-:Y:S01]  /*a080*/  IMAD R5, R8.reuse, c[0x0][0x1c4], R6 ;  /* 0x0000710008057a24 */ /* 0x040fe200078e0206 */
[----:B------:R-:W-:Y:S01]  /*a090*/  SHF.R.S32.HI R6, RZ, 0x1f, R0 ;  /* 0x0000001fff067819 */ /* 0x000fe20000011400 */
[----:B------:R-:W-:-:S04]  /*a0a0*/  IMAD.WIDE.U32 R2, R8, c[0x0][0x1c0], R2 ;  /* 0x0000700008027a25 */ /* 0x000fc800078e0002 */
[----:B------:R-:W-:Y:S02]  /*a0b0*/  IMAD.MOV R7, RZ, RZ, -R0 ;  /* 0x000000ffff077224 */ /* 0x000fe400078e0a00 */
[----:B------:R-:W-:Y:S02]  /*a0c0*/  IMAD.IADD R3, R3, 0x1, R5 ;  /* 0x0000000103037824 */ /* 0x000fe400078e0205 */
[----:B------:R-:W-:Y:S02]  /*a0d0*/  IMAD R5, R6, c[0x0][0x1b0], RZ ;  /* 0x00006c0006057a24 */ /* 0x000fe400078e02ff */
[----:B------:R-:W-:Y:S02]  /*a0e0*/  IMAD R4, R7, c[0x0][0x2c4], R4 ;  /* 0x0000b10007047a24 */ /* 0x000fe400078e0204 */
[C---:B------:R-:W-:Y:S02]  /*a0f0*/  IMAD R5, R0.reuse, c[0x0][0x1b4], R5 ;  /* 0x00006d0000057a24 */ /* 0x040fe400078e0205 */
[----:B------:R-:W-:Y:S01]  /*a100*/  IMAD.WIDE.U32 R2, R0, c[0x0][0x1b0], R2 ;  /* 0x00006c0000027a25 */ /* 0x000fe200078e0002 */
[----:B------:R-:W-:-:S03]  /*a110*/  SHF.R.S32.HI R0, RZ, 0x1f, R4 ;  /* 0x0000001fff007819 */ /* 0x000fc60000011404 */
[----:B------:R-:W-:Y:S02]  /*a120*/  IMAD.IADD R3, R3, 0x1, R5 ;  /* 0x0000000103037824 */ /* 0x000fe400078e0205 */
[----:B------:R-:W-:Y:S02]  /*a130*/  IMAD R0, R0, c[0x0][0x1a8], RZ ;  /* 0x00006a0000007a24 */ /* 0x000fe400078e02ff */
[----:B------:R-:W-:-:S04]  /*a140*/  IMAD.WIDE.U32 R2, R4, c[0x0][0x1a8], R2 ;  /* 0x00006a0004027a25 */ /* 0x000fc800078e0002 */
[----:B------:R-:W-:-:S04]  /*a150*/  IMAD R0, R4, c[0x0][0x1ac], R0 ;  /* 0x00006b0004007a24 */ /* 0x000fc800078e0200 */
[----:B------:R-:W-:Y:S01]  /*a160*/  IMAD.IADD R0, R3, 0x1, R0 ;  /* 0x0000000103007824 */ /* 0x000fe200078e0200 */
[----:B------:R-:W-:-:S04]  /*a170*/  LEA R3, P3, R2, c[0x0][0x160], 0x1 ;  /* 0x0000580002037a11 */ /* 0x000fc800078608ff */
[----:B------:R-:W-:Y:S01]  /*a180*/  LEA.HI.X R2, R2, c[0x0][0x164], R0, 0x1, P3 ;  /* 0x0000590002027a11 */ /* 0x000fe200018f0c00 */
[----:B------:R-:W3:Y:S01]  /*a190*/  SHFL.IDX PT, R4, R3, RZ, 0x181f ;  /* 0x00181fff03047589 */ /* 0x000ee200000e0000 */
[----:B------:R-:W-:-:S03]  /*a1a0*/  IMAD.IADD R0, R110, 0x1, R252 ;  /* 0x000000016e007824 */ /* 0x000fc600078e02fc */
[----:B------:R-:W4:Y:S02]  /*a1b0*/  SHFL.IDX PT, R5, R2, RZ, 0x181f ;  /* 0x00181fff02057589 */ /* 0x000f2400000e0000 */
[C---:B------:R-:W-:Y:S02]  /*a1c0*/  ISETP.GE.AND P3, PT, R0.reuse, R52, PT ;  /* 0x000000340000720c */ /* 0x040fe40003f66270 */
[----:B------:R-:W-:-:S11]  /*a1d0*/  IADD3 R6, R0, 0x20, RZ ;  /* 0x0000002000067810 */ /* 0x000fd60007ffe0ff */
[----:B---3--:R-:W-:-:S04]  /*a1e0*/  @!P3 LEA R16, P4, R32, R4, 0x1 ;  /* 0x000000042010b211 */ /* 0x008fc800078808ff */
[-C--:B----4-:R-:W-:Y:S02]  /*a1f0*/  @!P3 LEA.HI.X R17, R32, R5.reuse, R33, 0x1, P4 ;  /* 0x000000052011b211 */ /* 0x090fe400020f0c21 */
[C---:B------:R-:W-:Y:S02]  /*a200*/  @!P3 LEA R14, P4, R218.reuse, R4, 0x1 ;  /* 0x00000004da0eb211 */ /* 0x040fe400078808ff */
[----:B------:R-:W3:Y:S02]  /*a210*/  SHFL.IDX PT, R4, R3, 0x1, 0x181f ;  /* 0x00381f0003047f89 */ /* 0x000ee400000e0000 */
[----:B------:R-:W-:Y:S02]  /*a220*/  @!P3 LEA.HI.X R15, R218, R5, R36, 0x1, P4 ;  /* 0x00000005da0fb211 */ /* 0x000fe400020f0c24 */
[----:B------:R-:W4:Y:S01]  /*a230*/  SHFL.IDX PT, R5, R2, 0x1, 0x181f ;  /* 0x00381f0002057f89 */ /* 0x000f2200000e0000 */
[----:B------:R-:W-:Y:S02]  /*a240*/  ISETP.GE.AND P1, PT, R6, R52, PT ;  /* 0x000000340600720c */ /* 0x000fe40003f26270 */
[----:B------:R-:W-:Y:S01]  /*a250*/  IADD3 R6, R0, 0x40, RZ ;  /* 0x0000004000067810 */ /* 0x000fe20007ffe0ff */
[----:B------:R1:W-:Y:S10]  /*a260*/  @!P3 LDGSTS.E.BYPASS.LTC128B.128 [R215+0x100], [R16.64], !P6 ;  /* 0x0010000010d7bfae */ /* 0x0003f4000f101d46 */
[----:B---3--:R-:W-:-:S04]  /*a270*/  @!P1 LEA R12, P4, R32, R4, 0x1 ;  /* 0x00000004200c9211 */ /* 0x008fc800078808ff */
[-C--:B----4-:R-:W-:Y:S02]  /*a280*/  @!P1 LEA.HI.X R13, R32, R5.reuse, R33, 0x1, P4 ;  /* 0x00000005200d9211 */ /* 0x090fe400020f0c21 */
[C---:B------:R-:W-:Y:S02]  /*a290*/  @!P1 LEA R10, P4, R218.reuse, R4, 0x1 ;  /* 0x00000004da0a9211 */ /* 0x040fe400078808ff */
[----:B------:R-:W3:Y:S02]  /*a2a0*/  SHFL.IDX PT, R4, R3, 0x2, 0x181f ;  /* 0x00581f0003047f89 */ /* 0x000ee400000e0000 */
[----:B------:R-:W-:Y:S02]  /*a2b0*/  @!P1 LEA.HI.X R11, R218, R5, R36, 0x1, P4 ;  /* 0x00000005da0b9211 */ /* 0x000fe400020f0c24 */
[----:B------:R-:W4:Y:S01]  /*a2c0*/  SHFL.IDX PT, R5, R2, 0x2, 0x181f ;  /* 0x00581f0002057f89 */ /* 0x000f2200000e0000 */
[----:B------:R-:W-:-:S13]  /*a2d0*/  ISETP.GE.AND P2, PT, R6, R52, PT ;  /* 0x000000340600720c */ /* 0x000fda0003f46270 */
[----:B---3--:R-:W-:-:S04]  /*a2e0*/  @!P2 LEA R8, P4, R32, R4, 0x1 ;  /* 0x000000042008a211 */ /* 0x008fc800078808ff */
[-C--:B----4-:R-:W-:Y:S02]  /*a2f0*/  @!P2 LEA.HI.X R9, R32, R5.reuse, R33, 0x1, P4 ;  /* 0x000000052009a211 */ /* 0x090fe400020f0c21 */
[C---:B------:R-:W-:Y:S02]  /*a300*/  @!P2 LEA R6, P4, R218.reuse, R4, 0x1 ;  /* 0x00000004da06a211 */ /* 0x040fe400078808ff */
[----:B------:R-:W3:Y:S02]  /*a310*/  SHFL.IDX PT, R4, R3, 0x3, 0x181f ;  /* 0x00781f0003047f89 */ /* 0x000ee400000e0000 */
[----:B------:R-:W-:Y:S02]  /*a320*/  @!P2 LEA.HI.X R7, R218, R5, R36, 0x1, P4 ;  /* 0x00000005da07a211 */ /* 0x000fe400020f0c24 */
[----:B------:R4:W2:Y:S02]  /*a330*/  SHFL.IDX PT, R5, R2, 0x3, 0x181f ;  /* 0x00781f0002057f89 */ /* 0x0008a400000e0000 */
[----:B----4-:R-:W-:-:S04]  /*a340*/  IADD3 R2, R0, 0x60, RZ ;  /* 0x0000006000027810 */ /* 0x010fc80007ffe0ff */
[----:B------:R-:W-:-:S13]  /*a350*/  ISETP.GE.AND P5, PT, R2, R52, PT ;  /* 0x000000340200720c */ /* 0x000fda0003fa6270 */
[----:B---3--:R-:W-:-:S04]  /*a360*/  @!P5 LEA R2, P4, R218, R4, 0x1 ;  /* 0x00000004da02d211 */ /* 0x008fc800078808ff */
[----:B--2---:R-:W-:Y:S02]  /*a370*/  @!P5 LEA.HI.X R3, R218, R5, R36, 0x1, P4 ;  /* 0x00000005da03d211 */ /* 0x004fe400020f0c24 */
[----:B------:R-:W-:-:S04]  /*a380*/  @!P5 LEA R4, P4, R32, R4, 0x1 ;  /* 0x000000042004d211 */ /* 0x000fc800078808ff */
[----:B------:R-:W-:Y:S02]  /*a390*/  @!P5 LEA.HI.X R5, R32, R5, R33, 0x1, P4 ;  /* 0x000000052005d211 */ /* 0x000fe400020f0c21 */
[----:B------:R-:W-:Y:S02]  /*a3a0*/  ISETP.GE.AND P4, PT, R218, c[0x0][0x198], PT ;  /* 0x00006600da007a0c */ /* 0x000fe40003f86270 */
[----:B------:R-:W-:Y:S02]  /*a3b0*/  P2R R44, PR, RZ, 0x20 ;  /* 0x00000020ff2c7803 */ /* 0x000fe40000000000 */
[----:B------:R-:W-:-:S09]  /*a3c0*/  P2R R40, PR, RZ, 0x4 ;  /* 0x00000004ff287803 */ /* 0x000fd20000000000 */
[----:B------:R1:W-:Y:S04]  /*a3d0*/  @!P3 LDGSTS.E.BYPASS.LTC128B.128 [R215+0x4100], [R14.64], !P4 ;  /* 0x041000000ed7bfae */ /* 0x0003e8000e101d46 */
[----:B------:R1:W-:Y:S04]  /*a3e0*/  @!P1 LDGSTS.E.BYPASS.LTC128B.128 [R216+0x1100], [R12.64], !P6 ;  /* 0x011000000cd89fae */ /* 0x0003e8000f101d46 */
[----:B------:R1:W-:Y:S04]  /*a3f0*/  @!P1 LDGSTS.E.BYPASS.LTC128B.128 [R216+0x5100], [R10.64], !P4 ;  /* 0x051000000ad89fae */ /* 0x0003e8000e101d46 */
[----:B------:R1:W-:Y:S04]  /*a400*/  @!P2 LDGSTS.E.BYPASS.LTC128B.128 [R216+0x2100], [R8.64], !P6 ;  /* 0x0210000008d8afae */ /* 0x0003e8000f101d46 */
[----:B------:R1:W-:Y:S04]  /*a410*/  @!P2 LDGSTS.E.BYPASS.LTC128B.128 [R216+0x6100], [R6.64], !P4 ;  /* 0x0610000006d8afae */ /* 0x0003e8000e101d46 */
[----:B------:R1:W-:Y:S01]  /*a420*/  @!P5 LDGSTS.E.BYPASS.LTC128B.128 [R216+0x3100], [R4.64], !P6 ;  /* 0x0310000004d8dfae */ /* 0x0003e2000f101d46 */
[----:B------:R-:W-:-:S03]  /*a430*/  ISETP.NE.AND P6, PT, R35, RZ, PT ;  /* 0x000000ff2300720c */ /* 0x000fc60003fc5270 */
[----:B------:R1:W-:Y:S01]  /*a440*/  @!P5 LDGSTS.E.BYPASS.LTC128B.128 [R216+0x7100], [R2.64], !P4 ;  /* 0x0710000002d8dfae */ /* 0x0003e2000e101d46 */
[----:B------:R-:W-:Y:S02]  /*a450*/  ISETP.GE.AND P4, PT, R22, 0x1, PT ;  /* 0x000000011600780c */ /* 0x000fe40003f86270 */
[----:B------:R-:W-:Y:S01]  /*a460*/  ISETP.NE.AND P5, PT, R34, RZ, PT ;  /* 0x000000ff2200720c */ /* 0x000fe20003fa5270 */
[----:B------:R-:W0:Y:S01]  /*a470*/  LDGDEPBAR ;  /* 0x00000000000079af */ /* 0x000e220000000000 */
[----:B------:R-:W-:Y:S02]  /*a480*/  ISETP.NE.AND P2, PT, R31, RZ, PT ;  /* 0x000000ff1f00720c */ /* 0x000fe40003f45270 */
[----:B------:R-:W-:Y:S02]  /*a490*/  P2R R30, PR, RZ, 0x2 ;  /* 0x00000002ff1e7803 */ /* 0x000fe40000000000 */
[----:B------:R-:W-:-:S05]  /*a4a0*/  ISETP.NE.AND P1, PT, R23, RZ, PT ;  /* 0x000000ff1700720c */ /* 0x000fca0003f25270 */
[----:B------:R1:W-:Y:S04]  /*a4b0*/  @P4 LDGSTS.E.BYPASS.LTC128B.128 [R215+0x8100], [R28.64], !P6 ;  /* 0x081000001cd74fae */ /* 0x0003e8000f101d46 */
[----:B------:R1:W-:Y:S04]  /*a4c0*/  @P4 LDGSTS.E.BYPASS.LTC128B.128 [R215+0xb900], [R28.64+0x80], !P5 ;  /* 0x0b9000801cd74fae */ /* 0x0003e8000e901d46 */
[----:B------:R1:W-:Y:S04]  /*a4d0*/  @P2 LDGSTS.E.BYPASS.LTC128B.128 [R216+0x9100], [R24.64], !P6 ;  /* 0x0910000018d82fae */ /* 0x0003e8000f101d46 */
[----:B------:R1:W-:Y:S04]  /*a4e0*/  @P2 LDGSTS.E.BYPASS.LTC128B.128 [R216+0xc900], [R24.64+0x80], !P5 ;  /* 0x0c90008018d82fae */ /* 0x0003e8000e901d46 */
[----:B------:R1:W-:Y:S04]  /*a4f0*/  @P1 LDGSTS.E.BYPASS.LTC128B.128 [R216+0xa100], [R20.64], !P6 ;  /* 0x0a10000014d81fae */ /* 0x0003e8000f101d46 */
        /* <DEDUP_REMOVED lines=8> */
.L_x_1195:
[----:B------:R-:W-:Y:S01]  /*a580*/  ULDC.U8 UR4, c[0x0][0x298] ;  /* 0x0000a60000047ab9 */ /* 0x000fe20000000000 */
[----:B-1---5:R-:W-:Y:S01]  /*a590*/  SHF.R.S32.HI R2, RZ, 0x1f, R144 ;  /* 0x0000001fff027819 */ /* 0x022fe20000011490 */
[----:B------:R-:W-:Y:S01]  /*a5a0*/  IMAD.WIDE.U32 R4, R144, c[0x0][0x280], RZ ;  /* 0x0000a00090047a25 */ /* 0x000fe200078e00ff */
[----:B------:R-:W-:Y:S01]  /*a5b0*/  ISETP.NE.AND P0, PT, RZ, UR4, PT ;  /* 0x00000004ff007c0c */ /* 0x000fe2000bf05270 */
[----:B------:R-:W-:Y:S01]  /*a5c0*/  BSSY B2, `(.L_x_1196) ;  /* 0x00004eb000027945 */ /* 0x000fe20003800000 */
[----:B------:R-:W-:Y:S01]  /*a5d0*/  LEA R0, R146, R0, 0x5 ;  /* 0x0000000092007211 */ /* 0x000fe200078e28ff */
[C---:B------:R-:W-:Y:S02]  /*a5e0*/  IMAD R3, R2.reuse, c[0x0][0x280], RZ ;  /* 0x0000a00002037a24 */ /* 0x040fe400078e02ff */
[----:B------:R-:W-:Y:S02]  /*a5f0*/  IMAD R2, R2, c[0x0][0x290], RZ ;  /* 0x0000a40002027a24 */ /* 0x000fe400078e02ff */
[----:B------:R-:W-:-:S02]  /*a600*/  IMAD R6, R144, c[0x0][0x284], R3 ;  /* 0x0000a10090067a24 */ /* 0x000fc400078e0203 */
[C---:B------:R-:W-:Y:S02]  /*a610*/  IMAD R7, R144.reuse, c[0x0][0x294], R2 ;  /* 0x0000a50090077a24 */ /* 0x040fe400078e0202 */
        /* <DEDUP_REMOVED lines=9> */
[----:B------:R-:W-:Y:S01]  /*a6b0*/  SHF.R.S32.HI R57, RZ, 0x1f, R68 ;  /* 0x0000001fff397819 */ /* 0x000fe20000011444 */
[----:B------:R-:W-:Y:S01]  /*a6c0*/  CS2R R20, SRZ ;  /* 0x0000000000147805 */ /* 0x000fe2000001ff00 */
[----:B------:R-:W-:Y:S01]  /*a6d0*/  CS2R R14, SRZ ;  /* 0x00000000000e7805 */ /* 0x000fe2000001ff00 */
[----:B------:R-:W-:Y:S01]  /*a6e0*/  CS2R R24, SRZ ;  /* 0x0000000000187805 */ /* 0x000fe2000001ff00 */
[----:B------:R-:W-:-:S04]  /*a6f0*/  CS2R R16, SRZ ;  /* 0x0000000000107805 */ /* 0x000fc8000001ff00 */
[----:B------:R-:W-:-:S05]  /*a700*/  @P1 IMAD.HI.U32 R3, R0, c[0x0][0x2c8], RZ ;  /* 0x0000b20000031a27 */ /* 0x000fca00078e00ff */
[----:B------:R-:W-:-:S04]  /*a710*/  @P1 SHF.R.U32.HI R0, RZ, c[0x0][0x2cc], R3 ;  /* 0x0000b300ff001a19 */ /* 0x000fc80000011603 */
[----:B------:R-:W-:Y:S01]  /*a720*/  SHF.R.S32.HI R3, RZ, 0x1f, R0 ;  /* 0x0000001fff037819 */ /* 0x000fe20000011400 */
[----:B------:R-:W-:-:S04]  /*a730*/  IMAD.WIDE.U32 R4, R0, c[0x0][0x280], R4 ;  /* 0x0000a00000047a25 */ /* 0x000fc800078e0004 */
[----:B------:R-:W-:Y:S01]  /*a740*/  IMAD R7, R3, c[0x0][0x280], RZ ;  /* 0x0000a00003077a24 */ /* 0x000fe200078e02ff */
[----:B------:R-:W-:-:S03]  /*a750*/  LEA R23, P0, R4, c[0x0][0x270], 0x1 ;  /* 0x00009c0004177a11 */ /* 0x000fc600078008ff */
[----:B------:R-:W-:-:S04]  /*a760*/  IMAD R6, R0, c[0x0][0x284], R7 ;  /* 0x0000a10000067a24 */ /* 0x000fc800078e0207 */
[----:B------:R-:W-:-:S05]  /*a770*/  IMAD.IADD R6, R5, 0x1, R6 ;  /* 0x0000000105067824 */ /* 0x000fca00078e0206 */
[----:B------:R-:W-:Y:S01]  /*a780*/  LEA.HI.X R13, R4, c[0x0][0x274], R6, 0x1, P0 ;  /* 0x00009d00040d7a11 */ /* 0x000fe200000f0c06 */
[----:B------:R-:W-:Y:S01]  /*a790*/  IMAD R4, R3, c[0x0][0x290], RZ ;  /* 0x0000a40003047a24 */ /* 0x000fe200078e02ff */
[----:B------:R-:W-:-:S03]  /*a7a0*/  MOV R3, R8 ;  /* 0x0000000800037202 */ /* 0x000fc60000000f00 */
[----:B------:R1:W2:Y:S02]  /*a7b0*/  SHFL.IDX PT, R5, R13, RZ, 0x181f ;  /* 0x00181fff0d057589 */ /* 0x0002a400000e0000 */
[----:B------:R-:W-:-:S04]  /*a7c0*/  IMAD.WIDE.U32 R2, R0, c[0x0][0x290], R2 ;  /* 0x0000a40000027a25 */ /* 0x000fc800078e0002 */
[----:B------:R-:W-:Y:S01]  /*a7d0*/  IMAD R0, R0, c[0x0][0x294], R4 ;  /* 0x0000a50000007a24 */ /* 0x000fe200078e0204 */
[----:B------:R-:W-:-:S03]  /*a7e0*/  LEA R19, P0, R2, c[0x0][0x288], 0x1 ;  /* 0x0000a20002137a11 */ /* 0x000fc600078008ff */
[----:B------:R-:W-:Y:S02]  /*a7f0*/  IMAD.IADD R0, R3, 0x1, R0 ;  /* 0x0000000103007824 */ /* 0x000fe400078e0200 */
[----:B------:R1:W3:Y:S03]  /*a800*/  SHFL.IDX PT, R10, R19, RZ, 0x181f ;  /* 0x00181fff130a7589 */ /* 0x0002e600000e0000 */
[----:B------:R-:W-:Y:S02]  /*a810*/  LEA.HI.X R18, R2, c[0x0][0x28c], R0, 0x1, P0 ;  /* 0x0000a30002127a11 */ /* 0x000fe400000f0c00 */
        /* <DEDUP_REMOVED lines=25> */
.L_x_1199:
[----:B------:R-:W-:Y:S05]  /*a9b0*/  BSYNC B0 ;  /* 0x0000000000007941 */ /* 0x000fea0003800000 */
.L_x_1198:
[----:B------:R-:W-:Y:S01]  /*a9c0*/  ISETP.NE.AND P0, PT, R30, RZ, PT ;  /* 0x000000ff1e00720c */ /* 0x000fe20003f05270 */
        /* <DEDUP_REMOVED lines=32> */
[----:B------:R-:W-:Y:S01]  /*abd0*/  @!P1 IMAD.X R7, R12, 0x1, R2, P0 ;  /* 0x000000010c079824 */ /* 0x000fe200000e0602 */
        /* <DEDUP_REMOVED lines=10> */
.L_x_1201:
[----:B------:R-:W-:Y:S05]  /*ac80*/  BSYNC B0 ;  /* 0x0000000000007941 */ /* 0x000fea0003800000 */
.L_x_1200:
[----:B------:R-:W-:Y:S01]  /*ac90*/  ISETP.NE.AND P0, PT, R40, RZ, PT ;  /* 0x000000ff2800720c */ /* 0x000fe20003f05270 */
        /* <DEDUP_REMOVED lines=20> */
[----:B---3--:R2:W3:Y:S01]  /*ade0*/  SHFL.IDX PT, R10, R19, 0x2, 0x181f ;  /* 0x00581f00130a7f89 */ /* 0x0084e200000e0000 */
        /* <DEDUP_REMOVED lines=10> */
[--C-:B-1----:R-:W-:Y:S01]  /*ae90*/  @!P1 IMAD.X R9, R11, 0x1, R2.reuse, P2 ;  /* 0x000000010b099824 */ /* 0x102fe200010e0602 */
        /* <DEDUP_REMOVED lines=13> */
.L_x_1203:
[----:B------:R-:W-:Y:S05]  /*af70*/  BSYNC B0 ;  /* 0x0000000000007941 */ /* 0x000fea0003800000 */
.L_x_1202:
[----:B------:R-:W-:Y:S01]  /*af80*/  ISETP.NE.AND P0, PT, R44, RZ, PT ;  /* 0x000000ff2c00720c */ /* 0x000fe20003f05270 */
[----:B-1---5:R-:W-:Y:S01]  /*af90*/  IMAD.MOV.U32 R4, RZ, RZ, R42 ;  /* 0x000000ffff047224 */ /* 0x022fe200078e002a */
[----:B------:R-:W-:Y:S01]  /*afa0*/  MOV R2, R36 ;  /* 0x0000002400027202 */ /* 0x000fe20000000f00 */
[----:B------:R-:W-:Y:S01]  /*afb0*/  IMAD.MOV.U32 R3, RZ, RZ, R43 ;  /* 0x000000ffff037224 */ /* 0x000fe200078e002b */
[----:B--2---:R-:W1:Y:S01]  /*afc0*/  SHFL.IDX PT, R13, R13, 0x3, 0x181f ;  /* 0x00781f000d0d7f89 */ /* 0x004e6200000e0000 */
        /* <DEDUP_REMOVED lines=12> */
[----:B------:R-:W3:Y:S04]  /*b090*/  SHFL.IDX PT, R12, R18, 0x3, 0x181f ;  /* 0x00781f00120c7f89 */ /* 0x000ee800000e0000 */
[----:B------:R1:W3:Y:S01]  /*b0a0*/  SHFL.IDX PT, R11, R19, 0x3, 0x181f ;  /* 0x00781f00130b7f89 */ /* 0x0002e200000e0000 */
[----:B--2---:R-:W-:Y:S01]  /*b0b0*/  PRMT R23, R0, 0x5410, R2 ;  /* 0x0000541000177816 */ /* 0x004fe20000000002 */
[----:B-1----:R-:W-:Y:S01]  /*b0c0*/  CS2R R18, SRZ ;  /* 0x0000000000127805 */ /* 0x002fe2000001ff00 */
[----:B------:R-:W-:Y:S05]  /*b0d0*/  @P0 BRA `(.L_x_1205) ;  /* 0x0000016000000947 */ /* 0x000fea0003800000 */
[----:B---34-:R-:W-:Y:S01]  /*b0e0*/  ISETP.GE.AND P1, PT, R26, c[0x0][0x27c], PT ;  /* 0x00009f001a007a0c */ /* 0x018fe20003f26270 */
[----:B------:R-:W-:Y:S01]  /*b0f0*/  CS2R R48, SRZ ;  /* 0x0000000000307805 */ /* 0x000fe2000001ff00 */
[----:B------:R-:W-:Y:S01]  /*b100*/  ISETP.GE.AND P0, PT, R68, c[0x0][0x27c], PT ;  /* 0x00009f0044007a0c */ /* 0x000fe20003f06270 */
[----:B------:R-:W-:-:S10]  /*b110*/  CS2R R18, SRZ ;  /* 0x0000000000127805 */ /* 0x000fd4000001ff00 */
[C---:B------:R-:W-:Y:S01]  /*b120*/  @!P1 IMAD.SHL.U32 R0, R26.reuse, 0x2, RZ ;  /* 0x000000021a009824 */ /* 0x040fe200078e00ff */
[----:B------:R-:W-:Y:S01]  /*b130*/  @!P1 SHF.L.U64.HI R3, R26, 0x1, R22 ;  /* 0x000000011a039819 */ /* 0x000fe20000010216 */
[C---:B------:R-:W-:Y:S01]  /*b140*/  @!P0 IMAD.SHL.U32 R2, R68.reuse, 0x2, RZ ;  /* 0x0000000244028824 */ /* 0x040fe200078e00ff */
[----:B------:R-:W-:Y:S02]  /*b150*/  @!P0 SHF.L.U64.HI R10, R68, 0x1, R57 ;  /* 0x00000001440a8819 */ /* 0x000fe40000010239 */
[-C--:B------:R-:W-:Y:S02]  /*b160*/  @!P1 IADD3 R8, P2, R5, R0.reuse, RZ ;  /* 0x0000000005089210 */ /* 0x080fe40007f5e0ff */
[----:B------:R-:W-:Y:S02]  /*b170*/  @!P1 IADD3 R6, P4, R11, R0, RZ ;  /* 0x000000000b069210 */ /* 0x000fe40007f9e0ff */
        /* <DEDUP_REMOVED lines=12> */
.L_x_1205:
[----:B---34-:R-:W-:Y:S05]  /*b240*/  BSYNC B0 ;  /* 0x0000000000007941 */ /* 0x018fea0003800000 */
.L_x_1204:
[----:B-1----:R-:W-:Y:S01]  /*b250*/  IADD3 R3, -R252, R52, RZ ;  /* 0x00000034fc037210 */ /* 0x002fe20007ffe1ff */
[----:B-----5:R-:W-:Y:S01]  /*b260*/  IMAD.MOV.U32 R0, RZ, RZ, R48 ;  /* 0x000000ffff007224 */ /* 0x020fe200078e0030 */
[----:B------:R-:W-:-:S04]  /*b270*/  DEPBAR.LE SB0, 0x1 ;  /* 0x000080400000791a */ /* 0x000fc80000000000 */
[----:B------:R-:W-:Y:S01]  /*b280*/  IMNMX R22, R3, 0x80, PT ;  /* 0x0000008003167817 */ /* 0x000fe20003800200 */
[----:B------:R-:W-:Y:S01]  /*b290*/  IMAD.MOV.U32 R4, RZ, RZ, R49 ;  /* 0x000000ffff047224 */ /* 0x000fe200078e0031 */
[----:B------:R-:W-:Y:S01]  /*b2a0*/  MOV R3, R47 ;  /* 0x0000002f00037202 */ /* 0x000fe20000000f00 */
[----:B------:R-:W-:Y:S01]  /*b2b0*/  IMAD.MOV.U32 R2, RZ, RZ, R18 ;  /* 0x000000ffff027224 */ /* 0x000fe200078e0012 */
[----:B------:R-:W-:Y:S01]  /*b2c0*/  BAR.SYNC.DEFER_BLOCKING 0x0 ;  /* 0x0000000000007b1d */ /* 0x000fe20000010000 */
[----:B------:R-:W-:Y:S02]  /*b2d0*/  ISETP.GE.AND P0, PT, R110, R22, PT ;  /* 0x000000166e00720c */ /* 0x000fe40003f06270 */
[----:B------:R-:W-:Y:S01]  /*b2e0*/  PRMT R64, R4, 0x5410, R0 ;  /* 0x0000541004407816 */ /* 0x000fe20000000000 */
[----:B------:R-:W-:Y:S02]  /*b2f0*/  IMAD.MOV.U32 R0, RZ, RZ, R19 ;  /* 0x000000ffff007224 */ /* 0x000fe400078e0013 */
[----:B------:R-:W-:Y:S01]  /*b300*/  IMAD.MOV.U32 R4, RZ, RZ, R46 ;  /* 0x000000ffff047224 */ /* 0x000fe200078e002e */
[----:B------:R-:W-:Y:S02]  /*b310*/  BSSY B1, `(.L_x_1206) ;  /* 0x0000069000017945 */ /* 0x000fe40003800000 */
        /* <DEDUP_REMOVED lines=55> */
.L_x_1209:
[----:B------:R-:W-:Y:S05]  /*b690*/  BSYNC B0 ;  /* 0x0000000000007941 */ /* 0x000fea0003800000 */
.L_x_1208:
        /* <DEDUP_REMOVED lines=48> */
.L_x_1207:
[----:B------:R-:W-:Y:S05]  /*b9a0*/  BSYNC B1 ;  /* 0x0000000000017941 */ /* 0x000fea0003800000 */
.L_x_1206:
[----:B------:R-:W2:Y:S01]  /*b9b0*/  S2R R2, SR_TID.X ;  /* 0x0000000000027919 */ /* 0x000ea20000002100 */
[----:B------:R-:W-:Y:S01]  /*b9c0*/  BSSY B1, `(.L_x_1210) ;  /* 0x0000069000017945 */ /* 0x000fe20003800000 */
[----:B--2---:R-:W-:-:S04]  /*b9d0*/  SHF.R.S32.HI R0, RZ, 0x1f, R2 ;  /* 0x0000001fff007819 */ /* 0x004fc80000011402 */
[----:B------:R-:W-:-:S04]  /*b9e0*/  LEA.HI R0, R0, R2, RZ, 0x3 ;  /* 0x0000000200007211 */ /* 0x000fc800078f18ff */
[----:B------:R-:W-:-:S04]  /*b9f0*/  SHF.R.S32.HI R0, RZ, 0x3, R0 ;  /* 0x00000003ff007819 */ /* 0x000fc80000011400 */
[----:B------:R-:W-:-:S04]  /*ba00*/  IADD3 R0, R0, 0x20, RZ ;  /* 0x0000002000007810 */ /* 0x000fc80007ffe0ff */
        /* <DEDUP_REMOVED lines=51> */
.L_x_1213:
[----:B------:R-:W-:Y:S05]  /*bd40*/  BSYNC B0 ;  /* 0x0000000000007941 */ /* 0x000fea0003800000 */
.L_x_1212:
        /* <DEDUP_REMOVED lines=48> */
.L_x_1211:
[----:B------:R-:W-:Y:S05]  /*c050*/  BSYNC B1 ;  /* 0x0000000000017941 */ /* 0x000fea0003800000 */
.L_x_1210:
        /* <DEDUP_REMOVED lines=57> */
.L_x_1217:
[----:B------:R-:W-:Y:S05]  /*c3f0*/  BSYNC B0 ;  /* 0x0000000000007941 */ /* 0x000fea0003800000 */
.L_x_1216:
        /* <DEDUP_REMOVED lines=48> */
.L_x_1215:
[----:B------:R-:W-:Y:S05]  /*c700*/  BSYNC B1 ;  /* 0x0000000000017941 */ /* 0x000fea0003800000 */
.L_x_1214:
[----:B------:R-:W2:Y:S02]  /*c710*/  S2R R2, SR_TID.X ;  /* 0x0000000000027919 */ /* 0x000ea40000002100 */
        /* <DEDUP_REMOVED lines=55> */
.L_x_1220:
[----:B------:R-:W-:Y:S05]  /*ca90*/  BSYNC B0 ;  /* 0x0000000000007941 */ /* 0x000fea0003800000 */
.L_x_1219:
        /* <DEDUP_REMOVED lines=49> */
.L_x_1197:
[----:B------:R-:W-:Y:S01]  /*cdb0*/  ISETP.NE.AND P0, PT, R154, 0x1, PT ;  /* 0x000000019a00780c */ /* 0x000fe20003f05270 */
[----:B------:R-:W-:Y:S01]  /*cdc0*/  IMAD.MOV.U32 R5, RZ, RZ, R6 ;  /* 0x000000ffff057224 */ /* 0x000fe200078e0006 */
[----:B------:R-:W-:Y:S01]  /*cdd0*/  CS2R R18, SRZ ;  /* 0x0000000000127805 */ /* 0x000fe2000001ff00 */
[----:B------:R-:W-:Y:S01]  /*cde0*/  CS2R R16, SRZ ;  /* 0x0000000000107805 */ /* 0x000fe2000001ff00 */
[----:B------:R-:W-:-:S09]  /*cdf0*/  ISETP.NE.AND P2, PT, R30, RZ, PT ;  /* 0x000000ff1e00720c */ /* 0x000fd20003f45270 */
        /* <DEDUP_REMOVED lines=9> */
[----:B------:R-:W-:Y:S02]  /*ce90*/  IMAD R4, R3, c[0x0][0x290], RZ ;  /* 0x0000a40003047a24 */ /* 0x000fe400078e02ff */
[----:B------:R-:W-:Y:S02]  /*cea0*/  IMAD.MOV.U32 R3, RZ, RZ, R8 ;  /* 0x000000ffff037224 */ /* 0x000fe400078e0008 */
[----:B------:R-:W-:Y:S02]  /*ceb0*/  SHFL.IDX PT, R5, R9, RZ, 0x181f ;  /* 0x00181fff09057589 */ /* 0x000fe400000e0000 */
[----:B------:R-:W-:-:S04]  /*cec0*/  IMAD.WIDE.U32 R2, R0, c[0x0][0x290], R2 ;  /* 0x0000a40000027a25 */ /* 0x000fc800078e0002 */
[----:B------:R-:W-:Y:S01]  /*ced0*/  IMAD R0, R0, c[0x0][0x294], R4 ;  /* 0x0000a50000007a24 */ /* 0x000fe200078e0204 */
[----:B------:R-:W-:-:S03]  /*cee0*/  LEA R8, P0, R2, c[0x0][0x288], 0x1 ;  /* 0x0000a20002087a11 */ /* 0x000fc600078008ff */
[----:B------:R-:W-:Y:S02]  /*cef0*/  IMAD.IADD R0, R3, 0x1, R0 ;  /* 0x0000000103007824 */ /* 0x000fe400078e0200 */
[----:B------:R-:W1:Y:S03]  /*cf00*/  SHFL.IDX PT, R3, R10, RZ, 0x181f ;  /* 0x00181fff0a037589 */ /* 0x000e6600000e0000 */
[----:B------:R-:W-:Y:S02]  /*cf10*/  LEA.HI.X R7, R2, c[0x0][0x28c], R0, 0x1, P0 ;  /* 0x0000a30002077a11 */ /* 0x000fe400000f0c00 */
[----:B------:R-:W-:-:S03]  /*cf20*/  ISETP.GE.OR P0, PT, R32, c[0x0][0x27c], P3 ;  /* 0x00009f0020007a0c */ /* 0x000fc60001f06670 */
[----:B------:R-:W-:Y:S10]  /*cf30*/  SHFL.IDX PT, R6, R7, RZ, 0x181f ;  /* 0x00181fff07067589 */ /* 0x000ff400000e0000 */
[C---:B------:R-:W-:Y:S01]  /*cf40*/  @!P0 IMAD.SHL.U32 R2, R32.reuse, 0x2, RZ ;  /* 0x0000000220028824 */ /* 0x040fe200078e00ff */
[----:B------:R-:W-:-:S04]  /*cf50*/  @!P0 SHF.L.U64.HI R0, R32, 0x1, R33 ;  /* 0x0000000120008819 */ /* 0x000fc80000010221 */
[----:B-1----:R-:W-:Y:S02]  /*cf60*/  @!P0 IADD3 R4, P1, R3, R2, RZ ;  /* 0x0000000203048210 */ /* 0x002fe40007f3e0ff */
[----:B------:R-:W1:Y:S02]  /*cf70*/  SHFL.IDX PT, R3, R8, RZ, 0x181f ;  /* 0x00181fff08037589 */ /* 0x000e6400000e0000 */
[----:B------:R-:W-:-:S05]  /*cf80*/  @!P0 IADD3.X R5, R5, R0, RZ, P1, !PT ;  /* 0x0000000005058210 */ /* 0x000fca0000ffe4ff */
[----:B------:R2:W3:Y:S01]  /*cf90*/  @!P0 LD.E.128 R16, [R4.64] ;  /* 0x0000000604108980 */ /* 0x0004e2000c101d00 */
[----:B------:R-:W-:Y:S01]  /*cfa0*/  CS2R R14, SRZ ;  /* 0x00000000000e7805 */ /* 0x000fe2000001ff00 */
[----:B------:R-:W-:Y:S01]  /*cfb0*/  CS2R R12, SRZ ;  /* 0x00000000000c7805 */ /* 0x000fe2000001ff00 */
[----:B-1----:R-:W-:-:S05]  /*cfc0*/  @!P0 IADD3 R2, P1, R3, R2, RZ ;  /* 0x0000000203028210 */ /* 0x002fca0007f3e0ff */
[----:B------:R-:W-:-:S05]  /*cfd0*/  @!P0 IMAD.X R3, R6, 0x1, R0, P1 ;  /* 0x0000000106038824 */ /* 0x000fca00008e0600 */
[----:B------:R1:W4:Y:S01]  /*cfe0*/  @!P0 LD.E.128 R12, [R2.64] ;  /* 0x00000006020c8980 */ /* 0x000322000c101d00 */
[----:B------:R-:W-:Y:S03]  /*cff0*/  BSSY B0, `(.L_x_1221) ;  /* 0x0000024000007945 */ /* 0x000fe60003800000 */
[----:B--2---:R2:W1:Y:S01]  /*d000*/  SHFL.IDX PT, R4, R10, 0x1, 0x181f ;  /* 0x00381f000a047f89 */ /* 0x00446200000e0000 */
[----:B------:R-:W-:-:S03]  /*d010*/  ISETP.GE.AND P1, PT, R32, c[0x0][0x27c], PT ;  /* 0x00009f0020007a0c */ /* 0x000fc60003f26270 */
[----:B------:R2:W1:Y:S01]  /*d020*/  SHFL.IDX PT, R6, R8, 0x1, 0x181f ;  /* 0x00381f0008067f89 */ /* 0x00046200000e0000 */
[----:B------:R-:W-:-:S03]  /*d030*/  CS2R R38, SRZ ;  /* 0x0000000000267805 */ /* 0x000fc6000001ff00 */
[----:B------:R2:W1:Y:S01]  /*d040*/  SHFL.IDX PT, R5, R9, 0x1, 0x181f ;  /* 0x00381f0009057f89 */ /* 0x00046200000e0000 */
[----:B------:R-:W-:-:S03]  /*d050*/  CS2R R36, SRZ ;  /* 0x0000000000247805 */ /* 0x000fc6000001ff00 */
[----:B------:R2:W1:Y:S01]  /*d060*/  SHFL.IDX PT, R11, R7, 0x1, 0x181f ;  /* 0x00381f00070b7f89 */ /* 0x00046200000e0000 */
[----:B------:R-:W-:Y:S01]  /*d070*/  CS2R R30, SRZ ;  /* 0x00000000001e7805 */ /* 0x000fe2000001ff00 */
[----:B------:R-:W-:Y:S01]  /*d080*/  CS2R R28, SRZ ;  /* 0x00000000001c7805 */ /* 0x000fe2000001ff00 */
[----:B---3--:R-:W-:Y:S01]  /*d090*/  IMAD.MOV.U32 R0, RZ, RZ, R18 ;  /* 0x000000ffff007224 */ /* 0x008fe200078e0012 */
[----:B-1----:R-:W-:Y:S01]  /*d0a0*/  MOV R3, R16 ;  /* 0x0000001000037202 */ /* 0x002fe20000000f00 */
[----:B------:R-:W-:-:S03]  /*d0b0*/  IMAD.MOV.U32 R2, RZ, RZ, R17 ;  /* 0x000000ffff027224 */ /* 0x000fc600078e0011 */
[----:B------:R-:W-:Y:S01]  /*d0c0*/  PRMT R23, R23, 0x5410, R0 ;  /* 0x0000541017177816 */ /* 0x000fe20000000000 */
[----:B------:R-:W-:Y:S01]  /*d0d0*/  IMAD.MOV.U32 R0, RZ, RZ, R19 ;  /* 0x000000ffff007224 */ /* 0x000fe200078e0013 */
[----:B------:R-:W-:-:S04]  /*d0e0*/  PRMT R22, R2, 0x5410, R3 ;  /* 0x0000541002167816 */ /* 0x000fc80000000003 */
[----:B------:R-:W-:Y:S01]  /*d0f0*/  PRMT R23, R0, 0x7610, R23 ;  /* 0x0000761000177816 */ /* 0x000fe20000000017 */
[----:B----4-:R-:W-:Y:S02]  /*d100*/  IMAD.MOV.U32 R0, RZ, RZ, R14 ;  /* 0x000000ffff007224 */ /* 0x010fe400078e000e */
[----:B------:R-:W-:Y:S01]  /*d110*/  IMAD.MOV.U32 R3, RZ, RZ, R15 ;  /* 0x000000ffff037224 */ /* 0x000fe200078e000f */
[----:B------:R-:W-:-:S04]  /*d120*/  MOV R2, R12 ;  /* 0x0000000c00027202 */ /* 0x000fc80000000f00 */
[----:B------:R-:W-:Y:S01]  /*d130*/  PRMT R24, R3, 0x5410, R0 ;  /* 0x0000541003187816 */ /* 0x000fe20000000000 */
[----:B------:R-:W-:-:S05]  /*d140*/  IMAD.MOV.U32 R0, RZ, RZ, R13 ;  /* 0x000000ffff007224 */ /* 0x000fca00078e000d */
[----:B------:R-:W-:Y:S01]  /*d150*/  PRMT R21, R0, 0x5410, R2 ;  /* 0x0000541000157816 */ /* 0x000fe20000000002 */
[----:B------:R-:W-:Y:S05]  /*d160*/  @P2 BRA `(.L_x_1222) ;  /* 0x000000c000002947 */ /* 0x000fea0003800000 */
[----:B--2---:R-:W-:Y:S01]  /*d170*/  CS2R R36, SRZ ;  /* 0x0000000000247805 */ /* 0x004fe2000001ff00 */
[----:B------:R-:W-:Y:S01]  /*d180*/  CS2R R30, SRZ ;  /* 0x00000000001e7805 */ /* 0x000fe2000001ff00 */
[----:B------:R-:W-:Y:S01]  /*d190*/  CS2R R28, SRZ ;  /* 0x00000000001c7805 */ /* 0x000fe2000001ff00 */
[----:B------:R-:W-:Y:S05]  /*d1a0*/  @P1 BRA `(.L_x_1222) ;  /* 0x0000008000001947 */ /* 0x000fea0003800000 */
[C---:B------:R-:W-:Y:S01]  /*d1b0*/  IMAD.SHL.U32 R2, R32.reuse, 0x2, RZ ;  /* 0x0000000220027824 */ /* 0x040fe200078e00ff */
[----:B------:R-:W-:-:S04]  /*d1c0*/  SHF.L.U64.HI R0, R32, 0x1, R33 ;  /* 0x0000000120007819 */ /* 0x000fc80000010221 */
[----:B------:R-:W-:-:S05]  /*d1d0*/  IADD3 R4, P0, R4, R2, RZ ;  /* 0x0000000204047210 */ /* 0x000fca0007f1e0ff */
[----:B------:R-:W-:Y:S01]  /*d1e0*/  IMAD.X R5, R5, 0x1, R0, P0 ;  /* 0x0000000105057824 */ /* 0x000fe200000e0600 */
[----:B------:R-:W-:-:S04]  /*d1f0*/  IADD3 R2, P0, R6, R2, RZ ;  /* 0x0000000206027210 */ /* 0x000fc80007f1e0ff */
[----:B------:R1:W5:Y:S01]  /*d200*/  LD.E.128 R36, [R4.64] ;  /* 0x0000000604247980 */ /* 0x000362000c101d00 */
[----:B------:R-:W-:-:S05]  /*d210*/  IMAD.X R3, R11, 0x1, R0, P0 ;  /* 0x000000010b037824 */ /* 0x000fca00000e0600 */
[----:B------:R1:W5:Y:S03]  /*d220*/  LD.E.128 R28, [R2.64] ;  /* 0x00000006021c7980 */ /* 0x000366000c101d00 */
.L_x_1222:
[----:B--2---:R-:W-:Y:S05]  /*d230*/  BSYNC B0 ;  /* 0x0000000000007941 */ /* 0x004fea0003800000 */
.L_x_1221:
[----:B-1----:R-:W1:Y:S01]  /*d240*/  SHFL.IDX PT, R3, R10, 0x2, 0x181f ;  /* 0x00581f000a037f89 */ /* 0x002e6200000e0000 */
[----:B------:R-:W-:Y:S01]  /*d250*/  ISETP.NE.AND P0, PT, R40, RZ, PT ;  /* 0x000000ff2800720c */ /* 0x000fe20003f05270 */
[----:B------:R-:W-:Y:S01]  /*d260*/  CS2R R50, SRZ ;  /* 0x0000000000327805 */ /* 0x000fe2000001ff00 */
[----:B------:R-:W-:Y:S01]  /*d270*/  CS2R R48, SRZ ;  /* 0x0000000000307805 */ /* 0x000fe2000001ff00 */
[----:B------:R-:W2:Y:S01]  /*d280*/  SHFL.IDX PT, R5, R9, 0x2, 0x181f ;  /* 0x00581f0009057f89 */ /* 0x000ea200000e0000 */
[----:B------:R-:W-:Y:S02]  /*d290*/  ISETP.GE.OR P0, PT, R32, c[0x0][0x27c], P0 ;  /* 0x00009f0020007a0c */ /* 0x000fe40000706670 */
[----:B------:R-:W-:Y:S01]  /*d2a0*/  ISETP.NE.AND P3, PT, R44, RZ, PT ;  /* 0x000000ff2c00720c */ /* 0x000fe20003f65270 */
[----:B------:R-:W3:Y:S04]  /*d2b0*/  SHFL.IDX PT, R6, R8, 0x2, 0x181f ;  /* 0x00581f0008067f89 */ /* 0x000ee800000e0000 */
[----:B------:R-:W4:Y:S06]  /*d2c0*/  SHFL.IDX PT, R11, R7, 0x2, 0x181f ;  /* 0x00581f00070b7f89 */ /* 0x000f2c00000e0000 */
        /* <DEDUP_REMOVED lines=17> */
[----:B------:R2:W2:Y:S04]  /*d3e0*/  SHFL.IDX PT, R6, R8, 0x3, 0x181f ;  /* 0x00781f0008067f89 */ /* 0x0004a800000e0000 */
[----:B------:R-:W2:Y:S01]  /*d3f0*/  SHFL.IDX PT, R7, R7, 0x3, 0x181f ;  /* 0x00781f0007077f89 */ /* 0x000ea200000e0000 */
[----:B-1----:R-:W-:-:S03]  /*d400*/  IMAD.MOV.U32 R4, RZ, RZ, R38 ;  /* 0x000000ffff047224 */ /* 0x002fc600078e0026 */
[----:B------:R1:W1:Y:S01]  /*d410*/  SHFL.IDX PT, R5, R10, 0x3, 0x181f ;  /* 0x00781f000a057f89 */ /* 0x00026200000e0000 */
[----:B---3--:R-:W-:Y:S01]  /*d420*/  IMAD.MOV.U32 R2, RZ, RZ, R36 ;  /* 0x000000ffff027224 */ /* 0x008fe200078e0024 */
[----:B------:R-:W-:-:S04]  /*d430*/  MOV R3, R39 ;  /* 0x0000002700037202 */ /* 0x000fc80000000f00 */
        /* <DEDUP_REMOVED lines=10> */
[----:B------:R-:W-:Y:S02]  /*d4e0*/  IMAD.MOV.U32 R2, RZ, RZ, R48 ;  /* 0x000000ffff027224 */ /* 0x000fe400078e0030 */
[----:B------:R-:W-:Y:S01]  /*d4f0*/  IMAD.MOV.U32 R0, RZ, RZ, R49 ;  /* 0x000000ffff007224 */ /* 0x000fe200078e0031 */
[----:B------:R-:W-:Y:S01]  /*d500*/  PRMT R70, R3, 0x5410, R4 ;  /* 0x0000541003467816 */ /* 0x000fe20000000004 */
[----:B----4-:R-:W-:-:S03]  /*d510*/  IMAD.MOV.U32 R4, RZ, RZ, R46 ;  /* 0x000000ffff047224 */ /* 0x010fc600078e002e */
[----:B------:R-:W-:Y:S01]  /*d520*/  PRMT R67, R0, 0x5410, R2 ;  /* 0x0000541000437816 */ /* 0x000fe20000000002 */
[----:B------:R-:W-:Y:S01]  /*d530*/  IMAD.MOV.U32 R2, RZ, RZ, R44 ;  /* 0x000000ffff027224 */ /* 0x000fe200078e002c */
[----:B------:R-:W-:Y:S01]  /*d540*/  MOV R3, R47 ;  /* 0x0000002f00037202 */ /* 0x000fe20000000f00 */
        /* <DEDUP_REMOVED lines=16> */
.L_x_1224:
[----:B-1----:R-:W-:Y:S05]  /*d650*/  BSYNC B0 ;  /* 0x0000000000007941 */ /* 0x002fea0003800000 */
.L_x_1223:
[----:B------:R-:W-:Y:S01]  /*d660*/  IADD3 R3, -R252, R52, RZ ;  /* 0x00000034fc037210 */ /* 0x000fe20007ffe1ff */
[----:B-----5:R-:W-:Y:S01]  /*d670*/  IMAD.MOV.U32 R0, RZ, RZ, R62 ;  /* 0x000000ffff007224 */ /* 0x020fe200078e003e */
[----:B------:R-:W-:-:S04]  /*d680*/  DEPBAR.LE SB0, 0x1 ;  /* 0x000080400000791a */ /* 0x000fc80000000000 */
[----:B------:R-:W-:Y:S01]  /*d690*/  IMNMX R53, R3, 0x80, PT ;  /* 0x0000008003357817 */ /* 0x000fe20003800200 */
[----:B------:R-:W-:Y:S01]  /*d6a0*/  IMAD.MOV.U32 R4, RZ, RZ, R63 ;  /* 0x000000ffff047224 */ /* 0x000fe200078e003f */
[----:B------:R-:W-:Y:S01]  /*d6b0*/  MOV R3, R59 ;  /* 0x0000003b00037202 */ /* 0x000fe20000000f00 */
[----:B------:R-:W-:Y:S01]  /*d6c0*/  IMAD.MOV.U32 R2, RZ, RZ, R60 ;  /* 0x000000ffff027224 */ /* 0x000fe200078e003c */
[----:B------:R-:W-:Y:S01]  /*d6d0*/  BAR.SYNC.DEFER_BLOCKING 0x0 ;  /* 0x0000000000007b1d */ /* 0x000fe20000010000 */
[----:B------:R-:W-:Y:S02]  /*d6e0*/  ISETP.GE.OR P0, PT, R110, R53, P1 ;  /* 0x000000356e00720c */ /* 0x000fe40000f06670 */
        /* <DEDUP_REMOVED lines=24> */
[----:B------:R-:W-:Y:S02]  /*d870*/  SHF.R.U64 R14, R14, 0x10, R15 ;  /* 0x000000100e0e7819 */ /* 0x000fe4000000120f */
[----:B------:R-:W-:Y:S02]  /*d880*/  LOP3.LUT R0, R0, 0x7fffe000, RZ, 0xc0, !PT ;  /* 0x7fffe00000007812 */ /* 0x000fe400078ec0ff */
[----:B------:R-:W-:Y:S02]  /*d890*/  PRMT R18, R22, 0x5432, R20 ;  /* 0x0000543216127816 */ /* 0x000fe40000000014 */
[----:B------:R-:W-:Y:S02]  /*d8a0*/  IADD3 R0, R2, R0, R168 ;  /* 0x0000000002007210 */ /* 0x000fe40007ffe0a8 */
[----:B------:R-:W-:Y:S01]  /*d8b0*/  SHF.R.U32.HI R2, RZ, 0x10, R13 ;  /* 0x00000010ff027819 */ /* 0x000fe2000001160d */
[----:B------:R-:W-:Y:S01]  /*d8c0*/  IMAD.U32 R27, R18, 0x10000, RZ ;  /* 0x00010000121b7824 */ /* 0x000fe200078e00ff */
[----:B------:R-:W-:Y:S01]  /*d8d0*/  PRMT R13, R21, 0x5432, R12 ;  /* 0x00005432150d7816 */ /* 0x000fe2000000000c */
[----:B------:R-:W-:Y:S01]  /*d8e0*/  IMAD.SHL.U32 R35, R0, 0x2, RZ ;  /* 0x0000000200237824 */ /* 0x000fe200078e00ff */
[----:B------:R-:W-:-:S02]  /*d8f0*/  SHF.R.U32.HI R0, RZ, 0x10, R15 ;  /* 0x00000010ff007819 */ /* 0x000fc4000001160f */
[----:B------:R-:W-:Y:S01]  /*d900*/  PRMT R26, R23, 0x5432, R17 ;  /* 0x00005432171a7816 */ /* 0x000fe20000000011 */
[----:B------:R-:W-:Y:S01]  /*d910*/  IMAD.U32 R34, R13, 0x10000, RZ ;  /* 0x000100000d227824 */ /* 0x000fe200078e00ff */
[----:B------:R-:W2:Y:S01]  /*d920*/  LDS.128 R4, [R35+0x100] ;  /* 0x0001000023047984 */ /* 0x000ea20000000c00 */
[----:B------:R-:W-:Y:S02]  /*d930*/  PRMT R23, R23, 0x5410, R3 ;  /* 0x0000541017177816 */ /* 0x000fe40000000003 */
[----:B------:R-:W-:Y:S01]  /*d940*/  PRMT R19, R22, 0x5410, R16 ;  /* 0x0000541016137816 */ /* 0x000fe20000000010 */
[----:B-1----:R-:W-:Y:S01]  /*d950*/  IMAD.U32 R12, R8, 0x10000, RZ ;  /* 0x00010000080c7824 */ /* 0x002fe200078e00ff */
[----:B------:R-:W-:Y:S01]  /*d960*/  PRMT R15, R21, 0x5410, R2 ;  /* 0x00005410150f7816 */ /* 0x000fe20000000002 */
[----:B------:R-:W-:Y:S01]  /*d970*/  IMAD.U32 R20, R10, 0x10000, RZ ;  /* 0x000100000a147824 */ /* 0x000fe200078e00ff */
[C---:B------:R-:W-:Y:S02]  /*d980*/  PRMT R22, R24.reuse, 0x5432, R14 ;  /* 0x0000543218167816 */ /* 0x040fe4000000000e */
[----:B------:R-:W-:Y:S01]  /*d990*/  PRMT R21, R24, 0x5410, R0 ;  /* 0x0000541018157816 */ /* 0x000fe20000000000 */
[----:B------:R-:W-:Y:S01]  /*d9a0*/  IMAD.U32 R52, R15, 0x10000, RZ ;  /* 0x000100000f347824 */ /* 0x000fe200078e00ff */
[----:B------:R-:W-:-:S02]  /*d9b0*/  SHF.L.U32 R14, R9, 0x10, RZ ;  /* 0x00000010090e7819 */ /* 0x000fc400000006ff */
[----:B------:R-:W-:Y:S01]  /*d9c0*/  LOP3.LUT R16, R9, 0xffff0000, RZ, 0xc0, !PT ;  /* 0xffff000009107812 */ /* 0x000fe200078ec0ff */
[C---:B------:R-:W-:Y:S01]  /*d9d0*/  IMAD.U32 R9, R11.reuse, 0x10000, RZ ;  /* 0x000100000b097824 */ /* 0x040fe200078e00ff */
[----:B------:R-:W-:Y:S01]  /*d9e0*/  LOP3.LUT R24, R11, 0xffff0000, RZ, 0xc0, !PT ;  /* 0xffff00000b187812 */ /* 0x000fe200078ec0ff */
[----:B------:R-:W-:Y:S01]  /*d9f0*/  IMAD.U32 R43, R21, 0x10000, RZ ;  /* 0x00010000152b7824 */ /* 0x000fe200078e00ff */
[----:B------:R-:W-:Y:S02]  /*da00*/  LOP3.LUT R17, R8, 0xffff0000, RZ, 0xc0, !PT ;  /* 0xffff000008117812 */ /* 0x000fe400078ec0ff */
[----:B------:R-:W-:Y:S02]  /*da10*/  LOP3.LUT R25, R10, 0xffff0000, RZ, 0xc0, !PT ;  /* 0xffff00000a197812 */ /* 0x000fe400078ec0ff */
[----:B------:R-:W-:Y:S01]  /*da20*/  LOP3.LUT R13, R13, 0xffff0000, RZ, 0xc0, !PT ;  /* 0xffff00000d0d7812 */ /* 0x000fe200078ec0ff */
[C---:B--2---:R-:W-:Y:S01]  /*da30*/  IMAD.U32 R3, R4.reuse, 0x10000, RZ ;  /* 0x0001000004037824 */ /* 0x044fe200078e00ff */
[----:B------:R-:W-:Y:S01]  /*da40*/  SHF.L.U32 R2, R5, 0x10, RZ ;  /* 0x0000001005027819 */ /* 0x000fe200000006ff */
[----:B------:R-:W-:Y:S01]  /*da50*/  IMAD.U32 R0, R7, 0x10000, RZ ;  /* 0x0001000007007824 */ /* 0x000fe200078e00ff */
[----:B------:R-:W-:Y:S01]  /*da60*/  LOP3.LUT R8, R4, 0xffff0000, RZ, 0xc0, !PT ;  /* 0xffff000004087812 */ /* 0x000fe200078ec0ff */
[-C--:B------:R-:W-:Y:S01]  /*da70*/  FMUL.FTZ R11, R3, R34.reuse ;  /* 0x00000022030b7220 */ /* 0x080fe20000410000 */
[----:B------:R-:W-:Y:S01]  /*da80*/  LOP3.LUT R4, R5, 0xffff0000, RZ, 0xc0, !PT ;  /* 0xffff000005047812 */ /* 0x000fe200078ec0ff */
[-C--:B------:R-:W-:Y:S01]  /*da90*/  FMUL.FTZ R3, R3, R27.reuse ;  /* 0x0000001b03037220 */ /* 0x080fe20000410000 */
[----:B------:R-:W-:Y:S01]  /*daa0*/  SHF.L.U32 R5, R6, 0x10, RZ ;  /* 0x0000001006057819 */ /* 0x000fe200000006ff */
[----:B------:R-:W-:Y:S01]  /*dab0*/  FFMA.FTZ R42, R12, R27, -R11 ;  /* 0x0000001b0c2a7223 */ /* 0x000fe2000001080b */
[----:B------:R-:W-:Y:S01]  /*dac0*/  LOP3.LUT R10, R6, 0xffff0000, RZ, 0xc0, !PT ;  /* 0xffff0000060a7812 */ /* 0x000fe200078ec0ff */
[----:B------:R-:W-:Y:S01]  /*dad0*/  IMAD.U32 R11, R19, 0x10000, RZ ;  /* 0x00010000130b7824 */ /* 0x000fe200078e00ff */
[----:B------:R-:W-:Y:S01]  /*dae0*/  LOP3.LUT R6, R7, 0xffff0000, RZ, 0xc0, !PT ;  /* 0xffff000007067812 */ /* 0x000fe200078ec0ff */
[----:B------:R-:W-:Y:S01]  /*daf0*/  FFMA.FTZ R41, R12, R34, R3 ;  /* 0x000000220c297223 */ /* 0x000fe20000010003 */
[----:B------:R-:W-:Y:S01]  /*db00*/  SHF.L.U32 R12, R23, 0x10, RZ ;  /* 0x00000010170c7819 */ /* 0x000fe200000006ff */
[----:B------:R-:W-:-:S02]  /*db10*/  FMUL.FTZ R7, R2, R52 ;  /* 0x0000003402077220 */ /* 0x000fc40000410000 */
[----:B------:R-:W-:Y:S02]  /*db20*/  FMUL.FTZ R3, R2, R11 ;  /* 0x0000000b02037220 */ /* 0x000fe40000410000 */
[C---:B------:R-:W-:Y:S02]  /*db30*/  FMUL.FTZ R2, R0.reuse, R43 ;  /* 0x0000002b00027220 */ /* 0x040fe40000410000 */
[-C--:B------:R-:W-:Y:S02]  /*db40*/  FMUL.FTZ R0, R0, R12.reuse ;  /* 0x0000000c00007220 */ /* 0x080fe40000410000 */
[----:B------:R-:W-:Y:S01]  /*db50*/  FFMA.FTZ R34, R9, R12, -R2 ;  /* 0x0000000c09227223 */ /* 0x000fe20000010802 */
[----:B------:R-:W-:Y:S01]  /*db60*/  LOP3.LUT R2, R18, 0xffff0000, RZ, 0xc0, !PT ;  /* 0xffff000012027812 */ /* 0x000fe200078ec0ff */
[C---:B------:R-:W-:Y:S01]  /*db70*/  FFMA.FTZ R40, R14.reuse, R11, -R7 ;  /* 0x0000000b0e287223 */ /* 0x040fe20000010807 */
[----:B------:R-:W-:Y:S01]  /*db80*/  LOP3.LUT R11, R15, 0xffff0000, RZ, 0xc0, !PT ;  /* 0xffff00000f0b7812 */ /* 0x000fe200078ec0ff */
[----:B------:R-:W-:Y:S01]  /*db90*/  FFMA.FTZ R27, R14, R52, R3 ;  /* 0x000000340e1b7223 */ /* 0x000fe20000010003 */
[----:B------:R-:W-:Y:S01]  /*dba0*/  LOP3.LUT R15, R26, 0xffff0000, RZ, 0xc0, !PT ;  /* 0xffff00001a0f7812 */ /* 0x000fe200078ec0ff */
[----:B------:R-:W-:Y:S01]  /*dbb0*/  FFMA.FTZ R14, R9, R43, R0 ;  /* 0x0000002b090e7223 */ /* 0x000fe20000010000 */
[----:B------:R-:W-:Y:S01]  /*dbc0*/  LOP3.LUT R9, R19, 0xffff0000, RZ, 0xc0, !PT ;  /* 0xffff000013097812 */ /* 0x000fe200078ec0ff */
[----:B------:R-:W-:-:S02]  /*dbd0*/  FMUL.FTZ R0, R8, R13 ;  /* 0x0000000d08007220 */ /* 0x000fc40000410000 */
[-C--:B------:R-:W-:Y:S02]  /*dbe0*/  FMUL.FTZ R3, R8, R2.reuse ;  /* 0x0000000208037220 */ /* 0x080fe40000410000 */
[----:B------:R-:W-:Y:S02]  /*dbf0*/  FFMA.FTZ R8, R17, R2, -R0 ;  /* 0x0000000211087223 */ /* 0x000fe40000010800 */
[C---:B------:R-:W-:Y:S02]  /*dc00*/  FMUL.FTZ R2, R4.reuse, R11 ;  /* 0x0000000b04027220 */ /* 0x040fe40000410000 */
[----:B------:R-:W-:Y:S01]  /*dc10*/  FMUL.FTZ R0, R4, R9 ;  /* 0x0000000904007220 */ /* 0x000fe20000410000 */
[----:B------:R-:W-:Y:S01]  /*dc20*/  F2FP.BF16.PACK_AB R8, R8, R42 ;  /* 0x0000002a0808723e */ /* 0x000fe200000010ff */
[----:B------:R-:W-:Y:S02]  /*dc30*/  IMAD.U32 R18, R22, 0x10000, RZ ;  /* 0x0001000016127824 */ /* 0x000fe400078e00ff */
[----:B------:R-:W-:-:S02]  /*dc40*/  IMAD.U32 R7, R26, 0x10000, RZ ;  /* 0x000100001a077824 */ /* 0x000fc400078e00ff */
[----:B------:R-:W-:Y:S01]  /*dc50*/  FFMA.FTZ R13, R17, R13, R3 ;  /* 0x0000000d110d7223 */ /* 0x000fe20000010003 */
[----:B------:R-:W-:Y:S01]  /*dc60*/  LOP3.LUT R17, R22, 0xffff0000, RZ, 0xc0, !PT ;  /* 0xffff000016117812 */ /* 0x000fe200078ec0ff */
[C---:B------:R-:W-:Y:S02]  /*dc70*/  FFMA.FTZ R9, R16.reuse, R9, -R2 ;  /* 0x0000000910097223 */ /* 0x040fe40000010802 */
[----:B------:R-:W-:Y:S01]  /*dc80*/  FFMA.FTZ R12, R16, R11, R0 ;  /* 0x0000000b100c7223 */ /* 0x000fe20000010000 */
[----:B------:R-:W-:Y:S01]  /*dc90*/  LOP3.LUT R16, R21, 0xffff0000, RZ, 0xc0, !PT ;  /* 0xffff000015107812 */ /* 0x000fe200078ec0ff */
[----:B------:R-:W-:Y:S01]  /*dca0*/  FMUL.FTZ R3, R5, R18 ;  /* 0x0000001205037220 */ /* 0x000fe20000410000 */
[----:B------:R-:W-:Y:S01]  /*dcb0*/  F2FP.BF16.PACK_AB R9, R9, R40 ;  /* 0x000000280909723e */ /* 0x000fe200000010ff */
[-C--:B------:R-:W-:Y:S01]  /*dcc0*/  FMUL.FTZ R0, R5, R7.reuse ;  /* 0x0000000705007220 */ /* 0x080fe20000410000 */
[----:B------:R-:W-:Y:S01]  /*dcd0*/  LOP3.LUT R5, R23, 0xffff0000, RZ, 0xc0, !PT ;  /* 0xffff000017057812 */ /* 0x000fe200078ec0ff */
[----:B------:R-:W-:-:S02]  /*dce0*/  FFMA.FTZ R11, R20, R7, -R3 ;  /* 0x00000007140b7223 */ /* 0x000fc40000010803 */
[----:B------:R-:W-:Y:S02]  /*dcf0*/  FMUL.FTZ R4, R10, R17 ;  /* 0x000000110a047220 */ /* 0x000fe40000410000 */
[----:B------:R-:W-:Y:S02]  /*dd00*/  FFMA.FTZ R7, R20, R18, R0 ;  /* 0x0000001214077223 */ /* 0x000fe40000010000 */
[----:B------:R-:W-:Y:S02]  /*dd10*/  FMUL.FTZ R3, R10, R15 ;  /* 0x0000000f0a037220 */ /* 0x000fe40000410000 */
[C---:B------:R-:W-:Y:S02]  /*dd20*/  FMUL.FTZ R2, R6.reuse, R16 ;  /* 0x0000001006027220 */ /* 0x040fe40000410000 */
[----:B------:R-:W-:Y:S02]  /*dd30*/  FMUL.FTZ R0, R6, R5 ;  /* 0x0000000506007220 */ /* 0x000fe40000410000 */
[----:B------:R-:W-:Y:S01]  /*dd40*/  FFMA.FTZ R6, R25, R15, -R4 ;  /* 0x0000000f19067223 */ /* 0x000fe20000010804 */
[----:B------:R-:W-:Y:S01]  /*dd50*/  F2FP.BF16.PACK_AB R4, R13, R41 ;  /* 0x000000290d04723e */ /* 0x000fe200000010ff */
[----:B------:R-:W-:-:S02]  /*dd60*/  FFMA.FTZ R3, R25, R17, R3 ;  /* 0x0000001119037223 */ /* 0x000fc40000010003 */
[----:B------:R-:W-:Y:S01]  /*dd70*/  FFMA.FTZ R2, R24, R5, -R2 ;  /* 0x0000000518027223 */ /* 0x000fe20000010802 */
[----:B------:R-:W-:Y:S01]  /*dd80*/  F2FP.BF16.PACK_AB R10, R6, R11 ;  /* 0x0000000b060a723e */ /* 0x000fe200000010ff */
[----:B------:R-:W-:Y:S01]  /*dd90*/  FFMA.FTZ R0, R24, R16, R0 ;  /* 0x0000001018007223 */ /* 0x000fe20000010000 */
[----:B------:R-:W-:Y:S02]  /*dda0*/  F2FP.BF16.PACK_AB R6, R3, R7 ;  /* 0x000000070306723e */ /* 0x000fe400000010ff */
[----:B------:R-:W-:Y:S02]  /*ddb0*/  F2FP.BF16.PACK_AB R11, R2, R34 ;  /* 0x00000022020b723e */ /* 0x000fe400000010ff */
[----:B------:R-:W-:Y:S02]  /*ddc0*/  F2FP.BF16.PACK_AB R5, R12, R27 ;  /* 0x0000001b0c05723e */ /* 0x000fe400000010ff */
[----:B------:R-:W-:Y:S01]  /*ddd0*/  F2FP.BF16.PACK_AB R7, R0, R14 ;  /* 0x0000000e0007723e */ /* 0x000fe200000010ff */
[----:B------:R1:W-:Y:S04]  /*dde0*/  STS.128 [R215+0x100], R8 ;  /* 0x00010008d7007388 */ /* 0x0003e80000000c00 */
[----:B------:R1:W-:Y:S02]  /*ddf0*/  STS.128 [R35+0x100], R4 ;  /* 0x0001000423007388 */ /* 0x0003e40000000c00 */
.L_x_1226:
[----:B------:R-:W-:Y:S05]  /*de00*/  BSYNC B0 ;  /* 0x0000000000007941 */ /* 0x000fea0003800000 */
.L_x_1225:
[----:B------:R-:W2:Y:S01]  /*de10*/  S2R R0, SR_TID.X ;  /* 0x0000000000007919 */ /* 0x000ea20000002100 */
[----:B------:R-:W-:Y:S01]  /*de20*/  BSSY B0, `(.L_x_1227) ;  /* 0x0000076000007945 */ /* 0x000fe20003800000 */
[----:B--2---:R-:W-:-:S04]  /*de30*/  SHF.R.S32.HI R2, RZ, 0x1f, R0 ;  /* 0x0000001fff027819 */ /* 0x004fc80000011400 */
[----:B------:R-:W-:-:S04]  /*de40*/  LEA.HI R2, R2, R0, RZ, 0x3 ;  /* 0x0000000002027211 */ /* 0x000fc800078f18ff */
[----:B------:R-:W-:-:S04]  /*de50*/  SHF.R.S32.HI R2, RZ, 0x3, R2 ;  /* 0x00000003ff027819 */ /* 0x000fc80000011402 */
        /* <DEDUP_REMOVED lines=10> */
[----:B------:R-:W-:Y:S01]  /*df00*/  SHF.R.S32.HI R5, RZ, 0x1f, R3 ;  /* 0x0000001fff057819 */ /* 0x000fe20000011403 */
[----:B------:R-:W-:Y:S01]  /*df10*/  IMAD.SHL.U32 R4, R3, 0x8, RZ ;  /* 0x0000000803047824 */ /* 0x000fe200078e00ff */
[----:B------:R-:W-:-:S02]  /*df20*/  SHF.R.U32.HI R12, RZ, 0x10, R39 ;  /* 0x00000010ff0c7819 */ /* 0x000fc40000011627 */
[----:B------:R-:W-:Y:S02]  /*df30*/  LEA.HI R3, R5, R3, RZ, 0x3 ;  /* 0x0000000305037211 */ /* 0x000fe400078f18ff */
[----:B------:R-:W-:Y:S02]  /*df40*/  LOP3.LUT R0, R0, 0xfffffe00, RZ, 0xc0, !PT ;  /* 0xfffffe0000007812 */ /* 0x000fe400078ec0ff */
[----:B------:R-:W-:Y:S01]  /*df50*/  LOP3.LUT R4, R147, 0x38, R4, 0xf8, !PT ;  /* 0x0000003893047812 */ /* 0x000fe200078ef804 */
[----:B------:R-:W-:Y:S01]  /*df60*/  IMAD.SHL.U32 R3, R3, 0x400, RZ ;  /* 0x0000040003037824 */ /* 0x000fe200078e00ff */
[----:B------:R-:W-:Y:S02]  /*df70*/  LOP3.LUT R2, R0, R2, R6, 0xf6, !PT ;  /* 0x0000000200027212 */ /* 0x000fe400078ef606 */
[----:B------:R-:W-:Y:S02]  /*df80*/  LOP3.LUT R4, R4, R6, RZ, 0x3c, !PT ;  /* 0x0000000604047212 */ /* 0x000fe400078e3cff */
[----:B------:R-:W-:-:S02]  /*df90*/  LEA R35, R2, 0x100, 0x1 ;  /* 0x0000010002237811 */ /* 0x000fc400078e08ff */
[----:B------:R-:W-:Y:S02]  /*dfa0*/  LOP3.LUT R2, R3, 0x7fffe000, RZ, 0xc0, !PT ;  /* 0x7fffe00003027812 */ /* 0x000fe400078ec0ff */
[----:B------:R-:W-:Y:S01]  /*dfb0*/  SHF.R.U64 R14, R28, 0x10, R29 ;  /* 0x000000101c0e7819 */ /* 0x000fe2000000121d */
[----:B------:R-:W1:Y:S01]  /*dfc0*/  LDS.128 R8, [R35] ;  /* 0x0000000023087984 */ /* 0x000e620000000c00 */
[----:B------:R-:W-:Y:S02]  /*dfd0*/  IADD3 R2, R4, R2, R0 ;  /* 0x0000000204027210 */ /* 0x000fe40007ffe000 */
[----:B------:R-:W-:Y:S02]  /*dfe0*/  SHF.R.U64 R0, R36, 0x10, R37 ;  /* 0x0000001024007819 */ /* 0x000fe40000001225 */
[----:B------:R-:W-:Y:S01]  /*dff0*/  SHF.R.U64 R16, R30, 0x10, R31 ;  /* 0x000000101e107819 */ /* 0x000fe2000000121f */
[----:B------:R-:W-:Y:S01]  /*e000*/  IMAD.SHL.U32 R34, R2, 0x2, RZ ;  /* 0x0000000202227824 */ /* 0x000fe200078e00ff */
[----:B------:R-:W-:-:S02]  /*e010*/  PRMT R24, R65, 0x5410, R12 ;  /* 0x0000541041187816 */ /* 0x000fc4000000000c */
        /* <DEDUP_REMOVED lines=86> */
.L_x_1228:
[----:B------:R-:W-:Y:S05]  /*e580*/  BSYNC B0 ;  /* 0x0000000000007941 */ /* 0x000fea0003800000 */
.L_x_1227:
        /* <DEDUP_REMOVED lines=119> */
.L_x_1230:
[----:B------:R-:W-:Y:S05]  /*ed00*/  BSYNC B0 ;  /* 0x0000000000007941 */ /* 0x000fea0003800000 */
.L_x_1229:
[----:B------:R-:W2:Y:S02]  /*ed10*/  S2R R0, SR_TID.X ;  /* 0x0000000000007919 */ /* 0x000ea40000002100 */
[----:B--2---:R-:W-:-:S04]  /*ed20*/  SHF.R.S32.HI R3, RZ, 0x1f, R0 ;  /* 0x0000001fff037819 */ /* 0x004fc80000011400 */
[----:B------:R-:W-:-:S04]  /*ed30*/  LEA.HI R3, R3, R0, RZ, 0x3 ;  /* 0x0000000003037211 */ /* 0x000fc800078f18ff */
[----:B------:R-:W-:-:S04]  /*ed40*/  SHF.R.S32.HI R3, RZ, 0x3, R3 ;  /* 0x00000003ff037819 */ /* 0x000fc80000011403 */
[----:B------:R-:W-:-:S04]  /*ed50*/  IADD3 R3, R3, 0x60, RZ ;  /* 0x0000006003037810 */ /* 0x000fc80007ffe0ff */
[----:B------:R-:W-:-:S13]  /*ed60*/  ISETP.GE.OR P0, PT, R3, R53, P1 ;  /* 0x000000350300720c */ /* 0x000fda0000f06670 */
[----:B------:R-:W-:Y:S05]  /*ed70*/  @P0 BRA `(.L_x_1218) ;  /* 0x000006f000000947 */ /* 0x000fea0003800000 */
[----:B------:R-:W-:Y:S01]  /*ed80*/  IMAD.MOV.U32 R2, RZ, RZ, c[0x0][0x27c] ;  /* 0x00009f00ff027624 */ /* 0x000fe200078e00ff */
[----:B------:R-:W-:Y:S02]  /*ed90*/  SHF.R.S32.HI R0, RZ, 0x1f, R3 ;  /* 0x0000001fff007819 */ /* 0x000fe40000011403 */
[----:B-1----:R-:W-:Y:S02]  /*eda0*/  SHF.R.U32.HI R6, RZ, 0x3, R157 ;  /* 0x00000003ff067819 */ /* 0x002fe4000001169d */
[----:B------:R-:W-:Y:S02]  /*edb0*/  LEA.HI R2, R2, R146, RZ, 0x1d ;  /* 0x0000009202027211 */ /* 0x000fe400078fe8ff */
[----:B------:R-:W-:Y:S02]  /*edc0*/  LEA.HI R0, R0, R3, RZ, 0x3 ;  /* 0x0000000300007211 */ /* 0x000fe400078f18ff */
[----:B------:R-:W-:Y:S01]  /*edd0*/  SHF.R.S32.HI R5, RZ, 0x1f, R2 ;  /* 0x0000001fff057819 */ /* 0x000fe20000011402 */
[----:B------:R-:W-:Y:S01]  /*ede0*/  IMAD.SHL.U32 R3, R2, 0x8, RZ ;  /* 0x0000000802037824 */ /* 0x000fe200078e00ff */
[----:B------:R-:W-:Y:S01]  /*edf0*/  LOP3.LUT R4, R157, 0x38, R32, 0xf8, !PT ;  /* 0x000000389d047812 */ /* 0x000fe200078ef820 */
[----:B------:R-:W-:Y:S01]  /*ee00*/  IMAD.SHL.U32 R0, R0, 0x40, RZ ;  /* 0x0000004000007824 */ /* 0x000fe200078e00ff */
[----:B------:R-:W-:-:S02]  /*ee10*/  LEA.HI R2, R5, R2, RZ, 0x3 ;  /* 0x0000000205027211 */ /* 0x000fc400078f18ff */
[----:B------:R-:W-:Y:S02]  /*ee20*/  LOP3.LUT R3, R157, 0x38, R3, 0xf8, !PT ;  /* 0x000000389d037812 */ /* 0x000fe400078ef803 */
[----:B------:R-:W-:Y:S01]  /*ee30*/  LOP3.LUT R0, R0, 0xfffffe00, RZ, 0xc0, !PT ;  /* 0xfffffe0000007812 */ /* 0x000fe200078ec0ff */
[----:B------:R-:W-:Y:S01]  /*ee40*/  IMAD.SHL.U32 R2, R2, 0x400, RZ ;  /* 0x0000040002027824 */ /* 0x000fe200078e00ff */
[----:B------:R-:W-:Y:S02]  /*ee50*/  LOP3.LUT R3, R3, R6, RZ, 0x3c, !PT ;  /* 0x0000000603037212 */ /* 0x000fe400078e3cff */
[----:B------:R-:W-:Y:S02]  /*ee60*/  LOP3.LUT R4, R0, R4, R6, 0xf6, !PT ;  /* 0x0000000400047212 */ /* 0x000fe400078ef606 */
[----:B------:R-:W-:Y:S02]  /*ee70*/  LOP3.LUT R2, R2, 0x7fffe000, RZ, 0xc0, !PT ;  /* 0x7fffe00002027812 */ /* 0x000fe400078ec0ff */
[----:B------:R-:W-:-:S02]  /*ee80*/  LEA R31, R4, 0x100, 0x1 ;  /* 0x00000100041f7811 */ /* 0x000fc400078e08ff */
[----:B------:R-:W-:Y:S02]  /*ee90*/  IADD3 R2, R3, R2, R0 ;  /* 0x0000000203027210 */ /* 0x000fe40007ffe000 */
[----:B------:R-:W-:Y:S01]  /*eea0*/  SHF.R.U64 R3, R62, 0x10, R63 ;  /* 0x000000103e037819 */ /* 0x000fe2000000123f */
[----:B------:R-:W1:Y:S01]  /*eeb0*/  LDS.128 R8, [R31] ;  /* 0x000000001f087984 */ /* 0x000e620000000c00 */
[----:B------:R-:W-:Y:S01]  /*eec0*/  SHF.R.U64 R14, R56, 0x10, R57 ;  /* 0x00000010380e7819 */ /* 0x000fe20000001239 */
[----:B------:R-:W-:Y:S01]  /*eed0*/  IMAD.SHL.U32 R30, R2, 0x2, RZ ;  /* 0x00000002021e7824 */ /* 0x000fe200078e00ff */
[----:B------:R-:W-:Y:S02]  /*eee0*/  SHF.R.U64 R0, R60, 0x10, R61 ;  /* 0x000000103c007819 */ /* 0x000fe4000000123d */
[----:B------:R-:W-:Y:S02]  /*eef0*/  PRMT R26, R74, 0x5432, R3 ;  /* 0x000054324a1a7816 */ /* 0x000fe40000000003 */
[----:B------:R-:W2:Y:S01]  /*ef00*/  LDS.128 R4, [R30+0x100] ;  /* 0x000100001e047984 */ /* 0x000ea20000000c00 */
[----:B------:R-:W-:-:S02]  /*ef10*/  PRMT R3, R71, 0x5432, R14 ;  /* 0x0000543247037816 */ /* 0x000fc4000000000e */
[----:B------:R-:W-:Y:S02]  /*ef20*/  SHF.R.U32.HI R13, RZ, 0x10, R63 ;  /* 0x00000010ff0d7819 */ /* 0x000fe4000001163f */
[----:B------:R-:W-:Y:S01]  /*ef30*/  SHF.R.U32.HI R15, RZ, 0x10, R57 ;  /* 0x00000010ff0f7819 */ /* 0x000fe20000011639 */
[----:B------:R-:W-:Y:S01]  /*ef40*/  IMAD.U32 R28, R3, 0x10000, RZ ;  /* 0x00010000031c7824 */ /* 0x000fe200078e00ff */
[--C-:B------:R-:W-:Y:S02]  /*ef50*/  SHF.R.U64 R17, R58, 0x10, R59.reuse ;  /* 0x000000103a117819 */ /* 0x100fe4000000123b */
[----:B------:R-:W-:Y:S02]  /*ef60*/  SHF.R.U32.HI R18, RZ, 0x10, R59 ;  /* 0x00000010ff127819 */ /* 0x000fe4000001163b */
[----:B------:R-:W-:Y:S02]  /*ef70*/  PRMT R12, R72, 0x5432, R0 ;  /* 0x00005432480c7816 */ /* 0x000fe40000000000 */
[----:B------:R-:W-:-:S02]  /*ef80*/  SHF.R.U32.HI R2, RZ, 0x10, R61 ;  /* 0x00000010ff027819 */ /* 0x000fc4000001163d */
[----:B------:R-:W-:Y:S01]  /*ef90*/  PRMT R23, R74, 0x5410, R13 ;  /* 0x000054104a177816 */ /* 0x000fe2000000000d */
[----:B------:R-:W-:Y:S01]  /*efa0*/  IMAD.U32 R27, R12, 0x10000, RZ ;  /* 0x000100000c1b7824 */ /* 0x000fe200078e00ff */
[----:B------:R-:W-:Y:S02]  /*efb0*/  PRMT R16, R71, 0x5410, R15 ;  /* 0x0000541047107816 */ /* 0x000fe4000000000f */
[C---:B------:R-:W-:Y:S02]  /*efc0*/  PRMT R22, R73.reuse, 0x5432, R17 ;  /* 0x0000543249167816 */ /* 0x040fe40000000011 */
[----:B------:R-:W-:Y:S01]  /*efd0*/  PRMT R21, R73, 0x5410, R18 ;  /* 0x0000541049157816 */ /* 0x000fe20000000012 */
[----:B------:R-:W-:Y:S01]  /*efe0*/  IMAD.U32 R34, R16, 0x10000, RZ ;  /* 0x0001000010227824 */ /* 0x000fe200078e00ff */
[----:B------:R-:W-:Y:S02]  /*eff0*/  PRMT R19, R72, 0x5410, R2 ;  /* 0x0000541048137816 */ /* 0x000fe40000000002 */
[----:B------:R-:W-:Y:S01]  /*f000*/  LOP3.LUT R35, R3, 0xffff0000, RZ, 0xc0, !PT ;  /* 0xffff000003237812 */ /* 0x000fe200078ec0ff */
[C---:B-1----:R-:W-:Y:S01]  /*f010*/  IMAD.U32 R13, R8.reuse, 0x10000, RZ ;  /* 0x00010000080d7824 */ /* 0x042fe200078e00ff */
[----:B------:R-:W-:Y:S01]  /*f020*/  LOP3.LUT R15, R8, 0xffff0000, RZ, 0xc0, !PT ;  /* 0xffff0000080f7812 */ /* 0x000fe200078ec0ff */
[C---:B------:R-:W-:Y:S01]  /*f030*/  IMAD.U32 R14, R9.reuse, 0x10000, RZ ;  /* 0x00010000090e7824 */ /* 0x040fe200078e00ff */
[----:B------:R-:W-:Y:S01]  /*f040*/  LOP3.LUT R18, R9, 0xffff0000, RZ, 0xc0, !PT ;  /* 0xffff000009127812 */ /* 0x000fe200078ec0ff */
[C---:B------:R-:W-:Y:S01]  /*f050*/  IMAD.U32 R17, R11.reuse, 0x10000, RZ ;  /* 0x000100000b117824 */ /* 0x040fe200078e00ff */
[C---:B------:R-:W-:Y:S01]  /*f060*/  LOP3.LUT R25, R10.reuse, 0xffff0000, RZ, 0xc0, !PT ;  /* 0xffff00000a197812 */ /* 0x040fe200078ec0ff */
[----:B------:R-:W-:Y:S01]  /*f070*/  IMAD.U32 R20, R10, 0x10000, RZ ;  /* 0x000100000a147824 */ /* 0x000fe200078e00ff */
[----:B------:R-:W-:Y:S01]  /*f080*/  LOP3.LUT R24, R11, 0xffff0000, RZ, 0xc0, !PT ;  /* 0xffff00000b187812 */ /* 0x000fe200078ec0ff */
[----:B--2---:R-:W-:Y:S01]  /*f090*/  IMAD.U32 R0, R4, 0x10000, RZ ;  /* 0x0001000004007824 */ /* 0x004fe200078e00ff */
[C---:B------:R-:W-:Y:S01]  /*f0a0*/  LOP3.LUT R9, R5.reuse, 0xffff0000, RZ, 0xc0, !PT ;  /* 0xffff000005097812 */ /* 0x040fe200078ec0ff */
[----:B------:R-:W-:Y:S01]  /*f0b0*/  IMAD.U32 R8, R5, 0x10000, RZ ;  /* 0x0001000005087824 */ /* 0x000fe200078e00ff */
[C---:B------:R-:W-:Y:S01]  /*f0c0*/  LOP3.LUT R11, R6.reuse, 0xffff0000, RZ, 0xc0, !PT ;  /* 0xffff0000060b7812 */ /* 0x040fe200078ec0ff */
[----:B------:R-:W-:Y:S01]  /*f0d0*/  IMAD.U32 R10, R6, 0x10000, RZ ;  /* 0x00010000060a7824 */ /* 0x000fe200078e00ff */
[----:B------:R-:W-:Y:S01]  /*f0e0*/  LOP3.LUT R2, R4, 0xffff0000, RZ, 0xc0, !PT ;  /* 0xffff000004027812 */ /* 0x000fe200078ec0ff */
[C---:B------:R-:W-:Y:S01]  /*f0f0*/  IMAD.U32 R5, R7.reuse, 0x10000, RZ ;  /* 0x0001000007057824 */ /* 0x040fe200078e00ff */
[----:B------:R-:W-:Y:S01]  /*f100*/  LOP3.LUT R6, R7, 0xffff0000, RZ, 0xc0, !PT ;  /* 0xffff000007067812 */ /* 0x000fe200078ec0ff */
[----:B------:R-:W-:Y:S01]  /*f110*/  FMUL.FTZ R4, R0, R28 ;  /* 0x0000001c00047220 */ /* 0x000fe20000410000 */
[----:B------:R-:W-:Y:S01]  /*f120*/  LOP3.LUT R7, R12, 0xffff0000, RZ, 0xc0, !PT ;  /* 0xffff00000c077812 */ /* 0x000fe200078ec0ff */
[----:B------:R-:W-:-:S02]  /*f130*/  FMUL.FTZ R0, R0, R27 ;  /* 0x0000001b00007220 */ /* 0x000fc40000410000 */
[----:B------:R-:W-:Y:S02]  /*f140*/  FFMA.FTZ R33, R13, R27, -R4 ;  /* 0x0000001b0d217223 */ /* 0x000fe40000010804 */
[C---:B------:R-:W-:Y:S02]  /*f150*/  FMUL.FTZ R4, R2.reuse, R35 ;  /* 0x0000002302047220 */ /* 0x040fe40000410000 */
[----:B------:R-:W-:Y:S02]  /*f160*/  IMAD.U32 R12, R19, 0x10000, RZ ;  /* 0x00010000130c7824 */ /* 0x000fe400078e00ff */
[----:B------:R-:W-:Y:S02]  /*f170*/  FMUL.FTZ R3, R2, R7 ;  /* 0x0000000702037220 */ /* 0x000fe40000410000 */
[----:B------:R-:W-:Y:S02]  /*f180*/  FFMA.FTZ R32, R13, R28, R0 ;  /* 0x0000001c0d207223 */ /* 0x000fe40000010000 */
[----:B------:R-:W-:-:S02]  /*f190*/  FMUL.FTZ R2, R8, R34 ;  /* 0x0000002208027220 */ /* 0x000fc40000410000 */
[----:B------:R-:W-:Y:S02]  /*f1a0*/  IMAD.U32 R13, R21, 0x10000, RZ ;  /* 0x00010000150d7824 */ /* 0x000fe400078e00ff */
[-C--:B------:R-:W-:Y:S01]  /*f1b0*/  FMUL.FTZ R0, R8, R12.reuse ;  /* 0x0000000c08007220 */ /* 0x080fe20000410000 */
[----:B------:R-:W-:Y:S01]  /*f1c0*/  LOP3.LUT R8, R16, 0xffff0000, RZ, 0xc0, !PT ;  /* 0xffff000010087812 */ /* 0x000fe200078ec0ff */
[----:B------:R-:W-:Y:S01]  /*f1d0*/  FFMA.FTZ R28, R15, R35, R3 ;  /* 0x000000230f1c7223 */ /* 0x000fe20000010003 */
[----:B------:R-:W-:Y:S01]  /*f1e0*/  LOP3.LUT R16, R21, 0xffff0000, RZ, 0xc0, !PT ;  /* 0xffff000015107812 */ /* 0x000fe200078ec0ff */
[----:B------:R-:W-:Y:S01]  /*f1f0*/  FFMA.FTZ R27, R14, R12, -R2 ;  /* 0x0000000c0e1b7223 */ /* 0x000fe20000010802 */
[----:B------:R-:W-:Y:S01]  /*f200*/  LOP3.LUT R12, R19, 0xffff0000, RZ, 0xc0, !PT ;  /* 0xffff0000130c7812 */ /* 0x000fe200078ec0ff */
[----:B------:R-:W-:Y:S02]  /*f210*/  IMAD.U32 R3, R23, 0x10000, RZ ;  /* 0x0001000017037824 */ /* 0x000fe400078e00ff */
[----:B------:R-:W-:-:S02]  /*f220*/  FMUL.FTZ R2, R5, R13 ;  /* 0x0000000d05027220 */ /* 0x000fc40000410000 */
[----:B------:R-:W-:Y:S02]  /*f230*/  FFMA.FTZ R29, R15, R7, -R4 ;  /* 0x000000070f1d7223 */ /* 0x000fe40000010804 */
[----:B------:R-:W-:Y:S02]  /*f240*/  FFMA.FTZ R15, R14, R34, R0 ;  /* 0x000000220e0f7223 */ /* 0x000fe40000010000 */
[-C--:B------:R-:W-:Y:S02]  /*f250*/  FMUL.FTZ R0, R5, R3.reuse ;  /* 0x0000000305007220 */ /* 0x080fe40000410000 */
[----:B------:R-:W-:Y:S02]  /*f260*/  FFMA.FTZ R14, R17, R3, -R2 ;  /* 0x00000003110e7223 */ /* 0x000fe40000010802 */
[----:B------:R-:W-:Y:S02]  /*f270*/  FMUL.FTZ R4, R9, R8 ;  /* 0x0000000809047220 */ /* 0x000fe40000410000 */
[----:B------:R-:W-:-:S02]  /*f280*/  IMAD.U32 R19, R22, 0x10000, RZ ;  /* 0x0001000016137824 */ /* 0x000fc400078e00ff */
[-C--:B------:R-:W-:Y:S02]  /*f290*/  FMUL.FTZ R3, R9, R12.reuse ;  /* 0x0000000c09037220 */ /* 0x080fe40000410000 */
[----:B------:R-:W-:Y:S02]  /*f2a0*/  IMAD.U32 R7, R26, 0x10000, RZ ;  /* 0x000100001a077824 */ /* 0x000fe400078e00ff */
[----:B------:R-:W-:Y:S01]  /*f2b0*/  FFMA.FTZ R13, R17, R13, R0 ;  /* 0x0000000d110d7223 */ /* 0x000fe20000010000 */
[----:B------:R-:W-:Y:S01]  /*f2c0*/  LOP3.LUT R17, R22, 0xffff0000, RZ, 0xc0, !PT ;  /* 0xffff000016117812 */ /* 0x000fe200078ec0ff */
[----:B------:R-:W-:Y:S01]  /*f2d0*/  FFMA.FTZ R9, R18, R12, -R4 ;  /* 0x0000000c12097223 */ /* 0x000fe20000010804 */
[----:B------:R-:W-:Y:S01]  /*f2e0*/  LOP3.LUT R12, R26, 0xffff0000, RZ, 0xc0, !PT ;  /* 0xffff00001a0c7812 */ /* 0x000fe200078ec0ff */
[----:B------:R-:W-:Y:S02]  /*f2f0*/  FMUL.FTZ R2, R10, R19 ;  /* 0x000000130a027220 */ /* 0x000fe40000410000 */
[----:B------:R-:W-:Y:S01]  /*f300*/  FFMA.FTZ R5, R18, R8, R3 ;  /* 0x0000000812057223 */ /* 0x000fe20000010003 */
[----:B------:R-:W-:Y:S01]  /*f310*/  LOP3.LUT R8, R23, 0xffff0000, RZ, 0xc0, !PT ;  /* 0xffff000017087812 */ /* 0x000fe200078ec0ff */
[----:B------:R-:W-:Y:S01]  /*f320*/  FMUL.FTZ R0, R10, R7 ;  /* 0x000000070a007220 */ /* 0x000fe20000410000 */
[----:B------:R-:W-:Y:S01]  /*f330*/  F2FP.BF16.PACK_AB R9, R9, R27 ;  /* 0x0000001b0909723e */ /* 0x000fe200000010ff */
[----:B------:R-:W-:Y:S01]  /*f340*/  FFMA.FTZ R10, R20, R7, -R2 ;  /* 0x00000007140a7223 */ /* 0x000fe20000010802 */
[----:B------:R-:W-:Y:S01]  /*f350*/  F2FP.BF16.PACK_AB R5, R5, R15 ;  /* 0x0000000f0505723e */ /* 0x000fe200000010ff */
[----:B------:R-:W-:-:S02]  /*f360*/  FMUL.FTZ R4, R11, R17 ;  /* 0x000000110b047220 */ /* 0x000fc40000410000 */
[----:B------:R-:W-:Y:S02]  /*f370*/  FFMA.FTZ R7, R20, R19, R0 ;  /* 0x0000001314077223 */ /* 0x000fe40000010000 */
[----:B------:R-:W-:Y:S02]  /*f380*/  FMUL.FTZ R3, R11, R12 ;  /* 0x0000000c0b037220 */ /* 0x000fe40000410000 */
[C---:B------:R-:W-:Y:S02]  /*f390*/  FMUL.FTZ R2, R6.reuse, R16 ;  /* 0x0000001006027220 */ /* 0x040fe40000410000 */
[----:B------:R-:W-:Y:S02]  /*f3a0*/  FMUL.FTZ R0, R6, R8 ;  /* 0x0000000806007220 */ /* 0x000fe40000410000 */
[C---:B------:R-:W-:Y:S01]  /*f3b0*/  FFMA.FTZ R6, R25.reuse, R12, -R4 ;  /* 0x0000000c19067223 */ /* 0x040fe20000010804 */
        /* <DEDUP_REMOVED lines=11> */
.L_x_1218:
[----:B------:R-:W-:Y:S05]  /*f470*/  BSYNC B2 ;  /* 0x0000000000027941 */ /* 0x000fea0003800000 */
.L_x_1196:
[----:B-----5:R-:W2:Y:S01]  /*f480*/  S2R R144, SR_TID.X ;  /* 0x0000000000907919 */ /* 0x020ea20000002100 */
[----:B-1----:R-:W-:Y:S01]  /*f490*/  IMAD R4, R75, c[0x0][0x208], RZ ;  /* 0x000082004b047a24 */ /* 0x002fe200078e02ff */
[----:B------:R-:W-:Y:S01]  /*f4a0*/  MOV R5, R80 ;  /* 0x0000005000057202 */ /* 0x000fe20000000f00 */
[----:B------:R-:W-:Y:S01]  /*f4b0*/  IMAD.WIDE.U32 R2, R148, c[0x0][0x208], RZ ;  /* 0x0000820094027a25 */ /* 0x000fe200078e00ff */
[----:B------:R-:W-:Y:S01]  /*f4c0*/  SEL R8, RZ, 0x2, P5 ;  /* 0x00000002ff087807 */ /* 0x000fe20002800000 */
[----:B------:R-:W-:Y:S01]  /*f4d0*/  BAR.SYNC.DEFER_BLOCKING 0x0 ;  /* 0x0000000000007b1d */ /* 0x000fe20000010000 */
[----:B------:R-:W-:Y:S01]  /*f4e0*/  LOP3.LUT P2, RZ, R146, 0x2, RZ, 0xc0, !PT ;  /* 0x0000000292ff7812 */ /* 0x000fe2000784c0ff */
[----:B------:R-:W-:Y:S01]  /*f4f0*/  IMAD R4, R148, c[0x0][0x20c], R4 ;  /* 0x0000830094047a24 */ /* 0x000fe200078e0204 */
[----:B------:R-:W-:-:S03]  /*f500*/  IADD3 R199, R194, 0x20, RZ ;  /* 0x00000020c2c77810 */ /* 0x000fc60007ffe0ff */
[----:B------:R-:W-:Y:S01]  /*f510*/  UMOV UR8, 0x6 ;  /* 0x0000000600087882 */ /* 0x000fe20000000000 */
[----:B------:R-:W-:Y:S01]  /*f520*/  IADD3 R6, R3, R4, RZ ;  /* 0x0000000403067210 */ /* 0x000fe20007ffe0ff */
[----:B------:R-:W-:Y:S01]  /*f530*/  ULDC.64 UR4, c[0x0][0x208] ;  /* 0x0000820000047ab9 */ /* 0x000fe20000000a00 */
[----:B------:R-:W-:Y:S01]  /*f540*/  MOV R4, R78 ;  /* 0x0000004e00047202 */ /* 0x000fe20000000f00 */
[----:B------:R-:W-:Y:S01]  /*f550*/  USHF.L.U64.HI UR5, UR4, UR8, UR5 ;  /* 0x0000000804057299 */ /* 0x000fe20008010205 */
[----:B------:R-:W-:Y:S01]  /*f560*/  BSSY B0, `(.L_x_1231) ;  /* 0x00001a1000007945 */ /* 0x000fe20003800000 */
[----:B------:R-:W-:Y:S01]  /*f570*/  IMAD R6, R6, 0x70, RZ ;  /* 0x0000007006067824 */ /* 0x000fe200078e02ff */
[----:B------:R-:W-:Y:S01]  /*f580*/  USHF.L.U32 UR4, UR4, 0x6, URZ ;  /* 0x0000000604047899 */ /* 0x000fe2000800063f */
[----:B------:R-:W-:Y:S01]  /*f590*/  IMAD.WIDE.U32 R2, R2, 0x70, R4 ;  /* 0x0000007002027825 */ /* 0x000fe200078e0004 */
[----:B------:R-:W-:Y:S02]  /*f5a0*/  IADD3 R4, R77, R8, RZ ;  /* 0x000000084d047210 */ /* 0x000fe40007ffe0ff */
[----:B------:R-:W-:-:S02]  /*f5b0*/  @P2 IADD3 R199, R194, -0x20, RZ ;  /* 0xffffffe0c2c72810 */ /* 0x000fc40007ffe0ff */
[----:B--2---:R-:W-:Y:S02]  /*f5c0*/  LEA.HI R0, R214, R144, RZ, 0x4 ;  /* 0x00000090d6007211 */ /* 0x004fe400078f20ff */
[----:B------:R-:W-:Y:S02]  /*f5d0*/  LEA R8, P0, R2, c[0x0][0x1f8], 0x1 ;  /* 0x00007e0002087a11 */ /* 0x000fe400078008ff */
[----:B------:R-:W-:Y:S01]  /*f5e0*/  LOP3.LUT R0, R0, 0xfffffff0, RZ, 0xc0, !PT ;  /* 0xfffffff000007812 */ /* 0x000fe200078ec0ff */
[----:B------:R-:W-:Y:S01]  /*f5f0*/  LDSM.16.M88.4 R132, [R213] ;  /* 0x00000000d584783b */ /* 0x000fe20000000200 */
[----:B------:R-:W-:Y:S02]  /*f600*/  IADD3 R3, R3, R6, RZ ;  /* 0x0000000603037210 */ /* 0x000fe40007ffe0ff */
[----:B------:R-:W-:Y:S01]  /*f610*/  IADD3 R0, -R0, R144, RZ ;  /* 0x0000009000007210 */ /* 0x000fe20007ffe1ff */
[----:B------:R-:W-:Y:S01]  /*f620*/  LDSM.16.M88.4 R172, [R213+0x4000] ;  /* 0x00400000d5ac783b */ /* 0x000fe20000000200 */
[----:B------:R-:W-:-:S02]  /*f630*/  LEA.HI.X R9, R2, c[0x0][0x1fc], R3, 0x1, P0 ;  /* 0x00007f0002097a11 */ /* 0x000fc400000f0c03 */
[----:B------:R-:W-:Y:S02]  /*f640*/  SHF.R.S32.HI R7, RZ, 0x1f, R0 ;  /* 0x0000001fff077819 */ /* 0x000fe40000011400 */
[----:B------:R-:W-:Y:S02]  /*f650*/  MOV R3, 0x40 ;  /* 0x0000004000037802 */ /* 0x000fe40000000f00 */
[----:B------:R-:W-:Y:S02]  /*f660*/  LEA.HI R5, R7, R0, RZ, 0x3 ;  /* 0x0000000007057211 */ /* 0x000fe400078f18ff */
[----:B------:R-:W-:Y:S02]  /*f670*/  ISETP.GT.AND P3, PT, R144, 0x7f, PT ;  /* 0x0000007f9000780c */ /* 0x000fe40003f64270 */
[----:B------:R-:W-:Y:S02]  /*f680*/  LOP3.LUT R5, R5, 0xfffffff8, RZ, 0xc0, !PT ;  /* 0xfffffff805057812 */ /* 0x000fe400078ec0ff */
[----:B------:R-:W-:-:S02]  /*f690*/  LOP3.LUT P2, RZ, R4, 0x2, RZ, 0xc0, !PT ;  /* 0x0000000204ff7812 */ /* 0x000fc4000784c0ff */
[----:B------:R-:W-:Y:S02]  /*f6a0*/  IADD3 R0, R0, -R5, RZ ;  /* 0x8000000500007210 */ /* 0x000fe40007ffe0ff */
[----:B------:R-:W-:Y:S02]  /*f6b0*/  IADD3 R212, R199, 0x3000, RZ ;  /* 0x00003000c7d47810 */ /* 0x000fe40007ffe0ff */
[C---:B------:R-:W-:Y:S02]  /*f6c0*/  LOP3.LUT P0, RZ, R0.reuse, 0x4, RZ, 0xc0, !PT ;  /* 0x0000000400ff7812 */ /* 0x040fe4000780c0ff */
[----:B------:R-:W-:Y:S02]  /*f6d0*/  LOP3.LUT P1, RZ, R0, 0x2, RZ, 0xc0, !PT ;  /* 0x0000000200ff7812 */ /* 0x000fe4000782c0ff */
[----:B------:R-:W-:Y:S02]  /*f6e0*/  MOV R0, 0x20 ;  /* 0x0000002000007802 */ /* 0x000fe40000000f00 */
[----:B------:R-:W-:-:S02]  /*f6f0*/  SEL R3, R3, 0xffffffc0, !P0 ;  /* 0xffffffc003037807 */ /* 0x000fc40004000000 */
[----:B------:R-:W-:Y:S02]  /*f700*/  SEL R0, R0, 0xffffffe0, !P1 ;  /* 0xffffffe000007807 */ /* 0x000fe40004800000 */
[CC--:B------:R-:W-:Y:S02]  /*f710*/  IADD3 R2, R213.reuse, R3.reuse, RZ ;  /* 0x00000003d5027210 */ /* 0x0c0fe40007ffe0ff */
[----:B------:R-:W-:Y:S02]  /*f720*/  IADD3 R0, R213, R0, RZ ;  /* 0x00000000d5007210 */ /* 0x000fe40007ffe0ff */
[----:B------:R-:W-:Y:S01]  /*f730*/  IADD3 R6, P0, R8, UR4, RZ ;  /* 0x0000000408067c10 */ /* 0x000fe2000ff1e0ff */
[----:B------:R-:W-:Y:S01]  /*f740*/  LDSM.16.M88.4 R164, [R2] ;  /* 0x0000000002a4783b */ /* 0x000fe20000000200 */
[----:B------:R-:W-:Y:S02]  /*f750*/  IADD3 R3, R0, R3, RZ ;  /* 0x0000000300037210 */ /* 0x000fe40007ffe0ff */
[----:B------:R-:W-:Y:S01]  /*f760*/  LOP3.LUT P1, RZ, R4, 0x1, RZ, 0xc0, !PT ;  /* 0x0000000104ff7812 */ /* 0x000fe2000782c0ff */
[----:B------:R-:W-:Y:S01]  /*f770*/  LDSM.16.M88.4 R136, [R0] ;  /* 0x000000000088783b */ /* 0x000fe20000000200 */
[----:B------:R-:W-:-:S02]  /*f780*/  IADD3.X R7, R9, UR5, RZ, P0, !PT ;  /* 0x0000000509077c10 */ /* 0x000fc400087fe4ff */
[----:B------:R-:W-:Y:S01]  /*f790*/  IADD3 R4, P0, R6, UR4, RZ ;  /* 0x0000000406047c10 */ /* 0x000fe2000ff1e0ff */
[----:B------:R1:W-:Y:S01]  /*f7a0*/  LDSM.16.M88.4 R176, [R0+0x4000] ;  /* 0x0040000000b0783b */ /* 0x0003e20000000200 */
[----:B------:R-:W-:Y:S02]  /*f7b0*/  IADD3 R211, R199, 0x2800, RZ ;  /* 0x00002800c7d37810 */ /* 0x000fe40007ffe0ff */
[----:B------:R-:W-:Y:S01]  /*f7c0*/  IADD3.X R5, R7, UR5, RZ, P0, !PT ;  /* 0x0000000507057c10 */ /* 0x000fe200087fe4ff */
[----:B------:R2:W-:Y:S01]  /*f7d0*/  LDSM.16.M88.4 R180, [R2+0x4000] ;  /* 0x0040000002b4783b */ /* 0x0005e20000000200 */
[----:B------:R-:W-:Y:S02]  /*f7e0*/  @!P3 IADD3 R10, P0, R4, UR4, RZ ;  /* 0x00000004040abc10 */ /* 0x000fe4000ff1e0ff */
[----:B------:R-:W-:Y:S01]  /*f7f0*/  IADD3 R210, R199, 0x2000, RZ ;  /* 0x00002000c7d27810 */ /* 0x000fe20007ffe0ff */
[----:B------:R-:W-:Y:S01]  /*f800*/  LDSM.16.M88.4 R168, [R3] ;  /* 0x0000000003a8783b */ /* 0x000fe20000000200 */
[----:B------:R-:W-:-:S02]  /*f810*/  @!P3 IADD3.X R11, R5, UR5, RZ, P0, !PT ;  /* 0x00000005050bbc10 */ /* 0x000fc400087fe4ff */
[C---:B------:R-:W-:Y:S01]  /*f820*/  IADD3 R209, R199.reuse, 0x1800, RZ ;  /* 0x00001800c7d17810 */ /* 0x040fe20007ffe0ff */
[----:B------:R-:W-:Y:S01]  /*f830*/  LDSM.16.M88.4 R184, [R3+0x4000] ;  /* 0x0040000003b8783b */ /* 0x000fe20000000200 */
[C---:B------:R-:W-:Y:S02]  /*f840*/  IADD3 R208, R199.reuse, 0x1000, RZ ;  /* 0x00001000c7d07810 */ /* 0x040fe40007ffe0ff */
[C---:B------:R-:W-:Y:S01]  /*f850*/  IADD3 R207, R199.reuse, 0x800, RZ ;  /* 0x00000800c7cf7810 */ /* 0x040fe20007ffe0ff */
[----:B------:R-:W-:Y:S01]  /*f860*/  BAR.SYNC.DEFER_BLOCKING 0x0 ;  /* 0x0000000000007b1d */ /* 0x000fe20000010000 */
[C---:B------:R-:W-:Y:S02]  /*f870*/  IADD3 R206, R199.reuse, 0x3800, RZ ;  /* 0x00003800c7ce7810 */ /* 0x040fe40007ffe0ff */
[C---:B------:R-:W-:Y:S02]  /*f880*/  IADD3 R205, R199.reuse, 0x6800, RZ ;  /* 0x00006800c7cd7810 */ /* 0x040fe40007ffe0ff */
[----:B------:R-:W-:-:S02]  /*f890*/  IADD3 R204, R199, 0x6000, RZ ;  /* 0x00006000c7cc7810 */ /* 0x000fc40007ffe0ff */
[----:B-1----:R-:W-:Y:S02]  /*f8a0*/  MOV R0, 0x40 ;  /* 0x0000004000007802 */ /* 0x002fe40000000f00 */
[C---:B------:R-:W-:Y:S02]  /*f8b0*/  IADD3 R203, R199.reuse, 0x5800, RZ ;  /* 0x00005800c7cb7810 */ /* 0x040fe40007ffe0ff */
[----:B--2---:R-:W-:Y:S02]  /*f8c0*/  IADD3 R2, R76, R152, -R110 ;  /* 0x000000984c027210 */ /* 0x004fe40007ffe86e */
[C---:B------:R-:W-:Y:S02]  /*f8d0*/  IADD3 R202, R199.reuse, 0x5000, RZ ;  /* 0x00005000c7ca7810 */ /* 0x040fe40007ffe0ff */
[----:B------:R-:W-:Y:S02]  /*f8e0*/  ISETP.LT.OR P0, PT, R2, 0x1, !P1 ;  /* 0x000000010200780c */ /* 0x000fe40004f01670 */
[----:B------:R-:W-:-:S02]  /*f8f0*/  IADD3 R201, R199, 0x4800, RZ ;  /* 0x00004800c7c97810 */ /* 0x000fc40007ffe0ff */
[----:B------:R-:W-:Y:S01]  /*f900*/  IADD3 R200, R199, 0x4000, RZ ;  /* 0x00004000c7c87810 */ /* 0x000fe20007ffe0ff */
[----:B------:R-:W-:-:S04]  /*f910*/  DEPBAR.LE SB0, 0x0 ;  /* 0x000080000000791a */ /* 0x000fc80000000000 */
[----:B------:R-:W-:Y:S06]  /*f920*/  BAR.SYNC.DEFER_BLOCKING 0x0 ;  /* 0x0000000000007b1d */ /* 0x000fec0000010000 */
[----:B------:R-:W1:Y:S04]  /*f930*/  LDSM.16.M88.4 R20, [R194] ;  /* 0x00000000c214783b */ /* 0x000e680000000200 */
[----:B------:R-:W-:Y:S04]  /*f940*/  LDSM.16.M88.4 R16, [R194+0x800] ;  /* 0x00080000c210783b */ /* 0x000fe80000000200 */
[----:B------:R-:W2:Y:S04]  /*f950*/  LDSM.16.M88.4 R12, [R194+0x1000] ;  /* 0x00100000c20c783b */ /* 0x000ea80000000200 */
[----:B------:R-:W3:Y:S04]  /*f960*/  LDSM.16.M88.4 R32, [R194+0x1800] ;  /* 0x00180000c220783b */ /* 0x000ee80000000200 */
[----:B------:R-:W4:Y:S04]  /*f970*/  LDSM.16.M88.4 R52, [R194+0x2000] ;  /* 0x00200000c234783b */ /* 0x000f280000000200 */
[----:B------:R-:W-:Y:S04]  /*f980*/  LDSM.16.M88.4 R76, [R194+0x2800] ;  /* 0x00280000c24c783b */ /* 0x000fe80000000200 */
[----:B------:R-:W-:Y:S04]  /*f990*/  LDSM.16.M88.4 R92, [R194+0x3000] ;  /* 0x00300000c25c783b */ /* 0x000fe80000000200 */
[----:B------:R-:W3:Y:S04]  /*f9a0*/  LDSM.16.M88.4 R56, [R199] ;  /* 0x00000000c738783b */ /* 0x000ee80000000200 */
[----:B------:R-:W-:Y:S04]  /*f9b0*/  LDSM.16.M88.4 R72, [R199+0x800] ;  /* 0x00080000c748783b */ /* 0x000fe80000000200 */
[----:B------:R-:W3:Y:S04]  /*f9c0*/  LDSM.16.M88.4 R64, [R199+0x1000] ;  /* 0x00100000c740783b */ /* 0x000ee80000000200 */
[----:B------:R-:W3:Y:S01]  /*f9d0*/  LDSM.16.M88.4 R60, [R199+0x1800] ;  /* 0x00180000c73c783b */ /* 0x000ee20000000200 */
[C---:B-1----:R-:W-:Y:S03]  /*f9e0*/  HMMA.16816.F32.BF16 R48, R132.reuse, R20, RZ ;  /* 0x000000148430723c */ /* 0x042fe600000418ff */
[----:B------:R-:W1:Y:S04]  /*f9f0*/  LDSM.16.M88.4 R96, [R199+0x2000] ;  /* 0x00200000c760783b */ /* 0x000e680000000200 */
[----:B------:R-:W-:Y:S01]  /*fa00*/  LDSM.16.M88.4 R116, [R199+0x2800] ;  /* 0x00280000c774783b */ /* 0x000fe20000000200 */
[C---:B--2---:R-:W-:Y:S03]  /*fa10*/  HMMA.16816.F32.BF16 R28, R132.reuse, R12, RZ ;  /* 0x0000000c841c723c */ /* 0x044fe600000418ff */
[----:B------:R-:W-:Y:S04]  /*fa20*/  LDSM.16.M88.4 R120, [R199+0x3000] ;  /* 0x00300000c778783b */ /* 0x000fe80000000200 */
[----:B------:R-:W-:Y:S01]  /*fa30*/  @!PT LDS RZ, [RZ] ;  /* 0x00000000fffff984 */ /* 0x000fe20000000800 */
[----:B------:R-:W-:Y:S01]  /*fa40*/  @!PT LDS RZ, [RZ] ;  /* 0x00000000fffff984 */ /* 0x000fe20000000800 */
[----:B------:R-:W-:Y:S01]  /*fa50*/  @!PT LDS RZ, [RZ] ;  /* 0x00000000fffff984 */ /* 0x000fe20000000800 */
[----:B------:R2:W-:Y:S01]  /*fa60*/  LDGSTS.E.BYPASS.LTC128B.128 [R215+0x100], [R8.64], !P0 ;  /* 0x0010000008d77fae */ /* 0x0005e2000c101d46 */
[C---:B------:R-:W-:Y:S01]  /*fa70*/  ISETP.LT.OR P0, PT, R2.reuse, 0x1, !P2 ;  /* 0x000000010200780c */ /* 0x040fe20005701670 */
[C---:B------:R-:W-:Y:S08]  /*fa80*/  HMMA.16816.F32.BF16 R44, R132.reuse, R22, RZ ;  /* 0x00000016842c723c */ /* 0x040ff000000418ff */
[----:B------:R-:W-:Y:S04]  /*fa90*/  HMMA.16816.F32.BF16 R40, R132, R16, RZ ;  /* 0x000000108428723c */ /* 0x000fe800000418ff */
[----:B------:R2:W-:Y:S01]  /*faa0*/  LDGSTS.E.BYPASS.LTC128B.128 [R215+0x3900], [R8.64+0x80], !P0 ;  /* 0x0390008008d77fae */ /* 0x0005e2000c101d46 */
[----:B------:R-:W-:-:S02]  /*fab0*/  ISETP.LT.OR P0, PT, R2, 0x21, !P1 ;  /* 0x000000210200780c */ /* 0x000fc40004f01670 */
[C---:B------:R-:W-:Y:S01]  /*fac0*/  ISETP.LT.OR P1, PT, R2.reuse, 0x41, !P1 ;  /* 0x000000410200780c */ /* 0x040fe20004f21670 */
[C---:B------:R-:W-:Y:S08]  /*fad0*/  HMMA.16816.F32.BF16 R36, R132.reuse, R18, RZ ;  /* 0x000000128424723c */ /* 0x040ff000000418ff */
[----:B------:R-:W-:Y:S02]  /*fae0*/  HMMA.16816.F32.BF16 R24, R132, R14, RZ ;  /* 0x0000000e8418723c */ /* 0x000fe400000418ff */
[----:B------:R1:W-:Y:S01]  /*faf0*/  LDGSTS.E.BYPASS.LTC128B.128 [R215+0x1100], [R6.64], !P0 ;  /* 0x0110000006d77fae */ /* 0x0003e2000c101d46 */
[----:B------:R-:W-:-:S02]  /*fb00*/  ISETP.LT.OR P0, PT, R2, 0x21, !P2 ;  /* 0x000000210200780c */ /* 0x000fc40005701670 */
[----:B------:R-:W-:-:S03]  /*fb10*/  ISETP.LT.OR P2, PT, R2, 0x41, !P2 ;  /* 0x000000410200780c */ /* 0x000fc60005741670 */
[C---:B---3--:R-:W-:Y:S08]  /*fb20*/  HMMA.16816.F32.BF16 R20, R132.reuse, R32, RZ ;  /* 0x000000208414723c */ /* 0x048ff000000418ff */
[----:B------:R1:W-:Y:S01]  /*fb30*/  LDGSTS.E.BYPASS.LTC128B.128 [R215+0x4900], [R6.64+0x80], !P0 ;  /* 0x0490008006d77fae */ /* 0x0003e2000c101d46 */
[----:B------:R-:W-:Y:S01]  /*fb40*/  LOP3.LUT P0, RZ, R146, 0x4, RZ, 0xc0, !PT ;  /* 0x0000000492ff7812 */ /* 0x000fe2000780c0ff */
[----:B------:R-:W-:Y:S02]  /*fb50*/  HMMA.16816.F32.BF16 R16, R132, R34, RZ ;  /* 0x000000228410723c */ /* 0x000fe400000418ff */
[----:B------:R1:W-:Y:S01]  /*fb60*/  LDGSTS.E.BYPASS.LTC128B.128 [R215+0x2100], [R4.64], !P1 ;  /* 0x0210000004d77fae */ /* 0x0003e2000c901d46 */
[----:B------:R-:W-:-:S02]  /*fb70*/  @!P3 ISETP.LT.OR P1, PT, R2, 0x61, P6 ;  /* 0x000000610200b80c */ /* 0x000fc40003721670 */
[----:B------:R-:W-:Y:S01]  /*fb80*/  SEL R0, R0, 0xffffffc0, !P0 ;  /* 0xffffffc000007807 */ /* 0x000fe20004000000 */
[----:B------:R1:W-:Y:S01]  /*fb90*/  LDGSTS.E.BYPASS.LTC128B.128 [R215+0x5900], [R4.64+0x80], !P2 ;  /* 0x0590008004d77fae */ /* 0x0003e2000d101d46 */
[----:B------:R-:W-:Y:S01]  /*fba0*/  @!P3 ISETP.LT.OR P0, PT, R2, 0x61, P5 ;  /* 0x000000610200b80c */ /* 0x000fe20002f01670 */
[----:B----4-:R-:W-:Y:S01]  /*fbb0*/  HMMA.16816.F32.BF16 R12, R132, R52, RZ ;  /* 0x00000034840c723c */ /* 0x010fe200000418ff */
[-C--:B------:R-:W-:Y:S02]  /*fbc0*/  IADD3 R193, R194, R0.reuse, RZ ;  /* 0x00000000c2c17210 */ /* 0x080fe40007ffe0ff */
[----:B------:R-:W-:-:S05]  /*fbd0*/  IADD3 R192, R199, R0, RZ ;  /* 0x00000000c7c07210 */ /* 0x000fca0007ffe0ff */
[----:B------:R2:W-:Y:S01]  /*fbe0*/  @!P3 LDGSTS.E.BYPASS.LTC128B.128 [R216+0x3100], [R10.64], !P1 ;  /* 0x031000000ad8bfae */ /* 0x0005e2000c901d46 */
[----:B------:R-:W-:Y:S03]  /*fbf0*/  HMMA.16816.F32.BF16 R48, R136, R56, R48 ;  /* 0x000000388830723c */ /* 0x000fe60000041830 */
[----:B------:R2:W-:Y:S01]  /*fc00*/  @!P3 LDGSTS.E.BYPASS.LTC128B.128 [R216+0x6900], [R10.64+0x80], !P0 ;  /* 0x069000800ad8bfae */ /* 0x0005e2000c101d46 */
[----:B------:R-:W-:-:S03]  /*fc10*/  ISETP.GT.AND P0, PT, R148, R151, PT ;  /* 0x000000979400720c */ /* 0x000fc60003f04270 */
[----:B------:R-:W3:Y:S01]  /*fc20*/  LDSM.16.M88.4 R80, [R193] ;  /* 0x00000000c150783b */ /* 0x000ee20000000200 */
[----:B------:R-:W-:Y:S03]  /*fc30*/  HMMA.16816.F32.BF16 R104, R136, R64, R28 ;  /* 0x000000408868723c */ /* 0x000fe6000004181c */
[----:B------:R-:W4:Y:S04]  /*fc40*/  LDSM.16.M88.4 R28, [R192] ;  /* 0x00000000c01c783b */ /* 0x000f280000000200 */
[----:B------:R-:W2:Y:S01]  /*fc50*/  LDSM.16.M88.4 R32, [R193+0x800] ;  /* 0x00080000c120783b */ /* 0x000ea20000000200 */
[----:B-1----:R-:W-:Y:S03]  /*fc60*/  HMMA.16816.F32.BF16 R4, R132, R94, RZ ;  /* 0x0000005e8404723c */ /* 0x002fe600000418ff */
[----:B------:R-:W0:Y:S05]  /*fc70*/  LDGDEPBAR ;  /* 0x00000000000079af */ /* 0x000e2a0000000000 */
[C---:B------:R-:W-:Y:S08]  /*fc80*/  HMMA.16816.F32.BF16 R84, R136.reuse, R58, R44 ;  /* 0x0000003a8854723c */ /* 0x040ff0000004182c */
[C---:B------:R-:W-:Y:S08]  /*fc90*/  HMMA.16816.F32.BF16 R88, R136.reuse, R60, R20 ;  /* 0x0000003c8858723c */ /* 0x040ff00000041814 */
[C---:B------:R-:W-:Y:S08]  /*fca0*/  HMMA.16816.F32.BF16 R112, R136.reuse, R62, R16 ;  /* 0x0000003e8870723c */ /* 0x040ff00000041810 */
[C---:B------:R-:W-:Y:S08]  /*fcb0*/  HMMA.16816.F32.BF16 R60, R136.reuse, R96, R12 ;  /* 0x00000060883c723c */ /* 0x040ff0000004180c */
[----:B------:R-:W-:Y:S01]  /*fcc0*/  HMMA.16816.F32.BF16 R100, R136, R66, R24 ;  /* 0x000000428864723c */ /* 0x000fe20000041818 */
[----:B------:R-:W-:Y:S07]  /*fcd0*/  LDSM.16.M88.4 R64, [R199+0x3800] ;  /* 0x00380000c740783b */ /* 0x000fee0000000200 */
[----:B------:R-:W-:Y:S08]  /*fce0*/  HMMA.16816.F32.BF16 R12, R132, R78, RZ ;  /* 0x0000004e840c723c */ /* 0x000ff000000418ff */
[----:B---3--:R-:W-:Y:S01]  /*fcf0*/  HMMA.16816.F32.BF16 R24, R164, R80, R48 ;  /* 0x00000050a418723c */ /* 0x008fe20000041830 */
[----:B------:R-:W-:Y:S07]  /*fd00*/  LDSM.16.M88.4 R48, [R194+0x3800] ;  /* 0x00380000c230783b */ /* 0x000fee0000000200 */
[----:B------:R-:W-:Y:S01]  /*fd10*/  HMMA.16816.F32.BF16 R108, R136, R72, R40 ;  /* 0x00000048886c723c */ /* 0x000fe20000041828 */
[----:B------:R-:W1:Y:S07]  /*fd20*/  LDSM.16.M88.4 R40, [R193+0x1000] ;  /* 0x00100000c128783b */ /* 0x000e6e0000000200 */
[C---:B--2---:R-:W-:Y:S08]  /*fd30*/  HMMA.16816.F32.BF16 R8, R132.reuse, R92, RZ ;  /* 0x0000005c8408723c */ /* 0x044ff000000418ff */
[----:B------:R-:W-:Y:S01]  /*fd40*/  HMMA.16816.F32.BF16 R16, R132, R76, RZ ;  /* 0x0000004c8410723c */ /* 0x000fe200000418ff */
[----:B------:R-:W-:Y:S07]  /*fd50*/  LDSM.16.M88.4 R76, [R192+0x1000] ;  /* 0x00100000c04c783b */ /* 0x000fee0000000200 */
[----:B------:R-:W-:Y:S08]  /*fd60*/  HMMA.16816.F32.BF16 R124, R136, R122, R4 ;  /* 0x0000007a887c723c */ /* 0x000ff00000041804 */
[----:B------:R-:W-:Y:S01]  /*fd70*/  HMMA.16816.F32.BF16 R20, R132, R54, RZ ;  /* 0x000000368414723c */ /* 0x000fe200000418ff */
[----:B------:R-:W-:Y:S07]  /*fd80*/  LDSM.16.M88.4 R52, [R193+0x1800] ;  /* 0x00180000c134783b */ /* 0x000fee0000000200 */
[----:B------:R-:W-:Y:S01]  /*fd90*/  HMMA.16816.F32.BF16 R4, R164, R82, R84 ;  /* 0x00000052a404723c */ /* 0x000fe20000041854 */
[----:B------:R-:W-:Y:S07]  /*fda0*/  LDSM.16.M88.4 R80, [R194+0x4000] ;  /* 0x00400000c250783b */ /* 0x000fee0000000200 */
[C---:B------:R-:W-:Y:S01]  /*fdb0*/  HMMA.16816.F32.BF16 R72, R136.reuse, R74, R36 ;  /* 0x0000004a8848723c */ /* 0x040fe20000041824 */
[----:B------:R-:W2:Y:S07]  /*fdc0*/  LDSM.16.M88.4 R36, [R192+0x800] ;  /* 0x00080000c024783b */ /* 0x000eae0000000200 */
[----:B------:R-:W-:Y:S08]  /*fdd0*/  HMMA.16816.F32.BF16 R128, R136, R118, R12 ;  /* 0x000000768880723c */ /* 0x000ff0000004180c */
[----:B----4-:R-:W-:Y:S08]  /*fde0*/  HMMA.16816.F32.BF16 R12, R168, R28, R24 ;  /* 0x0000001ca80c723c */ /* 0x010ff00000041818 */
[C---:B------:R-:W-:Y:S01]  /*fdf0*/  HMMA.16816.F32.BF16 R140, R136.reuse, R120, R8 ;  /* 0x00000078888c723c */ /* 0x040fe20000041808 */
[----:B------:R-:W3:Y:S07]  /*fe00*/  LDSM.16.M88.4 R8, [R193+0x2000] ;  /* 0x00200000c108783b */ /* 0x000eee0000000200 */
[----:B------:R-:W-:Y:S08]  /*fe10*/  HMMA.16816.F32.BF16 R44, R136, R116, R16 ;  /* 0x00000074882c723c */ /* 0x000ff00000041810 */
[----:B------:R-:W-:Y:S08]  /*fe20*/  HMMA.16816.F32.BF16 R16, R164, R32, R108 ;  /* 0x00000020a410723c */ /* 0x000ff0000004186c */
[----:B------:R-:W-:Y:S01]  /*fe30*/  HMMA.16816.F32.BF16 R56, R136, R98, R20 ;  /* 0x000000628838723c */ /* 0x000fe20000041814 */
[----:B------:R-:W4:Y:S04]  /*fe40*/  LDSM.16.M88.4 R20, [R193+0x2800] ;  /* 0x00280000c114783b */ /* 0x000f280000000200 */
[----:B------:R-:W-:Y:S03]  /*fe50*/  LDSM.16.M88.4 R96, [R193+0x3800] ;  /* 0x00380000c160783b */ /* 0x000fe60000000200 */
[C---:B-1----:R-:W-:Y:S01]  /*fe60*/  HMMA.16816.F32.BF16 R92, R164.reuse, R40, R104 ;  /* 0x00000028a45c723c */ /* 0x042fe20000041868 */
[----:B------:R-:W-:Y:S07]  /*fe70*/  LDSM.16.M88.4 R104, [R192+0x3800] ;  /* 0x00380000c068783b */ /* 0x000fee0000000200 */
[----:B------:R-:W-:Y:S01]  /*fe80*/  HMMA.16816.F32.BF16 R116, R164, R42, R100 ;  /* 0x0000002aa474723c */ /* 0x000fe20000041864 */
[----:B------:R-:W1:Y:S07]  /*fe90*/  LDSM.16.M88.4 R40, [R193+0x3000] ;  /* 0x00300000c128783b */ /* 0x000e6e0000000200 */
[----:B------:R-:W-:Y:S08]  /*fea0*/  HMMA.16816.F32.BF16 R4, R168, R30, R4 ;  /* 0x0000001ea804723c */ /* 0x000ff00000041804 */
[----:B------:R-:W-:Y:S08]  /*feb0*/  HMMA.16816.F32.BF16 R12, R172, R48, R12 ;  /* 0x00000030ac0c723c */ /* 0x000ff0000004180c */
[----:B------:R-:W-:Y:S01]  /*fec0*/  HMMA.16816.F32.BF16 R72, R164, R34, R72 ;  /* 0x00000022a448723c */ /* 0x000fe20000041848 */
[----:B------:R-:W-:Y:S07]  /*fed0*/  LDSM.16.M88.4 R32, [R192+0x2800] ;  /* 0x00280000c020783b */ /* 0x000fee0000000200 */
[----:B--2---:R-:W-:Y:S08]  /*fee0*/  HMMA.16816.F32.BF16 R16, R168, R36, R16 ;  /* 0x00000024a810723c */ /* 0x004ff00000041810 */
[----:B---3--:R-:W-:Y:S01]  /*fef0*/  HMMA.16816.F32.BF16 R100, R164, R10, R56 ;  /* 0x0000000aa464723c */ /* 0x008fe20000041838 */
[----:B------:R-:W2:Y:S07]  /*ff00*/  LDSM.16.M88.4 R56, [R192+0x3000] ;  /* 0x00300000c038783b */ /* 0x000eae0000000200 */
[----:B------:R-:W-:Y:S01]  /*ff10*/  HMMA.16816.F32.BF16 R4, R172, R50, R4 ;  /* 0x00000032ac04723c */ /* 0x000fe20000041804 */
[----:B------:R-:W-:Y:S07]  /*ff20*/  LDSM.16.M88.4 R48, [R192+0x1800] ;  /* 0x00180000c030783b */ /* 0x000fee0000000200 */
[----:B------:R-:W-:Y:S01]  /*ff30*/  HMMA.16816.F32.BF16 R120, R164, R52, R88 ;  /* 0x00000034a478723c */ /* 0x000fe20000041858 */
[----:B------:R-:W3:Y:S07]  /*ff40*/  LDSM.16.M88.4 R88, [R199+0x4000] ;  /* 0x00400000c758783b */ /* 0x000eee0000000200 */
        /* <DEDUP_REMOVED lines=13> */
[----:B------:R-:W-:Y:S01]  /*10020*/  HMMA.16816.F32.BF16 R72, R168, R76, R92 ;  /* 0x0000004ca848723c */ /* 0x000fe2000004185c */
[----:B------:R-:W4:Y:S07]  /*10030*/  LDSM.16.M88.4 R92, [R193+0x4000] ;  /* 0x00400000c15c783b */ /* 0x000f2e0000000200 */
[----:B------:R-:W-:Y:S08]  /*10040*/  HMMA.16816.F32.BF16 R4, R180, R96, R12 ;  /* 0x00000060b404723c */ /* 0x000ff0000004180c */
[C---:B------:R-:W-:Y:S08]  /*10050*/  HMMA.16816.F32.BF16 R40, R168.reuse, R78, R116 ;  /* 0x0000004ea828723c */ /* 0x040ff00000041874 */
[----:B--2---:R-:W-:Y:S08]  /*10060*/  HMMA.16816.F32.BF16 R116, R168, R56, R24 ;  /* 0x00000038a874723c */ /* 0x004ff00000041818 */
[----:B------:R-:W-:Y:S08]  /*10070*/  HMMA.16816.F32.BF16 R24, R172, R82, R20 ;  /* 0x00000052ac18723c */ /* 0x000ff00000041814 */
[----:B---3--:R-:W-:Y:S08]  /*10080*/  HMMA.16816.F32.BF16 R20, R176, R88, R16 ;  /* 0x00000058b014723c */ /* 0x008ff00000041810 */
[C---:B------:R-:W-:Y:S08]  /*10090*/  HMMA.16816.F32.BF16 R52, R168.reuse, R48, R120 ;  /* 0x00000030a834723c */ /* 0x040ff00000041878 */
[C---:B------:R-:W-:Y:S08]  /*100a0*/  HMMA.16816.F32.BF16 R48, R168.reuse, R50, R112 ;  /* 0x00000032a830723c */ /* 0x040ff00000041870 */
[C---:B------:R-:W-:Y:S08]  /*100b0*/  HMMA.16816.F32.BF16 R84, R168.reuse, R32, R84 ;  /* 0x00000020a854723c */ /* 0x040ff00000041854 */
[----:B------:R-:W-:Y:S01]  /*100c0*/  HMMA.16816.F32.BF16 R112, R168, R34, R28 ;  /* 0x00000022a870723c */ /* 0x000fe2000004181c */
[----:B------:R-:W2:Y:S04]  /*100d0*/  LDSM.16.M88.4 R32, [R199+0x4800] ;  /* 0x00480000c720783b */ /* 0x000ea80000000200 */
[----:B------:R-:W-:Y:S03]  /*100e0*/  LDSM.16.M88.4 R28, [R199+0x5000] ;  /* 0x00500000c71c783b */ /* 0x000fe60000000200 */
[----:B------:R-:W-:Y:S08]  /*100f0*/  HMMA.16816.F32.BF16 R16, R180, R98, R8 ;  /* 0x00000062b410723c */ /* 0x000ff00000041808 */
[----:B------:R-:W-:Y:S01]  /*10100*/  HMMA.16816.F32.BF16 R80, R168, R58, R60 ;  /* 0x0000003aa850723c */ /* 0x000fe2000004183c */
[----:B------:R-:W3:Y:S07]  /*10110*/  LDSM.16.M88.4 R56, [R192+0x4000] ;  /* 0x00400000c038783b */ /* 0x000eee0000000200 */
[----:B------:R-:W-:Y:S08]  /*10120*/  HMMA.16816.F32.BF16 R4, R184, R104, R4 ;  /* 0x00000068b804723c */ /* 0x000ff00000041804 */
[----:B-1----:R-:W-:Y:S08]  /*10130*/  HMMA.16816.F32.BF16 R12, R172, R36, R72 ;  /* 0x00000024ac0c723c */ /* 0x002ff00000041848 */
[----:B----4-:R-:W-:Y:S08]  /*10140*/  HMMA.16816.F32.BF16 R8, R180, R92, R20 ;  /* 0x0000005cb408723c */ /* 0x010ff00000041814 */
[----:B------:R-:W-:Y:S01]  /*10150*/  HMMA.16816.F32.BF16 R24, R176, R90, R24 ;  /* 0x0000005ab018723c */ /* 0x000fe20000041818 */
[----:B------:R-:W-:-:S04]  /*10160*/  FMUL.FTZ R0, R4, c[0x0][0x320] ;  /* 0x0000c80004007a20 */ /* 0x000fc80000410000 */
[----:B------:R1:W4:Y:S03]  /*10170*/  MUFU.TANH R104, R0 ;  /* 0x0000000000687308 */ /* 0x0003260000002400 */
[----:B------:R-:W-:Y:S01]  /*10180*/  HMMA.16816.F32.BF16 R76, R172, R66, R48 ;  /* 0x00000042ac4c723c */ /* 0x000fe20000041830 */
[----:B------:R-:W-:Y:S07]  /*10190*/  LDSM.16.M88.4 R48, [R193+0x4800] ;  /* 0x00480000c130783b */ /* 0x000fee0000000200 */
[----:B------:R-:W-:Y:S01]  /*101a0*/  HMMA.16816.F32.BF16 R16, R184, R106, R16 ;  /* 0x0000006ab810723c */ /* 0x000fe20000041810 */
[----:B-1----:R-:W-:-:S07]  /*101b0*/  FMUL.FTZ R0, R5, c[0x0][0x320] ;  /* 0x0000c80005007a20 */ /* 0x002fce0000410000 */
[C---:B------:R-:W-:Y:S01]  /*101c0*/  HMMA.16816.F32.BF16 R108, R168.reuse, R44, R108 ;  /* 0x0000002ca86c723c */ /* 0x040fe2000004186c */
[----:B------:R1:W1:Y:S07]  /*101d0*/  MUFU.TANH R99, R0 ;  /* 0x0000000000637308 */ /* 0x00026e0000002400 */
[----:B------:R-:W-:Y:S08]  /*101e0*/  HMMA.16816.F32.BF16 R100, R168, R46, R100 ;  /* 0x0000002ea864723c */ /* 0x000ff00000041864 */
[----:B------:R-:W-:Y:S01]  /*101f0*/  HMMA.16816.F32.BF16 R44, R172, R38, R40 ;  /* 0x00000026ac2c723c */ /* 0x000fe20000041828 */
[----:B-1----:R-:W-:Y:S01]  /*10200*/  FMUL.FTZ R0, R6, c[0x0][0x320] ;  /* 0x0000c80006007a20 */ /* 0x002fe20000410000 */
[----:B------:R-:W1:Y:S03]  /*10210*/  LDSM.16.M88.4 R40, [R194+0x5800] ;  /* 0x00580000c228783b */ /* 0x000e660000000200 */
[----:B------:R3:W1:Y:S01]  /*10220*/  MUFU.TANH R106, R0 ;  /* 0x00000000006a7308 */ /* 0x0006620000002400 */
[----:B------:R-:W1:Y:S02]  /*10230*/  LDSM.16.M88.4 R36, [R192+0x4800] ;  /* 0x00480000c024783b */ /* 0x000e640000000200 */
[----:B--2---:R-:W-:Y:S08]  /*10240*/  HMMA.16816.F32.BF16 R12, R176, R32, R12 ;  /* 0x00000020b00c723c */ /* 0x004ff0000004180c */
[----:B------:R-:W-:Y:S01]  /*10250*/  HMMA.16816.F32.BF16 R72, R172, R64, R52 ;  /* 0x00000040ac48723c */ /* 0x000fe20000041834 */
[----:B------:R-:W2:Y:S01]  /*10260*/  LDSM.16.M88.4 R52, [R194+0x6000] ;  /* 0x00600000c234783b */ /* 0x000ea20000000200 */
[----:B---3--:R-:W-:-:S06]  /*10270*/  FMUL.FTZ R0, R7, c[0x0][0x320] ;  /* 0x0000c80007007a20 */ /* 0x008fcc0000410000 */
[----:B------:R-:W-:Y:S01]  /*10280*/  HMMA.16816.F32.BF16 R4, R184, R56, R8 ;  /* 0x00000038b804723c */ /* 0x000fe20000041808 */
[----:B------:R3:W1:Y:S07]  /*10290*/  MUFU.TANH R105, R0 ;  /* 0x0000000000697308 */ /* 0x00066e0000002400 */
[----:B------:R-:W-:Y:S08]  /*102a0*/  HMMA.16816.F32.BF16 R8, R180, R94, R24 ;  /* 0x0000005eb408723c */ /* 0x000ff00000041818 */
[----:B------:R-:W-:Y:S01]  /*102b0*/  HMMA.16816.F32.BF16 R20, R176, R34, R44 ;  /* 0x00000022b014723c */ /* 0x000fe2000004182c */
[----:B---3--:R-:W-:Y:S01]  /*102c0*/  FMUL.FTZ R0, R16, c[0x0][0x320] ;  /* 0x0000c80010007a20 */ /* 0x008fe20000410000 */
[----:B------:R-:W3:Y:S03]  /*102d0*/  LDSM.16.M88.4 R32, [R193+0x5000] ;  /* 0x00500000c120783b */ /* 0x000ee60000000200 */
[----:B------:R2:W2:Y:S01]  /*102e0*/  MUFU.TANH R96, R0 ;  /* 0x0000000000607308 */ /* 0x0004a20000002400 */
[----:B------:R-:W-:Y:S02]  /*102f0*/  LDSM.16.M88.4 R44, [R193+0x5800] ;  /* 0x00580000c12c783b */ /* 0x000fe40000000200 */
[C---:B-1----:R-:W-:Y:S08]  /*10300*/  HMMA.16816.F32.BF16 R64, R172.reuse, R40, R108 ;  /* 0x00000028ac40723c */ /* 0x042ff0000004186c */
[----:B------:R-:W-:Y:S01]  /*10310*/  HMMA.16816.F32.BF16 R60, R172, R42, R100 ;  /* 0x0000002aac3c723c */ /* 0x000fe20000041864 */
[----:B------:R-:W1:Y:S01]  /*10320*/  LDSM.16.M88.4 R40, [R199+0x5800] ;  /* 0x00580000c728783b */ /* 0x000e620000000200 */
[----:B--2---:R-:W-:-:S04]  /*10330*/  FMUL.FTZ R0, R17, c[0x0][0x320] ;  /* 0x0000c80011007a20 */ /* 0x004fc80000410000 */
[----:B------:R2:W1:Y:S02]  /*10340*/  MUFU.TANH R93, R0 ;  /* 0x00000000005d7308 */ /* 0x0004640000002400 */
[----:B--2---:R-:W-:-:S06]  /*10350*/  FMUL.FTZ R0, R18, c[0x0][0x320] ;  /* 0x0000c80012007a20 */ /* 0x004fcc0000410000 */
[----:B------:R2:W1:Y:S02]  /*10360*/  MUFU.TANH R98, R0 ;  /* 0x0000000000627308 */ /* 0x0004640000002400 */
[----:B--2---:R-:W-:Y:S02]  /*10370*/  FMUL.FTZ R0, R19, c[0x0][0x320] ;  /* 0x0000c80013007a20 */ /* 0x004fe40000410000 */
[----:B------:R-:W-:Y:S04]  /*10380*/  HMMA.16816.F32.BF16 R16, R180, R48, R12 ;  /* 0x00000030b410723c */ /* 0x000fe8000004180c */
[----:B------:R2:W1:Y:S04]  /*10390*/  MUFU.TANH R97, R0 ;  /* 0x0000000000617308 */ /* 0x0004680000002400 */
[----:B------:R-:W-:Y:S01]  /*103a0*/  HMMA.16816.F32.BF16 R12, R184, R58, R8 ;  /* 0x0000003ab80c723c */ /* 0x000fe20000041808 */
[----:B------:R-:W1:Y:S07]  /*103b0*/  LDSM.16.M88.4 R56, [R194+0x6800] ;  /* 0x00680000c238783b */ /* 0x000e6e0000000200 */
[----:B------:R-:W-:Y:S01]  /*103c0*/  HMMA.16816.F32.BF16 R8, R176, R28, R72 ;  /* 0x0000001cb008723c */ /* 0x000fe20000041848 */
[----:B--2---:R-:W-:-:S04]  /*103d0*/  FMUL.FTZ R0, R4, c[0x0][0x320] ;  /* 0x0000c80004007a20 */ /* 0x004fc80000410000 */
[----:B------:R2:W1:Y:S03]  /*103e0*/  MUFU.TANH R91, R0 ;  /* 0x00000000005b7308 */ /* 0x0004660000002400 */
[----:B------:R-:W-:Y:S08]  /*103f0*/  HMMA.16816.F32.BF16 R24, R184, R36, R16 ;  /* 0x00000024b818723c */ /* 0x000ff00000041810 */
[----:B------:R-:W-:Y:S01]  /*10400*/  HMMA.16816.F32.BF16 R72, R172, R52, R84 ;  /* 0x00000034ac48723c */ /* 0x000fe20000041854 */
[----:B--2---:R-:W-:-:S07]  /*10410*/  FMUL.FTZ R0, R5, c[0x0][0x320] ;  /* 0x0000c80005007a20 */ /* 0x004fce0000410000 */
[----:B---3--:R-:W-:Y:S01]  /*10420*/  HMMA.16816.F32.BF16 R16, R180, R32, R8 ;  /* 0x00000020b410723c */ /* 0x008fe20000041808 */
[----:B------:R2:W3:Y:S02]  /*10430*/  MUFU.TANH R90, R0 ;  /* 0x00000000005a7308 */ /* 0x0004e40000002400 */
[----:B--2---:R-:W-:-:S06]  /*10440*/  FMUL.FTZ R0, R6, c[0x0][0x320] ;  /* 0x0000c80006007a20 */ /* 0x004fcc0000410000 */
[----:B------:R2:W1:Y:S02]  /*10450*/  MUFU.TANH R95, R0 ;  /* 0x00000000005f7308 */ /* 0x0004640000002400 */
[----:B--2---:R-:W-:Y:S02]  /*10460*/  FMUL.FTZ R0, R7, c[0x0][0x320] ;  /* 0x0000c80007007a20 */ /* 0x004fe40000410000 */
[----:B------:R-:W-:Y:S01]  /*10470*/  HMMA.16816.F32.BF16 R4, R180, R50, R20 ;  /* 0x00000032b404723c */ /* 0x000fe20000041814 */
[----:B------:R-:W2:Y:S03]  /*10480*/  LDSM.16.M88.4 R48, [R192+0x5000] ;  /* 0x00500000c030783b */ /* 0x000ea60000000200 */
[----:B------:R1:W1:Y:S04]  /*10490*/  MUFU.TANH R92, R0 ;  /* 0x00000000005c7308 */ /* 0x0002680000002400 */
[----:B------:R-:W-:Y:S01]  /*104a0*/  HMMA.16816.F32.BF16 R20, R176, R30, R76 ;  /* 0x0000001eb014723c */ /* 0x000fe2000004184c */
[----:B------:R-:W2:Y:S01]  /*104b0*/  LDSM.16.M88.4 R28, [R199+0x6000] ;  /* 0x00600000c71c783b */ /* 0x000ea20000000200 */
[----:B-1----:R-:W-:-:S04]  /*104c0*/  FMUL.FTZ R0, R12, c[0x0][0x320] ;  /* 0x0000c8000c007a20 */ /* 0x002fc80000410000 */
[----:B------:R1:W1:Y:S10]  /*104d0*/  MUFU.TANH R89, R0 ;  /* 0x0000000000597308 */ /* 0x0002740000002400 */
[----:B------:R-:W-:Y:S01]  /*104e0*/  HMMA.16816.F32.BF16 R4, R184, R38, R4 ;  /* 0x00000026b804723c */ /* 0x000fe20000041804 */
[----:B------:R-:W2:Y:S07]  /*104f0*/  LDSM.16.M88.4 R36, [R192+0x5800] ;  /* 0x00580000c024783b */ /* 0x000eae0000000200 */
[----:B------:R-:W-:Y:S01]  /*10500*/  HMMA.16816.F32.BF16 R8, R180, R34, R20 ;  /* 0x00000022b408723c */ /* 0x000fe20000041814 */
[----:B-1----:R-:W-:-:S07]  /*10510*/  FMUL.FTZ R0, R13, c[0x0][0x320] ;  /* 0x0000c8000d007a20 */ /* 0x002fce0000410000 */
[----:B------:R-:W-:Y:S01]  /*10520*/  HMMA.16816.F32.BF16 R20, R176, R42, R60 ;  /* 0x0000002ab014723c */ /* 0x000fe2000004183c */
[----:B------:R1:W1:Y:S07]  /*10530*/  MUFU.TANH R88, R0 ;  /* 0x0000000000587308 */ /* 0x00026e0000002400 */
[C---:B------:R-:W-:Y:S08]  /*10540*/  HMMA.16816.F32.BF16 R32, R172.reuse, R54, R112 ;  /* 0x00000036ac20723c */ /* 0x040ff00000041870 */
[----:B------:R-:W-:Y:S01]  /*10550*/  HMMA.16816.F32.BF16 R52, R172, R56, R116 ;  /* 0x00000038ac34723c */ /* 0x000fe20000041874 */
[----:B-1----:R-:W-:-:S04]  /*10560*/  FMUL.FTZ R0, R14, c[0x0][0x320] ;  /* 0x0000c8000e007a20 */ /* 0x002fc80000410000 */
[----:B------:R1:W1:Y:S02]  /*10570*/  MUFU.TANH R84, R0 ;  /* 0x0000000000547308 */ /* 0x0002640000002400 */
[----:B-1----:R-:W-:Y:S02]  /*10580*/  FMUL.FTZ R0, R15, c[0x0][0x320] ;  /* 0x0000c8000f007a20 */ /* 0x002fe40000410000 */
[----:B------:R-:W-:Y:S01]  /*10590*/  HMMA.16816.F32.BF16 R12, R176, R40, R64 ;  /* 0x00000028b00c723c */ /* 0x000fe20000041840 */
[----:B------:R-:W-:Y:S03]  /*105a0*/  LDSM.16.M88.4 R40, [R192+0x6000] ;  /* 0x00600000c028783b */ /* 0x000fe60000000200 */
[----:B------:R1:W1:Y:S02]  /*105b0*/  MUFU.TANH R78, R0 ;  /* 0x00000000004e7308 */ /* 0x0002640000002400 */
[----:B-1----:R-:W-:-:S06]  /*105c0*/  FMUL.FTZ R0, R24, c[0x0][0x320] ;  /* 0x0000c80018007a20 */ /* 0x002fcc0000410000 */
[----:B------:R1:W1:Y:S02]  /*105d0*/  MUFU.TANH R71, R0 ;  /* 0x0000000000477308 */ /* 0x0002640000002400 */
[----:B-1----:R-:W-:-:S06]  /*105e0*/  FMUL.FTZ R0, R25, c[0x0][0x320] ;  /* 0x0000c80019007a20 */ /* 0x002fcc0000410000 */
[----:B------:R1:W1:Y:S02]  /*105f0*/  MUFU.TANH R70, R0 ;  /* 0x0000000000467308 */ /* 0x0002640000002400 */
[----:B-1----:R-:W-:-:S06]  /*10600*/  FMUL.FTZ R0, R26, c[0x0][0x320] ;  /* 0x0000c8001a007a20 */ /* 0x002fcc0000410000 */
[----:B------:R1:W1:Y:S02]  /*10610*/  MUFU.TANH R77, R0 ;  /* 0x00000000004d7308 */ /* 0x0002640000002400 */
[----:B-1----:R-:W-:Y:S02]  /*10620*/  FMUL.FTZ R0, R27, c[0x0][0x320] ;  /* 0x0000c8001b007a20 */ /* 0x002fe40000410000 */
[----:B--2---:R-:W-:Y:S04]  /*10630*/  HMMA.16816.F32.BF16 R24, R184, R48, R16 ;  /* 0x00000030b818723c */ /* 0x004fe80000041810 */
        /* <DEDUP_REMOVED lines=111> */
[----:B------:R-:W-:-:S03]  /*10d30*/  @P0 IADD3 R0, P3, R160, R2, RZ ;  /* 0x00000002a0000210 */ /* 0x000fc60007f7e0ff */
[----:B------:R-:W-:Y:S01]  /*10d40*/  IMAD.IADD R3, R3, 0x1, R4 ;  /* 0x0000000103037824 */ /* 0x000fe200078e0204 */
[----:B------:R-:W-:-:S03]  /*10d50*/  @P0 LEA R4, P1, R0, c[0x0][0x1c8], 0x1 ;  /* 0x0000720000040a11 */ /* 0x000fc600078208ff */
[----:B------:R-:W-:-:S05]  /*10d60*/  @P0 IMAD.X R5, R3, 0x1, R155, P3 ;  /* 0x0000000103050824 */ /* 0x000fca00018e069b */
[----:B------:R-:W-:Y:S02]  /*10d70*/  @P0 LEA.HI.X R5, R0, c[0x0][0x1cc], R5, 0x1, P1 ;  /* 0x0000730000050a11 */ /* 0x000fe400008f0c05 */
[----:B------:R-:W-:Y:S02]  /*10d80*/  @P2 LEA R0, P4, R150, R2, 0x5 ;  /* 0x0000000296002211 */ /* 0x000fe400078828ff */
[----:B------:R-:W-:Y:S01]  /*10d90*/  ISETP.GE.AND P1, PT, R238, 0x41, PT ;  /* 0x00000041ee00780c */ /* 0x000fe20003f26270 */
[----:B------:R-:W-:Y:S01]  /*10da0*/  @!PT LDS RZ, [RZ] ;  /* 0x00000000fffff984 */ /* 0x000fe20000000800 */
[----:B------:R-:W-:Y:S01]  /*10db0*/  @!PT LDS RZ, [RZ] ;  /* 0x00000000fffff984 */ /* 0x000fe20000000800 */
[----:B------:R-:W-:Y:S01]  /*10dc0*/  @!PT LDS RZ, [RZ] ;  /* 0x00000000fffff984 */ /* 0x000fe20000000800 */
[----:B------:R1:W-:Y:S01]  /*10dd0*/  @P0 LDGSTS.E.BYPASS.LTC128B.128 [R215+0x8100], [R4.64], !P6 ;  /* 0x0810000004d70fae */ /* 0x0003e2000f101d46 */
[----:B------:R-:W-:-:S03]  /*10de0*/  @P2 IADD3 R0, P3, R0, R160, RZ ;  /* 0x000000a000002210 */ /* 0x000fc60007f7e0ff */
[----:B------:R1:W-:Y:S01]  /*10df0*/  @P0 LDGSTS.E.BYPASS.LTC128B.128 [R215+0xb900], [R4.64+0x80], !P5 ;  /* 0x0b90008004d70fae */ /* 0x0003e2000e901d46 */
[----:B------:R-:W-:-:S13]  /*10e00*/  ISETP.GE.AND P0, PT, R238, 0x61, PT ;  /* 0x00000061ee00780c */ /* 0x000fda0003f06270 */
[----:B------:R-:W-:Y:S01]  /*10e10*/  @P0 IMAD R8, R149, 0x60, RZ ;  /* 0x0000006095080824 */ /* 0x000fe200078e02ff */
[----:B-1----:R-:W-:-:S05]  /*10e20*/  @P2 LEA.HI.X R4, R150, R3, R149, 0x5, P4 ;  /* 0x0000000396042211 */ /* 0x002fca00020f2c95 */
[----:B------:R-:W-:Y:S01]  /*10e30*/  @P2 IMAD.X R4, R4, 0x1, R155, P3 ;  /* 0x0000000104042824 */ /* 0x000fe200018e069b */
[----:B------:R-:W-:-:S04]  /*10e40*/  @P2 LEA R6, P3, R0, c[0x0][0x1c8], 0x1 ;  /* 0x0000720000062a11 */ /* 0x000fc800078608ff */
[----:B------:R-:W-:Y:S02]  /*10e50*/  @P2 LEA.HI.X R7, R0, c[0x0][0x1cc], R4, 0x1, P3 ;  /* 0x0000730000072a11 */ /* 0x000fe400018f0c04 */
[----:B------:R-:W-:-:S03]  /*10e60*/  @P1 LEA R0, P3, R150, R2, 0x6 ;  /* 0x0000000296001211 */ /* 0x000fc600078630ff */
[----:B------:R1:W-:Y:S01]  /*10e70*/  @P2 LDGSTS.E.BYPASS.LTC128B.128 [R216+0x9100], [R6.64], !P6 ;  /* 0x0910000006d82fae */ /* 0x0003e2000f101d46 */
[C---:B------:R-:W-:Y:S01]  /*10e80*/  @P1 LEA.HI.X R4, R150.reuse, R3, R149, 0x6, P3 ;  /* 0x0000000396041211 */ /* 0x040fe200018f3495 */
        /* <DEDUP_REMOVED lines=14> */
.L_x_1232:
[----:B--234-:R-:W-:Y:S05]  /*10f70*/  BSYNC B0 ;  /* 0x0000000000007941 */ /* 0x01cfea0003800000 */
.L_x_1231:
[----:B-1----:R-:W2:Y:S01]  /*10f80*/  LDL R7, [R1+0x58] ;  /* 0x0000580001077983 */ /* 0x002ea20000100800 */
[CC--:B------:R-:W-:Y:S02]  /*10f90*/  LEA.HI R2, R214.reuse, R144.reuse, RZ, 0x5 ;  /* 0x00000090d6027211 */ /* 0x0c0fe400078f28ff */
[----:B------:R-:W-:Y:S01]  /*10fa0*/  LEA.HI R5, R214, R144, RZ, 0x2 ;  /* 0x00000090d6057211 */ /* 0x000fe200078f10ff */
[----:B------:R-:W0:Y:S01]  /*10fb0*/  LDGDEPBAR ;  /* 0x00000000000079af */ /* 0x000e220000000000 */
[----:B------:R-:W-:Y:S02]  /*10fc0*/  LOP3.LUT R0, R2, 0xffffffe0, RZ, 0xc0, !PT ;  /* 0xffffffe002007812 */ /* 0x000fe400078ec0ff */
[----:B------:R-:W-:-:S02]  /*10fd0*/  SHF.R.S32.HI R3, RZ, 0x5, R2 ;  /* 0x00000005ff037819 */ /* 0x000fc40000011402 */
[----:B------:R-:W-:Y:S01]  /*10fe0*/  SHF.R.S32.HI R2, RZ, 0x1f, R2 ;  /* 0x0000001fff027819 */ /* 0x000fe20000011402 */
[----:B------:R-:W-:Y:S01]  /*10ff0*/  IMAD.IADD R0, R144, 0x1, -R0 ;  /* 0x0000000190007824 */ /* 0x000fe200078e0a00 */
[----:B------:R-:W-:Y:S02]  /*11000*/  LOP3.LUT R5, R5, 0xfffffffc, RZ, 0xc0, !PT ;  /* 0xfffffffc05057812 */ /* 0x000fe400078ec0ff */
[----:B------:R-:W-:Y:S02]  /*11010*/  LEA.HI R4, R2, R3, RZ, 0x3 ;  /* 0x0000000302047211 */ /* 0x000fe400078f18ff */
[----:B------:R-:W-:Y:S01]  /*11020*/  ISETP.NE.AND P0, PT, R154, 0x1, PT ;  /* 0x000000019a00780c */ /* 0x000fe20003f05270 */
[----:B------:R-:W-:Y:S01]  /*11030*/  IMAD.IADD R2, R144, 0x1, -R5 ;  /* 0x0000000190027824 */ /* 0x000fe200078e0a05 */
[----:B------:R-:W-:Y:S02]  /*11040*/  SHF.R.S32.HI R5, RZ, 0x1f, R0 ;  /* 0x0000001fff057819 */ /* 0x000fe40000011400 */
[----:B------:R-:W-:-:S02]  /*11050*/  LOP3.LUT R6, R4, 0xffffff8, RZ, 0xc0, !PT ;  /* 0x0ffffff804067812 */ /* 0x000fc400078ec0ff */
[----:B------:R-:W-:Y:S02]  /*11060*/  LEA.HI R4, R2, R2, RZ, 0x1 ;  /* 0x0000000202047211 */ /* 0x000fe400078f08ff */
[----:B------:R-:W-:Y:S01]  /*11070*/  LEA.HI R5, R5, R0, RZ, 0x2 ;  /* 0x0000000005057211 */ /* 0x000fe200078f10ff */
[----:B------:R-:W-:Y:S01]  /*11080*/  IMAD.IADD R6, R3, 0x1, -R6 ;  /* 0x0000000103067824 */ /* 0x000fe200078e0a06 */
[----:B------:R-:W-:Y:S02]  /*11090*/  LOP3.LUT R0, R4, 0x1ffffffe, RZ, 0xc0, !PT ;  /* 0x1ffffffe04007812 */ /* 0x000fe400078ec0ff */
[----:B------:R-:W-:-:S03]  /*110a0*/  SHF.R.S32.HI R3, RZ, 0x2, R5 ;  /* 0x00000002ff037819 */ /* 0x000fc60000011405 */
[----:B------:R-:W-:Y:S02]  /*110b0*/  IMAD.IADD R2, R2, 0x1, -R0 ;  /* 0x0000000102027824 */ /* 0x000fe400078e0a00 */
[----:B------:R-:W-:-:S04]  /*110c0*/  IMAD R0, R6, 0x10, R3 ;  /* 0x0000001006007824 */ /* 0x000fc800078e0203 */
[----:B------:R-:W-:-:S04]  /*110d0*/  IMAD R250, R2, 0x8, R0 ;  /* 0x0000000802fa7824 */ /* 0x000fc800078e0200 */
[----:B------:R-:W-:-:S04]  /*110e0*/  IMAD.IADD R0, R250, 0x1, R252 ;  /* 0x00000001fa007824 */ /* 0x000fc800078e02fc */
[----:B------:R-:W-:-:S05]  /*110f0*/  @P0 IMAD.HI.U32 R2, R0, c[0x0][0x2c8], RZ ;  /* 0x0000b20000020a27 */ /* 0x000fca00078e00ff */
[----:B------:R-:W-:-:S05]  /*11100*/  @P0 SHF.R.U32.HI R0, RZ, c[0x0][0x2cc], R2 ;  /* 0x0000b300ff000a19 */ /* 0x000fca0000011602 */
[----:B------:R-:W1:Y:S04]  /*11110*/  SHFL.IDX PT, R4, R0, RZ, 0x1c1f ;  /* 0x001c1fff00047589 */ /* 0x000e6800000e0000 */
[----:B------:R2:W3:Y:S02]  /*11120*/  SHFL.IDX PT, R2, R0, 0x1, 0x1c1f ;  /* 0x003c1f0000027f89 */ /* 0x0004e400000e0000 */
[----:B--2---:R-:W-:Y:S01]  /*11130*/  IADD3 R0, -R7, 0x1, R145 ;  /* 0x0000000107007810 */ /* 0x004fe20007ffe191 */
[----:B------:R-:W-:-:S04]  /*11140*/  IMAD.IADD R3, R145, 0x1, -R7 ;  /* 0x0000000191037824 */ /* 0x000fc800078e0a07 */
[----:B------:R-:W-:-:S04]  /*11150*/  IMAD.IADD R0, R0, 0x1, -R153 ;  /* 0x0000000100007824 */ /* 0x000fc800078e0a99 */
[C---:B-1----:R-:W-:Y:S02]  /*11160*/  IMAD.IADD R4, R0.reuse, 0x1, R4 ;  /* 0x0000000100047824 */ /* 0x042fe400078e0204 */
[----:B---3--:R-:W-:-:S03]  /*11170*/  IMAD.IADD R0, R0, 0x1, R2 ;  /* 0x0000000100007824 */ /* 0x008fc600078e0202 */
[C---:B------:R-:W-:Y:S02]  /*11180*/  IMNMX R2, R3.reuse, R4, PT ;  /* 0x0000000403027217 */ /* 0x040fe40003800200 */
[----:B------:R-:W-:Y:S02]  /*11190*/  IMNMX R0, R3, R0, PT ;  /* 0x0000000003007217 */ /* 0x000fe40003800200 */
[C---:B------:R-:W-:Y:S02]  /*111a0*/  ISETP.GT.AND P0, PT, R2.reuse, RZ, PT ;  /* 0x000000ff0200720c */ /* 0x040fe40003f04270 */
[C---:B------:R-:W-:Y:S02]  /*111b0*/  ISETP.GT.AND P1, PT, R2.reuse, 0x1, PT ;  /* 0x000000010200780c */ /* 0x040fe40003f24270 */
[C---:B------:R-:W-:Y:S02]  /*111c0*/  ISETP.GT.AND P2, PT, R2.reuse, 0x8, PT ;  /* 0x000000080200780c */ /* 0x040fe40003f44270 */
[----:B------:R-:W-:-:S02]  /*111d0*/  ISETP.GT.AND P3, PT, R2, 0x9, PT ;  /* 0x000000090200780c */ /* 0x000fc40003f64270 */
[----:B------:R-:W-:Y:S02]  /*111e0*/  FSEL R6, R104, -INF , P0 ;  /* 0xff80000068067808 */ /* 0x000fe40000000000 */
[----:B------:R-:W-:Y:S02]  /*111f0*/  FSEL R7, R99, -INF , P1 ;  /* 0xff80000063077808 */ /* 0x000fe40000800000 */
[C---:B------:R-:W-:Y:S02]  /*11200*/  ISETP.GT.AND P0, PT, R2.reuse, 0x10, PT ;  /* 0x000000100200780c */ /* 0x040fe40003f04270 */
[----:B------:R-:W-:Y:S02]  /*11210*/  ISETP.GT.AND P1, PT, R2, 0x11, PT ;  /* 0x000000110200780c */ /* 0x000fe40003f24270 */
[----:B------:R-:W-:Y:S02]  /*11220*/  FSEL R9, R96, -INF , P2 ;  /* 0xff80000060097808 */ /* 0x000fe40001000000 */
[----:B------:R-:W-:-:S02]  /*11230*/  FSEL R10, R93, -INF , P3 ;  /* 0xff8000005d0a7808 */ /* 0x000fc40001800000 */
[C---:B------:R-:W-:Y:S02]  /*11240*/  ISETP.GT.AND P2, PT, R2.reuse, 0x18, PT ;  /* 0x000000180200780c */ /* 0x040fe40003f44270 */
[----:B------:R-:W-:Y:S02]  /*11250*/  ISETP.GT.AND P3, PT, R2, 0x19, PT ;  /* 0x000000190200780c */ /* 0x000fe40003f64270 */
[----:B------:R-:W-:Y:S02]  /*11260*/  FSEL R28, R91, -INF , P0 ;  /* 0xff8000005b1c7808 */ /* 0x000fe40000000000 */
[----:B------:R-:W-:Y:S02]  /*11270*/  FSEL R32, R90, -INF , P1 ;  /* 0xff8000005a207808 */ /* 0x000fe40000800000 */
[C---:B------:R-:W-:Y:S02]  /*11280*/  ISETP.GT.AND P0, PT, R2.reuse, 0x20, PT ;  /* 0x000000200200780c */ /* 0x040fe40003f04270 */
[----:B------:R-:W-:-:S02]  /*11290*/  ISETP.GT.AND P1, PT, R2, 0x21, PT ;  /* 0x000000210200780c */ /* 0x000fc40003f24270 */
[----:B------:R-:W-:Y:S02]  /*112a0*/  FSEL R33, R89, -INF , P2 ;  /* 0xff80000059217808 */ /* 0x000fe40001000000 */
[----:B------:R-:W-:Y:S02]  /*112b0*/  FSEL R35, R88, -INF , P3 ;  /* 0xff80000058237808 */ /* 0x000fe40001800000 */
        /* <DEDUP_REMOVED lines=8> */
[----:B------:R-:W-:Y:S02]  /*11340*/  FSEL R129, R60, -INF , P1 ;  /* 0xff8000003c817808 */ /* 0x000fe40000800000 */
[----:B------:R-:W-:-:S02]  /*11350*/  ISETP.GT.AND P0, PT, R2, 0x40, PT ;  /* 0x000000400200780c */ /* 0x000fc40003f04270 */
[----:B------:R-:W-:Y:S02]  /*11360*/  ISETP.GT.AND P1, PT, R2, 0x41, PT ;  /* 0x000000410200780c */ /* 0x000fe40003f24270 */
[----:B------:R-:W-:Y:S02]  /*11370*/  FSEL R130, R57, -INF , P2 ;  /* 0xff80000039827808 */ /* 0x000fe40001000000 */
[----:B------:R-:W-:Y:S02]  /*11380*/  FMNMX.FTZ R3, R6, R7, !PT ;  /* 0x0000000706037209 */ /* 0x000fe40007810000 */
[----:B------:R-:W-:Y:S02]  /*11390*/  ISETP.GT.AND P2, PT, R2, 0x48, PT ;  /* 0x000000480200780c */ /* 0x000fe40003f44270 */
[----:B------:R-:W-:Y:S02]  /*113a0*/  FSEL R144, R48, -INF , P0 ;  /* 0xff80000030907808 */ /* 0x000fe40000000000 */
[----:B------:R-:W-:-:S02]  /*113b0*/  FSEL R145, R38, -INF , P1 ;  /* 0xff80000026917808 */ /* 0x000fc40000800000 */
[C---:B------:R-:W-:Y:S02]  /*113c0*/  ISETP.GT.AND P0, PT, R2.reuse, 0x50, PT ;  /* 0x000000500200780c */ /* 0x040fe40003f04270 */
[C---:B------:R-:W-:Y:S02]  /*113d0*/  ISETP.GT.AND P1, PT, R2.reuse, 0x51, PT ;  /* 0x000000510200780c */ /* 0x040fe40003f24270 */
        /* <DEDUP_REMOVED lines=102> */
[C---:B------:R-:W-:Y:S02]  /*11a40*/  ISETP.GT.AND P2, PT, R0.reuse, 0x51, PT ;  /* 0x000000510000780c */ /* 0x040fe40003f44270 */
        /* <DEDUP_REMOVED lines=17> */
[C---:B------:R-:W-:Y:S02]  /*11b60*/  ISETP.GT.AND P2, PT, R0.reuse, 0x61, PT ;  /* 0x000000610000780c */ /* 0x040fe40003f44270 */
[----:B------:R-:W-:Y:S01]  /*11b70*/  FSEL R225, R23, -INF , P0 ;  /* 0xff80000017e17808 */ /* 0x000fe20000000000 */
[----:B------:R-:W1:Y:S01]  /*11b80*/  SHFL.BFLY PT, R5, R3, 0x2, 0x1f ;  /* 0x0c401f0003057f89 */ /* 0x000e6200000e0000 */
[----:B------:R-:W-:Y:S02]  /*11b90*/  FMNMX.FTZ R2, R163, R2, !PT ;  /* 0x00000002a3027209 */ /* 0x000fe40007810000 */
[----:B------:R-:W-:Y:S02]  /*11ba0*/  ISETP.GT.AND P1, PT, R0, 0x68, PT ;  /* 0x000000680000780c */ /* 0x000fe40003f24270 */
[----:B------:R-:W-:Y:S02]  /*11bb0*/  FSEL R227, R22, -INF , P2 ;  /* 0xff80000016e37808 */ /* 0x000fe40001000000 */
[----:B------:R-:W-:-:S02]  /*11bc0*/  FMNMX.FTZ R2, R225, R2, !PT ;  /* 0x00000002e1027209 */ /* 0x000fc40007810000 */
[----:B------:R-:W-:Y:S02]  /*11bd0*/  ISETP.GT.AND P0, PT, R0, 0x69, PT ;  /* 0x000000690000780c */ /* 0x000fe40003f04270 */
[----:B------:R-:W-:Y:S02]  /*11be0*/  FSEL R229, R21, -INF , P1 ;  /* 0xff80000015e57808 */ /* 0x000fe40000800000 */
[----:B------:R-:W-:Y:S01]  /*11bf0*/  FMNMX.FTZ R2, R227, R2, !PT ;  /* 0x00000002e3027209 */ /* 0x000fe20007810000 */
[----:B------:R-:W-:Y:S01]  /*11c00*/  LDSM.16.MT88.4 R20, [R197] ;  /* 0x00000000c514783b */ /* 0x000fe20000004200 */
        /* <DEDUP_REMOVED lines=25> */
[----:B-1----:R-:W-:Y:S01]  /*11da0*/  FFMA.FTZ R3, R8, c[0x0][0x2d0], -R0 ;  /* 0x0000b40008037a23 */ /* 0x002fe20000010800 */
[----:B----4-:R-:W-:-:S03]  /*11db0*/  F2FP.BF16.PACK_AB R6, R249, R244 ;  /* 0x000000f4f906723e */ /* 0x010fc600000010ff */
        /* <DEDUP_REMOVED lines=11> */
[----:B------:R-:W-:-:S02]  /*11e70*/  FFMA.FTZ R3, R28, c[0x0][0x2d0], -R2 ;  /* 0x0000b4001c037a23 */ /* 0x000fc40000010802 */
[----:B------:R-:W-:Y:S03]  /*11e80*/  LDSM.16.MT88.4 R28, [R196+0x3800] ;  /* 0x00380000c41c783b */ /* 0x000fe60000004200 */
        /* <DEDUP_REMOVED lines=9> */
[----:B--2---:R-:W-:Y:S01]  /*11f20*/  HMMA.16816.F32.BF16 R48, R4, R16, RZ ;  /* 0x000000100430723c */ /* 0x004fe200000418ff */
[----:B-1----:R-:W-:-:S04]  /*11f30*/  FFMA.FTZ R3, R33, c[0x0][0x2d0], -R2 ;  /* 0x0000b40021037a23 */ /* 0x002fc80000010802 */
[----:B------:R1:W-:Y:S03]  /*11f40*/  MUFU.EX2 R234, R3 ;  /* 0x0000000300ea7308 */ /* 0x0003e60000000800 */
[C---:B------:R-:W-:Y:S01]  /*11f50*/  HMMA.16816.F32.BF16 R44, R4.reuse, R18, RZ ;  /* 0x00000012042c723c */ /* 0x040fe200000418ff */
[----:B------:R-:W2:Y:S07]  /*11f60*/  LDSM.16.MT88.4 R16, [R195+0x800] ;  /* 0x00080000c310783b */ /* 0x000eae0000004200 */
[----:B------:R-:W-:Y:S01]  /*11f70*/  HMMA.16816.F32.BF16 R40, R4, R20, RZ ;  /* 0x000000140428723c */ /* 0x000fe200000418ff */
[----:B-1----:R-:W-:-:S07]  /*11f80*/  FFMA.FTZ R3, R35, c[0x0][0x2d0], -R2 ;  /* 0x0000b40023037a23 */ /* 0x002fce0000010802 */
[C---:B----4-:R-:W-:Y:S01]  /*11f90*/  HMMA.16816.F32.BF16 R84, R4.reuse, R12, RZ ;  /* 0x0000000c0454723c */ /* 0x050fe200000418ff */
[----:B------:R1:W-:Y:S07]  /*11fa0*/  MUFU.EX2 R242, R3 ;  /* 0x0000000300f27308 */ /* 0x0003ee0000000800 */
[C---:B------:R-:W-:Y:S01]  /*11fb0*/  HMMA.16816.F32.BF16 R96, R4.reuse, R14, RZ ;  /* 0x0000000e0460723c */ /* 0x040fe200000418ff */
[----:B------:R-:W-:Y:S07]  /*11fc0*/  LDSM.16.MT88.4 R12, [R198+0x800] ;  /* 0x00080000c60c783b */ /* 0x000fee0000004200 */
[----:B------:R-:W-:Y:S01]  /*11fd0*/  HMMA.16816.F32.BF16 R72, R4, R24, RZ ;  /* 0x000000180448723c */ /* 0x000fe200000418ff */
[----:B-1----:R-:W-:-:S04]  /*11fe0*/  FFMA.FTZ R3, R34, c[0x0][0x2d0], -R0 ;  /* 0x0000b40022037a23 */ /* 0x002fc80000010800 */
[----:B------:R1:W-:Y:S03]  /*11ff0*/  MUFU.EX2 R231, R3 ;  /* 0x0000000300e77308 */ /* 0x0003e60000000800 */
[C---:B------:R-:W-:Y:S01]  /*12000*/  HMMA.16816.F32.BF16 R32, R4.reuse, R22, RZ ;  /* 0x000000160420723c */ /* 0x040fe200000418ff */
[----:B------:R-:W4:Y:S07]  /*12010*/  LDSM.16.MT88.4 R20, [R196+0x800] ;  /* 0x00080000c414783b */ /* 0x000f2e0000004200 */
[----:B-----5:R-:W-:Y:S01]  /*12020*/  HMMA.16816.F32.BF16 R104, R4, R8, RZ ;  /* 0x000000080468723c */ /* 0x020fe200000418ff */
[----:B-1----:R-:W-:-:S07]  /*12030*/  FFMA.FTZ R3, R37, c[0x0][0x2d0], -R0 ;  /* 0x0000b40025037a23 */ /* 0x002fce0000010800 */
[C---:B------:R-:W-:Y:S01]  /*12040*/  HMMA.16816.F32.BF16 R100, R4.reuse, R10, RZ ;  /* 0x0000000a0464723c */ /* 0x040fe200000418ff */
[----:B------:R-:W1:Y:S01]  /*12050*/  LDSM.16.MT88.4 R8, [R197+0x800] ;  /* 0x00080000c508783b */ /* 0x000e620000004200 */
[----:B------:R5:W2:Y:S06]  /*12060*/  MUFU.EX2 R232, R3 ;  /* 0x0000000300e87308 */ /* 0x000aac0000000800 */
[C---:B------:R-:W-:Y:S08]  /*12070*/  HMMA.16816.F32.BF16 R24, R4.reuse, R26, RZ ;  /* 0x0000001a0418723c */ /* 0x040ff000000418ff */
[----:B------:R-:W-:Y:S01]  /*12080*/  HMMA.16816.F32.BF16 R76, R4, R28, RZ ;  /* 0x0000001c044c723c */ /* 0x000fe200000418ff */
[----:B-----5:R-:W-:-:S04]  /*12090*/  FFMA.FTZ R3, R36, c[0x0][0x2d0], -R0 ;  /* 0x0000b40024037a23 */ /* 0x020fc80000010800 */
[----:B------:R5:W-:Y:S03]  /*120a0*/  MUFU.EX2 R230, R3 ;  /* 0x0000000300e67308 */ /* 0x000be60000000800 */
[----:B------:R-:W-:Y:S07]  /*120b0*/  HMMA.16816.F32.BF16 R80, R4, R30, RZ ;  /* 0x0000001e0450723c */ /* 0x000fee00000418ff */
[----:B---3--:R-:W-:-:S02]  /*120c0*/  F2FP.BF16.PACK_AB R4, R239, R235 ;  /* 0x000000ebef04723e */ /* 0x008fc400000010ff */
[----:B--2---:R-:W-:Y:S02]  /*120d0*/  F2FP.BF16.PACK_AB R5, R232, R231 ;  /* 0x000000e7e805723e */ /* 0x004fe400000010ff */
[----:B------:R-:W-:Y:S01]  /*120e0*/  F2FP.BF16.PACK_AB R6, R242, R234 ;  /* 0x000000eaf206723e */ /* 0x000fe200000010ff */
[----:B-----5:R-:W-:-:S04]  /*120f0*/  FFMA.FTZ R3, R38, c[0x0][0x2d0], -R0 ;  /* 0x0000b40026037a23 */ /* 0x020fc80000010800 */
[----:B------:R-:W2:Y:S02]  /*12100*/  MUFU.EX2 R233, R3 ;  /* 0x0000000300e97308 */ /* 0x000ea40000000800 */
[----:B--2---:R-:W-:Y:S01]  /*12110*/  F2FP.BF16.PACK_AB R7, R233, R230 ;  /* 0x000000e6e907723e */ /* 0x004fe200000010ff */
[----:B------:R-:W-:-:S05]  /*12120*/  FFMA.FTZ R3, R88, c[0x0][0x2d0], -R2 ;  /* 0x0000b40058037a23 */ /* 0x000fca0000010802 */
[----:B------:R2:W-:Y:S01]  /*12130*/  MUFU.EX2 R223, R3 ;  /* 0x0000000300df7308 */ /* 0x0005e20000000800 */
[C---:B------:R-:W-:Y:S08]  /*12140*/  HMMA.16816.F32.BF16 R120, R4.reuse, R16, R64 ;  /* 0x000000100478723c */ /* 0x040ff00000041840 */
[----:B------:R-:W-:Y:S01]  /*12150*/  HMMA.16816.F32.BF16 R108, R4, R18, R56 ;  /* 0x00000012046c723c */ /* 0x000fe20000041838 */
[----:B------:R-:W3:Y:S01]  /*12160*/  LDSM.16.MT88.4 R16, [R195+0x4000] ;  /* 0x00400000c310783b */ /* 0x000ee20000004200 */
[----:B--2---:R-:W-:-:S06]  /*12170*/  FFMA.FTZ R3, R89, c[0x0][0x2d0], -R2 ;  /* 0x0000b40059037a23 */ /* 0x004fcc0000010802 */
[C---:B----4-:R-:W-:Y:S01]  /*12180*/  HMMA.16816.F32.BF16 R116, R4.reuse, R20, R60 ;  /* 0x000000140474723c */ /* 0x050fe2000004183c */
[----:B------:R2:W4:Y:S07]  /*12190*/  MUFU.EX2 R224, R3 ;  /* 0x0000000300e07308 */ /* 0x00052e0000000800 */
[C---:B------:R-:W-:Y:S01]  /*121a0*/  HMMA.16816.F32.BF16 R60, R4.reuse, R22, R52 ;  /* 0x00000016043c723c */ /* 0x040fe20000041834 */
[----:B------:R-:W5:Y:S07]  /*121b0*/  LDSM.16.MT88.4 R20, [R198+0x4000] ;  /* 0x00400000c614783b */ /* 0x000f6e0000004200 */
[----:B------:R-:W-:Y:S01]  /*121c0*/  HMMA.16816.F32.BF16 R112, R4, R12, R48 ;  /* 0x0000000c0470723c */ /* 0x000fe20000041830 */
[----:B--2---:R-:W-:-:S04]  /*121d0*/  FFMA.FTZ R3, R93, c[0x0][0x2d0], -R2 ;  /* 0x0000b4005d037a23 */ /* 0x004fc80000010802 */
[----:B------:R2:W-:Y:S03]  /*121e0*/  MUFU.EX2 R222, R3 ;  /* 0x0000000300de7308 */ /* 0x0005e60000000800 */
[C---:B------:R-:W-:Y:S01]  /*121f0*/  HMMA.16816.F32.BF16 R52, R4.reuse, R14, R44 ;  /* 0x0000000e0434723c */ /* 0x040fe2000004182c */
[----:B------:R-:W4:Y:S07]  /*12200*/  LDSM.16.MT88.4 R12, [R196+0x4000] ;  /* 0x00400000c40c783b */ /* 0x000f2e0000004200 */
[----:B-1----:R-:W-:Y:S01]  /*12210*/  HMMA.16816.F32.BF16 R44, R4, R8, R40 ;  /* 0x00000008042c723c */ /* 0x002fe20000041828 */
[----:B--2---:R-:W-:-:S07]  /*12220*/  FFMA.FTZ R3, R94, c[0x0][0x2d0], -R2 ;  /* 0x0000b4005e037a23 */ /* 0x004fce0000010802 */
[C---:B------:R-:W-:Y:S01]  /*12230*/  HMMA.16816.F32.BF16 R36, R4.reuse, R10, R32 ;  /* 0x0000000a0424723c */ /* 0x040fe20000041820 */
[----:B------:R-:W1:Y:S01]  /*12240*/  LDSM.16.MT88.4 R8, [R197+0x4000] ;  /* 0x00400000c508783b */ /* 0x000e620000004200 */
[----:B------:R2:W-:Y:S06]  /*12250*/  MUFU.EX2 R221, R3 ;  /* 0x0000000300dd7308 */ /* 0x0005ec0000000800 */
[C---:B---3--:R-:W-:Y:S08]  /*12260*/  HMMA.16816.F32.BF16 R40, R4.reuse, R16, R72 ;  /* 0x000000100428723c */ /* 0x048ff00000041848 */
[----:B------:R-:W-:Y:S01]  /*12270*/  HMMA.16816.F32.BF16 R32, R4, R18, R24 ;  /* 0x000000120420723c */ /* 0x000fe20000041818 */
[----:B------:R-:W3:Y:S01]  /*12280*/  LDSM.16.MT88.4 R16, [R196+0x1000] ;  /* 0x00100000c410783b */ /* 0x000ee20000004200 */
[----:B--2---:R-:W-:-:S02]  /*12290*/  FFMA.FTZ R3, R71, c[0x0][0x2d0], -R0 ;  /* 0x0000b40047037a23 */ /* 0x004fc40000010800 */
[----:B------:R-:W-:Y:S01]  /*122a0*/  IMAD.MOV.U32 R71, RZ, RZ, R153 ;  /* 0x000000ffff477224 */ /* 0x000fe200078e0099 */
[----:B------:R-:W2:Y:S01]  /*122b0*/  LDSM.16.MT88.4 R24, [R195+0x1000] ;  /* 0x00100000c318783b */ /* 0x000ea20000004200 */
[----:B------:R1:W-:Y:S02]  /*122c0*/  MUFU.EX2 R217, R3 ;  /* 0x0000000300d97308 */ /* 0x0003e40000000800 */
[C---:B-----5:R-:W-:Y:S08]  /*122d0*/  HMMA.16816.F32.BF16 R56, R4.reuse, R20, R84 ;  /* 0x000000140438723c */ /* 0x060ff00000041854 */
[----:B----4-:R-:W-:Y:S01]  /*122e0*/  HMMA.16816.F32.BF16 R28, R4, R12, R76 ;  /* 0x0000000c041c723c */ /* 0x010fe2000004184c */
[----:B-1----:R-:W-:-:S07]  /*122f0*/  FFMA.FTZ R3, R91, c[0x0][0x2d0], -R0 ;  /* 0x0000b4005b037a23 */ /* 0x002fce0000010800 */
[C---:B------:R-:W-:Y:S01]  /*12300*/  HMMA.16816.F32.BF16 R48, R4.reuse, R14, R80 ;  /* 0x0000000e0430723c */ /* 0x040fe20000041850 */
[----:B------:R-:W1:Y:S01]  /*12310*/  LDSM.16.MT88.4 R12, [R198+0x1000] ;  /* 0x00100000c60c783b */ /* 0x000e620000004200 */
[----:B------:R4:W5:Y:S06]  /*12320*/  MUFU.EX2 R188, R3 ;  /* 0x0000000300bc7308 */ /* 0x00096c0000000800 */
[C---:B------:R-:W-:Y:S08]  /*12330*/  HMMA.16816.F32.BF16 R76, R4.reuse, R8, R104 ;  /* 0x00000008044c723c */ /* 0x040ff00000041868 */
[----:B------:R-:W-:Y:S01]  /*12340*/  HMMA.16816.F32.BF16 R72, R4, R10, R100 ;  /* 0x0000000a0448723c */ /* 0x000fe20000041864 */
[----:B------:R-:W1:Y:S01]  /*12350*/  LDSM.16.MT88.4 R8, [R197+0x1000] ;  /* 0x00100000c508783b */ /* 0x000e620000004200 */
[----:B----4-:R-:W-:-:S04]  /*12360*/  FFMA.FTZ R3, R90, c[0x0][0x2d0], -R0 ;  /* 0x0000b4005a037a23 */ /* 0x010fc80000010800 */
[----:B------:R4:W-:Y:S02]  /*12370*/  MUFU.EX2 R190, R3 ;  /* 0x0000000300be7308 */ /* 0x0009e40000000800 */
[----:B------:R-:W-:Y:S01]  /*12380*/  HMMA.16816.F32.BF16 R64, R4, R22, R96 ;  /* 0x000000160440723c */ /* 0x000fe20000041860 */
[----:B------:R-:W-:Y:S06]  /*12390*/  LDSM.16.MT88.4 R20, [R198+0x4800] ;  /* 0x00480000c614783b */ /* 0x000fec0000004200 */
[----:B------:R-:W-:Y:S02]  /*123a0*/  F2FP.BF16.PACK_AB R4, R224, R223 ;  /* 0x000000dfe004723e */ /* 0x000fe400000010ff */
[----:B-----5:R-:W-:-:S02]  /*123b0*/  F2FP.BF16.PACK_AB R5, R188, R217 ;  /* 0x000000d9bc05723e */ /* 0x020fc400000010ff */
[----:B------:R-:W-:Y:S01]  /*123c0*/  F2FP.BF16.PACK_AB R6, R221, R222 ;  /* 0x000000dedd06723e */ /* 0x000fe200000010ff */
[----:B----4-:R-:W-:-:S04]  /*123d0*/  FFMA.FTZ R3, R92, c[0x0][0x2d0], -R0 ;  /* 0x0000b4005c037a23 */ /* 0x010fc80000010800 */
[----:B------:R-:W4:Y:S02]  /*123e0*/  MUFU.EX2 R189, R3 ;  /* 0x0000000300bd7308 */ /* 0x000f240000000800 */
[----:B----4-:R-:W-:Y:S01]  /*123f0*/  F2FP.BF16.PACK_AB R7, R189, R190 ;  /* 0x000000bebd07723e */ /* 0x010fe200000010ff */
[----:B------:R-:W-:-:S05]  /*12400*/  FFMA.FTZ R3, R128, c[0x0][0x2d0], -R2 ;  /* 0x0000b40080037a23 */ /* 0x000fca0000010802 */
[----:B------:R4:W-:Y:S01]  /*12410*/  MUFU.EX2 R158, R3 ;  /* 0x00000003009e7308 */ /* 0x0009e20000000800 */
[C---:B---3--:R-:W-:Y:S08]  /*12420*/  HMMA.16816.F32.BF16 R104, R4.reuse, R16, R116 ;  /* 0x000000100468723c */ /* 0x048ff00000041874 */
[----:B------:R-:W-:Y:S01]  /*12430*/  HMMA.16816.F32.BF16 R96, R4, R18, R60 ;  /* 0x000000120460723c */ /* 0x000fe2000004183c */
[----:B------:R-:W3:Y:S01]  /*12440*/  LDSM.16.MT88.4 R16, [R195+0x4800] ;  /* 0x00480000c310783b */ /* 0x000ee20000004200 */
[----:B----4-:R-:W-:-:S06]  /*12450*/  FFMA.FTZ R3, R129, c[0x0][0x2d0], -R2 ;  /* 0x0000b40081037a23 */ /* 0x010fcc0000010802 */
[C---:B--2---:R-:W-:Y:S01]  /*12460*/  HMMA.16816.F32.BF16 R88, R4.reuse, R26, R108 ;  /* 0x0000001a0458723c */ /* 0x044fe2000004186c */
[----:B------:R2:W4:Y:S07]  /*12470*/  MUFU.EX2 R159, R3 ;  /* 0x00000003009f7308 */ /* 0x00052e0000000800 */
[C---:B-1----:R-:W-:Y:S01]  /*12480*/  HMMA.16816.F32.BF16 R108, R4.reuse, R12, R112 ;  /* 0x0000000c046c723c */ /* 0x042fe20000041870 */
[----:B------:R-:W-:Y:S07]  /*12490*/  LDSM.16.MT88.4 R112, [R195+0x6800] ;  /* 0x00680000c370783b */ /* 0x000fee0000004200 */
[----:B------:R-:W-:Y:S01]  /*124a0*/  HMMA.16816.F32.BF16 R92, R4, R14, R52 ;  /* 0x0000000e045c723c */ /* 0x000fe20000041834 */
[----:B------:R-:W1:Y:S01]  /*124b0*/  LDSM.16.MT88.4 R12, [R196+0x4800] ;  /* 0x00480000c40c783b */ /* 0x000e620000004200 */
[----:B--2---:R-:W-:-:S04]  /*124c0*/  FFMA.FTZ R3, R130, c[0x0][0x2d0], -R2 ;  /* 0x0000b40082037a23 */ /* 0x004fc80000010802 */
[----:B------:R2:W-:Y:S02]  /*124d0*/  MUFU.EX2 R157, R3 ;  /* 0x00000003009d7308 */ /* 0x0005e40000000800 */
[C---:B------:R-:W-:Y:S08]  /*124e0*/  HMMA.16816.F32.BF16 R100, R4.reuse, R8, R44 ;  /* 0x000000080464723c */ /* 0x040ff0000004182c */
[----:B------:R-:W-:Y:S01]  /*124f0*/  HMMA.16816.F32.BF16 R80, R4, R10, R36 ;  /* 0x0000000a0450723c */ /* 0x000fe20000041824 */
[----:B------:R-:W5:Y:S01]  /*12500*/  LDSM.16.MT88.4 R8, [R197+0x4800] ;  /* 0x00480000c508783b */ /* 0x000f620000004200 */
[----:B--2---:R-:W-:-:S06]  /*12510*/  FFMA.FTZ R3, R131, c[0x0][0x2d0], -R2 ;  /* 0x0000b40083037a23 */ /* 0x004fcc0000010802 */
[C---:B------:R-:W-:Y:S01]  /*12520*/  HMMA.16816.F32.BF16 R84, R4.reuse, R24, R120 ;  /* 0x000000180454723c */ /* 0x040fe20000041878 */
[----:B------:R-:W2:Y:S01]  /*12530*/  LDSM.16.MT88.4 R24, [R195+0x1800] ;  /* 0x00180000c318783b */ /* 0x000ea20000004200 */
[----:B------:R1:W-:Y:S03]  /*12540*/  MUFU.EX2 R156, R3 ;  /* 0x00000003009c7308 */ /* 0x0003e60000000800 */
[----:B------:R-:W-:Y:S02]  /*12550*/  LDSM.16.MT88.4 R128, [R198+0x6800] ;  /* 0x00680000c680783b */ /* 0x000fe40000004200 */
[----:B------:R-:W-:Y:S01]  /*12560*/  IMAD.MOV.U32 R122, RZ, RZ, R151 ;  /* 0x000000ffff7a7224 */ /* 0x000fe200078e0097 */
[----:B---3--:R-:W-:Y:S01]  /*12570*/  HMMA.16816.F32.BF16 R60, R4, R16, R40 ;  /* 0x00000010043c723c */ /* 0x008fe20000041828 */
[----:B------:R-:W-:-:S07]  /*12580*/  IMAD.MOV.U32 R123, RZ, RZ, R152 ;  /* 0x000000ffff7b7224 */ /* 0x000fce00078e0098 */
[----:B------:R-:W-:Y:S01]  /*12590*/  HMMA.16816.F32.BF16 R44, R4, R18, R32 ;  /* 0x00000012042c723c */ /* 0x000fe20000041820 */
[----:B------:R-:W3:Y:S01]  /*125a0*/  LDSM.16.MT88.4 R16, [R196+0x1800] ;  /* 0x00180000c410783b */ /* 0x000ee20000004200 */
[----:B-1----:R-:W-:-:S04]  /*125b0*/  FFMA.FTZ R3, R124, c[0x0][0x2d0], -R0 ;  /* 0x0000b4007c037a23 */ /* 0x002fc80000010800 */
[----:B------:R1:W-:Y:S02]  /*125c0*/  MUFU.EX2 R155, R3 ;  /* 0x00000003009b7308 */ /* 0x0003e40000000800 */
[C---:B------:R-:W-:Y:S08]  /*125d0*/  HMMA.16816.F32.BF16 R32, R4.reuse, R12, R28 ;  /* 0x0000000c0420723c */ /* 0x040ff0000004181c */
[----:B------:R-:W-:Y:S01]  /*125e0*/  HMMA.16816.F32.BF16 R36, R4, R14, R48 ;  /* 0x0000000e0424723c */ /* 0x000fe20000041830 */
[----:B------:R-:W2:Y:S01]  /*125f0*/  LDSM.16.MT88.4 R12, [R198+0x1800] ;  /* 0x00180000c60c783b */ /* 0x000ea20000004200 */
[----:B-1----:R-:W-:-:S06]  /*12600*/  FFMA.FTZ R3, R126, c[0x0][0x2d0], -R0 ;  /* 0x0000b4007e037a23 */ /* 0x002fcc0000010800 */
[C---:B------:R-:W-:Y:S01]  /*12610*/  HMMA.16816.F32.BF16 R28, R4.reuse, R20, R56 ;  /* 0x00000014041c723c */ /* 0x040fe20000041838 */
[----:B------:R1:W1:Y:S07]  /*12620*/  MUFU.EX2 R126, R3 ;  /* 0x00000003007e7308 */ /* 0x00026e0000000800 */
[C---:B------:R-:W-:Y:S01]  /*12630*/  HMMA.16816.F32.BF16 R40, R4.reuse, R22, R64 ;  /* 0x000000160428723c */ /* 0x040fe20000041840 */
[----:B------:R-:W-:Y:S07]  /*12640*/  LDSM.16.MT88.4 R20, [R198+0x5000] ;  /* 0x00500000c614783b */ /* 0x000fee0000004200 */
[----:B-----5:R-:W-:Y:S01]  /*12650*/  HMMA.16816.F32.BF16 R52, R4, R8, R76 ;  /* 0x000000080434723c */ /* 0x020fe2000004184c */
[----:B-1----:R-:W-:-:S04]  /*12660*/  FFMA.FTZ R3, R125, c[0x0][0x2d0], -R0 ;  /* 0x0000b4007d037a23 */ /* 0x002fc80000010800 */
[----:B------:R1:W-:Y:S03]  /*12670*/  MUFU.EX2 R154, R3 ;  /* 0x00000003009a7308 */ /* 0x0003e60000000800 */
[----:B------:R-:W-:Y:S01]  /*12680*/  HMMA.16816.F32.BF16 R48, R4, R10, R72 ;  /* 0x0000000a0430723c */ /* 0x000fe20000041848 */
[----:B------:R-:W5:Y:S06]  /*12690*/  LDSM.16.MT88.4 R8, [R197+0x1800] ;  /* 0x00180000c508783b */ /* 0x000f6c0000004200 */
[----:B----4-:R-:W-:-:S02]  /*126a0*/  F2FP.BF16.PACK_AB R4, R159, R158 ;  /* 0x0000009e9f04723e */ /* 0x010fc400000010ff */
[----:B------:R-:W-:Y:S02]  /*126b0*/  F2FP.BF16.PACK_AB R5, R126, R155 ;  /* 0x0000009b7e05723e */ /* 0x000fe400000010ff */
[----:B------:R-:W-:Y:S01]  /*126c0*/  F2FP.BF16.PACK_AB R6, R156, R157 ;  /* 0x0000009d9c06723e */ /* 0x000fe200000010ff */
[----:B-1----:R-:W-:-:S04]  /*126d0*/  FFMA.FTZ R3, R127, c[0x0][0x2d0], -R0 ;  /* 0x0000b4007f037a23 */ /* 0x002fc80000010800 */
[----:B------:R-:W1:Y:S02]  /*126e0*/  MUFU.EX2 R125, R3 ;  /* 0x00000003007d7308 */ /* 0x000e640000000800 */
[----:B-1----:R-:W-:Y:S01]  /*126f0*/  F2FP.BF16.PACK_AB R7, R125, R154 ;  /* 0x0000009a7d07723e */ /* 0x002fe200000010ff */
[----:B------:R-:W-:-:S05]  /*12700*/  FFMA.FTZ R3, R144, c[0x0][0x2d0], -R2 ;  /* 0x0000b40090037a23 */ /* 0x000fca0000010802 */
[----:B------:R1:W-:Y:S01]  /*12710*/  MUFU.EX2 R124, R3 ;  /* 0x00000003007c7308 */ /* 0x0003e20000000800 */
[C---:B--2---:R-:W-:Y:S08]  /*12720*/  HMMA.16816.F32.BF16 R76, R4.reuse, R24, R84 ;  /* 0x00000018044c723c */ /* 0x044ff00000041854 */
[----:B---3--:R-:W-:Y:S01]  /*12730*/  HMMA.16816.F32.BF16 R84, R4, R16, R104 ;  /* 0x000000100454723c */ /* 0x008fe20000041868 */
[----:B-1----:R-:W-:-:S07]  /*12740*/  FFMA.FTZ R3, R145, c[0x0][0x2d0], -R2 ;  /* 0x0000b40091037a23 */ /* 0x002fce0000010802 */
[C---:B------:R-:W-:Y:S01]  /*12750*/  HMMA.16816.F32.BF16 R72, R4.reuse, R18, R96 ;  /* 0x000000120448723c */ /* 0x040fe20000041860 */
[----:B------:R-:W1:Y:S01]  /*12760*/  LDSM.16.MT88.4 R16, [R195+0x5000] ;  /* 0x00500000c310783b */ /* 0x000e620000004200 */
[----:B------:R2:W3:Y:S06]  /*12770*/  MUFU.EX2 R153, R3 ;  /* 0x0000000300997308 */ /* 0x0004ec0000000800 */
[C---:B------:R-:W-:Y:S01]  /*12780*/  HMMA.16816.F32.BF16 R64, R4.reuse, R26, R88 ;  /* 0x0000001a0440723c */ /* 0x040fe20000041858 */
[----:B------:R-:W-:Y:S07]  /*12790*/  LDSM.16.MT88.4 R24, [R195+0x2000] ;  /* 0x00200000c318783b */ /* 0x000fee0000004200 */
[----:B------:R-:W-:Y:S01]  /*127a0*/  HMMA.16816.F32.BF16 R104, R4, R12, R108 ;  /* 0x0000000c0468723c */ /* 0x000fe2000004186c */
[----:B--2---:R-:W-:-:S04]  /*127b0*/  FFMA.FTZ R3, R146, c[0x0][0x2d0], -R2 ;  /* 0x0000b40092037a23 */ /* 0x004fc80000010802 */
[----:B------:R2:W-:Y:S03]  /*127c0*/  MUFU.EX2 R151, R3 ;  /* 0x0000000300977308 */ /* 0x0005e60000000800 */
[C---:B------:R-:W-:Y:S01]  /*127d0*/  HMMA.16816.F32.BF16 R88, R4.reuse, R14, R92 ;  /* 0x0000000e0458723c */ /* 0x040fe2000004185c */
[----:B------:R-:W4:Y:S07]  /*127e0*/  LDSM.16.MT88.4 R12, [R196+0x5000] ;  /* 0x00500000c40c783b */ /* 0x000f2e0000004200 */
[----:B-----5:R-:W-:Y:S01]  /*127f0*/  HMMA.16816.F32.BF16 R100, R4, R8, R100 ;  /* 0x000000080464723c */ /* 0x020fe20000041864 */
[----:B--2---:R-:W-:-:S07]  /*12800*/  FFMA.FTZ R3, R147, c[0x0][0x2d0], -R2 ;  /* 0x0000b40093037a23 */ /* 0x004fce0000010802 */
[C---:B------:R-:W-:Y:S01]  /*12810*/  HMMA.16816.F32.BF16 R80, R4.reuse, R10, R80 ;  /* 0x0000000a0450723c */ /* 0x040fe20000041850 */
[----:B------:R-:W2:Y:S01]  /*12820*/  LDSM.16.MT88.4 R8, [R197+0x5000] ;  /* 0x00500000c508783b */ /* 0x000ea20000004200 */
[----:B------:R5:W-:Y:S06]  /*12830*/  MUFU.EX2 R152, R3 ;  /* 0x0000000300987308 */ /* 0x000bec0000000800 */
[C---:B-1----:R-:W-:Y:S08]  /*12840*/  HMMA.16816.F32.BF16 R96, R4.reuse, R16, R60 ;  /* 0x000000100460723c */ /* 0x042ff0000004183c */
[----:B------:R-:W-:Y:S01]  /*12850*/  HMMA.16816.F32.BF16 R60, R4, R18, R44 ;  /* 0x00000012043c723c */ /* 0x000fe2000004182c */
[----:B------:R-:W1:Y:S01]  /*12860*/  LDSM.16.MT88.4 R16, [R196+0x2000] ;  /* 0x00200000c410783b */ /* 0x000e620000004200 */
[----:B-----5:R-:W-:-:S04]  /*12870*/  FFMA.FTZ R3, R140, c[0x0][0x2d0], -R0 ;  /* 0x0000b4008c037a23 */ /* 0x020fc80000010800 */
[----:B------:R5:W-:Y:S02]  /*12880*/  MUFU.EX2 R149, R3 ;  /* 0x0000000300957308 */ /* 0x000be40000000800 */
[C---:B----4-:R-:W-:Y:S08]  /*12890*/  HMMA.16816.F32.BF16 R56, R4.reuse, R12, R32 ;  /* 0x0000000c0438723c */ /* 0x050ff00000041820 */
[----:B------:R-:W-:Y:S01]  /*128a0*/  HMMA.16816.F32.BF16 R44, R4, R14, R36 ;  /* 0x0000000e042c723c */ /* 0x000fe20000041824 */
[----:B------:R-:W4:Y:S01]  /*128b0*/  LDSM.16.MT88.4 R12, [R198+0x2000] ;  /* 0x00200000c60c783b */ /* 0x000f220000004200 */
[----:B-----5:R-:W-:-:S06]  /*128c0*/  FFMA.FTZ R3, R142, c[0x0][0x2d0], -R0 ;  /* 0x0000b4008e037a23 */ /* 0x020fcc0000010800 */
[C---:B------:R-:W-:Y:S01]  /*128d0*/  HMMA.16816.F32.BF16 R32, R4.reuse, R20, R28 ;  /* 0x000000140420723c */ /* 0x040fe2000004181c */
[----:B------:R5:W1:Y:S07]  /*128e0*/  MUFU.EX2 R147, R3 ;  /* 0x0000000300937308 */ /* 0x000a6e0000000800 */
[C---:B------:R-:W-:Y:S01]  /*128f0*/  HMMA.16816.F32.BF16 R36, R4.reuse, R22, R40 ;  /* 0x000000160424723c */ /* 0x040fe20000041828 */
[----:B------:R-:W-:Y:S07]  /*12900*/  LDSM.16.MT88.4 R20, [R198+0x5800] ;  /* 0x00580000c614783b */ /* 0x000fee0000004200 */
[----:B--2---:R-:W-:Y:S01]  /*12910*/  HMMA.16816.F32.BF16 R40, R4, R8, R52 ;  /* 0x000000080428723c */ /* 0x004fe20000041834 */
[----:B-----5:R-:W-:-:S04]  /*12920*/  FFMA.FTZ R3, R141, c[0x0][0x2d0], -R0 ;  /* 0x0000b4008d037a23 */ /* 0x020fc80000010800 */
[----:B------:R2:W-:Y:S03]  /*12930*/  MUFU.EX2 R150, R3 ;  /* 0x0000000300967308 */ /* 0x0005e60000000800 */
[----:B------:R-:W-:Y:S01]  /*12940*/  HMMA.16816.F32.BF16 R28, R4, R10, R48 ;  /* 0x0000000a041c723c */ /* 0x000fe20000041830 */
[----:B------:R-:W5:Y:S06]  /*12950*/  LDSM.16.MT88.4 R8, [R197+0x2000] ;  /* 0x00200000c508783b */ /* 0x000f6c0000004200 */
[----:B---3--:R-:W-:-:S02]  /*12960*/  F2FP.BF16.PACK_AB R4, R153, R124 ;  /* 0x0000007c9904723e */ /* 0x008fc400000010ff */
[----:B-1----:R-:W-:Y:S02]  /*12970*/  F2FP.BF16.PACK_AB R5, R147, R149 ;  /* 0x000000959305723e */ /* 0x002fe400000010ff */
[----:B------:R-:W-:Y:S01]  /*12980*/  F2FP.BF16.PACK_AB R6, R152, R151 ;  /* 0x000000979806723e */ /* 0x000fe200000010ff */
[----:B--2---:R-:W-:-:S04]  /*12990*/  FFMA.FTZ R3, R143, c[0x0][0x2d0], -R0 ;  /* 0x0000b4008f037a23 */ /* 0x004fc80000010800 */
[----:B------:R-:W1:Y:S02]  /*129a0*/  MUFU.EX2 R148, R3 ;  /* 0x0000000300947308 */ /* 0x000e640000000800 */
[----:B-1----:R-:W-:Y:S01]  /*129b0*/  F2FP.BF16.PACK_AB R7, R148, R150 ;  /* 0x000000969407723e */ /* 0x002fe200000010ff */
[----:B------:R-:W-:Y:S02]  /*129c0*/  FFMA.FTZ R3, R191, c[0x0][0x2d0], -R2 ;  /* 0x0000b400bf037a23 */ /* 0x000fe40000010802 */
[----:B------:R-:W-:-:S03]  /*129d0*/  IMAD.MOV.U32 R191, RZ, RZ, R122 ;  /* 0x000000ffffbf7224 */ /* 0x000fc600078e007a */
[----:B------:R1:W-:Y:S01]  /*129e0*/  MUFU.EX2 R143, R3 ;  /* 0x00000003008f7308 */ /* 0x0003e20000000800 */
[C---:B------:R-:W-:Y:S08]  /*129f0*/  HMMA.16816.F32.BF16 R84, R4.reuse, R16, R84 ;  /* 0x000000100454723c */ /* 0x040ff00000041854 */
[----:B------:R-:W-:Y:S01]  /*12a00*/  HMMA.16816.F32.BF16 R48, R4, R18, R72 ;  /* 0x000000120430723c */ /* 0x000fe20000041848 */
[----:B------:R-:W2:Y:S01]  /*12a10*/  LDSM.16.MT88.4 R16, [R195+0x5800] ;  /* 0x00580000c310783b */ /* 0x000ea20000004200 */
[----:B-1----:R-:W-:-:S06]  /*12a20*/  FFMA.FTZ R3, R214, c[0x0][0x2d0], -R2 ;  /* 0x0000b400d6037a23 */ /* 0x002fcc0000010802 */
[C---:B----4-:R-:W-:Y:S01]  /*12a30*/  HMMA.16816.F32.BF16 R92, R4.reuse, R12, R104 ;  /* 0x0000000c045c723c */ /* 0x050fe20000041868 */
[----:B------:R-:W-:Y:S01]  /*12a40*/  IMAD.MOV.U32 R214, RZ, RZ, R123 ;  /* 0x000000ffffd67224 */ /* 0x000fe200078e007b */
[----:B------:R1:W3:Y:S01]  /*12a50*/  MUFU.EX2 R146, R3 ;  /* 0x0000000300927308 */ /* 0x0002e20000000800 */
[----:B------:R-:W-:Y:S04]  /*12a60*/  LDSM.16.MT88.4 R120, [R196+0x6800] ;  /* 0x00680000c478783b */ /* 0x000fe80000004200 */
[----:B------:R-:W-:Y:S01]  /*12a70*/  LDSM.16.MT88.4 R104, [R197+0x3000] ;  /* 0x00300000c568783b */ /* 0x000fe20000004200 */
[C---:B------:R-:W-:Y:S03]  /*12a80*/  HMMA.16816.F32.BF16 R52, R4.reuse, R14, R88 ;  /* 0x0000000e0434723c */ /* 0x040fe60000041858 */
[----:B------:R-:W4:Y:S04]  /*12a90*/  LDSM.16.MT88.4 R12, [R196+0x5800] ;  /* 0x00580000c40c783b */ /* 0x000f280000004200 */
[----:B------:R-:W-:Y:S01]  /*12aa0*/  LDSM.16.MT88.4 R88, [R196+0x3000] ;  /* 0x00300000c458783b */ /* 0x000fe20000004200 */
[----:B------:R-:W-:Y:S01]  /*12ab0*/  HMMA.16816.F32.BF16 R76, R4, R24, R76 ;  /* 0x00000018044c723c */ /* 0x000fe2000004184c */
[----:B-1----:R-:W-:-:S02]  /*12ac0*/  FFMA.FTZ R3, R219, c[0x0][0x2d0], -R2 ;  /* 0x0000b400db037a23 */ /* 0x002fc40000010802 */
[----:B------:R-:W-:Y:S02]  /*12ad0*/  IMAD.MOV.U32 R219, RZ, RZ, R71 ;  /* 0x000000ffffdb7224 */ /* 0x000fe400078e0047 */
[----:B------:R1:W-:Y:S03]  /*12ae0*/  MUFU.EX2 R145, R3 ;  /* 0x0000000300917308 */ /* 0x0003e60000000800 */
[C---:B------:R-:W-:Y:S08]  /*12af0*/  HMMA.16816.F32.BF16 R24, R4.reuse, R26, R64 ;  /* 0x0000001a0418723c */ /* 0x040ff00000041840 */
[----:B-----5:R-:W-:Y:S01]  /*12b00*/  HMMA.16816.F32.BF16 R100, R4, R8, R100 ;  /* 0x000000080464723c */ /* 0x020fe20000041864 */
[----:B-1----:R-:W-:-:S07]  /*12b10*/  FFMA.FTZ R3, R220, c[0x0][0x2d0], -R2 ;  /* 0x0000b400dc037a23 */ /* 0x002fce0000010802 */
[----:B------:R-:W-:Y:S01]  /*12b20*/  HMMA.16816.F32.BF16 R64, R4, R10, R80 ;  /* 0x0000000a0440723c */ /* 0x000fe20000041850 */
[----:B------:R-:W1:Y:S01]  /*12b30*/  LDSM.16.MT88.4 R8, [R197+0x5800] ;  /* 0x00580000c508783b */ /* 0x000e620000004200 */
[----:B------:R5:W-:Y:S01]  /*12b40*/  MUFU.EX2 R144, R3 ;  /* 0x0000000300907308 */ /* 0x000be20000000800 */
[----:B------:R-:W-:-:S05]  /*12b50*/  IMAD.MOV.U32 R220, RZ, RZ, c[0x0][0x2c4] ;  /* 0x0000b100ffdc7624 */ /* 0x000fca00078e00ff */
[----:B--2---:R-:W-:Y:S01]  /*12b60*/  HMMA.16816.F32.BF16 R96, R4, R16, R96 ;  /* 0x000000100460723c */ /* 0x004fe20000041860 */
[----:B------:R-:W-:-:S07]  /*12b70*/  ISETP.NE.AND P3, PT, R220, 0x1, PT ;  /* 0x00000001dc00780c */ /* 0x000fce0003f65270 */
[----:B------:R-:W-:Y:S01]  /*12b80*/  HMMA.16816.F32.BF16 R72, R4, R18, R60 ;  /* 0x000000120448723c */ /* 0x000fe2000004183c */
[----:B------:R-:W2:Y:S01]  /*12b90*/  LDSM.16.MT88.4 R16, [R195+0x2800] ;  /* 0x00280000c310783b */ /* 0x000ea20000004200 */
[----:B-----5:R-:W-:-:S04]  /*12ba0*/  FFMA.FTZ R3, R160, c[0x0][0x2d0], -R0 ;  /* 0x0000b400a0037a23 */ /* 0x020fc80000010800 */
[----:B------:R5:W-:Y:S02]  /*12bb0*/  MUFU.EX2 R142, R3 ;  /* 0x00000003008e7308 */ /* 0x000be40000000800 */
[C---:B----4-:R-:W-:Y:S08]  /*12bc0*/  HMMA.16816.F32.BF16 R80, R4.reuse, R12, R56 ;  /* 0x0000000c0450723c */ /* 0x050ff00000041838 */
[----:B------:R-:W-:Y:S01]  /*12bd0*/  HMMA.16816.F32.BF16 R60, R4, R14, R44 ;  /* 0x0000000e043c723c */ /* 0x000fe2000004182c */
[----:B------:R-:W4:Y:S01]  /*12be0*/  LDSM.16.MT88.4 R12, [R198+0x2800] ;  /* 0x00280000c60c783b */ /* 0x000f220000004200 */
[----:B-----5:R-:W-:-:S06]  /*12bf0*/  FFMA.FTZ R3, R162, c[0x0][0x2d0], -R0 ;  /* 0x0000b400a2037a23 */ /* 0x020fcc0000010800 */
[C---:B------:R-:W-:Y:S01]  /*12c00*/  HMMA.16816.F32.BF16 R56, R4.reuse, R20, R32 ;  /* 0x000000140438723c */ /* 0x040fe20000041820 */
[----:B------:R5:W2:Y:S07]  /*12c10*/  MUFU.EX2 R140, R3 ;  /* 0x00000003008c7308 */ /* 0x000aae0000000800 */
[C---:B------:R-:W-:Y:S01]  /*12c20*/  HMMA.16816.F32.BF16 R36, R4.reuse, R22, R36 ;  /* 0x000000160424723c */ /* 0x040fe20000041824 */
[----:B------:R-:W4:Y:S07]  /*12c30*/  LDSM.16.MT88.4 R20, [R196+0x2800] ;  /* 0x00280000c414783b */ /* 0x000f2e0000004200 */
[----:B-1----:R-:W-:Y:S01]  /*12c40*/  HMMA.16816.F32.BF16 R40, R4, R8, R40 ;  /* 0x000000080428723c */ /* 0x002fe20000041828 */
[----:B-----5:R-:W-:-:S04]  /*12c50*/  FFMA.FTZ R3, R161, c[0x0][0x2d0], -R0 ;  /* 0x0000b400a1037a23 */ /* 0x020fc80000010800 */
[----:B------:R1:W-:Y:S03]  /*12c60*/  MUFU.EX2 R71, R3 ;  /* 0x0000000300477308 */ /* 0x0003e60000000800 */
[----:B------:R-:W-:Y:S01]  /*12c70*/  HMMA.16816.F32.BF16 R28, R4, R10, R28 ;  /* 0x0000000a041c723c */ /* 0x000fe2000004181c */
[----:B------:R-:W5:Y:S06]  /*12c80*/  LDSM.16.MT88.4 R8, [R197+0x2800] ;  /* 0x00280000c508783b */ /* 0x000f6c0000004200 */
[----:B---3--:R-:W-:-:S02]  /*12c90*/  F2FP.BF16.PACK_AB R4, R146, R143 ;  /* 0x0000008f9204723e */ /* 0x008fc400000010ff */
[----:B--2---:R-:W-:Y:S02]  /*12ca0*/  F2FP.BF16.PACK_AB R5, R140, R142 ;  /* 0x0000008e8c05723e */ /* 0x004fe400000010ff */
[----:B------:R-:W-:Y:S01]  /*12cb0*/  F2FP.BF16.PACK_AB R6, R144, R145 ;  /* 0x000000919006723e */ /* 0x000fe200000010ff */
[----:B-1----:R-:W-:-:S04]  /*12cc0*/  FFMA.FTZ R3, R163, c[0x0][0x2d0], -R0 ;  /* 0x0000b400a3037a23 */ /* 0x002fc80000010800 */
[----:B------:R-:W1:Y:S02]  /*12cd0*/  MUFU.EX2 R141, R3 ;  /* 0x00000003008d7308 */ /* 0x000e640000000800 */
[----:B-1----:R-:W-:Y:S01]  /*12ce0*/  F2FP.BF16.PACK_AB R7, R141, R71 ;  /* 0x000000478d07723e */ /* 0x002fe200000010ff */
[----:B------:R-:W-:-:S06]  /*12cf0*/  FFMA.FTZ R3, R241, c[0x0][0x2d0], -R2 ;  /* 0x0000b400f1037a23 */ /* 0x000fcc0000010802 */
[C---:B------:R-:W-:Y:S08]  /*12d00*/  HMMA.16816.F32.BF16 R76, R4.reuse, R16, R76 ;  /* 0x00000010044c723c */ /* 0x040ff0000004184c */
[C---:B------:R-:W-:Y:S01]  /*12d10*/  HMMA.16816.F32.BF16 R24, R4.reuse, R18, R24 ;  /* 0x000000120418723c */ /* 0x040fe20000041818 */
[----:B------:R-:W1:Y:S07]  /*12d20*/  LDSM.16.MT88.4 R16, [R195+0x6000] ;  /* 0x00600000c310783b */ /* 0x000e6e0000004200 */
[C---:B----4-:R-:W-:Y:S08]  /*12d30*/  HMMA.16816.F32.BF16 R92, R4.reuse, R12, R92 ;  /* 0x0000000c045c723c */ /* 0x050ff0000004185c */
[C---:B------:R-:W-:Y:S01]  /*12d40*/  HMMA.16816.F32.BF16 R44, R4.reuse, R14, R52 ;  /* 0x0000000e042c723c */ /* 0x040fe20000041834 */
[----:B------:R-:W2:Y:S07]  /*12d50*/  LDSM.16.MT88.4 R12, [R196+0x6000] ;  /* 0x00600000c40c783b */ /* 0x000eae0000004200 */
[C---:B------:R-:W-:Y:S01]  /*12d60*/  HMMA.16816.F32.BF16 R32, R4.reuse, R22, R48 ;  /* 0x000000160420723c */ /* 0x040fe20000041830 */
[----:B------:R3:W-:Y:S07]  /*12d70*/  MUFU.EX2 R49, R3 ;  /* 0x0000000300317308 */ /* 0x0007ee0000000800 */
[C---:B------:R-:W-:Y:S01]  /*12d80*/  HMMA.16816.F32.BF16 R84, R4.reuse, R20, R84 ;  /* 0x000000140454723c */ /* 0x040fe20000041854 */
[----:B------:R-:W4:Y:S07]  /*12d90*/  LDSM.16.MT88.4 R20, [R198+0x6000] ;  /* 0x00600000c614783b */ /* 0x000f2e0000004200 */
[----:B-----5:R-:W-:Y:S01]  /*12da0*/  HMMA.16816.F32.BF16 R100, R4, R8, R100 ;  /* 0x000000080464723c */ /* 0x020fe20000041864 */
[----:B---3--:R-:W-:-:S04]  /*12db0*/  FFMA.FTZ R3, R248, c[0x0][0x2d0], -R2 ;  /* 0x0000b400f8037a23 */ /* 0x008fc80000010802 */
[----:B------:R3:W5:Y:S03]  /*12dc0*/  MUFU.EX2 R48, R3 ;  /* 0x0000000300307308 */ /* 0x0007660000000800 */
[C---:B-1----:R-:W-:Y:S01]  /*12dd0*/  HMMA.16816.F32.BF16 R108, R4.reuse, R16, R96 ;  /* 0x00000010046c723c */ /* 0x042fe20000041860 */
[----:B------:R-:W-:Y:S07]  /*12de0*/  LDSM.16.MT88.4 R96, [R198+0x3000] ;  /* 0x00300000c660783b */ /* 0x000fee0000004200 */
[----:B------:R-:W-:Y:S01]  /*12df0*/  HMMA.16816.F32.BF16 R72, R4, R18, R72 ;  /* 0x000000120448723c */ /* 0x000fe20000041848 */
[----:B---3--:R-:W-:-:S02]  /*12e00*/  FFMA.FTZ R3, R247, c[0x0][0x2d0], -R2 ;  /* 0x0000b400f7037a23 */ /* 0x008fc40000010802 */
[----:B------:R-:W-:-:S05]  /*12e10*/  FFMA.FTZ R2, R226, c[0x0][0x2d0], -R2 ;  /* 0x0000b400e2027a23 */ /* 0x000fca0000010802 */
[C---:B--2---:R-:W-:Y:S01]  /*12e20*/  HMMA.16816.F32.BF16 R60, R4.reuse, R14, R60 ;  /* 0x0000000e043c723c */ /* 0x044fe2000004183c */
[----:B------:R-:W-:Y:S07]  /*12e30*/  MUFU.EX2 R18, R3 ;  /* 0x0000000300127308 */ /* 0x000fee0000000800 */
[C---:B------:R-:W-:Y:S01]  /*12e40*/  HMMA.16816.F32.BF16 R116, R4.reuse, R12, R80 ;  /* 0x0000000c0474723c */ /* 0x040fe20000041850 */
[----:B------:R1:W2:Y:S01]  /*12e50*/  MUFU.EX2 R17, R2 ;  /* 0x0000000200117308 */ /* 0x0002a20000000800 */
[----:B------:R-:W-:Y:S06]  /*12e60*/  LDSM.16.MT88.4 R80, [R195+0x3000] ;  /* 0x00300000c350783b */ /* 0x000fec0000004200 */
[C---:B------:R-:W-:Y:S01]  /*12e70*/  HMMA.16816.F32.BF16 R52, R4.reuse, R10, R64 ;  /* 0x0000000a0434723c */ /* 0x040fe20000041840 */
[----:B------:R-:W3:Y:S06]  /*12e80*/  LDSM.16.MT88.4 R8, [R197+0x6000] ;  /* 0x00600000c508783b */ /* 0x000eec0000004200 */
[----:B-----5:R-:W-:Y:S01]  /*12e90*/  F2FP.BF16.PACK_AB R64, R48, R49 ;  /* 0x000000313040723e */ /* 0x020fe200000010ff */
[----:B----4-:R-:W-:Y:S01]  /*12ea0*/  HMMA.16816.F32.BF16 R56, R4, R20, R56 ;  /* 0x000000140438723c */ /* 0x010fe20000041838 */
[----:B-1----:R-:W-:Y:S01]  /*12eb0*/  FFMA.FTZ R2, R225, c[0x0][0x2d0], -R0 ;  /* 0x0000b400e1027a23 */ /* 0x002fe20000010800 */
[----:B--2---:R-:W-:-:S03]  /*12ec0*/  F2FP.BF16.PACK_AB R66, R17, R18 ;  /* 0x000000121142723e */ /* 0x004fc600000010ff */
[----:B------:R1:W-:Y:S03]  /*12ed0*/  MUFU.EX2 R16, R2 ;  /* 0x0000000200107308 */ /* 0x0003e60000000800 */
[----:B------:R-:W-:Y:S01]  /*12ee0*/  HMMA.16816.F32.BF16 R36, R4, R22, R36 ;  /* 0x000000160424723c */ /* 0x000fe20000041824 */
[----:B-1----:R-:W-:-:S04]  /*12ef0*/  FFMA.FTZ R2, R227, c[0x0][0x2d0], -R0 ;  /* 0x0000b400e3027a23 */ /* 0x002fc80000010800 */
[----:B------:R1:W2:Y:S03]  /*12f00*/  MUFU.EX2 R14, R2 ;  /* 0x00000002000e7308 */ /* 0x0002a60000000800 */
[----:B---3--:R-:W-:Y:S01]  /*12f10*/  HMMA.16816.F32.BF16 R40, R4, R8, R40 ;  /* 0x000000080428723c */ /* 0x008fe20000041828 */
[----:B-1----:R-:W-:-:S07]  /*12f20*/  FFMA.FTZ R2, R229, c[0x0][0x2d0], -R0 ;  /* 0x0000b400e5027a23 */ /* 0x002fce0000010800 */
[----:B------:R-:W-:Y:S01]  /*12f30*/  HMMA.16816.F32.BF16 R28, R4, R10, R28 ;  /* 0x0000000a041c723c */ /* 0x000fe2000004181c */
[----:B------:R-:W-:Y:S01]  /*12f40*/  FFMA.FTZ R0, R228, c[0x0][0x2d0], -R0 ;  /* 0x0000b400e4007a23 */ /* 0x000fe20000010800 */
[----:B------:R-:W1:Y:S01]  /*12f50*/  LDSM.16.MT88.4 R8, [R197+0x6800] ;  /* 0x00680000c508783b */ /* 0x000e620000004200 */
[----:B------:R3:W-:Y:S01]  /*12f60*/  MUFU.EX2 R13, R2 ;  /* 0x00000002000d7308 */ /* 0x0007e20000000800 */
[----:B--2---:R-:W-:-:S03]  /*12f70*/  F2FP.BF16.PACK_AB R65, R14, R16 ;  /* 0x000000100e41723e */ /* 0x004fc600000010ff */
[----:B------:R-:W-:-:S04]  /*12f80*/  @P3 IMAD.HI.U32 R4, R252, c[0x0][0x2c8], RZ ;  /* 0x0000b200fc043a27 */ /* 0x000fc800078e00ff */
[----:B------:R2:W4:Y:S01]  /*12f90*/  MUFU.EX2 R12, R0 ;  /* 0x00000000000c7308 */ /* 0x0005220000000800 */
[----:B---3--:R-:W-:-:S04]  /*12fa0*/  FADD.FTZ R2, R246, R245 ;  /* 0x000000f5f6027221 */ /* 0x008fc80000010000 */
[----:B------:R-:W-:Y:S02]  /*12fb0*/  FADD.FTZ R2, R244, R2 ;  /* 0x00000002f4027221 */ /* 0x000fe40000010000 */
[----:B--2---:R-:W-:Y:S01]  /*12fc0*/  FADD.FTZ R0, R240, R237 ;  /* 0x000000edf0007221 */ /* 0x004fe20000010000 */
[----:B----4-:R-:W-:Y:S01]  /*12fd0*/  F2FP.BF16.PACK_AB R67, R12, R13 ;  /* 0x0000000d0c43723e */ /* 0x010fe200000010ff */
        /* <DEDUP_REMOVED lines=10> */
[----:B------:R-:W-:Y:S02]  /*13080*/  FADD.FTZ R2, R230, R0 ;  /* 0x00000000e6027221 */ /* 0x000fe40000010000 */
[----:B------:R-:W-:-:S02]  /*13090*/  FADD.FTZ R0, R242, R3 ;  /* 0x00000003f2007221 */ /* 0x000fc40000010000 */
[----:B------:R-:W-:Y:S01]  /*130a0*/  FADD.FTZ R2, R233, R2 ;  /* 0x00000002e9027221 */ /* 0x000fe20000010000 */
[C---:B------:R-:W-:Y:S01]  /*130b0*/  HMMA.16816.F32.BF16 R84, R64.reuse, R88, R84 ;  /* 0x000000584054723c */ /* 0x040fe20000041854 */
[----:B------:R-:W-:Y:S02]  /*130c0*/  FADD.FTZ R0, R223, R0 ;  /* 0x00000000df007221 */ /* 0x000fe40000010000 */
[----:B------:R-:W-:Y:S01]  /*130d0*/  FADD.FTZ R2, R217, R2 ;  /* 0x00000002d9027221 */ /* 0x000fe20000010000 */
[----:B------:R-:W-:Y:S01]  /*130e0*/  IADD3 R217, R251, -0x2, RZ ;  /* 0xfffffffefbd97810 */ /* 0x000fe20007ffe0ff */
        /* <DEDUP_REMOVED lines=24> */
[----:B------:R-:W-:Y:S01]  /*13270*/  IMAD.MOV.U32 R0, RZ, RZ, R252 ;  /* 0x000000ffff007224 */ /* 0x000fe200078e00fc */
[----:B------:R-:W-:Y:S01]  /*13280*/  @P3 SHF.R.U32.HI R0, RZ, c[0x0][0x2cc], R4 ;  /* 0x0000b300ff003a19 */ /* 0x000fe20000011604 */
[----:B------:R-:W-:-:S02]  /*13290*/  FADD.FTZ R2, R152, R2 ;  /* 0x0000000298027221 */ /* 0x000fc40000010000 */
[----:B------:R-:W-:Y:S01]  /*132a0*/  FADD.FTZ R3, R150, R3 ;  /* 0x0000000396037221 */ /* 0x000fe20000010000 */
[C---:B------:R-:W-:Y:S01]  /*132b0*/  HMMA.16816.F32.BF16 R80, R64.reuse, R82, R24 ;  /* 0x000000524050723c */ /* 0x040fe20000041818 */
[----:B------:R-:W-:Y:S02]  /*132c0*/  FADD.FTZ R2, R143, R2 ;  /* 0x000000028f027221 */ /* 0x000fe40000010000 */
[----:B------:R-:W-:Y:S01]  /*132d0*/  FADD.FTZ R4, R148, R3 ;  /* 0x0000000394047221 */ /* 0x000fe20000010000 */
[----:B------:R-:W-:Y:S01]  /*132e0*/  IADD3 R3, R0, R214, -R219 ;  /* 0x000000d600037210 */ /* 0x000fe20007ffe8db */
[----:B------:R-:W-:Y:S02]  /*132f0*/  FADD.FTZ R0, R146, R2 ;  /* 0x0000000292007221 */ /* 0x000fe40000010000 */
[----:B------:R-:W-:Y:S01]  /*13300*/  IMAD.MOV.U32 R2, RZ, RZ, RZ ;  /* 0x000000ffff027224 */ /* 0x000fe200078e00ff */
[----:B------:R-:W-:Y:S01]  /*13310*/  HMMA.16816.F32.BF16 R88, R64, R90, R32 ;  /* 0x0000005a4058723c */ /* 0x000fe20000041820 */
[----:B------:R-:W-:-:S02]  /*13320*/  FADD.FTZ R4, R142, R4 ;  /* 0x000000048e047221 */ /* 0x000fc40000010000 */
[----:B------:R-:W-:-:S04]  /*13330*/  IMAD.HI R2, R3, -0x6db6db6d, R2 ;  /* 0x9249249303027827 */ /* 0x000fc800078e0202 */
[----:B------:R-:W-:Y:S01]  /*13340*/  FADD.FTZ R3, R140, R4 ;  /* 0x000000048c037221 */ /* 0x000fe20000010000 */
[C---:B------:R-:W-:Y:S01]  /*13350*/  HMMA.16816.F32.BF16 R96, R64.reuse, R98, R44 ;  /* 0x000000624060723c */ /* 0x040fe2000004182c */
[----:B------:R-:W-:Y:S02]  /*13360*/  FADD.FTZ R0, R145, R0 ;  /* 0x0000000091007221 */ /* 0x000fe40000010000 */
[----:B------:R-:W-:Y:S02]  /*13370*/  FADD.FTZ R3, R71, R3 ;  /* 0x0000000347037221 */ /* 0x000fe40000010000 */
[----:B------:R-:W-:Y:S01]  /*13380*/  FADD.FTZ R4, R144, R0 ;  /* 0x0000000090047221 */ /* 0x000fe20000010000 */
[----:B------:R-:W-:Y:S01]  /*13390*/  SHF.R.U32.HI R0, RZ, 0x1f, R2 ;  /* 0x0000001fff007819 */ /* 0x000fe20000011602 */
[----:B------:R-:W-:Y:S01]  /*133a0*/  FADD.FTZ R3, R141, R3 ;  /* 0x000000038d037221 */ /* 0x000fe20000010000 */
[----:B------:R-:W-:Y:S02]  /*133b0*/  HMMA.16816.F32.BF16 R104, R64, R106, R52 ;  /* 0x0000006a4068723c */ /* 0x000fe40000041834 */
[----:B------:R-:W-:Y:S01]  /*133c0*/  LEA.HI.SX32 R2, R2, R0, 0x1a ;  /* 0x0000000002027211 */ /* 0x000fe200078fd2ff */
        /* <DEDUP_REMOVED lines=12> */
[----:B------:R-:W-:-:S05]  /*13490*/  FADD.FTZ R0, R12, R2 ;  /* 0x000000020c007221 */ /* 0x000fca0000010000 */
[----:B------:R2:W-:Y:S02]  /*134a0*/  STL [R1+0x38], R0 ;  /* 0x0000380001007387 */ /* 0x0005e40000100800 */
[C---:B-1----:R-:W-:Y:S02]  /*134b0*/  HMMA.16816.F32.BF16 R60, R64.reuse, R8, R40 ;  /* 0x00000008403c723c */ /* 0x042fe40000041828 */
[----:B------:R2:W-:Y:S06]  /*134c0*/  STL [R1+0x34], R3 ;  /* 0x0000340301007387 */ /* 0x0005ec0000100800 */
[----:B------:R-:W-:Y:S01]  /*134d0*/  HMMA.16816.F32.BF16 R64, R64, R10, R28 ;  /* 0x0000000a4040723c */ /* 0x000fe2000004181c */
[----:B------:R-:W-:Y:S07]  /*134e0*/  @!P0 BRA `(.L_x_1233) ;  /* 0x0000428000008947 */ /* 0x000fee0003800000 */
[----:B--2---:R-:W-:Y:S01]  /*134f0*/  IMAD.IADD R0, R250, 0x1, R252 ;  /* 0x00000001fa007824 */ /* 0x004fe200078e02fc */
[----:B------:R-:W-:Y:S01]  /*13500*/  MOV R3, R70 ;  /* 0x0000004600037202 */ /* 0x000fe20000000f00 */
[----:B------:R-:W-:Y:S01]  /*13510*/  IMAD.MOV.U32 R71, RZ, RZ, R69 ;  /* 0x000000ffff477224 */ /* 0x000fe200078e0045 */
[----:B------:R-:W-:-:S02]  /*13520*/  MOV R188, R217 ;  /* 0x000000d900bc7202 */ /* 0x000fc40000000f00 */
[----:B------:R1:W-:Y:S02]  /*13530*/  STL [R1+0x20], R0 ;  /* 0x0000200001007387 */ /* 0x0003e40000100800 */
[----:B-1----:R-:W-:-:S05]  /*13540*/  @P3 IMAD.HI.U32 R0, R0, c[0x0][0x2c8], RZ ;  /* 0x0000b20000003a27 */ /* 0x002fca00078e00ff */
[----:B------:R-:W-:-:S05]  /*13550*/  @P3 SHF.R.U32.HI R0, RZ, c[0x0][0x2cc], R0 ;  /* 0x0000b300ff003a19 */ /* 0x000fca0000011600 */
[----:B------:R1:W-:Y:S02]  /*13560*/  @P3 STL [R1+0x28], R0 ;  /* 0x0000280001003387 */ /* 0x0003e40000100800 */
.L_x_1238:
[----:B--2---:R-:W2:Y:S01]  /*13570*/  LDL R189, [R1+0x40] ;  /* 0x0000400001bd7983 */ /* 0x004ea20000100800 */
        /* <DEDUP_REMOVED lines=21> */
[----:B-1-34-:R-:W-:Y:S01]  /*136d0*/  IMAD.WIDE.U32 R22, R188, c[0x0][0x208], RZ ;  /* 0x00008200bc167a25 */ /* 0x01afe200078e00ff */
[----:B------:R-:W2:Y:S01]  /*136e0*/  LDL.64 R30, [R1+0x8] ;  /* 0x00000800011e7983 */ /* 0x000ea20000100a00 */
[----:B------:R-:W-:Y:S01]  /*136f0*/  ULDC.64 UR4, c[0x0][0x208] ;  /* 0x0000820000047ab9 */ /* 0x000fe20000000a00 */
[----:B------:R-:W-:Y:S01]  /*13700*/  SHF.R.S32.HI R0, RZ, 0x1f, R188 ;  /* 0x0000001fff007819 */ /* 0x000fe200000114bc */
[----:B------:R-:W-:Y:S01]  /*13710*/  USHF.L.U32 UR9, UR4, 0x5, URZ ;  /* 0x0000000504097899 */ /* 0x000fe2000800063f */
[----:B------:R-:W3:Y:S01]  /*13720*/  LDL R28, [R1] ;  /* 0x00000000011c7983 */ /* 0x000ee20000100800 */
        /* <DEDUP_REMOVED lines=52> */
.L_x_1235:
[----:B-1-34-:R-:W-:Y:S05]  /*13a70*/  BSYNC B0 ;  /* 0x0000000000007941 */ /* 0x01afea0003800000 */
.L_x_1234:
        /* <DEDUP_REMOVED lines=36> */
[----:B------:R-:W-:Y:S01]  /*13cc0*/  HMMA.16816.F32.BF16 R56, R136, R162, R56 ;  /* 0x000000a28838723c */ /* 0x000fe20000041838 */
[----:B------:R-:W4:Y:S07]  /*13cd0*/  LDSM.16.M88.4 R160, [R193+0x3000] ;  /* 0x00300000c1a0783b */ /* 0x000f2e0000000200 */
[C---:B-1----:R-:W-:Y:S08]  /*13ce0*/  HMMA.16816.F32.BF16 R4, R164.reuse, R72, R4 ;  /* 0x00000048a404723c */ /* 0x042ff00000041804 */
[C---:B------:R-:W-:Y:S01]  /*13cf0*/  HMMA.16816.F32.BF16 R8, R164.reuse, R74, R8 ;  /* 0x0000004aa408723c */ /* 0x040fe20000041808 */
[----:B------:R-:W1:Y:S07]  /*13d00*/  LDSM.16.M88.4 R72, [R192] ;  /* 0x00000000c048783b */ /* 0x000e6e0000000200 */
        /* <DEDUP_REMOVED lines=44> */
[----:B------:R-:W2:Y:S07]  /*13fd0*/  LDSM.16.M88.4 R140, [R200] ;  /* 0x00000000c88c783b */ /* 0x000eae0000000200 */
[C---:B---3--:R-:W-:Y:S08]  /*13fe0*/  HMMA.16816.F32.BF16 R20, R172.reuse, R144, R20 ;  /* 0x00000090ac14723c */ /* 0x048ff00000041814 */
[C---:B------:R-:W-:Y:S01]  /*13ff0*/  HMMA.16816.F32.BF16 R24, R172.reuse, R146, R24 ;  /* 0x00000092ac18723c */ /* 0x040fe20000041818 */
[----:B------:R-:W3:Y:S07]  /*14000*/  LDSM.16.M88.4 R144, [R201] ;  /* 0x00000000c990783b */ /* 0x000eee0000000200 */
        /* <DEDUP_REMOVED lines=8> */
[----:B------:R-:W3:Y:S07]  /*14090*/  LDSM.16.M88.4 R156, [R204] ;  /* 0x00000000cc9c783b */ /* 0x000eee0000000200 */
[C---:B------:R-:W-:Y:S08]  /*140a0*/  HMMA.16816.F32.BF16 R52, R172.reuse, R160, R52 ;  /* 0x000000a0ac34723c */ /* 0x040ff00000041834 */
[----:B------:R-:W-:Y:S01]  /*140b0*/  HMMA.16816.F32.BF16 R56, R172, R162, R56 ;  /* 0x000000a2ac38723c */ /* 0x000fe20000041838 */
[----:B------:R-:W4:Y:S07]  /*140c0*/  LDSM.16.M88.4 R160, [R205] ;  /* 0x00000000cda0783b */ /* 0x000f2e0000000200 */
        /* <DEDUP_REMOVED lines=28> */
[C---:B------:R-:W-:Y:S08]  /*14290*/  HMMA.16816.F32.BF16 R24, R180.reuse, R146, R24 ;  /* 0x00000092b418723c */ /* 0x040ff00000041818 */
[C---:B----4-:R-:W-:Y:S08]  /*142a0*/  HMMA.16816.F32.BF16 R28, R180.reuse, R148, R28 ;  /* 0x00000094b41c723c */ /* 0x050ff0000004181c */
[C---:B------:R-:W-:Y:S08]  /*142b0*/  HMMA.16816.F32.BF16 R32, R180.reuse, R150, R32 ;  /* 0x00000096b420723c */ /* 0x040ff00000041820 */
        /* <DEDUP_REMOVED lines=8> */
[C---:B--2---:R-:W-:Y:S08]  /*14340*/  HMMA.16816.F32.BF16 R12, R184.reuse, R140, R12 ;  /* 0x0000008cb80c723c */ /* 0x044ff0000004180c */
        /* <DEDUP_REMOVED lines=137> */
[----:B------:R-:W3:Y:S01]  /*14be0*/  LDL R189, [R1+0x10] ;  /* 0x0000100001bd7983 */ /* 0x000ee20000100800 */
        /* <DEDUP_REMOVED lines=47> */
.L_x_1237:
[----:B--234-:R-:W-:Y:S05]  /*14ee0*/  BSYNC B0 ;  /* 0x0000000000007941 */ /* 0x01cfea0003800000 */
.L_x_1236:
        /* <DEDUP_REMOVED lines=19> */
[----:B------:R-:W-:Y:S02]  /*15020*/  ISETP.GT.AND P0, PT, R0, 0x1, PT ;  /* 0x000000010000780c */ /* 0x000fe40003f04270 */
[----:B------:R-:W-:Y:S02]  /*15030*/  FSEL R5, R160, -INF , P1 ;  /* 0xff800000a0057808 */ /* 0x000fe40000800000 */
[----:B------:R-:W-:Y:S02]  /*15040*/  FSEL R6, R158, -INF , P0 ;  /* 0xff8000009e067808 */ /* 0x000fe40000000000 */
[----:B------:R-:W-:Y:S02]  /*15050*/  ISETP.GT.AND P4, PT, R0, 0x8, PT ;  /* 0x000000080000780c */ /* 0x000fe40003f84270 */
[----:B------:R-:W-:Y:S02]  /*15060*/  FMNMX.FTZ R2, R5, R71, !PT ;  /* 0x0000004705027209 */ /* 0x000fe40007810000 */
        /* <DEDUP_REMOVED lines=9> */
[----:B------:R-:W-:Y:S02]  /*15100*/  ISETP.GT.AND P4, PT, R4, RZ, PT ;  /* 0x000000ff0400720c */ /* 0x000fe40003f84270 */
[----:B------:R-:W-:Y:S02]  /*15110*/  FMNMX.FTZ R2, R41, R2, !PT ;  /* 0x0000000229027209 */ /* 0x000fe40007810000 */
[----:B------:R-:W-:Y:S02]  /*15120*/  ISETP.GT.AND P1, PT, R0, 0x18, PT ;  /* 0x000000180000780c */ /* 0x000fe40003f24270 */
[----:B------:R-:W-:Y:S02]  /*15130*/  FSEL R48, R146, -INF , P0 ;  /* 0xff80000092307808 */ /* 0x000fe40000000000 */
[----:B------:R-:W-:Y:S02]  /*15140*/  FSEL R8, R163, -INF , P4 ;  /* 0xff800000a3087808 */ /* 0x000fe40002000000 */
[----:B------:R-:W-:Y:S02]  /*15150*/  ISETP.GT.AND P2, PT, R4, 0x1, PT ;  /* 0x000000010400780c */ /* 0x000fe40003f44270 */
[----:B------:R-:W-:Y:S02]  /*15160*/  FSEL R57, R75, -INF , P1 ;  /* 0xff8000004b397808 */ /* 0x000fe40000800000 */
[----:B------:R-:W-:Y:S02]  /*15170*/  ISETP.GT.AND P0, PT, R0, 0x19, PT ;  /* 0x000000190000780c */ /* 0x000fe40003f04270 */
        /* <DEDUP_REMOVED lines=44> */
[----:B------:R-:W-:Y:S02]  /*15440*/  ISETP.GT.AND P2, PT, R4, 0x21, PT ;  /* 0x000000210400780c */ /* 0x000fe40003f44270 */
[----:B------:R-:W-:Y:S02]  /*15450*/  FSEL R144, R153, -INF , P3 ;  /* 0xff80000099907808 */ /* 0x000fe40001800000 */
[----:B------:R-:W-:Y:S02]  /*15460*/  FSEL R158, R34, -INF , P1 ;  /* 0xff800000229e7808 */ /* 0x000fe40000800000 */
[----:B------:R-:W-:Y:S02]  /*15470*/  ISETP.GT.AND P0, PT, R0, 0x39, PT ;  /* 0x000000390000780c */ /* 0x000fe40003f04270 */
[----:B------:R-:W-:Y:S02]  /*15480*/  FMNMX.FTZ R2, R157, R2, !PT ;  /* 0x000000029d027209 */ /* 0x000fe40007810000 */
        /* <DEDUP_REMOVED lines=43> */
[C---:B------:R-:W-:Y:S02]  /*15740*/  ISETP.GT.AND P2, PT, R4.reuse, 0x41, PT ;  /* 0x000000410400780c */ /* 0x040fe40003f44270 */
[----:B------:R-:W-:Y:S02]  /*15750*/  FMNMX.FTZ R7, R155, R7, !PT ;  /* 0x000000079b077209 */ /* 0x000fe40007810000 */
[----:B------:R-:W-:Y:S02]  /*15760*/  ISETP.GT.AND P3, PT, R4, 0x48, PT ;  /* 0x000000480400780c */ /* 0x000fe40003f64270 */
[----:B------:R-:W-:Y:S02]  /*15770*/  FSEL R232, R18, -INF , P1 ;  /* 0xff80000012e87808 */ /* 0x000fe40000800000 */
[----:B------:R-:W-:Y:S02]  /*15780*/  ISETP.GT.AND P0, PT, R0, 0x59, PT ;  /* 0x000000590000780c */ /* 0x000fe40003f04270 */
        /* <DEDUP_REMOVED lines=38> */
[C---:B------:R-:W-:Y:S02]  /*159f0*/  ISETP.GT.AND P0, PT, R4.reuse, 0x61, PT ;  /* 0x000000610400780c */ /* 0x040fe40003f04270 */
[----:B------:R-:W-:Y:S02]  /*15a00*/  FSEL R239, R29, -INF , P1 ;  /* 0xff8000001def7808 */ /* 0x000fe40000800000 */
[----:B------:R-:W-:Y:S01]  /*15a10*/  FSEL R240, R25, -INF , P0 ;  /* 0xff80000019f07808 */ /* 0x000fe20000000000 */
[----:B------:R-:W-:Y:S01]  /*15a20*/  LDSM.16.MT88.4 R28, [R198] ;  /* 0x00000000c61c783b */ /* 0x000fe20000004200 */
[----:B------:R-:W-:Y:S02]  /*15a30*/  ISETP.GT.AND P0, PT, R4, 0x69, PT ;  /* 0x000000690400780c */ /* 0x000fe40003f04270 */
[----:B------:R-:W-:Y:S02]  /*15a40*/  FMNMX.FTZ R7, R228, R7, !PT ;  /* 0x00000007e4077209 */ /* 0x000fe40007810000 */
[----:B------:R-:W-:Y:S02]  /*15a50*/  FSEL R244, R21, -INF , P0 ;  /* 0xff80000015f47808 */ /* 0x000fe40000000000 */
[----:B------:R-:W-:Y:S02]  /*15a60*/  ISETP.GT.AND P1, PT, R4, 0x68, PT ;  /* 0x000000680400780c */ /* 0x000fe40003f24270 */
[----:B------:R-:W-:Y:S02]  /*15a70*/  FMNMX.FTZ R7, R239, R7, !PT ;  /* 0x00000007ef077209 */ /* 0x000fe40007810000 */
[----:B------:R-:W-:Y:S02]  /*15a80*/  FSEL R243, R23, -INF , P1 ;  /* 0xff80000017f37808 */ /* 0x000fe40000800000 */
[----:B------:R-:W-:Y:S01]  /*15a90*/  FMNMX.FTZ R4, R240, R7, !PT ;  /* 0x00000007f0047209 */ /* 0x000fe20007810000 */
[----:B------:R-:W-:Y:S01]  /*15aa0*/  LDSM.16.MT88.4 R20, [R196] ;  /* 0x00000000c414783b */ /* 0x000fe20000004200 */
[----:B--2---:R-:W-:Y:S02]  /*15ab0*/  FMNMX.FTZ R0, R0, R2, !PT ;  /* 0x0000000200007209 */ /* 0x004fe40007810000 */
[----:B------:R-:W-:Y:S04]  /*15ac0*/  FMNMX.FTZ R4, R243, R4, !PT ;  /* 0x00000004f3047209 */ /* 0x000fe80007810000 */
[----:B------:R-:W-:Y:S01]  /*15ad0*/  FMNMX.FTZ R4, R244, R4, !PT ;  /* 0x00000004f4047209 */ /* 0x000fe20007810000 */
[----:B------:R-:W2:Y:S08]  /*15ae0*/  SHFL.BFLY PT, R2, R0, 0x1, 0x1f ;  /* 0x0c201f0000027f89 */ /* 0x000eb000000e0000 */
        /* <DEDUP_REMOVED lines=16> */
[--C-:B------:R-:W-:Y:S02]  /*15bf0*/  FFMA.FTZ R5, R8, c[0x0][0x2d0], -R73.reuse ;  /* 0x0000b40008057a23 */ /* 0x100fe40000010849 */
[--C-:B------:R-:W-:Y:S02]  /*15c00*/  FFMA.FTZ R4, R11, c[0x0][0x2d0], -R73.reuse ;  /* 0x0000b4000b047a23 */ /* 0x100fe40000010849 */
[----:B------:R4:W-:Y:S10]  /*15c10*/  MUFU.EX2 R252, R2 ;  /* 0x0000000200fc7308 */ /* 0x0009f40000000800 */
[----:B------:R-:W-:Y:S01]  /*15c20*/  MUFU.EX2 R248, R5 ;  /* 0x0000000500f87308 */ /* 0x000fe20000000800 */
[--C-:B--2---:R-:W-:Y:S01]  /*15c30*/  FFMA.FTZ R0, R9, c[0x0][0x2d0], -R74.reuse ;  /* 0x0000b40009007a23 */ /* 0x104fe2000001084a */
[----:B---3--:R-:W-:Y:S08]  /*15c40*/  F2FP.BF16.PACK_AB R141, R250, R251 ;  /* 0x000000fbfa8d723e */ /* 0x008ff000000010ff */
[----:B------:R2:W-:Y:S01]  /*15c50*/  MUFU.EX2 R51, R0 ;  /* 0x0000000000337308 */ /* 0x0005e20000000800 */
[----:B----4-:R-:W-:Y:S09]  /*15c60*/  FSEL R2, R69, RZ, P0 ;  /* 0x000000ff45027208 */ /* 0x010ff20000000000 */
[----:B------:R-:W3:Y:S01]  /*15c70*/  MUFU.EX2 R247, R4 ;  /* 0x0000000400f77308 */ /* 0x000ee20000000800 */
[--C-:B--2---:R-:W-:Y:S09]  /*15c80*/  FFMA.FTZ R0, R10, c[0x0][0x2d0], -R74.reuse ;  /* 0x0000b4000a007a23 */ /* 0x104ff2000001084a */
[----:B------:R2:W4:Y:S01]  /*15c90*/  MUFU.EX2 R58, R0 ;  /* 0x00000000003a7308 */ /* 0x0005220000000800 */
[----:B---3--:R-:W-:Y:S01]  /*15ca0*/  F2FP.BF16.PACK_AB R140, R247, R248 ;  /* 0x000000f8f78c723e */ /* 0x008fe200000010ff */
[----:B--2---:R-:W-:Y:S01]  /*15cb0*/  FFMA.FTZ R0, R12, c[0x0][0x2d0], -R73 ;  /* 0x0000b4000c007a23 */ /* 0x004fe20000010849 */
[----:B----4-:R-:W-:Y:S01]  /*15cc0*/  F2FP.BF16.PACK_AB R143, R58, R51 ;  /* 0x000000333a8f723e */ /* 0x010fe200000010ff */
        /* <DEDUP_REMOVED lines=9> */
[----:B------:R-:W-:Y:S04]  /*15d60*/  FMUL.FTZ R0, R0, c[0x0][0x2d0] ;  /* 0x0000b40000007a20 */ /* 0x000fe80000410000 */
[----:B------:R3:W-:Y:S01]  /*15d70*/  MUFU.EX2 R242, R2 ;  /* 0x0000000200f27308 */ /* 0x0007e20000000800 */
[C---:B----4-:R-:W-:Y:S02]  /*15d80*/  FMUL.FTZ R4, R3.reuse, R76 ;  /* 0x0000004c03047220 */ /* 0x050fe40000410000 */
        /* <DEDUP_REMOVED lines=10> */
[----:B------:R-:W5:Y:S01]  /*15e30*/  LDL.LU R105, [R1+0x38] ;  /* 0x0000380001697983 */ /* 0x000f620000300800 */
[C---:B------:R-:W-:Y:S02]  /*15e40*/  FMUL.FTZ R60, R3.reuse, R60 ;  /* 0x0000003c033c7220 */ /* 0x040fe40000410000 */
[--C-:B---3--:R-:W-:Y:S01]  /*15e50*/  FFMA.FTZ R2, R40, c[0x0][0x2d0], -R73.reuse ;  /* 0x0000b40028027a23 */ /* 0x108fe20000010849 */
[----:B------:R-:W3:Y:S01]  /*15e60*/  LDL.LU R104, [R1+0x34] ;  /* 0x0000340001687983 */ /* 0x000ee20000300800 */
[C---:B------:R-:W-:Y:S02]  /*15e70*/  FMUL.FTZ R40, R3.reuse, R112 ;  /* 0x0000007003287220 */ /* 0x040fe40000410000 */
[----:B------:R1:W1:Y:S01]  /*15e80*/  MUFU.EX2 R241, R2 ;  /* 0x0000000200f17308 */ /* 0x0002620000000800 */
[C---:B------:R-:W-:Y:S02]  /*15e90*/  FMUL.FTZ R61, R3.reuse, R61 ;  /* 0x0000003d033d7220 */ /* 0x040fe40000410000 */
[C---:B------:R-:W-:Y:S02]  /*15ea0*/  FMUL.FTZ R64, R3.reuse, R64 ;  /* 0x0000004003407220 */ /* 0x040fe40000410000 */
[C---:B------:R-:W-:Y:S02]  /*15eb0*/  FMUL.FTZ R65, R3.reuse, R65 ;  /* 0x0000004103417220 */ /* 0x040fe40000410000 */
[C---:B----4-:R-:W-:Y:S02]  /*15ec0*/  FMUL.FTZ R6, R0.reuse, R78 ;  /* 0x0000004e00067220 */ /* 0x050fe40000410000 */
[C---:B------:R-:W-:Y:S02]  /*15ed0*/  FMUL.FTZ R7, R0.reuse, R79 ;  /* 0x0000004f00077220 */ /* 0x040fe40000410000 */
[----:B------:R-:W4:Y:S01]  /*15ee0*/  LDSM.16.MT88.4 R76, [R198+0x3800] ;  /* 0x00380000c64c783b */ /* 0x000f220000004200 */
[C---:B------:R-:W-:Y:S02]  /*15ef0*/  FMUL.FTZ R10, R0.reuse, R82 ;  /* 0x00000052000a7220 */ /* 0x040fe40000410000 */
[C---:B------:R-:W-:Y:S02]  /*15f00*/  FMUL.FTZ R11, R0.reuse, R83 ;  /* 0x00000053000b7220 */ /* 0x040fe40000410000 */
[C---:B--2---:R-:W-:Y:S03]  /*15f10*/  HMMA.16816.F32.BF16 R4, R140.reuse, R12, R4 ;  /* 0x0000000c8c04723c */ /* 0x044fe60000041804 */
[----:B------:R-:W2:Y:S02]  /*15f20*/  LDSM.16.MT88.4 R80, [R197+0x3800] ;  /* 0x00380000c550783b */ /* 0x000ea40000004200 */
[C---:B------:R-:W-:Y:S02]  /*15f30*/  FMUL.FTZ R18, R0.reuse, R90 ;  /* 0x0000005a00127220 */ /* 0x040fe40000410000 */
[----:B------:R-:W-:Y:S01]  /*15f40*/  FMUL.FTZ R12, R3, R84 ;  /* 0x00000054030c7220 */ /* 0x000fe20000410000 */
[C---:B------:R-:W-:Y:S04]  /*15f50*/  HMMA.16816.F32.BF16 R8, R140.reuse, R14, R8 ;  /* 0x0000000e8c08723c */ /* 0x040fe80000041808 */
[--C-:B-1----:R-:W-:Y:S02]  /*15f60*/  FFMA.FTZ R2, R41, c[0x0][0x2d0], -R74.reuse ;  /* 0x0000b40029027a23 */ /* 0x102fe4000001084a */
        /* <DEDUP_REMOVED lines=8> */
[----:B------:R-:W2:Y:S01]  /*15ff0*/  LDSM.16.MT88.4 R88, [R196+0x800] ;  /* 0x00080000c458783b */ /* 0x000ea20000004200 */
[C---:B------:R-:W-:Y:S02]  /*16000*/  FMUL.FTZ R27, R0.reuse, R99 ;  /* 0x00000063001b7220 */ /* 0x040fe40000410000 */
[----:B------:R-:W-:Y:S02]  /*16010*/  FMUL.FTZ R34, R0, R106 ;  /* 0x0000006a00227220 */ /* 0x000fe40000410000 */
[C---:B------:R-:W-:Y:S03]  /*16020*/  HMMA.16816.F32.BF16 R16, R140.reuse, R22, R16 ;  /* 0x000000168c10723c */ /* 0x040fe60000041810 */
[----:B------:R-:W-:Y:S01]  /*16030*/  LDSM.16.MT88.4 R96, [R197+0x800] ;  /* 0x00080000c560783b */ /* 0x000fe20000004200 */
[C---:B------:R-:W-:Y:S02]  /*16040*/  FMUL.FTZ R20, R3.reuse, R92 ;  /* 0x0000005c03147220 */ /* 0x040fe40000410000 */
[----:B-1----:R-:W-:Y:S02]  /*16050*/  FFMA.FTZ R2, R48, c[0x0][0x2d0], -R74 ;  /* 0x0000b40030027a23 */ /* 0x002fe4000001084a */
[C---:B------:R-:W-:Y:S02]  /*16060*/  FMUL.FTZ R21, R3.reuse, R93 ;  /* 0x0000005d03157220 */ /* 0x040fe40000410000 */
[----:B------:R1:W1:Y:S02]  /*16070*/  MUFU.EX2 R236, R2 ;  /* 0x0000000200ec7308 */ /* 0x0002640000000800 */
[C---:B------:R-:W-:Y:S02]  /*16080*/  FMUL.FTZ R22, R0.reuse, R94 ;  /* 0x0000005e00167220 */ /* 0x040fe40000410000 */
[C---:B------:R-:W-:Y:S02]  /*16090*/  FMUL.FTZ R23, R0.reuse, R95 ;  /* 0x0000005f00177220 */ /* 0x040fe40000410000 */
[----:B------:R-:W2:Y:S01]  /*160a0*/  LDSM.16.MT88.4 R92, [R198+0x800] ;  /* 0x00080000c65c783b */ /* 0x000ea20000004200 */
[C---:B------:R-:W-:Y:S02]  /*160b0*/  FMUL.FTZ R35, R0.reuse, R107 ;  /* 0x0000006b00237220 */ /* 0x040fe40000410000 */
[C---:B------:R-:W-:Y:S02]  /*160c0*/  FMUL.FTZ R41, R3.reuse, R113 ;  /* 0x0000007103297220 */ /* 0x040fe40000410000 */
[C---:B------:R-:W-:Y:S03]  /*160d0*/  HMMA.16816.F32.BF16 R20, R140.reuse, R28, R20 ;  /* 0x0000001c8c14723c */ /* 0x040fe60000041814 */
[C---:B------:R-:W-:Y:S02]  /*160e0*/  FMUL.FTZ R42, R0.reuse, R114 ;  /* 0x00000072002a7220 */ /* 0x040fe40000410000 */
[C---:B------:R-:W-:Y:S02]  /*160f0*/  FMUL.FTZ R43, R0.reuse, R115 ;  /* 0x00000073002b7220 */ /* 0x040fe40000410000 */
[----:B------:R-:W-:Y:S01]  /*16100*/  LDSM.16.MT88.4 R112, [R195+0x6800] ;  /* 0x00680000c370783b */ /* 0x000fe20000004200 */
[C---:B------:R-:W-:Y:S04]  /*16110*/  HMMA.16816.F32.BF16 R24, R140.reuse, R30, R24 ;  /* 0x0000001e8c18723c */ /* 0x040fe80000041818 */
[----:B------:R-:W-:Y:S02]  /*16120*/  FMUL.FTZ R28, R3, R100 ;  /* 0x00000064031c7220 */ /* 0x000fe40000410000 */
[--C-:B-1----:R-:W-:Y:S02]  /*16130*/  FFMA.FTZ R2, R49, c[0x0][0x2d0], -R73.reuse ;  /* 0x0000b40031027a23 */ /* 0x102fe40000010849 */
[C---:B------:R-:W-:Y:S02]  /*16140*/  FMUL.FTZ R29, R3.reuse, R101 ;  /* 0x00000065031d7220 */ /* 0x040fe40000410000 */
[----:B------:R1:W-:Y:S02]  /*16150*/  MUFU.EX2 R235, R2 ;  /* 0x0000000200eb7308 */ /* 0x0003e40000000800 */
[C---:B------:R-:W-:Y:S02]  /*16160*/  FMUL.FTZ R30, R0.reuse, R102 ;  /* 0x00000066001e7220 */ /* 0x040fe40000410000 */
[C---:B------:R-:W-:Y:S02]  /*16170*/  FMUL.FTZ R31, R0.reuse, R103 ;  /* 0x00000067001f7220 */ /* 0x040fe40000410000 */
[----:B------:R-:W-:Y:S01]  /*16180*/  LDSM.16.MT88.4 R100, [R198+0x3000] ;  /* 0x00300000c664783b */ /* 0x000fe20000004200 */
[C---:B------:R-:W-:Y:S02]  /*16190*/  FMUL.FTZ R59, R0.reuse, R131 ;  /* 0x00000083003b7220 */ /* 0x040fe40000410000 */
[C---:B------:R-:W-:Y:S02]  /*161a0*/  FMUL.FTZ R48, R3.reuse, R120 ;  /* 0x0000007803307220 */ /* 0x040fe40000410000 */
[C---:B------:R-:W-:Y:S03]  /*161b0*/  HMMA.16816.F32.BF16 R28, R140.reuse, R36, R28 ;  /* 0x000000248c1c723c */ /* 0x040fe6000004181c */
[----:B------:R-:W-:Y:S02]  /*161c0*/  IMAD.MOV.U32 R120, RZ, RZ, R58 ;  /* 0x000000ffff787224 */ /* 0x000fe400078e003a */
[----:B------:R-:W-:Y:S02]  /*161d0*/  FMUL.FTZ R58, R0, R130 ;  /* 0x00000082003a7220 */ /* 0x000fe40000410000 */
[C---:B------:R-:W-:Y:S01]  /*161e0*/  FMUL.FTZ R37, R3.reuse, R109 ;  /* 0x0000006d03257220 */ /* 0x040fe20000410000 */
[C---:B------:R-:W-:Y:S04]  /*161f0*/  HMMA.16816.F32.BF16 R32, R140.reuse, R38, R32 ;  /* 0x000000268c20723c */ /* 0x040fe80000041820 */
[C---:B------:R-:W-:Y:S02]  /*16200*/  FMUL.FTZ R36, R3.reuse, R108 ;  /* 0x0000006c03247220 */ /* 0x040fe40000410000 */
[----:B-1----:R-:W-:Y:S02]  /*16210*/  FFMA.FTZ R2, R56, c[0x0][0x2d0], -R73 ;  /* 0x0000b40038027a23 */ /* 0x002fe40000010849 */
[C---:B------:R-:W-:Y:S02]  /*16220*/  FMUL.FTZ R56, R3.reuse, R128 ;  /* 0x0000008003387220 */ /* 0x040fe40000410000 */
[----:B------:R1:W1:Y:S02]  /*16230*/  MUFU.EX2 R233, R2 ;  /* 0x0000000200e97308 */ /* 0x0002640000000800 */
[C---:B------:R-:W-:Y:S02]  /*16240*/  FMUL.FTZ R39, R0.reuse, R111 ;  /* 0x0000006f00277220 */ /* 0x040fe40000410000 */
[C---:B------:R-:W-:Y:S02]  /*16250*/  FMUL.FTZ R38, R0.reuse, R110 ;  /* 0x0000006e00267220 */ /* 0x040fe40000410000 */
[C---:B------:R-:W-:Y:S02]  /*16260*/  FMUL.FTZ R49, R3.reuse, R121 ;  /* 0x0000007903317220 */ /* 0x040fe40000410000 */
[----:B------:R-:W-:Y:S02]  /*16270*/  IMAD.MOV.U32 R121, RZ, RZ, R50 ;  /* 0x000000ffff797224 */ /* 0x000fe400078e0032 */
[C---:B------:R-:W-:Y:S01]  /*16280*/  FMUL.FTZ R50, R0.reuse, R122 ;  /* 0x0000007a00327220 */ /* 0x040fe20000410000 */
[C---:B------:R-:W-:Y:S03]  /*16290*/  HMMA.16816.F32.BF16 R36, R140.reuse, R44, R36 ;  /* 0x0000002c8c24723c */ /* 0x040fe60000041824 */
[----:B------:R-:W-:Y:S02]  /*162a0*/  IMAD.MOV.U32 R122, RZ, RZ, R51 ;  /* 0x000000ffff7a7224 */ /* 0x000fe400078e0033 */
[C---:B------:R-:W-:Y:S02]  /*162b0*/  FMUL.FTZ R51, R0.reuse, R123 ;  /* 0x0000007b00337220 */ /* 0x040fe40000410000 */
[C---:B------:R-:W-:Y:S01]  /*162c0*/  FMUL.FTZ R45, R3.reuse, R117 ;  /* 0x00000075032d7220 */ /* 0x040fe20000410000 */
[C---:B------:R-:W-:Y:S04]  /*162d0*/  HMMA.16816.F32.BF16 R40, R140.reuse, R46, R40 ;  /* 0x0000002e8c28723c */ /* 0x040fe80000041828 */
[----:B------:R-:W-:Y:S02]  /*162e0*/  FMUL.FTZ R44, R3, R116 ;  /* 0x00000074032c7220 */ /* 0x000fe40000410000 */
[--C-:B-1----:R-:W-:Y:S02]  /*162f0*/  FFMA.FTZ R2, R57, c[0x0][0x2d0], -R74.reuse ;  /* 0x0000b40039027a23 */ /* 0x102fe4000001084a */
[C---:B------:R-:W-:Y:S02]  /*16300*/  FMUL.FTZ R47, R0.reuse, R119 ;  /* 0x00000077002f7220 */ /* 0x040fe40000410000 */
[----:B------:R1:W-:Y:S02]  /*16310*/  MUFU.EX2 R231, R2 ;  /* 0x0000000200e77308 */ /* 0x0003e40000000800 */
[C---:B------:R-:W-:Y:S02]  /*16320*/  FMUL.FTZ R46, R0.reuse, R118 ;  /* 0x00000076002e7220 */ /* 0x040fe40000410000 */
[C---:B------:R-:W-:Y:S02]  /*16330*/  FMUL.FTZ R57, R3.reuse, R129 ;  /* 0x0000008103397220 */ /* 0x040fe40000410000 */
[C---:B------:R-:W-:Y:S02]  /*16340*/  FMUL.FTZ R62, R0.reuse, R62 ;  /* 0x0000003e003e7220 */ /* 0x040fe40000410000 */
[C---:B------:R-:W-:Y:S01]  /*16350*/  FMUL.FTZ R63, R0.reuse, R63 ;  /* 0x0000003f003f7220 */ /* 0x040fe20000410000 */
[C---:B------:R-:W-:Y:S03]  /*16360*/  HMMA.16816.F32.BF16 R44, R140.reuse, R52, R44 ;  /* 0x000000348c2c723c */ /* 0x040fe6000004182c */
[C---:B------:R-:W-:Y:S02]  /*16370*/  FMUL.FTZ R66, R0.reuse, R66 ;  /* 0x0000004200427220 */ /* 0x040fe40000410000 */
[C---:B------:R-:W-:Y:S02]  /*16380*/  FMUL.FTZ R67, R0.reuse, R67 ;  /* 0x0000004300437220 */ /* 0x040fe40000410000 */
[C---:B------:R-:W-:Y:S01]  /*16390*/  FMUL.FTZ R53, R3.reuse, R125 ;  /* 0x0000007d03357220 */ /* 0x040fe20000410000 */
[C---:B------:R-:W-:Y:S04]  /*163a0*/  HMMA.16816.F32.BF16 R48, R140.reuse, R54, R48 ;  /* 0x000000368c30723c */ /* 0x040fe80000041830 */
[----:B------:R-:W-:Y:S02]  /*163b0*/  FMUL.FTZ R52, R3, R124 ;  /* 0x0000007c03347220 */ /* 0x000fe40000410000 */
[--C-:B-1----:R-:W-:Y:S02]  /*163c0*/  FFMA.FTZ R2, R75, c[0x0][0x2d0], -R74.reuse ;  /* 0x0000b4004b027a23 */ /* 0x102fe4000001084a */
[C---:B------:R-:W-:Y:S02]  /*163d0*/  FMUL.FTZ R55, R0.reuse, R127 ;  /* 0x0000007f00377220 */ /* 0x040fe40000410000 */
[----:B------:R1:W1:Y:S02]  /*163e0*/  MUFU.EX2 R128, R2 ;  /* 0x0000000200807308 */ /* 0x0002640000000800 */
[----:B------:R-:W-:Y:S07]  /*163f0*/  FMUL.FTZ R54, R0, R126 ;  /* 0x0000007e00367220 */ /* 0x000fee0000410000 */
[C---:B----4-:R-:W-:Y:S07]  /*16400*/  HMMA.16816.F32.BF16 R52, R140.reuse, R76, R52 ;  /* 0x0000004c8c34723c */ /* 0x050fee0000041834 */
[----:B------:R-:W-:Y:S01]  /*16410*/  F2FP.BF16.PACK_AB R76, R241, R242 ;  /* 0x000000f2f14c723e */ /* 0x000fe200000010ff */
[C---:B------:R-:W-:Y:S04]  /*16420*/  HMMA.16816.F32.BF16 R56, R140.reuse, R78, R56 ;  /* 0x0000004e8c38723c */ /* 0x040fe80000041838 */
[----:B------:R-:W-:Y:S03]  /*16430*/  F2FP.BF16.PACK_AB R77, R236, R237 ;  /* 0x000000edec4d723e */ /* 0x000fe600000010ff */
[----:B------:R-:W-:Y:S01]  /*16440*/  F2FP.BF16.PACK_AB R78, R233, R235 ;  /* 0x000000ebe94e723e */ /* 0x000fe200000010ff */
[C---:B--2---:R-:W-:Y:S04]  /*16450*/  HMMA.16816.F32.BF16 R60, R140.reuse, R80, R60 ;  /* 0x000000508c3c723c */ /* 0x044fe8000004183c */
[--C-:B-1----:R-:W-:Y:S01]  /*16460*/  FFMA.FTZ R2, R144, c[0x0][0x2d0], -R73.reuse ;  /* 0x0000b40090027a23 */ /* 0x102fe20000010849 */
[----:B------:R-:W-:Y:S03]  /*16470*/  F2FP.BF16.PACK_AB R79, R128, R231 ;  /* 0x000000e7804f723e */ /* 0x000fe600000010ff */
[----:B------:R-:W-:Y:S01]  /*16480*/  HMMA.16816.F32.BF16 R64, R140, R82, R64 ;  /* 0x000000528c40723c */ /* 0x000fe20000041840 */
[----:B------:R1:W-:Y:S01]  /*16490*/  MUFU.EX2 R227, R2 ;  /* 0x0000000200e37308 */ /* 0x0003e20000000800 */
[----:B------:R-:W2:Y:S06]  /*164a0*/  LDSM.16.MT88.4 R80, [R195+0x4000] ;  /* 0x00400000c350783b */ /* 0x000eac0000004200 */
[C---:B------:R-:W-:Y:S08]  /*164b0*/  HMMA.16816.F32.BF16 R4, R76.reuse, R84, R4 ;  /* 0x000000544c04723c */ /* 0x040ff00000041804 */
[C---:B------:R-:W-:Y:S01]  /*164c0*/  HMMA.16816.F32.BF16 R8, R76.reuse, R86, R8 ;  /* 0x000000564c08723c */ /* 0x040fe20000041808 */
[----:B------:R-:W4:Y:S07]  /*164d0*/  LDSM.16.MT88.4 R84, [R196+0x4000] ;  /* 0x00400000c454783b */ /* 0x000f2e0000004200 */
[C---:B------:R-:W-:Y:S04]  /*164e0*/  HMMA.16816.F32.BF16 R12, R76.reuse, R88, R12 ;  /* 0x000000584c0c723c */ /* 0x040fe8000004180c */
[----:B-1----:R-:W-:Y:S04]  /*164f0*/  FFMA.FTZ R2, R145, c[0x0][0x2d0], -R73 ;  /* 0x0000b40091027a23 */ /* 0x002fe80000010849 */
[C---:B------:R-:W-:Y:S01]  /*16500*/  HMMA.16816.F32.BF16 R16, R76.reuse, R90, R16 ;  /* 0x0000005a4c10723c */ /* 0x040fe20000041810 */
[----:B------:R1:W1:Y:S01]  /*16510*/  MUFU.EX2 R111, R2 ;  /* 0x00000002006f7308 */ /* 0x0002620000000800 */
[----:B------:R-:W3:Y:S06]  /*16520*/  LDSM.16.MT88.4 R88, [R198+0x4000] ;  /* 0x00400000c658783b */ /* 0x000eec0000004200 */
[C---:B------:R-:W-:Y:S08]  /*16530*/  HMMA.16816.F32.BF16 R20, R76.reuse, R92, R20 ;  /* 0x0000005c4c14723c */ /* 0x040ff00000041814 */
[C---:B------:R-:W-:Y:S01]  /*16540*/  HMMA.16816.F32.BF16 R24, R76.reuse, R94, R24 ;  /* 0x0000005e4c18723c */ /* 0x040fe20000041818 */
[----:B------:R-:W3:Y:S07]  /*16550*/  LDSM.16.MT88.4 R92, [R197+0x4000] ;  /* 0x00400000c55c783b */ /* 0x000eee0000004200 */
[C---:B------:R-:W-:Y:S04]  /*16560*/  HMMA.16816.F32.BF16 R28, R76.reuse, R96, R28 ;  /* 0x000000604c1c723c */ /* 0x040fe8000004181c */
[--C-:B-1----:R-:W-:Y:S04]  /*16570*/  FFMA.FTZ R2, R146, c[0x0][0x2d0], -R74.reuse ;  /* 0x0000b40092027a23 */ /* 0x102fe8000001084a */
[C---:B------:R-:W-:Y:S01]  /*16580*/  HMMA.16816.F32.BF16 R32, R76.reuse, R98, R32 ;  /* 0x000000624c20723c */ /* 0x040fe20000041820 */
[----:B------:R1:W-:Y:S01]  /*16590*/  MUFU.EX2 R109, R2 ;  /* 0x00000002006d7308 */ /* 0x0003e20000000800 */
[----:B------:R-:W-:Y:S06]  /*165a0*/  LDSM.16.MT88.4 R96, [R196+0x1000] ;  /* 0x00100000c460783b */ /* 0x000fec0000004200 */
[C---:B--2---:R-:W-:Y:S08]  /*165b0*/  HMMA.16816.F32.BF16 R36, R76.reuse, R80, R36 ;  /* 0x000000504c24723c */ /* 0x044ff00000041824 */
[C---:B------:R-:W-:Y:S01]  /*165c0*/  HMMA.16816.F32.BF16 R40, R76.reuse, R82, R40 ;  /* 0x000000524c28723c */ /* 0x040fe20000041828 */
[----:B------:R-:W2:Y:S03]  /*165d0*/  LDSM.16.MT88.4 R80, [R195+0x1000] ;  /* 0x00100000c350783b */ /* 0x000ea60000004200 */
[----:B-----5:R-:W-:Y:S04]  /*165e0*/  FFMA.FTZ R0, R0, R105, R251 ;  /* 0x0000006900007223 */ /* 0x020fe800000100fb */
[C---:B----4-:R-:W-:Y:S04]  /*165f0*/  HMMA.16816.F32.BF16 R44, R76.reuse, R84, R44 ;  /* 0x000000544c2c723c */ /* 0x050fe8000004182c */
[----:B-1----:R-:W-:Y:S02]  /*16600*/  FFMA.FTZ R2, R148, c[0x0][0x2d0], -R74 ;  /* 0x0000b40094027a23 */ /* 0x002fe4000001084a */
[----:B---3--:R-:W-:Y:S02]  /*16610*/  FFMA.FTZ R3, R3, R104, R248 ;  /* 0x0000006803037223 */ /* 0x008fe400000100f8 */
[C---:B------:R-:W-:Y:S01]  /*16620*/  HMMA.16816.F32.BF16 R48, R76.reuse, R86, R48 ;  /* 0x000000564c30723c */ /* 0x040fe20000041830 */
[----:B------:R1:W3:Y:S01]  /*16630*/  MUFU.EX2 R110, R2 ;  /* 0x00000002006e7308 */ /* 0x0002e20000000800 */
[----:B------:R-:W4:Y:S02]  /*16640*/  LDSM.16.MT88.4 R84, [R198+0x1000] ;  /* 0x00100000c654783b */ /* 0x000f240000004200 */
[----:B------:R-:W-:Y:S04]  /*16650*/  FADD.FTZ R0, R250, R0 ;  /* 0x00000000fa007221 */ /* 0x000fe80000010000 */
[C---:B------:R-:W-:Y:S02]  /*16660*/  HMMA.16816.F32.BF16 R52, R76.reuse, R88, R52 ;  /* 0x000000584c34723c */ /* 0x040fe40000041834 */
[----:B------:R-:W-:Y:S02]  /*16670*/  LDSM.16.MT88.4 R104, [R197+0x3000] ;  /* 0x00300000c568783b */ /* 0x000fe40000004200 */
[----:B------:R-:W-:Y:S04]  /*16680*/  FADD.FTZ R0, R122, R0 ;  /* 0x000000007a007221 */ /* 0x000fe80000010000 */
[C---:B------:R-:W-:Y:S02]  /*16690*/  HMMA.16816.F32.BF16 R56, R76.reuse, R90, R56 ;  /* 0x0000005a4c38723c */ /* 0x040fe40000041838 */
[----:B------:R-:W5:Y:S02]  /*166a0*/  LDSM.16.MT88.4 R88, [R197+0x1000] ;  /* 0x00100000c558783b */ /* 0x000f640000004200 */
[----:B------:R-:W-:Y:S04]  /*166b0*/  FADD.FTZ R0, R120, R0 ;  /* 0x0000000078007221 */ /* 0x000fe80000010000 */
[C---:B------:R-:W-:Y:S04]  /*166c0*/  HMMA.16816.F32.BF16 R60, R76.reuse, R92, R60 ;  /* 0x0000005c4c3c723c */ /* 0x040fe8000004183c */
[--C-:B-1----:R-:W-:Y:S02]  /*166d0*/  FFMA.FTZ R2, R147, c[0x0][0x2d0], -R73.reuse ;  /* 0x0000b40093027a23 */ /* 0x102fe40000010849 */
[----:B------:R-:W-:Y:S02]  /*166e0*/  FADD.FTZ R0, R237, R0 ;  /* 0x00000000ed007221 */ /* 0x000fe40000010000 */
[----:B------:R-:W-:Y:S01]  /*166f0*/  HMMA.16816.F32.BF16 R64, R76, R94, R64 ;  /* 0x0000005e4c40723c */ /* 0x000fe20000041840 */
[----:B------:R1:W-:Y:S01]  /*16700*/  MUFU.EX2 R224, R2 ;  /* 0x0000000200e07308 */ /* 0x0003e20000000800 */
[----:B------:R-:W-:Y:S02]  /*16710*/  LDSM.16.MT88.4 R92, [R196+0x4800] ;  /* 0x00480000c45c783b */ /* 0x000fe40000004200 */
[----:B------:R-:W-:Y:S03]  /*16720*/  FADD.FTZ R0, R236, R0 ;  /* 0x00000000ec007221 */ /* 0x000fe60000010000 */
[----:B------:R-:W-:Y:S01]  /*16730*/  F2FP.BF16.PACK_AB R76, R111, R227 ;  /* 0x000000e36f4c723e */ /* 0x000fe200000010ff */
[----:B------:R-:W-:Y:S01]  /*16740*/  FADD.FTZ R0, R231, R0 ;  /* 0x00000000e7007221 */ /* 0x000fe20000010000 */
[----:B---3--:R-:W-:Y:S03]  /*16750*/  F2FP.BF16.PACK_AB R77, R110, R109 ;  /* 0x0000006d6e4d723e */ /* 0x008fe600000010ff */
[----:B------:R-:W-:Y:S02]  /*16760*/  FADD.FTZ R0, R128, R0 ;  /* 0x0000000080007221 */ /* 0x000fe40000010000 */
[----:B------:R-:W-:Y:S02]  /*16770*/  LDSM.16.MT88.4 R128, [R198+0x6800] ;  /* 0x00680000c680783b */ /* 0x000fe40000004200 */
[----:B------:R-:W-:Y:S04]  /*16780*/  FADD.FTZ R0, R109, R0 ;  /* 0x000000006d007221 */ /* 0x000fe80000010000 */
[----:B------:R-:W-:Y:S02]  /*16790*/  FADD.FTZ R0, R110, R0 ;  /* 0x000000006e007221 */ /* 0x000fe40000010000 */
[--C-:B-1----:R-:W-:Y:S04]  /*167a0*/  FFMA.FTZ R2, R149, c[0x0][0x2d0], -R73.reuse ;  /* 0x0000b40095027a23 */ /* 0x102fe80000010849 */
[----:B------:R1:W3:Y:S02]  /*167b0*/  MUFU.EX2 R221, R2 ;  /* 0x0000000200dd7308 */ /* 0x0002e40000000800 */
[--C-:B-1----:R-:W-:Y:S01]  /*167c0*/  FFMA.FTZ R2, R151, c[0x0][0x2d0], -R74.reuse ;  /* 0x0000b40097027a23 */ /* 0x102fe2000001084a */
[----:B---3--:R-:W-:Y:S07]  /*167d0*/  F2FP.BF16.PACK_AB R78, R221, R224 ;  /* 0x000000e0dd4e723e */ /* 0x008fee00000010ff */
[----:B------:R1:W3:Y:S02]  /*167e0*/  MUFU.EX2 R108, R2 ;  /* 0x00000002006c7308 */ /* 0x0002e40000000800 */
[----:B-1----:R-:W-:Y:S02]  /*167f0*/  FFMA.FTZ R2, R152, c[0x0][0x2d0], -R74 ;  /* 0x0000b40098027a23 */ /* 0x002fe4000001084a */
[----:B---3--:R-:W-:Y:S06]  /*16800*/  FADD.FTZ R0, R108, R0 ;  /* 0x000000006c007221 */ /* 0x008fec0000010000 */
[----:B------:R1:W3:Y:S02]  /*16810*/  MUFU.EX2 R219, R2 ;  /* 0x0000000200db7308 */ /* 0x0002e40000000800 */
[--C-:B-1----:R-:W-:Y:S01]  /*16820*/  FFMA.FTZ R2, R153, c[0x0][0x2d0], -R73.reuse ;  /* 0x0000b40099027a23 */ /* 0x102fe20000010849 */
[C---:B---3--:R-:W-:Y:S01]  /*16830*/  F2FP.BF16.PACK_AB R79, R219.reuse, R108 ;  /* 0x0000006cdb4f723e */ /* 0x048fe200000010ff */
[----:B------:R-:W-:Y:S06]  /*16840*/  FADD.FTZ R0, R219, R0 ;  /* 0x00000000db007221 */ /* 0x000fec0000010000 */
[----:B------:R1:W-:Y:S01]  /*16850*/  MUFU.EX2 R189, R2 ;  /* 0x0000000200bd7308 */ /* 0x0003e20000000800 */
[C---:B--2---:R-:W-:Y:S08]  /*16860*/  HMMA.16816.F32.BF16 R4, R76.reuse, R80, R4 ;  /* 0x000000504c04723c */ /* 0x044ff00000041804 */
[C---:B------:R-:W-:Y:S01]  /*16870*/  HMMA.16816.F32.BF16 R8, R76.reuse, R82, R8 ;  /* 0x000000524c08723c */ /* 0x040fe20000041808 */
[----:B------:R-:W2:Y:S07]  /*16880*/  LDSM.16.MT88.4 R80, [R195+0x4800] ;  /* 0x00480000c350783b */ /* 0x000eae0000004200 */
[C---:B------:R-:W-:Y:S04]  /*16890*/  HMMA.16816.F32.BF16 R12, R76.reuse, R96, R12 ;  /* 0x000000604c0c723c */ /* 0x040fe8000004180c */
[--C-:B-1----:R-:W-:Y:S04]  /*168a0*/  FFMA.FTZ R2, R150, c[0x0][0x2d0], -R73.reuse ;  /* 0x0000b40096027a23 */ /* 0x102fe80000010849 */
[C---:B------:R-:W-:Y:S01]  /*168b0*/  HMMA.16816.F32.BF16 R16, R76.reuse, R98, R16 ;  /* 0x000000624c10723c */ /* 0x040fe20000041810 */
[----:B------:R1:W-:Y:S01]  /*168c0*/  MUFU.EX2 R119, R2 ;  /* 0x0000000200777308 */ /* 0x0003e20000000800 */
[----:B------:R-:W-:Y:S06]  /*168d0*/  LDSM.16.MT88.4 R96, [R196+0x1800] ;  /* 0x00180000c460783b */ /* 0x000fec0000004200 */
[C---:B----4-:R-:W-:Y:S08]  /*168e0*/  HMMA.16816.F32.BF16 R20, R76.reuse, R84, R20 ;  /* 0x000000544c14723c */ /* 0x050ff00000041814 */
[C---:B------:R-:W-:Y:S01]  /*168f0*/  HMMA.16816.F32.BF16 R24, R76.reuse, R86, R24 ;  /* 0x000000564c18723c */ /* 0x040fe20000041818 */
[----:B------:R-:W3:Y:S07]  /*16900*/  LDSM.16.MT88.4 R84, [R198+0x4800] ;  /* 0x00480000c654783b */ /* 0x000eee0000004200 */
[C---:B-----5:R-:W-:Y:S04]  /*16910*/  HMMA.16816.F32.BF16 R28, R76.reuse, R88, R28 ;  /* 0x000000584c1c723c */ /* 0x060fe8000004181c */
        /* <DEDUP_REMOVED lines=8> */
[----:B-1----:R-:W-:Y:S02]  /*169a0*/  FFMA.FTZ R2, R157, c[0x0][0x2d0], -R74 ;  /* 0x0000b4009d027a23 */ /* 0x002fe4000001084a */
[----:B----4-:R-:W-:Y:S02]  /*169b0*/  FADD.FTZ R0, R117, R0 ;  /* 0x0000000075007221 */ /* 0x010fe40000010000 */
[C---:B------:R-:W-:Y:S01]  /*169c0*/  HMMA.16816.F32.BF16 R48, R76.reuse, R94, R48 ;  /* 0x0000005e4c30723c */ /* 0x040fe20000041830 */
[----:B------:R1:W4:Y:S01]  /*169d0*/  MUFU.EX2 R118, R2 ;  /* 0x0000000200767308 */ /* 0x0003220000000800 */
[----:B------:R-:W2:Y:S06]  /*169e0*/  LDSM.16.MT88.4 R92, [R198+0x1800] ;  /* 0x00180000c65c783b */ /* 0x000eac0000004200 */
[C---:B---3--:R-:W-:Y:S08]  /*169f0*/  HMMA.16816.F32.BF16 R52, R76.reuse, R84, R52 ;  /* 0x000000544c34723c */ /* 0x048ff00000041834 */
[C---:B------:R-:W-:Y:S01]  /*16a00*/  HMMA.16816.F32.BF16 R56, R76.reuse, R86, R56 ;  /* 0x000000564c38723c */ /* 0x040fe20000041838 */
[----:B------:R-:W3:Y:S07]  /*16a10*/  LDSM.16.MT88.4 R84, [R197+0x1800] ;  /* 0x00180000c554783b */ /* 0x000eee0000004200 */
[C---:B-----5:R-:W-:Y:S04]  /*16a20*/  HMMA.16816.F32.BF16 R60, R76.reuse, R88, R60 ;  /* 0x000000584c3c723c */ /* 0x060fe8000004183c */
[--C-:B-1----:R-:W-:Y:S02]  /*16a30*/  FFMA.FTZ R2, R154, c[0x0][0x2d0], -R73.reuse ;  /* 0x0000b4009a027a23 */ /* 0x102fe40000010849 */
[C---:B----4-:R-:W-:Y:S02]  /*16a40*/  FADD.FTZ R0, R118.reuse, R0 ;  /* 0x0000000076007221 */ /* 0x050fe40000010000 */
[----:B------:R-:W-:Y:S01]  /*16a50*/  HMMA.16816.F32.BF16 R64, R76, R90, R64 ;  /* 0x0000005a4c40723c */ /* 0x000fe20000041840 */
[----:B------:R1:W-:Y:S01]  /*16a60*/  MUFU.EX2 R161, R2 ;  /* 0x0000000200a17308 */ /* 0x0003e20000000800 */
[----:B------:R-:W-:Y:S05]  /*16a70*/  LDSM.16.MT88.4 R88, [R196+0x5000] ;  /* 0x00500000c458783b */ /* 0x000fea0000004200 */
[----:B------:R-:W-:Y:S02]  /*16a80*/  F2FP.BF16.PACK_AB R76, R119, R189 ;  /* 0x000000bd774c723e */ /* 0x000fe400000010ff */
[----:B------:R-:W-:Y:S03]  /*16a90*/  F2FP.BF16.PACK_AB R77, R118, R117 ;  /* 0x00000075764d723e */ /* 0x000fe600000010ff */
[--C-:B-1----:R-:W-:Y:S04]  /*16aa0*/  FFMA.FTZ R2, R155, c[0x0][0x2d0], -R73.reuse ;  /* 0x0000b4009b027a23 */ /* 0x102fe80000010849 */
[----:B------:R1:W4:Y:S02]  /*16ab0*/  MUFU.EX2 R160, R2 ;  /* 0x0000000200a07308 */ /* 0x0003240000000800 */
[--C-:B-1----:R-:W-:Y:S01]  /*16ac0*/  FFMA.FTZ R2, R158, c[0x0][0x2d0], -R74.reuse ;  /* 0x0000b4009e027a23 */ /* 0x102fe2000001084a */
[----:B----4-:R-:W-:Y:S07]  /*16ad0*/  F2FP.BF16.PACK_AB R78, R160, R161 ;  /* 0x000000a1a04e723e */ /* 0x010fee00000010ff */
[----:B------:R1:W4:Y:S02]  /*16ae0*/  MUFU.EX2 R116, R2 ;  /* 0x0000000200747308 */ /* 0x0003240000000800 */
[----:B-1----:R-:W-:Y:S02]  /*16af0*/  FFMA.FTZ R2, R159, c[0x0][0x2d0], -R74 ;  /* 0x0000b4009f027a23 */ /* 0x002fe4000001084a */
[----:B----4-:R-:W-:Y:S06]  /*16b00*/  FADD.FTZ R0, R116, R0 ;  /* 0x0000000074007221 */ /* 0x010fec0000010000 */
[----:B------:R1:W4:Y:S02]  /*16b10*/  MUFU.EX2 R159, R2 ;  /* 0x00000002009f7308 */ /* 0x0003240000000800 */
[--C-:B-1----:R-:W-:Y:S01]  /*16b20*/  FFMA.FTZ R2, R162, c[0x0][0x2d0], -R73.reuse ;  /* 0x0000b400a2027a23 */ /* 0x102fe20000010849 */
[C---:B----4-:R-:W-:Y:S01]  /*16b30*/  F2FP.BF16.PACK_AB R79, R159.reuse, R116 ;  /* 0x000000749f4f723e */ /* 0x050fe200000010ff */
        /* <DEDUP_REMOVED lines=10> */
[C---:B------:R-:W-:Y:S08]  /*16be0*/  HMMA.16816.F32.BF16 R20, R76.reuse, R92, R20 ;  /* 0x0000005c4c14723c */ /* 0x040ff00000041814 */
[C---:B------:R-:W-:Y:S01]  /*16bf0*/  HMMA.16816.F32.BF16 R24, R76.reuse, R94, R24 ;  /* 0x0000005e4c18723c */ /* 0x040fe20000041818 */
[----:B------:R-:W4:Y:S07]  /*16c00*/  LDSM.16.MT88.4 R92, [R198+0x5000] ;  /* 0x00500000c65c783b */ /* 0x000f2e0000004200 */
[C---:B---3--:R-:W-:Y:S04]  /*16c10*/  HMMA.16816.F32.BF16 R28, R76.reuse, R84, R28 ;  /* 0x000000544c1c723c */ /* 0x048fe8000004181c */
[--C-:B-1----:R-:W-:Y:S04]  /*16c20*/  FFMA.FTZ R2, R214, c[0x0][0x2d0], -R74.reuse ;  /* 0x0000b400d6027a23 */ /* 0x102fe8000001084a */
[C---:B------:R-:W-:Y:S01]  /*16c30*/  HMMA.16816.F32.BF16 R32, R76.reuse, R86, R32 ;  /* 0x000000564c20723c */ /* 0x040fe20000041820 */
[----:B------:R1:W3:Y:S01]  /*16c40*/  MUFU.EX2 R126, R2 ;  /* 0x00000002007e7308 */ /* 0x0002e20000000800 */
[----:B------:R-:W-:Y:S06]  /*16c50*/  LDSM.16.MT88.4 R84, [R196+0x2000] ;  /* 0x00200000c454783b */ /* 0x000fec0000004200 */
[C---:B--2---:R-:W-:Y:S08]  /*16c60*/  HMMA.16816.F32.BF16 R36, R76.reuse, R80, R36 ;  /* 0x000000504c24723c */ /* 0x044ff00000041824 */
[C---:B------:R-:W-:Y:S01]  /*16c70*/  HMMA.16816.F32.BF16 R40, R76.reuse, R82, R40 ;  /* 0x000000524c28723c */ /* 0x040fe20000041828 */
[----:B------:R-:W2:Y:S07]  /*16c80*/  LDSM.16.MT88.4 R80, [R195+0x2000] ;  /* 0x00200000c350783b */ /* 0x000eae0000004200 */
[C---:B------:R-:W-:Y:S04]  /*16c90*/  HMMA.16816.F32.BF16 R44, R76.reuse, R88, R44 ;  /* 0x000000584c2c723c */ /* 0x040fe8000004182c */
[----:B-1----:R-:W-:Y:S01]  /*16ca0*/  FFMA.FTZ R2, R217, c[0x0][0x2d0], -R74 ;  /* 0x0000b400d9027a23 */ /* 0x002fe2000001084a */
[----:B------:R-:W-:Y:S01]  /*16cb0*/  IADD3 R217, R188, -0x1, RZ ;  /* 0xffffffffbcd97810 */ /* 0x000fe20007ffe0ff */
[----:B---3--:R-:W-:Y:S02]  /*16cc0*/  FADD.FTZ R0, R126, R0 ;  /* 0x000000007e007221 */ /* 0x008fe40000010000 */
[C---:B------:R-:W-:Y:S01]  /*16cd0*/  HMMA.16816.F32.BF16 R48, R76.reuse, R90, R48 ;  /* 0x0000005a4c30723c */ /* 0x040fe20000041830 */
[----:B------:R1:W3:Y:S01]  /*16ce0*/  MUFU.EX2 R125, R2 ;  /* 0x00000002007d7308 */ /* 0x0002e20000000800 */
[----:B------:R-:W5:Y:S06]  /*16cf0*/  LDSM.16.MT88.4 R88, [R198+0x2000] ;  /* 0x00200000c658783b */ /* 0x000f6c0000004200 */
[C---:B----4-:R-:W-:Y:S08]  /*16d00*/  HMMA.16816.F32.BF16 R52, R76.reuse, R92, R52 ;  /* 0x0000005c4c34723c */ /* 0x050ff00000041834 */
[C---:B------:R-:W-:Y:S01]  /*16d10*/  HMMA.16816.F32.BF16 R56, R76.reuse, R94, R56 ;  /* 0x0000005e4c38723c */ /* 0x040fe20000041838 */
[----:B------:R-:W4:Y:S07]  /*16d20*/  LDSM.16.MT88.4 R92, [R197+0x2000] ;  /* 0x00200000c55c783b */ /* 0x000f2e0000004200 */
[C---:B------:R-:W-:Y:S04]  /*16d30*/  HMMA.16816.F32.BF16 R60, R76.reuse, R96, R60 ;  /* 0x000000604c3c723c */ /* 0x040fe8000004183c */
[--C-:B-1----:R-:W-:Y:S02]  /*16d40*/  FFMA.FTZ R2, R191, c[0x0][0x2d0], -R73.reuse ;  /* 0x0000b400bf027a23 */ /* 0x102fe40000010849 */
[----:B---3--:R-:W-:Y:S02]  /*16d50*/  FADD.FTZ R0, R125, R0 ;  /* 0x000000007d007221 */ /* 0x008fe40000010000 */
[----:B------:R-:W-:Y:S01]  /*16d60*/  HMMA.16816.F32.BF16 R64, R76, R98, R64 ;  /* 0x000000624c40723c */ /* 0x000fe20000041840 */
[----:B------:R1:W-:Y:S01]  /*16d70*/  MUFU.EX2 R157, R2 ;  /* 0x00000002009d7308 */ /* 0x0003e20000000800 */
[----:B------:R-:W-:Y:S05]  /*16d80*/  LDSM.16.MT88.4 R96, [R196+0x2800] ;  /* 0x00280000c460783b */ /* 0x000fea0000004200 */
[----:B------:R-:W-:Y:S02]  /*16d90*/  F2FP.BF16.PACK_AB R76, R127, R158 ;  /* 0x0000009e7f4c723e */ /* 0x000fe400000010ff */
[----:B------:R-:W-:Y:S03]  /*16da0*/  F2FP.BF16.PACK_AB R77, R125, R126 ;  /* 0x0000007e7d4d723e */ /* 0x000fe600000010ff */
        /* <DEDUP_REMOVED lines=19> */
[----:B------:R-:W3:Y:S06]  /*16ee0*/  LDSM.16.MT88.4 R84, [R196+0x5800] ;  /* 0x00580000c454783b */ /* 0x000eec0000004200 */
[C---:B-----5:R-:W-:Y:S08]  /*16ef0*/  HMMA.16816.F32.BF16 R20, R76.reuse, R88, R20 ;  /* 0x000000584c14723c */ /* 0x060ff00000041814 */
[C---:B------:R-:W-:Y:S01]  /*16f00*/  HMMA.16816.F32.BF16 R24, R76.reuse, R90, R24 ;  /* 0x0000005a4c18723c */ /* 0x040fe20000041818 */
[----:B------:R-:W5:Y:S07]  /*16f10*/  LDSM.16.MT88.4 R88, [R198+0x5800] ;  /* 0x00580000c658783b */ /* 0x000f6e0000004200 */
[C---:B----4-:R-:W-:Y:S04]  /*16f20*/  HMMA.16816.F32.BF16 R28, R76.reuse, R92, R28 ;  /* 0x0000005c4c1c723c */ /* 0x050fe8000004181c */
[--C-:B-1----:R-:W-:Y:S04]  /*16f30*/  FFMA.FTZ R2, R230, c[0x0][0x2d0], -R74.reuse ;  /* 0x0000b400e6027a23 */ /* 0x102fe8000001084a */
[C---:B------:R-:W-:Y:S01]  /*16f40*/  HMMA.16816.F32.BF16 R32, R76.reuse, R94, R32 ;  /* 0x0000005e4c20723c */ /* 0x040fe20000041820 */
[----:B------:R1:W4:Y:S01]  /*16f50*/  MUFU.EX2 R152, R2 ;  /* 0x0000000200987308 */ /* 0x0003220000000800 */
[----:B------:R-:W5:Y:S06]  /*16f60*/  LDSM.16.MT88.4 R92, [R197+0x5800] ;  /* 0x00580000c55c783b */ /* 0x000f6c0000004200 */
[C---:B--2---:R-:W-:Y:S08]  /*16f70*/  HMMA.16816.F32.BF16 R36, R76.reuse, R80, R36 ;  /* 0x000000504c24723c */ /* 0x044ff00000041824 */
[C---:B------:R-:W-:Y:S01]  /*16f80*/  HMMA.16816.F32.BF16 R40, R76.reuse, R82, R40 ;  /* 0x000000524c28723c */ /* 0x040fe20000041828 */
[----:B------:R-:W2:Y:S07]  /*16f90*/  LDSM.16.MT88.4 R80, [R195+0x2800] ;  /* 0x00280000c350783b */ /* 0x000eae0000004200 */
[C---:B---3--:R-:W-:Y:S04]  /*16fa0*/  HMMA.16816.F32.BF16 R44, R76.reuse, R84, R44 ;  /* 0x000000544c2c723c */ /* 0x048fe8000004182c */
[----:B-1----:R-:W-:Y:S02]  /*16fb0*/  FFMA.FTZ R2, R229, c[0x0][0x2d0], -R74 ;  /* 0x0000b400e5027a23 */ /* 0x002fe4000001084a */
[----:B----4-:R-:W-:Y:S02]  /*16fc0*/  FADD.FTZ R0, R152, R0 ;  /* 0x0000000098007221 */ /* 0x010fe40000010000 */
[C---:B------:R-:W-:Y:S01]  /*16fd0*/  HMMA.16816.F32.BF16 R48, R76.reuse, R86, R48 ;  /* 0x000000564c30723c */ /* 0x040fe20000041830 */
[----:B------:R1:W3:Y:S01]  /*16fe0*/  MUFU.EX2 R150, R2 ;  /* 0x0000000200967308 */ /* 0x0002e20000000800 */
[----:B------:R-:W4:Y:S06]  /*16ff0*/  LDSM.16.MT88.4 R84, [R198+0x2800] ;  /* 0x00280000c654783b */ /* 0x000f2c0000004200 */
[C---:B-----5:R-:W-:Y:S08]  /*17000*/  HMMA.16816.F32.BF16 R52, R76.reuse, R88, R52 ;  /* 0x000000584c34723c */ /* 0x060ff00000041834 */
[C---:B------:R-:W-:Y:S01]  /*17010*/  HMMA.16816.F32.BF16 R56, R76.reuse, R90, R56 ;  /* 0x0000005a4c38723c */ /* 0x040fe20000041838 */
[----:B------:R-:W5:Y:S07]  /*17020*/  LDSM.16.MT88.4 R88, [R197+0x2800] ;  /* 0x00280000c558783b */ /* 0x000f6e0000004200 */
[C---:B------:R-:W-:Y:S04]  /*17030*/  HMMA.16816.F32.BF16 R60, R76.reuse, R92, R60 ;  /* 0x0000005c4c3c723c */ /* 0x040fe8000004183c */
[--C-:B-1----:R-:W-:Y:S02]  /*17040*/  FFMA.FTZ R2, R226, c[0x0][0x2d0], -R73.reuse ;  /* 0x0000b400e2027a23 */ /* 0x102fe40000010849 */
[C---:B---3--:R-:W-:Y:S02]  /*17050*/  FADD.FTZ R0, R150.reuse, R0 ;  /* 0x0000000096007221 */ /* 0x048fe40000010000 */
        /* <DEDUP_REMOVED lines=35> */
[----:B------:R-:W3:Y:S07]  /*17290*/  LDSM.16.MT88.4 R80, [R195+0x3000] ;  /* 0x00300000c350783b */ /* 0x000eee0000004200 */
[C---:B------:R-:W-:Y:S04]  /*172a0*/  HMMA.16816.F32.BF16 R44, R76.reuse, R92, R44 ;  /* 0x0000005c4c2c723c */ /* 0x040fe8000004182c */
[----:B-1----:R-:W-:Y:S02]  /*172b0*/  FFMA.FTZ R2, R246, c[0x0][0x2d0], -R74 ;  /* 0x0000b400f6027a23 */ /* 0x002fe4000001084a */
[----:B----4-:R-:W-:Y:S02]  /*172c0*/  FADD.FTZ R0, R144, R0 ;  /* 0x0000000090007221 */ /* 0x010fe40000010000 */
[C---:B------:R-:W-:Y:S01]  /*172d0*/  HMMA.16816.F32.BF16 R48, R76.reuse, R94, R48 ;  /* 0x0000005e4c30723c */ /* 0x040fe20000041830 */
[----:B------:R1:W4:Y:S07]  /*172e0*/  MUFU.EX2 R143, R2 ;  /* 0x00000002008f7308 */ /* 0x00032e0000000800 */
[C---:B---3--:R-:W-:Y:S08]  /*172f0*/  HMMA.16816.F32.BF16 R52, R76.reuse, R84, R52 ;  /* 0x000000544c34723c */ /* 0x048ff00000041834 */
[C---:B------:R-:W-:Y:S08]  /*17300*/  HMMA.16816.F32.BF16 R56, R76.reuse, R86, R56 ;  /* 0x000000564c38723c */ /* 0x040ff00000041838 */
[C---:B-----5:R-:W-:Y:S04]  /*17310*/  HMMA.16816.F32.BF16 R60, R76.reuse, R88, R60 ;  /* 0x000000584c3c723c */ /* 0x060fe8000004183c */
[--C-:B-1----:R-:W-:Y:S02]  /*17320*/  FFMA.FTZ R2, R243, c[0x0][0x2d0], -R73.reuse ;  /* 0x0000b400f3027a23 */ /* 0x102fe40000010849 */
[----:B------:R-:W-:Y:S02]  /*17330*/  FFMA.FTZ R73, R244, c[0x0][0x2d0], -R73 ;  /* 0x0000b400f4497a23 */ /* 0x000fe40000010849 */
[----:B------:R-:W-:Y:S01]  /*17340*/  HMMA.16816.F32.BF16 R64, R76, R90, R64 ;  /* 0x0000005a4c40723c */ /* 0x000fe20000041840 */
[----:B------:R1:W-:Y:S03]  /*17350*/  MUFU.EX2 R142, R2 ;  /* 0x00000002008e7308 */ /* 0x0003e60000000800 */
[----:B----4-:R-:W-:Y:S07]  /*17360*/  FADD.FTZ R0, R143, R0 ;  /* 0x000000008f007221 */ /* 0x010fee0000010000 */
[----:B------:R3:W-:Y:S01]  /*17370*/  MUFU.EX2 R141, R73 ;  /* 0x00000049008d7308 */ /* 0x0007e20000000800 */
[--C-:B-1----:R-:W-:Y:S02]  /*17380*/  FFMA.FTZ R2, R249, c[0x0][0x2d0], -R74.reuse ;  /* 0x0000b400f9027a23 */ /* 0x102fe4000001084a */
[----:B------:R-:W-:Y:S01]  /*17390*/  FFMA.FTZ R74, R72, c[0x0][0x2d0], -R74 ;  /* 0x0000b400484a7a23 */ /* 0x000fe2000001084a */
[----:B------:R-:W-:Y:S06]  /*173a0*/  F2FP.BF16.PACK_AB R72, R145, R146 ;  /* 0x000000929148723e */ /* 0x000fec00000010ff */
[----:B------:R1:W4:Y:S01]  /*173b0*/  MUFU.EX2 R140, R2 ;  /* 0x00000002008c7308 */ /* 0x0003220000000800 */
[----:B---3--:R-:W-:Y:S09]  /*173c0*/  F2FP.BF16.PACK_AB R73, R143, R144 ;  /* 0x000000908f49723e */ /* 0x008ff200000010ff */
[----:B------:R3:W5:Y:S01]  /*173d0*/  MUFU.EX2 R71, R74 ;  /* 0x0000004a00477308 */ /* 0x0007620000000800 */
[----:B-1----:R-:W-:Y:S02]  /*173e0*/  FADD.FTZ R2, R247, R3 ;  /* 0x00000003f7027221 */ /* 0x002fe40000010000 */
[----:B------:R-:W2:Y:S01]  /*173f0*/  LDL R3, [R1+0x24] ;  /* 0x0000240001037983 */ /* 0x000ea20000100800 */
[----:B----4-:R-:W-:Y:S02]  /*17400*/  FADD.FTZ R0, R140, R0 ;  /* 0x000000008c007221 */ /* 0x010fe40000010000 */
[----:B------:R-:W-:Y:S02]  /*17410*/  FADD.FTZ R2, R121, R2 ;  /* 0x0000000279027221 */ /* 0x000fe40000010000 */
[----:B------:R-:W1:Y:S02]  /*17420*/  LDSM.16.MT88.4 R120, [R196+0x6800] ;  /* 0x00680000c478783b */ /* 0x000e640000004200 */
[----:B------:R-:W-:Y:S01]  /*17430*/  FADD.FTZ R2, R252, R2 ;  /* 0x00000002fc027221 */ /* 0x000fe20000010000 */
[----:B---3--:R-:W-:Y:S02]  /*17440*/  F2FP.BF16.PACK_AB R74, R141, R142 ;  /* 0x0000008e8d4a723e */ /* 0x008fe400000010ff */
[----:B-----5:R-:W-:Y:S01]  /*17450*/  F2FP.BF16.PACK_AB R75, R71, R140 ;  /* 0x0000008c474b723e */ /* 0x020fe200000010ff */
[----:B------:R-:W-:Y:S04]  /*17460*/  FADD.FTZ R2, R242, R2 ;  /* 0x00000002f2027221 */ /* 0x000fe80000010000 */
[----:B------:R-:W-:Y:S02]  /*17470*/  FADD.FTZ R2, R241, R2 ;  /* 0x00000002f1027221 */ /* 0x000fe40000010000 */
[C---:B------:R-:W-:Y:S01]  /*17480*/  HMMA.16816.F32.BF16 R76, R72.reuse, R80, R4 ;  /* 0x00000050484c723c */ /* 0x040fe20000041804 */
[----:B------:R-:W3:Y:S04]  /*17490*/  LDSM.16.MT88.4 R4, [R197+0x6800] ;  /* 0x00680000c504783b */ /* 0x000ee80000004200 */
[----:B------:R-:W-:Y:S03]  /*174a0*/  FADD.FTZ R2, R235, R2 ;  /* 0x00000002eb027221 */ /* 0x000fe60000010000 */
        /* <DEDUP_REMOVED lines=20> */
[C---:B------:R-:W-:Y:S04]  /*175f0*/  HMMA.16816.F32.BF16 R120, R72.reuse, R122, R48 ;  /* 0x0000007a4878723c */ /* 0x040fe80000041830 */
[----:B------:R-:W-:Y:S04]  /*17600*/  FADD.FTZ R2, R127, R2 ;  /* 0x000000027f027221 */ /* 0x000fe80000010000 */
[C---:B------:R-:W-:Y:S04]  /*17610*/  HMMA.16816.F32.BF16 R124, R72.reuse, R128, R52 ;  /* 0x00000080487c723c */ /* 0x040fe80000041834 */
[----:B------:R-:W-:Y:S04]  /*17620*/  FADD.FTZ R2, R157, R2 ;  /* 0x000000029d027221 */ /* 0x000fe80000010000 */
[----:B------:R-:W-:Y:S01]  /*17630*/  FADD.FTZ R2, R156, R2 ;  /* 0x000000029c027221 */ /* 0x000fe20000010000 */
[C---:B------:R-:W-:Y:S03]  /*17640*/  HMMA.16816.F32.BF16 R128, R72.reuse, R130, R56 ;  /* 0x000000824880723c */ /* 0x040fe60000041838 */
[----:B------:R-:W-:Y:S04]  /*17650*/  FADD.FTZ R2, R154, R2 ;  /* 0x000000029a027221 */ /* 0x000fe80000010000 */
[----:B------:R-:W-:Y:S01]  /*17660*/  FADD.FTZ R2, R153, R2 ;  /* 0x0000000299027221 */ /* 0x000fe20000010000 */
[C---:B---3--:R-:W-:Y:S04]  /*17670*/  HMMA.16816.F32.BF16 R60, R72.reuse, R4, R60 ;  /* 0x00000004483c723c */ /* 0x048fe8000004183c */
[----:B------:R-:W-:Y:S04]  /*17680*/  FADD.FTZ R2, R151, R2 ;  /* 0x0000000297027221 */ /* 0x000fe80000010000 */
[----:B------:R-:W-:Y:S01]  /*17690*/  FADD.FTZ R2, R149, R2 ;  /* 0x0000000295027221 */ /* 0x000fe20000010000 */
[----:B------:R-:W-:Y:S03]  /*176a0*/  HMMA.16816.F32.BF16 R64, R72, R6, R64 ;  /* 0x000000064840723c */ /* 0x000fe60000041840 */
[----:B------:R-:W-:Y:S04]  /*176b0*/  FADD.FTZ R2, R146, R2 ;  /* 0x0000000292027221 */ /* 0x000fe80000010000 */
[----:B------:R-:W-:Y:S05]  /*176c0*/  FADD.FTZ R2, R145, R2 ;  /* 0x0000000291027221 */ /* 0x000fea0000010000 */
[----:B------:R-:W-:Y:S01]  /*176d0*/  FADD.FTZ R2, R142, R2 ;  /* 0x000000028e027221 */ /* 0x000fe20000010000 */
[----:B--2---:R-:W-:Y:S01]  /*176e0*/  ISETP.GT.AND P0, PT, R188, R3, PT ;  /* 0x00000003bc00720c */ /* 0x004fe20003f04270 */
[----:B------:R-:W-:Y:S02]  /*176f0*/  FADD.FTZ R3, R71, R0 ;  /* 0x0000000047037221 */ /* 0x000fe40000010000 */
[----:B------:R-:W-:Y:S02]  /*17700*/  FADD.FTZ R0, R141, R2 ;  /* 0x000000028d007221 */ /* 0x000fe40000010000 */
[----:B------:R-:W-:Y:S01]  /*17710*/  IMAD.MOV.U32 R188, RZ, RZ, R217 ;  /* 0x000000ffffbc7224 */ /* 0x000fe200078e00d9 */
[----:B------:R1:W-:Y:S01]  /*17720*/  STL [R1+0x38], R3 ;  /* 0x0000380301007387 */ /* 0x0003e20000100800 */
[----:B------:R-:W-:Y:S03]  /*17730*/  IMAD.MOV.U32 R71, RZ, RZ, R69 ;  /* 0x000000ffff477224 */ /* 0x000fe600078e0045 */
[----:B------:R2:W-:Y:S01]  /*17740*/  STL [R1+0x34], R0 ;  /* 0x0000340001007387 */ /* 0x0005e20000100800 */
[----:B-1----:R-:W-:Y:S02]  /*17750*/  IMAD.MOV.U32 R3, RZ, RZ, R70 ;  /* 0x000000ffff037224 */ /* 0x002fe400078e0046 */
[----:B------:R-:W-:-:S05]  /*17760*/  @P0 BRA `(.L_x_1238) ;  /* 0xffffbe0000000947 */ /* 0x000fca000383ffff */
.L_x_1233:
[----:B--2---:R-:W2:Y:S02]  /*17770*/  LDL R0, [R1+0x40] ;  /* 0x0000400001007983 */ /* 0x004ea40000100800 */
[----:B--2---:R-:W-:-:S13]  /*17780*/  ISETP.GE.AND P0, PT, R217, R0, PT ;  /* 0x00000000d900720c */ /* 0x004fda0003f06270 */
[----:B------:R-:W-:Y:S05]  /*17790*/  @!P0 BRA `(.L_x_1239) ;  /* 0x00003ab000008947 */ /* 0x000fea0003800000 */
.L_x_1242:
[----:B------:R-:W2:Y:S01]  /*177a0*/  LDL.64 R190, [R1+0x8] ;  /* 0x0000080001be7983 */ /* 0x000ea20000100a00 */
[----:B------:R-:W-:Y:S04]  /*177b0*/  DEPBAR.LE SB0, 0x0 ;  /* 0x000080000000791a */ /* 0x000fe80000000000 */
[----:B------:R-:W-:Y:S01]  /*177c0*/  WARPSYNC 0xffffffff ;  /* 0xffffffff00007948 */ /* 0x000fe20003800000 */
[----:B------:R-:W3:Y:S01]  /*177d0*/  LDL R55, [R1] ;  /* 0x0000000001377983 */ /* 0x000ee20000100800 */
[----:B-1----:R-:W-:Y:S01]  /*177e0*/  SHF.R.S32.HI R0, RZ, 0x1f, R217 ;  /* 0x0000001fff007819 */ /* 0x002fe200000114d9 */
[C---:B------:R-:W-:Y:S01]  /*177f0*/  IMAD.WIDE.U32 R38, R217.reuse, c[0x0][0x208], RZ ;  /* 0x00008200d9267a25 */ /* 0x040fe200078e00ff */
[----:B------:R-:W-:Y:S01]  /*17800*/  ULDC.64 UR4, c[0x0][0x208] ;  /* 0x0000820000047ab9 */ /* 0x000fe20000000a00 */
[----:B------:R-:W-:Y:S01]  /*17810*/  BAR.SYNC.DEFER_BLOCKING 0x0 ;  /* 0x0000000000007b1d */ /* 0x000fe20000010000 */
[----:B------:R-:W-:Y:S01]  /*17820*/  ISETP.GE.AND P4, PT, R218, c[0x0][0x1d4], PT ;  /* 0x00007500da007a0c */ /* 0x000fe20003f86270 */
[----:B------:R-:W-:Y:S03]  /*17830*/  IMAD R2, R0, c[0x0][0x208], RZ ;  /* 0x0000820000027a24 */ /* 0x000fe600078e02ff */
[----:B------:R-:W-:Y:S01]  /*17840*/  USHF.L.U32 UR8, UR4, 0x5, URZ ;  /* 0x0000000504087899 */ /* 0x000fe2000800063f */
[----:B------:R-:W-:Y:S05]  /*17850*/  IMAD R2, R217, c[0x0][0x20c], R2 ;  /* 0x00008300d9027a24 */ /* 0x000fea00078e0202 */
[----:B------:R-:W-:Y:S05]  /*17860*/  IADD3 R28, R39, R2, RZ ;  /* 0x00000002271c7210 */ /* 0x000fea0007ffe0ff */
[----:B------:R-:W-:Y:S01]  /*17870*/  IMAD R54, R28, 0x70, RZ ;  /* 0x000000701c367824 */ /* 0x000fe200078e02ff */
[----:B------:R-:W-:Y:S01]  /*17880*/  MOV R28, UR8 ;  /* 0x00000008001c7c02 */ /* 0x000fe20008000f00 */
[----:B------:R-:W1:Y:S01]  /*17890*/  LDSM.16.M88.4 R8, [R194] ;  /* 0x00000000c208783b */ /* 0x000e620000000200 */
[----:B------:R-:W-:Y:S01]  /*178a0*/  UMOV UR9, 0x5 ;  /* 0x0000000500097882 */ /* 0x000fe20000000000 */
[----:B------:R-:W-:Y:S01]  /*178b0*/  BSSY B0, `(.L_x_1240) ;  /* 0x000018b000007945 */ /* 0x000fe20003800000 */
[----:B------:R-:W-:Y:S02]  /*178c0*/  USHF.L.U64.HI UR9, UR4, UR9, UR5 ;  /* 0x0000000904097299 */ /* 0x000fe40008010205 */
[----:B------:R-:W-:Y:S03]  /*178d0*/  UIADD3 UR5, UP0, UR8, UR8, URZ ;  /* 0x0000000808057290 */ /* 0x000fe6000ff1e03f */
[----:B------:R-:W4:Y:S01]  /*178e0*/  LDSM.16.M88.4 R16, [R194+0x800] ;  /* 0x00080000c210783b */ /* 0x000f220000000200 */
[----:B------:R-:W-:Y:S01]  /*178f0*/  MOV R29, UR9 ;  /* 0x00000009001d7c02 */ /* 0x000fe20008000f00 */
[----:B------:R-:W-:Y:S04]  /*17900*/  UIADD3.X UR4, UR9, UR9, URZ, UP0, !UPT ;  /* 0x0000000909047290 */ /* 0x000fe800087fe43f */
[----:B------:R-:W-:Y:S02]  /*17910*/  IMAD.WIDE.U32 R36, R38, 0x70, R28 ;  /* 0x0000007026247825 */ /* 0x000fe400078e001c */
[----:B------:R-:W5:Y:S03]  /*17920*/  S2R R52, SR_TID.X ;  /* 0x0000000000347919 */ /* 0x000f660000002100 */
[----:B------:R-:W-:Y:S05]  /*17930*/  IADD3 R46, P1, R36, UR8, RZ ;  /* 0x00000008242e7c10 */ /* 0x000fea000ff3e0ff */
[----:B------:R-:W4:Y:S08]  /*17940*/  LDSM.16.M88.4 R24, [R194+0x1000] ;  /* 0x00100000c218783b */ /* 0x000f300000000200 */
[----:B------:R-:W3:Y:S04]  /*17950*/  LDL R243, [R1+0x40] ;  /* 0x0000400001f37983 */ /* 0x000ee80000100800 */
[----:B------:R-:W4:Y:S01]  /*17960*/  LDSM.16.M88.4 R32, [R194+0x1800] ;  /* 0x00180000c220783b */ /* 0x000f220000000200 */
[C---:B-1----:R-:W-:Y:S03]  /*17970*/  HMMA.16816.F32.BF16 R4, R132.reuse, R8, RZ ;  /* 0x000000088404723c */ /* 0x042fe600000418ff */
[----:B-----5:R-:W-:Y:S04]  /*17980*/  ISETP.GT.AND P6, PT, R52, 0x7f, PT ;  /* 0x0000007f3400780c */ /* 0x020fe80003fc4270 */
[----:B------:R-:W1:Y:S01]  /*17990*/  LDSM.16.M88.4 R40, [R194+0x2000] ;  /* 0x00200000c228783b */ /* 0x000e620000000200 */
[----:B------:R-:W-:Y:S01]  /*179a0*/  SHF.R.S32.HI R3, RZ, 0x1f, R52 ;  /* 0x0000001fff037819 */ /* 0x000fe20000011434 */
[C---:B------:R-:W-:Y:S03]  /*179b0*/  HMMA.16816.F32.BF16 R8, R132.reuse, R10, RZ ;  /* 0x0000000a8408723c */ /* 0x040fe600000418ff */
[-C--:B------:R-:W-:Y:S03]  /*179c0*/  LEA.HI R3, R3, R52.reuse, RZ, 0x3 ;  /* 0x0000003403037211 */ /* 0x080fe600078f18ff */
[----:B------:R-:W5:Y:S01]  /*179d0*/  LDSM.16.M88.4 R48, [R194+0x2800] ;  /* 0x00280000c230783b */ /* 0x000f620000000200 */
[----:B------:R-:W-:Y:S01]  /*179e0*/  LOP3.LUT R0, R3, 0xfffffff8, RZ, 0xc0, !PT ;  /* 0xfffffff803007812 */ /* 0x000fe200078ec0ff */
[C---:B----4-:R-:W-:Y:S04]  /*179f0*/  HMMA.16816.F32.BF16 R12, R132.reuse, R16, RZ ;  /* 0x00000010840c723c */ /* 0x050fe800000418ff */
[----:B------:R-:W-:Y:S02]  /*17a00*/  IADD3 R0, -R0, R52, RZ ;  /* 0x0000003400007210 */ /* 0x000fe40007ffe1ff */
[----:B------:R-:W4:Y:S02]  /*17a10*/  LDSM.16.M88.4 R56, [R194+0x3000] ;  /* 0x00300000c238783b */ /* 0x000f240000000200 */
[----:B------:R-:W-:Y:S01]  /*17a20*/  SHF.L.U32 R0, R0, 0x3, RZ ;  /* 0x0000000300007819 */ /* 0x000fe200000006ff */
[C---:B------:R-:W-:Y:S03]  /*17a30*/  HMMA.16816.F32.BF16 R16, R132.reuse, R18, RZ ;  /* 0x000000128410723c */ /* 0x040fe600000418ff */
[----:B------:R-:W-:Y:S02]  /*17a40*/  ISETP.GE.AND P5, PT, R0, c[0x0][0x1d4], PT ;  /* 0x0000750000007a0c */ /* 0x000fe40003fa6270 */
[----:B------:R-:W1:Y:S03]  /*17a50*/  LDSM.16.M88.4 R72, [R199] ;  /* 0x00000000c748783b */ /* 0x000e660000000200 */
[C---:B------:R-:W-:Y:S05]  /*17a60*/  HMMA.16816.F32.BF16 R20, R132.reuse, R24, RZ ;  /* 0x000000188414723c */ /* 0x040fea00000418ff */
[----:B------:R-:W1:Y:S03]  /*17a70*/  LDSM.16.M88.4 R140, [R207] ;  /* 0x00000000cf8c783b */ /* 0x000e660000000200 */
[C---:B------:R-:W-:Y:S05]  /*17a80*/  HMMA.16816.F32.BF16 R24, R132.reuse, R26, RZ ;  /* 0x0000001a8418723c */ /* 0x040fea00000418ff */
[----:B------:R-:W1:Y:S03]  /*17a90*/  LDSM.16.M88.4 R144, [R208] ;  /* 0x00000000d090783b */ /* 0x000e660000000200 */
[C---:B------:R-:W-:Y:S05]  /*17aa0*/  HMMA.16816.F32.BF16 R28, R132.reuse, R32, RZ ;  /* 0x00000020841c723c */ /* 0x040fea00000418ff */
[----:B------:R-:W1:Y:S03]  /*17ab0*/  LDSM.16.M88.4 R148, [R209] ;  /* 0x00000000d194783b */ /* 0x000e660000000200 */
[C---:B------:R-:W-:Y:S05]  /*17ac0*/  HMMA.16816.F32.BF16 R32, R132.reuse, R34, RZ ;  /* 0x000000228420723c */ /* 0x040fea00000418ff */
[----:B------:R-:W1:Y:S08]  /*17ad0*/  LDSM.16.M88.4 R152, [R210] ;  /* 0x00000000d298783b */ /* 0x000e700000000200 */
[----:B------:R-:W1:Y:S08]  /*17ae0*/  LDSM.16.M88.4 R156, [R211] ;  /* 0x00000000d39c783b */ /* 0x000e700000000200 */
[----:B------:R-:W1:Y:S01]  /*17af0*/  LDSM.16.M88.4 R160, [R212] ;  /* 0x00000000d4a0783b */ /* 0x000e620000000200 */
[----:B--2---:R-:W-:Y:S02]  /*17b00*/  MOV R2, R190 ;  /* 0x000000be00027202 */ /* 0x004fe40000000f00 */
[----:B------:R-:W-:Y:S02]  /*17b10*/  @!P6 IADD3 R53, P3, P2, R190, UR8, R46 ;  /* 0x00000008be35ec10 */ /* 0x000fe4000fa7e02e */
[----:B---3--:R-:W-:Y:S05]  /*17b20*/  MOV R3, R55 ;  /* 0x0000003700037202 */ /* 0x008fea0000000f00 */
[----:B------:R-:W-:Y:S05]  /*17b30*/  IMAD.WIDE.U32 R2, R38, 0x70, R2 ;  /* 0x0000007026027825 */ /* 0x000fea00078e0002 */
[C---:B------:R-:W-:Y:S02]  /*17b40*/  LEA R44, P0, R2.reuse, c[0x0][0x1f8], 0x1 ;  /* 0x00007e00022c7a11 */ /* 0x040fe400078008ff */
[----:B------:R-:W-:Y:S02]  /*17b50*/  IADD3 R0, R3, R54, RZ ;  /* 0x0000003603007210 */ /* 0x000fe40007ffe0ff */
[----:B------:R-:W-:Y:S02]  /*17b60*/  MOV R3, UR4 ;  /* 0x0000000400037c02 */ /* 0x000fe40008000f00 */
[----:B------:R-:W-:Y:S02]  /*17b70*/  LEA.HI.X R45, R2, c[0x0][0x1fc], R0, 0x1, P0 ;  /* 0x00007f00022d7a11 */ /* 0x000fe400000f0c00 */
[----:B------:R-:W-:Y:S02]  /*17b80*/  MOV R2, UR5 ;  /* 0x0000000500027c02 */ /* 0x000fe40008000f00 */
[----:B------:R-:W-:Y:S01]  /*17b90*/  IADD3 R47, P0, R190, R36, RZ ;  /* 0x00000024be2f7210 */ /* 0x000fe20007f1e0ff */
[----:B------:R-:W-:Y:S01]  /*17ba0*/  @!PT LDS RZ, [RZ] ;  /* 0x00000000fffff984 */ /* 0x000fe20000000800 */
[----:B------:R-:W-:Y:S01]  /*17bb0*/  @!PT LDS RZ, [RZ] ;  /* 0x00000000fffff984 */ /* 0x000fe20000000800 */
[----:B------:R-:W-:Y:S01]  /*17bc0*/  @!PT LDS RZ, [RZ] ;  /* 0x00000000fffff984 */ /* 0x000fe20000000800 */
[----:B------:R5:W-:Y:S01]  /*17bd0*/  LDGSTS.E.BYPASS.LTC128B.128 [R216+0x100], [R44.64], !P5 ;  /* 0x001000002cd87fae */ /* 0x000be2000e901d46 */
[----:B------:R-:W-:Y:S01]  /*17be0*/  IADD3 R0, R54, R37, RZ ;  /* 0x0000002536007210 */ /* 0x000fe20007ffe0ff */
[----:B------:R-:W-:Y:S02]  /*17bf0*/  IMAD.WIDE.U32 R188, R38, 0x70, R2 ;  /* 0x0000007026bc7825 */ /* 0x000fe400078e0002 */
[C---:B-1----:R-:W-:Y:S01]  /*17c00*/  HMMA.16816.F32.BF16 R36, R132.reuse, R40, RZ ;  /* 0x000000288424723c */ /* 0x042fe200000418ff */
[CC--:B------:R-:W-:Y:S02]  /*17c10*/  IADD3.X R3, R0.reuse, R55.reuse, RZ, P0, !PT ;  /* 0x0000003700037210 */ /* 0x0c0fe400007fe4ff */
[C---:B------:R-:W-:Y:S01]  /*17c20*/  LEA R2, P0, R47.reuse, c[0x0][0x1f8], 0x1 ;  /* 0x00007e002f027a11 */ /* 0x040fe200078008ff */
[----:B------:R5:W-:Y:S01]  /*17c30*/  LDGSTS.E.BYPASS.LTC128B.128 [R216+0x3900], [R44.64+0x80], !P4 ;  /* 0x039000802cd87fae */ /* 0x000be2000e101d46 */
[----:B------:R-:W-:Y:S02]  /*17c40*/  IADD3.X R0, R0, UR9, RZ, P1, !PT ;  /* 0x0000000900007c10 */ /* 0x000fe40008ffe4ff */
[----:B------:R-:W-:Y:S01]  /*17c50*/  LEA.HI.X R3, R47, c[0x0][0x1fc], R3, 0x1, P0 ;  /* 0x00007f002f037a11 */ /* 0x000fe200000f0c03 */
[C---:B------:R-:W-:Y:S01]  /*17c60*/  HMMA.16816.F32.BF16 R40, R132.reuse, R42, RZ ;  /* 0x0000002a8428723c */ /* 0x040fe200000418ff */
[----:B------:R-:W-:Y:S03]  /*17c70*/  IADD3 R52, P1, R46, R190, RZ ;  /* 0x000000be2e347210 */ /* 0x000fe60007f3e0ff */
[----:B------:R1:W-:Y:S01]  /*17c80*/  LDGSTS.E.BYPASS.LTC128B.128 [R216+0x1100], [R2.64], !P5 ;  /* 0x0110000002d87fae */ /* 0x0003e2000e901d46 */
[----:B------:R-:W-:Y:S04]  /*17c90*/  IADD3 R71, P0, R190, R188, RZ ;  /* 0x000000bcbe477210 */ /* 0x000fe80007f1e0ff */
[----:B------:R-:W-:Y:S03]  /*17ca0*/  IADD3.X R214, R55, R54, R189, P0, !PT ;  /* 0x0000003637d67210 */ /* 0x000fe600007fe4bd */
[----:B------:R1:W-:Y:S01]  /*17cb0*/  LDGSTS.E.BYPASS.LTC128B.128 [R216+0x4900], [R2.64+0x80], !P4 ;  /* 0x0490008002d87fae */ /* 0x0003e2000e101d46 */
[----:B------:R-:W-:Y:S01]  /*17cc0*/  @!P6 LEA R188, P0, R53, c[0x0][0x1f8], 0x1 ;  /* 0x00007e0035bcea11 */ /* 0x000fe200078008ff */
[C---:B-----5:R-:W-:Y:S07]  /*17cd0*/  HMMA.16816.F32.BF16 R44, R132.reuse, R48, RZ ;  /* 0x00000030842c723c */ /* 0x060fee00000418ff */
[----:B------:R-:W-:Y:S02]  /*17ce0*/  IADD3.X R48, R0, R55, RZ, P1, !PT ;  /* 0x0000003700307210 */ /* 0x000fe40000ffe4ff */
[C---:B------:R-:W-:Y:S03]  /*17cf0*/  LEA R190, P1, R52.reuse, c[0x0][0x1f8], 0x1 ;  /* 0x00007e0034be7a11 */ /* 0x040fe600078208ff */
[----:B------:R-:W-:Y:S02]  /*17d00*/  @!P6 IADD3.X R0, R55, UR9, R0, P3, P2 ;  /* 0x000000093700ec10 */ /* 0x000fe40009fe4400 */
[----:B------:R-:W-:Y:S02]  /*17d10*/  LEA.HI.X R191, R52, c[0x0][0x1fc], R48, 0x1, P1 ;  /* 0x00007f0034bf7a11 */ /* 0x000fe400008f0c30 */
[C---:B------:R-:W-:Y:S01]  /*17d20*/  HMMA.16816.F32.BF16 R48, R132.reuse, R50, RZ ;  /* 0x000000328430723c */ /* 0x040fe200000418ff */
[----:B------:R-:W-:Y:S02]  /*17d30*/  @!P6 LEA.HI.X R189, R53, c[0x0][0x1fc], R0, 0x1, P0 ;  /* 0x00007f0035bdea11 */ /* 0x000fe400000f0c00 */
[----:B------:R2:W-:Y:S01]  /*17d40*/  LDGSTS.E.BYPASS.LTC128B.128 [R216+0x2100], [R190.64], !P5 ;  /* 0x02100000bed87fae */ /* 0x0005e2000e901d46 */
[----:B-1----:R-:W-:Y:S02]  /*17d50*/  LEA R2, P0, R71, c[0x0][0x1f8], 0x1 ;  /* 0x00007e0047027a11 */ /* 0x002fe400078008ff */
[----:B------:R-:W-:Y:S02]  /*17d60*/  ISETP.GT.AND P2, PT, R217, R243, PT ;  /* 0x000000f3d900720c */ /* 0x000fe40003f44270 */
[C---:B----4-:R-:W-:Y:S01]  /*17d70*/  HMMA.16816.F32.BF16 R52, R132.reuse, R56, RZ ;  /* 0x000000388434723c */ /* 0x050fe200000418ff */
[----:B------:R-:W-:Y:S05]  /*17d80*/  LEA.HI.X R3, R71, c[0x0][0x1fc], R214, 0x1, P0 ;  /* 0x00007f0047037a11 */ /* 0x000fea00000f0cd6 */
[----:B------:R1:W-:Y:S02]  /*17d90*/  LDGSTS.E.BYPASS.LTC128B.128 [R216+0x5900], [R2.64+0x80], !P4 ;  /* 0x0590008002d87fae */ /* 0x0003e4000e101d46 */
[----:B------:R-:W-:Y:S06]  /*17da0*/  HMMA.16816.F32.BF16 R56, R132, R58, RZ ;  /* 0x0000003a8438723c */ /* 0x000fec00000418ff */
[----:B------:R2:W-:Y:S02]  /*17db0*/  @!P6 LDGSTS.E.BYPASS.LTC128B.128 [R216+0x3100], [R188.64], !P5 ;  /* 0x03100000bcd8efae */ /* 0x0005e4000e901d46 */
[C---:B------:R-:W-:Y:S06]  /*17dc0*/  HMMA.16816.F32.BF16 R4, R136.reuse, R72, R4 ;  /* 0x000000488804723c */ /* 0x040fec0000041804 */
[----:B------:R2:W-:Y:S02]  /*17dd0*/  @!P6 LDGSTS.E.BYPASS.LTC128B.128 [R216+0x6900], [R188.64+0x80], !P4 ;  /* 0x06900080bcd8efae */ /* 0x0005e4000e101d46 */
[C---:B------:R-:W-:Y:S06]  /*17de0*/  HMMA.16816.F32.BF16 R8, R136.reuse, R74, R8 ;  /* 0x0000004a8808723c */ /* 0x040fec0000041808 */
[----:B------:R-:W-:Y:S02]  /*17df0*/  LDSM.16.M88.4 R72, [R193+0x800] ;  /* 0x00080000c148783b */ /* 0x000fe40000000200 */
[C---:B------:R-:W-:Y:S06]  /*17e00*/  HMMA.16816.F32.BF16 R12, R136.reuse, R140, R12 ;  /* 0x0000008c880c723c */ /* 0x040fec000004180c */
[----:B------:R-:W0:Y:S02]  /*17e10*/  LDGDEPBAR ;  /* 0x00000000000079af */ /* 0x000e240000000000 */
[C---:B------:R-:W-:Y:S06]  /*17e20*/  HMMA.16816.F32.BF16 R16, R136.reuse, R142, R16 ;  /* 0x0000008e8810723c */ /* 0x040fec0000041810 */
[----:B------:R-:W-:Y:S02]  /*17e30*/  LDSM.16.M88.4 R140, [R193+0x1000] ;  /* 0x00100000c18c783b */ /* 0x000fe40000000200 */
[C---:B------:R-:W-:Y:S06]  /*17e40*/  HMMA.16816.F32.BF16 R20, R136.reuse, R144, R20 ;  /* 0x000000908814723c */ /* 0x040fec0000041814 */
[----:B--2---:R-:W2:Y:S02]  /*17e50*/  LDSM.16.M88.4 R188, [R193] ;  /* 0x00000000c1bc783b */ /* 0x004ea40000000200 */
[C---:B------:R-:W-:Y:S06]  /*17e60*/  HMMA.16816.F32.BF16 R24, R136.reuse, R146, R24 ;  /* 0x000000928818723c */ /* 0x040fec0000041818 */
[----:B------:R-:W3:Y:S02]  /*17e70*/  LDSM.16.M88.4 R144, [R193+0x1800] ;  /* 0x00180000c190783b */ /* 0x000ee40000000200 */
        /* <DEDUP_REMOVED lines=10> */
[----:B------:R-:W-:Y:S01]  /*17f20*/  HMMA.16816.F32.BF16 R56, R136, R162, R56 ;  /* 0x000000a28838723c */ /* 0x000fe20000041838 */
[----:B------:R-:W1:Y:S07]  /*17f30*/  LDSM.16.M88.4 R160, [R192] ;  /* 0x00000000c0a0783b */ /* 0x000e6e0000000200 */
        /* <DEDUP_REMOVED lines=20> */
[----:B------:R-:W-:Y:S07]  /*18080*/  LDSM.16.M88.4 R156, [R194+0x4000] ;  /* 0x00400000c29c783b */ /* 0x000fee0000000200 */
[C---:B------:R-:W-:Y:S08]  /*18090*/  HMMA.16816.F32.BF16 R4, R168.reuse, R160, R4 ;  /* 0x000000a0a804723c */ /* 0x040ff00000041804 */
[C---:B------:R-:W-:Y:S01]  /*180a0*/  HMMA.16816.F32.BF16 R8, R168.reuse, R162, R8 ;  /* 0x000000a2a808723c */ /* 0x040fe20000041808 */
[----:B------:R-:W-:Y:S07]  /*180b0*/  LDSM.16.M88.4 R160, [R194+0x4800] ;  /* 0x00480000c2a0783b */ /* 0x000fee0000000200 */
[C---:B--2---:R-:W-:Y:S08]  /*180c0*/  HMMA.16816.F32.BF16 R12, R168.reuse, R188, R12 ;  /* 0x000000bca80c723c */ /* 0x044ff0000004180c */
[C---:B------:R-:W-:Y:S01]  /*180d0*/  HMMA.16816.F32.BF16 R16, R168.reuse, R190, R16 ;  /* 0x000000bea810723c */ /* 0x040fe20000041810 */
[----:B------:R-:W-:Y:S07]  /*180e0*/  LDSM.16.M88.4 R188, [R194+0x5000] ;  /* 0x00500000c2bc783b */ /* 0x000fee0000000200 */
[C---:B------:R-:W-:Y:S08]  /*180f0*/  HMMA.16816.F32.BF16 R20, R168.reuse, R72, R20 ;  /* 0x00000048a814723c */ /* 0x040ff00000041814 */
        /* <DEDUP_REMOVED lines=10> */
[----:B------:R-:W-:Y:S07]  /*181a0*/  LDSM.16.M88.4 R148, [R206] ;  /* 0x00000000ce94783b */ /* 0x000fee0000000200 */
[C---:B-1----:R-:W-:Y:S08]  /*181b0*/  HMMA.16816.F32.BF16 R52, R168.reuse, R72, R52 ;  /* 0x00000048a834723c */ /* 0x042ff00000041834 */
[----:B------:R-:W-:Y:S01]  /*181c0*/  HMMA.16816.F32.BF16 R56, R168, R74, R56 ;  /* 0x0000004aa838723c */ /* 0x000fe20000041838 */
[----:B------:R-:W1:Y:S07]  /*181d0*/  LDSM.16.M88.4 R72, [R194+0x6800] ;  /* 0x00680000c248783b */ /* 0x000e6e0000000200 */
[C---:B------:R-:W-:Y:S08]  /*181e0*/  HMMA.16816.F32.BF16 R4, R172.reuse, R152, R4 ;  /* 0x00000098ac04723c */ /* 0x040ff00000041804 */
[C---:B------:R-:W-:Y:S01]  /*181f0*/  HMMA.16816.F32.BF16 R8, R172.reuse, R154, R8 ;  /* 0x0000009aac08723c */ /* 0x040fe20000041808 */
[----:B------:R-:W4:Y:S07]  /*18200*/  LDSM.16.M88.4 R152, [R200] ;  /* 0x00000000c898783b */ /* 0x000f2e0000000200 */
[C---:B------:R-:W-:Y:S08]  /*18210*/  HMMA.16816.F32.BF16 R12, R172.reuse, R156, R12 ;  /* 0x0000009cac0c723c */ /* 0x040ff0000004180c */
[C---:B------:R-:W-:Y:S01]  /*18220*/  HMMA.16816.F32.BF16 R16, R172.reuse, R158, R16 ;  /* 0x0000009eac10723c */ /* 0x040fe20000041810 */
[----:B------:R-:W5:Y:S07]  /*18230*/  LDSM.16.M88.4 R156, [R201] ;  /* 0x00000000c99c783b */ /* 0x000f6e0000000200 */
        /* <DEDUP_REMOVED lines=9> */
[C---:B---3--:R-:W-:Y:S08]  /*182d0*/  HMMA.16816.F32.BF16 R44, R172.reuse, R144, R44 ;  /* 0x00000090ac2c723c */ /* 0x048ff0000004182c */
[C---:B------:R-:W-:Y:S01]  /*182e0*/  HMMA.16816.F32.BF16 R48, R172.reuse, R146, R48 ;  /* 0x00000092ac30723c */ /* 0x040fe20000041830 */
[----:B------:R-:W3:Y:S07]  /*182f0*/  LDSM.16.M88.4 R144, [R205] ;  /* 0x00000000cd90783b */ /* 0x000eee0000000200 */
[C---:B-1----:R-:W-:Y:S08]  /*18300*/  HMMA.16816.F32.BF16 R52, R172.reuse, R72, R52 ;  /* 0x00000048ac34723c */ /* 0x042ff00000041834 */
[----:B------:R-:W-:Y:S01]  /*18310*/  HMMA.16816.F32.BF16 R56, R172, R74, R56 ;  /* 0x0000004aac38723c */ /* 0x000fe20000041838 */
[----:B------:R-:W1:Y:S07]  /*18320*/  LDSM.16.M88.4 R72, [R193+0x3800] ;  /* 0x00380000c148783b */ /* 0x000e6e0000000200 */
        /* <DEDUP_REMOVED lines=36> */
[C---:B---3--:R-:W-:Y:S08]  /*18570*/  HMMA.16816.F32.BF16 R4, R184.reuse, R144, R4 ;  /* 0x00000090b804723c */ /* 0x048ff00000041804 */
        /* <DEDUP_REMOVED lines=8> */
[----:B------:R-:W-:Y:S01]  /*18600*/  FMUL.FTZ R2, R12, c[0x0][0x320] ;  /* 0x0000c8000c027a20 */ /* 0x000fe20000410000 */
[----:B------:R-:W-:Y:S07]  /*18610*/  P2R R12, PR, RZ, 0x4 ;  /* 0x00000004ff0c7803 */ /* 0x000fee0000000000 */
        /* <DEDUP_REMOVED lines=130> */
[----:B------:R-:W3:Y:S01]  /*18e40*/  LDL R243, [R1+0x10] ;  /* 0x0000100001f37983 */ /* 0x000ee20000100800 */
        /* <DEDUP_REMOVED lines=49> */
.L_x_1241:
[----:B---34-:R-:W-:Y:S05]  /*19160*/  BSYNC B0 ;  /* 0x0000000000007941 */ /* 0x018fea0003800000 */
.L_x_1240:
        /* <DEDUP_REMOVED lines=79> */
[--C-:B------:R-:W-:Y:S02]  /*19660*/  FFMA.FTZ R48, R150, c[0x0][0x2d0], -R148.reuse ;  /* 0x0000b40096307a23 */ /* 0x100fe40000010894 */
[--C-:B------:R-:W-:Y:S05]  /*19670*/  FFMA.FTZ R74, R226, c[0x0][0x2d0], -R148.reuse ;  /* 0x0000b400e24a7a23 */ /* 0x100fea0000010894 */
[----:B------:R2:W3:Y:S10]  /*19680*/  MUFU.EX2 R2, R0 ;  /* 0x0000000000027308 */ /* 0x0004f40000000800 */
[----:B------:R-:W-:Y:S01]  /*19690*/  MUFU.EX2 R58, R48 ;  /* 0x00000030003a7308 */ /* 0x000fe20000000800 */
[--C-:B-1----:R-:W-:Y:S09]  /*196a0*/  FFMA.FTZ R4, R144, c[0x0][0x2d0], -R148.reuse ;  /* 0x0000b40090047a23 */ /* 0x102ff20000010894 */
[----:B------:R1:W4:Y:S01]  /*196b0*/  MUFU.EX2 R7, R4 ;  /* 0x0000000400077308 */ /* 0x0003220000000800 */
[C---:B--2---:R-:W-:Y:S02]  /*196c0*/  FADD.FTZ R0, -R3.reuse, R69 ;  /* 0x0000004503007221 */ /* 0x044fe40000010100 */
[----:B------:R-:W-:Y:S02]  /*196d0*/  FMUL.FTZ R69, R3, c[0x0][0x2d0] ;  /* 0x0000b40003457a20 */ /* 0x000fe40000410000 */
[----:B------:R-:W-:Y:S02]  /*196e0*/  FMUL.FTZ R0, R0, c[0x0][0x2d0] ;  /* 0x0000b40000007a20 */ /* 0x000fe40000410000 */
[--C-:B------:R-:W-:Y:S02]  /*196f0*/  FFMA.FTZ R8, R146, c[0x0][0x2d0], -R69.reuse ;  /* 0x0000b40092087a23 */ /* 0x100fe40000010845 */
[--C-:B------:R-:W-:Y:S02]  /*19700*/  FFMA.FTZ R6, R140, c[0x0][0x2d0], -R69.reuse ;  /* 0x0000b4008c067a23 */ /* 0x100fe40000010845 */
[----:B------:R-:W2:Y:S01]  /*19710*/  MUFU.EX2 R0, R0 ;  /* 0x0000000000007308 */ /* 0x000ea20000000800 */
[C---:B---3--:R-:W-:Y:S02]  /*19720*/  FMUL.FTZ R9, R2.reuse, R81 ;  /* 0x0000005102097220 */ /* 0x048fe40000410000 */
[C---:B------:R-:W-:Y:S02]  /*19730*/  FMUL.FTZ R16, R2.reuse, R88 ;  /* 0x0000005802107220 */ /* 0x040fe40000410000 */
[----:B------:R-:W-:Y:S02]  /*19740*/  FMUL.FTZ R17, R2, R89 ;  /* 0x0000005902117220 */ /* 0x000fe40000410000 */
[--C-:B------:R-:W-:Y:S02]  /*19750*/  FFMA.FTZ R56, R152, c[0x0][0x2d0], -R69.reuse ;  /* 0x0000b40098387a23 */ /* 0x100fe40000010845 */
[----:B------:R-:W-:Y:S01]  /*19760*/  FMUL.FTZ R24, R2, R96 ;  /* 0x0000006002187220 */ /* 0x000fe20000410000 */
[----:B------:R3:W-:Y:S01]  /*19770*/  MUFU.EX2 R140, R8 ;  /* 0x00000008008c7308 */ /* 0x0007e20000000800 */
[--C-:B-1----:R-:W-:Y:S01]  /*19780*/  FFMA.FTZ R4, R142, c[0x0][0x2d0], -R148.reuse ;  /* 0x0000b4008e047a23 */ /* 0x102fe20000010894 */
[----:B----4-:R-:W-:Y:S01]  /*19790*/  MOV R142, R7 ;  /* 0x00000007008e7202 */ /* 0x010fe20000000f00 */
[C---:B------:R-:W-:Y:S02]  /*197a0*/  FMUL.FTZ R25, R2.reuse, R97 ;  /* 0x0000006102197220 */ /* 0x040fe40000410000 */
[C---:B------:R-:W-:Y:S02]  /*197b0*/  FMUL.FTZ R33, R2.reuse, R105 ;  /* 0x0000006902217220 */ /* 0x040fe40000410000 */
[--C-:B------:R-:W-:Y:S02]  /*197c0*/  FFMA.FTZ R40, R147, c[0x0][0x2d0], -R69.reuse ;  /* 0x0000b40093287a23 */ /* 0x100fe40000010845 */
[C---:B------:R-:W-:Y:S01]  /*197d0*/  FMUL.FTZ R57, R2.reuse, R129 ;  /* 0x0000008102397220 */ /* 0x040fe20000410000 */
[----:B------:R-:W1:Y:S01]  /*197e0*/  MUFU.EX2 R7, R4 ;  /* 0x0000000400077308 */ /* 0x000e620000000800 */
[----:B------:R-:W-:Y:S01]  /*197f0*/  MOV R129, R58 ;  /* 0x0000003a00817202 */ /* 0x000fe20000000f00 */
[----:B------:R-:W-:Y:S02]  /*19800*/  FMUL.FTZ R41, R2, R113 ;  /* 0x0000007102297220 */ /* 0x000fe40000410000 */
[C---:B--2---:R-:W-:Y:S02]  /*19810*/  FMUL.FTZ R10, R0.reuse, R82 ;  /* 0x00000052000a7220 */ /* 0x044fe40000410000 */
[C---:B------:R-:W-:Y:S02]  /*19820*/  FMUL.FTZ R11, R0.reuse, R83 ;  /* 0x00000053000b7220 */ /* 0x040fe40000410000 */
[C---:B------:R-:W-:Y:S02]  /*19830*/  FMUL.FTZ R18, R0.reuse, R90 ;  /* 0x0000005a00127220 */ /* 0x040fe40000410000 */
[----:B------:R2:W-:Y:S01]  /*19840*/  MUFU.EX2 R144, R6 ;  /* 0x0000000600907308 */ /* 0x0005e20000000800 */
[C---:B------:R-:W-:Y:S02]  /*19850*/  FMUL.FTZ R19, R0.reuse, R91 ;  /* 0x0000005b00137220 */ /* 0x040fe40000410000 */
[----:B------:R-:W-:Y:S01]  /*19860*/  FMUL.FTZ R26, R0, R98 ;  /* 0x00000062001a7220 */ /* 0x000fe20000410000 */
[----:B------:R-:W-:Y:S01]  /*19870*/  LDSM.16.MT88.4 R88, [R195+0x800] ;  /* 0x00080000c358783b */ /* 0x000fe20000004200 */
[----:B---3--:R-:W-:Y:S02]  /*19880*/  FMUL.FTZ R8, R2, R80 ;  /* 0x0000005002087220 */ /* 0x008fe40000410000 */
[C---:B------:R-:W-:Y:S02]  /*19890*/  FMUL.FTZ R27, R0.reuse, R99 ;  /* 0x00000063001b7220 */ /* 0x040fe40000410000 */
[C---:B------:R-:W-:Y:S01]  /*198a0*/  FMUL.FTZ R34, R0.reuse, R106 ;  /* 0x0000006a00227220 */ /* 0x040fe20000410000 */
[----:B------:R3:W-:Y:S01]  /*198b0*/  MUFU.EX2 R251, R56 ;  /* 0x0000003800fb7308 */ /* 0x0007e20000000800 */
[C---:B------:R-:W-:Y:S01]  /*198c0*/  FMUL.FTZ R35, R0.reuse, R107 ;  /* 0x0000006b00237220 */ /* 0x040fe20000410000 */
[----:B------:R-:W4:Y:S01]  /*198d0*/  LDSM.16.MT88.4 R80, [R198+0x3800] ;  /* 0x00380000c650783b */ /* 0x000f220000004200 */
[C---:B------:R-:W-:Y:S01]  /*198e0*/  FMUL.FTZ R58, R0.reuse, R130 ;  /* 0x00000082003a7220 */ /* 0x040fe20000410000 */
[----:B-1----:R-:W-:Y:S01]  /*198f0*/  MOV R146, R7 ;  /* 0x0000000700927202 */ /* 0x002fe20000000f00 */
[--C-:B------:R-:W-:Y:S02]  /*19900*/  FFMA.FTZ R4, R73, c[0x0][0x2d0], -R148.reuse ;  /* 0x0000b40049047a23 */ /* 0x100fe40000010894 */
[C---:B------:R-:W-:Y:S02]  /*19910*/  FMUL.FTZ R7, R0.reuse, R79 ;  /* 0x0000004f00077220 */ /* 0x040fe40000410000 */
[C---:B------:R-:W-:Y:S01]  /*19920*/  FMUL.FTZ R42, R0.reuse, R114 ;  /* 0x00000072002a7220 */ /* 0x040fe20000410000 */
[----:B------:R1:W5:Y:S01]  /*19930*/  MUFU.EX2 R5, R4 ;  /* 0x0000000400057308 */ /* 0x0003620000000800 */
[----:B------:R-:W-:Y:S01]  /*19940*/  FMUL.FTZ R43, R0, R115 ;  /* 0x00000073002b7220 */ /* 0x000fe20000410000 */
[----:B------:R-:W-:Y:S01]  /*19950*/  LDSM.16.MT88.4 R96, [R197+0x4000] ;  /* 0x00400000c560783b */ /* 0x000fe20000004200 */
[----:B------:R-:W-:Y:S02]  /*19960*/  FMUL.FTZ R48, R2, R120 ;  /* 0x0000007802307220 */ /* 0x000fe40000410000 */
[----:B--2---:R-:W-:Y:S02]  /*19970*/  FMUL.FTZ R6, R0, R78 ;  /* 0x0000004e00067220 */ /* 0x004fe40000410000 */
[----:B------:R-:W-:Y:S02]  /*19980*/  FMUL.FTZ R49, R2, R121 ;  /* 0x0000007902317220 */ /* 0x000fe40000410000 */
[C---:B------:R-:W-:Y:S02]  /*19990*/  FMUL.FTZ R50, R0.reuse, R122 ;  /* 0x0000007a00327220 */ /* 0x040fe40000410000 */
[----:B------:R-:W-:Y:S01]  /*199a0*/  FMUL.FTZ R51, R0, R123 ;  /* 0x0000007b00337220 */ /* 0x000fe20000410000 */
[----:B------:R-:W-:Y:S01]  /*199b0*/  MOV R123, R146 ;  /* 0x00000092007b7202 */ /* 0x000fe20000000f00 */
[C---:B------:R-:W-:Y:S02]  /*199c0*/  FMUL.FTZ R60, R2.reuse, R60 ;  /* 0x0000003c023c7220 */ /* 0x040fe40000410000 */
[C---:B---3--:R-:W-:Y:S02]  /*199d0*/  FMUL.FTZ R56, R2.reuse, R128 ;  /* 0x0000008002387220 */ /* 0x048fe40000410000 */
[----:B------:R-:W-:Y:S02]  /*199e0*/  FMUL.FTZ R61, R2, R61 ;  /* 0x0000003d023d7220 */ /* 0x000fe40000410000 */
[C---:B------:R-:W-:Y:S02]  /*199f0*/  FMUL.FTZ R62, R0.reuse, R62 ;  /* 0x0000003e003e7220 */ /* 0x040fe40000410000 */
[----:B------:R-:W-:Y:S02]  /*19a00*/  FMUL.FTZ R63, R0, R63 ;  /* 0x0000003f003f7220 */ /* 0x000fe40000410000 */
[C---:B------:R-:W-:Y:S02]  /*19a10*/  FMUL.FTZ R64, R2.reuse, R64 ;  /* 0x0000004002407220 */ /* 0x040fe40000410000 */
[--C-:B-1----:R-:W-:Y:S02]  /*19a20*/  FFMA.FTZ R4, R141, c[0x0][0x2d0], -R69.reuse ;  /* 0x0000b4008d047a23 */ /* 0x102fe40000010845 */
[----:B------:R-:W-:Y:S02]  /*19a30*/  FMUL.FTZ R65, R2, R65 ;  /* 0x0000004102417220 */ /* 0x000fe40000410000 */
[----:B------:R1:W2:Y:S01]  /*19a40*/  MUFU.EX2 R141, R4 ;  /* 0x00000004008d7308 */ /* 0x0002a20000000800 */
[C---:B------:R-:W-:Y:S02]  /*19a50*/  FMUL.FTZ R66, R0.reuse, R66 ;  /* 0x0000004200427220 */ /* 0x040fe40000410000 */
[----:B------:R-:W-:Y:S02]  /*19a60*/  FMUL.FTZ R67, R0, R67 ;  /* 0x0000004300437220 */ /* 0x000fe40000410000 */
[--C-:B------:R-:W-:Y:S06]  /*19a70*/  FFMA.FTZ R71, R71, c[0x0][0x2d0], -R69.reuse ;  /* 0x0000b40047477a23 */ /* 0x100fec0000010845 */
[----:B------:R-:W-:Y:S01]  /*19a80*/  MUFU.EX2 R71, R71 ;  /* 0x0000004700477308 */ /* 0x000fe20000000800 */
[--C-:B-1----:R-:W-:Y:S01]  /*19a90*/  FFMA.FTZ R4, R143, c[0x0][0x2d0], -R69.reuse ;  /* 0x0000b4008f047a23 */ /* 0x102fe20000010845 */
[----:B-----5:R-:W-:Y:S01]  /*19aa0*/  MOV R143, R5 ;  /* 0x00000005008f7202 */ /* 0x020fe20000000f00 */
[----:B------:R-:W-:Y:S01]  /*19ab0*/  FMUL.FTZ R5, R2, R77 ;  /* 0x0000004d02057220 */ /* 0x000fe20000410000 */
[----:B------:R-:W-:Y:S06]  /*19ac0*/  F2FP.BF16.PACK_AB R77, R140, R144 ;  /* 0x000000908c4d723e */ /* 0x000fec00000010ff */
[----:B------:R1:W3:Y:S01]  /*19ad0*/  MUFU.EX2 R73, R4 ;  /* 0x0000000400497308 */ /* 0x0002e20000000800 */
[----:B------:R-:W-:Y:S02]  /*19ae0*/  F2FP.BF16.PACK_AB R78, R143, R146 ;  /* 0x000000928f4e723e */ /* 0x000fe400000010ff */
[----:B------:R-:W-:Y:S02]  /*19af0*/  MOV R121, R143 ;  /* 0x0000008f00797202 */ /* 0x000fe40000000f00 */
[----:B--2---:R-:W-:Y:S01]  /*19b00*/  MOV R122, R141 ;  /* 0x0000008d007a7202 */ /* 0x004fe20000000f00 */
[----:B-1----:R-:W-:Y:S01]  /*19b10*/  FMUL.FTZ R4, R2, R76 ;  /* 0x0000004c02047220 */ /* 0x002fe20000410000 */
[----:B------:R-:W-:Y:S02]  /*19b20*/  F2FP.BF16.PACK_AB R76, R142, R145 ;  /* 0x000000918e4c723e */ /* 0x000fe400000010ff */
[----:B---3--:R-:W-:Y:S07]  /*19b30*/  F2FP.BF16.PACK_AB R79, R73, R141 ;  /* 0x0000008d494f723e */ /* 0x008fee00000010ff */
        /* <DEDUP_REMOVED lines=15> */
[----:B------:R-:W-:Y:S01]  /*19c30*/  FMUL.FTZ R28, R2, R100 ;  /* 0x00000064021c7220 */ /* 0x000fe20000410000 */
[C---:B------:R-:W-:Y:S04]  /*19c40*/  HMMA.16816.F32.BF16 R24, R76.reuse, R30, R24 ;  /* 0x0000001e4c18723c */ /* 0x040fe80000041818 */
[----:B------:R-:W-:Y:S01]  /*19c50*/  MOV R100, R73 ;  /* 0x0000004900647202 */ /* 0x000fe20000000f00 */
[--C-:B------:R-:W-:Y:S02]  /*19c60*/  FFMA.FTZ R73, R153, c[0x0][0x2d0], -R69.reuse ;  /* 0x0000b40099497a23 */ /* 0x100fe40000010845 */
[----:B------:R-:W-:Y:S01]  /*19c70*/  FMUL.FTZ R31, R0, R103 ;  /* 0x00000067001f7220 */ /* 0x000fe20000410000 */
[----:B------:R-:W-:Y:S01]  /*19c80*/  MOV R120, R100 ;  /* 0x0000006400787202 */ /* 0x000fe20000000f00 */
[----:B------:R2:W-:Y:S03]  /*19c90*/  MUFU.EX2 R128, R73 ;  /* 0x0000004900807308 */ /* 0x0005e60000000800 */
[----:B------:R-:W-:Y:S02]  /*19ca0*/  FMUL.FTZ R29, R2, R101 ;  /* 0x00000065021d7220 */ /* 0x000fe40000410000 */
[----:B------:R-:W-:Y:S05]  /*19cb0*/  FMUL.FTZ R30, R0, R102 ;  /* 0x00000066001e7220 */ /* 0x000fea0000410000 */
[----:B------:R3:W-:Y:S02]  /*19cc0*/  MUFU.EX2 R101, R32 ;  /* 0x0000002000657308 */ /* 0x0007e40000000800 */
[C---:B------:R-:W-:Y:S07]  /*19cd0*/  HMMA.16816.F32.BF16 R28, R76.reuse, R36, R28 ;  /* 0x000000244c1c723c */ /* 0x040fee000004181c */
[--C-:B------:R-:W-:Y:S01]  /*19ce0*/  FFMA.FTZ R36, R75, c[0x0][0x2d0], -R148.reuse ;  /* 0x0000b4004b247a23 */ /* 0x100fe20000010894 */
[----:B------:R5:W-:Y:S01]  /*19cf0*/  MUFU.EX2 R102, R40 ;  /* 0x0000002800667308 */ /* 0x000be20000000800 */
[----:B------:R-:W-:Y:S03]  /*19d00*/  FMUL.FTZ R37, R2, R109 ;  /* 0x0000006d02257220 */ /* 0x000fe60000410000 */
[--C-:B--2---:R-:W-:Y:S06]  /*19d10*/  FFMA.FTZ R73, R154, c[0x0][0x2d0], -R148.reuse ;  /* 0x0000b4009a497a23 */ /* 0x104fec0000010894 */
[----:B------:R2:W-:Y:S01]  /*19d20*/  MUFU.EX2 R250, R73 ;  /* 0x0000004900fa7308 */ /* 0x0005e20000000800 */
[C---:B---3--:R-:W-:Y:S02]  /*19d30*/  FMUL.FTZ R32, R2.reuse, R104 ;  /* 0x0000006802207220 */ /* 0x048fe40000410000 */
[----:B------:R-:W-:Y:S07]  /*19d40*/  LDSM.16.MT88.4 R104, [R196+0x3000] ;  /* 0x00300000c468783b */ /* 0x000fee0000004200 */
[----:B------:R3:W-:Y:S01]  /*19d50*/  MUFU.EX2 R243, R36 ;  /* 0x0000002400f37308 */ /* 0x0007e20000000800 */
[C---:B------:R-:W-:Y:S03]  /*19d60*/  HMMA.16816.F32.BF16 R32, R76.reuse, R38, R32 ;  /* 0x000000264c20723c */ /* 0x040fe60000041820 */
[----:B-----5:R-:W-:Y:S01]  /*19d70*/  FMUL.FTZ R40, R2, R112 ;  /* 0x0000007002287220 */ /* 0x020fe20000410000 */
[----:B------:R-:W-:Y:S03]  /*19d80*/  MOV R112, R145 ;  /* 0x0000009100707202 */ /* 0x000fe60000000f00 */
[C---:B------:R-:W-:Y:S02]  /*19d90*/  FMUL.FTZ R38, R0.reuse, R110 ;  /* 0x0000006e00267220 */ /* 0x040fe40000410000 */
[----:B------:R-:W-:Y:S03]  /*19da0*/  FMUL.FTZ R39, R0, R111 ;  /* 0x0000006f00277220 */ /* 0x000fe60000410000 */
[--C-:B--2---:R-:W-:Y:S04]  /*19db0*/  FFMA.FTZ R73, R155, c[0x0][0x2d0], -R148.reuse ;  /* 0x0000b4009b497a23 */ /* 0x104fe80000010894 */
[----:B------:R2:W-:Y:S01]  /*19dc0*/  MUFU.EX2 R249, R73 ;  /* 0x0000004900f97308 */ /* 0x0005e20000000800 */
[----:B---3--:R-:W-:Y:S02]  /*19dd0*/  FMUL.FTZ R36, R2, R108 ;  /* 0x0000006c02247220 */ /* 0x008fe40000410000 */
[----:B------:R-:W-:Y:S05]  /*19de0*/  LDSM.16.MT88.4 R108, [R198+0x3000] ;  /* 0x00300000c66c783b */ /* 0x000fea0000004200 */
[C---:B------:R-:W-:Y:S07]  /*19df0*/  HMMA.16816.F32.BF16 R36, R76.reuse, R44, R36 ;  /* 0x0000002c4c24723c */ /* 0x040fee0000041824 */
[--C-:B------:R-:W-:Y:S01]  /*19e00*/  FFMA.FTZ R44, R149, c[0x0][0x2d0], -R69.reuse ;  /* 0x0000b400952c7a23 */ /* 0x100fe20000010845 */
[C---:B------:R-:W-:Y:S03]  /*19e10*/  HMMA.16816.F32.BF16 R40, R76.reuse, R46, R40 ;  /* 0x0000002e4c28723c */ /* 0x040fe60000041828 */
[----:B------:R-:W3:Y:S01]  /*19e20*/  MUFU.EX2 R59, R44 ;  /* 0x0000002c003b7308 */ /* 0x000ee20000000800 */
[--C-:B--2---:R-:W-:Y:S02]  /*19e30*/  FFMA.FTZ R73, R156, c[0x0][0x2d0], -R69.reuse ;  /* 0x0000b4009c497a23 */ /* 0x104fe40000010845 */
[----:B------:R-:W-:Y:S02]  /*19e40*/  FMUL.FTZ R45, R2, R117 ;  /* 0x00000075022d7220 */ /* 0x000fe40000410000 */
[C---:B------:R-:W-:Y:S04]  /*19e50*/  FMUL.FTZ R47, R0.reuse, R119 ;  /* 0x00000077002f7220 */ /* 0x040fe80000410000 */
[C---:B------:R-:W-:Y:S01]  /*19e60*/  FMUL.FTZ R46, R0.reuse, R118 ;  /* 0x00000076002e7220 */ /* 0x040fe20000410000 */
[----:B------:R2:W-:Y:S01]  /*19e70*/  MUFU.EX2 R248, R73 ;  /* 0x0000004900f87308 */ /* 0x0005e20000000800 */
[----:B---3--:R-:W-:Y:S01]  /*19e80*/  MOV R130, R59 ;  /* 0x0000003b00827202 */ /* 0x008fe20000000f00 */
[----:B------:R-:W-:Y:S01]  /*19e90*/  FMUL.FTZ R59, R0, R131 ;  /* 0x00000083003b7220 */ /* 0x000fe20000410000 */
[----:B------:R-:W-:Y:S01]  /*19ea0*/  MOV R131, R243 ;  /* 0x000000f300837202 */ /* 0x000fe20000000f00 */
[C---:B------:R-:W-:Y:S07]  /*19eb0*/  FMUL.FTZ R44, R2.reuse, R116 ;  /* 0x00000074022c7220 */ /* 0x040fee0000410000 */
[C---:B------:R-:W-:Y:S03]  /*19ec0*/  HMMA.16816.F32.BF16 R44, R76.reuse, R52, R44 ;  /* 0x000000344c2c723c */ /* 0x040fe6000004182c */
[--C-:B--2---:R-:W-:Y:S04]  /*19ed0*/  FFMA.FTZ R73, R157, c[0x0][0x2d0], -R69.reuse ;  /* 0x0000b4009d497a23 */ /* 0x104fe80000010845 */
[----:B------:R2:W-:Y:S01]  /*19ee0*/  MUFU.EX2 R247, R73 ;  /* 0x0000004900f77308 */ /* 0x0005e20000000800 */
[C---:B------:R-:W-:Y:S04]  /*19ef0*/  HMMA.16816.F32.BF16 R48, R76.reuse, R54, R48 ;  /* 0x000000364c30723c */ /* 0x040fe80000041830 */
[--C-:B------:R-:W-:Y:S02]  /*19f00*/  FFMA.FTZ R52, R151, c[0x0][0x2d0], -R148.reuse ;  /* 0x0000b40097347a23 */ /* 0x100fe40000010894 */
[----:B------:R-:W-:Y:S02]  /*19f10*/  FMUL.FTZ R53, R2, R125 ;  /* 0x0000007d02357220 */ /* 0x000fe40000410000 */
[C---:B------:R-:W-:Y:S01]  /*19f20*/  FMUL.FTZ R54, R0.reuse, R126 ;  /* 0x0000007e00367220 */ /* 0x040fe20000410000 */
[----:B------:R3:W5:Y:S03]  /*19f30*/  MUFU.EX2 R252, R52 ;  /* 0x0000003400fc7308 */ /* 0x0007660000000800 */
[----:B------:R-:W-:Y:S02]  /*19f40*/  FMUL.FTZ R55, R0, R127 ;  /* 0x0000007f00377220 */ /* 0x000fe40000410000 */
[--C-:B--2---:R-:W-:Y:S05]  /*19f50*/  FFMA.FTZ R73, R158, c[0x0][0x2d0], -R148.reuse ;  /* 0x0000b4009e497a23 */ /* 0x104fea0000010894 */
[----:B------:R-:W-:Y:S01]  /*19f60*/  MUFU.EX2 R158, R74 ;  /* 0x0000004a009e7308 */ /* 0x000fe20000000800 */
[----:B---3--:R-:W-:Y:S09]  /*19f70*/  FMUL.FTZ R52, R2, R124 ;  /* 0x0000007c02347220 */ /* 0x008ff20000410000 */
[----:B------:R2:W-:Y:S01]  /*19f80*/  MUFU.EX2 R246, R73 ;  /* 0x0000004900f67308 */ /* 0x0005e20000000800 */
[C---:B----4-:R-:W-:Y:S08]  /*19f90*/  HMMA.16816.F32.BF16 R52, R76.reuse, R80, R52 ;  /* 0x000000504c34723c */ /* 0x050ff00000041834 */
[C---:B------:R-:W-:Y:S01]  /*19fa0*/  HMMA.16816.F32.BF16 R56, R76.reuse, R82, R56 ;  /* 0x000000524c38723c */ /* 0x040fe20000041838 */
[----:B------:R-:W3:Y:S07]  /*19fb0*/  LDSM.16.MT88.4 R80, [R196+0x800] ;  /* 0x00080000c450783b */ /* 0x000eee0000004200 */
[C---:B-1----:R-:W-:Y:S04]  /*19fc0*/  HMMA.16816.F32.BF16 R60, R76.reuse, R84, R60 ;  /* 0x000000544c3c723c */ /* 0x042fe8000004183c */
[--C-:B--2---:R-:W-:Y:S04]  /*19fd0*/  FFMA.FTZ R73, R159, c[0x0][0x2d0], -R148.reuse ;  /* 0x0000b4009f497a23 */ /* 0x104fe80000010894 */
[----:B------:R-:W-:Y:S01]  /*19fe0*/  HMMA.16816.F32.BF16 R64, R76, R86, R64 ;  /* 0x000000564c40723c */ /* 0x000fe20000041840 */
[----:B------:R1:W2:Y:S01]  /*19ff0*/  MUFU.EX2 R245, R73 ;  /* 0x0000004900f57308 */ /* 0x0002a20000000800 */
[----:B------:R-:W4:Y:S05]  /*1a000*/  LDSM.16.MT88.4 R84, [R197+0x800] ;  /* 0x00080000c554783b */ /* 0x000f2a0000004200 */
[----:B------:R-:W-:Y:S02]  /*1a010*/  F2FP.BF16.PACK_AB R76, R131, R101 ;  /* 0x00000065834c723e */ /* 0x000fe400000010ff */
[-C--:B------:R-:W-:Y:S03]  /*1a020*/  F2FP.BF16.PACK_AB R77, R130, R102.reuse ;  /* 0x00000066824d723e */ /* 0x080fe600000010ff */
[----:B-----5:R-:W-:Y:S02]  /*1a030*/  F2FP.BF16.PACK_AB R78, R252, R129 ;  /* 0x00000081fc4e723e */ /* 0x020fe400000010ff */
[----:B------:R-:W-:Y:S07]  /*1a040*/  F2FP.BF16.PACK_AB R79, R128, R251 ;  /* 0x000000fb804f723e */ /* 0x000fee00000010ff */
[C---:B------:R-:W-:Y:S03]  /*1a050*/  HMMA.16816.F32.BF16 R4, R76.reuse, R88, R4 ;  /* 0x000000584c04723c */ /* 0x040fe60000041804 */
[--C-:B-1----:R-:W-:Y:S05]  /*1a060*/  FFMA.FTZ R73, R160, c[0x0][0x2d0], -R69.reuse ;  /* 0x0000b400a0497a23 */ /* 0x102fea0000010845 */
[C---:B------:R-:W-:Y:S01]  /*1a070*/  HMMA.16816.F32.BF16 R8, R76.reuse, R90, R8 ;  /* 0x0000005a4c08723c */ /* 0x040fe20000041808 */
[----:B------:R1:W-:Y:S01]  /*1a080*/  MUFU.EX2 R244, R73 ;  /* 0x0000004900f47308 */ /* 0x0003e20000000800 */
[----:B------:R-:W5:Y:S06]  /*1a090*/  LDSM.16.MT88.4 R88, [R195+0x4000] ;  /* 0x00400000c358783b */ /* 0x000f6c0000004200 */
[C---:B---3--:R-:W-:Y:S08]  /*1a0a0*/  HMMA.16816.F32.BF16 R12, R76.reuse, R80, R12 ;  /* 0x000000504c0c723c */ /* 0x048ff0000004180c */
[C---:B------:R-:W-:Y:S01]  /*1a0b0*/  HMMA.16816.F32.BF16 R16, R76.reuse, R82, R16 ;  /* 0x000000524c10723c */ /* 0x040fe20000041810 */
[----:B------:R-:W3:Y:S07]  /*1a0c0*/  LDSM.16.MT88.4 R80, [R196+0x4000] ;  /* 0x00400000c450783b */ /* 0x000eee0000004200 */
[C---:B------:R-:W-:Y:S04]  /*1a0d0*/  HMMA.16816.F32.BF16 R20, R76.reuse, R92, R20 ;  /* 0x0000005c4c14723c */ /* 0x040fe80000041814 */
[--C-:B-1----:R-:W-:Y:S04]  /*1a0e0*/  FFMA.FTZ R73, R161, c[0x0][0x2d0], -R69.reuse ;  /* 0x0000b400a1497a23 */ /* 0x102fe80000010845 */
[C---:B------:R-:W-:Y:S01]  /*1a0f0*/  HMMA.16816.F32.BF16 R24, R76.reuse, R94, R24 ;  /* 0x0000005e4c18723c */ /* 0x040fe20000041818 */
[----:B------:R1:W1:Y:S01]  /*1a100*/  MUFU.EX2 R243, R73 ;  /* 0x0000004900f37308 */ /* 0x0002620000000800 */
[----:B------:R-:W2:Y:S06]  /*1a110*/  LDSM.16.MT88.4 R92, [R198+0x4000] ;  /* 0x00400000c65c783b */ /* 0x000eac0000004200 */
[C---:B----4-:R-:W-:Y:S08]  /*1a120*/  HMMA.16816.F32.BF16 R28, R76.reuse, R84, R28 ;  /* 0x000000544c1c723c */ /* 0x050ff0000004181c */
[C---:B------:R-:W-:Y:S01]  /*1a130*/  HMMA.16816.F32.BF16 R32, R76.reuse, R86, R32 ;  /* 0x000000564c20723c */ /* 0x040fe20000041820 */
[----:B------:R-:W4:Y:S07]  /*1a140*/  LDSM.16.MT88.4 R84, [R195+0x1000] ;  /* 0x00100000c354783b */ /* 0x000f2e0000004200 */
[C---:B-----5:R-:W-:Y:S04]  /*1a150*/  HMMA.16816.F32.BF16 R36, R76.reuse, R88, R36 ;  /* 0x000000584c24723c */ /* 0x060fe80000041824 */
[--C-:B-1----:R-:W-:Y:S04]  /*1a160*/  FFMA.FTZ R73, R162, c[0x0][0x2d0], -R148.reuse ;  /* 0x0000b400a2497a23 */ /* 0x102fe80000010894 */
[C---:B------:R-:W-:Y:S01]  /*1a170*/  HMMA.16816.F32.BF16 R40, R76.reuse, R90, R40 ;  /* 0x0000005a4c28723c */ /* 0x040fe20000041828 */
[----:B------:R1:W-:Y:S01]  /*1a180*/  MUFU.EX2 R119, R73 ;  /* 0x0000004900777308 */ /* 0x0003e20000000800 */
[----:B------:R-:W5:Y:S06]  /*1a190*/  LDSM.16.MT88.4 R88, [R196+0x1000] ;  /* 0x00100000c458783b */ /* 0x000f6c0000004200 */
[C---:B---3--:R-:W-:Y:S08]  /*1a1a0*/  HMMA.16816.F32.BF16 R44, R76.reuse, R80, R44 ;  /* 0x000000504c2c723c */ /* 0x048ff0000004182c */
[C---:B------:R-:W-:Y:S01]  /*1a1b0*/  HMMA.16816.F32.BF16 R48, R76.reuse, R82, R48 ;  /* 0x000000524c30723c */ /* 0x040fe20000041830 */
[----:B------:R-:W3:Y:S07]  /*1a1c0*/  LDSM.16.MT88.4 R80, [R198+0x1000] ;  /* 0x00100000c650783b */ /* 0x000eee0000004200 */
[C---:B--2---:R-:W-:Y:S04]  /*1a1d0*/  HMMA.16816.F32.BF16 R52, R76.reuse, R92, R52 ;  /* 0x0000005c4c34723c */ /* 0x044fe80000041834 */
[--C-:B-1----:R-:W-:Y:S01]  /*1a1e0*/  FFMA.FTZ R73, R163, c[0x0][0x2d0], -R148.reuse ;  /* 0x0000b400a3497a23 */ /* 0x102fe20000010894 */
[----:B------:R-:W-:Y:S03]  /*1a1f0*/  MOV R163, R102 ;  /* 0x0000006600a37202 */ /* 0x000fe60000000f00 */
[C---:B------:R-:W-:Y:S01]  /*1a200*/  HMMA.16816.F32.BF16 R56, R76.reuse, R94, R56 ;  /* 0x0000005e4c38723c */ /* 0x040fe20000041838 */
[----:B------:R1:W2:Y:S01]  /*1a210*/  MUFU.EX2 R118, R73 ;  /* 0x0000004900767308 */ /* 0x0002a20000000800 */
[----:B------:R-:W2:Y:S06]  /*1a220*/  LDSM.16.MT88.4 R92, [R197+0x1000] ;  /* 0x00100000c55c783b */ /* 0x000eac0000004200 */
[C---:B------:R-:W-:Y:S08]  /*1a230*/  HMMA.16816.F32.BF16 R60, R76.reuse, R96, R60 ;  /* 0x000000604c3c723c */ /* 0x040ff0000004183c */
[----:B------:R-:W-:Y:S01]  /*1a240*/  HMMA.16816.F32.BF16 R64, R76, R98, R64 ;  /* 0x000000624c40723c */ /* 0x000fe20000041840 */
[----:B------:R-:W-:Y:S06]  /*1a250*/  LDSM.16.MT88.4 R96, [R198+0x4800] ;  /* 0x00480000c660783b */ /* 0x000fec0000004200 */
[----:B------:R-:W-:Y:S01]  /*1a260*/  F2FP.BF16.PACK_AB R76, R249, R250 ;  /* 0x000000faf94c723e */ /* 0x000fe200000010ff */
[--C-:B-1----:R-:W-:Y:S01]  /*1a270*/  FFMA.FTZ R73, R188, c[0x0][0x2d0], -R69.reuse ;  /* 0x0000b400bc497a23 */ /* 0x102fe20000010845 */
[----:B------:R-:W-:Y:S03]  /*1a280*/  F2FP.BF16.PACK_AB R77, R247, R248 ;  /* 0x000000f8f74d723e */ /* 0x000fe600000010ff */
[----:B------:R1:W-:Y:S01]  /*1a290*/  MUFU.EX2 R117, R73 ;  /* 0x0000004900757308 */ /* 0x0003e20000000800 */
[----:B------:R-:W-:Y:S02]  /*1a2a0*/  F2FP.BF16.PACK_AB R78, R245, R246 ;  /* 0x000000f6f54e723e */ /* 0x000fe400000010ff */
[----:B------:R-:W-:Y:S02]  /*1a2b0*/  F2FP.BF16.PACK_AB R79, R243, R244 ;  /* 0x000000f4f34f723e */ /* 0x000fe400000010ff */
[----:B------:R-:W-:Y:S02]  /*1a2c0*/  MOV R188, R101 ;  /* 0x0000006500bc7202 */ /* 0x000fe40000000f00 */
[----:B------:R-:W-:Y:S03]  /*1a2d0*/  LDSM.16.MT88.4 R100, [R196+0x1800] ;  /* 0x00180000c464783b */ /* 0x000fe60000004200 */
[C---:B----4-:R-:W-:Y:S08]  /*1a2e0*/  HMMA.16816.F32.BF16 R4, R76.reuse, R84, R4 ;  /* 0x000000544c04723c */ /* 0x050ff00000041804 */
[C---:B------:R-:W-:Y:S01]  /*1a2f0*/  HMMA.16816.F32.BF16 R8, R76.reuse, R86, R8 ;  /* 0x000000564c08723c */ /* 0x040fe20000041808 */
[----:B------:R-:W4:Y:S03]  /*1a300*/  LDSM.16.MT88.4 R84, [R195+0x4800] ;  /* 0x00480000c354783b */ /* 0x000f260000004200 */
[--C-:B-1----:R-:W-:Y:S01]  /*1a310*/  FFMA.FTZ R73, R189, c[0x0][0x2d0], -R69.reuse ;  /* 0x0000b400bd497a23 */ /* 0x102fe20000010845 */
[----:B------:R-:W-:Y:S03]  /*1a320*/  MOV R189, R140 ;  /* 0x0000008c00bd7202 */ /* 0x000fe60000000f00 */
[C---:B-----5:R-:W-:Y:S01]  /*1a330*/  HMMA.16816.F32.BF16 R12, R76.reuse, R88, R12 ;  /* 0x000000584c0c723c */ /* 0x060fe2000004180c */
[----:B------:R1:W5:Y:S07]  /*1a340*/  MUFU.EX2 R116, R73 ;  /* 0x0000004900747308 */ /* 0x00036e0000000800 */
[C---:B------:R-:W-:Y:S01]  /*1a350*/  HMMA.16816.F32.BF16 R16, R76.reuse, R90, R16 ;  /* 0x0000005a4c10723c */ /* 0x040fe20000041810 */
[----:B------:R-:W5:Y:S07]  /*1a360*/  LDSM.16.MT88.4 R88, [R196+0x4800] ;  /* 0x00480000c458783b */ /* 0x000f6e0000004200 */
[C---:B---3--:R-:W-:Y:S08]  /*1a370*/  HMMA.16816.F32.BF16 R20, R76.reuse, R80, R20 ;  /* 0x000000504c14723c */ /* 0x048ff00000041814 */
[C---:B------:R-:W-:Y:S01]  /*1a380*/  HMMA.16816.F32.BF16 R24, R76.reuse, R82, R24 ;  /* 0x000000524c18723c */ /* 0x040fe20000041818 */
[----:B------:R-:W3:Y:S03]  /*1a390*/  LDSM.16.MT88.4 R80, [R197+0x4800] ;  /* 0x00480000c550783b */ /* 0x000ee60000004200 */
[--C-:B-1----:R-:W-:Y:S01]  /*1a3a0*/  FFMA.FTZ R73, R190, c[0x0][0x2d0], -R148.reuse ;  /* 0x0000b400be497a23 */ /* 0x102fe20000010894 */
[----:B------:R-:W-:Y:S03]  /*1a3b0*/  MOV R190, R142 ;  /* 0x0000008e00be7202 */ /* 0x000fe60000000f00 */
[C---:B--2---:R-:W-:Y:S01]  /*1a3c0*/  HMMA.16816.F32.BF16 R28, R76.reuse, R92, R28 ;  /* 0x0000005c4c1c723c */ /* 0x044fe2000004181c */
[----:B------:R1:W-:Y:S07]  /*1a3d0*/  MUFU.EX2 R162, R73 ;  /* 0x0000004900a27308 */ /* 0x0003ee0000000800 */
[C---:B------:R-:W-:Y:S01]  /*1a3e0*/  HMMA.16816.F32.BF16 R32, R76.reuse, R94, R32 ;  /* 0x0000005e4c20723c */ /* 0x040fe20000041820 */
[----:B------:R-:W2:Y:S07]  /*1a3f0*/  LDSM.16.MT88.4 R92, [R195+0x1800] ;  /* 0x00180000c35c783b */ /* 0x000eae0000004200 */
[C---:B----4-:R-:W-:Y:S08]  /*1a400*/  HMMA.16816.F32.BF16 R36, R76.reuse, R84, R36 ;  /* 0x000000544c24723c */ /* 0x050ff00000041824 */
[C---:B------:R-:W-:Y:S01]  /*1a410*/  HMMA.16816.F32.BF16 R40, R76.reuse, R86, R40 ;  /* 0x000000564c28723c */ /* 0x040fe20000041828 */
[----:B------:R-:W2:Y:S03]  /*1a420*/  LDSM.16.MT88.4 R84, [R198+0x1800] ;  /* 0x00180000c654783b */ /* 0x000ea60000004200 */
[--C-:B-1----:R-:W-:Y:S04]  /*1a430*/  FFMA.FTZ R73, R191, c[0x0][0x2d0], -R148.reuse ;  /* 0x0000b400bf497a23 */ /* 0x102fe80000010894 */
[C---:B-----5:R-:W-:Y:S01]  /*1a440*/  HMMA.16816.F32.BF16 R44, R76.reuse, R88, R44 ;  /* 0x000000584c2c723c */ /* 0x060fe2000004182c */
[----:B------:R1:W5:Y:S01]  /*1a450*/  MUFU.EX2 R161, R73 ;  /* 0x0000004900a17308 */ /* 0x0003620000000800 */
[----:B------:R-:W4:Y:S04]  /*1a460*/  LDL.LU R191, [R1+0x38] ;  /* 0x0000380001bf7983 */ /* 0x000f280000300800 */
[----:B------:R-:W4:Y:S02]  /*1a470*/  LDL.LU R75, [R1+0x34] ;  /* 0x00003400014b7983 */ /* 0x000f240000300800 */
[C---:B------:R-:W-:Y:S02]  /*1a480*/  HMMA.16816.F32.BF16 R48, R76.reuse, R90, R48 ;  /* 0x0000005a4c30723c */ /* 0x040fe40000041830 */
[----:B------:R-:W-:Y:S06]  /*1a490*/  LDSM.16.MT88.4 R88, [R195+0x5000] ;  /* 0x00500000c358783b */ /* 0x000fec0000004200 */
[C---:B------:R-:W-:Y:S08]  /*1a4a0*/  HMMA.16816.F32.BF16 R52, R76.reuse, R96, R52 ;  /* 0x000000604c34723c */ /* 0x040ff00000041834 */
[C---:B------:R-:W-:Y:S01]  /*1a4b0*/  HMMA.16816.F32.BF16 R56, R76.reuse, R98, R56 ;  /* 0x000000624c38723c */ /* 0x040fe20000041838 */
[----:B------:R-:W-:Y:S03]  /*1a4c0*/  LDSM.16.MT88.4 R96, [R196+0x5800] ;  /* 0x00580000c460783b */ /* 0x000fe60000004200 */
[--C-:B-1----:R-:W-:Y:S01]  /*1a4d0*/  FFMA.FTZ R73, R214, c[0x0][0x2d0], -R69.reuse ;  /* 0x0000b400d6497a23 */ /* 0x102fe20000010845 */
[----:B------:R-:W-:Y:S03]  /*1a4e0*/  MOV R214, R144 ;  /* 0x0000009000d67202 */ /* 0x000fe60000000f00 */
[C---:B---3--:R-:W-:Y:S01]  /*1a4f0*/  HMMA.16816.F32.BF16 R60, R76.reuse, R80, R60 ;  /* 0x000000504c3c723c */ /* 0x048fe2000004183c */
[----:B------:R1:W-:Y:S07]  /*1a500*/  MUFU.EX2 R160, R73 ;  /* 0x0000004900a07308 */ /* 0x0003ee0000000800 */
[----:B------:R-:W-:Y:S01]  /*1a510*/  HMMA.16816.F32.BF16 R64, R76, R82, R64 ;  /* 0x000000524c40723c */ /* 0x000fe20000041840 */
[----:B------:R-:W3:Y:S06]  /*1a520*/  LDSM.16.MT88.4 R80, [R197+0x1800] ;  /* 0x00180000c550783b */ /* 0x000eec0000004200 */
[----:B------:R-:W-:Y:S02]  /*1a530*/  F2FP.BF16.PACK_AB R76, R118, R119 ;  /* 0x00000077764c723e */ /* 0x000fe400000010ff */
[----:B------:R-:W-:Y:S03]  /*1a540*/  F2FP.BF16.PACK_AB R77, R116, R117 ;  /* 0x00000075744d723e */ /* 0x000fe600000010ff */
[----:B-----5:R-:W-:Y:S01]  /*1a550*/  F2FP.BF16.PACK_AB R78, R161, R162 ;  /* 0x000000a2a14e723e */ /* 0x020fe200000010ff */
[--C-:B-1----:R-:W-:Y:S04]  /*1a560*/  FFMA.FTZ R73, R219, c[0x0][0x2d0], -R69.reuse ;  /* 0x0000b400db497a23 */ /* 0x102fe80000010845 */
[----:B------:R1:W5:Y:S02]  /*1a570*/  MUFU.EX2 R159, R73 ;  /* 0x00000049009f7308 */ /* 0x0003640000000800 */
[--C-:B-1----:R-:W-:Y:S01]  /*1a580*/  FFMA.FTZ R73, R220, c[0x0][0x2d0], -R148.reuse ;  /* 0x0000b400dc497a23 */ /* 0x102fe20000010894 */
[----:B-----5:R-:W-:Y:S07]  /*1a590*/  F2FP.BF16.PACK_AB R79, R159, R160 ;  /* 0x000000a09f4f723e */ /* 0x020fee00000010ff */
[----:B------:R1:W-:Y:S01]  /*1a5a0*/  MUFU.EX2 R127, R73 ;  /* 0x00000049007f7308 */ /* 0x0003e20000000800 */
[C---:B--2---:R-:W-:Y:S08]  /*1a5b0*/  HMMA.16816.F32.BF16 R4, R76.reuse, R92, R4 ;  /* 0x0000005c4c04723c */ /* 0x044ff00000041804 */
[C---:B------:R-:W-:Y:S01]  /*1a5c0*/  HMMA.16816.F32.BF16 R8, R76.reuse, R94, R8 ;  /* 0x0000005e4c08723c */ /* 0x040fe20000041808 */
[----:B------:R-:W2:Y:S07]  /*1a5d0*/  LDSM.16.MT88.4 R92, [R196+0x5000] ;  /* 0x00500000c45c783b */ /* 0x000eae0000004200 */
[C---:B------:R-:W-:Y:S04]  /*1a5e0*/  HMMA.16816.F32.BF16 R12, R76.reuse, R100, R12 ;  /* 0x000000644c0c723c */ /* 0x040fe8000004180c */
[--C-:B-1----:R-:W-:Y:S04]  /*1a5f0*/  FFMA.FTZ R73, R221, c[0x0][0x2d0], -R148.reuse ;  /* 0x0000b400dd497a23 */ /* 0x102fe80000010894 */
[C---:B------:R-:W-:Y:S01]  /*1a600*/  HMMA.16816.F32.BF16 R16, R76.reuse, R102, R16 ;  /* 0x000000664c10723c */ /* 0x040fe20000041810 */
[----:B------:R1:W5:Y:S01]  /*1a610*/  MUFU.EX2 R126, R73 ;  /* 0x00000049007e7308 */ /* 0x0003620000000800 */
[----:B------:R-:W-:Y:S06]  /*1a620*/  LDSM.16.MT88.4 R100, [R198+0x5800] ;  /* 0x00580000c664783b */ /* 0x000fec0000004200 */
[C---:B------:R-:W-:Y:S08]  /*1a630*/  HMMA.16816.F32.BF16 R20, R76.reuse, R84, R20 ;  /* 0x000000544c14723c */ /* 0x040ff00000041814 */
[C---:B------:R-:W-:Y:S01]  /*1a640*/  HMMA.16816.F32.BF16 R24, R76.reuse, R86, R24 ;  /* 0x000000564c18723c */ /* 0x040fe20000041818 */
[----:B------:R-:W5:Y:S07]  /*1a650*/  LDSM.16.MT88.4 R84, [R198+0x5000] ;  /* 0x00500000c654783b */ /* 0x000f6e0000004200 */
[C---:B---3--:R-:W-:Y:S04]  /*1a660*/  HMMA.16816.F32.BF16 R28, R76.reuse, R80, R28 ;  /* 0x000000504c1c723c */ /* 0x048fe8000004181c */
[--C-:B-1----:R-:W-:Y:S04]  /*1a670*/  FFMA.FTZ R73, R222, c[0x0][0x2d0], -R69.reuse ;  /* 0x0000b400de497a23 */ /* 0x102fe80000010845 */
[C---:B------:R-:W-:Y:S01]  /*1a680*/  HMMA.16816.F32.BF16 R32, R76.reuse, R82, R32 ;  /* 0x000000524c20723c */ /* 0x040fe20000041820 */
[----:B------:R1:W-:Y:S01]  /*1a690*/  MUFU.EX2 R125, R73 ;  /* 0x00000049007d7308 */ /* 0x0003e20000000800 */
[----:B------:R-:W3:Y:S06]  /*1a6a0*/  LDSM.16.MT88.4 R80, [R197+0x5000] ;  /* 0x00500000c550783b */ /* 0x000eec0000004200 */
[C---:B------:R-:W-:Y:S08]  /*1a6b0*/  HMMA.16816.F32.BF16 R36, R76.reuse, R88, R36 ;  /* 0x000000584c24723c */ /* 0x040ff00000041824 */
[C---:B------:R-:W-:Y:S01]  /*1a6c0*/  HMMA.16816.F32.BF16 R40, R76.reuse, R90, R40 ;  /* 0x0000005a4c28723c */ /* 0x040fe20000041828 */
[----:B------:R-:W3:Y:S07]  /*1a6d0*/  LDSM.16.MT88.4 R88, [R195+0x2000] ;  /* 0x00200000c358783b */ /* 0x000eee0000004200 */
        /* <DEDUP_REMOVED lines=9> */
[--C-:B-1----:R-:W-:Y:S04]  /*1a770*/  FFMA.FTZ R73, R224, c[0x0][0x2d0], -R148.reuse ;  /* 0x0000b400e0497a23 */ /* 0x102fe80000010894 */
[----:B------:R-:W-:Y:S01]  /*1a780*/  HMMA.16816.F32.BF16 R64, R76, R82, R64 ;  /* 0x000000524c40723c */ /* 0x000fe20000041840 */
[----:B------:R1:W3:Y:S01]  /*1a790*/  MUFU.EX2 R157, R73 ;  /* 0x00000049009d7308 */ /* 0x0002e20000000800 */
[----:B------:R-:W4:Y:S05]  /*1a7a0*/  LDSM.16.MT88.4 R80, [R197+0x2000] ;  /* 0x00200000c550783b */ /* 0x000f2a0000004200 */
[----:B------:R-:W-:Y:S02]  /*1a7b0*/  F2FP.BF16.PACK_AB R76, R126, R127 ;  /* 0x0000007f7e4c723e */ /* 0x000fe400000010ff */
[----:B--2---:R-:W-:Y:S03]  /*1a7c0*/  F2FP.BF16.PACK_AB R77, R124, R125 ;  /* 0x0000007d7c4d723e */ /* 0x004fe600000010ff */
[--C-:B-1----:R-:W-:Y:S01]  /*1a7d0*/  FFMA.FTZ R73, R225, c[0x0][0x2d0], -R69.reuse ;  /* 0x0000b400e1497a23 */ /* 0x102fe20000010845 */
[----:B---3--:R-:W-:Y:S03]  /*1a7e0*/  F2FP.BF16.PACK_AB R78, R157, R158 ;  /* 0x0000009e9d4e723e */ /* 0x008fe600000010ff */
[----:B------:R1:W-:Y:S02]  /*1a7f0*/  MUFU.EX2 R156, R73 ;  /* 0x00000049009c7308 */ /* 0x0003e40000000800 */
[--C-:B-1----:R-:W-:Y:S08]  /*1a800*/  FFMA.FTZ R73, R227, c[0x0][0x2d0], -R69.reuse ;  /* 0x0000b400e3497a23 */ /* 0x102ff00000010845 */
[----:B------:R1:W2:Y:S02]  /*1a810*/  MUFU.EX2 R155, R73 ;  /* 0x00000049009b7308 */ /* 0x0002a40000000800 */
[----:B-1----:R-:W-:Y:S01]  /*1a820*/  FFMA.FTZ R73, R228, c[0x0][0x2d0], -R148 ;  /* 0x0000b400e4497a23 */ /* 0x002fe20000010894 */
[----:B--2---:R-:W-:Y:S07]  /*1a830*/  F2FP.BF16.PACK_AB R79, R155, R156 ;  /* 0x0000009c9b4f723e */ /* 0x004fee00000010ff */
[----:B------:R1:W-:Y:S01]  /*1a840*/  MUFU.EX2 R154, R73 ;  /* 0x00000049009a7308 */ /* 0x0003e20000000800 */
[C---:B------:R-:W-:Y:S03]  /*1a850*/  HMMA.16816.F32.BF16 R4, R76.reuse, R88, R4 ;  /* 0x000000584c04723c */ /* 0x040fe60000041804 */
[----:B----4-:R-:W-:Y:S02]  /*1a860*/  FFMA.FTZ R0, R0, R191, R214 ;  /* 0x000000bf00007223 */ /* 0x010fe400000100d6 */
[----:B------:R-:W-:Y:S02]  /*1a870*/  FFMA.FTZ R2, R2, R75, R112 ;  /* 0x0000004b02027223 */ /* 0x000fe40000010070 */
[----:B------:R-:W-:Y:S01]  /*1a880*/  LDSM.16.MT88.4 R112, [R197+0x3000] ;  /* 0x00300000c570783b */ /* 0x000fe20000004200 */
[C---:B------:R-:W-:Y:S04]  /*1a890*/  HMMA.16816.F32.BF16 R8, R76.reuse, R90, R8 ;  /* 0x0000005a4c08723c */ /* 0x040fe80000041808 */
[----:B------:R-:W-:Y:S02]  /*1a8a0*/  FADD.FTZ R2, R190, R2 ;  /* 0x00000002be027221 */ /* 0x000fe40000010000 */
[----:B------:R-:W-:Y:S01]  /*1a8b0*/  FADD.FTZ R0, R189, R0 ;  /* 0x00000000bd007221 */ /* 0x000fe20000010000 */
[----:B------:R-:W2:Y:S01]  /*1a8c0*/  LDSM.16.MT88.4 R88, [R195+0x5800] ;  /* 0x00580000c358783b */ /* 0x000ea20000004200 */
[C---:B------:R-:W-:Y:S04]  /*1a8d0*/  HMMA.16816.F32.BF16 R12, R76.reuse, R92, R12 ;  /* 0x0000005c4c0c723c */ /* 0x040fe8000004180c */
[----:B-1----:R-:W-:Y:S02]  /*1a8e0*/  FFMA.FTZ R73, R229, c[0x0][0x2d0], -R148 ;  /* 0x0000b400e5497a23 */ /* 0x002fe40000010894 */
[----:B------:R-:W-:Y:S02]  /*1a8f0*/  FADD.FTZ R2, R123, R2 ;  /* 0x000000027b027221 */ /* 0x000fe40000010000 */
[C---:B------:R-:W-:Y:S01]  /*1a900*/  HMMA.16816.F32.BF16 R16, R76.reuse, R94, R16 ;  /* 0x0000005e4c10723c */ /* 0x040fe20000041810 */
[----:B------:R1:W3:Y:S01]  /*1a910*/  MUFU.EX2 R153, R73 ;  /* 0x0000004900997308 */ /* 0x0002e20000000800 */
[----:B------:R-:W4:Y:S02]  /*1a920*/  LDSM.16.MT88.4 R92, [R197+0x5800] ;  /* 0x00580000c55c783b */ /* 0x000f240000004200 */
[----:B------:R-:W-:Y:S02]  /*1a930*/  FADD.FTZ R0, R122, R0 ;  /* 0x000000007a007221 */ /* 0x000fe40000010000 */
[----:B------:R-:W-:Y:S02]  /*1a940*/  FADD.FTZ R2, R121, R2 ;  /* 0x0000000279027221 */ /* 0x000fe40000010000 */
[C---:B-----5:R-:W-:Y:S04]  /*1a950*/  HMMA.16816.F32.BF16 R20, R76.reuse, R84, R20 ;  /* 0x000000544c14723c */ /* 0x060fe80000041814 */
[----:B------:R-:W-:Y:S02]  /*1a960*/  FADD.FTZ R0, R120, R0 ;  /* 0x0000000078007221 */ /* 0x000fe40000010000 */
[----:B------:R-:W-:Y:S01]  /*1a970*/  LDSM.16.MT88.4 R120, [R196+0x6800] ;  /* 0x00680000c478783b */ /* 0x000fe20000004200 */
[----:B------:R-:W-:Y:S01]  /*1a980*/  FADD.FTZ R2, R188, R2 ;  /* 0x00000002bc027221 */ /* 0x000fe20000010000 */
[C---:B------:R-:W-:Y:S04]  /*1a990*/  HMMA.16816.F32.BF16 R24, R76.reuse, R86, R24 ;  /* 0x000000564c18723c */ /* 0x040fe80000041818 */
[----:B------:R-:W-:Y:S02]  /*1a9a0*/  FADD.FTZ R2, R131, R2 ;  /* 0x0000000283027221 */ /* 0x000fe40000010000 */
[----:B------:R-:W5:Y:S01]  /*1a9b0*/  LDSM.16.MT88.4 R84, [R195+0x2800] ;  /* 0x00280000c354783b */ /* 0x000f620000004200 */
[----:B------:R-:W-:Y:S01]  /*1a9c0*/  FADD.FTZ R0, R163, R0 ;  /* 0x00000000a3007221 */ /* 0x000fe20000010000 */
[C---:B------:R-:W-:Y:S04]  /*1a9d0*/  HMMA.16816.F32.BF16 R28, R76.reuse, R80, R28 ;  /* 0x000000504c1c723c */ /* 0x040fe8000004181c */
[--C-:B-1----:R-:W-:Y:S02]  /*1a9e0*/  FFMA.FTZ R73, R231, c[0x0][0x2d0], -R69.reuse ;  /* 0x0000b400e7497a23 */ /* 0x102fe40000010845 */
[----:B------:R-:W-:Y:S02]  /*1a9f0*/  FADD.FTZ R0, R130, R0 ;  /* 0x0000000082007221 */ /* 0x000fe40000010000 */
[C---:B------:R-:W-:Y:S01]  /*1aa00*/  HMMA.16816.F32.BF16 R32, R76.reuse, R82, R32 ;  /* 0x000000524c20723c */ /* 0x040fe20000041820 */
[----:B------:R1:W-:Y:S01]  /*1aa10*/  MUFU.EX2 R152, R73 ;  /* 0x0000004900987308 */ /* 0x0003e20000000800 */
[----:B------:R-:W3:Y:S02]  /*1aa20*/  LDSM.16.MT88.4 R80, [R196+0x2800] ;  /* 0x00280000c450783b */ /* 0x000ee40000004200 */
[----:B------:R-:W-:Y:S02]  /*1aa30*/  FADD.FTZ R2, R129, R2 ;  /* 0x0000000281027221 */ /* 0x000fe40000010000 */
[----:B------:R-:W-:Y:S02]  /*1aa40*/  FADD.FTZ R0, R251, R0 ;  /* 0x00000000fb007221 */ /* 0x000fe40000010000 */
[C---:B--2---:R-:W-:Y:S04]  /*1aa50*/  HMMA.16816.F32.BF16 R36, R76.reuse, R88, R36 ;  /* 0x000000584c24723c */ /* 0x044fe80000041824 */
[----:B------:R-:W-:Y:S02]  /*1aa60*/  FADD.FTZ R0, R128, R0 ;  /* 0x0000000080007221 */ /* 0x000fe40000010000 */
[----:B------:R-:W-:Y:S01]  /*1aa70*/  LDSM.16.MT88.4 R128, [R198+0x6800] ;  /* 0x00680000c680783b */ /* 0x000fe20000004200 */
[----:B------:R-:W-:Y:S01]  /*1aa80*/  FADD.FTZ R2, R252, R2 ;  /* 0x00000002fc027221 */ /* 0x000fe20000010000 */
[C---:B------:R-:W-:Y:S04]  /*1aa90*/  HMMA.16816.F32.BF16 R40, R76.reuse, R90, R40 ;  /* 0x0000005a4c28723c */ /* 0x040fe80000041828 */
[----:B------:R-:W-:Y:S02]  /*1aaa0*/  FADD.FTZ R2, R250, R2 ;  /* 0x00000002fa027221 */ /* 0x000fe40000010000 */
[----:B------:R-:W2:Y:S01]  /*1aab0*/  LDSM.16.MT88.4 R88, [R198+0x2800] ;  /* 0x00280000c658783b */ /* 0x000ea20000004200 */
[----:B------:R-:W-:Y:S01]  /*1aac0*/  FADD.FTZ R0, R248, R0 ;  /* 0x00000000f8007221 */ /* 0x000fe20000010000 */
[C---:B------:R-:W-:Y:S04]  /*1aad0*/  HMMA.16816.F32.BF16 R44, R76.reuse, R96, R44 ;  /* 0x000000604c2c723c */ /* 0x040fe8000004182c */
[--C-:B-1----:R-:W-:Y:S02]  /*1aae0*/  FFMA.FTZ R73, R232, c[0x0][0x2d0], -R69.reuse ;  /* 0x0000b400e8497a23 */ /* 0x102fe40000010845 */
[----:B------:R-:W-:Y:S02]  /*1aaf0*/  FADD.FTZ R2, R249, R2 ;  /* 0x00000002f9027221 */ /* 0x000fe40000010000 */
[C---:B------:R-:W-:Y:S01]  /*1ab00*/  HMMA.16816.F32.BF16 R48, R76.reuse, R98, R48 ;  /* 0x000000624c30723c */ /* 0x040fe20000041830 */
[----:B------:R1:W1:Y:S01]  /*1ab10*/  MUFU.EX2 R151, R73 ;  /* 0x0000004900977308 */ /* 0x0002620000000800 */
[----:B------:R-:W-:Y:S02]  /*1ab20*/  LDSM.16.MT88.4 R96, [R198+0x6000] ;  /* 0x00600000c660783b */ /* 0x000fe40000004200 */
[----:B------:R-:W-:Y:S02]  /*1ab30*/  FADD.FTZ R2, R246, R2 ;  /* 0x00000002f6027221 */ /* 0x000fe40000010000 */
[----:B------:R-:W-:Y:S02]  /*1ab40*/  FADD.FTZ R0, R247, R0 ;  /* 0x00000000f7007221 */ /* 0x000fe40000010000 */
[C---:B------:R-:W-:Y:S04]  /*1ab50*/  HMMA.16816.F32.BF16 R52, R76.reuse, R100, R52 ;  /* 0x000000644c34723c */ /* 0x040fe80000041834 */
[----:B------:R-:W-:Y:S02]  /*1ab60*/  FADD.FTZ R2, R245, R2 ;  /* 0x00000002f5027221 */ /* 0x000fe40000010000 */
[----:B------:R-:W-:Y:S02]  /*1ab70*/  FADD.FTZ R0, R244, R0 ;  /* 0x00000000f4007221 */ /* 0x000fe40000010000 */
[C---:B------:R-:W-:Y:S01]  /*1ab80*/  HMMA.16816.F32.BF16 R56, R76.reuse, R102, R56 ;  /* 0x000000664c38723c */ /* 0x040fe20000041838 */
[----:B------:R-:W-:Y:S03]  /*1ab90*/  LDSM.16.MT88.4 R100, [R197+0x6000] ;  /* 0x00600000c564783b */ /* 0x000fe60000004200 */
[----:B------:R-:W-:Y:S02]  /*1aba0*/  FADD.FTZ R2, R119, R2 ;  /* 0x0000000277027221 */ /* 0x000fe40000010000 */
[----:B------:R-:W-:Y:S02]  /*1abb0*/  FADD.FTZ R0, R243, R0 ;  /* 0x00000000f3007221 */ /* 0x000fe40000010000 */
[C---:B----4-:R-:W-:Y:S04]  /*1abc0*/  HMMA.16816.F32.BF16 R60, R76.reuse, R92, R60 ;  /* 0x0000005c4c3c723c */ /* 0x050fe8000004183c */
[----:B-1----:R-:W-:Y:S02]  /*1abd0*/  FFMA.FTZ R73, R230, c[0x0][0x2d0], -R148 ;  /* 0x0000b400e6497a23 */ /* 0x002fe40000010894 */
[----:B------:R-:W-:Y:S02]  /*1abe0*/  FADD.FTZ R0, R117, R0 ;  /* 0x0000000075007221 */ /* 0x000fe40000010000 */
[----:B------:R-:W-:Y:S01]  /*1abf0*/  HMMA.16816.F32.BF16 R64, R76, R94, R64 ;  /* 0x0000005e4c40723c */ /* 0x000fe20000041840 */
[----:B------:R1:W4:Y:S01]  /*1ac00*/  MUFU.EX2 R150, R73 ;  /* 0x0000004900967308 */ /* 0x0003220000000800 */
[----:B------:R-:W2:Y:S02]  /*1ac10*/  LDSM.16.MT88.4 R92, [R197+0x2800] ;  /* 0x00280000c55c783b */ /* 0x000ea40000004200 */
[----:B------:R-:W-:Y:S02]  /*1ac20*/  FADD.FTZ R2, R118, R2 ;  /* 0x0000000276027221 */ /* 0x000fe40000010000 */
[----:B------:R-:W-:Y:S01]  /*1ac30*/  FADD.FTZ R0, R116, R0 ;  /* 0x0000000074007221 */ /* 0x000fe20000010000 */
[----:B---3--:R-:W-:Y:S01]  /*1ac40*/  F2FP.BF16.PACK_AB R76, R153, R154 ;  /* 0x0000009a994c723e */ /* 0x008fe200000010ff */
[----:B------:R-:W-:Y:S01]  /*1ac50*/  FADD.FTZ R2, R162, R2 ;  /* 0x00000002a2027221 */ /* 0x000fe20000010000 */
[----:B------:R-:W-:Y:S03]  /*1ac60*/  F2FP.BF16.PACK_AB R77, R151, R152 ;  /* 0x00000098974d723e */ /* 0x000fe600000010ff */
        /* <DEDUP_REMOVED lines=9> */
[----:B------:R1:W3:Y:S01]  /*1ad00*/  MUFU.EX2 R149, R73 ;  /* 0x0000004900957308 */ /* 0x0002e20000000800 */
[----:B------:R-:W-:Y:S02]  /*1ad10*/  FADD.FTZ R2, R157, R2 ;  /* 0x000000029d027221 */ /* 0x000fe40000010000 */
[----:B------:R-:W-:Y:S02]  /*1ad20*/  FADD.FTZ R0, R156, R0 ;  /* 0x000000009c007221 */ /* 0x000fe40000010000 */
[----:B------:R-:W-:Y:S02]  /*1ad30*/  FADD.FTZ R2, R154, R2 ;  /* 0x000000029a027221 */ /* 0x000fe40000010000 */
[----:B------:R-:W-:Y:S02]  /*1ad40*/  FADD.FTZ R0, R155, R0 ;  /* 0x000000009b007221 */ /* 0x000fe40000010000 */
[----:B------:R-:W-:Y:S02]  /*1ad50*/  FADD.FTZ R2, R153, R2 ;  /* 0x0000000299027221 */ /* 0x000fe40000010000 */
[----:B------:R-:W-:Y:S02]  /*1ad60*/  FADD.FTZ R0, R152, R0 ;  /* 0x0000000098007221 */ /* 0x000fe40000010000 */
[----:B----4-:R-:W-:Y:S02]  /*1ad70*/  FADD.FTZ R2, R150, R2 ;  /* 0x0000000296027221 */ /* 0x010fe40000010000 */
[----:B------:R-:W-:Y:S02]  /*1ad80*/  FADD.FTZ R0, R151, R0 ;  /* 0x0000000097007221 */ /* 0x000fe40000010000 */
[--C-:B-1----:R-:W-:Y:S01]  /*1ad90*/  FFMA.FTZ R73, R234, c[0x0][0x2d0], -R69.reuse ;  /* 0x0000b400ea497a23 */ /* 0x102fe20000010845 */
[----:B---3--:R-:W-:Y:S03]  /*1ada0*/  F2FP.BF16.PACK_AB R78, R149, R150 ;  /* 0x00000096954e723e */ /* 0x008fe600000010ff */
[----:B------:R1:W3:Y:S02]  /*1adb0*/  MUFU.EX2 R147, R73 ;  /* 0x0000004900937308 */ /* 0x0002e40000000800 */
[--C-:B-1----:R-:W-:Y:S02]  /*1adc0*/  FFMA.FTZ R73, R235, c[0x0][0x2d0], -R69.reuse ;  /* 0x0000b400eb497a23 */ /* 0x102fe40000010845 */
[----:B---3--:R-:W-:Y:S06]  /*1add0*/  FADD.FTZ R0, R147, R0 ;  /* 0x0000000093007221 */ /* 0x008fec0000010000 */
[----:B------:R1:W3:Y:S02]  /*1ade0*/  MUFU.EX2 R146, R73 ;  /* 0x0000004900927308 */ /* 0x0002e40000000800 */
[--C-:B-1----:R-:W-:Y:S01]  /*1adf0*/  FFMA.FTZ R73, R236, c[0x0][0x2d0], -R148.reuse ;  /* 0x0000b400ec497a23 */ /* 0x102fe20000010894 */
[----:B---3--:R-:W-:Y:S07]  /*1ae00*/  F2FP.BF16.PACK_AB R79, R146, R147 ;  /* 0x00000093924f723e */ /* 0x008fee00000010ff */
[----:B------:R1:W-:Y:S01]  /*1ae10*/  MUFU.EX2 R145, R73 ;  /* 0x0000004900917308 */ /* 0x0003e20000000800 */
[C---:B-----5:R-:W-:Y:S08]  /*1ae20*/  HMMA.16816.F32.BF16 R4, R76.reuse, R84, R4 ;  /* 0x000000544c04723c */ /* 0x060ff00000041804 */
        /* <DEDUP_REMOVED lines=13> */
[----:B------:R1:W-:Y:S07]  /*1af00*/  MUFU.EX2 R143, R73 ;  /* 0x00000049008f7308 */ /* 0x0003ee0000000800 */
[C---:B---3--:R-:W-:Y:S08]  /*1af10*/  HMMA.16816.F32.BF16 R36, R76.reuse, R84, R36 ;  /* 0x000000544c24723c */ /* 0x048ff00000041824 */
[C---:B------:R-:W-:Y:S08]  /*1af20*/  HMMA.16816.F32.BF16 R40, R76.reuse, R86, R40 ;  /* 0x000000564c28723c */ /* 0x040ff00000041828 */
[C---:B-----5:R-:W-:Y:S04]  /*1af30*/  HMMA.16816.F32.BF16 R44, R76.reuse, R80, R44 ;  /* 0x000000504c2c723c */ /* 0x060fe8000004182c */
[--C-:B-1----:R-:W-:Y:S02]  /*1af40*/  FFMA.FTZ R73, R240, c[0x0][0x2d0], -R69.reuse ;  /* 0x0000b400f0497a23 */ /* 0x102fe40000010845 */
[----:B------:R-:W-:Y:S01]  /*1af50*/  FFMA.FTZ R69, R72, c[0x0][0x2d0], -R69 ;  /* 0x0000b40048457a23 */ /* 0x000fe20000010845 */
[----:B----4-:R-:W-:Y:S01]  /*1af60*/  F2FP.BF16.PACK_AB R72, R144, R145 ;  /* 0x000000919048723e */ /* 0x010fe200000010ff */
[C---:B------:R-:W-:Y:S01]  /*1af70*/  HMMA.16816.F32.BF16 R48, R76.reuse, R82, R48 ;  /* 0x000000524c30723c */ /* 0x040fe20000041830 */
[----:B------:R1:W-:Y:S07]  /*1af80*/  MUFU.EX2 R142, R73 ;  /* 0x00000049008e7308 */ /* 0x0003ee0000000800 */
[C---:B------:R-:W-:Y:S03]  /*1af90*/  HMMA.16816.F32.BF16 R52, R76.reuse, R96, R52 ;  /* 0x000000604c34723c */ /* 0x040fe60000041834 */
[----:B------:R-:W3:Y:S05]  /*1afa0*/  MUFU.EX2 R69, R69 ;  /* 0x0000004500457308 */ /* 0x000eea0000000800 */
[C---:B------:R-:W-:Y:S08]  /*1afb0*/  HMMA.16816.F32.BF16 R56, R76.reuse, R98, R56 ;  /* 0x000000624c38723c */ /* 0x040ff00000041838 */
[C---:B------:R-:W-:Y:S04]  /*1afc0*/  HMMA.16816.F32.BF16 R60, R76.reuse, R100, R60 ;  /* 0x000000644c3c723c */ /* 0x040fe8000004183c */
[--C-:B-1----:R-:W-:Y:S04]  /*1afd0*/  FFMA.FTZ R73, R241, c[0x0][0x2d0], -R148.reuse ;  /* 0x0000b400f1497a23 */ /* 0x102fe80000010894 */
[----:B------:R-:W-:Y:S01]  /*1afe0*/  HMMA.16816.F32.BF16 R64, R76, R102, R64 ;  /* 0x000000664c40723c */ /* 0x000fe20000041840 */
[----:B------:R1:W-:Y:S03]  /*1aff0*/  MUFU.EX2 R141, R73 ;  /* 0x00000049008d7308 */ /* 0x0003e60000000800 */
[----:B---3--:R-:W-:Y:S01]  /*1b000*/  F2FP.BF16.PACK_AB R75, R69, R71 ;  /* 0x00000047454b723e */ /* 0x008fe200000010ff */
[----:B-1----:R-:W-:Y:S06]  /*1b010*/  FFMA.FTZ R73, R242, c[0x0][0x2d0], -R148 ;  /* 0x0000b400f2497a23 */ /* 0x002fec0000010894 */
[----:B------:R1:W3:Y:S02]  /*1b020*/  MUFU.EX2 R140, R73 ;  /* 0x00000049008c7308 */ /* 0x0002e40000000800 */
[----:B-1----:R-:W-:Y:S02]  /*1b030*/  F2FP.BF16.PACK_AB R73, R142, R143 ;  /* 0x0000008f8e49723e */ /* 0x002fe400000010ff */
[----:B---3--:R-:W-:Y:S07]  /*1b040*/  F2FP.BF16.PACK_AB R74, R140, R141 ;  /* 0x0000008d8c4a723e */ /* 0x008fee00000010ff */
[C---:B--2---:R-:W-:Y:S01]  /*1b050*/  HMMA.16816.F32.BF16 R76, R72.reuse, R88, R4 ;  /* 0x00000058484c723c */ /* 0x044fe20000041804 */
        /* <DEDUP_REMOVED lines=31> */
.L_x_1239:
[----:B------:R-:W-:Y:S02]  /*1b250*/  MOV R7, 0x1f ;  /* 0x0000001f00077802 */ /* 0x000fe40000000f00 */
[----:B------:R-:W-:Y:S01]  /*1b260*/  MOV R6, 0xffffffff ;  /* 0xffffffff00067802 */ /* 0x000fe20000000f00 */
[----:B------:R-:W-:Y:S05]  /*1b270*/  BRA.DIV ~URZ, `(.L_x_1243) ;  /* 0x000048527f007947 */ /* 0x000fea000b800000 */
[----:B-1----:R-:W2:Y:S04]  /*1b280*/  LDL R2, [R1+0x34] ;  /* 0x0000340001027983 */ /* 0x002ea80000100800 */
[----:B--2---:R1:W2:Y:S02]  /*1b290*/  SHFL.BFLY PT, R0, R2, 0x2, 0x1f ;  /* 0x0c401f0002007f89 */ /* 0x0042a400000e0000 */
.L_x_1310:
        /* <DEDUP_REMOVED lines=9> */
.L_x_1311:
[----:B------:R-:W-:Y:S01]  /*1b330*/  FSETP.NE.FTZ.AND P1, PT, R0, RZ, PT ;  /* 0x000000ff0000720b */ /* 0x000fe20003f35000 */
[----:B-12---:R-:W-:Y:S01]  /*1b340*/  FADD.FTZ R3, R4, R3 ;  /* 0x0000000304037221 */ /* 0x006fe20000010000 */
[----:B------:R-:W-:Y:S02]  /*1b350*/  MOV R2, RZ ;  /* 0x000000ff00027202 */ /* 0x000fe40000000f00 */
[----:B------:R-:W-:Y:S02]  /*1b360*/  MOV R24, 0xff800000 ;  /* 0xff80000000187802 */ /* 0x000fe40000000f00 */
[----:B------:R-:W-:Y:S02]  /*1b370*/  FSETP.NE.FTZ.AND P0, PT, R3, RZ, PT ;  /* 0x000000ff0300720b */ /* 0x000fe40003f15000 */
        /* <DEDUP_REMOVED lines=59> */
[----:B------:R-:W-:Y:S02]  /*1b730*/  FMUL.FTZ R87, R0, R107 ;  /* 0x0000006b00577220 */ /* 0x000fe40000410000 */
[----:B------:R-:W-:Y:S01]  /*1b740*/  @P0 FFMA.FTZ R22, R3, R69, R2 ;  /* 0x0000004503160223 */ /* 0x000fe20000010002 */
        /* <DEDUP_REMOVED lines=19> */
.L_x_1194:
        /* <DEDUP_REMOVED lines=19> */
.L_x_1246:
[----:B--2---:R-:W-:Y:S05]  /*1b9b0*/  BSYNC B0 ;  /* 0x0000000000007941 */ /* 0x004fea0003800000 */
.L_x_1245:
        /* <DEDUP_REMOVED lines=99> */
[----:B-1----:R-:W-:Y:S01]  /*1bff0*/  F2FP.BF16.PACK_AB R0, R89, R88 ;  /* 0x000000585900723e */ /* 0x002fe200000010ff */
[----:B------:R-:W-:-:S04]  /*1c000*/  IMAD.MOV.U32 R16, RZ, RZ, c[0x0][0x388] ;  /* 0x0000e200ff107624 */ /* 0x000fc800078e00ff */
        /* <DEDUP_REMOVED lines=24> */
.L_x_1249:
[----:B-1----:R-:W2:Y:S04]  /*1c190*/  LDL R112, [R1+0x4c] ;  /* 0x00004c0001707983 */ /* 0x002ea80000100800 */
[----:B------:R-:W3:Y:S04]  /*1c1a0*/  LDL R25, [R1+0x60] ;  /* 0x0000600001197983 */ /* 0x000ee80000100800 */
[----:B------:R-:W4:Y:S01]  /*1c1b0*/  LDL R15, [R1+0x64] ;  /* 0x00006400010f7983 */ /* 0x000f220000100800 */
[----:B------:R-:W-:Y:S01]  /*1c1c0*/  IMAD.MOV.U32 R6, RZ, RZ, 0x368 ;  /* 0x00000368ff067424 */ /* 0x000fe200078e00ff */
[----:B------:R-:W-:-:S04]  /*1c1d0*/  ISETP.GT.AND P2, PT, R2, 0x1, PT ;  /* 0x000000010200780c */ /* 0x000fc80003f44270 */
        /* <DEDUP_REMOVED lines=13> */
[----:B------:R-:W-:Y:S02]  /*1c2b0*/  LEA.HI R2, R2, R14, RZ, 0x2 ;  /* 0x0000000e02027211 */ /* 0x000fe400078f10ff */
[----:B------:R-:W-:-:S02]  /*1c2c0*/  ISETP.NE.U32.AND P0, PT, RZ, c[0x0][0x500], PT ;  /* 0x00014000ff007a0c */ /* 0x000fc40003f05070 */
[----:B------:R-:W-:Y:S02]  /*1c2d0*/  LOP3.LUT R0, R0, 0x1ffffffe, RZ, 0xc0, !PT ;  /* 0x1ffffffe00007812 */ /* 0x000fe400078ec0ff */
[----:B------:R-:W-:Y:S02]  /*1c2e0*/  SHF.R.S32.HI R2, RZ, 0x2, R2 ;  /* 0x00000002ff027819 */ /* 0x000fe40000011402 */
[----:B------:R-:W-:Y:S01]  /*1c2f0*/  ISETP.NE.AND.EX P0, PT, RZ, c[0x0][0x504], PT, P0 ;  /* 0x00014100ff007a0c */ /* 0x000fe20003f05300 */
[----:B------:R-:W-:Y:S02]  /*1c300*/  IMAD.IADD R0, R8, 0x1, -R0 ;  /* 0x0000000108007824 */ /* 0x000fe400078e0a00 */
[----:B------:R-:W-:Y:S02]  /*1c310*/  IMAD R17, R3, 0x10, R2 ;  /* 0x0000001003117824 */ /* 0x000fe400078e0202 */
[----:B-1----:R-:W-:Y:S01]  /*1c320*/  IMAD.MOV.U32 R6, RZ, RZ, c[0x0][0x4e8] ;  /* 0x00013a00ff067624 */ /* 0x002fe200078e00ff */
[----:B------:R-:W-:-:S04]  /*1c330*/  SEL R8, R26, RZ, !P0 ;  /* 0x000000ff1a087207 */ /* 0x000fc80004000000 */
[----:B------:R-:W-:Y:S01]  /*1c340*/  ISETP.NE.AND P3, PT, R6, 0x1, PT ;  /* 0x000000010600780c */ /* 0x000fe20003f65270 */
[----:B------:R-:W-:Y:S01]  /*1c350*/  IMAD R0, R0, 0x8, R17 ;  /* 0x0000000800007824 */ /* 0x000fe200078e0211 */
[----:B------:R-:W-:Y:S01]  /*1c360*/  SEL R3, R11, RZ, !P0 ;  /* 0x000000ff0b037207 */ /* 0x000fe20004000000 */
[----:B------:R-:W-:-:S04]  /*1c370*/  IMAD R2, R5, R8, RZ ;  /* 0x0000000805027224 */ /* 0x000fc800078e02ff */
[C---:B------:R-:W-:Y:S02]  /*1c380*/  IMAD R10, R4.reuse, R3, R2 ;  /* 0x00000003040a7224 */ /* 0x040fe400078e0202 */
[----:B------:R-:W-:-:S04]  /*1c390*/  IMAD.WIDE.U32 R2, R4, R8, RZ ;  /* 0x0000000804027225 */ /* 0x000fc800078e00ff */
[----:B--2---:R-:W-:-:S04]  /*1c3a0*/  IMAD.IADD R11, R0, 0x1, R112 ;  /* 0x00000001000b7824 */ /* 0x004fc800078e0270 */
[----:B------:R-:W-:-:S04]  /*1c3b0*/  @P3 IMAD.HI.U32 R6, R11, c[0x0][0x4ec], RZ ;  /* 0x00013b000b063a27 */ /* 0x000fc800078e00ff */
[----:B---3--:R-:W-:-:S04]  /*1c3c0*/  IMAD.WIDE.U32 R4, R12, R25, RZ ;  /* 0x000000190c047225 */ /* 0x008fc800078e00ff */
[----:B------:R-:W-:Y:S01]  /*1c3d0*/  IMAD.MOV.U32 R0, RZ, RZ, R11 ;  /* 0x000000ffff007224 */ /* 0x000fe200078e000b */
[----:B------:R-:W-:Y:S01]  /*1c3e0*/  @P3 SHF.R.U32.HI R0, RZ, c[0x0][0x4f0], R6 ;  /* 0x00013c00ff003a19 */ /* 0x000fe20000011606 */
[----:B------:R-:W-:Y:S01]  /*1c3f0*/  IMAD R12, R13, R25, RZ ;  /* 0x000000190d0c7224 */ /* 0x000fe200078e02ff */
[----:B----4-:R-:W-:Y:S01]  /*1c400*/  SEL R6, R15, RZ, P2 ;  /* 0x000000ff0f067207 */ /* 0x010fe20001000000 */
[----:B------:R-:W-:Y:S01]  /*1c410*/  IMAD.IADD R13, R3, 0x1, R10 ;  /* 0x00000001030d7824 */ /* 0x000fe200078e020a */
[--C-:B-----5:R-:W-:Y:S01]  /*1c420*/  IADD3 R15, P1, P0, R2, R4, R9.reuse ;  /* 0x00000004020f7210 */ /* 0x120fe2000783e009 */
        /* <DEDUP_REMOVED lines=45> */
[----:B------:R-:W-:-:S03]  /*1c700*/  IMAD R5, R5, c[0x0][0x3f0], RZ ;  /* 0x0000fc0005057a24 */ /* 0x000fc600078e02ff */
[----:B------:R-:W-:Y:S01]  /*1c710*/  IADD3 R3, R3, R0, RZ ;  /* 0x0000000003037210 */ /* 0x000fe20007ffe0ff */
[----:B------:R1:W1:Y:S01]  /*1c720*/  LDS.128 R44, [R215+0x3080] ;  /* 0x00308000d72c7984 */ /* 0x0002620000000c00 */
[----:B------:R-:W-:-:S03]  /*1c730*/  IMAD R9, R8, c[0x0][0x3f4], R5 ;  /* 0x0000fd0008097a24 */ /* 0x000fc600078e0205 */
[C---:B------:R-:W-:Y:S01]  /*1c740*/  IMAD.WIDE.U32 R2, R25.reuse, c[0x0][0x3e8], R2 ;  /* 0x0000fa0019027a25 */ /* 0x040fe200078e0002 */
[----:B------:R1:W1:Y:S03]  /*1c750*/  LDS.128 R16, [R215+0x4080] ;  /* 0x00408000d7107984 */ /* 0x0002660000000c00 */
[----:B------:R-:W-:Y:S01]  /*1c760*/  IMAD R3, R25, c[0x0][0x3ec], R3 ;  /* 0x0000fb0019037a24 */ /* 0x000fe200078e0203 */
[----:B------:R1:W1:Y:S01]  /*1c770*/  LDS.128 R32, [R215+0x6080] ;  /* 0x00608000d7207984 */ /* 0x0002620000000c00 */
[----:B--2---:R-:W-:Y:S02]  /*1c780*/  SHF.R.S32.HI R111, RZ, 0x1f, R26 ;  /* 0x0000001fff6f7819 */ /* 0x004fe4000001141a */
[----:B------:R-:W-:Y:S01]  /*1c790*/  IMAD.WIDE.U32 R2, R8, c[0x0][0x3f0], R2 ;  /* 0x0000fc0008027a25 */ /* 0x000fe200078e0002 */
[----:B------:R2:W1:Y:S01]  /*1c7a0*/  LDS.128 R40, [R215+0x7080] ;  /* 0x00708000d7287984 */ /* 0x0004620000000c00 */
[----:B------:R-:W-:-:S03]  /*1c7b0*/  LEA.HI R111, R111, R26, RZ, 0x3 ;  /* 0x0000001a6f6f7211 */ /* 0x000fc600078f18ff */
[----:B------:R2:W1:Y:S01]  /*1c7c0*/  LDS.128 R24, [R215+0x5080] ;  /* 0x00508000d7187984 */ /* 0x0004620000000c00 */
[----:B------:R-:W-:Y:S02]  /*1c7d0*/  IADD3 R3, R3, R9, RZ ;  /* 0x0000000903037210 */ /* 0x000fe40007ffe0ff */
[----:B------:R-:W-:-:S04]  /*1c7e0*/  SHF.R.S32.HI R111, RZ, 0x3, R111 ;  /* 0x00000003ff6f7819 */ /* 0x000fc8000001146f */
[----:B------:R-:W-:Y:S02]  /*1c7f0*/  LEA R4, R23, R111, 0x5 ;  /* 0x0000006f17047211 */ /* 0x000fe400078e28ff */
[----:B------:R2:W1:Y:S02]  /*1c800*/  LDS.128 R20, [R215+0x80] ;  /* 0x00008000d7147984 */ /* 0x0004640000000c00 */
[----:B------:R-:W-:-:S04]  /*1c810*/  IADD3 R4, R112, R4, RZ ;  /* 0x0000000470047210 */ /* 0x000fc80007ffe0ff */
[----:B------:R-:W-:Y:S01]  /*1c820*/  MOV R0, R4 ;  /* 0x0000000400007202 */ /* 0x000fe20000000f00 */
[----:B------:R-:W-:-:S05]  /*1c830*/  @P3 IMAD.HI.U32 R6, R4, c[0x0][0x4ec], RZ ;  /* 0x00013b0004063a27 */ /* 0x000fca00078e00ff */
        /* <DEDUP_REMOVED lines=8> */
[----:B------:R-:W-:Y:S02]  /*1c8c0*/  SHF.R.S32.HI R0, RZ, 0x1f, R4 ;  /* 0x0000001fff007819 */ /* 0x000fe40000011404 */
[----:B------:R-:W-:-:S03]  /*1c8d0*/  IADD3 R3, R3, R5, RZ ;  /* 0x0000000503037210 */ /* 0x000fc60007ffe0ff */
        /* <DEDUP_REMOVED lines=8> */
.L_x_1312:
[----:B------:R-:W-:Y:S05]  /*1c960*/  BRA.DIV ~URZ, `(.L_x_1252) ;  /* 0x000033427f007947 */ /* 0x000fea000b800000 */
[----:B------:R3:W4:Y:S02]  /*1c970*/  SHFL.IDX PT, R0, R9, RZ, 0x181f ;  /* 0x00181fff09007589 */ /* 0x00072400000e0000 */
.L_x_1313:
[----:B------:R-:W-:Y:S01]  /*1c980*/  ISETP.GE.AND P0, PT, R6, R12, PT ;  /* 0x0000000c0600720c */ /* 0x000fe20003f06270 */
[----:B------:R-:W-:-:S12]  /*1c990*/  BSSY B0, `(.L_x_1253) ;  /* 0x000000a000007945 */ /* 0x000fd80003800000 */
[----:B------:R-:W-:Y:S05]  /*1c9a0*/  @P0 BRA `(.L_x_1254) ;  /* 0x0000008000000947 */ /* 0x000fea0003800000 */
[----:B------:R-:W-:Y:S02]  /*1c9b0*/  ISETP.GE.AND P1, PT, R7, c[0x0][0x3c8], PT ;  /* 0x0000f20007007a0c */ /* 0x000fe40003f26270 */
[----:B------:R-:W-:-:S11]  /*1c9c0*/  ISETP.GE.AND P0, PT, R218, c[0x0][0x3c8], PT ;  /* 0x0000f200da007a0c */ /* 0x000fd60003f06270 */
[CC--:B----4-:R-:W-:Y:S02]  /*1c9d0*/  @!P1 LEA R4, P3, R7.reuse, R0.reuse, 0x1 ;  /* 0x0000000007049211 */ /* 0x0d0fe400078608ff */
[C---:B------:R-:W-:Y:S02]  /*1c9e0*/  @!P0 LEA R2, P2, R218.reuse, R0, 0x1 ;  /* 0x00000000da028211 */ /* 0x040fe400078408ff */
[-C--:B--2---:R-:W-:Y:S02]  /*1c9f0*/  @!P1 LEA.HI.X R5, R7, R10.reuse, R69, 0x1, P3 ;  /* 0x0000000a07059211 */ /* 0x084fe400018f0c45 */
[----:B------:R-:W-:-:S03]  /*1ca00*/  @!P0 LEA.HI.X R3, R218, R10, R110, 0x1, P2 ;  /* 0x0000000ada038211 */ /* 0x000fc600010f0c6e */
[----:B------:R2:W-:Y:S04]  /*1ca10*/  @!P1 ST.E.128 [R4.64], R20 ;  /* 0x0000001404009985 */ /* 0x0005e8000c101d06 */
[----:B------:R2:W-:Y:S02]  /*1ca20*/  @!P0 ST.E.128 [R2.64], R16 ;  /* 0x0000001002008985 */ /* 0x0005e4000c101d06 */
.L_x_1254:
[----:B------:R-:W-:Y:S05]  /*1ca30*/  BSYNC B0 ;  /* 0x0000000000007941 */ /* 0x000fea0003800000 */
.L_x_1253:
[----:B------:R-:W-:Y:S05]  /*1ca40*/  BRA.DIV ~URZ, `(.L_x_1255) ;  /* 0x000032c27f007947 */ /* 0x000fea000b800000 */
[----:B--2---:R2:W1:Y:S04]  /*1ca50*/  SHFL.IDX PT, R10, R8, 0x1, 0x181f ;  /* 0x00381f00080a7f89 */ /* 0x00446800000e0000 */
[----:B----4-:R2:W4:Y:S02]  /*1ca60*/  SHFL.IDX PT, R0, R9, 0x1, 0x181f ;  /* 0x00381f0009007f89 */ /* 0x01052400000e0000 */
.L_x_1314:
        /* <DEDUP_REMOVED lines=10> */
[----:B------:R1:W-:Y:S04]  /*1cb10*/  @!P1 ST.E.128 [R4.64], R28 ;  /* 0x0000001c04009985 */ /* 0x0003e8000c101d06 */
[----:B------:R1:W-:Y:S02]  /*1cb20*/  @!P0 ST.E.128 [R2.64], R24 ;  /* 0x0000001802008985 */ /* 0x0003e4000c101d06 */
.L_x_1257:
[----:B------:R-:W-:Y:S05]  /*1cb30*/  BSYNC B0 ;  /* 0x0000000000007941 */ /* 0x000fea0003800000 */
.L_x_1256:
[----:B------:R-:W-:Y:S05]  /*1cb40*/  BRA.DIV ~URZ, `(.L_x_1258) ;  /* 0x000032827f007947 */ /* 0x000fea000b800000 */
[----:B-1----:R1:W2:Y:S02]  /*1cb50*/  SHFL.IDX PT, R10, R8, 0x2, 0x181f ;  /* 0x00581f00080a7f89 */ /* 0x0022a400000e0000 */
.L_x_1315:
[----:B------:R-:W-:Y:S05]  /*1cb60*/  BRA.DIV ~URZ, `(.L_x_1259) ;  /* 0x000032d27f007947 */ /* 0x000fea000b800000 */
[----:B----4-:R4:W1:Y:S02]  /*1cb70*/  SHFL.IDX PT, R0, R9, 0x2, 0x181f ;  /* 0x00581f0009007f89 */ /* 0x01086400000e0000 */
.L_x_1316:
        /* <DEDUP_REMOVED lines=10> */
[----:B------:R1:W-:Y:S04]  /*1cc20*/  @!P1 ST.E.128 [R4.64], R36 ;  /* 0x0000002404009985 */ /* 0x0003e8000c101d06 */
[----:B------:R1:W-:Y:S02]  /*1cc30*/  @!P0 ST.E.128 [R2.64], R32 ;  /* 0x0000002002008985 */ /* 0x0003e4000c101d06 */
.L_x_1261:
[----:B------:R-:W-:Y:S05]  /*1cc40*/  BSYNC B0 ;  /* 0x0000000000007941 */ /* 0x000fea0003800000 */
.L_x_1260:
[----:B------:R-:W-:Y:S05]  /*1cc50*/  BRA.DIV ~URZ, `(.L_x_1262) ;  /* 0x000032427f007947 */ /* 0x000fea000b800000 */
[----:B-1----:R1:W3:Y:S04]  /*1cc60*/  SHFL.IDX PT, R4, R8, 0x3, 0x181f ;  /* 0x00781f0008047f89 */ /* 0x0022e800000e0000 */
[----:B------:R1:W4:Y:S02]  /*1cc70*/  SHFL.IDX PT, R0, R9, 0x3, 0x181f ;  /* 0x00781f0009007f89 */ /* 0x00032400000e0000 */
.L_x_1317:
[----:B------:R-:W-:-:S04]  /*1cc80*/  IADD3 R2, R6, 0x60, RZ ;  /* 0x0000006006027810 */ /* 0x000fc80007ffe0ff */
[----:B------:R-:W-:-:S13]  /*1cc90*/  ISETP.GE.AND P0, PT, R2, R12, PT ;  /* 0x0000000c0200720c */ /* 0x000fda0003f06270 */
[----:B------:R-:W-:Y:S05]  /*1cca0*/  @P0 BRA `(.L_x_1263) ;  /* 0x0000194000000947 */ /* 0x000fea0003800000 */
[----:B------:R-:W-:-:S13]  /*1ccb0*/  ISETP.GE.AND P0, PT, R7, c[0x0][0x3c8], PT ;  /* 0x0000f20007007a0c */ /* 0x000fda0003f06270 */
[----:B----4-:R-:W-:-:S04]  /*1ccc0*/  @!P0 LEA R2, P1, R7, R0, 0x1 ;  /* 0x0000000007028211 */ /* 0x010fc800078208ff */
[----:B---3--:R-:W-:-:S05]  /*1ccd0*/  @!P0 LEA.HI.X R3, R7, R4, R69, 0x1, P1 ;  /* 0x0000000407038211 */ /* 0x008fca00008f0c45 */
[----:B------:R3:W-:Y:S01]  /*1cce0*/  @!P0 ST.E.128 [R2.64], R44 ;  /* 0x0000002c02008985 */ /* 0x0007e2000c101d06 */
[----:B------:R-:W-:-:S13]  /*1ccf0*/  ISETP.GE.AND P0, PT, R218, c[0x0][0x3c8], PT ;  /* 0x0000f200da007a0c */ /* 0x000fda0003f06270 */
[----:B------:R-:W-:Y:S05]  /*1cd00*/  @P0 BRA `(.L_x_1263) ;  /* 0x000018e000000947 */ /* 0x000fea0003800000 */
[----:B---3--:R-:W-:-:S04]  /*1cd10*/  LEA R2, P0, R218, R0, 0x1 ;  /* 0x00000000da027211 */ /* 0x008fc800078008ff */
[----:B------:R-:W-:-:S05]  /*1cd20*/  LEA.HI.X R3, R218, R4, R110, 0x1, P0 ;  /* 0x00000004da037211 */ /* 0x000fca00000f0c6e */
[----:B------:R3:W-:Y:S01]  /*1cd30*/  ST.E.128 [R2.64], R40 ;  /* 0x0000002802007985 */ /* 0x0007e2000c101d06 */
[----:B------:R-:W-:Y:S05]  /*1cd40*/  BRA `(.L_x_1263) ;  /* 0x000018a000007947 */ /* 0x000fea0003800000 */
.L_x_1250:
        /* <DEDUP_REMOVED lines=34> */
.L_x_1318:
[----:B------:R-:W-:Y:S05]  /*1cf70*/  BRA.DIV ~URZ, `(.L_x_1265) ;  /* 0x000030527f007947 */ /* 0x000fea000b800000 */
[----:B------:R3:W4:Y:S02]  /*1cf80*/  SHFL.IDX PT, R0, R28, RZ, 0x1c1f ;  /* 0x001c1fff1c007589 */ /* 0x00072400000e0000 */
.L_x_1319:
        /* <DEDUP_REMOVED lines=98> */
.L_x_1267:
[----:B------:R-:W-:Y:S05]  /*1d5b0*/  BSYNC B0 ;  /* 0x0000000000007941 */ /* 0x000fea0003800000 */
.L_x_1266:
[----:B------:R-:W-:Y:S05]  /*1d5c0*/  BRA.DIV ~URZ, `(.L_x_1268) ;  /* 0x00002a627f007947 */ /* 0x000fea000b800000 */
[----:B--2---:R2:W1:Y:S04]  /*1d5d0*/  SHFL.IDX PT, R4, R14, 0x1, 0x1c1f ;  /* 0x003c1f000e047f89 */ /* 0x00446800000e0000 */
[----:B----4-:R2:W4:Y:S02]  /*1d5e0*/  SHFL.IDX PT, R0, R28, 0x1, 0x1c1f ;  /* 0x003c1f001c007f89 */ /* 0x01052400000e0000 */
.L_x_1320:
        /* <DEDUP_REMOVED lines=71> */
.L_x_1248:
        /* <DEDUP_REMOVED lines=21> */
.L_x_1269:
        /* <DEDUP_REMOVED lines=57> */
.L_x_1271:
[----:B------:R-:W-:Y:S05]  /*1df40*/  BSYNC B0 ;  /* 0x0000000000007941 */ /* 0x000fea0003800000 */
.L_x_1270:
[----:B------:R-:W-:-:S13]  /*1df50*/  ISETP.GT.AND P0, PT, R19, 0x1, PT ;  /* 0x000000011300780c */ /* 0x000fda0003f04270 */
[----:B------:R-:W-:Y:S05]  /*1df60*/  @P0 BRA `(.L_x_1263) ;  /* 0x0000068000000947 */ /* 0x000fea0003800000 */
[----:B------:R-:W2:Y:S04]  /*1df70*/  LDL.LU R3, [R1+0x60] ;  /* 0x0000600001037983 */ /* 0x000ea80000300800 */
[----:B------:R-:W3:Y:S01]  /*1df80*/  LDL.LU R2, [R1+0x4c] ;  /* 0x00004c0001027983 */ /* 0x000ee20000300800 */
[----:B-1----:R-:W-:-:S03]  /*1df90*/  IMAD R5, R21, c[0x0][0x3f0], RZ ;  /* 0x0000fc0015057a24 */ /* 0x002fc600078e02ff */
[----:B------:R-:W1:Y:S02]  /*1dfa0*/  S2R R0, SR_TID.X ;  /* 0x0000000000007919 */ /* 0x000e640000002100 */
[----:B-1----:R-:W-:-:S04]  /*1dfb0*/  SHF.R.S32.HI R9, RZ, 0x1f, R0 ;  /* 0x0000001fff097819 */ /* 0x002fc80000011400 */
[----:B------:R-:W-:Y:S01]  /*1dfc0*/  LEA.HI R9, R9, R0, RZ, 0x3 ;  /* 0x0000000009097211 */ /* 0x000fe200078f18ff */
[----:B------:R-:W-:-:S03]  /*1dfd0*/  IMAD R0, R18, c[0x0][0x3a0], RZ ;  /* 0x0000e80012007a24 */ /* 0x000fc600078e02ff */
[----:B------:R-:W-:Y:S01]  /*1dfe0*/  SHF.R.S32.HI R9, RZ, 0x3, R9 ;  /* 0x00000003ff097819 */ /* 0x000fe20000011409 */
[----:B------:R-:W-:-:S03]  /*1dff0*/  IMAD R0, R10, c[0x0][0x3a4], R0 ;  /* 0x0000e9000a007a24 */ /* 0x000fc600078e0200 */
[----:B------:R-:W-:Y:S02]  /*1e000*/  LEA R4, R23, R9, 0x5 ;  /* 0x0000000917047211 */ /* 0x000fe400078e28ff */
[----:B--2---:R-:W-:Y:S02]  /*1e010*/  MOV R8, R3 ;  /* 0x0000000300087202 */ /* 0x004fe40000000f00 */
[----:B---3--:R-:W-:Y:S02]  /*1e020*/  MOV R11, R2 ;  /* 0x00000002000b7202 */ /* 0x008fe40000000f00 */
[----:B------:R-:W-:Y:S02]  /*1e030*/  MOV R2, c[0x0][0x4e8] ;  /* 0x00013a0000027a02 */ /* 0x000fe40000000f00 */
[----:B------:R-:W-:Y:S02]  /*1e040*/  IADD3 R4, R11, R4, RZ ;  /* 0x000000040b047210 */ /* 0x000fe40007ffe0ff */
[----:B------:R-:W-:Y:S01]  /*1e050*/  ISETP.NE.AND P0, PT, R2, 0x1, PT ;  /* 0x000000010200780c */ /* 0x000fe20003f05270 */
[----:B------:R-:W-:Y:S01]  /*1e060*/  IMAD.WIDE.U32 R2, R10, c[0x0][0x3a0], RZ ;  /* 0x0000e8000a027a25 */ /* 0x000fe200078e00ff */
[----:B------:R-:W-:-:S03]  /*1e070*/  IADD3 R9, R9, R11, RZ ;  /* 0x0000000b09097210 */ /* 0x000fc60007ffe0ff */
[----:B------:R-:W-:Y:S01]  /*1e080*/  IMAD.IADD R3, R3, 0x1, R0 ;  /* 0x0000000103037824 */ /* 0x000fe200078e0200 */
[----:B------:R-:W-:-:S03]  /*1e090*/  MOV R0, R4 ;  /* 0x0000000400007202 */ /* 0x000fc60000000f00 */
[----:B------:R-:W-:-:S04]  /*1e0a0*/  IMAD.WIDE.U32 R2, R8, c[0x0][0x3e8], R2 ;  /* 0x0000fa0008027a25 */ /* 0x000fc800078e0002 */
[----:B------:R-:W-:-:S04]  /*1e0b0*/  @P0 IMAD.HI.U32 R6, R4, c[0x0][0x4ec], RZ ;  /* 0x00013b0004060a27 */ /* 0x000fc800078e00ff */
[----:B------:R-:W-:Y:S01]  /*1e0c0*/  IMAD R3, R8, c[0x0][0x3ec], R3 ;  /* 0x0000fb0008037a24 */ /* 0x000fe200078e0203 */
[----:B------:R-:W-:Y:S01]  /*1e0d0*/  @P0 SHF.R.U32.HI R0, RZ, c[0x0][0x4f0], R6 ;  /* 0x00013c00ff000a19 */ /* 0x000fe20000011606 */
[C---:B------:R-:W-:Y:S02]  /*1e0e0*/  IMAD R8, R16.reuse, c[0x0][0x3f4], R5 ;  /* 0x0000fd0010087a24 */ /* 0x040fe400078e0205 */
[----:B------:R-:W-:Y:S01]  /*1e0f0*/  IMAD.WIDE.U32 R2, R16, c[0x0][0x3f0], R2 ;  /* 0x0000fc0010027a25 */ /* 0x000fe200078e0002 */
[----:B------:R-:W-:Y:S02]  /*1e100*/  SHF.R.S32.HI R6, RZ, 0x1f, R0 ;  /* 0x0000001fff067819 */ /* 0x000fe40000011400 */
[----:B------:R-:W-:Y:S01]  /*1e110*/  IADD3 R5, -R0, RZ, RZ ;  /* 0x000000ff00057210 */ /* 0x000fe20007ffe1ff */
[----:B------:R-:W-:Y:S02]  /*1e120*/  IMAD.IADD R3, R3, 0x1, R8 ;  /* 0x0000000103037824 */ /* 0x000fe400078e0208 */
[----:B------:R-:W-:-:S02]  /*1e130*/  IMAD R6, R6, c[0x0][0x3e0], RZ ;  /* 0x0000f80006067a24 */ /* 0x000fc400078e02ff */
        /* <DEDUP_REMOVED lines=13> */
.L_x_1321:
[----:B------:R-:W-:Y:S05]  /*1e210*/  BRA.DIV ~URZ, `(.L_x_1273) ;  /* 0x00001f427f007947 */ /* 0x000fea000b800000 */
[----:B------:R3:W4:Y:S02]  /*1e220*/  SHFL.IDX PT, R0, R10, RZ, 0x181f ;  /* 0x00181fff0a007589 */ /* 0x00072400000e0000 */
.L_x_1322:
        /* <DEDUP_REMOVED lines=12> */
.L_x_1275:
[----:B------:R-:W-:Y:S05]  /*1e2f0*/  BSYNC B0 ;  /* 0x0000000000007941 */ /* 0x000fea0003800000 */
.L_x_1274:
[----:B------:R-:W-:Y:S05]  /*1e300*/  BRA.DIV ~URZ, `(.L_x_1276) ;  /* 0x00001eb27f007947 */ /* 0x000fea000b800000 */
[----:B--2---:R2:W1:Y:S04]  /*1e310*/  SHFL.IDX PT, R11, R6, 0x1, 0x181f ;  /* 0x00381f00060b7f89 */ /* 0x00446800000e0000 */
[----:B----4-:R2:W4:Y:S02]  /*1e320*/  SHFL.IDX PT, R0, R10, 0x1, 0x181f ;  /* 0x00381f000a007f89 */ /* 0x01052400000e0000 */
.L_x_1323:
        /* <DEDUP_REMOVED lines=12> */
.L_x_1278:
[----:B------:R-:W-:Y:S05]  /*1e3f0*/  BSYNC B0 ;  /* 0x0000000000007941 */ /* 0x000fea0003800000 */
.L_x_1277:
[----:B------:R-:W-:Y:S05]  /*1e400*/  BRA.DIV ~URZ, `(.L_x_1279) ;  /* 0x00001e727f007947 */ /* 0x000fea000b800000 */
[----:B-1----:R1:W2:Y:S02]  /*1e410*/  SHFL.IDX PT, R11, R6, 0x2, 0x181f ;  /* 0x00581f00060b7f89 */ /* 0x0022a400000e0000 */
.L_x_1324:
[----:B------:R-:W-:Y:S05]  /*1e420*/  BRA.DIV ~URZ, `(.L_x_1280) ;  /* 0x00001ec27f007947 */ /* 0x000fea000b800000 */
[----:B----4-:R4:W1:Y:S02]  /*1e430*/  SHFL.IDX PT, R0, R10, 0x2, 0x181f ;  /* 0x00581f000a007f89 */ /* 0x01086400000e0000 */
.L_x_1325:
        /* <DEDUP_REMOVED lines=12> */
.L_x_1282:
[----:B------:R-:W-:Y:S05]  /*1e500*/  BSYNC B0 ;  /* 0x0000000000007941 */ /* 0x000fea0003800000 */
.L_x_1281:
[----:B------:R-:W-:Y:S05]  /*1e510*/  BRA.DIV ~URZ, `(.L_x_1283) ;  /* 0x00001e327f007947 */ /* 0x000fea000b800000 */
[----:B-12---:R-:W1:Y:S04]  /*1e520*/  SHFL.IDX PT, R6, R6, 0x3, 0x181f ;  /* 0x00781f0006067f89 */ /* 0x006e6800000e0000 */
[----:B------:R2:W3:Y:S02]  /*1e530*/  SHFL.IDX PT, R0, R10, 0x3, 0x181f ;  /* 0x00781f000a007f89 */ /* 0x0004e400000e0000 */
.L_x_1326:
        /* <DEDUP_REMOVED lines=11> */
.L_x_1263:
[----:B------:R-:W-:Y:S05]  /*1e5f0*/  BSYNC B1 ;  /* 0x0000000000017941 */ /* 0x000fea0003800000 */
.L_x_1247:
        /* <DEDUP_REMOVED lines=15> */
.L_x_1327:
[----:B------:R-:W-:Y:S05]  /*1e6f0*/  BRA.DIV ~URZ, `(.L_x_1286) ;  /* 0x00001d827f007947 */ /* 0x000fea000b800000 */
[----:B------:R3:W4:Y:S02]  /*1e700*/  SHFL.IDX PT, R8, R67, 0x1, 0x1f ;  /* 0x00201f0043087f89 */ /* 0x00072400000e0000 */
.L_x_1328:
        /* <DEDUP_REMOVED lines=19> */
.L_x_1329:
        /* <DEDUP_REMOVED lines=16> */
.L_x_1330:
[----:B---3--:R-:W-:Y:S01]  /*1e940*/  IMAD R0, R0, c[0x0][0x538], RZ ;  /* 0x00014e0000007a24 */ /* 0x008fe200078e02ff */
[----:B------:R-:W-:Y:S04]  /*1e950*/  BSSY B1, `(.L_x_1289) ;  /* 0x00000cf000017945 */ /* 0x000fe80003800000 */
[----:B----4-:R-:W-:-:S04]  /*1e960*/  IADD3 R8, R0, R8, RZ ;  /* 0x0000000800087210 */ /* 0x010fc80007ffe0ff */
[----:B--2---:R-:W-:-:S13]  /*1e970*/  ISETP.GT.AND P0, PT, R8, R9, PT ;  /* 0x000000090800720c */ /* 0x004fda0003f04270 */
[----:B------:R-:W-:Y:S05]  /*1e980*/  @P0 BRA `(.L_x_1290) ;  /* 0x0000025000000947 */ /* 0x000fea0003800000 */
.L_x_1294:
        /* <DEDUP_REMOVED lines=17> */
.L_x_1331:
        /* <DEDUP_REMOVED lines=16> */
.L_x_1332:
[----:B--2---:R-:W-:-:S05]  /*1eba0*/  IMAD R0, R0, c[0x0][0x538], RZ ;  /* 0x00014e0000007a24 */ /* 0x004fca00078e02ff */
[----:B------:R-:W-:-:S04]  /*1ebb0*/  IADD3 R8, R0, R8, RZ ;  /* 0x0000000800087210 */ /* 0x000fc80007ffe0ff */
[----:B------:R-:W-:-:S13]  /*1ebc0*/  ISETP.GT.AND P0, PT, R8, R9, PT ;  /* 0x000000090800720c */ /* 0x000fda0003f04270 */
[----:B-1----:R-:W-:Y:S05]  /*1ebd0*/  @!P0 BRA `(.L_x_1294) ;  /* 0xfffffdb000008947 */ /* 0x002fea000383ffff */
.L_x_1290:
[----:B------:R-:W-:-:S05]  /*1ebe0*/  IADD3 R11, -R0, R8, RZ ;  /* 0x00000008000b7210 */ /* 0x000fca0007ffe1ff */
[----:B------:R-:W-:-:S05]  /*1ebf0*/  IMAD R0, R4, c[0x0][0x538], R11 ;  /* 0x00014e0004007a24 */ /* 0x000fca00078e020b */
[----:B------:R-:W-:Y:S01]  /*1ec00*/  ISETP.GT.AND P0, PT, R0, R9, PT ;  /* 0x000000090000720c */ /* 0x000fe20003f04270 */
[----:B------:R-:W-:-:S12]  /*1ec10*/  BRA.DIV ~URZ, `(.L_x_1295) ;  /* 0x00001ca27f007947 */ /* 0x000fd8000b800000 */
[----:B------:R-:W-:-:S03]  /*1ec20*/  VOTE.ANY R10, PT, !P0 ;  /* 0x00000000000a7806 */ /* 0x000fc600040e0100 */
.L_x_1333:
[----:B------:R-:W2:Y:S01]  /*1ec30*/  LDL.LU R0, [R1+0x54] ;  /* 0x0000540001007983 */ /* 0x000ea20000300800 */
[----:B------:R-:W2:Y:S02]  /*1ec40*/  POPC R8, R10 ;  /* 0x0000000a00087309 */ /* 0x000ea40000000000 */
[----:B--2---:R-:W-:-:S05]  /*1ec50*/  IADD3 R0, R8, R0, RZ ;  /* 0x0000000008007210 */ /* 0x004fca0007ffe0ff */
[----:B------:R2:W-:Y:S01]  /*1ec60*/  STL [R1+0x54], R0 ;  /* 0x0000540001007387 */ /* 0x0005e20000100800 */
[----:B------:R-:W-:Y:S05]  /*1ec70*/  BRA.DIV ~URZ, `(.L_x_1296) ;  /* 0x00001c927f007947 */ /* 0x000fea000b800000 */
[----:B------:R3:W4:Y:S04]  /*1ec80*/  SHFL.IDX PT, R12, R6, R8, 0x1f ;  /* 0x00001f08060c7589 */ /* 0x00072800000e0000 */
[----:B------:R3:W1:Y:S02]  /*1ec90*/  SHFL.IDX PT, R7, R7, R8, 0x1f ;  /* 0x00001f0807077589 */ /* 0x00066400000e0000 */
.L_x_1334:
[----:B------:R-:W-:Y:S01]  /*1eca0*/  ISETP.NE.AND P0, PT, R10, RZ, PT ;  /* 0x000000ff0a00720c */ /* 0x000fe20003f05270 */
[----:B------:R-:W-:-:S12]  /*1ecb0*/  BSSY B0, `(.L_x_1297) ;  /* 0x0000005000007945 */ /* 0x000fd80003800000 */
[----:B------:R-:W-:Y:S05]  /*1ecc0*/  @!P0 BRA `(.L_x_1298) ;  /* 0x0000003000008947 */ /* 0x000fea0003800000 */
[----:B------:R-:W-:Y:S01]  /*1ecd0*/  IADD3 R3, R8, -0x1, RZ ;  /* 0xffffffff08037810 */ /* 0x000fe20007ffe0ff */
[----:B------:R-:W-:Y:S05]  /*1ece0*/  BRA.DIV ~URZ, `(.L_x_1299) ;  /* 0x00001cf27f007947 */ /* 0x000fea000b800000 */
[----:B------:R2:W3:Y:S02]  /*1ecf0*/  SHFL.IDX PT, R13, R4, R3, 0x1f ;  /* 0x00001f03040d7589 */ /* 0x0004e400000e0000 */
.L_x_1298:
[----:B------:R-:W-:Y:S05]  /*1ed00*/  BSYNC B0 ;  /* 0x0000000000007941 */ /* 0x000fea0003800000 */
.L_x_1297:
        /* <DEDUP_REMOVED lines=69> */
.L_x_1301:
        /* <DEDUP_REMOVED lines=36> */
[----:B------:R-:W-:Y:S01]  /*1f3a0*/  IMNMX R2, R4, R2, PT ;  /* 0x0000000204027217 */ /* 0x000fe20003800200 */
[----:B------:R-:W-:-:S03]  /*1f3b0*/  IMAD.MOV.U32 R4, RZ, RZ, RZ ;  /* 0x000000ffff047224 */ /* 0x000fc600078e00ff */
[-C--:B------:R-:W-:Y:S02]  /*1f3c0*/  IABS R3, R2.reuse ;  /* 0x0000000200037213 */ /* 0x080fe40000000000 */
[----:B------:R-:W-:-:S03]  /*1f3d0*/  IABS R8, R2 ;  /* 0x0000000200087213 */ /* 0x000fc60000000000 */
[----:B------:R-:W-:-:S04]  /*1f3e0*/  IMAD.MOV.U32 R6, RZ, RZ, R3 ;  /* 0x000000ffff067224 */ /* 0x000fc800078e0003 */
[----:B------:R-:W1:Y:S08]  /*1f3f0*/  I2F.RP R3, R6 ;  /* 0x0000000600037306 */ /* 0x000e700000209400 */
[----:B-1----:R-:W1:Y:S02]  /*1f400*/  MUFU.RCP R3, R3 ;  /* 0x0000000300037308 */ /* 0x002e640000001000 */
[----:B-1----:R-:W-:-:S06]  /*1f410*/  IADD3 R3, R3, 0xffffffe, RZ ;  /* 0x0ffffffe03037810 */ /* 0x002fcc0007ffe0ff */
[----:B------:R-:W1:Y:S02]  /*1f420*/  F2I.FTZ.U32.TRUNC.NTZ R5, R3 ;  /* 0x0000000300057305 */ /* 0x000e64000021f000 */
[----:B-1----:R-:W-:-:S05]  /*1f430*/  IMAD.MOV R3, RZ, RZ, -R5 ;  /* 0x000000ffff037224 */ /* 0x002fca00078e0a05 */
[----:B------:R-:W-:Y:S02]  /*1f440*/  MOV R0, R3 ;  /* 0x0000000300007202 */ /* 0x000fe40000000f00 */
[----:B------:R-:W-:-:S03]  /*1f450*/  IABS R3, R7 ;  /* 0x0000000700037213 */ /* 0x000fc60000000000 */
[----:B------:R-:W-:-:S04]  /*1f460*/  IMAD R0, R0, R6, RZ ;  /* 0x0000000600007224 */ /* 0x000fc800078e02ff */
        /* <DEDUP_REMOVED lines=19> */
.L_x_1302:
[----:B------:R-:W-:Y:S05]  /*1f5a0*/  BSYNC B0 ;  /* 0x0000000000007941 */ /* 0x000fea0003800000 */
.L_x_1300:
[----:B------:R-:W-:-:S04]  /*1f5b0*/  LOP3.LUT R0, RZ, R0, RZ, 0x33, !PT ;  /* 0x00000000ff007212 */ /* 0x000fc800078e33ff */
[----:B------:R-:W-:-:S05]  /*1f5c0*/  IADD3 R0, R0, R12, RZ ;  /* 0x0000000c00007210 */ /* 0x000fca0007ffe0ff */
[----:B------:R2:W-:Y:S01]  /*1f5d0*/  STL [R1+0x4c], R0 ;  /* 0x00004c0001007387 */ /* 0x0005e20000100800 */
[----:B------:R-:W-:Y:S05]  /*1f5e0*/  BRA `(.L_x_1303) ;  /* 0x0000005000007947 */ /* 0x000fea0003800000 */
.L_x_1291:
[----:B------:R-:W-:Y:S01]  /*1f5f0*/  MOV R0, c[0x0][0x53c] ;  /* 0x00014f0000007a02 */ /* 0x000fe20000000f00 */
[----:B------:R2:W-:Y:S04]  /*1f600*/  STL [R1+0x48], R9 ;  /* 0x0000480901007387 */ /* 0x0005e80000100800 */
[----:B------:R2:W-:Y:S04]  /*1f610*/  STL [R1+0x4c], RZ ;  /* 0x00004cff01007387 */ /* 0x0005e80000100800 */
[----:B------:R2:W-:Y:S04]  /*1f620*/  STL [R1+0x50], RZ ;  /* 0x000050ff01007387 */ /* 0x0005e80000100800 */
[----:B------:R2:W-:Y:S02]  /*1f630*/  STL [R1+0x54], R0 ;  /* 0x0000540001007387 */ /* 0x0005e40000100800 */
.L_x_1303:
[----:B------:R-:W-:Y:S05]  /*1f640*/  BSYNC B1 ;  /* 0x0000000000017941 */ /* 0x000fea0003800000 */
.L_x_1289:
        /* <DEDUP_REMOVED lines=9> */
.L_x_1284:
[----:B--2---:R-:W2:Y:S02]  /*1f6e0*/  LDL R0, [R1+0x54] ;  /* 0x0000540001007983 */ /* 0x004ea40000100800 */
[----:B--2---:R-:W-:-:S13]  /*1f6f0*/  ISETP.GE.AND P0, PT, R0, c[0x0][0x53c], PT ;  /* 0x00014f0000007a0c */ /* 0x004fda0003f06270 */
[----:B-1----:R-:W-:Y:S01]  /*1f700*/  @P0 CALL.REL.NOINC `(.L_x_1304) ;  /* 0x0000001000000944 */ /* 0x002fe20003c00000 */
[----:B------:R-:W-:Y:S05]  /*1f710*/  BRA `(.L_x_1305) ;  /* 0xfffe208000007947 */ /* 0x000fea000383ffff */
.L_x_1304:
[----:B------:R-:W-:Y:S05]  /*1f720*/  EXIT ;  /* 0x000000000000794d */ /* 0x000fea0003800000 */
.L_x_1125:
[----:B------:R-:W-:Y:S01]  /*1f730*/  IMAD.MOV.U32 R0, RZ, RZ, R5 ;  /* 0x000000ffff007224 */ /* 0x000fe200078e0005 */
[----:B------:R-:W-:Y:S02]  /*1f740*/  MOV R2, 0x1 ;  /* 0x0000000100027802 */ /* 0x000fe40000000f00 */
[----:B------:R-:W-:Y:S02]  /*1f750*/  MOV R3, 0x1f770 ;  /* 0x0001f77000037802 */ /* 0x000fe40000000f00 */
[----:B------:R-:W-:Y:S05]  /*1f760*/  CALL.REL.NOINC `($__internal_26_$__cuda_sm70_shflsync_up_p) ;  /* 0x0000136000007944 */ /* 0x000fea0003c00000 */
[----:B------:R-:W-:Y:S01]  /*1f770*/  MOV R0, R4 ;  /* 0x0000000400007202 */ /* 0x000fe20000000f00 */
[----:B------:R-:W-:Y:S05]  /*1f780*/  BRA `(.L_x_1306) ;  /* 0xfffe0cd000007947 */ /* 0x000fea000383ffff */
.L_x_1126:
[----:B------:R-:W-:Y:S01]  /*1f790*/  IMAD.MOV.U32 R0, RZ, RZ, R5 ;  /* 0x000000ffff007224 */ /* 0x000fe200078e0005 */
[----:B------:R-:W-:Y:S02]  /*1f7a0*/  MOV R2, 0x2 ;  /* 0x0000000200027802 */ /* 0x000fe40000000f00 */
[----:B------:R-:W-:Y:S02]  /*1f7b0*/  MOV R3, 0x1f7d0 ;  /* 0x0001f7d000037802 */ /* 0x000fe40000000f00 */
[----:B------:R-:W-:Y:S05]  /*1f7c0*/  CALL.REL.NOINC `($__internal_26_$__cuda_sm70_shflsync_up_p) ;  /* 0x0000130000007944 */ /* 0x000fea0003c00000 */
[----:B------:R-:W-:Y:S01]  /*1f7d0*/  SEL R0, R4, RZ, P4 ;  /* 0x000000ff04007207 */ /* 0x000fe20002000000 */
[----:B------:R-:W-:Y:S01]  /*1f7e0*/  IMAD.MOV.U32 R2, RZ, RZ, 0x4 ;  /* 0x00000004ff027424 */ /* 0x000fe200078e00ff */
[----:B------:R-:W-:-:S03]  /*1f7f0*/  MOV R3, 0x1f820 ;  /* 0x0001f82000037802 */ /* 0x000fc60000000f00 */
[----:B------:R-:W-:Y:S02]  /*1f800*/  IMAD.IADD R0, R5, 0x1, R0 ;  /* 0x0000000105007824 */ /* 0x000fe400078e0200 */
        /* <DEDUP_REMOVED lines=14> */
[----:B------:R-:W-:Y:S01]  /*1f8f0*/  IMAD.IADD R4, R0, 0x1, R4 ;  /* 0x0000000100047824 */ /* 0x000fe200078e0204 */
[----:B------:R-:W-:-:S03]  /*1f900*/  MOV R0, 0x1f ;  /* 0x0000001f00007802 */ /* 0x000fc60000000f00 */
[----:B------:R-:W-:Y:S02]  /*1f910*/  IMAD.MOV.U32 R5, RZ, RZ, R4 ;  /* 0x000000ffff057224 */ /* 0x000fe400078e0004 */
[----:B------:R-:W-:Y:S05]  /*1f920*/  CALL.REL.NOINC `($__internal_25_$__cuda_sm70_shflsync_idx_p) ;  /* 0x0000115000007944 */ /* 0x000fea0003c00000 */
[----:B------:R-:W-:Y:S05]  /*1f930*/  BRA `(.L_x_1307) ;  /* 0xfffe0c2000007947 */ /* 0x000fea000383ffff */
.L_x_1128:
[----:B------:R-:W-:Y:S02]  /*1f940*/  SEL R0, RZ, 0x1, P0 ;  /* 0x00000001ff007807 */ /* 0x000fe40000000000 */
[----:B------:R-:W-:Y:S02]  /*1f950*/  MOV R2, 0x1f970 ;  /* 0x0001f97000027802 */ /* 0x000fe40000000f00 */
[----:B------:R-:W-:Y:S05]  /*1f960*/  CALL.REL.NOINC `($__internal_27_$__cuda_sm70_votesync_ballot) ;  /* 0x000011d000007944 */ /* 0x000fea0003c00000 */
[----:B------:R-:W-:Y:S01]  /*1f970*/  MOV R10, R0 ;  /* 0x00000000000a7202 */ /* 0x000fe20000000f00 */
[----:B------:R-:W-:Y:S05]  /*1f980*/  BRA `(.L_x_1308) ;  /* 0xfffe0c6000007947 */ /* 0x000fea000383ffff */
.L_x_1129:
[----:B------:R-:W-:Y:S01]  /*1f990*/  IMAD.MOV.U32 R5, RZ, RZ, R9 ;  /* 0x000000ffff057224 */ /* 0x000fe200078e0009 */
[----:B------:R-:W-:Y:S01]  /*1f9a0*/  MOV R3, R6 ;  /* 0x0000000600037202 */ /* 0x000fe20000000f00 */
[----:B-1----:R-:W-:Y:S01]  /*1f9b0*/  IMAD.MOV.U32 R0, RZ, RZ, 0x1f ;  /* 0x0000001fff007424 */ /* 0x002fe200078e00ff */
[----:B------:R-:W-:Y:S02]  /*1f9c0*/  MOV R2, 0x1f9e0 ;  /* 0x0001f9e000027802 */ /* 0x000fe40000000f00 */
[----:B------:R-:W-:Y:S05]  /*1f9d0*/  CALL.REL.NOINC `($__internal_25_$__cuda_sm70_shflsync_idx_p) ;  /* 0x000010a000007944 */ /* 0x000fea0003c00000 */
[----:B------:R-:W-:Y:S01]  /*1f9e0*/  IMAD.MOV.U32 R12, RZ, RZ, R0 ;  /* 0x000000ffff0c7224 */ /* 0x000fe200078e0000 */
[----:B------:R-:W-:Y:S01]  /*1f9f0*/  MOV R5, R8 ;  /* 0x0000000800057202 */ /* 0x000fe20000000f00 */
[----:B------:R-:W-:Y:S01]  /*1fa00*/  IMAD.MOV.U32 R7, RZ, RZ, RZ ;  /* 0x000000ffff077224 */ /* 0x000fe200078e00ff */
[----:B------:R-:W-:Y:S01]  /*1fa10*/  MOV R3, R6 ;  /* 0x0000000600037202 */ /* 0x000fe20000000f00 */
[----:B------:R-:W-:Y:S01]  /*1fa20*/  IMAD.MOV.U32 R0, RZ, RZ, 0x1f ;  /* 0x0000001fff007424 */ /* 0x000fe200078e00ff */
[----:B------:R-:W-:-:S02]  /*1fa30*/  MOV R2, 0x1fa50 ;  /* 0x0001fa5000027802 */ /* 0x000fc40000000f00 */
[----:B------:R-:W-:Y:S05]  /*1fa40*/  CALL.REL.NOINC `($__internal_25_$__cuda_sm70_shflsync_idx_p) ;  /* 0x0000103000007944 */ /* 0x000fea0003c00000 */
[----:B------:R-:W-:Y:S01]  /*1fa50*/  MOV R9, R0 ;  /* 0x0000000000097202 */ /* 0x000fe20000000f00 */
[----:B------:R-:W-:Y:S05]  /*1fa60*/  BRA `(.L_x_1309) ;  /* 0xfffe0bf000007947 */ /* 0x000fea000383ffff */
.L_x_1132:
[----:B------:R-:W-:Y:S01]  /*1fa70*/  IMAD.MOV.U32 R5, RZ, RZ, R4 ;  /* 0x000000ffff057224 */ /* 0x000fe200078e0004 */
[----:B-1----:R-:W-:-:S02]  /*1fa80*/  MOV R0, 0x1f ;  /* 0x0000001f00007802 */ /* 0x002fc40000000f00 */
[----:B------:R-:W-:Y:S02]  /*1fa90*/  MOV R2, 0x1fab0 ;  /* 0x0001fab000027802 */ /* 0x000fe40000000f00 */
[----:B--234-:R-:W-:Y:S05]  /*1faa0*/  CALL.REL.NOINC `($__internal_25_$__cuda_sm70_shflsync_idx_p) ;  /* 0x00000fd000007944 */ /* 0x01cfea0003c00000 */
[----:B------:R-:W-:Y:S01]  /*1fab0*/  MOV R7, R0 ;  /* 0x0000000000077202 */ /* 0x000fe20000000f00 */
[----:B------:R-:W-:Y:S05]  /*1fac0*/  BRA `(.L_x_1131) ;  /* 0xfffe0bf000007947 */ /* 0x000fea000383ffff */
.L_x_1243:
[----:B-1----:R1:W5:Y:S01]  /*1fad0*/  LDL R2, [R1+0x34] ;  /* 0x0000340001027983 */ /* 0x0023620000100800 */
[----:B------:R-:W-:Y:S02]  /*1fae0*/  MOV R5, 0x2 ;  /* 0x0000000200057802 */ /* 0x000fe40000000f00 */
[----:B------:R-:W-:Y:S02]  /*1faf0*/  MOV R4, 0x1fb10 ;  /* 0x0001fb1000047802 */ /* 0x000fe40000000f00 */
[----:B-1---5:R-:W-:Y:S05]  /*1fb00*/  CALL.REL.NOINC `($__internal_24_$__cuda_sm70_shflsync_bfly_p) ;  /* 0x00000f3000007944 */ /* 0x022fea0003c00000 */
[----:B------:R-:W-:Y:S01]  /*1fb10*/  MOV R0, R2 ;  /* 0x0000000200007202 */ /* 0x000fe20000000f00 */
[----:B------:R-:W-:Y:S05]  /*1fb20*/  BRA `(.L_x_1310) ;  /* 0xffffb77000007947 */ /* 0x000fea000383ffff */
.L_x_1244:
[----:B------:R-:W-:Y:S01]  /*1fb30*/  IMAD.MOV.U32 R2, RZ, RZ, R0 ;  /* 0x000000ffff027224 */ /* 0x000fe200078e0000 */
[----:B------:R-:W-:Y:S02]  /*1fb40*/  MOV R5, 0x1 ;  /* 0x0000000100057802 */ /* 0x000fe40000000f00 */
[----:B------:R-:W-:Y:S02]  /*1fb50*/  MOV R4, 0x1fb70 ;  /* 0x0001fb7000047802 */ /* 0x000fe40000000f00 */
[----:B------:R-:W-:Y:S05]  /*1fb60*/  CALL.REL.NOINC `($__internal_24_$__cuda_sm70_shflsync_bfly_p) ;  /* 0x00000ed000007944 */ /* 0x000fea0003c00000 */
[----:B------:R-:W-:Y:S02]  /*1fb70*/  FADD.FTZ R0, R0, R2 ;  /* 0x0000000200007221 */ /* 0x000fe40000010000 */
[----:B------:R1:W5:Y:S01]  /*1fb80*/  LDL R2, [R1+0x38] ;  /* 0x0000380001027983 */ /* 0x0003620000100800 */
[----:B------:R-:W-:-:S02]  /*1fb90*/  MOV R5, 0x2 ;  /* 0x0000000200057802 */ /* 0x000fc40000000f00 */
[----:B------:R-:W-:Y:S02]  /*1fba0*/  MOV R4, 0x1fbc0 ;  /* 0x0001fbc000047802 */ /* 0x000fe40000000f00 */
[----:B-1---5:R-:W-:Y:S05]  /*1fbb0*/  CALL.REL.NOINC `($__internal_24_$__cuda_sm70_shflsync_bfly_p) ;  /* 0x00000e8000007944 */ /* 0x022fea0003c00000 */
[----:B------:R-:W2:Y:S01]  /*1fbc0*/  LDL.LU R3, [R1+0x38] ;  /* 0x0000380001037983 */ /* 0x000ea20000300800 */
[----:B------:R-:W-:Y:S02]  /*1fbd0*/  MOV R5, 0x1 ;  /* 0x0000000100057802 */ /* 0x000fe40000000f00 */
[----:B------:R-:W-:Y:S01]  /*1fbe0*/  MOV R4, 0x1fc20 ;  /* 0x0001fc2000047802 */ /* 0x000fe20000000f00 */
[----:B--2---:R-:W-:-:S05]  /*1fbf0*/  FADD.FTZ R3, R3, R2 ;  /* 0x0000000203037221 */ /* 0x004fca0000010000 */
[----:B------:R-:W-:Y:S02]  /*1fc00*/  MOV R2, R3 ;  /* 0x0000000300027202 */ /* 0x000fe40000000f00 */
[----:B------:R-:W-:Y:S05]  /*1fc10*/  CALL.REL.NOINC `($__internal_24_$__cuda_sm70_shflsync_bfly_p) ;  /* 0x00000e2000007944 */ /* 0x000fea0003c00000 */
[----:B------:R-:W-:Y:S01]  /*1fc20*/  MOV R4, R2 ;  /* 0x0000000200047202 */ /* 0x000fe20000000f00 */
[----:B------:R-:W-:Y:S05]  /*1fc30*/  BRA `(.L_x_1311) ;  /* 0xffffb6f000007947 */ /* 0x000fea000383ffff */
.L_x_1251:
[----:B-1234-:R-:W-:Y:S01]  /*1fc40*/  IMAD.MOV.U32 R5, RZ, RZ, R8 ;  /* 0x000000ffff057224 */ /* 0x01efe200078e0008 */
[----:B------:R-:W-:Y:S01]  /*1fc50*/  MOV R3, RZ ;  /* 0x000000ff00037202 */ /* 0x000fe20000000f00 */
[----:B------:R-:W-:Y:S01]  /*1fc60*/  IMAD.MOV.U32 R0, RZ, RZ, 0x181f ;  /* 0x0000181fff007424 */ /* 0x000fe200078e00ff */
[----:B------:R-:W-:Y:S02]  /*1fc70*/  MOV R2, 0x1fc90 ;  /* 0x0001fc9000027802 */ /* 0x000fe40000000f00 */
[----:B------:R-:W-:Y:S05]  /*1fc80*/  CALL.REL.NOINC `($__internal_25_$__cuda_sm70_shflsync_idx_p) ;  /* 0x00000df000007944 */ /* 0x000fea0003c00000 */
[----:B------:R-:W-:Y:S01]  /*1fc90*/  MOV R10, R0 ;  /* 0x00000000000a7202 */ /* 0x000fe20000000f00 */
[----:B------:R-:W-:Y:S05]  /*1fca0*/  BRA `(.L_x_1312) ;  /* 0xffffccb000007947 */ /* 0x000fea000383ffff */
.L_x_1252:
[----:B------:R-:W-:Y:S01]  /*1fcb0*/  IMAD.MOV.U32 R5, RZ, RZ, R9 ;  /* 0x000000ffff057224 */ /* 0x000fe200078e0009 */
[----:B------:R-:W-:Y:S01]  /*1fcc0*/  MOV R3, RZ ;  /* 0x000000ff00037202 */ /* 0x000fe20000000f00 */
[----:B------:R-:W-:Y:S01]  /*1fcd0*/  IMAD.MOV.U32 R0, RZ, RZ, 0x181f ;  /* 0x0000181fff007424 */ /* 0x000fe200078e00ff */
[----:B------:R-:W-:Y:S02]  /*1fce0*/  MOV R2, 0x1fd00 ;  /* 0x0001fd0000027802 */ /* 0x000fe40000000f00 */
[----:B-12---:R-:W-:Y:S05]  /*1fcf0*/  CALL.REL.NOINC `($__internal_25_$__cuda_sm70_shflsync_idx_p) ;  /* 0x00000d8000007944 */ /* 0x006fea0003c00000 */
[----:B------:R-:W-:Y:S05]  /*1fd00*/  BRA `(.L_x_1313) ;  /* 0xffffcc7000007947 */ /* 0x000fea000383ffff */
.L_x_1255:
[----:B--2---:R-:W-:Y:S01]  /*1fd10*/  IMAD.MOV.U32 R5, RZ, RZ, R8 ;  /* 0x000000ffff057224 */ /* 0x004fe200078e0008 */
[----:B------:R-:W-:Y:S01]  /*1fd20*/  MOV R3, 0x1 ;  /* 0x0000000100037802 */ /* 0x000fe20000000f00 */
[----:B----4-:R-:W-:Y:S01]  /*1fd30*/  IMAD.MOV.U32 R0, RZ, RZ, 0x181f ;  /* 0x0000181fff007424 */ /* 0x010fe200078e00ff */
[----:B------:R-:W-:-:S02]  /*1fd40*/  MOV R2, 0x1fd60 ;  /* 0x0001fd6000027802 */ /* 0x000fc40000000f00 */
[----:B-1-3--:R-:W-:Y:S05]  /*1fd50*/  CALL.REL.NOINC `($__internal_25_$__cuda_sm70_shflsync_idx_p) ;  /* 0x00000d2000007944 */ /* 0x00afea0003c00000 */
[----:B------:R-:W-:Y:S01]  /*1fd60*/  IMAD.MOV.U32 R10, RZ, RZ, R0 ;  /* 0x000000ffff0a7224 */ /* 0x000fe200078e0000 */
[----:B------:R-:W-:Y:S01]  /*1fd70*/  MOV R3, 0x1 ;  /* 0x0000000100037802 */ /* 0x000fe20000000f00 */
[----:B------:R-:W-:Y:S01]  /*1fd80*/  IMAD.MOV.U32 R5, RZ, RZ, R9 ;  /* 0x000000ffff057224 */ /* 0x000fe200078e0009 */
[----:B------:R-:W-:-:S02]  /*1fd90*/  MOV R0, 0x181f ;  /* 0x0000181f00007802 */ /* 0x000fc40000000f00 */
[----:B------:R-:W-:Y:S02]  /*1fda0*/  MOV R2, 0x1fdc0 ;  /* 0x0001fdc000027802 */ /* 0x000fe40000000f00 */
[----:B------:R-:W-:Y:S05]  /*1fdb0*/  CALL.REL.NOINC `($__internal_25_$__cuda_sm70_shflsync_idx_p) ;  /* 0x00000cc000007944 */ /* 0x000fea0003c00000 */
[----:B------:R-:W-:Y:S05]  /*1fdc0*/  BRA `(.L_x_1314) ;  /* 0xffffcca000007947 */ /* 0x000fea000383ffff */
.L_x_1258:
[----:B-1----:R-:W-:Y:S01]  /*1fdd0*/  IMAD.MOV.U32 R5, RZ, RZ, R8 ;  /* 0x000000ffff057224 */ /* 0x002fe200078e0008 */
[----:B------:R-:W-:Y:S01]  /*1fde0*/  MOV R3, 0x2 ;  /* 0x0000000200037802 */ /* 0x000fe20000000f00 */
[----:B----4-:R-:W-:Y:S01]  /*1fdf0*/  IMAD.MOV.U32 R0, RZ, RZ, 0x181f ;  /* 0x0000181fff007424 */ /* 0x010fe200078e00ff */
[----:B------:R-:W-:Y:S02]  /*1fe00*/  MOV R2, 0x1fe20 ;  /* 0x0001fe2000027802 */ /* 0x000fe40000000f00 */
[----:B--23--:R-:W-:Y:S05]  /*1fe10*/  CALL.REL.NOINC `($__internal_25_$__cuda_sm70_shflsync_idx_p) ;  /* 0x00000c6000007944 */ /* 0x00cfea0003c00000 */
[----:B------:R-:W-:Y:S01]  /*1fe20*/  MOV R10, R0 ;  /* 0x00000000000a7202 */ /* 0x000fe20000000f00 */
[----:B------:R-:W-:Y:S05]  /*1fe30*/  BRA `(.L_x_1315) ;  /* 0xffffcd2000007947 */ /* 0x000fea000383ffff */
.L_x_1259:
[----:B------:R-:W-:Y:S01]  /*1fe40*/  IMAD.MOV.U32 R5, RZ, RZ, R9 ;  /* 0x000000ffff057224 */ /* 0x000fe200078e0009 */
[----:B------:R-:W-:Y:S01]  /*1fe50*/  MOV R3, 0x2 ;  /* 0x0000000200037802 */ /* 0x000fe20000000f00 */
[----:B----4-:R-:W-:Y:S01]  /*1fe60*/  IMAD.MOV.U32 R0, RZ, RZ, 0x181f ;  /* 0x0000181fff007424 */ /* 0x010fe200078e00ff */
[----:B------:R-:W-:Y:S02]  /*1fe70*/  MOV R2, 0x1fe90 ;  /* 0x0001fe9000027802 */ /* 0x000fe40000000f00 */
[----:B-123--:R-:W-:Y:S05]  /*1fe80*/  CALL.REL.NOINC `($__internal_25_$__cuda_sm70_shflsync_idx_p) ;  /* 0x00000bf000007944 */ /* 0x00efea0003c00000 */
[----:B------:R-:W-:Y:S05]  /*1fe90*/  BRA `(.L_x_1316) ;  /* 0xffffcce000007947 */ /* 0x000fea000383ffff */
.L_x_1262:
[----:B-1----:R-:W-:Y:S01]  /*1fea0*/  IMAD.MOV.U32 R5, RZ, RZ, R8 ;  /* 0x000000ffff057224 */ /* 0x002fe200078e0008 */
[----:B------:R-:W-:Y:S01]  /*1feb0*/  MOV R3, 0x3 ;  /* 0x0000000300037802 */ /* 0x000fe20000000f00 */
[----:B------:R-:W-:Y:S01]  /*1fec0*/  IMAD.MOV.U32 R0, RZ, RZ, 0x181f ;  /* 0x0000181fff007424 */ /* 0x000fe200078e00ff */
[----:B------:R-:W-:-:S02]  /*1fed0*/  MOV R2, 0x1fef0 ;  /* 0x0001fef000027802 */ /* 0x000fc40000000f00 */
[----:B--234-:R-:W-:Y:S05]  /*1fee0*/  CALL.REL.NOINC `($__internal_25_$__cuda_sm70_shflsync_idx_p) ;  /* 0x00000b9000007944 */ /* 0x01cfea0003c00000 */
[----:B------:R-:W-:Y:S01]  /*1fef0*/  IMAD.MOV.U32 R4, RZ, RZ, R0 ;  /* 0x000000ffff047224 */ /* 0x000fe200078e0000 */
[----:B------:R-:W-:Y:S01]  /*1ff00*/  MOV R3, 0x3 ;  /* 0x0000000300037802 */ /* 0x000fe20000000f00 */
[----:B------:R-:W-:Y:S01]  /*1ff10*/  IMAD.MOV.U32 R5, RZ, RZ, R9 ;  /* 0x000000ffff057224 */ /* 0x000fe200078e0009 */
[----:B------:R-:W-:-:S02]  /*1ff20*/  MOV R0, 0x181f ;  /* 0x0000181f00007802 */ /* 0x000fc40000000f00 */
[----:B------:R-:W-:Y:S02]  /*1ff30*/  MOV R2, 0x1ff50 ;  /* 0x0001ff5000027802 */ /* 0x000fe40000000f00 */
[----:B------:R-:W-:Y:S05]  /*1ff40*/  CALL.REL.NOINC `($__internal_25_$__cuda_sm70_shflsync_idx_p) ;  /* 0x00000b3000007944 */ /* 0x000fea0003c00000 */
[----:B------:R-:W-:Y:S05]  /*1ff50*/  BRA `(.L_x_1317) ;  /* 0xffffcd2000007947 */ /* 0x000fea000383ffff */
.L_x_1264:
[----:B------:R-:W-:Y:S01]  /*1ff60*/  IMAD.MOV.U32 R5, RZ, RZ, R14 ;  /* 0x000000ffff057224 */ /* 0x000fe200078e000e */
[----:B------:R-:W-:Y:S01]  /*1ff70*/  MOV R3, RZ ;  /* 0x000000ff00037202 */ /* 0x000fe20000000f00 */
[----:B------:R-:W-:Y:S01]  /*1ff80*/  IMAD.MOV.U32 R0, RZ, RZ, 0x1c1f ;  /* 0x00001c1fff007424 */ /* 0x000fe200078e00ff */
[----:B------:R-:W-:Y:S02]  /*1ff90*/  MOV R2, 0x1ffb0 ;  /* 0x0001ffb000027802 */ /* 0x000fe40000000f00 */
[----:B------:R-:W-:Y:S05]  /*1ffa0*/  CALL.REL.NOINC `($__internal_25_$__cuda_sm70_shflsync_idx_p) ;  /* 0x00000ad000007944 */ /* 0x000fea0003c00000 */
[----:B------:R-:W-:Y:S01]  /*1ffb0*/  MOV R4, R0 ;  /* 0x0000000000047202 */ /* 0x000fe20000000f00 */
[----:B------:R-:W-:Y:S05]  /*1ffc0*/  BRA `(.L_x_1318) ;  /* 0xffffcfa000007947 */ /* 0x000fea000383ffff */
.L_x_1265:
[----:B------:R-:W-:Y:S01]  /*1ffd0*/  IMAD.MOV.U32 R5, RZ, RZ, R28 ;  /* 0x000000ffff057224 */ /* 0x000fe200078e001c */
[----:B------:R-:W-:Y:S01]  /*1ffe0*/  MOV R3, RZ ;  /* 0x000000ff00037202 */ /* 0x000fe20000000f00 */
[----:B------:R-:W-:Y:S01]  /*1fff0*/  IMAD.MOV.U32 R0, RZ, RZ, 0x1c1f ;  /* 0x00001c1fff007424 */ /* 0x000fe200078e00ff */
[----:B------:R-:W-:Y:S02]  /*20000*/  MOV R2, 0x20020 ;  /* 0x0002002000027802 */ /* 0x000fe40000000f00 */
[----:B-12---:R-:W-:Y:S05]  /*20010*/  CALL.REL.NOINC `($__internal_25_$__cuda_sm70_shflsync_idx_p) ;  /* 0x00000a6000007944 */ /* 0x006fea0003c00000 */
[----:B------:R-:W-:Y:S05]  /*20020*/  BRA `(.L_x_1319) ;  /* 0xffffcf6000007947 */ /* 0x000fea000383ffff */
.L_x_1268:
[----:B------:R-:W-:Y:S01]  /*20030*/  IMAD.MOV.U32 R5, RZ, RZ, R14 ;  /* 0x000000ffff057224 */ /* 0x000fe200078e000e */
[----:B----4-:R-:W-:Y:S01]  /*20040*/  MOV R3, 0x1 ;  /* 0x0000000100037802 */ /* 0x010fe20000000f00 */
[----:B------:R-:W-:Y:S01]  /*20050*/  IMAD.MOV.U32 R0, RZ, RZ, 0x1c1f ;  /* 0x00001c1fff007424 */ /* 0x000fe200078e00ff */
[----:B------:R-:W-:-:S02]  /*20060*/  MOV R2, 0x20080 ;  /* 0x0002008000027802 */ /* 0x000fc40000000f00 */
[----:B-123--:R-:W-:Y:S05]  /*20070*/  CALL.REL.NOINC `($__internal_25_$__cuda_sm70_shflsync_idx_p) ;  /* 0x00000a0000007944 */ /* 0x00efea0003c00000 */
[----:B------:R-:W-:Y:S01]  /*20080*/  IMAD.MOV.U32 R4, RZ, RZ, R0 ;  /* 0x000000ffff047224 */ /* 0x000fe200078e0000 */
[----:B------:R-:W-:Y:S01]  /*20090*/  MOV R3, 0x1 ;  /* 0x0000000100037802 */ /* 0x000fe20000000f00 */
[----:B------:R-:W-:Y:S01]  /*200a0*/  IMAD.MOV.U32 R5, RZ, RZ, R28 ;  /* 0x000000ffff057224 */ /* 0x000fe200078e001c */
[----:B------:R-:W-:-:S02]  /*200b0*/  MOV R0, 0x1c1f ;  /* 0x00001c1f00007802 */ /* 0x000fc40000000f00 */
[----:B------:R-:W-:Y:S02]  /*200c0*/  MOV R2, 0x200e0 ;  /* 0x000200e000027802 */ /* 0x000fe40000000f00 */
[----:B------:R-:W-:Y:S05]  /*200d0*/  CALL.REL.NOINC `($__internal_25_$__cuda_sm70_shflsync_idx_p) ;  /* 0x000009a000007944 */ /* 0x000fea0003c00000 */
[----:B------:R-:W-:Y:S05]  /*200e0*/  BRA `(.L_x_1320) ;  /* 0xffffd50000007947 */ /* 0x000fea000383ffff */
.L_x_1272:
[----:B------:R-:W-:Y:S01]  /*200f0*/  IMAD.MOV.U32 R5, RZ, RZ, R6 ;  /* 0x000000ffff057224 */ /* 0x000fe200078e0006 */
[----:B------:R-:W-:Y:S01]  /*20100*/  MOV R3, RZ ;  /* 0x000000ff00037202 */ /* 0x000fe20000000f00 */
[----:B------:R-:W-:Y:S01]  /*20110*/  IMAD.MOV.U32 R0, RZ, RZ, 0x181f ;  /* 0x0000181fff007424 */ /* 0x000fe200078e00ff */
[----:B------:R-:W-:Y:S02]  /*20120*/  MOV R2, 0x20140 ;  /* 0x0002014000027802 */ /* 0x000fe40000000f00 */
[----:B------:R-:W-:Y:S05]  /*20130*/  CALL.REL.NOINC `($__internal_25_$__cuda_sm70_shflsync_idx_p) ;  /* 0x0000094000007944 */ /* 0x000fea0003c00000 */
[----:B------:R-:W-:Y:S01]  /*20140*/  MOV R11, R0 ;  /* 0x00000000000b7202 */ /* 0x000fe20000000f00 */
[----:B------:R-:W-:Y:S05]  /*20150*/  BRA `(.L_x_1321) ;  /* 0xffffe0b000007947 */ /* 0x000fea000383ffff */
.L_x_1273:
[----:B------:R-:W-:Y:S01]  /*20160*/  IMAD.MOV.U32 R5, RZ, RZ, R10 ;  /* 0x000000ffff057224 */ /* 0x000fe200078e000a */
[----:B------:R-:W-:Y:S01]  /*20170*/  MOV R3, RZ ;  /* 0x000000ff00037202 */ /* 0x000fe20000000f00 */
[----:B------:R-:W-:Y:S01]  /*20180*/  IMAD.MOV.U32 R0, RZ, RZ, 0x181f ;  /* 0x0000181fff007424 */ /* 0x000fe200078e00ff */
[----:B------:R-:W-:Y:S02]  /*20190*/  MOV R2, 0x201b0 ;  /* 0x000201b000027802 */ /* 0x000fe40000000f00 */
[----:B-12---:R-:W-:Y:S05]  /*201a0*/  CALL.REL.NOINC `($__internal_25_$__cuda_sm70_shflsync_idx_p) ;  /* 0x000008d000007944 */ /* 0x006fea0003c00000 */
[----:B------:R-:W-:Y:S05]  /*201b0*/  BRA `(.L_x_1322) ;  /* 0xffffe07000007947 */ /* 0x000fea000383ffff */
.L_x_1276:
        /* <DEDUP_REMOVED lines=12> */
.L_x_1279:
[----:B-1----:R-:W-:Y:S01]  /*20280*/  IMAD.MOV.U32 R5, RZ, RZ, R6 ;  /* 0x000000ffff057224 */ /* 0x002fe200078e0006 */
[----:B------:R-:W-:Y:S01]  /*20290*/  MOV R3, 0x2 ;  /* 0x0000000200037802 */ /* 0x000fe20000000f00 */
[----:B----4-:R-:W-:Y:S01]  /*202a0*/  IMAD.MOV.U32 R0, RZ, RZ, 0x181f ;  /* 0x0000181fff007424 */ /* 0x010fe200078e00ff */
[----:B------:R-:W-:Y:S02]  /*202b0*/  MOV R2, 0x202d0 ;  /* 0x000202d000027802 */ /* 0x000fe40000000f00 */
[----:B--23--:R-:W-:Y:S05]  /*202c0*/  CALL.REL.NOINC `($__internal_25_$__cuda_sm70_shflsync_idx_p) ;  /* 0x000007b000007944 */ /* 0x00cfea0003c00000 */
[----:B------:R-:W-:Y:S01]  /*202d0*/  MOV R11, R0 ;  /* 0x00000000000b7202 */ /* 0x000fe20000000f00 */
[----:B------:R-:W-:Y:S05]  /*202e0*/  BRA `(.L_x_1324) ;  /* 0xffffe13000007947 */ /* 0x000fea000383ffff */
.L_x_1280:
[----:B------:R-:W-:Y:S01]  /*202f0*/  IMAD.MOV.U32 R5, RZ, RZ, R10 ;  /* 0x000000ffff057224 */ /* 0x000fe200078e000a */
[----:B------:R-:W-:Y:S01]  /*20300*/  MOV R3, 0x2 ;  /* 0x0000000200037802 */ /* 0x000fe20000000f00 */
[----:B----4-:R-:W-:Y:S01]  /*20310*/  IMAD.MOV.U32 R0, RZ, RZ, 0x181f ;  /* 0x0000181fff007424 */ /* 0x010fe200078e00ff */
[----:B------:R-:W-:Y:S02]  /*20320*/  MOV R2, 0x20340 ;  /* 0x0002034000027802 */ /* 0x000fe40000000f00 */
[----:B-123--:R-:W-:Y:S05]  /*20330*/  CALL.REL.NOINC `($__internal_25_$__cuda_sm70_shflsync_idx_p) ;  /* 0x0000074000007944 */ /* 0x00efea0003c00000 */
[----:B------:R-:W-:Y:S05]  /*20340*/  BRA `(.L_x_1325) ;  /* 0xffffe0f000007947 */ /* 0x000fea000383ffff */
.L_x_1283:
        /* <DEDUP_REMOVED lines=12> */
.L_x_1285:
[----:B------:R-:W-:Y:S01]  /*20410*/  IMAD.MOV.U32 R5, RZ, RZ, R67 ;  /* 0x000000ffff057224 */ /* 0x000fe200078e0043 */
[----:B------:R-:W-:Y:S01]  /*20420*/  MOV R3, RZ ;  /* 0x000000ff00037202 */ /* 0x000fe20000000f00 */
[----:B------:R-:W-:Y:S01]  /*20430*/  IMAD.MOV.U32 R0, RZ, RZ, 0x1f ;  /* 0x0000001fff007424 */ /* 0x000fe200078e00ff */
[----:B------:R-:W-:Y:S02]  /*20440*/  MOV R2, 0x20460 ;  /* 0x0002046000027802 */ /* 0x000fe40000000f00 */
[----:B------:R-:W-:Y:S05]  /*20450*/  CALL.REL.NOINC `($__internal_25_$__cuda_sm70_shflsync_idx_p) ;  /* 0x0000062000007944 */ /* 0x000fea0003c00000 */
[----:B------:R-:W-:Y:S01]  /*20460*/  MOV R9, R0 ;  /* 0x0000000000097202 */ /* 0x000fe20000000f00 */
[----:B------:R-:W-:Y:S05]  /*20470*/  BRA `(.L_x_1327) ;  /* 0xffffe27000007947 */ /* 0x000fea000383ffff */
.L_x_1286:
[----:B------:R-:W-:Y:S01]  /*20480*/  IMAD.MOV.U32 R5, RZ, RZ, R67 ;  /* 0x000000ffff057224 */ /* 0x000fe200078e0043 */
[----:B------:R-:W-:Y:S01]  /*20490*/  MOV R3, 0x1 ;  /* 0x0000000100037802 */ /* 0x000fe20000000f00 */
[----:B------:R-:W-:Y:S01]  /*204a0*/  IMAD.MOV.U32 R0, RZ, RZ, 0x1f ;  /* 0x0000001fff007424 */ /* 0x000fe200078e00ff */
[----:B------:R-:W-:Y:S02]  /*204b0*/  MOV R2, 0x204d0 ;  /* 0x000204d000027802 */ /* 0x000fe40000000f00 */
[----:B-12---:R-:W-:Y:S05]  /*204c0*/  CALL.REL.NOINC `($__internal_25_$__cuda_sm70_shflsync_idx_p) ;  /* 0x000005b000007944 */ /* 0x006fea0003c00000 */
[----:B------:R-:W-:Y:S01]  /*204d0*/  MOV R8, R0 ;  /* 0x0000000000087202 */ /* 0x000fe20000000f00 */
[----:B------:R-:W-:Y:S05]  /*204e0*/  BRA `(.L_x_1328) ;  /* 0xffffe22000007947 */ /* 0x000fea000383ffff */
.L_x_1287:
[----:B------:R-:W-:Y:S02]  /*204f0*/  MOV R2, 0x1 ;  /* 0x0000000100027802 */ /* 0x000fe40000000f00 */
[----:B------:R-:W-:-:S02]  /*20500*/  MOV R3, 0x20520 ;  /* 0x0002052000037802 */ /* 0x000fc40000000f00 */
[----:B-1234-:R-:W-:Y:S05]  /*20510*/  CALL.REL.NOINC `($__internal_26_$__cuda_sm70_shflsync_up_p) ;  /* 0x000005b000007944 */ /* 0x01efea0003c00000 */
[----:B------:R-:W-:Y:S05]  /*20520*/  BRA `(.L_x_1329) ;  /* 0xffffe31000007947 */ /* 0x000fea000383ffff */
.L_x_1288:
[----:B------:R-:W-:Y:S02]  /*20530*/  MOV R2, 0x2 ;  /* 0x0000000200027802 */ /* 0x000fe40000000f00 */
[----:B------:R-:W-:-:S02]  /*20540*/  MOV R3, 0x20560 ;  /* 0x0002056000037802 */ /* 0x000fc40000000f00 */
[----:B--2-4-:R-:W-:Y:S05]  /*20550*/  CALL.REL.NOINC `($__internal_26_$__cuda_sm70_shflsync_up_p) ;  /* 0x0000057000007944 */ /* 0x014fea0003c00000 */
[----:B------:R-:W-:Y:S01]  /*20560*/  SEL R3, R4, RZ, P1 ;  /* 0x000000ff04037207 */ /* 0x000fe20000800000 */
[----:B------:R-:W-:-:S04]  /*20570*/  IMAD.MOV.U32 R2, RZ, RZ, 0x4 ;  /* 0x00000004ff027424 */ /* 0x000fc800078e00ff */
[----:B------:R-:W-:Y:S01]  /*20580*/  IMAD.IADD R0, R0, 0x1, R3 ;  /* 0x0000000100007824 */ /* 0x000fe200078e0203 */
        /* <DEDUP_REMOVED lines=20> */
.L_x_1292:
[----:B------:R-:W-:Y:S02]  /*206d0*/  MOV R2, 0x1 ;  /* 0x0000000100027802 */ /* 0x000fe40000000f00 */
[----:B------:R-:W-:Y:S02]  /*206e0*/  MOV R3, 0x20700 ;  /* 0x0002070000037802 */ /* 0x000fe40000000f00 */
[----:B------:R-:W-:Y:S05]  /*206f0*/  CALL.REL.NOINC `($__internal_26_$__cuda_sm70_shflsync_up_p) ;  /* 0x000003d000007944 */ /* 0x000fea0003c00000 */
[----:B------:R-:W-:Y:S01]  /*20700*/  MOV R2, R4 ;  /* 0x0000000400027202 */ /* 0x000fe20000000f00 */
[----:B------:R-:W-:Y:S05]  /*20710*/  BRA `(.L_x_1331) ;  /* 0xffffe38000007947 */ /* 0x000fea000383ffff */
.L_x_1293:
        /* <DEDUP_REMOVED lines=26> */
.L_x_1295:
[----:B------:R-:W-:Y:S02]  /*208c0*/  SEL R0, RZ, 0x1, P0 ;  /* 0x00000001ff007807 */ /* 0x000fe40000000000 */
[----:B------:R-:W-:Y:S02]  /*208d0*/  MOV R2, 0x208f0 ;  /* 0x000208f000027802 */ /* 0x000fe40000000f00 */
[----:B-1----:R-:W-:Y:S05]  /*208e0*/  CALL.REL.NOINC `($__internal_27_$__cuda_sm70_votesync_ballot) ;  /* 0x0000025000007944 */ /* 0x002fea0003c00000 */
[----:B------:R-:W-:Y:S01]  /*208f0*/  MOV R10, R0 ;  /* 0x00000000000a7202 */ /* 0x000fe20000000f00 */
[----:B------:R-:W-:Y:S05]  /*20900*/  BRA `(.L_x_1333) ;  /* 0xffffe32000007947 */ /* 0x000fea000383ffff */
.L_x_1296:
[----:B------:R-:W-:Y:S01]  /*20910*/  IMAD.MOV.U32 R5, RZ, RZ, R6 ;  /* 0x000000ffff057224 */ /* 0x000fe200078e0006 */
[----:B------:R-:W-:Y:S01]  /*20920*/  MOV R3, R8 ;  /* 0x0000000800037202 */ /* 0x000fe20000000f00 */
[----:B--2---:R-:W-:Y:S01]  /*20930*/  IMAD.MOV.U32 R0, RZ, RZ, 0x1f ;  /* 0x0000001fff007424 */ /* 0x004fe200078e00ff */
[----:B------:R-:W-:Y:S02]  /*20940*/  MOV R2, 0x20960 ;  /* 0x0002096000027802 */ /* 0x000fe40000000f00 */
[----:B-1----:R-:W-:Y:S05]  /*20950*/  CALL.REL.NOINC `($__internal_25_$__cuda_sm70_shflsync_idx_p) ;  /* 0x0000012000007944 */ /* 0x002fea0003c00000 */
[----:B------:R-:W-:Y:S01]  /*20960*/  IMAD.MOV.U32 R12, RZ, RZ, R0 ;  /* 0x000000ffff0c7224 */ /* 0x000fe200078e0000 */
[----:B------:R-:W-:Y:S01]  /*20970*/  MOV R3, R8 ;  /* 0x0000000800037202 */ /* 0x000fe20000000f00 */
[----:B------:R-:W-:Y:S01]  /*20980*/  IMAD.MOV.U32 R5, RZ, RZ, R7 ;  /* 0x000000ffff057224 */ /* 0x000fe200078e0007 */
[----:B------:R-:W-:Y:S02]  /*20990*/  MOV R0, 0x1f ;  /* 0x0000001f00007802 */ /* 0x000fe40000000f00 */
[----:B------:R-:W-:-:S02]  /*209a0*/  MOV R2, 0x209c0 ;  /* 0x000209c000027802 */ /* 0x000fc40000000f00 */
[----:B------:R-:W-:Y:S05]  /*209b0*/  CALL.REL.NOINC `($__internal_25_$__cuda_sm70_shflsync_idx_p) ;  /* 0x000000c000007944 */ /* 0x000fea0003c00000 */
[----:B------:R-:W-:Y:S01]  /*209c0*/  MOV R7, R0 ;  /* 0x0000000000077202 */ /* 0x000fe20000000f00 */
[----:B------:R-:W-:Y:S05]  /*209d0*/  BRA `(.L_x_1334) ;  /* 0xffffe2c000007947 */ /* 0x000fea000383ffff */
.L_x_1299:
[----:B------:R-:W-:Y:S01]  /*209e0*/  IMAD.MOV.U32 R5, RZ, RZ, R4 ;  /* 0x000000ffff057224 */ /* 0x000fe200078e0004 */
[----:B--2---:R-:W-:-:S02]  /*209f0*/  MOV R0, 0x1f ;  /* 0x0000001f00007802 */ /* 0x004fc40000000f00 */
[----:B------:R-:W-:Y:S02]  /*20a00*/  MOV R2, 0x20a20 ;  /* 0x00020a2000027802 */ /* 0x000fe40000000f00 */
[----:B-1-34-:R-:W-:Y:S05]  /*20a10*/  CALL.REL.NOINC `($__internal_25_$__cuda_sm70_shflsync_idx_p) ;  /* 0x0000006000007944 */ /* 0x01afea0003c00000 */
[----:B------:R-:W-:Y:S01]  /*20a20*/  MOV R13, R0 ;  /* 0x00000000000d7202 */ /* 0x000fe20000000f00 */
[----:B------:R-:W-:Y:S05]  /*20a30*/  BRA `(.L_x_1298) ;  /* 0xffffe2c000007947 */ /* 0x000fea000383ffff */
        .weak           $__internal_24_$__cuda_sm70_shflsync_bfly_p
        .type           $__internal_24_$__cuda_sm70_shflsync_bfly_p,@function
        .size           $__internal_24_$__cuda_sm70_shflsync_bfly_p,($__internal_25_$__cuda_sm70_shflsync_idx_p - $__internal_24_$__cuda_sm70_shflsync_bfly_p)
$__internal_24_$__cuda_sm70_shflsync_bfly_p:
[----:B------:R-:W-:Y:S04]  /*20a40*/  WARPSYNC R6 ;  /* 0x0000000600007348 */ /* 0x000fe80003800000 */
[----:B------:R1:W2:Y:S02]  /*20a50*/  SHFL.BFLY PT, R2, R2, R5, R7 ;  /* 0x0c00000502027389 */ /* 0x0002a400000e0007 */
[----:B-1----:R-:W-:-:S04]  /*20a60*/  MOV R5, 0x0 ;  /* 0x0000000000057802 */ /* 0x002fc80000000f00 */
[----:B--2---:R-:W-:Y:S05]  /*20a70*/  RET.REL.NODEC R4 `(_ZN7cutlass13device_kernelIN5flash19enable_sm80_to_sm89INS1_16FlashAttnFwdSm80INS1_25CollectiveMainloopFwdSm80ILi8ELi1ELb1EN4cute5tupleIJNS5_1CILi128EEENS7_ILi112EEES8_EEELi128ENS_10bfloat16_tEfNS_4arch4Sm80ELb1ELb0ELb1ELb1ELb0ELb1ELb1ELb1EEENS1_21CollectiveEpilogueFwdINS6_IJS8_S8_S9_EEENS6_IJNS7_ILi1EEESH_SH_EEESB_SD_Li256ELb1ELb1ELb1ELb0EEENS1_36VarlenDynamicPersistentTileSchedulerILi128ELi112ELi256ELi256ELb1ELb1ELb0ELb1ELb1ELb1EEEEEEEEEvNT_6ParamsE) ;  /* 0xfffdf58004007950 */ /* 0x004fea0003c3ffff */
        .weak           $__internal_25_$__cuda_sm70_shflsync_idx_p
        .type           $__internal_25_$__cuda_sm70_shflsync_idx_p,@function
        .size           $__internal_25_$__cuda_sm70_shflsync_idx_p,($__internal_26_$__cuda_sm70_shflsync_up_p - $__internal_25_$__cuda_sm70_shflsync_idx_p)
$__internal_25_$__cuda_sm70_shflsync_idx_p:
[----:B------:R-:W-:-:S04]  /*20a80*/  MOV R111, 0xffffffff ;  /* 0xffffffff006f7802 */ /* 0x000fc80000000f00 */
[----:B------:R-:W-:Y:S04]  /*20a90*/  WARPSYNC R111 ;  /* 0x0000006f00007348 */ /* 0x000fe80003800000 */
[----:B------:R1:W2:Y:S02]  /*20aa0*/  SHFL.IDX PT, R0, R5, R3, R0 ;  /* 0x0000000305007389 */ /* 0x0002a400000e0000 */
[----:B-1----:R-:W-:-:S04]  /*20ab0*/  MOV R3, 0x0 ;  /* 0x0000000000037802 */ /* 0x002fc80000000f00 */
[----:B--2---:R-:W-:Y:S05]  /*20ac0*/  RET.REL.NODEC R2 `(_ZN7cutlass13device_kernelIN5flash19enable_sm80_to_sm89INS1_16FlashAttnFwdSm80INS1_25CollectiveMainloopFwdSm80ILi8ELi1ELb1EN4cute5tupleIJNS5_1CILi128EEENS7_ILi112EEES8_EEELi128ENS_10bfloat16_tEfNS_4arch4Sm80ELb1ELb0ELb1ELb1ELb0ELb1ELb1ELb1EEENS1_21CollectiveEpilogueFwdINS6_IJS8_S8_S9_EEENS6_IJNS7_ILi1EEESH_SH_EEESB_SD_Li256ELb1ELb1ELb1ELb0EEENS1_36VarlenDynamicPersistentTileSchedulerILi128ELi112ELi256ELi256ELb1ELb1ELb0ELb1ELb1ELb1EEEEEEEEEvNT_6ParamsE) ;  /* 0xfffdf53002007950 */ /* 0x004fea0003c3ffff */
        .weak           $__internal_26_$__cuda_sm70_shflsync_up_p
        .type           $__internal_26_$__cuda_sm70_shflsync_up_p,@function
        .size           $__internal_26_$__cuda_sm70_shflsync_up_p,($__internal_27_$__cuda_sm70_votesync_ballot - $__internal_26_$__cuda_sm70_shflsync_up_p)
$__internal_26_$__cuda_sm70_shflsync_up_p:
[----:B------:R-:W-:Y:S02]  /*20ad0*/  IMAD.MOV.U32 R4, RZ, RZ, RZ ;  /* 0x000000ffff047224 */ /* 0x000fe400078e00ff */
[----:B------:R-:W-:-:S04]  /*20ae0*/  IMAD.MOV.U32 R10, RZ, RZ, -0x1 ;  /* 0xffffffffff0a7424 */ /* 0x000fc800078e00ff */
[----:B------:R-:W-:Y:S04]  /*20af0*/  WARPSYNC R10 ;  /* 0x0000000a00007348 */ /* 0x000fe80003800000 */
[----:B------:R1:W2:Y:S02]  /*20b00*/  SHFL.UP PT, R4, R0, R2, R4 ;  /* 0x0400000200047389 */ /* 0x0002a400000e0004 */
[----:B-1----:R-:W-:Y:S02]  /*20b10*/  MOV R2, R3 ;  /* 0x0000000300027202 */ /* 0x002fe40000000f00 */
[----:B------:R-:W-:-:S04]  /*20b20*/  MOV R3, 0x0 ;  /* 0x0000000000037802 */ /* 0x000fc80000000f00 */
[----:B--2---:R-:W-:Y:S05]  /*20b30*/  RET.REL.NODEC R2 `(_ZN7cutlass13device_kernelIN5flash19enable_sm80_to_sm89INS1_16FlashAttnFwdSm80INS1_25CollectiveMainloopFwdSm80ILi8ELi1ELb1EN4cute5tupleIJNS5_1CILi128EEENS7_ILi112EEES8_EEELi128ENS_10bfloat16_tEfNS_4arch4Sm80ELb1ELb0ELb1ELb1ELb0ELb1ELb1ELb1EEENS1_21CollectiveEpilogueFwdINS6_IJS8_S8_S9_EEENS6_IJNS7_ILi1EEESH_SH_EEESB_SD_Li256ELb1ELb1ELb1ELb0EEENS1_36VarlenDynamicPersistentTileSchedulerILi128ELi112ELi256ELi256ELb1ELb1ELb0ELb1ELb1ELb1EEEEEEEEEvNT_6ParamsE) ;  /* 0xfffdf4c002007950 */ /* 0x004fea0003c3ffff */
        .weak           $__internal_27_$__cuda_sm70_votesync_ballot
        .type           $__internal_27_$__cuda_sm70_votesync_ballot,@function
        .size           $__internal_27_$__cuda_sm70_votesync_ballot,(.L_x_2707 - $__internal_27_$__cuda_sm70_votesync_ballot)
$__internal_27_$__cuda_sm70_votesync_ballot:
[----:B------:R-:W-:Y:S01]  /*20b40*/  ISETP.NE.U32.AND P0, PT, R0, 0x1, PT ;  /* 0x000000010000780c */ /* 0x000fe20003f05070 */
[----:B------:R-:W-:-:S04]  /*20b50*/  IMAD.MOV.U32 R3, RZ, RZ, -0x1 ;  /* 0xffffffffff037424 */ /* 0x000fc800078e00ff */
[----:B------:R-:W-:Y:S08]  /*20b60*/  WARPSYNC R3 ;  /* 0x0000000300007348 */ /* 0x000ff00003800000 */
[----:B------:R-:W-:-:S04]  /*20b70*/  VOTE.ANY R0, PT, !P0 ;  /* 0x0000000000007806 */ /* 0x000fc800040e0100 */
[----:B------:R-:W-:Y:S01]  /*20b80*/  LOP3.LUT R0, R0, R3, RZ, 0xc0, !PT ;  /* 0x0000000300007212 */ /* 0x000fe200078ec0ff */
[----:B------:R-:W-:-:S04]  /*20b90*/  IMAD.MOV.U32 R3, RZ, RZ, 0x0 ;  /* 0x00000000ff037424 */ /* 0x000fc800078e00ff */
[----:B------:R-:W-:Y:S05]  /*20ba0*/  RET.REL.NODEC R2 `(_ZN7cutlass13device_kernelIN5flash19enable_sm80_to_sm89INS1_16FlashAttnFwdSm80INS1_25CollectiveMainloopFwdSm80ILi8ELi1ELb1EN4cute5tupleIJNS5_1CILi128EEENS7_ILi112EEES8_EEELi128ENS_10bfloat16_tEfNS_4arch4Sm80ELb1ELb0ELb1ELb1ELb0ELb1ELb1ELb1EEENS1_21CollectiveEpilogueFwdINS6_IJS8_S8_S9_EEENS6_IJNS7_ILi1EEESH_SH_EEESB_SD_Li256ELb1ELb1ELb1ELb0EEENS1_36VarlenDynamicPersistentTileSchedulerILi128ELi112ELi256ELi256ELb1ELb1ELb0ELb1ELb1ELb1EEEEEEEEEvNT_6ParamsE) ;  /* 0xfffdf45002007950 */ /* 0x000fea0003c3ffff */
.L_x_1335:
        /* <DEDUP_REMOVED lines=13> */
.L_x_2707:


//--------------------- .text._ZN7cutlass13device_kernelIN5flash19enable_sm80_to_sm89INS1_16FlashAttnFwdSm80INS1_25CollectiveMainloopFwdSm80ILi8ELi1ELb1EN4cute5tupleIJNS5_1CILi128EEES8_S8_EEELi128ENS_10bfloat16_tEfNS_4arch4Sm80ELb0ELb0ELb0ELb0ELb0ELb0ELb1ELb1EEENS1_21CollectiveEpilogueFwdIS9_NS6_IJNS7_ILi1EEESF_SF_EEESA_SC_Li256ELb0ELb1ELb1ELb0EEENS1_19SingleTileSchedulerILb0ELb1ELb1ELi128EEEEEEEEEvNT_6ParamsE --------------------------
	.section	.text._ZN7cutlass13device_kernelIN5flash19enable_sm80_to_sm89INS1_16FlashAttnFwdSm80INS1_25CollectiveMainloopFwdSm80ILi8ELi1ELb1EN4cute5tupleIJNS5_1CILi128EEES8_S8_EEELi128ENS_10bfloat16_tEfNS_4arch4Sm80ELb0ELb0ELb0ELb0ELb0ELb0ELb1ELb1EEENS1_21CollectiveEpilogueFwdIS9_NS6_IJNS7_ILi1EEESF_SF_EEESA_SC_Li256ELb0ELb1ELb1ELb0EEENS1_19SingleTileSchedulerILb0ELb1ELb1ELi128EEEEEEEEEvNT_6ParamsE,"ax",@progbits
	.sectioninfo	@"SHI_REGISTERS=255"
	.align	128
.text._ZN7cutlass13device_kernelIN5flash19enable_sm80_to_sm89INS1_16FlashAttnFwdSm80INS1_25CollectiveMainloopFwdSm80ILi8ELi1ELb1EN4cute5tupleIJNS5_1CILi128EEES8_S8_EEELi128ENS_10bfloat16_tEfNS_4arch4Sm80ELb0ELb0ELb0ELb0ELb0ELb0ELb1ELb1EEENS1_21CollectiveEpilogueFwdIS9_NS6_IJNS7_ILi1EEESF_SF_EEESA_SC_Li256ELb0ELb1ELb1ELb0EEENS1_19SingleTileSchedulerILb0ELb1ELb1ELi128EEEEEEEEEvNT_6ParamsE:
        .type           _ZN7cutlass13device_kernelIN5flash19enable_sm80_to_sm89INS1_16FlashAttnFwdSm80INS1_25CollectiveMainloopFwdSm80ILi8ELi1ELb1EN4cute5tupleIJNS5_1CILi128EEES8_S8_EEELi128ENS_10bfloat16_tEfNS_4arch4Sm80ELb0ELb0ELb0ELb0ELb0ELb0ELb1ELb1EEENS1_21CollectiveEpilogueFwdIS9_NS6_IJNS7_ILi1EEESF_SF_EEESA_SC_Li256ELb0ELb1ELb1ELb0EEENS1_19SingleTileSchedulerILb0ELb1ELb1ELi128EEEEEEEEEvNT_6ParamsE,@function
        .size           _ZN7cutlass13device_kernelIN5flash19enable_sm80_to_sm89INS1_16FlashAttnFwdSm80INS1_25CollectiveMainloopFwdSm80ILi8ELi1ELb1EN4cute5tupleIJNS5_1CILi128EEES8_S8_EEELi128ENS_10bfloat16_tEfNS_4arch4Sm80ELb0ELb0ELb0ELb0ELb0ELb0ELb1ELb1EEENS1_21CollectiveEpilogueFwdIS9_NS6_IJNS7_ILi1EEESF_SF_EEESA_SC_Li256ELb0ELb1ELb1ELb0EEENS1_19SingleTileSchedulerILb0ELb1ELb1ELi128EEEEEEEEEvNT_6ParamsE,(.L_x_2712 - _ZN7cutlass13device_kernelIN5flash19enable_sm80_to_sm89INS1_16FlashAttnFwdSm80INS1_25CollectiveMainloopFwdSm80ILi8ELi1ELb1EN4cute5tupleIJNS5_1CILi128EEES8_S8_EEELi128ENS_10bfloat16_tEfNS_4arch4Sm80ELb0ELb0ELb0ELb0ELb0ELb0ELb1ELb1EEENS1_21CollectiveEpilogueFwdIS9_NS6_IJNS7_ILi1EEESF_SF_EEESA_SC_Li256ELb0ELb1ELb1ELb0EEENS1_19SingleTileSchedulerILb0ELb1ELb1ELi128EEEEEEEEEvNT_6ParamsE)
        .other          _ZN7cutlass13device_kernelIN5flash19enable_sm80_to_sm89INS1_16FlashAttnFwdSm80INS1_25CollectiveMainloopFwdSm80ILi8ELi1ELb1EN4cute5tupleIJNS5_1CILi128EEES8_S8_EEELi128ENS_10bfloat16_tEfNS_4arch4Sm80ELb0ELb0ELb0ELb0ELb0ELb0ELb1ELb1EEENS1_21CollectiveEpilogueFwdIS9_NS6_IJNS7_ILi1EEESF_SF_EEESA_SC_Li256ELb0ELb1ELb1ELb0EEENS1_19SingleTileSchedulerILb0ELb1ELb1ELi128EEEEEEEEEvNT_6ParamsE,@"STO_CUDA_ENTRY STV_DEFAULT"
_ZN7cutlass13device_kernelIN5flash19enable_sm80_to_sm89INS1_16FlashAttnFwdSm80INS1_25CollectiveMainloopFwdSm80ILi8ELi1ELb1EN4cute5tupleIJNS5_1CILi128EEES8_S8_EEELi128ENS_10bfloat16_tEfNS_4arch4Sm80ELb0ELb0ELb0ELb0ELb0ELb0ELb1ELb1EEENS1_21CollectiveEpilogueFwdIS9_NS6_IJNS7_ILi1EEESF_SF_EEESA_SC_Li256ELb0ELb1ELb1ELb0EEENS1_19SingleTileSchedulerILb0ELb1ELb1ELi128EEEEEEEEEvNT_6ParamsE:
        /* <DEDUP_REMOVED lines=17> */
.L_x_1336:
[----:B---3--:R-:W-:Y:S02]  /*0110*/  ULDC.64 UR4, c[0x0][0x550] ;  /* 0x0001540000047ab9 */ /* 0x008fe40000000a00 */
[----:B------:R-:W-:Y:S02]  /*0120*/  UISETP.NE.AND UP0, UPT, UR4, 0x1, UPT ;  /* 0x000000010400788c */ /* 0x000fe4000bf05270 */
[----:B------:R-:W-:-:S02]  /*0130*/  UIMAD.WIDE.U32 UR8, UR6, UR5, URZ ;  /* 0x00000005060872a5 */ /* 0x000fc4000f8e003f */
[----:B------:R-:W-:Y:S02]  /*0140*/  ULDC UR4, c[0x0][0x558] ;  /* 0x0001560000047ab9 */ /* 0x000fe40000000800 */
[----:B------:R-:W-:-:S05]  /*0150*/  UMOV UR10, UR6 ;  /* 0x00000006000a7c82 */ /* 0x000fca0008000000 */
[----:B------:R-:W-:-:S03]  /*0160*/  @UP0 USHF.R.U32.HI UR10, URZ, UR4, UR9 ;  /* 0x000000043f0a0299 */ /* 0x000fc60008011609 */
.L_x_1337:
        /* <DEDUP_REMOVED lines=50> */
.L_x_1338:
        /* <DEDUP_REMOVED lines=68> */
[----:B------:R-:W-:Y:S01]  /*08d0*/  IMAD.U32 R12, RZ, RZ, UR6 ;  /* 0x00000006ff0c7e24 */ /* 0x000fe2000f8e00ff */
[----:B------:R-:W-:Y:S01]  /*08e0*/  UMOV UR18, 0x7 ;  /* 0x0000000700127882 */ /* 0x000fe20000000000 */
[----:B------:R-:W-:Y:S01]  /*08f0*/  IMAD R5, R7, c[0x0][0x1c0], RZ ;  /* 0x0000700007057a24 */ /* 0x000fe200078e02ff */
[----:B------:R-:W-:Y:S01]  /*0900*/  ULDC.64 UR6, c[0x0][0x1e0] ;  /* 0x0000780000067ab9 */ /* 0x000fe20000000a00 */
[----:B------:R-:W-:Y:S01]  /*0910*/  IMAD R9, R9, c[0x0][0x168], RZ ;  /* 0x00005a0009097a24 */ /* 0x000fe200078e02ff */
[----:B------:R-:W-:Y:S01]  /*0920*/  USHF.L.U64.HI UR18, UR6, UR18, UR7 ;  /* 0x0000001206127299 */ /* 0x000fe20008010207 */
[----:B------:R-:W-:Y:S01]  /*0930*/  IMAD.U32 R13, RZ, RZ, UR4 ;  /* 0x00000004ff0d7e24 */ /* 0x000fe2000f8e00ff */
[----:B------:R-:W-:Y:S01]  /*0940*/  ULDC.64 UR4, c[0x0][0x1e8] ;  /* 0x00007a0000047ab9 */ /* 0x000fe20000000a00 */
[C---:B------:R-:W-:Y:S01]  /*0950*/  IMAD R14, R0.reuse, c[0x0][0x1c4], R5 ;  /* 0x00007100000e7a24 */ /* 0x040fe200078e0205 */
[----:B------:R-:W-:Y:S01]  /*0960*/  UIMAD UR4, UR20, UR4, URZ ;  /* 0x00000004140472a4 */ /* 0x000fe2000f8e023f */
[----:B------:R-:W-:Y:S01]  /*0970*/  IMAD.WIDE.U32 R12, R0, c[0x0][0x1c0], R12 ;  /* 0x00007000000c7a25 */ /* 0x000fe200078e000c */
[----:B------:R-:W-:-:S02]  /*0980*/  USHF.L.U32 UR19, UR6, 0x7, URZ ;  /* 0x0000000706137899 */ /* 0x000fc4000800063f */
[----:B------:R-:W-:Y:S01]  /*0990*/  UIMAD UR4, UR10, UR5, UR4 ;  /* 0x000000050a0472a4 */ /* 0x000fe2000f8e0204 */
[----:B-1----:R-:W-:Y:S01]  /*09a0*/  IMAD R11, R3, 0x80, R2 ;  /* 0x00000080030b7824 */ /* 0x002fe200078e0202 */
[----:B------:R-:W-:Y:S01]  /*09b0*/  USHF.R.S32.HI UR11, URZ, 0x1f, UR16 ;  /* 0x0000001f3f0b7899 */ /* 0x000fe20008011410 */
[----:B------:R-:W-:Y:S01]  /*09c0*/  IMAD.IADD R15, R13, 0x1, R14 ;  /* 0x000000010d0f7824 */ /* 0x000fe200078e020e */
[----:B------:R-:W-:Y:S01]  /*09d0*/  UIMAD.WIDE.U32 UR12, UR6, 0x40, URZ ;  /* 0x00000040060c78a5 */ /* 0x000fe2000f8e003f */
[----:B------:R-:W-:Y:S01]  /*09e0*/  @P0 IMAD.HI.U32 R4, R11, c[0x0][0x2c8], RZ ;  /* 0x0000b2000b040a27 */ /* 0x000fe200078e00ff */
[----:B------:R-:W-:-:S03]  /*09f0*/  USHF.L.U32 UR9, UR7, 0x6, URZ ;  /* 0x0000000607097899 */ /* 0x000fc6000800063f */
[----:B------:R-:W-:Y:S01]  /*0a00*/  IMAD.MOV.U32 R2, RZ, RZ, R11 ;  /* 0x000000ffff027224 */ /* 0x000fe200078e000b */
[----:B------:R-:W-:Y:S01]  /*0a10*/  @P0 SHF.R.U32.HI R2, RZ, c[0x0][0x2cc], R4 ;  /* 0x0000b300ff020a19 */ /* 0x000fe20000011604 */
[----:B------:R-:W-:Y:S01]  /*0a20*/  IMAD.MOV.U32 R14, RZ, RZ, R12 ;  /* 0x000000ffff0e7224 */ /* 0x000fe200078e000c */
[----:B------:R-:W-:Y:S01]  /*0a30*/  UIADD3 UR9, UR13, UR9, URZ ;  /* 0x000000090d097290 */ /* 0x000fe2000fffe03f */
[----:B------:R-:W-:Y:S01]  /*0a40*/  IMAD R6, R3, 0x80, R40 ;  /* 0x0000008003067824 */ /* 0x000fe200078e0228 */
[--C-:B------:R-:W-:Y:S01]  /*0a50*/  SHF.R.S32.HI R5, RZ, 0x1f, R2.reuse ;  /* 0x0000001fff057819 */ /* 0x100fe20000011402 */
[----:B------:R-:W-:Y:S01]  /*0a60*/  IMAD.MOV R12, RZ, RZ, -R2 ;  /* 0x000000ffff0c7224 */ /* 0x000fe200078e0a02 */
[----:B------:R-:W-:Y:S01]  /*0a70*/  IADD3 R3, -R40, c[0x0][0x1d0], RZ ;  /* 0x0000740028037a10 */ /* 0x000fe20007ffe1ff */
[----:B------:R-:W-:Y:S01]  /*0a80*/  IMAD.WIDE.U32 R14, R2, c[0x0][0x1b0], R14 ;  /* 0x00006c00020e7a25 */ /* 0x000fe200078e000e */
[C---:B------:R-:W-:Y:S01]  /*0a90*/  IADD3 R4, R6.reuse, 0x20, RZ ;  /* 0x0000002006047810 */ /* 0x040fe20007ffe0ff */
[----:B------:R-:W-:Y:S01]  /*0aa0*/  BAR.SYNC.DEFER_BLOCKING 0x0 ;  /* 0x0000000000007b1d */ /* 0x000fe20000010000 */
[-C--:B------:R-:W-:Y:S01]  /*0ab0*/  ISETP.GE.AND P5, PT, R6, R9.reuse, PT ;  /* 0x000000090600720c */ /* 0x080fe20003fa6270 */
[----:B------:R-:W-:Y:S01]  /*0ac0*/  IMAD R5, R5, c[0x0][0x1b0], RZ ;  /* 0x00006c0005057a24 */ /* 0x000fe200078e02ff */
[-C--:B------:R-:W-:Y:S01]  /*0ad0*/  ISETP.GE.AND P3, PT, R4, R9.reuse, PT ;  /* 0x000000090400720c */ /* 0x080fe20003f66270 */
[----:B------:R-:W-:Y:S01]  /*0ae0*/  IMAD R12, R12, c[0x0][0x2c4], R11 ;  /* 0x0000b1000c0c7a24 */ /* 0x000fe200078e020b */
[----:B------:R-:W-:Y:S01]  /*0af0*/  IADD3 R4, R6, 0x40, RZ ;  /* 0x0000004006047810 */ /* 0x000fe20007ffe0ff */
[----:B------:R-:W-:Y:S01]  /*0b00*/  IMAD R5, R2, c[0x0][0x1b4], R5 ;  /* 0x00006d0002057a24 */ /* 0x000fe200078e0205 */
[----:B------:R-:W-:Y:S01]  /*0b10*/  IADD3 R6, R6, 0x60, RZ ;  /* 0x0000006006067810 */ /* 0x000fe20007ffe0ff */
[----:B------:R-:W-:Y:S01]  /*0b20*/  IMAD.SHL.U32 R11, R40, 0x40, RZ ;  /* 0x00000040280b7824 */ /* 0x000fe200078e00ff */
[----:B------:R-:W-:Y:S01]  /*0b30*/  ISETP.GE.AND P4, PT, R4, R9, PT ;  /* 0x000000090400720c */ /* 0x000fe20003f86270 */
[----:B------:R-:W-:Y:S01]  /*0b40*/  IMAD.IADD R15, R15, 0x1, R5 ;  /* 0x000000010f0f7824 */ /* 0x000fe200078e0205 */
[----:B------:R-:W-:Y:S01]  /*0b50*/  SHF.R.S32.HI R5, RZ, 0x1f, R12 ;  /* 0x0000001fff057819 */ /* 0x000fe2000001140c */
[----:B------:R-:W-:Y:S01]  /*0b60*/  IMAD.SHL.U32 R42, R41, 0x8, RZ ;  /* 0x00000008292a7824 */ /* 0x000fe200078e00ff */
[----:B------:R-:W-:Y:S01]  /*0b70*/  LOP3.LUT R11, R11, 0x1c0, RZ, 0xc0, !PT ;  /* 0x000001c00b0b7812 */ /* 0x000fe200078ec0ff */
[----:B------:R-:W-:-:S02]  /*0b80*/  IMAD.U32 R2, RZ, RZ, UR16 ;  /* 0x00000010ff027e24 */ /* 0x000fc4000f8e00ff */
[----:B------:R-:W-:Y:S01]  /*0b90*/  IMAD R5, R5, c[0x0][0x1a8], RZ ;  /* 0x00006a0005057a24 */ /* 0x000fe200078e02ff */
[----:B------:R-:W-:Y:S01]  /*0ba0*/  SHF.R.U32.HI R8, RZ, 0x3, R11 ;  /* 0x00000003ff087819 */ /* 0x000fe2000001160b */
[----:B------:R-:W-:Y:S01]  /*0bb0*/  IMAD R2, R2, -0x80, R3 ;  /* 0xffffff8002027824 */ /* 0x000fe200078e0203 */
[--C-:B------:R-:W-:Y:S01]  /*0bc0*/  LOP3.LUT R11, R11, 0x38, R42.reuse, 0xf8, !PT ;  /* 0x000000380b0b7812 */ /* 0x100fe200078ef82a */
[C---:B------:R-:W-:Y:S01]  /*0bd0*/  IMAD R5, R12.reuse, c[0x0][0x1ac], R5 ;  /* 0x00006b000c057a24 */ /* 0x040fe200078e0205 */
[----:B------:R-:W-:Y:S01]  /*0be0*/  SHF.R.S32.HI R43, RZ, 0x1f, R42 ;  /* 0x0000001fff2b7819 */ /* 0x000fe2000001142a */
[----:B------:R-:W-:Y:S01]  /*0bf0*/  IMAD.WIDE.U32 R12, R12, c[0x0][0x1a8], R14 ;  /* 0x00006a000c0c7a25 */ /* 0x000fe200078e000e */
[----:B------:R-:W-:Y:S02]  /*0c00*/  LOP3.LUT R8, R11, R8, RZ, 0x3c, !PT ;  /* 0x000000080b087212 */ /* 0x000fe400078e3cff */
[----:B------:R-:W-:Y:S01]  /*0c10*/  ISETP.GE.AND P6, PT, R42, c[0x0][0x198], PT ;  /* 0x000066002a007a0c */ /* 0x000fe20003fc6270 */
[----:B------:R-:W-:-:S02]  /*0c20*/  IMAD R3, R44, c[0x0][0x1e0], RZ ;  /* 0x000078002c037a24 */ /* 0x000fc400078e02ff */
[----:B------:R-:W-:Y:S01]  /*0c30*/  IMAD.IADD R4, R13, 0x1, R5 ;  /* 0x000000010d047824 */ /* 0x000fe200078e0205 */
[----:B------:R-:W-:Y:S01]  /*0c40*/  LEA R5, P0, R12, c[0x0][0x160], 0x1 ;  /* 0x000058000c057a11 */ /* 0x000fe200078008ff */
[----:B------:R-:W-:-:S03]  /*0c50*/  IMAD.WIDE.U32 R10, R40, c[0x0][0x1e0], R42 ;  /* 0x00007800280a7a25 */ /* 0x000fc600078e002a */
[----:B------:R-:W-:Y:S01]  /*0c60*/  LEA.HI.X R4, R12, c[0x0][0x164], R4, 0x1, P0 ;  /* 0x000059000c047a11 */ /* 0x000fe200000f0c04 */
[----:B------:R-:W-:Y:S01]  /*0c70*/  IMAD R3, R40, c[0x0][0x1e4], R3 ;  /* 0x0000790028037a24 */ /* 0x000fe200078e0203 */
[----:B------:R-:W1:Y:S01]  /*0c80*/  SHFL.IDX PT, R14, R5, RZ, 0x181f ;  /* 0x00181fff050e7589 */ /* 0x000e6200000e0000 */
[----:B------:R-:W-:Y:S01]  /*0c90*/  IMAD.MOV.U32 R12, RZ, RZ, R10 ;  /* 0x000000ffff0c7224 */ /* 0x000fe200078e000a */
[----:B------:R-:W-:Y:S01]  /*0ca0*/  ISETP.GE.AND P0, PT, R6, R9, PT ;  /* 0x000000090600720c */ /* 0x000fe20003f06270 */
[----:B------:R-:W-:Y:S01]  /*0cb0*/  IMAD.U32 R228, RZ, RZ, UR10 ;  /* 0x0000000affe47e24 */ /* 0x000fe2000f8e00ff */
[----:B------:R-:W3:Y:S01]  /*0cc0*/  SHFL.IDX PT, R15, R4, RZ, 0x181f ;  /* 0x00181fff040f7589 */ /* 0x000ee200000e0000 */
[----:B------:R-:W-:Y:S01]  /*0cd0*/  IMAD.IADD R13, R11, 0x1, R3 ;  /* 0x000000010b0d7824 */ /* 0x000fe200078e0203 */
[----:B------:R-:W-:Y:S02]  /*0ce0*/  IADD3 R3, R42, 0x40, RZ ;  /* 0x000000402a037810 */ /* 0x000fe40007ffe0ff */
[----:B------:R-:W-:Y:S01]  /*0cf0*/  LEA.HI R11, R125, R124, RZ, 0x6 ;  /* 0x0000007c7d0b7211 */ /* 0x000fe200078f30ff */
[----:B------:R-:W-:Y:S01]  /*0d00*/  IMAD.WIDE.U32 R228, R228, c[0x0][0x1e8], R12 ;  /* 0x00007a00e4e47a25 */ /* 0x000fe200078e000c */
[----:B------:R-:W-:Y:S01]  /*0d10*/  @!P5 SHF.R.S32.HI R6, RZ, 0x1f, R3 ;  /* 0x0000001fff06d819 */ /* 0x000fe20000011403 */
[----:B------:R-:W4:Y:S02]  /*0d20*/  SHFL.IDX PT, R12, R5, 0x1, 0x181f ;  /* 0x00381f00050c7f89 */ /* 0x000f2400000e0000 */
[----:B------:R-:W-:Y:S01]  /*0d30*/  IMAD.SHL.U32 R11, R11, 0x8, RZ ;  /* 0x000000080b0b7824 */ /* 0x000fe200078e00ff */
[----:B------:R-:W-:Y:S01]  /*0d40*/  @!P5 LEA.HI R6, R6, R3, RZ, 0x3 ;  /* 0x000000030606d211 */ /* 0x000fe200078f18ff */
[----:B------:R-:W5:Y:S01]  /*0d50*/  SHFL.IDX PT, R13, R4, 0x1, 0x181f ;  /* 0x00381f00040d7f89 */ /* 0x000f6200000e0000 */
[----:B------:R-:W-:Y:S01]  /*0d60*/  IADD3 R229, R229, UR4, RZ ;  /* 0x00000004e5e57c10 */ /* 0x000fe2000fffe0ff */
[----:B------:R-:W-:Y:S01]  /*0d70*/  UIMAD UR4, UR18, UR16, URZ ;  /* 0x00000010120472a4 */ /* 0x000fe2000f8e023f */
[----:B------:R-:W-:Y:S01]  /*0d80*/  LOP3.LUT R8, R8, 0xfffffe00, R11, 0xf8, !PT ;  /* 0xfffffe0008087812 */ /* 0x000fe200078ef80b */
[----:B------:R-:W5:Y:S02]  /*0d90*/  SHFL.IDX PT, R18, R5, 0x2, 0x181f ;  /* 0x00581f0005127f89 */ /* 0x000f6400000e0000 */
[----:B------:R-:W-:-:S02]  /*0da0*/  UIMAD UR4, UR11, UR19, UR4 ;  /* 0x000000130b0472a4 */ /* 0x000fc4000f8e0204 */
[----:B------:R-:W5:Y:S01]  /*0db0*/  SHFL.IDX PT, R19, R4, 0x2, 0x181f ;  /* 0x00581f0004137f89 */ /* 0x000f6200000e0000 */
[----:B-1----:R-:W-:Y:S01]  /*0dc0*/  @!P5 LEA R16, P2, R42, R14, 0x1 ;  /* 0x0000000e2a10d211 */ /* 0x002fe200078408ff */
[----:B------:R-:W-:Y:S02]  /*0dd0*/  IMAD.SHL.U32 R227, R8, 0x2, RZ ;  /* 0x0000000208e37824 */ /* 0x000fe400078e00ff */
[----:B------:R1:W2:Y:S01]  /*0de0*/  SHFL.IDX PT, R10, R5, 0x3, 0x181f ;  /* 0x00781f00050a7f89 */ /* 0x0002a200000e0000 */
[----:B---3--:R-:W-:-:S03]  /*0df0*/  @!P5 LEA.HI.X R17, R42, R15, R43, 0x1, P2 ;  /* 0x0000000f2a11d211 */ /* 0x008fc600010f0c2b */
[----:B------:R3:W2:Y:S01]  /*0e00*/  SHFL.IDX PT, R11, R4, 0x3, 0x181f ;  /* 0x00781f00040b7f89 */ /* 0x0006a200000e0000 */
[----:B----4-:R-:W-:-:S03]  /*0e10*/  @!P3 LEA R8, P2, R42, R12, 0x1 ;  /* 0x0000000c2a08b211 */ /* 0x010fc600078408ff */
[----:B------:R4:W-:Y:S01]  /*0e20*/  @!P5 LDGSTS.E.BYPASS.LTC128B.128 [R227+0x100], [R16.64], !P6 ;  /* 0x0010000010e3dfae */ /* 0x0009e2000f101d4e */
[C---:B-----5:R-:W-:Y:S01]  /*0e30*/  @!P3 LEA.HI.X R9, R42.reuse, R13, R43, 0x1, P2 ;  /* 0x0000000d2a09b211 */ /* 0x060fe200010f0c2b */
[----:B-1----:R-:W-:Y:S02]  /*0e40*/  IMAD.U32 R5, RZ, RZ, UR6 ;  /* 0x00000006ff057e24 */ /* 0x002fe4000f8e00ff */
[----:B---3--:R-:W-:Y:S01]  /*0e50*/  IMAD.U32 R4, RZ, RZ, UR7 ;  /* 0x00000007ff047e24 */ /* 0x008fe2000f8e00ff */
        /* <DEDUP_REMOVED lines=72> */
[----:B------:R-:W-:-:S03]  /*12e0*/  LEA.HI R125, R125, R124, RZ, 0x5 ;  /* 0x0000007c7d7d7211 */ /* 0x000fc600078f28ff */
[----:B------:R-:W-:Y:S02]  /*12f0*/  IMAD.SHL.U32 R10, R2, 0x40, RZ ;  /* 0x00000040020a7824 */ /* 0x000fe400078e00ff */
[----:B------:R-:W-:Y:S02]  /*1300*/  IMAD.SHL.U32 R7, R6, 0x8, RZ ;  /* 0x0000000806077824 */ /* 0x000fe400078e00ff */
[----:B------:R-:W-:Y:S01]  /*1310*/  IMAD.SHL.U32 R0, R0, 0x40, RZ ;  /* 0x0000004000007824 */ /* 0x000fe200078e00ff */
[----:B------:R-:W-:Y:S01]  /*1320*/  LOP3.LUT R10, R10, 0x1c0, RZ, 0xc0, !PT ;  /* 0x000001c00a0a7812 */ /* 0x000fe200078ec0ff */
[----:B------:R-:W-:Y:S02]  /*1330*/  IMAD.SHL.U32 R5, R125, 0x20, RZ ;  /* 0x000000207d057824 */ /* 0x000fe400078e00ff */
        /* <DEDUP_REMOVED lines=24> */
[----:B------:R-:W-:Y:S01]  /*14c0*/  IMAD.IADD R3, R0, 0x1, R3 ;  /* 0x0000000100037824 */ /* 0x000fe200078e0203 */
[----:B------:R-:W-:Y:S01]  /*14d0*/  LOP3.LUT R9, R4, 0x8, R9, 0xf8, !PT ;  /* 0x0000000804097812 */ /* 0x000fe200078ef809 */
[----:B------:R-:W0:Y:S01]  /*14e0*/  LDGDEPBAR ;  /* 0x00000000000079af */ /* 0x000e220000000000 */
[----:B------:R-:W-:Y:S01]  /*14f0*/  SHF.R.U32.HI R4, RZ, 0x3, R4 ;  /* 0x00000003ff047819 */ /* 0x000fe20000011604 */
[----:B------:R-:W-:Y:S01]  /*1500*/  ULDC.64 UR4, c[0x0][0x208] ;  /* 0x0000820000047ab9 */ /* 0x000fe20000000a00 */
[----:B------:R-:W-:Y:S01]  /*1510*/  SEL R7, R7, 0xfffffff0, !P1 ;  /* 0xfffffff007077807 */ /* 0x000fe20004800000 */
[----:B------:R-:W-:Y:S01]  /*1520*/  UIMAD UR11, UR11, UR4, URZ ;  /* 0x000000040b0b72a4 */ /* 0x000fe2000f8e023f */
[----:B------:R-:W-:Y:S01]  /*1530*/  LEA R2, R3, 0x100, 0x1 ;  /* 0x0000010003027811 */ /* 0x000fe200078e08ff */
[----:B------:R-:W-:Y:S01]  /*1540*/  UIMAD.WIDE.U32 UR22, UR16, UR4, URZ ;  /* 0x00000004101672a5 */ /* 0x000fe2000f8e003f */
[----:B------:R-:W-:Y:S01]  /*1550*/  LOP3.LUT R9, R9, R4, RZ, 0x3c, !PT ;  /* 0x0000000409097212 */ /* 0x000fe200078e3cff */
[----:B------:R-:W-:Y:S01]  /*1560*/  UIMAD UR11, UR16, UR5, UR11 ;  /* 0x00000005100b72a4 */ /* 0x000fe2000f8e020b */
[----:B------:R-:W-:Y:S01]  /*1570*/  SEL R5, R5, 0xffffffe0, !P2 ;  /* 0xffffffe005057807 */ /* 0x000fe20005000000 */
[--C-:B------:R-:W-:Y:S01]  /*1580*/  IMAD R4, R7, 0x2, R2.reuse ;  /* 0x0000000207047824 */ /* 0x100fe200078e0202 */
[----:B------:R-:W-:Y:S01]  /*1590*/  LOP3.LUT P1, RZ, R41, 0x2, RZ, 0xc0, !PT ;  /* 0x0000000229ff7812 */ /* 0x000fe2000782c0ff */
[----:B------:R-:W-:Y:S01]  /*15a0*/  IMAD R226, R6, 0x200, R9 ;  /* 0x0000020006e27824 */ /* 0x000fe200078e0209 */
[----:B------:R-:W-:Y:S01]  /*15b0*/  UIADD3 UR20, UR23, UR11, URZ ;  /* 0x0000000b17147290 */ /* 0x000fe2000fffe03f */
[----:B------:R-:W-:Y:S01]  /*15c0*/  IMAD.SHL.U32 R6, R3, 0x2, RZ ;  /* 0x0000000203067824 */ /* 0x000fe200078e00ff */
[----:B------:R-:W-:Y:S01]  /*15d0*/  LOP3.LUT P2, RZ, R41, 0x4, RZ, 0xc0, !PT ;  /* 0x0000000429ff7812 */ /* 0x000fe2000784c0ff */
[C---:B------:R-:W-:Y:S01]  /*15e0*/  IMAD R3, R5.reuse, 0x2, R2 ;  /* 0x0000000205037824 */ /* 0x040fe200078e0202 */
[----:B------:R-:W-:Y:S01]  /*15f0*/  UMOV UR11, 0xffffff80 ;  /* 0xffffff80000b7882 */ /* 0x000fe20000000000 */
[----:B------:R-:W-:-:S02]  /*1600*/  IMAD R2, R5, 0x2, R4 ;  /* 0x0000000205027824 */ /* 0x000fc400078e0204 */
[----:B------:R-:W-:Y:S01]  /*1610*/  IMAD.SHL.U32 R226, R226, 0x2, RZ ;  /* 0x00000002e2e27824 */ /* 0x000fe200078e00ff */
[----:B------:R-:W-:-:S04]  /*1620*/  DEPBAR.LE SB0, 0x1 ;  /* 0x000080400000791a */ /* 0x000fc80000000000 */
[----:B------:R-:W-:Y:S01]  /*1630*/  BAR.SYNC.DEFER_BLOCKING 0x0 ;  /* 0x0000000000007b1d */ /* 0x000fe20000010000 */
[----:B------:R-:W-:-:S05]  /*1640*/  IADD3 R225, R226, 0x8120, RZ ;  /* 0x00008120e2e17810 */ /* 0x000fca0007ffe0ff */
[----:B------:R-:W-:Y:S04]  /*1650*/  LDSM.16.M88.4 R140, [R6+0x100] ;  /* 0x00010000068c783b */ /* 0x000fe80000000200 */
[----:B------:R-:W-:Y:S04]  /*1660*/  LDSM.16.M88.4 R184, [R6+0x4100] ;  /* 0x0041000006b8783b */ /* 0x000fe80000000200 */
[----:B------:R-:W-:Y:S04]  /*1670*/  LDSM.16.M88.4 R168, [R4] ;  /* 0x0000000004a8783b */ /* 0x000fe80000000200 */
[----:B------:R3:W-:Y:S04]  /*1680*/  LDSM.16.M88.4 R188, [R4+0x4000] ;  /* 0x0040000004bc783b */ /* 0x0007e80000000200 */
[----:B------:R-:W-:Y:S04]  /*1690*/  LDSM.16.M88.4 R176, [R3] ;  /* 0x0000000003b0783b */ /* 0x000fe80000000200 */
[----:B------:R4:W-:Y:S04]  /*16a0*/  LDSM.16.M88.4 R196, [R3+0x4000] ;  /* 0x0040000003c4783b */ /* 0x0009e80000000200 */
[----:B------:R-:W-:Y:S04]  /*16b0*/  LDSM.16.M88.4 R180, [R2] ;  /* 0x0000000002b4783b */ /* 0x000fe80000000200 */
[----:B------:R5:W-:Y:S04]  /*16c0*/  LDSM.16.M88.4 R200, [R2+0x4000] ;  /* 0x0040000002c8783b */ /* 0x000be80000000200 */
[----:B------:R-:W-:Y:S01]  /*16d0*/  BAR.SYNC.DEFER_BLOCKING 0x0 ;  /* 0x0000000000007b1d */ /* 0x000fe20000010000 */
[----:B---3--:R-:W-:-:S04]  /*16e0*/  IADD3 R4, R226, 0x8100, RZ ;  /* 0x00008100e2047810 */ /* 0x008fc80007ffe0ff */
[----:B------:R-:W-:Y:S01]  /*16f0*/  @P1 IADD3 R225, R4, -0x20, RZ ;  /* 0xffffffe004e11810 */ /* 0x000fe20007ffe0ff */
[----:B----4-:R-:W-:-:S03]  /*1700*/  IMAD R3, R44, c[0x0][0x208], RZ ;  /* 0x000082002c037a24 */ /* 0x010fc600078e02ff */
[C---:B------:R-:W-:Y:S02]  /*1710*/  IADD3 R219, R225.reuse, 0x800, RZ ;  /* 0x00000800e1db7810 */ /* 0x040fe40007ffe0ff */
[C---:B------:R-:W-:Y:S02]  /*1720*/  IADD3 R218, R225.reuse, 0x1000, RZ ;  /* 0x00001000e1da7810 */ /* 0x040fe40007ffe0ff */
[C---:B------:R-:W-:Y:S02]  /*1730*/  IADD3 R217, R225.reuse, 0x1800, RZ ;  /* 0x00001800e1d97810 */ /* 0x040fe40007ffe0ff */
[C---:B------:R-:W-:Y:S01]  /*1740*/  IADD3 R216, R225.reuse, 0x2000, RZ ;  /* 0x00002000e1d87810 */ /* 0x040fe20007ffe0ff */
[----:B-----5:R-:W-:Y:S01]  /*1750*/  IMAD R2, R40, c[0x0][0x20c], R3 ;  /* 0x0000830028027a24 */ /* 0x020fe200078e0203 */
[C---:B------:R-:W-:Y:S02]  /*1760*/  IADD3 R215, R225.reuse, 0x2800, RZ ;  /* 0x00002800e1d77810 */ /* 0x040fe40007ffe0ff */
[----:B------:R-:W-:Y:S01]  /*1770*/  IADD3 R214, R225, 0x3000, RZ ;  /* 0x00003000e1d67810 */ /* 0x000fe20007ffe0ff */
[----:B------:R-:W-:Y:S01]  /*1780*/  IMAD.IADD R43, R43, 0x1, R2 ;  /* 0x000000012b2b7824 */ /* 0x000fe200078e0202 */
[----:B------:R-:W-:-:S04]  /*1790*/  DEPBAR.LE SB0, 0x0 ;  /* 0x000080000000791a */ /* 0x000fc80000000000 */
[----:B------:R-:W-:Y:S01]  /*17a0*/  BAR.SYNC.DEFER_BLOCKING 0x0 ;  /* 0x0000000000007b1d */ /* 0x000fe20000010000 */
[----:B------:R-:W-:Y:S01]  /*17b0*/  IMAD.U32 R2, RZ, RZ, UR10 ;  /* 0x0000000aff027e24 */ /* 0x000fe2000f8e00ff */
[C---:B------:R-:W-:Y:S02]  /*17c0*/  IADD3 R213, R225.reuse, 0x3800, RZ ;  /* 0x00003800e1d57810 */ /* 0x040fe40007ffe0ff */
[C---:B------:R-:W-:Y:S01]  /*17d0*/  IADD3 R211, R225.reuse, 0x4000, RZ ;  /* 0x00004000e1d37810 */ /* 0x040fe20007ffe0ff */
[----:B------:R-:W-:Y:S01]  /*17e0*/  IMAD.WIDE.U32 R2, R2, c[0x0][0x210], R42 ;  /* 0x0000840002027a25 */ /* 0x000fe200078e002a */
[C---:B------:R-:W-:Y:S02]  /*17f0*/  IADD3 R210, R225.reuse, 0x4800, RZ ;  /* 0x00004800e1d27810 */ /* 0x040fe40007ffe0ff */
[----:B------:R-:W-:Y:S02]  /*1800*/  IADD3 R209, R225, 0x5000, RZ ;  /* 0x00005000e1d17810 */ /* 0x000fe40007ffe0ff */
[----:B------:R-:W-:Y:S01]  /*1810*/  IADD3 R3, R3, UR7, RZ ;  /* 0x0000000703037c10 */ /* 0x000fe2000fffe0ff */
[----:B------:R-:W-:Y:S01]  /*1820*/  ULDC UR7, c[0x0][0x1d0] ;  /* 0x0000740000077ab9 */ /* 0x000fe20000000800 */
[C---:B------:R-:W-:Y:S01]  /*1830*/  IADD3 R208, R225.reuse, 0x5800, RZ ;  /* 0x00005800e1d07810 */ /* 0x040fe20007ffe0ff */
[----:B------:R-:W-:Y:S01]  /*1840*/  UIMAD UR7, UR16, UR11, UR7 ;  /* 0x0000000b100772a4 */ /* 0x000fe2000f8e0207 */
[C---:B------:R-:W-:Y:S01]  /*1850*/  IADD3 R207, R225.reuse, 0x6000, RZ ;  /* 0x00006000e1cf7810 */ /* 0x040fe20007ffe0ff */
[----:B------:R-:W-:Y:S01]  /*1860*/  USHF.L.U32 UR11, UR4, 0x6, URZ ;  /* 0x00000006040b7899 */ /* 0x000fe2000800063f */
[----:B------:R-:W-:-:S02]  /*1870*/  IADD3 R206, R225, 0x6800, RZ ;  /* 0x00006800e1ce7810 */ /* 0x000fc40007ffe0ff */
[C---:B------:R-:W-:Y:S02]  /*1880*/  IADD3 R205, R225.reuse, 0x7000, RZ ;  /* 0x00007000e1cd7810 */ /* 0x040fe40007ffe0ff */
[----:B------:R-:W-:Y:S01]  /*1890*/  IADD3 R40, -R40, UR7, RZ ;  /* 0x0000000728287c10 */ /* 0x000fe2000fffe1ff */
[----:B------:R-:W-:Y:S01]  /*18a0*/  IMAD.U32 R45, RZ, RZ, UR11 ;  /* 0x0000000bff2d7e24 */ /* 0x000fe2000f8e00ff */
[----:B------:R-:W-:Y:S01]  /*18b0*/  IADD3 R204, R225, 0x7800, RZ ;  /* 0x00007800e1cc7810 */ /* 0x000fe20007ffe0ff */
[----:B------:R-:W3:Y:S01]  /*18c0*/  LDSM.16.M88.4 R24, [R226+0x8100] ;  /* 0x00810000e218783b */ /* 0x000ee20000000200 */
[C---:B------:R-:W-:Y:S02]  /*18d0*/  ISETP.LT.OR P5, PT, R40.reuse, 0x1, P3 ;  /* 0x000000012800780c */ /* 0x040fe40001fa1670 */
[C---:B------:R-:W-:Y:S01]  /*18e0*/  ISETP.LT.OR P6, PT, R40.reuse, 0x1, P0 ;  /* 0x000000012800780c */ /* 0x040fe200007c1670 */
[----:B--2---:R-:W2:Y:S01]  /*18f0*/  LDSM.16.M88.4 R16, [R226+0x8900] ;  /* 0x00890000e210783b */ /* 0x004ea20000000200 */
[----:B------:R-:W-:-:S03]  /*1900*/  ISETP.LT.OR P4, PT, R40, 0x21, P3 ;  /* 0x000000212800780c */ /* 0x000fc60001f81670 */
[----:B-1----:R-:W1:Y:S04]  /*1910*/  LDSM.16.M88.4 R12, [R225] ;  /* 0x00000000e10c783b */ /* 0x002e680000000200 */
[----:B------:R-:W4:Y:S04]  /*1920*/  LDSM.16.M88.4 R8, [R226+0x9100] ;  /* 0x00910000e208783b */ /* 0x000f280000000200 */
[----:B------:R-:W5:Y:S04]  /*1930*/  LDSM.16.M88.4 R36, [R225+0x800] ;  /* 0x00080000e124783b */ /* 0x000f680000000200 */
[----:B------:R-:W1:Y:S04]  /*1940*/  LDSM.16.M88.4 R96, [R226+0x9900] ;  /* 0x00990000e260783b */ /* 0x000e680000000200 */
[----:B------:R-:W1:Y:S04]  /*1950*/  LDSM.16.M88.4 R32, [R225+0x1000] ;  /* 0x00100000e120783b */ /* 0x000e680000000200 */
[----:B------:R-:W1:Y:S04]  /*1960*/  LDSM.16.M88.4 R88, [R226+0xa100] ;  /* 0x00a10000e258783b */ /* 0x000e680000000200 */
[----:B------:R-:W-:Y:S04]  /*1970*/  LDSM.16.M88.4 R64, [R226+0xb900] ;  /* 0x00b90000e240783b */ /* 0x000fe80000000200 */
[----:B------:R-:W-:Y:S01]  /*1980*/  LDSM.16.M88.4 R72, [R226+0xb100] ;  /* 0x00b10000e248783b */ /* 0x000fe20000000200 */
[C---:B---3--:R-:W-:Y:S03]  /*1990*/  HMMA.16816.F32.BF16 R28, R140.reuse, R24, RZ ;  /* 0x000000188c1c723c */ /* 0x048fe600000418ff */
[----:B------:R-:W-:Y:S04]  /*19a0*/  LDSM.16.M88.4 R80, [R226+0xa900] ;  /* 0x00a90000e250783b */ /* 0x000fe80000000200 */
[----:B------:R-:W-:Y:S01]  /*19b0*/  LDSM.16.M88.4 R48, [R225+0x2800] ;  /* 0x00280000e130783b */ /* 0x000fe20000000200 */
[C---:B------:R-:W-:Y:S08]  /*19c0*/  HMMA.16816.F32.BF16 R24, R140.reuse, R26, RZ ;  /* 0x0000001a8c18723c */ /* 0x040ff000000418ff */
[C---:B--2---:R-:W-:Y:S08]  /*19d0*/  HMMA.16816.F32.BF16 R20, R140.reuse, R16, RZ ;  /* 0x000000108c14723c */ /* 0x044ff000000418ff */
[----:B------:R-:W-:Y:S08]  /*19e0*/  HMMA.16816.F32.BF16 R16, R140, R18, RZ ;  /* 0x000000128c10723c */ /* 0x000ff000000418ff */
[C---:B-1----:R-:W-:Y:S08]  /*19f0*/  HMMA.16816.F32.BF16 R28, R168.reuse, R12, R28 ;  /* 0x0000000ca81c723c */ /* 0x042ff0000004181c */
[----:B------:R-:W-:Y:S08]  /*1a00*/  HMMA.16816.F32.BF16 R24, R168, R14, R24 ;  /* 0x0000000ea818723c */ /* 0x000ff00000041818 */
[C---:B----4-:R-:W-:Y:S08]  /*1a10*/  HMMA.16816.F32.BF16 R12, R140.reuse, R8, RZ ;  /* 0x000000088c0c723c */ /* 0x050ff000000418ff */
[----:B------:R-:W-:Y:S08]  /*1a20*/  HMMA.16816.F32.BF16 R8, R140, R10, RZ ;  /* 0x0000000a8c08723c */ /* 0x000ff000000418ff */
[C---:B-----5:R-:W-:Y:S08]  /*1a30*/  HMMA.16816.F32.BF16 R20, R168.reuse, R36, R20 ;  /* 0x00000024a814723c */ /* 0x060ff00000041814 */
[----:B------:R-:W-:Y:S01]  /*1a40*/  HMMA.16816.F32.BF16 R16, R168, R38, R16 ;  /* 0x00000026a810723c */ /* 0x000fe20000041810 */
[----:B------:R-:W1:Y:S07]  /*1a50*/  LDSM.16.M88.4 R36, [R225+0x1800] ;  /* 0x00180000e124783b */ /* 0x000e6e0000000200 */
[----:B------:R-:W-:Y:S08]  /*1a60*/  HMMA.16816.F32.BF16 R100, R140, R96, RZ ;  /* 0x000000608c64723c */ /* 0x000ff000000418ff */
[----:B------:R-:W-:Y:S08]  /*1a70*/  HMMA.16816.F32.BF16 R12, R168, R32, R12 ;  /* 0x00000020a80c723c */ /* 0x000ff0000004180c */
[----:B------:R-:W-:Y:S08]  /*1a80*/  HMMA.16816.F32.BF16 R96, R140, R98, RZ ;  /* 0x000000628c60723c */ /* 0x000ff000000418ff */
[----:B------:R-:W-:Y:S01]  /*1a90*/  HMMA.16816.F32.BF16 R8, R168, R34, R8 ;  /* 0x00000022a808723c */ /* 0x000fe20000041808 */
[----:B------:R-:W2:Y:S07]  /*1aa0*/  LDSM.16.M88.4 R32, [R225+0x2000] ;  /* 0x00200000e120783b */ /* 0x000eae0000000200 */
[C---:B------:R-:W-:Y:S08]  /*1ab0*/  HMMA.16816.F32.BF16 R92, R140.reuse, R88, RZ ;  /* 0x000000588c5c723c */ /* 0x040ff000000418ff */
[----:B------:R-:W-:Y:S08]  /*1ac0*/  HMMA.16816.F32.BF16 R88, R140, R90, RZ ;  /* 0x0000005a8c58723c */ /* 0x000ff000000418ff */
[C---:B-1----:R-:W-:Y:S07]  /*1ad0*/  HMMA.16816.F32.BF16 R100, R168.reuse, R36, R100 ;  /* 0x00000024a864723c */ /* 0x042fee0000041864 */
[----:B------:R-:W-:Y:S01]  /*1ae0*/  IMAD R37, R235, c[0x0][0x218], RZ ;  /* 0x00008600eb257a24 */ /* 0x000fe200078e02ff */
[----:B------:R-:W-:Y:S03]  /*1af0*/  HMMA.16816.F32.BF16 R96, R168, R38, R96 ;  /* 0x00000026a860723c */ /* 0x000fe60000041860 */
[----:B------:R-:W-:-:S02]  /*1b00*/  IMAD R37, R234, c[0x0][0x21c], R37 ;  /* 0x00008700ea257a24 */ /* 0x000fc400078e0225 */
[----:B------:R-:W-:-:S03]  /*1b10*/  IMAD.WIDE.U32 R234, R234, c[0x0][0x218], R2 ;  /* 0x00008600eaea7a25 */ /* 0x000fc600078e0002 */
[----:B------:R-:W-:Y:S01]  /*1b20*/  HMMA.16816.F32.BF16 R68, R140, R64, RZ ;  /* 0x000000408c44723c */ /* 0x000fe200000418ff */
[----:B------:R-:W-:Y:S01]  /*1b30*/  IMAD.U32 R38, RZ, RZ, UR22 ;  /* 0x00000016ff267e24 */ /* 0x000fe2000f8e00ff */
[----:B------:R-:W-:Y:S01]  /*1b40*/  UIADD3 UR22, UP0, UR11, 0x80, URZ ;  /* 0x000000800b167890 */ /* 0x000fe2000ff1e03f */
[----:B------:R-:W-:Y:S02]  /*1b50*/  IMAD.U32 R3, RZ, RZ, UR20 ;  /* 0x00000014ff037e24 */ /* 0x000fe4000f8e00ff */
[----:B------:R-:W-:Y:S01]  /*1b60*/  IMAD.IADD R232, R235, 0x1, R37 ;  /* 0x00000001ebe87824 */ /* 0x000fe200078e0225 */
[C---:B------:R-:W-:Y:S01]  /*1b70*/  LEA R2, P1, R38.reuse, R234, 0x7 ;  /* 0x000000ea26027211 */ /* 0x040fe200078238ff */
[----:B------:R-:W-:Y:S01]  /*1b80*/  IMAD.U32 R39, RZ, RZ, UR23 ;  /* 0x00000017ff277e24 */ /* 0x000fe2000f8e00ff */
[----:B------:R-:W-:Y:S01]  /*1b90*/  UMOV UR23, 0x6 ;  /* 0x0000000600177882 */ /* 0x000fe20000000000 */
[C---:B--2---:R-:W-:Y:S01]  /*1ba0*/  HMMA.16816.F32.BF16 R92, R168.reuse, R32, R92 ;  /* 0x00000020a85c723c */ /* 0x044fe2000004185c */
[----:B------:R-:W-:Y:S01]  /*1bb0*/  LEA.HI.X R3, R38, R232, R3, 0x7, P1 ;  /* 0x000000e826037211 */ /* 0x000fe200008f3c03 */
[----:B------:R-:W-:Y:S01]  /*1bc0*/  USHF.L.U64.HI UR20, UR4, UR23, UR5 ;  /* 0x0000001704147299 */ /* 0x000fe20008010205 */
[C---:B------:R-:W-:Y:S01]  /*1bd0*/  LEA R46, P1, R2.reuse, c[0x0][0x1f8], 0x1 ;  /* 0x00007e00022e7a11 */ /* 0x040fe200078208ff */
[----:B------:R-:W-:Y:S02]  /*1be0*/  LDSM.16.M88.4 R36, [R225+0x3000] ;  /* 0x00300000e124783b */ /* 0x000fe40000000200 */
[----:B------:R-:W-:Y:S01]  /*1bf0*/  UIADD3.X UR21, URZ, UR20, URZ, UP0, !UPT ;  /* 0x000000143f157290 */ /* 0x000fe200087fe43f */
[----:B------:R-:W-:Y:S01]  /*1c00*/  LEA.HI.X R47, R2, c[0x0][0x1fc], R3, 0x1, P1 ;  /* 0x00007f00022f7a11 */ /* 0x000fe200008f0c03 */
[----:B------:R-:W-:Y:S01]  /*1c10*/  HMMA.16816.F32.BF16 R88, R168, R34, R88 ;  /* 0x00000022a858723c */ /* 0x000fe20000041858 */
[----:B------:R-:W-:Y:S01]  /*1c20*/  IADD3 R2, P1, R46, UR11, RZ ;  /* 0x0000000b2e027c10 */ /* 0x000fe2000ff3e0ff */
[----:B------:R-:W1:Y:S01]  /*1c30*/  LDSM.16.M88.4 R32, [R225+0x3800] ;  /* 0x00380000e120783b */ /* 0x000e620000000200 */
[----:B------:R-:W-:-:S02]  /*1c40*/  UISETP.GT.AND UP0, UPT, UR16, UR8, UPT ;  /* 0x000000081000728c */ /* 0x000fc4000bf04270 */
[----:B------:R-:W-:Y:S01]  /*1c50*/  IADD3.X R3, R47, UR20, RZ, P1, !PT ;  /* 0x000000142f037c10 */ /* 0x000fe20008ffe4ff */
[----:B------:R-:W-:Y:S01]  /*1c60*/  @!PT LDS RZ, [RZ] ;  /* 0x00000000fffff984 */ /* 0x000fe20000000800 */
[----:B------:R-:W-:Y:S01]  /*1c70*/  @!PT LDS RZ, [RZ] ;  /* 0x00000000fffff984 */ /* 0x000fe20000000800 */
[----:B------:R-:W-:Y:S01]  /*1c80*/  @!PT LDS RZ, [RZ] ;  /* 0x00000000fffff984 */ /* 0x000fe20000000800 */
[----:B------:R2:W-:Y:S01]  /*1c90*/  LDGSTS.E.BYPASS.LTC128B.128 [R227+0x100], [R46.64], !P5 ;  /* 0x001000002ee37fae */ /* 0x0005e2000e901d4e */
[----:B------:R-:W-:Y:S01]  /*1ca0*/  IADD3 R44, P5, P1, R45, 0x80, R46 ;  /* 0x000000802d2c7810 */ /* 0x000fe200079be02e */
[C---:B------:R-:W-:Y:S02]  /*1cb0*/  HMMA.16816.F32.BF16 R76, R140.reuse, R72, RZ ;  /* 0x000000488c4c723c */ /* 0x040fe400000418ff */
[----:B------:R2:W-:Y:S01]  /*1cc0*/  LDGSTS.E.BYPASS.LTC128B.128 [R227+0x4100], [R46.64+0x80], !P6 ;  /* 0x041000802ee37fae */ /* 0x0005e2000f101d4e */
[----:B------:R-:W-:Y:S02]  /*1cd0*/  ISETP.LT.OR P6, PT, R40, 0x21, P0 ;  /* 0x000000212800780c */ /* 0x000fe400007c1670 */
[----:B------:R-:W-:Y:S01]  /*1ce0*/  IADD3.X R45, RZ, UR20, R47, P5, P1 ;  /* 0x00000014ff2d7c10 */ /* 0x000fe2000afe242f */
[----:B------:R3:W-:Y:S01]  /*1cf0*/  LDGSTS.E.BYPASS.LTC128B.128 [R227+0x1100], [R2.64], !P4 ;  /* 0x0110000002e37fae */ /* 0x0007e2000e101d4e */
[----:B------:R-:W-:Y:S01]  /*1d00*/  IADD3 R42, P4, R2, UR11, RZ ;  /* 0x0000000b022a7c10 */ /* 0x000fe2000ff9e0ff */
[----:B------:R-:W-:Y:S01]  /*1d10*/  HMMA.16816.F32.BF16 R64, R140, R66, RZ ;  /* 0x000000428c40723c */ /* 0x000fe200000418ff */
[----:B------:R-:W-:-:S02]  /*1d20*/  ISETP.LT.OR P1, PT, R40, 0x41, P3 ;  /* 0x000000412800780c */ /* 0x000fc40001f21670 */
[C---:B------:R-:W-:Y:S02]  /*1d30*/  IADD3.X R43, R3.reuse, UR20, RZ, P4, !PT ;  /* 0x00000014032b7c10 */ /* 0x040fe4000a7fe4ff */
[----:B------:R-:W-:Y:S02]  /*1d40*/  IADD3 R52, P5, R2, UR22, RZ ;  /* 0x0000001602347c10 */ /* 0x000fe4000ffbe0ff */
[----:B------:R-:W-:Y:S01]  /*1d50*/  IADD3 R54, P4, R42, UR11, RZ ;  /* 0x0000000b2a367c10 */ /* 0x000fe2000ff9e0ff */
[----:B------:R2:W-:Y:S01]  /*1d60*/  LDGSTS.E.BYPASS.LTC128B.128 [R227+0x5100], [R44.64], !P6 ;  /* 0x051000002ce37fae */ /* 0x0005e2000f101d4e */
[C---:B------:R-:W-:Y:S01]  /*1d70*/  HMMA.16816.F32.BF16 R72, R140.reuse, R74, RZ ;  /* 0x0000004a8c48723c */ /* 0x040fe200000418ff */
[----:B------:R-:W-:Y:S02]  /*1d80*/  IADD3.X R53, R3, UR21, RZ, P5, !PT ;  /* 0x0000001503357c10 */ /* 0x000fe4000affe4ff */
[C---:B------:R-:W-:Y:S02]  /*1d90*/  ISETP.LT.OR P6, PT, R40.reuse, 0x41, P0 ;  /* 0x000000412800780c */ /* 0x040fe400007c1670 */
[----:B------:R-:W-:Y:S01]  /*1da0*/  IADD3.X R55, R43, UR20, RZ, P4, !PT ;  /* 0x000000142b377c10 */ /* 0x000fe2000a7fe4ff */
[----:B------:R4:W-:Y:S01]  /*1db0*/  LDGSTS.E.BYPASS.LTC128B.128 [R227+0x2100], [R42.64], !P1 ;  /* 0x021000002ae37fae */ /* 0x0009e2000c901d4e */
[C---:B------:R-:W-:Y:S01]  /*1dc0*/  ISETP.LT.OR P5, PT, R40.reuse, 0x61, P3 ;  /* 0x000000612800780c */ /* 0x040fe20001fa1670 */
[----:B------:R-:W-:Y:S01]  /*1dd0*/  HMMA.16816.F32.BF16 R84, R140, R80, RZ ;  /* 0x000000508c54723c */ /* 0x000fe200000418ff */
[----:B------:R-:W-:-:S02]  /*1de0*/  ISETP.LT.OR P4, PT, R40, 0x61, P0 ;  /* 0x000000612800780c */ /* 0x000fc40000781670 */
[----:B------:R-:W-:-:S04]  /*1df0*/  IADD3 R56, P1, R42, UR22, RZ ;  /* 0x000000162a387c10 */ /* 0x000fc8000ff3e0ff */
[----:B------:R-:W-:Y:S01]  /*1e00*/  IADD3.X R57, R43, UR21, RZ, P1, !PT ;  /* 0x000000152b397c10 */ /* 0x000fe20008ffe4ff */
[----:B---3--:R-:W-:Y:S01]  /*1e10*/  IMAD.MOV.U32 R2, RZ, RZ, 0x40 ;  /* 0x00000040ff027424 */ /* 0x008fe200078e00ff */
[----:B------:R3:W-:Y:S01]  /*1e20*/  LDGSTS.E.BYPASS.LTC128B.128 [R227+0x6100], [R52.64], !P6 ;  /* 0x0610000034e37fae */ /* 0x0007e2000f101d4e */
[----:B------:R-:W-:Y:S01]  /*1e30*/  HMMA.16816.F32.BF16 R80, R140, R82, RZ ;  /* 0x000000528c50723c */ /* 0x000fe200000418ff */
[----:B------:R-:W-:Y:S02]  /*1e40*/  PLOP3.LUT P1, PT, PT, PT, UP0, 0x80, 0x0 ;  /* 0x000000000000781c */ /* 0x000fe40003f2f008 */
[----:B------:R-:W-:Y:S01]  /*1e50*/  SEL R2, R2, 0xffffffc0, !P2 ;  /* 0xffffffc002027807 */ /* 0x000fe20005000000 */
[----:B------:R3:W-:Y:S04]  /*1e60*/  LDGSTS.E.BYPASS.LTC128B.128 [R227+0x3100], [R54.64], !P5 ;  /* 0x0310000036e37fae */ /* 0x0007e8000e901d4e */
[----:B------:R-:W-:Y:S01]  /*1e70*/  IMAD.IADD R223, R226, 0x1, R2 ;  /* 0x00000001e2df7824 */ /* 0x000fe200078e0202 */
[----:B------:R5:W-:Y:S01]  /*1e80*/  LDGSTS.E.BYPASS.LTC128B.128 [R227+0x7100], [R56.64], !P4 ;  /* 0x0710000038e37fae */ /* 0x000be2000e101d4e */
[----:B-1----:R-:W-:Y:S01]  /*1e90*/  HMMA.16816.F32.BF16 R68, R168, R32, R68 ;  /* 0x00000020a844723c */ /* 0x002fe20000041844 */
[----:B------:R-:W-:-:S02]  /*1ea0*/  IMAD.IADD R212, R2, 0x1, R225 ;  /* 0x0000000102d47824 */ /* 0x000fc400078e02e1 */
[----:B--2---:R-:W1:Y:S04]  /*1eb0*/  LDSM.16.M88.4 R44, [R223+0x8100] ;  /* 0x00810000df2c783b */ /* 0x004e680000000200 */
[----:B----4-:R-:W-:Y:S01]  /*1ec0*/  LDSM.16.M88.4 R40, [R223+0x8900] ;  /* 0x00890000df28783b */ /* 0x010fe20000000200 */
[C---:B------:R-:W-:Y:S03]  /*1ed0*/  HMMA.16816.F32.BF16 R64, R168.reuse, R34, R64 ;  /* 0x00000022a840723c */ /* 0x040fe60000041840 */
[----:B------:R-:W2:Y:S04]  /*1ee0*/  LDSM.16.M88.4 R32, [R223+0xa100] ;  /* 0x00a10000df20783b */ /* 0x000ea80000000200 */
[----:B------:R-:W-:Y:S01]  /*1ef0*/  LDSM.16.M88.4 R108, [R226+0xf900] ;  /* 0x00f90000e26c783b */ /* 0x000fe20000000200 */
[C---:B------:R-:W-:Y:S03]  /*1f00*/  HMMA.16816.F32.BF16 R76, R168.reuse, R36, R76 ;  /* 0x00000024a84c723c */ /* 0x040fe6000004184c */
[----:B------:R-:W-:Y:S04]  /*1f10*/  LDSM.16.M88.4 R112, [R226+0xf100] ;  /* 0x00f10000e270783b */ /* 0x000fe80000000200 */
[----:B------:R-:W-:Y:S01]  /*1f20*/  LDSM.16.M88.4 R104, [R225+0x4000] ;  /* 0x00400000e168783b */ /* 0x000fe20000000200 */
[C---:B------:R-:W-:Y:S03]  /*1f30*/  HMMA.16816.F32.BF16 R72, R168.reuse, R38, R72 ;  /* 0x00000026a848723c */ /* 0x040fe60000041848 */
[----:B------:R-:W4:Y:S04]  /*1f40*/  LDSM.16.M88.4 R36, [R223+0x9900] ;  /* 0x00990000df24783b */ /* 0x000f280000000200 */
[----:B------:R-:W-:Y:S01]  /*1f50*/  LDSM.16.M88.4 R60, [R225+0x5800] ;  /* 0x00580000e13c783b */ /* 0x000fe20000000200 */
[C---:B------:R-:W-:Y:S03]  /*1f60*/  HMMA.16816.F32.BF16 R84, R168.reuse, R48, R84 ;  /* 0x00000030a854723c */ /* 0x040fe60000041854 */
[----:B-----5:R-:W-:Y:S04]  /*1f70*/  LDSM.16.M88.4 R56, [R225+0x6000] ;  /* 0x00600000e138783b */ /* 0x020fe80000000200 */
[----:B---3--:R-:W-:Y:S01]  /*1f80*/  LDSM.16.M88.4 R52, [R225+0x6800] ;  /* 0x00680000e134783b */ /* 0x008fe20000000200 */
[----:B------:R-:W-:Y:S03]  /*1f90*/  HMMA.16816.F32.BF16 R80, R168, R50, R80 ;  /* 0x00000032a850723c */ /* 0x000fe60000041850 */
[----:B------:R-:W3:Y:S04]  /*1fa0*/  LDSM.16.M88.4 R48, [R223+0x9100] ;  /* 0x00910000df30783b */ /* 0x000ee80000000200 */
[----:B------:R-:W-:Y:S01]  /*1fb0*/  LDSM.16.M88.4 R120, [R223+0xd900] ;  /* 0x00d90000df78783b */ /* 0x000fe20000000200 */
[C---:B-1----:R-:W-:Y:S03]  /*1fc0*/  HMMA.16816.F32.BF16 R28, R176.reuse, R44, R28 ;  /* 0x0000002cb01c723c */ /* 0x042fe6000004181c */
[----:B------:R-:W-:Y:S04]  /*1fd0*/  LDSM.16.M88.4 R116, [R223+0xe100] ;  /* 0x00e10000df74783b */ /* 0x000fe80000000200 */
[----:B------:R-:W0:Y:S01]  /*1fe0*/  LDGDEPBAR ;  /* 0x00000000000079af */ /* 0x000e220000000000 */
[C---:B------:R-:W-:Y:S03]  /*1ff0*/  HMMA.16816.F32.BF16 R24, R176.reuse, R46, R24 ;  /* 0x0000002eb018723c */ /* 0x040fe60000041818 */
[----:B------:R-:W1:Y:S05]  /*2000*/  LDSM.16.M88.4 R44, [R223+0xa900] ;  /* 0x00a90000df2c783b */ /* 0x000e6a0000000200 */
[C---:B--2---:R-:W-:Y:S08]  /*2010*/  HMMA.16816.F32.BF16 R92, R176.reuse, R32, R92 ;  /* 0x00000020b05c723c */ /* 0x044ff0000004185c */
[C---:B------:R-:W-:Y:S01]  /*2020*/  HMMA.16816.F32.BF16 R88, R176.reuse, R34, R88 ;  /* 0x00000022b058723c */ /* 0x040fe20000041858 */
[----:B------:R-:W2:Y:S07]  /*2030*/  LDSM.16.M88.4 R32, [R212+0x800] ;  /* 0x00080000d420783b */ /* 0x000eae0000000200 */
[C---:B------:R-:W-:Y:S08]  /*2040*/  HMMA.16816.F32.BF16 R20, R176.reuse, R40, R20 ;  /* 0x00000028b014723c */ /* 0x040ff00000041814 */
[C---:B------:R-:W-:Y:S01]  /*2050*/  HMMA.16816.F32.BF16 R16, R176.reuse, R42, R16 ;  /* 0x0000002ab010723c */ /* 0x040fe20000041810 */
[----:B------:R-:W5:Y:S07]  /*2060*/  LDSM.16.M88.4 R40, [R223+0xb100] ;  /* 0x00b10000df28783b */ /* 0x000f6e0000000200 */
[C---:B----4-:R-:W-:Y:S08]  /*2070*/  HMMA.16816.F32.BF16 R100, R176.reuse, R36, R100 ;  /* 0x00000024b064723c */ /* 0x050ff00000041864 */
[C---:B------:R-:W-:Y:S01]  /*2080*/  HMMA.16816.F32.BF16 R96, R176.reuse, R38, R96 ;  /* 0x00000026b060723c */ /* 0x040fe20000041860 */
[----:B------:R-:W4:Y:S07]  /*2090*/  LDSM.16.M88.4 R36, [R212] ;  /* 0x00000000d424783b */ /* 0x000f2e0000000200 */
[C---:B---3--:R-:W-:Y:S08]  /*20a0*/  HMMA.16816.F32.BF16 R12, R176.reuse, R48, R12 ;  /* 0x00000030b00c723c */ /* 0x048ff0000004180c */
[C---:B------:R-:W-:Y:S01]  /*20b0*/  HMMA.16816.F32.BF16 R8, R176.reuse, R50, R8 ;  /* 0x00000032b008723c */ /* 0x040fe20000041808 */
[----:B------:R-:W3:Y:S07]  /*20c0*/  LDSM.16.M88.4 R48, [R223+0xb900] ;  /* 0x00b90000df30783b */ /* 0x000eee0000000200 */
[C---:B-1----:R-:W-:Y:S08]  /*20d0*/  HMMA.16816.F32.BF16 R84, R176.reuse, R44, R84 ;  /* 0x0000002cb054723c */ /* 0x042ff00000041854 */
[----:B------:R-:W-:Y:S01]  /*20e0*/  HMMA.16816.F32.BF16 R80, R176, R46, R80 ;  /* 0x0000002eb050723c */ /* 0x000fe20000041850 */
[----:B------:R-:W1:Y:S07]  /*20f0*/  LDSM.16.M88.4 R44, [R212+0x1000] ;  /* 0x00100000d42c783b */ /* 0x000e6e0000000200 */
[C---:B--2---:R-:W-:Y:S08]  /*2100*/  HMMA.16816.F32.BF16 R20, R180.reuse, R32, R20 ;  /* 0x00000020b414723c */ /* 0x044ff00000041814 */
[----:B------:R-:W-:Y:S01]  /*2110*/  HMMA.16816.F32.BF16 R16, R180, R34, R16 ;  /* 0x00000022b410723c */ /* 0x000fe20000041810 */
[----:B------:R-:W2:Y:S07]  /*2120*/  LDSM.16.M88.4 R32, [R212+0x3000] ;  /* 0x00300000d420783b */ /* 0x000eae0000000200 */
[C---:B-----5:R-:W-:Y:S08]  /*2130*/  HMMA.16816.F32.BF16 R76, R176.reuse, R40, R76 ;  /* 0x00000028b04c723c */ /* 0x060ff0000004184c */
[----:B------:R-:W-:Y:S01]  /*2140*/  HMMA.16816.F32.BF16 R72, R176, R42, R72 ;  /* 0x0000002ab048723c */ /* 0x000fe20000041848 */
[----:B------:R-:W5:Y:S07]  /*2150*/  LDSM.16.M88.4 R40, [R212+0x1800] ;  /* 0x00180000d428783b */ /* 0x000f6e0000000200 */
[C---:B----4-:R-:W-:Y:S08]  /*2160*/  HMMA.16816.F32.BF16 R28, R180.reuse, R36, R28 ;  /* 0x00000024b41c723c */ /* 0x050ff0000004181c */
[----:B------:R-:W-:Y:S01]  /*2170*/  HMMA.16816.F32.BF16 R24, R180, R38, R24 ;  /* 0x00000026b418723c */ /* 0x000fe20000041818 */
        /* <DEDUP_REMOVED lines=20> */
[----:B------:R-:W-:Y:S01]  /*22c0*/  HMMA.16816.F32.BF16 R64, R180, R46, R64 ;  /* 0x0000002eb440723c */ /* 0x000fe20000041840 */
        /* <DEDUP_REMOVED lines=12> */
[----:B------:R-:W-:Y:S07]  /*2390*/  LDSM.16.M88.4 R48, [R225+0x7000] ;  /* 0x00700000e130783b */ /* 0x000fee0000000200 */
        /* <DEDUP_REMOVED lines=8> */
[----:B------:R-:W3:Y:S07]  /*2420*/  LDSM.16.M88.4 R40, [R223+0xc100] ;  /* 0x00c10000df28783b */ /* 0x000eee0000000200 */
[C---:B----4-:R-:W-:Y:S08]  /*2430*/  HMMA.16816.F32.BF16 R20, R188.reuse, R36, R20 ;  /* 0x00000024bc14723c */ /* 0x050ff00000041814 */
[----:B------:R-:W-:Y:S01]  /*2440*/  HMMA.16816.F32.BF16 R16, R188, R38, R16 ;  /* 0x00000026bc10723c */ /* 0x000fe20000041810 */
[----:B------:R-:W4:Y:S07]  /*2450*/  LDSM.16.M88.4 R36, [R223+0xc900] ;  /* 0x00c90000df24783b */ /* 0x000f2e0000000200 */
[C---:B------:R-:W-:Y:S08]  /*2460*/  HMMA.16816.F32.BF16 R68, R184.reuse, R108, R68 ;  /* 0x0000006cb844723c */ /* 0x040ff00000041844 */
[C---:B------:R-:W-:Y:S08]  /*2470*/  HMMA.16816.F32.BF16 R76, R184.reuse, R112, R76 ;  /* 0x00000070b84c723c */ /* 0x040ff0000004184c */
[C---:B------:R-:W-:Y:S01]  /*2480*/  HMMA.16816.F32.BF16 R72, R184.reuse, R114, R72 ;  /* 0x00000072b848723c */ /* 0x040fe20000041848 */
[----:B------:R-:W-:Y:S07]  /*2490*/  LDSM.16.M88.4 R112, [R223+0xe900] ;  /* 0x00e90000df70783b */ /* 0x000fee0000000200 */
[----:B------:R-:W-:Y:S01]  /*24a0*/  HMMA.16816.F32.BF16 R64, R184, R110, R64 ;  /* 0x0000006eb840723c */ /* 0x000fe20000041840 */
[----:B------:R-:W-:Y:S07]  /*24b0*/  LDSM.16.M88.4 R108, [R223+0xf100] ;  /* 0x00f10000df6c783b */ /* 0x000fee0000000200 */
[C---:B------:R-:W-:Y:S08]  /*24c0*/  HMMA.16816.F32.BF16 R28, R188.reuse, R104, R28 ;  /* 0x00000068bc1c723c */ /* 0x040ff0000004181c */
[C---:B------:R-:W-:Y:S01]  /*24d0*/  HMMA.16816.F32.BF16 R24, R188.reuse, R106, R24 ;  /* 0x0000006abc18723c */ /* 0x040fe20000041818 */
[----:B------:R-:W5:Y:S07]  /*24e0*/  LDSM.16.M88.4 R104, [R223+0xf900] ;  /* 0x00f90000df68783b */ /* 0x000f6e0000000200 */
[C---:B-1----:R-:W-:Y:S08]  /*24f0*/  HMMA.16816.F32.BF16 R68, R188.reuse, R44, R68 ;  /* 0x0000002cbc44723c */ /* 0x042ff00000041844 */
        /* <DEDUP_REMOVED lines=12> */
[----:B------:R-:W-:Y:S01]  /*25c0*/  HMMA.16816.F32.BF16 R64, R188, R46, R64 ;  /* 0x0000002ebc40723c */ /* 0x000fe20000041840 */
[----:B------:R-:W-:Y:S07]  /*25d0*/  LDSM.16.M88.4 R44, [R212+0x6000] ;  /* 0x00600000d42c783b */ /* 0x000fee0000000200 */
[C---:B--2---:R-:W-:Y:S08]  /*25e0*/  HMMA.16816.F32.BF16 R12, R196.reuse, R32, R12 ;  /* 0x00000020c40c723c */ /* 0x044ff0000004180c */
[C---:B------:R-:W-:Y:S01]  /*25f0*/  HMMA.16816.F32.BF16 R8, R196.reuse, R34, R8 ;  /* 0x00000022c408723c */ /* 0x040fe20000041808 */
[----:B------:R-:W1:Y:S07]  /*2600*/  LDSM.16.M88.4 R32, [R212+0x7800] ;  /* 0x00780000d420783b */ /* 0x000e6e0000000200 */
[C---:B---3--:R-:W-:Y:S08]  /*2610*/  HMMA.16816.F32.BF16 R28, R196.reuse, R40, R28 ;  /* 0x00000028c41c723c */ /* 0x048ff0000004181c */
[C---:B------:R-:W-:Y:S01]  /*2620*/  HMMA.16816.F32.BF16 R24, R196.reuse, R42, R24 ;  /* 0x0000002ac418723c */ /* 0x040fe20000041818 */
[----:B------:R-:W2:Y:S07]  /*2630*/  LDSM.16.M88.4 R40, [R212+0x6800] ;  /* 0x00680000d428783b */ /* 0x000eae0000000200 */
[C---:B----4-:R-:W-:Y:S08]  /*2640*/  HMMA.16816.F32.BF16 R20, R196.reuse, R36, R20 ;  /* 0x00000024c414723c */ /* 0x050ff00000041814 */
[----:B------:R-:W-:Y:S01]  /*2650*/  HMMA.16816.F32.BF16 R16, R196, R38, R16 ;  /* 0x00000026c410723c */ /* 0x000fe20000041810 */
[----:B------:R-:W3:Y:S01]  /*2660*/  LDSM.16.M88.4 R36, [R212+0x7000] ;  /* 0x00700000d424783b */ /* 0x000ee20000000200 */
[----:B------:R-:W-:-:S06]  /*2670*/  DEPBAR.LE SB0, 0x0 ;  /* 0x000080000000791a */ /* 0x000fcc0000000000 */
[C---:B-----5:R-:W-:Y:S08]  /*2680*/  HMMA.16816.F32.BF16 R68, R196.reuse, R104, R68 ;  /* 0x00000068c444723c */ /* 0x060ff00000041844 */
        /* <DEDUP_REMOVED lines=9> */
[C---:B-1----:R-:W-:Y:S08]  /*2720*/  HMMA.16816.F32.BF16 R68, R200.reuse, R32, R68 ;  /* 0x00000020c844723c */ /* 0x042ff00000041844 */
        /* <DEDUP_REMOVED lines=14> */
[----:B------:R-:W-:Y:S01]  /*2810*/  HMMA.16816.F32.BF16 R32, R200, R34, R64 ;  /* 0x00000022c820723c */ /* 0x000fe20000041840 */
[----:B------:R-:W-:Y:S06]  /*2820*/  BAR.SYNC.DEFER_BLOCKING 0x0 ;  /* 0x0000000000007b1d */ /* 0x000fec0000010000 */
[----:B------:R-:W-:Y:S05]  /*2830*/  @!P1 BRA `(.L_x_1340) ;  /* 0x0000026000009947 */ /* 0x000fea0003800000 */
[----:B------:R-:W-:Y:S02]  /*2840*/  UIADD3 UR5, UR17, -0x2, URZ ;  /* 0xfffffffe11057890 */ /* 0x000fe4000fffe03f */
        /* <DEDUP_REMOVED lines=37> */
.L_x_1340:
[----:B-1----:R-:W-:Y:S01]  /*2aa0*/  LOP3.LUT R3, R125, 0xffffffe0, RZ, 0xc0, !PT ;  /* 0xffffffe07d037812 */ /* 0x002fe200078ec0ff */
        /* <DEDUP_REMOVED lines=14> */
[----:B------:R-:W-:-:S05]  /*2b90*/  LOP3.LUT R2, R2, 0x7ffffffc, RZ, 0xc0, !PT ;  /* 0x7ffffffc02027812 */ /* 0x000fca00078ec0ff */
[----:B------:R-:W-:-:S04]  /*2ba0*/  IMAD.IADD R3, R3, 0x1, -R2 ;  /* 0x0000000103037824 */ /* 0x000fc800078e0a02 */
[----:B------:R-:W-:-:S05]  /*2bb0*/  IMAD R6, R3, R6, UR7 ;  /* 0x0000000703067e24 */ /* 0x000fca000f8e0206 */
[C---:B------:R-:W-:Y:S02]  /*2bc0*/  ISETP.GT.AND P1, PT, R6.reuse, 0x1, PT ;  /* 0x000000010600780c */ /* 0x040fe40003f24270 */
[C---:B------:R-:W-:Y:S02]  /*2bd0*/  ISETP.GT.AND P4, PT, R6.reuse, RZ, PT ;  /* 0x000000ff0600720c */ /* 0x040fe40003f84270 */
        /* <DEDUP_REMOVED lines=16> */
[C---:B------:R-:W-:Y:S02]  /*2ce0*/  ISETP.GT.AND P1, PT, R6.reuse, 0x28, PT ;  /* 0x000000280600780c */ /* 0x040fe40003f24270 */
[----:B------:R-:W-:Y:S02]  /*2cf0*/  ISETP.GT.AND P4, PT, R6, 0x10, PT ;  /* 0x000000100600780c */ /* 0x000fe40003f84270 */
[----:B------:R-:W-:Y:S02]  /*2d00*/  FMNMX.FTZ R2, R55, R2, !PT ;  /* 0x0000000237027209 */ /* 0x000fe40007810000 */
[----:B------:R-:W-:Y:S02]  /*2d10*/  FSEL R31, R8, -INF , P1 ;  /* 0xff800000081f7808 */ /* 0x000fe40000800000 */
[----:B------:R-:W-:Y:S02]  /*2d20*/  FSEL R47, R20, -INF , P4 ;  /* 0xff800000142f7808 */ /* 0x000fe40002000000 */
[----:B------:R-:W-:-:S02]  /*2d30*/  FMNMX.FTZ R8, R59, R2, !PT ;  /* 0x000000023b087209 */ /* 0x000fc40007810000 */
[----:B------:R-:W-:Y:S02]  /*2d40*/  FSEL R51, R26, -INF , P2 ;  /* 0xff8000001a337808 */ /* 0x000fe40001000000 */
[----:B------:R-:W-:Y:S02]  /*2d50*/  ISETP.GT.AND P2, PT, R6, 0x18, PT ;  /* 0x000000180600780c */ /* 0x000fe40003f44270 */
[----:B------:R-:W-:Y:S02]  /*2d60*/  FMNMX.FTZ R8, R47, R8, !PT ;  /* 0x000000082f087209 */ /* 0x000fe40007810000 */
[----:B------:R-:W-:Y:S02]  /*2d70*/  FSEL R27, R16, -INF , P2 ;  /* 0xff800000101b7808 */ /* 0x000fe40001000000 */
[----:B------:R-:W-:Y:S02]  /*2d80*/  FMNMX.FTZ R8, R21, R8, !PT ;  /* 0x0000000815087209 */ /* 0x000fe40007810000 */
[----:B------:R-:W-:-:S02]  /*2d90*/  FSEL R25, R22, -INF , P4 ;  /* 0xff80000016197808 */ /* 0x000fc40002000000 */
[----:B------:R-:W-:Y:S02]  /*2da0*/  ISETP.GT.AND P4, PT, R6, 0x20, PT ;  /* 0x000000200600780c */ /* 0x000fe40003f84270 */
[----:B------:R-:W-:Y:S02]  /*2db0*/  FMNMX.FTZ R8, R27, R8, !PT ;  /* 0x000000081b087209 */ /* 0x000fe40007810000 */
[----:B------:R-:W-:Y:S02]  /*2dc0*/  FSEL R37, R10, -INF , P1 ;  /* 0xff8000000a257808 */ /* 0x000fe40000800000 */
[----:B------:R-:W-:Y:S02]  /*2dd0*/  FSEL R45, R18, -INF , P2 ;  /* 0xff800000122d7808 */ /* 0x000fe40001000000 */
[----:B------:R-:W-:Y:S02]  /*2de0*/  FMNMX.FTZ R10, R30, R53, !PT ;  /* 0x000000351e0a7209 */ /* 0x000fe40007810000 */
[----:B------:R-:W-:-:S02]  /*2df0*/  ISETP.GT.AND P2, PT, R6, 0x21, PT ;  /* 0x000000210600780c */ /* 0x000fc40003f44270 */
[----:B------:R-:W-:Y:S02]  /*2e00*/  FSEL R39, R12, -INF , P4 ;  /* 0xff8000000c277808 */ /* 0x000fe40002000000 */
[----:B------:R-:W-:Y:S02]  /*2e10*/  FMNMX.FTZ R8, R17, R8, !PT ;  /* 0x0000000811087209 */ /* 0x000fe40007810000 */
[----:B------:R-:W-:Y:S02]  /*2e20*/  FMNMX.FTZ R12, R51, R10, !PT ;  /* 0x0000000a330c7209 */ /* 0x000fe40007810000 */
[----:B------:R-:W-:Y:S02]  /*2e30*/  FSEL R29, R13, -INF , P2 ;  /* 0xff8000000d1d7808 */ /* 0x000fe40001000000 */
[----:B------:R-:W-:Y:S02]  /*2e40*/  FMNMX.FTZ R10, R39, R8, !PT ;  /* 0x00000008270a7209 */ /* 0x000fe40007810000 */
[----:B------:R-:W-:-:S02]  /*2e50*/  FSEL R36, R15, -INF , P2 ;  /* 0xff8000000f247808 */ /* 0x000fc40001000000 */
[----:B------:R-:W-:Y:S02]  /*2e60*/  ISETP.GT.AND P2, PT, R6, 0x29, PT ;  /* 0x000000290600780c */ /* 0x000fe40003f44270 */
[----:B------:R-:W-:Y:S02]  /*2e70*/  FMNMX.FTZ R8, R49, R12, !PT ;  /* 0x0000000c31087209 */ /* 0x000fe40007810000 */
[----:B------:R-:W-:Y:S02]  /*2e80*/  FMNMX.FTZ R10, R29, R10, !PT ;  /* 0x0000000a1d0a7209 */ /* 0x000fe40007810000 */
[----:B------:R-:W-:Y:S02]  /*2e90*/  FSEL R41, R14, -INF , P4 ;  /* 0xff8000000e297808 */ /* 0x000fe40002000000 */
[----:B------:R-:W-:Y:S01]  /*2ea0*/  FSEL R2, R9, -INF , P2 ;  /* 0xff80000009027808 */ /* 0x000fe20001000000 */
[----:B------:R-:W-:Y:S01]  /*2eb0*/  LDSM.16.MT88.4 R12, [R220+0x900] ;  /* 0x00090000dc0c783b */ /* 0x000fe20000004200 */
[----:B------:R-:W-:-:S02]  /*2ec0*/  FMNMX.FTZ R8, R25, R8, !PT ;  /* 0x0000000819087209 */ /* 0x000fc40007810000 */
[C---:B------:R-:W-:Y:S02]  /*2ed0*/  ISETP.GT.AND P4, PT, R6.reuse, 0x30, PT ;  /* 0x000000300600780c */ /* 0x040fe40003f84270 */
        /* <DEDUP_REMOVED lines=10> */
[----:B------:R-:W-:-:S02]  /*2f80*/  FSEL R144, R103, -INF , P2 ;  /* 0xff80000067907808 */ /* 0x000fc40001000000 */
[----:B------:R-:W-:Y:S02]  /*2f90*/  ISETP.GT.AND P2, PT, R6, 0x39, PT ;  /* 0x000000390600780c */ /* 0x000fe40003f44270 */
[----:B------:R-:W-:Y:S02]  /*2fa0*/  FMNMX.FTZ R10, R43, R10, !PT ;  /* 0x0000000a2b0a7209 */ /* 0x000fe40007810000 */
[----:B------:R-:W-:Y:S02]  /*2fb0*/  FSEL R147, R96, -INF , P1 ;  /* 0xff80000060937808 */ /* 0x000fe40000800000 */
[----:B------:R-:W-:Y:S02]  /*2fc0*/  FMNMX.FTZ R8, R145, R8, !PT ;  /* 0x0000000891087209 */ /* 0x000fe40007810000 */
[----:B------:R-:W-:Y:S02]  /*2fd0*/  FSEL R155, R99, -INF , P2 ;  /* 0xff800000639b7808 */ /* 0x000fe40001000000 */
[----:B------:R-:W-:-:S02]  /*2fe0*/  FSEL R62, R97, -INF , P2 ;  /* 0xff800000613e7808 */ /* 0x000fc40001000000 */
[----:B------:R-:W-:Y:S02]  /*2ff0*/  FMNMX.FTZ R9, R41, R10, !PT ;  /* 0x0000000a29097209 */ /* 0x000fe40007810000 */
[----:B------:R-:W-:Y:S02]  /*3000*/  ISETP.GT.AND P2, PT, R6, 0x40, PT ;  /* 0x000000400600780c */ /* 0x000fe40003f44270 */
[----:B------:R-:W-:Y:S02]  /*3010*/  FMNMX.FTZ R11, R147, R8, !PT ;  /* 0x00000008930b7209 */ /* 0x000fe40007810000 */
[----:B------:R-:W-:Y:S02]  /*3020*/  FSEL R66, R98, -INF , P1 ;  /* 0xff80000062427808 */ /* 0x000fe40000800000 */
[----:B------:R-:W-:Y:S01]  /*3030*/  FMNMX.FTZ R8, R36, R9, !PT ;  /* 0x0000000924087209 */ /* 0x000fe20007810000 */
[----:B------:R-:W-:Y:S01]  /*3040*/  LDSM.16.MT88.4 R96, [R224+0x4100] ;  /* 0x00410000e060783b */ /* 0x000fe20000004200 */
[----:B------:R-:W-:-:S02]  /*3050*/  ISETP.GT.AND P1, PT, R6, 0x41, PT ;  /* 0x000000410600780c */ /* 0x000fc40003f24270 */
[----:B------:R-:W-:Y:S02]  /*3060*/  FSEL R134, R92, -INF , P2 ;  /* 0xff8000005c867808 */ /* 0x000fe40001000000 */
[----:B------:R-:W-:Y:S02]  /*3070*/  FMNMX.FTZ R11, R62, R11, !PT ;  /* 0x0000000b3e0b7209 */ /* 0x000fe40007810000 */
[----:B------:R-:W-:Y:S02]  /*3080*/  FSEL R138, R94, -INF , P2 ;  /* 0xff8000005e8a7808 */ /* 0x000fe40001000000 */
[----:B------:R-:W-:Y:S02]  /*3090*/  FMNMX.FTZ R9, R37, R8, !PT ;  /* 0x0000000825097209 */ /* 0x000fe40007810000 */
[----:B------:R-:W-:Y:S02]  /*30a0*/  FSEL R173, R93, -INF , P1 ;  /* 0xff8000005dad7808 */ /* 0x000fe40000800000 */
[----:B------:R-:W-:-:S02]  /*30b0*/  ISETP.GT.AND P2, PT, R6, 0x48, PT ;  /* 0x000000480600780c */ /* 0x000fc40003f44270 */
[----:B------:R-:W-:Y:S02]  /*30c0*/  FMNMX.FTZ R8, R134, R11, !PT ;  /* 0x0000000b86087209 */ /* 0x000fe40007810000 */
[----:B------:R-:W-:Y:S02]  /*30d0*/  FSEL R195, R95, -INF , P1 ;  /* 0xff8000005fc37808 */ /* 0x000fe40000800000 */
[----:B------:R-:W-:Y:S02]  /*30e0*/  ISETP.GT.AND P1, PT, R6, 0x49, PT ;  /* 0x000000490600780c */ /* 0x000fe40003f24270 */
[----:B------:R-:W-:Y:S02]  /*30f0*/  FSEL R175, R88, -INF , P2 ;  /* 0xff80000058af7808 */ /* 0x000fe40001000000 */
[----:B------:R-:W-:Y:S02]  /*3100*/  FMNMX.FTZ R8, R173, R8, !PT ;  /* 0x00000008ad087209 */ /* 0x000fe40007810000 */
[----:B------:R-:W-:-:S02]  /*3110*/  FSEL R153, R102, -INF , P4 ;  /* 0xff80000066997808 */ /* 0x000fc40002000000 */
[----:B------:R-:W-:Y:S02]  /*3120*/  FMNMX.FTZ R10, R64, R9, !PT ;  /* 0x00000009400a7209 */ /* 0x000fe40007810000 */
[----:B------:R-:W-:Y:S02]  /*3130*/  FSEL R237, R90, -INF , P2 ;  /* 0xff8000005aed7808 */ /* 0x000fe40001000000 */
[----:B------:R-:W-:Y:S02]  /*3140*/  FSEL R136, R89, -INF , P1 ;  /* 0xff80000059887808 */ /* 0x000fe40000800000 */
[----:B------:R-:W-:Y:S02]  /*3150*/  ISETP.GT.AND P2, PT, R6, 0x50, PT ;  /* 0x000000500600780c */ /* 0x000fe40003f44270 */
[----:B------:R-:W-:Y:S02]  /*3160*/  FMNMX.FTZ R11, R175, R8, !PT ;  /* 0x00000008af0b7209 */ /* 0x000fe40007810000 */
[----:B------:R-:W-:-:S02]  /*3170*/  FMNMX.FTZ R9, R153, R10, !PT ;  /* 0x0000000a99097209 */ /* 0x000fc40007810000 */
[----:B------:R-:W-:Y:S02]  /*3180*/  FSEL R251, R91, -INF , P1 ;  /* 0xff8000005bfb7808 */ /* 0x000fe40000800000 */
[----:B------:R-:W-:Y:S01]  /*3190*/  ISETP.GT.AND P1, PT, R6, 0x51, PT ;  /* 0x000000510600780c */ /* 0x000fe20003f24270 */
[----:B------:R-:W-:Y:S01]  /*31a0*/  LDSM.16.MT88.4 R88, [R220+0x100] ;  /* 0x00010000dc58783b */ /* 0x000fe20000004200 */
[----:B------:R-:W-:Y:S02]  /*31b0*/  FSEL R249, R84, -INF , P2 ;  /* 0xff80000054f97808 */ /* 0x000fe40001000000 */
[----:B------:R-:W-:Y:S02]  /*31c0*/  FMNMX.FTZ R8, R136, R11, !PT ;  /* 0x0000000b88087209 */ /* 0x000fe40007810000 */
[----:B------:R-:W-:Y:S02]  /*31d0*/  FMNMX.FTZ R9, R144, R9, !PT ;  /* 0x0000000990097209 */ /* 0x000fe40007810000 */
[----:B------:R-:W-:-:S02]  /*31e0*/  FSEL R241, R86, -INF , P2 ;  /* 0xff80000056f17808 */ /* 0x000fc40001000000 */
[----:B------:R-:W-:Y:S02]  /*31f0*/  FSEL R247, R85, -INF , P1 ;  /* 0xff80000055f77808 */ /* 0x000fe40000800000 */
[----:B------:R-:W-:Y:S02]  /*3200*/  ISETP.GT.AND P2, PT, R6, 0x58, PT ;  /* 0x000000580600780c */ /* 0x000fe40003f44270 */
        /* <DEDUP_REMOVED lines=8> */
[----:B------:R-:W-:Y:S02]  /*3290*/  FSEL R243, R81, -INF , P1 ;  /* 0xff80000051f37808 */ /* 0x000fe40000800000 */
[----:B------:R-:W-:-:S02]  /*32a0*/  ISETP.GT.AND P2, PT, R6, 0x60, PT ;  /* 0x000000600600780c */ /* 0x000fc40003f44270 */
[----:B------:R-:W-:Y:S02]  /*32b0*/  FMNMX.FTZ R8, R245, R8, !PT ;  /* 0x00000008f5087209 */ /* 0x000fe40007810000 */
[----:B------:R-:W-:Y:S02]  /*32c0*/  FMNMX.FTZ R10, R138, R9, !PT ;  /* 0x000000098a0a7209 */ /* 0x000fe40007810000 */
[----:B------:R-:W-:Y:S02]  /*32d0*/  FSEL R193, R83, -INF , P1 ;  /* 0xff80000053c17808 */ /* 0x000fe40000800000 */
[----:B------:R-:W-:Y:S01]  /*32e0*/  ISETP.GT.AND P1, PT, R6, 0x61, PT ;  /* 0x000000610600780c */ /* 0x000fe20003f24270 */
[----:B------:R-:W-:Y:S01]  /*32f0*/  LDSM.16.MT88.4 R80, [R221+0x100] ;  /* 0x00010000dd50783b */ /* 0x000fe20000004200 */
[----:B------:R-:W-:Y:S02]  /*3300*/  FSEL R167, R76, -INF , P2 ;  /* 0xff8000004ca77808 */ /* 0x000fe40001000000 */
[----:B------:R-:W-:-:S02]  /*3310*/  FMNMX.FTZ R8, R243, R8, !PT ;  /* 0x00000008f3087209 */ /* 0x000fc40007810000 */
[----:B------:R-:W-:Y:S02]  /*3320*/  FMNMX.FTZ R10, R195, R10, !PT ;  /* 0x0000000ac30a7209 */ /* 0x000fe40007810000 */
        /* <DEDUP_REMOVED lines=28> */
[----:B------:R-:W-:-:S02]  /*34f0*/  FMNMX.FTZ R6, R135, R8, !PT ;  /* 0x0000000887067209 */ /* 0x000fc40007810000 */
[----:B------:R-:W-:Y:S02]  /*3500*/  FMNMX.FTZ R10, R159, R10, !PT ;  /* 0x0000000a9f0a7209 */ /* 0x000fe40007810000 */
[----:B------:R-:W-:Y:S02]  /*3510*/  FMNMX.FTZ R6, R133, R6, !PT ;  /* 0x0000000685067209 */ /* 0x000fe40007810000 */
[----:B------:R-:W-:Y:S02]  /*3520*/  FMNMX.FTZ R8, R157, R10, !PT ;  /* 0x0000000a9d087209 */ /* 0x000fe40007810000 */
[----:B------:R-:W-:Y:S01]  /*3530*/  FSEL R149, R75, -INF , P6 ;  /* 0xff8000004b957808 */ /* 0x000fe20003000000 */
[----:B------:R-:W1:Y:S01]  /*3540*/  SHFL.BFLY PT, R9, R6, 0x2, 0x1f ;  /* 0x0c401f0006097f89 */ /* 0x000e6200000e0000 */
[----:B------:R-:W-:Y:S02]  /*3550*/  FMNMX.FTZ R8, R151, R8, !PT ;  /* 0x0000000897087209 */ /* 0x000fe40007810000 */
[----:B------:R-:W-:Y:S01]  /*3560*/  FSEL R67, R70, -INF , P5 ;  /* 0xff80000046437808 */ /* 0x000fe20002800000 */
[----:B------:R-:W-:Y:S01]  /*3570*/  LDSM.16.MT88.4 R72, [R222+0x100] ;  /* 0x00010000de48783b */ /* 0x000fe20000004200 */
        /* <DEDUP_REMOVED lines=26> */
[----:B------:R-:W1:Y:S01]  /*3720*/  LDSM.16.MT88.4 R4, [R220+0x4100] ;  /* 0x00410000dc04783b */ /* 0x000e620000004200 */
[--C-:B------:R-:W-:Y:S01]  /*3730*/  FFMA.FTZ R38, R29, c[0x0][0x2d0], -R58.reuse ;  /* 0x0000b4001d267a23 */ /* 0x100fe2000001083a */
[C---:B------:R-:W-:Y:S01]  /*3740*/  FSETP.NEU.FTZ.AND P1, PT, R3.reuse, -INF , PT ;  /* 0xff8000000300780b */ /* 0x040fe20003f3d000 */
[----:B------:R-:W-:Y:S01]  /*3750*/  FMUL.FTZ R56, R3, c[0x0][0x2d0] ;  /* 0x0000b40003387a20 */ /* 0x000fe20000410000 */
[----:B------:R-:W2:Y:S01]  /*3760*/  MUFU.EX2 R50, R50 ;  /* 0x0000003200327308 */ /* 0x000ea20000000800 */
[----:B------:R-:W3:Y:S01]  /*3770*/  LDSM.16.MT88.4 R8, [R224+0x4900] ;  /* 0x00490000e008783b */ /* 0x000ee20000004200 */
[----:B------:R-:W-:-:S02]  /*3780*/  FFMA.FTZ R2, R2, c[0x0][0x2d0], -R58 ;  /* 0x0000b40002027a23 */ /* 0x000fc4000001083a */
[----:B------:R-:W-:Y:S01]  /*3790*/  FSEL R56, R56, RZ, P1 ;  /* 0x000000ff38387208 */ /* 0x000fe20000800000 */
[----:B------:R-:W-:Y:S01]  /*37a0*/  LDSM.16.MT88.4 R16, [R221+0x900] ;  /* 0x00090000dd10783b */ /* 0x000fe20000004200 */
[----:B------:R-:W-:Y:S01]  /*37b0*/  FFMA.FTZ R60, R60, c[0x0][0x2d0], -R58 ;  /* 0x0000b4003c3c7a23 */ /* 0x000fe2000001083a */
[----:B------:R-:W-:Y:S01]  /*37c0*/  PLOP3.LUT P1, PT, PT, PT, UP0, 0x80, 0x0 ;  /* 0x000000000000781c */ /* 0x000fe20003f2f008 */
[----:B------:R-:W-:Y:S01]  /*37d0*/  MUFU.EX2 R55, R55 ;  /* 0x0000003700377308 */ /* 0x000fe20000000800 */
[--C-:B------:R-:W-:Y:S02]  /*37e0*/  FFMA.FTZ R59, R30, c[0x0][0x2d0], -R56.reuse ;  /* 0x0000b4001e3b7a23 */ /* 0x100fe40000010838 */
[--C-:B------:R-:W-:Y:S02]  /*37f0*/  FFMA.FTZ R54, R53, c[0x0][0x2d0], -R56.reuse ;  /* 0x0000b40035367a23 */ /* 0x100fe40000010838 */
[--C-:B------:R-:W-:Y:S02]  /*3800*/  FFMA.FTZ R52, R51, c[0x0][0x2d0], -R56.reuse ;  /* 0x0000b40033347a23 */ /* 0x100fe40000010838 */
[----:B------:R-:W-:Y:S01]  /*3810*/  FFMA.FTZ R49, R49, c[0x0][0x2d0], -R56 ;  /* 0x0000b40031317a23 */ /* 0x000fe20000010838 */
[----:B------:R-:W4:Y:S01]  /*3820*/  MUFU.EX2 R48, R48 ;  /* 0x0000003000307308 */ /* 0x000f220000000800 */
[----:B--2---:R-:W-:Y:S01]  /*3830*/  F2FP.BF16.PACK_AB R112, R50, R57 ;  /* 0x000000393270723e */ /* 0x004fe200000010ff */
[----:B------:R-:W-:-:S02]  /*3840*/  FFMA.FTZ R53, R47, c[0x0][0x2d0], -R58 ;  /* 0x0000b4002f357a23 */ /* 0x000fc4000001083a */
[----:B------:R-:W-:Y:S02]  /*3850*/  FFMA.FTZ R47, R27, c[0x0][0x2d0], -R58 ;  /* 0x0000b4001b2f7a23 */ /* 0x000fe4000001083a */
[--C-:B------:R-:W-:Y:S02]  /*3860*/  FFMA.FTZ R51, R25, c[0x0][0x2d0], -R56.reuse ;  /* 0x0000b40019337a23 */ /* 0x100fe40000010838 */
[----:B------:R-:W-:Y:S01]  /*3870*/  MUFU.EX2 R59, R59 ;  /* 0x0000003b003b7308 */ /* 0x000fe20000000800 */
[--C-:B------:R-:W-:Y:S01]  /*3880*/  FFMA.FTZ R44, R23, c[0x0][0x2d0], -R56.reuse ;  /* 0x0000b400172c7a23 */ /* 0x100fe20000010838 */
[----:B------:R-:W2:Y:S01]  /*3890*/  LDSM.16.MT88.4 R24, [R224+0x900] ;  /* 0x00090000e018783b */ /* 0x000ea20000004200 */
[--C-:B------:R-:W-:Y:S02]  /*38a0*/  FFMA.FTZ R45, R45, c[0x0][0x2d0], -R56.reuse ;  /* 0x0000b4002d2d7a23 */ /* 0x100fe40000010838 */
[----:B------:R-:W-:Y:S01]  /*38b0*/  FFMA.FTZ R40, R43, c[0x0][0x2d0], -R56 ;  /* 0x0000b4002b287a23 */ /* 0x000fe20000010838 */
[----:B------:R-:W5:Y:S01]  /*38c0*/  LDSM.16.MT88.4 R20, [R222+0x900] ;  /* 0x00090000de14783b */ /* 0x000f620000004200 */
[--C-:B------:R-:W-:Y:S01]  /*38d0*/  FFMA.FTZ R43, R39, c[0x0][0x2d0], -R58.reuse ;  /* 0x0000b400272b7a23 */ /* 0x100fe2000001083a */
[----:B------:R-:W1:Y:S01]  /*38e0*/  MUFU.EX2 R54, R54 ;  /* 0x0000003600367308 */ /* 0x000e620000000800 */
[----:B----4-:R-:W-:Y:S01]  /*38f0*/  F2FP.BF16.PACK_AB R114, R48, R55 ;  /* 0x000000373072723e */ /* 0x010fe200000010ff */
[----:B------:R-:W-:-:S02]  /*3900*/  FFMA.FTZ R39, R31, c[0x0][0x2d0], -R58 ;  /* 0x0000b4001f277a23 */ /* 0x000fc4000001083a */
[----:B------:R-:W4:Y:S01]  /*3910*/  LDSM.16.MT88.4 R28, [R221+0x4900] ;  /* 0x00490000dd1c783b */ /* 0x000f220000004200 */
[--C-:B------:R-:W-:Y:S02]  /*3920*/  FFMA.FTZ R41, R41, c[0x0][0x2d0], -R56.reuse ;  /* 0x0000b40029297a23 */ /* 0x100fe40000010838 */
[--C-:B------:R-:W-:Y:S01]  /*3930*/  FFMA.FTZ R36, R36, c[0x0][0x2d0], -R56.reuse ;  /* 0x0000b40024247a23 */ /* 0x100fe20000010838 */
[----:B------:R-:W-:Y:S01]  /*3940*/  MUFU.EX2 R52, R52 ;  /* 0x0000003400347308 */ /* 0x000fe20000000800 */
[--C-:B------:R-:W-:Y:S02]  /*3950*/  FFMA.FTZ R37, R37, c[0x0][0x2d0], -R56.reuse ;  /* 0x0000b40025257a23 */ /* 0x100fe40000010838 */
[--C-:B------:R-:W-:Y:S02]  /*3960*/  FFMA.FTZ R0, R64, c[0x0][0x2d0], -R56.reuse ;  /* 0x0000b40040007a23 */ /* 0x100fe40000010838 */
[----:B------:R-:W-:Y:S02]  /*3970*/  FFMA.FTZ R64, R153, c[0x0][0x2d0], -R56 ;  /* 0x0000b40099407a23 */ /* 0x000fe40000010838 */
[--C-:B------:R-:W-:Y:S01]  /*3980*/  FFMA.FTZ R145, R145, c[0x0][0x2d0], -R58.reuse ;  /* 0x0000b40091917a23 */ /* 0x100fe2000001083a */
[----:B------:R-:W3:Y:S01]  /*3990*/  MUFU.EX2 R49, R49 ;  /* 0x0000003100317308 */ /* 0x000ee20000000800 */
[----:B-1----:R-:W-:Y:S01]  /*39a0*/  F2FP.BF16.PACK_AB R113, R54, R59 ;  /* 0x0000003b3671723e */ /* 0x002fe200000010ff */
[----:B------:R-:W-:-:S02]  /*39b0*/  FFMA.FTZ R147, R147, c[0x0][0x2d0], -R58 ;  /* 0x0000b40093937a23 */ /* 0x000fc4000001083a */
[----:B------:R-:W-:Y:S02]  /*39c0*/  FFMA.FTZ R62, R62, c[0x0][0x2d0], -R58 ;  /* 0x0000b4003e3e7a23 */ /* 0x000fe4000001083a */
[--C-:B------:R-:W-:Y:S02]  /*39d0*/  FFMA.FTZ R153, R144, c[0x0][0x2d0], -R56.reuse ;  /* 0x0000b40090997a23 */ /* 0x100fe40000010838 */
[----:B------:R-:W-:Y:S01]  /*39e0*/  MUFU.EX2 R53, R53 ;  /* 0x0000003500357308 */ /* 0x000fe20000000800 */
[--C-:B------:R-:W-:Y:S02]  /*39f0*/  FFMA.FTZ R66, R66, c[0x0][0x2d0], -R56.reuse ;  /* 0x0000b40042427a23 */ /* 0x100fe40000010838 */
[--C-:B------:R-:W-:Y:S02]  /*3a00*/  FFMA.FTZ R155, R155, c[0x0][0x2d0], -R56.reuse ;  /* 0x0000b4009b9b7a23 */ /* 0x100fe40000010838 */
[----:B------:R-:W-:Y:S02]  /*3a10*/  FFMA.FTZ R144, R237, c[0x0][0x2d0], -R56 ;  /* 0x0000b400ed907a23 */ /* 0x000fe40000010838 */
[--C-:B------:R-:W-:Y:S01]  /*3a20*/  FFMA.FTZ R134, R134, c[0x0][0x2d0], -R58.reuse ;  /* 0x0000b40086867a23 */ /* 0x100fe2000001083a */
[----:B---3--:R-:W-:Y:S01]  /*3a30*/  F2FP.BF16.PACK_AB R115, R49, R52 ;  /* 0x000000343173723e */ /* 0x008fe200000010ff */
[----:B------:R-:W1:Y:S01]  /*3a40*/  MUFU.EX2 R46, R46 ;  /* 0x0000002e002e7308 */ /* 0x000e620000000800 */
[----:B------:R-:W-:-:S02]  /*3a50*/  FFMA.FTZ R173, R173, c[0x0][0x2d0], -R58 ;  /* 0x0000b400adad7a23 */ /* 0x000fc4000001083a */
[--C-:B------:R-:W-:Y:S02]  /*3a60*/  FFMA.FTZ R175, R175, c[0x0][0x2d0], -R58.reuse ;  /* 0x0000b400afaf7a23 */ /* 0x100fe4000001083a */
[----:B------:R-:W-:Y:S01]  /*3a70*/  FFMA.FTZ R136, R136, c[0x0][0x2d0], -R58 ;  /* 0x0000b40088887a23 */ /* 0x000fe2000001083a */
[C---:B------:R-:W-:Y:S01]  /*3a80*/  HMMA.16816.F32.BF16 R84, R112.reuse, R88, RZ ;  /* 0x000000587054723c */ /* 0x040fe200000418ff */
[--C-:B------:R-:W-:Y:S01]  /*3a90*/  FFMA.FTZ R138, R138, c[0x0][0x2d0], -R56.reuse ;  /* 0x0000b4008a8a7a23 */ /* 0x100fe20000010838 */
[----:B------:R-:W-:Y:S01]  /*3aa0*/  MUFU.EX2 R47, R47 ;  /* 0x0000002f002f7308 */ /* 0x000fe20000000800 */
[--C-:B------:R-:W-:Y:S02]  /*3ab0*/  FFMA.FTZ R195, R195, c[0x0][0x2d0], -R56.reuse ;  /* 0x0000b400c3c37a23 */ /* 0x100fe40000010838 */
[----:B------:R-:W-:Y:S02]  /*3ac0*/  FFMA.FTZ R237, R251, c[0x0][0x2d0], -R56 ;  /* 0x0000b400fbed7a23 */ /* 0x000fe40000010838 */
[--C-:B------:R-:W-:Y:S01]  /*3ad0*/  FFMA.FTZ R249, R249, c[0x0][0x2d0], -R58.reuse ;  /* 0x0000b400f9f97a23 */ /* 0x100fe2000001083a */
[----:B------:R-:W-:Y:S01]  /*3ae0*/  HMMA.16816.F32.BF16 R88, R112, R90, RZ ;  /* 0x0000005a7058723c */ /* 0x000fe200000418ff */
[--C-:B------:R-:W-:Y:S01]  /*3af0*/  FFMA.FTZ R146, R247, c[0x0][0x2d0], -R58.reuse ;  /* 0x0000b400f7927a23 */ /* 0x100fe2000001083a */
[----:B------:R-:W-:Y:S01]  /*3b00*/  MUFU.EX2 R42, R42 ;  /* 0x0000002a002a7308 */ /* 0x000fe20000000800 */
[----:B------:R-:W-:-:S02]  /*3b10*/  FFMA.FTZ R148, R245, c[0x0][0x2d0], -R58 ;  /* 0x0000b400f5947a23 */ /* 0x000fc4000001083a */
[----:B------:R-:W-:Y:S02]  /*3b20*/  FFMA.FTZ R243, R243, c[0x0][0x2d0], -R58 ;  /* 0x0000b400f3f37a23 */ /* 0x000fe4000001083a */
[--C-:B------:R-:W-:Y:S01]  /*3b30*/  FFMA.FTZ R150, R241, c[0x0][0x2d0], -R56.reuse ;  /* 0x0000b400f1967a23 */ /* 0x100fe20000010838 */
        /* <DEDUP_REMOVED lines=8> */
[----:B------:R-:W3:Y:S01]  /*3bc0*/  MUFU.EX2 R44, R44 ;  /* 0x0000002c002c7308 */ /* 0x000ee20000000800 */
        /* <DEDUP_REMOVED lines=8> */
[----:B------:R-:W-:Y:S01]  /*3c50*/  FADD.FTZ R50, R57, R50 ;  /* 0x0000003239327221 */ /* 0x000fe20000010000 */
[----:B------:R-:W-:Y:S01]  /*3c60*/  HMMA.16816.F32.BF16 R68, R112, R72, RZ ;  /* 0x000000487044723c */ /* 0x000fe200000418ff */
[----:B------:R-:W-:Y:S01]  /*3c70*/  FADD.FTZ R59, R59, R54 ;  /* 0x000000363b3b7221 */ /* 0x000fe20000010000 */
[----:B------:R-:W1:Y:S01]  /*3c80*/  MUFU.EX2 R40, R40 ;  /* 0x0000002800287308 */ /* 0x000e620000000800 */
[----:B------:R-:W-:-:S02]  /*3c90*/  FADD.FTZ R55, R55, R50 ;  /* 0x0000003237377221 */ /* 0x000fc40000010000 */
[----:B------:R-:W-:Y:S02]  /*3ca0*/  FADD.FTZ R52, R52, R59 ;  /* 0x0000003b34347221 */ /* 0x000fe40000010000 */
[----:B------:R-:W-:Y:S01]  /*3cb0*/  FFMA.FTZ R241, R133, c[0x0][0x2d0], -R58 ;  /* 0x0000b40085f17a23 */ /* 0x000fe2000001083a */
[----:B------:R-:W-:Y:S01]  /*3cc0*/  HMMA.16816.F32.BF16 R76, R112, R80, RZ ;  /* 0x00000050704c723c */ /* 0x000fe200000418ff */
[----:B------:R-:W-:Y:S01]  /*3cd0*/  FADD.FTZ R48, R48, R55 ;  /* 0x0000003730307221 */ /* 0x000fe20000010000 */
[----:B------:R-:W-:Y:S01]  /*3ce0*/  MUFU.EX2 R43, R43 ;  /* 0x0000002b002b7308 */ /* 0x000fe20000000800 */
[----:B------:R-:W-:-:S05]  /*3cf0*/  FADD.FTZ R52, R49, R52 ;  /* 0x0000003431347221 */ /* 0x000fca0000010000 */
        /* <DEDUP_REMOVED lines=13> */
[----:B------:R-:W2:Y:S06]  /*3dd0*/  MUFU.EX2 R0, R0 ;  /* 0x0000000000007308 */ /* 0x000eac0000000800 */
[C---:B------:R-:W-:Y:S02]  /*3de0*/  HMMA.16816.F32.BF16 R116, R112.reuse, R4, RZ ;  /* 0x000000047074723c */ /* 0x040fe400000418ff */
[----:B------:R-:W-:Y:S05]  /*3df0*/  MUFU.EX2 R60, R60 ;  /* 0x0000003c003c7308 */ /* 0x000fea0000000800 */
[----:B-1----:R-:W-:Y:S01]  /*3e00*/  F2FP.BF16.PACK_AB R4, R46, R53 ;  /* 0x000000352e04723e */ /* 0x002fe200000010ff */
[----:B------:R-:W-:Y:S01]  /*3e10*/  HMMA.16816.F32.BF16 R112, R112, R6, RZ ;  /* 0x000000067070723c */ /* 0x000fe200000418ff */
[----:B---3--:R-:W-:Y:S01]  /*3e20*/  F2FP.BF16.PACK_AB R5, R44, R51 ;  /* 0x000000332c05723e */ /* 0x008fe200000010ff */
[----:B------:R-:W1:Y:S01]  /*3e30*/  MUFU.EX2 R145, R145 ;  /* 0x0000009100917308 */ /* 0x000e620000000800 */
[----:B------:R-:W-:-:S02]  /*3e40*/  FADD.FTZ R53, R53, R48 ;  /* 0x0000003035357221 */ /* 0x000fc40000010000 */
[----:B------:R-:W-:Y:S02]  /*3e50*/  FADD.FTZ R51, R51, R52 ;  /* 0x0000003433337221 */ /* 0x000fe40000010000 */
[----:B------:R-:W-:Y:S01]  /*3e60*/  F2FP.BF16.PACK_AB R6, R42, R47 ;  /* 0x0000002f2a06723e */ /* 0x000fe200000010ff */
[----:B------:R-:W-:Y:S01]  /*3e70*/  FADD.FTZ R46, R46, R53 ;  /* 0x000000352e2e7221 */ /* 0x000fe20000010000 */
[----:B------:R-:W-:Y:S01]  /*3e80*/  F2FP.BF16.PACK_AB R7, R40, R45 ;  /* 0x0000002d2807723e */ /* 0x000fe200000010ff */
[----:B------:R-:W-:Y:S01]  /*3e90*/  MUFU.EX2 R147, R147 ;  /* 0x0000009300937308 */ /* 0x000fe20000000800 */
[----:B------:R-:W-:Y:S02]  /*3ea0*/  FADD.FTZ R44, R44, R51 ;  /* 0x000000332c2c7221 */ /* 0x000fe40000010000 */
[----:B------:R-:W-:Y:S02]  /*3eb0*/  FADD.FTZ R47, R47, R46 ;  /* 0x0000002e2f2f7221 */ /* 0x000fe40000010000 */
[----:B------:R-:W-:Y:S01]  /*3ec0*/  FADD.FTZ R45, R45, R44 ;  /* 0x0000002c2d2d7221 */ /* 0x000fe20000010000 */
[----:B------:R-:W-:Y:S01]  /*3ed0*/  HMMA.16816.F32.BF16 R84, R4, R12, R84 ;  /* 0x0000000c0454723c */ /* 0x000fe20000041854 */
[----:B------:R-:W-:Y:S01]  /*3ee0*/  FADD.FTZ R42, R42, R47 ;  /* 0x0000002f2a2a7221 */ /* 0x000fe20000010000 */
[----:B------:R-:W3:Y:S01]  /*3ef0*/  MUFU.EX2 R62, R62 ;  /* 0x0000003e003e7308 */ /* 0x000ee20000000800 */
[----:B------:R-:W-:-:S05]  /*3f00*/  FADD.FTZ R40, R40, R45 ;  /* 0x0000002d28287221 */ /* 0x000fca0000010000 */
[C---:B------:R-:W-:Y:S01]  /*3f10*/  HMMA.16816.F32.BF16 R88, R4.reuse, R14, R88 ;  /* 0x0000000e0458723c */ /* 0x040fe20000041858 */
[----:B------:R-:W1:Y:S01]  /*3f20*/  LDSM.16.MT88.4 R12, [R220+0x4900] ;  /* 0x00490000dc0c783b */ /* 0x000e620000004200 */
[----:B------:R-:W-:Y:S06]  /*3f30*/  MUFU.EX2 R64, R64 ;  /* 0x0000004000407308 */ /* 0x000fec0000000800 */
[C---:B------:R-:W-:Y:S02]  /*3f40*/  HMMA.16816.F32.BF16 R92, R4.reuse, R8, R92 ;  /* 0x00000008045c723c */ /* 0x040fe4000004185c */
[----:B------:R-:W1:Y:S06]  /*3f50*/  MUFU.EX2 R153, R153 ;  /* 0x0000009900997308 */ /* 0x000e6c0000000800 */
[C---:B------:R-:W-:Y:S01]  /*3f60*/  HMMA.16816.F32.BF16 R96, R4.reuse, R10, R96 ;  /* 0x0000000a0460723c */ /* 0x040fe20000041860 */
[----:B------:R-:W1:Y:S01]  /*3f70*/  LDSM.16.MT88.4 R8, [R220+0x1100] ;  /* 0x00110000dc08783b */ /* 0x000e620000004200 */
[----:B------:R-:W-:Y:S06]  /*3f80*/  MUFU.EX2 R66, R66 ;  /* 0x0000004200427308 */ /* 0x000fec0000000800 */
[C---:B--2---:R-:W-:Y:S02]  /*3f90*/  HMMA.16816.F32.BF16 R128, R4.reuse, R24, R128 ;  /* 0x000000180480723c */ /* 0x044fe40000041880 */
[----:B------:R-:W2:Y:S06]  /*3fa0*/  MUFU.EX2 R155, R155 ;  /* 0x0000009b009b7308 */ /* 0x000eac0000000800 */
[C---:B------:R-:W-:Y:S01]  /*3fb0*/  HMMA.16816.F32.BF16 R124, R4.reuse, R26, R124 ;  /* 0x0000001a047c723c */ /* 0x040fe2000004187c */
[----:B------:R-:W-:Y:S01]  /*3fc0*/  LDSM.16.MT88.4 R24, [R224+0x1100] ;  /* 0x00110000e018783b */ /* 0x000fe20000004200 */
        /* <DEDUP_REMOVED lines=9> */
[----:B------:R-:W2:Y:S01]  /*4060*/  LDSM.16.MT88.4 R16, [R221+0x1100] ;  /* 0x00110000dd10783b */ /* 0x000ea20000004200 */
        /* <DEDUP_REMOVED lines=11> */
[C---:B-1----:R-:W-:Y:S02]  /*4120*/  HMMA.16816.F32.BF16 R116, R4.reuse, R12, R116 ;  /* 0x0000000c0474723c */ /* 0x042fe40000041874 */
[----:B------:R-:W1:Y:S06]  /*4130*/  MUFU.EX2 R146, R146 ;  /* 0x0000009200927308 */ /* 0x000e6c0000000800 */
[----:B------:R-:W-:Y:S01]  /*4140*/  HMMA.16816.F32.BF16 R112, R4, R14, R112 ;  /* 0x0000000e0470723c */ /* 0x000fe20000041870 */
[----:B------:R-:W1:Y:S01]  /*4150*/  LDSM.16.MT88.4 R12, [R224+0x5100] ;  /* 0x00510000e00c783b */ /* 0x000e620000004200 */
[----:B------:R-:W-:Y:S05]  /*4160*/  MUFU.EX2 R148, R148 ;  /* 0x0000009400947308 */ /* 0x000fea0000000800 */
[----:B------:R-:W-:Y:S01]  /*4170*/  F2FP.BF16.PACK_AB R4, R38, R43 ;  /* 0x0000002b2604723e */ /* 0x000fe200000010ff */
[----:B------:R-:W-:Y:S01]  /*4180*/  FADD.FTZ R43, R43, R42 ;  /* 0x0000002a2b2b7221 */ /* 0x000fe20000010000 */
[----:B------:R-:W-:Y:S01]  /*4190*/  F2FP.BF16.PACK_AB R6, R2, R39 ;  /* 0x000000270206723e */ /* 0x000fe200000010ff */
[----:B------:R-:W1:Y:S01]  /*41a0*/  MUFU.EX2 R243, R243 ;  /* 0x000000f300f37308 */ /* 0x000e620000000800 */
[----:B------:R-:W-:Y:S01]  /*41b0*/  F2FP.BF16.PACK_AB R5, R36, R41 ;  /* 0x000000292405723e */ /* 0x000fe200000010ff */
[----:B------:R-:W-:Y:S01]  /*41c0*/  FADD.FTZ R41, R41, R40 ;  /* 0x0000002829297221 */ /* 0x000fe20000010000 */
[----:B------:R-:W-:Y:S01]  /*41d0*/  F2FP.BF16.PACK_AB R7, R0, R37 ;  /* 0x000000250007723e */ /* 0x000fe200000010ff */
[----:B------:R-:W-:-:S02]  /*41e0*/  FADD.FTZ R38, R38, R43 ;  /* 0x0000002b26267221 */ /* 0x000fc40000010000 */
[----:B------:R-:W-:Y:S02]  /*41f0*/  FADD.FTZ R36, R36, R41 ;  /* 0x0000002924247221 */ /* 0x000fe40000010000 */
[----:B------:R-:W-:Y:S01]  /*4200*/  MUFU.EX2 R150, R150 ;  /* 0x0000009600967308 */ /* 0x000fe20000000800 */
[----:B------:R-:W-:Y:S01]  /*4210*/  FADD.FTZ R39, R39, R38 ;  /* 0x0000002627277221 */ /* 0x000fe20000010000 */
[C---:B------:R-:W-:Y:S01]  /*4220*/  HMMA.16816.F32.BF16 R84, R4.reuse, R8, R84 ;  /* 0x000000080454723c */ /* 0x040fe20000041854 */
[----:B------:R-:W-:Y:S02]  /*4230*/  FADD.FTZ R37, R37, R36 ;  /* 0x0000002425257221 */ /* 0x000fe40000010000 */
[----:B------:R-:W-:Y:S02]  /*4240*/  FADD.FTZ R39, R2, R39 ;  /* 0x0000002702277221 */ /* 0x000fe40000010000 */
[----:B------:R-:W-:Y:S01]  /*4250*/  FADD.FTZ R37, R0, R37 ;  /* 0x0000002500257221 */ /* 0x000fe20000010000 */
        /* <DEDUP_REMOVED lines=9> */
[C---:B-1----:R-:W-:Y:S06]  /*42f0*/  HMMA.16816.F32.BF16 R92, R4.reuse, R12, R92 ;  /* 0x0000000c045c723c */ /* 0x042fec000004185c */
[----:B------:R-:W1:Y:S02]  /*4300*/  MUFU.EX2 R165, R165 ;  /* 0x000000a500a57308 */ /* 0x000e640000000800 */
[C---:B------:R-:W-:Y:S01]  /*4310*/  HMMA.16816.F32.BF16 R96, R4.reuse, R14, R96 ;  /* 0x0000000e0460723c */ /* 0x040fe20000041860 */
[----:B------:R-:W1:Y:S05]  /*4320*/  LDSM.16.MT88.4 R12, [R220+0x1900] ;  /* 0x00190000dc0c783b */ /* 0x000e6a0000004200 */
[----:B------:R-:W-:Y:S02]  /*4330*/  MUFU.EX2 R156, R156 ;  /* 0x0000009c009c7308 */ /* 0x000fe40000000800 */
[C---:B------:R-:W-:Y:S06]  /*4340*/  HMMA.16816.F32.BF16 R128, R4.reuse, R24, R128 ;  /* 0x000000180480723c */ /* 0x040fec0000041880 */
[----:B------:R-:W1:Y:S02]  /*4350*/  MUFU.EX2 R161, R161 ;  /* 0x000000a100a17308 */ /* 0x000e640000000800 */
[C---:B---3--:R-:W-:Y:S06]  /*4360*/  HMMA.16816.F32.BF16 R116, R4.reuse, R8, R116 ;  /* 0x000000080474723c */ /* 0x048fec0000041874 */
[----:B------:R-:W-:Y:S02]  /*4370*/  MUFU.EX2 R158, R158 ;  /* 0x0000009e009e7308 */ /* 0x000fe40000000800 */
[C---:B------:R-:W-:Y:S01]  /*4380*/  HMMA.16816.F32.BF16 R112, R4.reuse, R10, R112 ;  /* 0x0000000a0470723c */ /* 0x040fe20000041870 */
[----:B------:R-:W3:Y:S05]  /*4390*/  LDSM.16.MT88.4 R8, [R224+0x5900] ;  /* 0x00590000e008783b */ /* 0x000eea0000004200 */
[----:B------:R-:W1:Y:S02]  /*43a0*/  MUFU.EX2 R157, R157 ;  /* 0x0000009d009d7308 */ /* 0x000e640000000800 */
[C---:B------:R-:W-:Y:S01]  /*43b0*/  HMMA.16816.F32.BF16 R124, R4.reuse, R26, R124 ;  /* 0x0000001a047c723c */ /* 0x040fe2000004187c */
[----:B------:R-:W1:Y:S05]  /*43c0*/  LDSM.16.MT88.4 R24, [R224+0x1900] ;  /* 0x00190000e018783b */ /* 0x000e6a0000004200 */
[----:B------:R-:W-:Y:S02]  /*43d0*/  MUFU.EX2 R151, R151 ;  /* 0x0000009700977308 */ /* 0x000fe40000000800 */
[C---:B------:R-:W-:Y:S06]  /*43e0*/  HMMA.16816.F32.BF16 R68, R4.reuse, R20, R68 ;  /* 0x000000140444723c */ /* 0x040fec0000041844 */
[----:B------:R-:W-:Y:S02]  /*43f0*/  MUFU.EX2 R241, R241 ;  /* 0x000000f100f17308 */ /* 0x000fe40000000800 */
        /* <DEDUP_REMOVED lines=32> */
[C---:B------:R-:W-:Y:S08]  /*4600*/  HMMA.16816.F32.BF16 R68, R4.reuse, R20, R68 ;  /* 0x000000140444723c */ /* 0x040ff00000041844 */
        /* <DEDUP_REMOVED lines=8> */
[C---:B-1----:R-:W-:Y:S08]  /*4690*/  HMMA.16816.F32.BF16 R116, R4.reuse, R12, R116 ;  /* 0x0000000c0474723c */ /* 0x042ff00000041874 */
[----:B------:R-:W-:Y:S01]  /*46a0*/  HMMA.16816.F32.BF16 R112, R4, R14, R112 ;  /* 0x0000000e0470723c */ /* 0x000fe20000041870 */
[----:B------:R-:W1:Y:S06]  /*46b0*/  LDSM.16.MT88.4 R12, [R224+0x6100] ;  /* 0x00610000e00c783b */ /* 0x000e6c0000004200 */
[----:B-----5:R-:W-:Y:S01]  /*46c0*/  F2FP.BF16.PACK_AB R4, R173, R134 ;  /* 0x00000086ad04723e */ /* 0x020fe200000010ff */
        /* <DEDUP_REMOVED lines=50> */
[C---:B---3--:R-:W-:Y:S08]  /*49f0*/  HMMA.16816.F32.BF16 R84, R4.reuse, R8, R84 ;  /* 0x000000080454723c */ /* 0x048ff00000041854 */
[C---:B------:R-:W-:Y:S01]  /*4a00*/  HMMA.16816.F32.BF16 R88, R4.reuse, R10, R88 ;  /* 0x0000000a0458723c */ /* 0x040fe20000041858 */
[----:B------:R-:W3:Y:S07]  /*4a10*/  LDSM.16.MT88.4 R8, [R220+0x6900] ;  /* 0x00690000dc08783b */ /* 0x000eee0000004200 */
[C---:B----4-:R-:W-:Y:S08]  /*4a20*/  HMMA.16816.F32.BF16 R76, R4.reuse, R20, R76 ;  /* 0x00000014044c723c */ /* 0x050ff0000004184c */
[C---:B------:R-:W-:Y:S01]  /*4a30*/  HMMA.16816.F32.BF16 R80, R4.reuse, R22, R80 ;  /* 0x000000160450723c */ /* 0x040fe20000041850 */
[----:B------:R-:W-:Y:S07]  /*4a40*/  LDSM.16.MT88.4 R20, [R220+0x3100] ;  /* 0x00310000dc14783b */ /* 0x000fee0000004200 */
        /* <DEDUP_REMOVED lines=39> */
[C---:B------:R-:W-:Y:S07]  /*4cc0*/  HMMA.16816.F32.BF16 R128, R4.reuse, R28, R128 ;  /* 0x0000001c0480723c */ /* 0x040fee0000041880 */
[--C-:B------:R-:W-:Y:S01]  /*4cd0*/  FFMA.FTZ R28, R65, c[0x0][0x2d0], -R56.reuse ;  /* 0x0000b400411c7a23 */ /* 0x100fe20000010838 */
[----:B------:R-:W-:Y:S01]  /*4ce0*/  HMMA.16816.F32.BF16 R124, R4, R30, R124 ;  /* 0x0000001e047c723c */ /* 0x000fe2000004187c */
[----:B------:R-:W-:-:S04]  /*4cf0*/  FFMA.FTZ R29, R63, c[0x0][0x2d0], -R56 ;  /* 0x0000b4003f1d7a23 */ /* 0x000fc80000010838 */
[----:B------:R-:W-:Y:S02]  /*4d00*/  MUFU.EX2 R28, R28 ;  /* 0x0000001c001c7308 */ /* 0x000fe40000000800 */
[----:B------:R-:W-:Y:S01]  /*4d10*/  FFMA.FTZ R30, R61, c[0x0][0x2d0], -R56 ;  /* 0x0000b4003d1e7a23 */ /* 0x000fe20000010838 */
[C---:B-----5:R-:W-:Y:S05]  /*4d20*/  HMMA.16816.F32.BF16 R68, R4.reuse, R24, R68 ;  /* 0x000000180444723c */ /* 0x060fea0000041844 */
[----:B------:R-:W-:Y:S02]  /*4d30*/  MUFU.EX2 R29, R29 ;  /* 0x0000001d001d7308 */ /* 0x000fe40000000800 */
[--C-:B------:R-:W-:Y:S01]  /*4d40*/  FFMA.FTZ R24, R139, c[0x0][0x2d0], -R58.reuse ;  /* 0x0000b4008b187a23 */ /* 0x100fe2000001083a */
[----:B------:R-:W-:Y:S01]  /*4d50*/  HMMA.16816.F32.BF16 R72, R4, R26, R72 ;  /* 0x0000001a0448723c */ /* 0x000fe20000041848 */
[----:B------:R-:W-:-:S04]  /*4d60*/  FFMA.FTZ R25, R137, c[0x0][0x2d0], -R58 ;  /* 0x0000b40089197a23 */ /* 0x000fc8000001083a */
[----:B------:R-:W-:Y:S02]  /*4d70*/  MUFU.EX2 R24, R24 ;  /* 0x0000001800187308 */ /* 0x000fe40000000800 */
[----:B------:R-:W-:Y:S01]  /*4d80*/  FFMA.FTZ R26, R135, c[0x0][0x2d0], -R58 ;  /* 0x0000b400871a7a23 */ /* 0x000fe2000001083a */
[----:B--2---:R-:W-:Y:S01]  /*4d90*/  HMMA.16816.F32.BF16 R120, R4, R16, R120 ;  /* 0x000000100478723c */ /* 0x004fe20000041878 */
[----:B------:R-:W-:-:S04]  /*4da0*/  FFMA.FTZ R27, R67, c[0x0][0x2d0], -R56 ;  /* 0x0000b400431b7a23 */ /* 0x000fc80000010838 */
[----:B------:R-:W2:Y:S03]  /*4db0*/  MUFU.EX2 R25, R25 ;  /* 0x0000001900197308 */ /* 0x000ea60000000800 */
[C---:B------:R-:W-:Y:S01]  /*4dc0*/  HMMA.16816.F32.BF16 R108, R4.reuse, R18, R108 ;  /* 0x00000012046c723c */ /* 0x040fe2000004186c */
[----:B------:R-:W5:Y:S04]  /*4dd0*/  LDSM.16.MT88.4 R16, [R221+0x3900] ;  /* 0x00390000dd10783b */ /* 0x000f680000004200 */
[----:B------:R-:W1:Y:S03]  /*4de0*/  MUFU.EX2 R26, R26 ;  /* 0x0000001a001a7308 */ /* 0x000e660000000800 */
[C---:B----4-:R-:W-:Y:S05]  /*4df0*/  HMMA.16816.F32.BF16 R116, R4.reuse, R20, R116 ;  /* 0x000000140474723c */ /* 0x050fea0000041874 */
[----:B------:R-:W4:Y:S03]  /*4e00*/  MUFU.EX2 R27, R27 ;  /* 0x0000001b001b7308 */ /* 0x000f260000000800 */
[----:B------:R-:W-:Y:S05]  /*4e10*/  HMMA.16816.F32.BF16 R112, R4, R22, R112 ;  /* 0x000000160470723c */ /* 0x000fea0000041870 */
[----:B------:R-:W3:Y:S02]  /*4e20*/  MUFU.EX2 R30, R30 ;  /* 0x0000001e001e7308 */ /* 0x000ee40000000800 */
[----:B--2---:R-:W-:Y:S01]  /*4e30*/  F2FP.BF16.PACK_AB R4, R25, R24 ;  /* 0x000000181904723e */ /* 0x004fe200000010ff */
[----:B------:R-:W-:Y:S01]  /*4e40*/  FADD.FTZ R24, R24, R161 ;  /* 0x000000a118187221 */ /* 0x000fe20000010000 */
[----:B-1----:R-:W-:-:S03]  /*4e50*/  F2FP.BF16.PACK_AB R6, R241, R26 ;  /* 0x0000001af106723e */ /* 0x002fc600000010ff */
[----:B------:R-:W-:Y:S01]  /*4e60*/  FADD.FTZ R25, R25, R24 ;  /* 0x0000001819197221 */ /* 0x000fe20000010000 */
[----:B----4-:R-:W-:Y:S01]  /*4e70*/  F2FP.BF16.PACK_AB R5, R28, R27 ;  /* 0x0000001b1c05723e */ /* 0x010fe200000010ff */
[----:B------:R-:W-:Y:S02]  /*4e80*/  FADD.FTZ R27, R27, R32 ;  /* 0x000000201b1b7221 */ /* 0x000fe40000010000 */
[----:B------:R-:W-:Y:S02]  /*4e90*/  FADD.FTZ R26, R26, R25 ;  /* 0x000000191a1a7221 */ /* 0x000fe40000010000 */
[----:B------:R-:W-:Y:S02]  /*4ea0*/  FADD.FTZ R28, R28, R27 ;  /* 0x0000001b1c1c7221 */ /* 0x000fe40000010000 */
[----:B------:R-:W-:Y:S01]  /*4eb0*/  FADD.FTZ R241, R241, R26 ;  /* 0x0000001af1f17221 */ /* 0x000fe20000010000 */
[----:B---3--:R-:W-:Y:S01]  /*4ec0*/  F2FP.BF16.PACK_AB R7, R30, R29 ;  /* 0x0000001d1e07723e */ /* 0x008fe200000010ff */
[----:B------:R-:W-:-:S04]  /*4ed0*/  FADD.FTZ R29, R29, R28 ;  /* 0x0000001c1d1d7221 */ /* 0x000fc80000010000 */
[----:B------:R-:W-:Y:S02]  /*4ee0*/  FADD.FTZ R239, R30, R29 ;  /* 0x0000001d1eef7221 */ /* 0x000fe40000010000 */
[C---:B------:R-:W-:Y:S08]  /*4ef0*/  HMMA.16816.F32.BF16 R128, R4.reuse, R12, R128 ;  /* 0x0000000c0480723c */ /* 0x040ff00000041880 */
[C---:B------:R-:W-:Y:S01]  /*4f00*/  HMMA.16816.F32.BF16 R124, R4.reuse, R14, R124 ;  /* 0x0000000e047c723c */ /* 0x040fe2000004187c */
[----:B------:R-:W1:Y:S07]  /*4f10*/  LDSM.16.MT88.4 R12, [R220+0x3900] ;  /* 0x00390000dc0c783b */ /* 0x000e6e0000004200 */
[C---:B------:R-:W-:Y:S08]  /*4f20*/  HMMA.16816.F32.BF16 R68, R4.reuse, R8, R68 ;  /* 0x000000080444723c */ /* 0x040ff00000041844 */
[C---:B------:R-:W-:Y:S01]  /*4f30*/  HMMA.16816.F32.BF16 R72, R4.reuse, R10, R72 ;  /* 0x0000000a0448723c */ /* 0x040fe20000041848 */
[----:B------:R-:W2:Y:S07]  /*4f40*/  LDSM.16.MT88.4 R8, [R224+0x7900] ;  /* 0x00790000e008783b */ /* 0x000eae0000004200 */
[C---:B-----5:R-:W-:Y:S08]  /*4f50*/  HMMA.16816.F32.BF16 R76, R4.reuse, R16, R76 ;  /* 0x00000010044c723c */ /* 0x060ff0000004184c */
[C---:B------:R-:W-:Y:S01]  /*4f60*/  HMMA.16816.F32.BF16 R80, R4.reuse, R18, R80 ;  /* 0x000000120450723c */ /* 0x040fe20000041850 */
[----:B------:R-:W3:Y:S07]  /*4f70*/  LDSM.16.MT88.4 R16, [R222+0x7900] ;  /* 0x00790000de10783b */ /* 0x000eee0000004200 */
[C---:B-1----:R-:W-:Y:S08]  /*4f80*/  HMMA.16816.F32.BF16 R84, R4.reuse, R12, R84 ;  /* 0x0000000c0454723c */ /* 0x042ff00000041854 */
[C---:B------:R-:W-:Y:S01]  /*4f90*/  HMMA.16816.F32.BF16 R88, R4.reuse, R14, R88 ;  /* 0x0000000e0458723c */ /* 0x040fe20000041858 */
[----:B------:R-:W1:Y:S07]  /*4fa0*/  LDSM.16.MT88.4 R12, [R221+0x7900] ;  /* 0x00790000dd0c783b */ /* 0x000e6e0000004200 */
[C---:B--2---:R-:W-:Y:S08]  /*4fb0*/  HMMA.16816.F32.BF16 R92, R4.reuse, R8, R92 ;  /* 0x00000008045c723c */ /* 0x044ff0000004185c */
[C---:B------:R-:W-:Y:S01]  /*4fc0*/  HMMA.16816.F32.BF16 R96, R4.reuse, R10, R96 ;  /* 0x0000000a0460723c */ /* 0x040fe20000041860 */
[----:B------:R-:W2:Y:S07]  /*4fd0*/  LDSM.16.MT88.4 R8, [R220+0x7900] ;  /* 0x00790000dc08783b */ /* 0x000eae0000004200 */
[C---:B---3--:R-:W-:Y:S08]  /*4fe0*/  HMMA.16816.F32.BF16 R100, R4.reuse, R16, R100 ;  /* 0x000000100464723c */ /* 0x048ff00000041864 */
[C---:B------:R-:W-:Y:S08]  /*4ff0*/  HMMA.16816.F32.BF16 R104, R4.reuse, R18, R104 ;  /* 0x000000120468723c */ /* 0x040ff00000041868 */
[C---:B-1----:R-:W-:Y:S08]  /*5000*/  HMMA.16816.F32.BF16 R120, R4.reuse, R12, R120 ;  /* 0x0000000c0478723c */ /* 0x042ff00000041878 */
[C---:B------:R-:W-:Y:S08]  /*5010*/  HMMA.16816.F32.BF16 R108, R4.reuse, R14, R108 ;  /* 0x0000000e046c723c */ /* 0x040ff0000004186c */
[C---:B--2---:R-:W-:Y:S08]  /*5020*/  HMMA.16816.F32.BF16 R116, R4.reuse, R8, R116 ;  /* 0x000000080474723c */ /* 0x044ff00000041874 */
[----:B------:R-:W-:Y:S01]  /*5030*/  HMMA.16816.F32.BF16 R112, R4, R10, R112 ;  /* 0x0000000a0470723c */ /* 0x000fe20000041870 */
[----:B------:R-:W-:Y:S08]  /*5040*/  @!P1 BRA `(.L_x_1341) ;  /* 0x000034e000009947 */ /* 0x000ff00003800000 */
[----:B------:R-:W-:Y:S01]  /*5050*/  IADD3 R236, P1, R228, 0x40, RZ ;  /* 0x00000040e4ec7810 */ /* 0x000fe20007f3e0ff */
[----:B------:R-:W-:Y:S01]  /*5060*/  IMAD.MOV.U32 R0, RZ, RZ, R3 ;  /* 0x000000ffff007224 */ /* 0x000fe200078e0003 */
[----:B------:R-:W-:Y:S01]  /*5070*/  IADD3 R238, P2, R234, 0x40, RZ ;  /* 0x00000040eaee7810 */ /* 0x000fe20007f5e0ff */
[----:B------:R-:W-:Y:S01]  /*5080*/  IMAD.MOV.U32 R133, RZ, RZ, R132 ;  /* 0x000000ffff857224 */ /* 0x000fe200078e0084 */
[----:B------:R-:W-:Y:S01]  /*5090*/  ULDC.64 UR6, c[0x0][0x208] ;  /* 0x0000820000067ab9 */ /* 0x000fe20000000a00 */
[----:B------:R-:W-:Y:S01]  /*50a0*/  IMAD.X R233, RZ, RZ, R231, P1 ;  /* 0x000000ffffe97224 */ /* 0x000fe200008e06e7 */
[----:B------:R-:W-:Y:S01]  /*50b0*/  IADD3.X R237, RZ, R232, RZ, P2, !PT ;  /* 0x000000e8ffed7210 */ /* 0x000fe200017fe4ff */
[----:B------:R-:W-:-:S08]  /*50c0*/  ULDC.64 UR4, c[0x0][0x1e0] ;  /* 0x0000780000047ab9 */ /* 0x000fd00000000a00 */
.L_x_1342:
[----:B------:R-:W-:Y:S04]  /*50d0*/  DEPBAR.LE SB0, 0x0 ;  /* 0x000080000000791a */ /* 0x000fe80000000000 */
[----:B------:R-:W-:Y:S01]  /*50e0*/  BAR.SYNC.DEFER_BLOCKING 0x0 ;  /* 0x0000000000007b1d */ /* 0x000fe20000010000 */
[----:B------:R-:W-:Y:S02]  /*50f0*/  USHF.R.S32.HI UR16, URZ, 0x1f, UR23 ;  /* 0x0000001f3f107899 */ /* 0x000fe40008011417 */
[----:B------:R-:W-:Y:S02]  /*5100*/  UIMAD.WIDE.U32 UR18, UR23, UR6, URZ ;  /* 0x00000006171272a5 */ /* 0x000fe4000f8e003f */
[----:B------:R-:W-:Y:S02]  /*5110*/  UIMAD UR16, UR16, UR6, URZ ;  /* 0x00000006101072a4 */ /* 0x000fe4000f8e023f */
[----:B------:R-:W-:Y:S02]  /*5120*/  USHF.L.U32 UR17, UR18, 0x7, URZ ;  /* 0x0000000712117899 */ /* 0x000fe4000800063f */
[----:B------:R-:W-:Y:S02]  /*5130*/  UIMAD UR16, UR23, UR7, UR16 ;  /* 0x00000007171072a4 */ /* 0x000fe4000f8e0210 */
[----:B------:R-:W-:Y:S02]  /*5140*/  UISETP.GT.AND UP1, UPT, UR23, UR8, UPT ;  /* 0x000000081700728c */ /* 0x000fe4000bf24270 */
[----:B------:R-:W-:Y:S01]  /*5150*/  UIADD3 UR16, UR19, UR16, URZ ;  /* 0x0000001013107290 */ /* 0x000fe2000fffe03f */
[----:B------:R-:W-:Y:S01]  /*5160*/  IADD3 R2, P5, R234, UR17, RZ ;  /* 0x00000011ea027c10 */ /* 0x000fe2000ffbe0ff */
[----:B------:R-:W-:Y:S01]  /*5170*/  UIADD3 UR23, UR23, -0x1, URZ ;  /* 0xffffffff17177890 */ /* 0x000fe2000fffe03f */
[----:B------:R-:W-:Y:S01]  /*5180*/  IADD3 R3, P2, R238, UR17, RZ ;  /* 0x00000011ee037c10 */ /* 0x000fe2000ff5e0ff */
[----:B------:R-:W-:Y:S01]  /*5190*/  USHF.L.U64.HI UR16, UR18, 0x7, UR16 ;  /* 0x0000000712107899 */ /* 0x000fe20008010210 */
[----:B------:R-:W-:Y:S02]  /*51a0*/  LEA R242, P4, R2, c[0x0][0x1f8], 0x1 ;  /* 0x00007e0002f27a11 */ /* 0x000fe400078808ff */
[----:B------:R-:W-:Y:S02]  /*51b0*/  LEA R134, P1, R3, c[0x0][0x1f8], 0x1 ;  /* 0x00007e0003867a11 */ /* 0x000fe400078208ff */
[----:B------:R-:W-:Y:S01]  /*51c0*/  @UP1 UIMAD.WIDE.U32 UR18, UR23, UR4, URZ ;  /* 0x00000004171212a5 */ /* 0x000fe2000f8e003f */
[----:B------:R-:W-:Y:S01]  /*51d0*/  IADD3.X R61, R232, UR16, RZ, P5, !PT ;  /* 0x00000010e83d7c10 */ /* 0x000fe2000affe4ff */
[----:B------:R-:W1:Y:S01]  /*51e0*/  LDSM.16.M88.4 R144, [R226+0x8100] ;  /* 0x00810000e290783b */ /* 0x000e620000000200 */
[----:B------:R-:W-:Y:S01]  /*51f0*/  IADD3.X R60, R237, UR16, RZ, P2, !PT ;  /* 0x00000010ed3c7c10 */ /* 0x000fe200097fe4ff */
[----:B------:R-:W-:Y:S01]  /*5200*/  @UP1 USHF.L.U32 UR17, UR18, 0x7, URZ ;  /* 0x0000000712111899 */ /* 0x000fe2000800063f */
[----:B------:R-:W-:Y:S01]  /*5210*/  LEA.HI.X R243, R2, c[0x0][0x1fc], R61, 0x1, P4 ;  /* 0x00007f0002f37a11 */ /* 0x000fe200020f0c3d */
[----:B------:R-:W-:Y:S01]  /*5220*/  @UP1 USHF.R.S32.HI UR16, URZ, 0x1f, UR23 ;  /* 0x0000001f3f101899 */ /* 0x000fe20008011417 */
[----:B------:R-:W-:Y:S02]  /*5230*/  LEA.HI.X R135, R3, c[0x0][0x1fc], R60, 0x1, P1 ;  /* 0x00007f0003877a11 */ /* 0x000fe400008f0c3c */
[----:B------:R-:W-:Y:S01]  /*5240*/  IADD3 R2, P1, R242, UR11, RZ ;  /* 0x0000000bf2027c10 */ /* 0x000fe2000ff3e0ff */
[----:B------:R-:W2:Y:S01]  /*5250*/  LDSM.16.M88.4 R148, [R226+0x8900] ;  /* 0x00890000e294783b */ /* 0x000ea20000000200 */
[----:B------:R-:W-:Y:S02]  /*5260*/  @UP1 UIMAD UR16, UR16, UR4, URZ ;  /* 0x00000004101012a4 */ /* 0x000fe4000f8e023f */
[----:B------:R-:W-:Y:S02]  /*5270*/  IADD3.X R3, R243, UR20, RZ, P1, !PT ;  /* 0x00000014f3037c10 */ /* 0x000fe40008ffe4ff */
[C---:B------:R-:W-:Y:S01]  /*5280*/  IADD3 R192, P1, R2.reuse, UR11, RZ ;  /* 0x0000000b02c07c10 */ /* 0x040fe2000ff3e0ff */
[----:B------:R-:W-:Y:S01]  /*5290*/  @UP1 UIMAD UR16, UR23, UR5, UR16 ;  /* 0x00000005171012a4 */ /* 0x000fe2000f8e0210 */
[----:B------:R-:W-:Y:S01]  /*52a0*/  IADD3 R194, P4, R2, UR22, RZ ;  /* 0x0000001602c27c10 */ /* 0x000fe2000ff9e0ff */
[----:B------:R-:W3:Y:S01]  /*52b0*/  LDSM.16.M88.4 R152, [R226+0x9100] ;  /* 0x00910000e298783b */ /* 0x000ee20000000200 */
[C---:B------:R-:W-:Y:S01]  /*52c0*/  IADD3.X R193, R3.reuse, UR20, RZ, P1, !PT ;  /* 0x0000001403c17c10 */ /* 0x040fe20008ffe4ff */
[----:B------:R-:W-:Y:S01]  /*52d0*/  @UP1 UIADD3 UR16, UR19, UR16, URZ ;  /* 0x0000001013101290 */ /* 0x000fe2000fffe03f */
[----:B------:R-:W-:Y:S02]  /*52e0*/  IADD3.X R195, R3, UR21, RZ, P4, !PT ;  /* 0x0000001503c37c10 */ /* 0x000fe4000a7fe4ff */
[C---:B------:R-:W-:Y:S01]  /*52f0*/  IADD3 R244, P2, R192.reuse, UR11, RZ ;  /* 0x0000000bc0f47c10 */ /* 0x040fe2000ff5e0ff */
[----:B------:R-:W-:Y:S02]  /*5300*/  @UP1 USHF.L.U64.HI UR16, UR18, 0x7, UR16 ;  /* 0x0000000712101899 */ /* 0x000fe40008010210 */
[----:B------:R-:W4:Y:S01]  /*5310*/  LDSM.16.M88.4 R156, [R226+0x9900] ;  /* 0x00990000e29c783b */ /* 0x000f220000000200 */
[C---:B------:R-:W-:Y:S01]  /*5320*/  IADD3.X R245, R193.reuse, UR20, RZ, P2, !PT ;  /* 0x00000014c1f57c10 */ /* 0x040fe200097fe4ff */
[----:B------:R-:W-:Y:S02]  /*5330*/  @UP1 USHF.L.U32 UR18, UR4, 0x6, URZ ;  /* 0x0000000604121899 */ /* 0x000fe4000800063f */
[----:B------:R-:W-:Y:S02]  /*5340*/  @UP1 UMOV UR19, 0x6 ;  /* 0x0000000600131882 */ /* 0x000fe40000000000 */
[----:B------:R-:W-:Y:S02]  /*5350*/  @UP1 USHF.L.U64.HI UR19, UR4, UR19, UR5 ;  /* 0x0000001304131299 */ /* 0x000fe40008010205 */
[----:B------:R-:W5:Y:S01]  /*5360*/  LDSM.16.M88.4 R160, [R226+0xa100] ;  /* 0x00a10000e2a0783b */ /* 0x000f620000000200 */
[C---:B-1----:R-:W-:Y:S07]  /*5370*/  HMMA.16816.F32.BF16 R4, R140.reuse, R144, RZ ;  /* 0x000000908c04723c */ /* 0x042fee00000418ff */
[----:B------:R-:W1:Y:S01]  /*5380*/  LDSM.16.M88.4 R164, [R226+0xa900] ;  /* 0x00a90000e2a4783b */ /* 0x000e620000000200 */
[C---:B------:R-:W-:Y:S07]  /*5390*/  HMMA.16816.F32.BF16 R8, R140.reuse, R146, RZ ;  /* 0x000000928c08723c */ /* 0x040fee00000418ff */
[----:B------:R-:W1:Y:S01]  /*53a0*/  LDSM.16.M88.4 R144, [R226+0xb100] ;  /* 0x00b10000e290783b */ /* 0x000e620000000200 */
[C---:B--2---:R-:W-:Y:S07]  /*53b0*/  HMMA.16816.F32.BF16 R12, R140.reuse, R148, RZ ;  /* 0x000000948c0c723c */ /* 0x044fee00000418ff */
[----:B------:R-:W2:Y:S01]  /*53c0*/  LDSM.16.M88.4 R64, [R226+0xb900] ;  /* 0x00b90000e240783b */ /* 0x000ea20000000200 */
[C---:B------:R-:W-:Y:S07]  /*53d0*/  HMMA.16816.F32.BF16 R16, R140.reuse, R150, RZ ;  /* 0x000000968c10723c */ /* 0x040fee00000418ff */
[----:B------:R-:W1:Y:S01]  /*53e0*/  LDSM.16.M88.4 R136, [R225] ;  /* 0x00000000e188783b */ /* 0x000e620000000200 */
[C---:B---3--:R-:W-:Y:S07]  /*53f0*/  HMMA.16816.F32.BF16 R20, R140.reuse, R152, RZ ;  /* 0x000000988c14723c */ /* 0x048fee00000418ff */
[----:B------:R-:W-:Y:S01]  /*5400*/  LDSM.16.M88.4 R148, [R218] ;  /* 0x00000000da94783b */ /* 0x000fe20000000200 */
[C---:B------:R-:W-:Y:S07]  /*5410*/  HMMA.16816.F32.BF16 R24, R140.reuse, R154, RZ ;  /* 0x0000009a8c18723c */ /* 0x040fee00000418ff */
[----:B------:R-:W-:Y:S01]  /*5420*/  LDSM.16.M88.4 R152, [R217] ;  /* 0x00000000d998783b */ /* 0x000fe20000000200 */
[C---:B----4-:R-:W-:Y:S07]  /*5430*/  HMMA.16816.F32.BF16 R28, R140.reuse, R156, RZ ;  /* 0x0000009c8c1c723c */ /* 0x050fee00000418ff */
[----:B------:R-:W-:Y:S01]  /*5440*/  LDSM.16.M88.4 R172, [R213] ;  /* 0x00000000d5ac783b */ /* 0x000fe20000000200 */
[C---:B------:R-:W-:Y:S07]  /*5450*/  HMMA.16816.F32.BF16 R32, R140.reuse, R158, RZ ;  /* 0x0000009e8c20723c */ /* 0x040fee00000418ff */
[----:B------:R-:W-:Y:S01]  /*5460*/  LDSM.16.M88.4 R156, [R216] ;  /* 0x00000000d89c783b */ /* 0x000fe20000000200 */
[C---:B-----5:R-:W-:Y:S08]  /*5470*/  HMMA.16816.F32.BF16 R36, R140.reuse, R160, RZ ;  /* 0x000000a08c24723c */ /* 0x060ff000000418ff */
[C---:B------:R-:W-:Y:S01]  /*5480*/  HMMA.16816.F32.BF16 R40, R140.reuse, R162, RZ ;  /* 0x000000a28c28723c */ /* 0x040fe200000418ff */
[----:B------:R-:W-:Y:S07]  /*5490*/  LDSM.16.M88.4 R160, [R215] ;  /* 0x00000000d7a0783b */ /* 0x000fee0000000200 */
[C---:B-1----:R-:W-:Y:S08]  /*54a0*/  HMMA.16816.F32.BF16 R44, R140.reuse, R164, RZ ;  /* 0x000000a48c2c723c */ /* 0x042ff000000418ff */
[C---:B------:R-:W-:Y:S01]  /*54b0*/  HMMA.16816.F32.BF16 R48, R140.reuse, R166, RZ ;  /* 0x000000a68c30723c */ /* 0x040fe200000418ff */
[----:B------:R-:W-:Y:S07]  /*54c0*/  LDSM.16.M88.4 R164, [R214] ;  /* 0x00000000d6a4783b */ /* 0x000fee0000000200 */
[C---:B------:R-:W-:Y:S08]  /*54d0*/  HMMA.16816.F32.BF16 R52, R140.reuse, R144, RZ ;  /* 0x000000908c34723c */ /* 0x040ff000000418ff */
[C---:B------:R-:W-:Y:S01]  /*54e0*/  HMMA.16816.F32.BF16 R56, R140.reuse, R146, RZ ;  /* 0x000000928c38723c */ /* 0x040fe200000418ff */
[----:B------:R-:W1:Y:S07]  /*54f0*/  LDSM.16.M88.4 R144, [R219] ;  /* 0x00000000db90783b */ /* 0x000e6e0000000200 */
[C---:B--2---:R-:W-:Y:S01]  /*5500*/  HMMA.16816.F32.BF16 R60, R140.reuse, R64, RZ ;  /* 0x000000408c3c723c */ /* 0x044fe200000418ff */
[----:B------:R-:W-:Y:S01]  /*5510*/  @!PT LDS RZ, [RZ] ;  /* 0x00000000fffff984 */ /* 0x000fe20000000800 */
[----:B------:R-:W-:Y:S01]  /*5520*/  @!PT LDS RZ, [RZ] ;  /* 0x00000000fffff984 */ /* 0x000fe20000000800 */
[----:B------:R-:W-:Y:S01]  /*5530*/  @!PT LDS RZ, [RZ] ;  /* 0x00000000fffff984 */ /* 0x000fe20000000800 */
[----:B------:R2:W-:Y:S07]  /*5540*/  LDGSTS.E.BYPASS.LTC128B.128 [R227+0x100], [R242.64], !P3 ;  /* 0x00100000f2e37fae */ /* 0x0005ee000d901d4e */
[----:B------:R-:W-:Y:S01]  /*5550*/  HMMA.16816.F32.BF16 R64, R140, R66, RZ ;  /* 0x000000428c40723c */ /* 0x000fe200000418ff */
[----:B------:R3:W-:Y:S07]  /*5560*/  LDGSTS.E.BYPASS.LTC128B.128 [R227+0x4100], [R134.64], !P0 ;  /* 0x0410000086e37fae */ /* 0x0007ee000c101d4e */
[C---:B------:R-:W-:Y:S01]  /*5570*/  HMMA.16816.F32.BF16 R4, R168.reuse, R136, R4 ;  /* 0x00000088a804723c */ /* 0x040fe20000041804 */
[----:B------:R4:W-:Y:S07]  /*5580*/  LDGSTS.E.BYPASS.LTC128B.128 [R227+0x1100], [R2.64], !P3 ;  /* 0x0110000002e37fae */ /* 0x0009ee000d901d4e */
[C---:B------:R-:W-:Y:S01]  /*5590*/  HMMA.16816.F32.BF16 R8, R168.reuse, R138, R8 ;  /* 0x0000008aa808723c */ /* 0x040fe20000041808 */
[----:B------:R4:W-:Y:S03]  /*55a0*/  LDGSTS.E.BYPASS.LTC128B.128 [R227+0x5100], [R2.64+0x80], !P0 ;  /* 0x0510008002e37fae */ /* 0x0009e6000c101d4e */
[----:B--2---:R-:W-:Y:S04]  /*55b0*/  IADD3 R242, P1, R192, UR22, RZ ;  /* 0x00000016c0f27c10 */ /* 0x004fe8000ff3e0ff */
[----:B------:R-:W-:Y:S01]  /*55c0*/  IADD3.X R243, R193, UR21, RZ, P1, !PT ;  /* 0x00000015c1f37c10 */ /* 0x000fe20008ffe4ff */
[C---:B-1----:R-:W-:Y:S01]  /*55d0*/  HMMA.16816.F32.BF16 R12, R168.reuse, R144, R12 ;  /* 0x00000090a80c723c */ /* 0x042fe2000004180c */
[----:B------:R1:W-:Y:S01]  /*55e0*/  LDGSTS.E.BYPASS.LTC128B.128 [R227+0x2100], [R192.64], !P3 ;  /* 0x02100000c0e37fae */ /* 0x0003e2000d901d4e */
[----:B------:R-:W-:Y:S06]  /*55f0*/  PLOP3.LUT P1, PT, PT, PT, UP1, 0x80, 0x0 ;  /* 0x000000000000781c */ /* 0x000fec0003f2f018 */
[C---:B------:R-:W-:Y:S01]  /*5600*/  HMMA.16816.F32.BF16 R16, R168.reuse, R146, R16 ;  /* 0x00000092a810723c */ /* 0x040fe20000041810 */
[----:B------:R1:W-:Y:S07]  /*5610*/  LDGSTS.E.BYPASS.LTC128B.128 [R227+0x6100], [R194.64], !P0 ;  /* 0x06100000c2e37fae */ /* 0x0003ee000c101d4e */
[C---:B------:R-:W-:Y:S01]  /*5620*/  HMMA.16816.F32.BF16 R20, R168.reuse, R148, R20 ;  /* 0x00000094a814723c */ /* 0x040fe20000041814 */
[----:B------:R2:W-:Y:S07]  /*5630*/  LDGSTS.E.BYPASS.LTC128B.128 [R227+0x3100], [R244.64], !P3 ;  /* 0x03100000f4e37fae */ /* 0x0005ee000d901d4e */
[C---:B------:R-:W-:Y:S01]  /*5640*/  HMMA.16816.F32.BF16 R24, R168.reuse, R150, R24 ;  /* 0x00000096a818723c */ /* 0x040fe20000041818 */
[----:B------:R5:W-:Y:S07]  /*5650*/  LDGSTS.E.BYPASS.LTC128B.128 [R227+0x7100], [R242.64], !P0 ;  /* 0x07100000f2e37fae */ /* 0x000bee000c101d4e */
[C---:B------:R-:W-:Y:S01]  /*5660*/  HMMA.16816.F32.BF16 R28, R168.reuse, R152, R28 ;  /* 0x00000098a81c723c */ /* 0x040fe2000004181c */
[----:B------:R-:W1:Y:S07]  /*5670*/  LDSM.16.M88.4 R136, [R223+0x8100] ;  /* 0x00810000df88783b */ /* 0x000e6e0000000200 */
[C---:B------:R-:W-:Y:S01]  /*5680*/  HMMA.16816.F32.BF16 R32, R168.reuse, R154, R32 ;  /* 0x0000009aa820723c */ /* 0x040fe20000041820 */
[----:B------:R-:W0:Y:S07]  /*5690*/  LDGDEPBAR ;  /* 0x00000000000079af */ /* 0x000e2e0000000000 */
[C---:B------:R-:W-:Y:S01]  /*56a0*/  HMMA.16816.F32.BF16 R36, R168.reuse, R156, R36 ;  /* 0x0000009ca824723c */ /* 0x040fe20000041824 */
[----:B------:R-:W1:Y:S07]  /*56b0*/  LDSM.16.M88.4 R144, [R223+0x8900] ;  /* 0x00890000df90783b */ /* 0x000e6e0000000200 */
[C---:B------:R-:W-:Y:S01]  /*56c0*/  HMMA.16816.F32.BF16 R40, R168.reuse, R158, R40 ;  /* 0x0000009ea828723c */ /* 0x040fe20000041828 */
[----:B------:R-:W1:Y:S07]  /*56d0*/  LDSM.16.M88.4 R148, [R223+0x9100] ;  /* 0x00910000df94783b */ /* 0x000e6e0000000200 */
[C---:B------:R-:W-:Y:S01]  /*56e0*/  HMMA.16816.F32.BF16 R44, R168.reuse, R160, R44 ;  /* 0x000000a0a82c723c */ /* 0x040fe2000004182c */
[----:B------:R-:W2:Y:S07]  /*56f0*/  LDSM.16.M88.4 R152, [R223+0x9900] ;  /* 0x00990000df98783b */ /* 0x000eae0000000200 */
[C---:B------:R-:W-:Y:S01]  /*5700*/  HMMA.16816.F32.BF16 R48, R168.reuse, R162, R48 ;  /* 0x000000a2a830723c */ /* 0x040fe20000041830 */
[----:B------:R-:W-:Y:S07]  /*5710*/  LDSM.16.M88.4 R156, [R223+0xb900] ;  /* 0x00b90000df9c783b */ /* 0x000fee0000000200 */
[C---:B------:R-:W-:Y:S01]  /*5720*/  HMMA.16816.F32.BF16 R52, R168.reuse, R164, R52 ;  /* 0x000000a4a834723c */ /* 0x040fe20000041834 */
[----:B------:R-:W-:Y:S07]  /*5730*/  LDSM.16.M88.4 R160, [R212] ;  /* 0x00000000d4a0783b */ /* 0x000fee0000000200 */
[C---:B------:R-:W-:Y:S01]  /*5740*/  HMMA.16816.F32.BF16 R56, R168.reuse, R166, R56 ;  /* 0x000000a6a838723c */ /* 0x040fe20000041838 */
[----:B------:R-:W-:Y:S07]  /*5750*/  LDSM.16.M88.4 R164, [R212+0x800] ;  /* 0x00080000d4a4783b */ /* 0x000fee0000000200 */
[C---:B------:R-:W-:Y:S01]  /*5760*/  HMMA.16816.F32.BF16 R60, R168.reuse, R172, R60 ;  /* 0x000000aca83c723c */ /* 0x040fe2000004183c */
[----:B-1----:R-:W-:Y:S07]  /*5770*/  LDSM.16.M88.4 R192, [R210] ;  /* 0x00000000d2c0783b */ /* 0x002fee0000000200 */
[----:B------:R-:W-:Y:S01]  /*5780*/  HMMA.16816.F32.BF16 R64, R168, R174, R64 ;  /* 0x000000aea840723c */ /* 0x000fe20000041840 */
[----:B------:R-:W-:Y:S07]  /*5790*/  LDSM.16.M88.4 R172, [R211] ;  /* 0x00000000d3ac783b */ /* 0x000fee0000000200 */
[C---:B------:R-:W-:Y:S08]  /*57a0*/  HMMA.16816.F32.BF16 R4, R176.reuse, R136, R4 ;  /* 0x00000088b004723c */ /* 0x040ff00000041804 */
[C---:B------:R-:W-:Y:S01]  /*57b0*/  HMMA.16816.F32.BF16 R8, R176.reuse, R138, R8 ;  /* 0x0000008ab008723c */ /* 0x040fe20000041808 */
[----:B------:R-:W1:Y:S07]  /*57c0*/  LDSM.16.M88.4 R136, [R223+0xa100] ;  /* 0x00a10000df88783b */ /* 0x000e6e0000000200 */
[C---:B------:R-:W-:Y:S08]  /*57d0*/  HMMA.16816.F32.BF16 R12, R176.reuse, R144, R12 ;  /* 0x00000090b00c723c */ /* 0x040ff0000004180c */
[C---:B------:R-:W-:Y:S01]  /*57e0*/  HMMA.16816.F32.BF16 R16, R176.reuse, R146, R16 ;  /* 0x00000092b010723c */ /* 0x040fe20000041810 */
[----:B------:R-:W3:Y:S07]  /*57f0*/  LDSM.16.M88.4 R144, [R223+0xa900] ;  /* 0x00a90000df90783b */ /* 0x000eee0000000200 */
[C---:B------:R-:W-:Y:S08]  /*5800*/  HMMA.16816.F32.BF16 R20, R176.reuse, R148, R20 ;  /* 0x00000094b014723c */ /* 0x040ff00000041814 */
[C---:B------:R-:W-:Y:S01]  /*5810*/  HMMA.16816.F32.BF16 R24, R176.reuse, R150, R24 ;  /* 0x00000096b018723c */ /* 0x040fe20000041818 */
[----:B------:R-:W4:Y:S07]  /*5820*/  LDSM.16.M88.4 R148, [R223+0xb100] ;  /* 0x00b10000df94783b */ /* 0x000f2e0000000200 */
[C---:B--2---:R-:W-:Y:S08]  /*5830*/  HMMA.16816.F32.BF16 R28, R176.reuse, R152, R28 ;  /* 0x00000098b01c723c */ /* 0x044ff0000004181c */
[C---:B------:R-:W-:Y:S01]  /*5840*/  HMMA.16816.F32.BF16 R32, R176.reuse, R154, R32 ;  /* 0x0000009ab020723c */ /* 0x040fe20000041820 */
[----:B------:R-:W2:Y:S07]  /*5850*/  LDSM.16.M88.4 R152, [R212+0x1000] ;  /* 0x00100000d498783b */ /* 0x000eae0000000200 */
[C---:B-1----:R-:W-:Y:S08]  /*5860*/  HMMA.16816.F32.BF16 R36, R176.reuse, R136, R36 ;  /* 0x00000088b024723c */ /* 0x042ff00000041824 */
        /* <DEDUP_REMOVED lines=31> */
[----:B------:R-:W4:Y:S07]  /*5a60*/  LDSM.16.M88.4 R156, [R226+0xe900] ;  /* 0x00e90000e29c783b */ /* 0x000f2e0000000200 */
[C---:B--2---:R-:W-:Y:S08]  /*5a70*/  HMMA.16816.F32.BF16 R60, R180.reuse, R152, R60 ;  /* 0x00000098b43c723c */ /* 0x044ff0000004183c */
[----:B------:R-:W-:Y:S01]  /*5a80*/  HMMA.16816.F32.BF16 R64, R180, R154, R64 ;  /* 0x0000009ab440723c */ /* 0x000fe20000041840 */
[----:B------:R-:W-:Y:S07]  /*5a90*/  LDSM.16.M88.4 R152, [R226+0xf900] ;  /* 0x00f90000e298783b */ /* 0x000fee0000000200 */
[C---:B-1----:R-:W-:Y:S08]  /*5aa0*/  HMMA.16816.F32.BF16 R4, R184.reuse, R136, R4 ;  /* 0x00000088b804723c */ /* 0x042ff00000041804 */
[C---:B------:R-:W-:Y:S01]  /*5ab0*/  HMMA.16816.F32.BF16 R8, R184.reuse, R138, R8 ;  /* 0x0000008ab808723c */ /* 0x040fe20000041808 */
[----:B------:R-:W1:Y:S07]  /*5ac0*/  LDSM.16.M88.4 R136, [R226+0xf100] ;  /* 0x00f10000e288783b */ /* 0x000e6e0000000200 */
[C---:B---3--:R-:W-:Y:S08]  /*5ad0*/  HMMA.16816.F32.BF16 R12, R184.reuse, R144, R12 ;  /* 0x00000090b80c723c */ /* 0x048ff0000004180c */
[C---:B------:R-:W-:Y:S01]  /*5ae0*/  HMMA.16816.F32.BF16 R16, R184.reuse, R146, R16 ;  /* 0x00000092b810723c */ /* 0x040fe20000041810 */
[----:B------:R-:W2:Y:S07]  /*5af0*/  LDSM.16.M88.4 R144, [R209] ;  /* 0x00000000d190783b */ /* 0x000eae0000000200 */
[C---:B----4-:R-:W-:Y:S08]  /*5b00*/  HMMA.16816.F32.BF16 R20, R184.reuse, R148, R20 ;  /* 0x00000094b814723c */ /* 0x050ff00000041814 */
[C---:B------:R-:W-:Y:S01]  /*5b10*/  HMMA.16816.F32.BF16 R24, R184.reuse, R150, R24 ;  /* 0x00000096b818723c */ /* 0x040fe20000041818 */
[----:B------:R-:W3:Y:S07]  /*5b20*/  LDSM.16.M88.4 R148, [R208] ;  /* 0x00000000d094783b */ /* 0x000eee0000000200 */
        /* <DEDUP_REMOVED lines=8> */
[----:B------:R-:W4:Y:S07]  /*5bb0*/  LDSM.16.M88.4 R156, [R207] ;  /* 0x00000000cf9c783b */ /* 0x000f2e0000000200 */
[C---:B-1----:R-:W-:Y:S08]  /*5bc0*/  HMMA.16816.F32.BF16 R52, R184.reuse, R136, R52 ;  /* 0x00000088b834723c */ /* 0x042ff00000041834 */
[C---:B------:R-:W-:Y:S01]  /*5bd0*/  HMMA.16816.F32.BF16 R56, R184.reuse, R138, R56 ;  /* 0x0000008ab838723c */ /* 0x040fe20000041838 */
[----:B------:R-:W1:Y:S07]  /*5be0*/  LDSM.16.M88.4 R136, [R206] ;  /* 0x00000000ce88783b */ /* 0x000e6e0000000200 */
[C---:B------:R-:W-:Y:S08]  /*5bf0*/  HMMA.16816.F32.BF16 R60, R184.reuse, R152, R60 ;  /* 0x00000098b83c723c */ /* 0x040ff0000004183c */
[----:B------:R-:W-:Y:S01]  /*5c00*/  HMMA.16816.F32.BF16 R64, R184, R154, R64 ;  /* 0x0000009ab840723c */ /* 0x000fe20000041840 */
[----:B------:R-:W1:Y:S07]  /*5c10*/  LDSM.16.M88.4 R152, [R205] ;  /* 0x00000000cd98783b */ /* 0x000e6e0000000200 */
        /* <DEDUP_REMOVED lines=27> */
[C---:B------:R-:W-:Y:S08]  /*5dd0*/  HMMA.16816.F32.BF16 R12, R196.reuse, R160, R12 ;  /* 0x000000a0c40c723c */ /* 0x040ff0000004180c */
[C---:B------:R-:W-:Y:S08]  /*5de0*/  HMMA.16816.F32.BF16 R16, R196.reuse, R162, R16 ;  /* 0x000000a2c410723c */ /* 0x040ff00000041810 */
[C---:B------:R-:W-:Y:S08]  /*5df0*/  HMMA.16816.F32.BF16 R20, R196.reuse, R164, R20 ;  /* 0x000000a4c414723c */ /* 0x040ff00000041814 */
[C---:B------:R-:W-:Y:S08]  /*5e00*/  HMMA.16816.F32.BF16 R24, R196.reuse, R166, R24 ;  /* 0x000000a6c418723c */ /* 0x040ff00000041818 */
[C---:B----4-:R-:W-:Y:S08]  /*5e10*/  HMMA.16816.F32.BF16 R28, R196.reuse, R156, R28 ;  /* 0x0000009cc41c723c */ /* 0x050ff0000004181c */
[C---:B------:R-:W-:Y:S08]  /*5e20*/  HMMA.16816.F32.BF16 R32, R196.reuse, R158, R32 ;  /* 0x0000009ec420723c */ /* 0x040ff00000041820 */
[C---:B-1----:R-:W-:Y:S08]  /*5e30*/  HMMA.16816.F32.BF16 R36, R196.reuse, R136, R36 ;  /* 0x00000088c424723c */ /* 0x042ff00000041824 */
[C---:B------:R-:W-:Y:S01]  /*5e40*/  HMMA.16816.F32.BF16 R40, R196.reuse, R138, R40 ;  /* 0x0000008ac428723c */ /* 0x040fe20000041828 */
[----:B------:R-:W1:Y:S07]  /*5e50*/  LDSM.16.M88.4 R136, [R212+0x5000] ;  /* 0x00500000d488783b */ /* 0x000e6e0000000200 */
[C---:B------:R-:W-:Y:S08]  /*5e60*/  HMMA.16816.F32.BF16 R44, R196.reuse, R172, R44 ;  /* 0x000000acc42c723c */ /* 0x040ff0000004182c */
[C---:B------:R-:W-:Y:S08]  /*5e70*/  HMMA.16816.F32.BF16 R48, R196.reuse, R174, R48 ;  /* 0x000000aec430723c */ /* 0x040ff00000041830 */
[C---:B------:R-:W-:Y:S08]  /*5e80*/  HMMA.16816.F32.BF16 R52, R196.reuse, R192, R52 ;  /* 0x000000c0c434723c */ /* 0x040ff00000041834 */
[C---:B------:R-:W-:Y:S08]  /*5e90*/  HMMA.16816.F32.BF16 R56, R196.reuse, R194, R56 ;  /* 0x000000c2c438723c */ /* 0x040ff00000041838 */
[C---:B------:R-:W-:Y:S08]  /*5ea0*/  HMMA.16816.F32.BF16 R60, R196.reuse, R152, R60 ;  /* 0x00000098c43c723c */ /* 0x040ff0000004183c */
[----:B------:R-:W-:Y:S01]  /*5eb0*/  HMMA.16816.F32.BF16 R64, R196, R154, R64 ;  /* 0x0000009ac440723c */ /* 0x000fe20000041840 */
[----:B------:R-:W4:Y:S07]  /*5ec0*/  LDSM.16.M88.4 R152, [R212+0x5800] ;  /* 0x00580000d498783b */ /* 0x000f2e0000000200 */
[C---:B--2---:R-:W-:Y:S08]  /*5ed0*/  HMMA.16816.F32.BF16 R4, R200.reuse, R144, R4 ;  /* 0x00000090c804723c */ /* 0x044ff00000041804 */
[C---:B------:R-:W-:Y:S01]  /*5ee0*/  HMMA.16816.F32.BF16 R8, R200.reuse, R146, R8 ;  /* 0x00000092c808723c */ /* 0x040fe20000041808 */
[----:B------:R-:W2:Y:S07]  /*5ef0*/  LDSM.16.M88.4 R144, [R212+0x6000] ;  /* 0x00600000d490783b */ /* 0x000eae0000000200 */
[C---:B---3--:R-:W-:Y:S08]  /*5f00*/  HMMA.16816.F32.BF16 R12, R200.reuse, R148, R12 ;  /* 0x00000094c80c723c */ /* 0x048ff0000004180c */
[C---:B------:R-:W-:Y:S01]  /*5f10*/  HMMA.16816.F32.BF16 R16, R200.reuse, R150, R16 ;  /* 0x00000096c810723c */ /* 0x040fe20000041810 */
[----:B------:R-:W-:Y:S03]  /*5f20*/  LDSM.16.M88.4 R148, [R212+0x7000] ;  /* 0x00700000d494783b */ /* 0x000fe60000000200 */
[----:B------:R-:W-:Y:S02]  /*5f30*/  FMNMX.FTZ R2, R4, R133, !PT ;  /* 0x0000008504027209 */ /* 0x000fe40007810000 */
[----:B------:R-:W-:Y:S02]  /*5f40*/  FMNMX.FTZ R132, R6, R0, !PT ;  /* 0x0000000006847209 */ /* 0x000fe40007810000 */
[C---:B-1----:R-:W-:Y:S04]  /*5f50*/  HMMA.16816.F32.BF16 R20, R200.reuse, R136, R20 ;  /* 0x00000088c814723c */ /* 0x042fe80000041814 */
[----:B------:R-:W-:Y:S02]  /*5f60*/  FMNMX.FTZ R3, R5, R2, !PT ;  /* 0x0000000205037209 */ /* 0x000fe40007810000 */
[----:B------:R-:W-:Y:S02]  /*5f70*/  FMNMX.FTZ R135, R7, R132, !PT ;  /* 0x0000008407877209 */ /* 0x000fe40007810000 */
[C---:B------:R-:W-:Y:S01]  /*5f80*/  HMMA.16816.F32.BF16 R24, R200.reuse, R138, R24 ;  /* 0x0000008ac818723c */ /* 0x040fe20000041818 */
[----:B------:R-:W1:Y:S03]  /*5f90*/  LDSM.16.M88.4 R136, [R212+0x6800] ;  /* 0x00680000d488783b */ /* 0x000e660000000200 */
[----:B------:R-:W-:Y:S02]  /*5fa0*/  FMNMX.FTZ R2, R8, R3, !PT ;  /* 0x0000000308027209 */ /* 0x000fe40007810000 */
[----:B------:R-:W-:Y:S02]  /*5fb0*/  FMNMX.FTZ R132, R10, R135, !PT ;  /* 0x000000870a847209 */ /* 0x000fe40007810000 */
[C---:B----4-:R-:W-:Y:S04]  /*5fc0*/  HMMA.16816.F32.BF16 R28, R200.reuse, R152, R28 ;  /* 0x00000098c81c723c */ /* 0x050fe8000004181c */
[----:B------:R-:W-:Y:S02]  /*5fd0*/  FMNMX.FTZ R3, R9, R2, !PT ;  /* 0x0000000209037209 */ /* 0x000fe40007810000 */
[----:B------:R-:W-:Y:S02]  /*5fe0*/  FMNMX.FTZ R135, R11, R132, !PT ;  /* 0x000000840b877209 */ /* 0x000fe40007810000 */
[C---:B------:R-:W-:Y:S04]  /*5ff0*/  HMMA.16816.F32.BF16 R32, R200.reuse, R154, R32 ;  /* 0x0000009ac820723c */ /* 0x040fe80000041820 */
[----:B------:R-:W-:Y:S02]  /*6000*/  FMNMX.FTZ R2, R12, R3, !PT ;  /* 0x000000030c027209 */ /* 0x000fe40007810000 */
[----:B------:R-:W-:Y:S02]  /*6010*/  FMNMX.FTZ R132, R14, R135, !PT ;  /* 0x000000870e847209 */ /* 0x000fe40007810000 */
[C---:B--2---:R-:W-:Y:S04]  /*6020*/  HMMA.16816.F32.BF16 R36, R200.reuse, R144, R36 ;  /* 0x00000090c824723c */ /* 0x044fe80000041824 */
[----:B------:R-:W-:Y:S02]  /*6030*/  FMNMX.FTZ R3, R13, R2, !PT ;  /* 0x000000020d037209 */ /* 0x000fe40007810000 */
[----:B------:R-:W-:Y:S02]  /*6040*/  FMNMX.FTZ R135, R15, R132, !PT ;  /* 0x000000840f877209 */ /* 0x000fe40007810000 */
[C---:B------:R-:W-:Y:S01]  /*6050*/  HMMA.16816.F32.BF16 R40, R200.reuse, R146, R40 ;  /* 0x00000092c828723c */ /* 0x040fe20000041828 */
[----:B------:R-:W2:Y:S01]  /*6060*/  LDSM.16.M88.4 R144, [R212+0x7800] ;  /* 0x00780000d490783b */ /* 0x000ea20000000200 */
[----:B------:R-:W-:Y:S04]  /*6070*/  DEPBAR.LE SB0, 0x0 ;  /* 0x000080000000791a */ /* 0x000fe80000000000 */
[----:B------:R-:W-:Y:S02]  /*6080*/  FMNMX.FTZ R2, R16, R3, !PT ;  /* 0x0000000310027209 */ /* 0x000fe40007810000 */
[----:B------:R-:W-:Y:S01]  /*6090*/  FMNMX.FTZ R132, R18, R135, !PT ;  /* 0x0000008712847209 */ /* 0x000fe20007810000 */
[C---:B-1----:R-:W-:Y:S01]  /*60a0*/  HMMA.16816.F32.BF16 R44, R200.reuse, R136, R44 ;  /* 0x00000088c82c723c */ /* 0x042fe2000004182c */
[----:B------:R-:W-:Y:S04]  /*60b0*/  BAR.SYNC.DEFER_BLOCKING 0x0 ;  /* 0x0000000000007b1d */ /* 0x000fe80000010000 */
[----:B------:R-:W-:Y:S02]  /*60c0*/  FMNMX.FTZ R3, R17, R2, !PT ;  /* 0x0000000211037209 */ /* 0x000fe40007810000 */
[----:B------:R-:W-:Y:S01]  /*60d0*/  FMNMX.FTZ R135, R19, R132, !PT ;  /* 0x0000008413877209 */ /* 0x000fe20007810000 */
[C---:B------:R-:W-:Y:S04]  /*60e0*/  HMMA.16816.F32.BF16 R48, R200.reuse, R138, R48 ;  /* 0x0000008ac830723c */ /* 0x040fe80000041830 */
[----:B------:R-:W-:Y:S02]  /*60f0*/  FMNMX.FTZ R2, R20, R3, !PT ;  /* 0x0000000314027209 */ /* 0x000fe40007810000 */
[----:B------:R-:W-:Y:S02]  /*6100*/  FMNMX.FTZ R132, R22, R135, !PT ;  /* 0x0000008716847209 */ /* 0x000fe40007810000 */
[C---:B------:R-:W-:Y:S04]  /*6110*/  HMMA.16816.F32.BF16 R52, R200.reuse, R148, R52 ;  /* 0x00000094c834723c */ /* 0x040fe80000041834 */
        /* <DEDUP_REMOVED lines=8> */
[----:B------:R-:W-:Y:S04]  /*61a0*/  HMMA.16816.F32.BF16 R64, R200, R146, R64 ;  /* 0x00000092c840723c */ /* 0x000fe80000041840 */
[----:B------:R-:W-:Y:S02]  /*61b0*/  FMNMX.FTZ R2, R28, R3, !PT ;  /* 0x000000031c027209 */ /* 0x000fe40007810000 */
[----:B------:R-:W-:Y:S02]  /*61c0*/  FMNMX.FTZ R132, R30, R135, !PT ;  /* 0x000000871e847209 */ /* 0x000fe40007810000 */
[----:B------:R-:W-:Y:S04]  /*61d0*/  FMNMX.FTZ R3, R29, R2, !PT ;  /* 0x000000021d037209 */ /* 0x000fe80007810000 */
        /* <DEDUP_REMOVED lines=36> */
[----:B------:R-:W-:Y:S01]  /*6420*/  @P1 IADD3 R138, P4, R236, UR17, RZ ;  /* 0x00000011ec8a1c10 */ /* 0x000fe2000ff9e0ff */
[----:B------:R-:W1:Y:S01]  /*6430*/  SHFL.BFLY PT, R132, R135, 0x2, 0x1f ;  /* 0x0c401f0087847f89 */ /* 0x000e6200000e0000 */
[----:B------:R-:W-:Y:S07]  /*6440*/  FMNMX.FTZ R137, R67, R2, !PT ;  /* 0x0000000243897209 */ /* 0x000fee0007810000 */
[----:B------:R-:W2:Y:S01]  /*6450*/  SHFL.BFLY PT, R2, R137, 0x2, 0x1f ;  /* 0x0c401f0089027f89 */ /* 0x000ea200000e0000 */
[----:B-1----:R-:W-:Y:S07]  /*6460*/  FMNMX.FTZ R139, R135, R132, !PT ;  /* 0x00000084878b7209 */ /* 0x002fee0007810000 */
[----:B------:R-:W1:Y:S01]  /*6470*/  SHFL.BFLY PT, R132, R139, 0x1, 0x1f ;  /* 0x0c201f008b847f89 */ /* 0x000e6200000e0000 */
[----:B--2---:R-:W-:Y:S02]  /*6480*/  FMNMX.FTZ R134, R137, R2, !PT ;  /* 0x0000000289867209 */ /* 0x004fe40007810000 */
[----:B------:R-:W-:Y:S05]  /*6490*/  @P1 IADD3.X R137, R233, UR16, RZ, P4, !PT ;  /* 0x00000010e9891c10 */ /* 0x000fea000a7fe4ff */
[----:B------:R-:W2:Y:S01]  /*64a0*/  SHFL.BFLY PT, R3, R134, 0x1, 0x1f ;  /* 0x0c201f0086037f89 */ /* 0x000ea200000e0000 */
[----:B-1----:R-:W-:Y:S05]  /*64b0*/  FMNMX.FTZ R132, R139, R132, !PT ;  /* 0x000000848b847209 */ /* 0x002fea0007810000 */
[C---:B------:R-:W-:Y:S02]  /*64c0*/  FADD.FTZ R2, -R132.reuse, R133 ;  /* 0x0000008584027221 */ /* 0x040fe40000010100 */
[----:B-----5:R-:W-:Y:S01]  /*64d0*/  FMUL.FTZ R243, R132, c[0x0][0x2d0] ;  /* 0x0000b40084f37a20 */ /* 0x020fe20000410000 */
[----:B--2---:R-:W-:Y:S01]  /*64e0*/  FMNMX.FTZ R3, R134, R3, !PT ;  /* 0x0000000386037209 */ /* 0x004fe20007810000 */
[----:B------:R-:W-:Y:S02]  /*64f0*/  FMUL.FTZ R135, R2, c[0x0][0x2d0] ;  /* 0x0000b40002877a20 */ /* 0x000fe40000410000 */
[--C-:B------:R-:W-:Y:S02]  /*6500*/  FFMA.FTZ R172, R9, c[0x0][0x2d0], -R243.reuse ;  /* 0x0000b40009ac7a23 */ /* 0x100fe400000108f3 */
[----:B------:R1:W2:Y:S01]  /*6510*/  MUFU.EX2 R2, R135 ;  /* 0x0000008700027308 */ /* 0x0002a20000000800 */
[C---:B------:R-:W-:Y:S02]  /*6520*/  FMUL.FTZ R194, R3.reuse, c[0x0][0x2d0] ;  /* 0x0000b40003c27a20 */ /* 0x040fe40000410000 */
[----:B------:R-:W-:Y:S02]  /*6530*/  FADD.FTZ R133, -R3, R0 ;  /* 0x0000000003857221 */ /* 0x000fe40000010100 */
[--C-:B------:R-:W-:Y:S02]  /*6540*/  FFMA.FTZ R134, R5, c[0x0][0x2d0], -R243.reuse ;  /* 0x0000b40005867a23 */ /* 0x100fe400000108f3 */
[----:B------:R-:W-:Y:S02]  /*6550*/  FMUL.FTZ R0, R133, c[0x0][0x2d0] ;  /* 0x0000b40085007a20 */ /* 0x000fe40000410000 */
[--C-:B------:R-:W-:Y:S01]  /*6560*/  FFMA.FTZ R133, R4, c[0x0][0x2d0], -R243.reuse ;  /* 0x0000b40004857a23 */ /* 0x100fe200000108f3 */
[----:B------:R-:W-:Y:S01]  /*6570*/  MUFU.EX2 R172, R172 ;  /* 0x000000ac00ac7308 */ /* 0x000fe20000000800 */
[--C-:B------:R-:W-:Y:S02]  /*6580*/  FFMA.FTZ R173, R6, c[0x0][0x2d0], -R194.reuse ;  /* 0x0000b40006ad7a23 */ /* 0x100fe400000108c2 */
[--C-:B------:R-:W-:Y:S02]  /*6590*/  FFMA.FTZ R28, R28, c[0x0][0x2d0], -R243.reuse ;  /* 0x0000b4001c1c7a23 */ /* 0x100fe400000108f3 */
[--C-:B------:R-:W-:Y:S02]  /*65a0*/  FFMA.FTZ R29, R29, c[0x0][0x2d0], -R243.reuse ;  /* 0x0000b4001d1d7a23 */ /* 0x100fe400000108f3 */
[--C-:B------:R-:W-:Y:S02]  /*65b0*/  FFMA.FTZ R30, R30, c[0x0][0x2d0], -R194.reuse ;  /* 0x0000b4001e1e7a23 */ /* 0x100fe400000108c2 */
[----:B------:R-:W-:Y:S01]  /*65c0*/  FFMA.FTZ R159, R34, c[0x0][0x2d0], -R194 ;  /* 0x0000b400229f7a23 */ /* 0x000fe200000108c2 */
[----:B------:R-:W3:Y:S01]  /*65d0*/  MUFU.EX2 R0, R0 ;  /* 0x0000000000007308 */ /* 0x000ee20000000800 */
[--C-:B------:R-:W-:Y:S02]  /*65e0*/  FFMA.FTZ R33, R33, c[0x0][0x2d0], -R243.reuse ;  /* 0x0000b40021217a23 */ /* 0x100fe400000108f3 */
[--C-:B------:R-:W-:Y:S01]  /*65f0*/  FFMA.FTZ R44, R44, c[0x0][0x2d0], -R243.reuse ;  /* 0x0000b4002c2c7a23 */ /* 0x100fe200000108f3 */
[----:B-1----:R-:W-:Y:S01]  /*6600*/  @P1 IADD3 R135, P2, R228, UR17, RZ ;  /* 0x00000011e4871c10 */ /* 0x002fe2000ff5e0ff */
[----:B------:R-:W-:Y:S01]  /*6610*/  @UP1 UIADD3 UR17, UP0, UR12, 0x80, URZ ;  /* 0x000000800c111890 */ /* 0x000fe2000ff1e03f */
[C---:B--2---:R-:W-:Y:S02]  /*6620*/  FMUL.FTZ R4, R2.reuse, R128 ;  /* 0x0000008002047220 */ /* 0x044fe40000410000 */
[----:B------:R-:W-:Y:S01]  /*6630*/  @P1 LEA R192, P5, R135, c[0x0][0x1c8], 0x1 ;  /* 0x0000720087c01a11 */ /* 0x000fe200078a08ff */
[----:B------:R-:W-:Y:S01]  /*6640*/  FMUL.FTZ R5, R2, R129 ;  /* 0x0000008102057220 */ /* 0x000fe20000410000 */
[----:B------:R-:W-:Y:S01]  /*6650*/  @P1 IADD3.X R136, R231, UR16, RZ, P2, !PT ;  /* 0x00000010e7881c10 */ /* 0x000fe200097fe4ff */
[----:B------:R-:W-:Y:S01]  /*6660*/  @UP1 UIADD3.X UR16, URZ, UR9, URZ, UP0, !UPT ;  /* 0x000000093f101290 */ /* 0x000fe200087fe43f */
[----:B------:R-:W-:Y:S01]  /*6670*/  @P1 LEA R174, P2, R138, c[0x0][0x1c8], 0x1 ;  /* 0x000072008aae1a11 */ /* 0x000fe200078408ff */
[----:B------:R-:W-:Y:S01]  /*6680*/  MUFU.EX2 R133, R133 ;  /* 0x0000008500857308 */ /* 0x000fe20000000800 */
[----:B------:R-:W-:Y:S01]  /*6690*/  @P1 LEA.HI.X R193, R135, c[0x0][0x1cc], R136, 0x1, P5 ;  /* 0x0000730087c11a11 */ /* 0x000fe200028f0c88 */
[----:B------:R-:W-:Y:S01]  /*66a0*/  FFMA.FTZ R135, R8, c[0x0][0x2d0], -R243 ;  /* 0x0000b40008877a23 */ /* 0x000fe200000108f3 */
[----:B------:R-:W-:Y:S01]  /*66b0*/  @P1 LEA.HI.X R175, R138, c[0x0][0x1cc], R137, 0x1, P2 ;  /* 0x000073008aaf1a11 */ /* 0x000fe200010f0c89 */
[----:B------:R-:W-:Y:S01]  /*66c0*/  FMUL.FTZ R8, R2, R124 ;  /* 0x0000007c02087220 */ /* 0x000fe20000410000 */
[----:B------:R-:W-:Y:S01]  /*66d0*/  @P1 IADD3 R136, P2, R192, UR18, RZ ;  /* 0x00000012c0881c10 */ /* 0x000fe2000ff5e0ff */
[----:B------:R1:W-:Y:S01]  /*66e0*/  @P1 LDGSTS.E.BYPASS.LTC128B.128 [R227+0x8100], [R192.64], !P3 ;  /* 0x08100000c0e31fae */ /* 0x0003e2000d901d4e */
[----:B------:R-:W-:Y:S02]  /*66f0*/  FMUL.FTZ R9, R2, R125 ;  /* 0x0000007d02097220 */ /* 0x000fe40000410000 */
[----:B------:R-:W-:Y:S01]  /*6700*/  @P1 IADD3.X R137, R193, UR19, RZ, P2, !PT ;  /* 0x00000013c1891c10 */ /* 0x000fe200097fe4ff */
[----:B------:R-:W2:Y:S01]  /*6710*/  MUFU.EX2 R134, R134 ;  /* 0x0000008600867308 */ /* 0x000ea20000000800 */
[----:B------:R-:W-:Y:S01]  /*6720*/  @P1 IADD3 R244, P2, R136, UR18, RZ ;  /* 0x0000001288f41c10 */ /* 0x000fe2000ff5e0ff */
[----:B---3--:R-:W-:Y:S01]  /*6730*/  FMUL.FTZ R6, R0, R130 ;  /* 0x0000008200067220 */ /* 0x008fe20000410000 */
[----:B------:R-:W-:Y:S01]  /*6740*/  @P1 IADD3 R250, P5, R136, UR17, RZ ;  /* 0x0000001188fa1c10 */ /* 0x000fe2000ffbe0ff */
[----:B------:R3:W-:Y:S01]  /*6750*/  @P1 LDGSTS.E.BYPASS.LTC128B.128 [R227+0xc100], [R174.64], !P0 ;  /* 0x0c100000aee31fae */ /* 0x0007e2000c101d4e */
[C---:B------:R-:W-:Y:S01]  /*6760*/  @P1 IADD3.X R245, R137.reuse, UR19, RZ, P2, !PT ;  /* 0x0000001389f51c10 */ /* 0x040fe200097fe4ff */
[C---:B------:R-:W-:Y:S01]  /*6770*/  FMUL.FTZ R68, R2.reuse, R68 ;  /* 0x0000004402447220 */ /* 0x040fe20000410000 */
[----:B------:R-:W-:Y:S01]  /*6780*/  @P1 IADD3.X R251, R137, UR16, RZ, P5, !PT ;  /* 0x0000001089fb1c10 */ /* 0x000fe2000affe4ff */
[----:B------:R-:W-:Y:S01]  /*6790*/  FMUL.FTZ R69, R2, R69 ;  /* 0x0000004502457220 */ /* 0x000fe20000410000 */
[C---:B------:R-:W-:Y:S01]  /*67a0*/  @P1 IADD3 R248, P4, R244.reuse, UR18, RZ ;  /* 0x00000012f4f81c10 */ /* 0x040fe2000ff9e0ff */
[----:B------:R-:W4:Y:S01]  /*67b0*/  MUFU.EX2 R135, R135 ;  /* 0x0000008700877308 */ /* 0x000f220000000800 */
[----:B------:R-:W-:Y:S01]  /*67c0*/  @P1 IADD3 R246, P2, R244, UR17, RZ ;  /* 0x00000011f4f61c10 */ /* 0x000fe2000ff5e0ff */
[----:B------:R5:W-:Y:S01]  /*67d0*/  @P1 LDGSTS.E.BYPASS.LTC128B.128 [R227+0x9100], [R136.64], !P3 ;  /* 0x0910000088e31fae */ /* 0x000be2000d901d4e */
[C---:B------:R-:W-:Y:S01]  /*67e0*/  @P1 IADD3.X R249, R245.reuse, UR19, RZ, P4, !PT ;  /* 0x00000013f5f91c10 */ /* 0x040fe2000a7fe4ff */
[C---:B------:R-:W-:Y:S01]  /*67f0*/  FMUL.FTZ R70, R0.reuse, R70 ;  /* 0x0000004600467220 */ /* 0x040fe20000410000 */
[----:B------:R-:W-:Y:S01]  /*6800*/  @P1 IADD3.X R247, R245, UR16, RZ, P2, !PT ;  /* 0x00000010f5f71c10 */ /* 0x000fe200097fe4ff */
[----:B------:R-:W-:Y:S02]  /*6810*/  FMUL.FTZ R71, R0, R71 ;  /* 0x0000004700477220 */ /* 0x000fe40000410000 */
[C---:B------:R-:W-:Y:S02]  /*6820*/  FMUL.FTZ R72, R2.reuse, R72 ;  /* 0x0000004802487220 */ /* 0x040fe40000410000 */
[----:B------:R5:W-:Y:S01]  /*6830*/  @P1 LDGSTS.E.BYPASS.LTC128B.128 [R227+0xd100], [R136.64+0x80], !P0 ;  /* 0x0d10008088e31fae */ /* 0x000be2000c101d4e */
[----:B------:R-:W-:Y:S01]  /*6840*/  MUFU.EX2 R173, R173 ;  /* 0x000000ad00ad7308 */ /* 0x000fe20000000800 */
[----:B------:R-:W-:Y:S02]  /*6850*/  FMUL.FTZ R73, R2, R73 ;  /* 0x0000004902497220 */ /* 0x000fe40000410000 */
[--C-:B-1----:R-:W-:Y:S01]  /*6860*/  FFMA.FTZ R192, R11, c[0x0][0x2d0], -R194.reuse ;  /* 0x0000b4000bc07a23 */ /* 0x102fe200000108c2 */
[----:B--2---:R-:W-:Y:S01]  /*6870*/  F2FP.BF16.PACK_AB R128, R134, R133 ;  /* 0x000000858680723e */ /* 0x004fe200000010ff */
[--C-:B------:R-:W-:Y:S02]  /*6880*/  FFMA.FTZ R193, R7, c[0x0][0x2d0], -R194.reuse ;  /* 0x0000b40007c17a23 */ /* 0x100fe400000108c2 */
[----:B------:R1:W-:Y:S01]  /*6890*/  @P1 LDGSTS.E.BYPASS.LTC128B.128 [R227+0xa100], [R244.64], !P3 ;  /* 0x0a100000f4e31fae */ /* 0x0003e2000d901d4e */
[----:B------:R-:W-:Y:S02]  /*68a0*/  FMUL.FTZ R7, R0, R131 ;  /* 0x0000008300077220 */ /* 0x000fe40000410000 */
[--C-:B---3--:R-:W-:Y:S01]  /*68b0*/  FFMA.FTZ R175, R10, c[0x0][0x2d0], -R194.reuse ;  /* 0x0000b4000aaf7a23 */ /* 0x108fe200000108c2 */
[----:B------:R-:W2:Y:S01]  /*68c0*/  MUFU.EX2 R174, R193 ;  /* 0x000000c100ae7308 */ /* 0x000ea20000000800 */
[----:B------:R-:W-:Y:S01]  /*68d0*/  FMUL.FTZ R10, R0, R126 ;  /* 0x0000007e000a7220 */ /* 0x000fe20000410000 */
[----:B----4-:R-:W-:Y:S01]  /*68e0*/  F2FP.BF16.PACK_AB R130, R172, R135 ;  /* 0x00000087ac82723e */ /* 0x010fe200000010ff */
[C---:B------:R-:W-:Y:S01]  /*68f0*/  FMUL.FTZ R11, R0.reuse, R127 ;  /* 0x0000007f000b7220 */ /* 0x040fe20000410000 */
[----:B------:R3:W-:Y:S01]  /*6900*/  @P1 LDGSTS.E.BYPASS.LTC128B.128 [R227+0xe100], [R250.64], !P0 ;  /* 0x0e100000fae31fae */ /* 0x0007e2000c101d4e */
[C---:B------:R-:W-:Y:S02]  /*6910*/  FMUL.FTZ R74, R0.reuse, R74 ;  /* 0x0000004a004a7220 */ /* 0x040fe40000410000 */
[----:B------:R-:W-:Y:S02]  /*6920*/  FMUL.FTZ R75, R0, R75 ;  /* 0x0000004b004b7220 */ /* 0x000fe40000410000 */
[C---:B------:R-:W-:Y:S01]  /*6930*/  FMUL.FTZ R76, R2.reuse, R76 ;  /* 0x0000004c024c7220 */ /* 0x040fe20000410000 */
[----:B------:R-:W-:Y:S01]  /*6940*/  MUFU.EX2 R175, R175 ;  /* 0x000000af00af7308 */ /* 0x000fe20000000800 */
[----:B------:R-:W-:Y:S01]  /*6950*/  FMUL.FTZ R77, R2, R77 ;  /* 0x0000004d024d7220 */ /* 0x000fe20000410000 */
[----:B------:R4:W-:Y:S01]  /*6960*/  @P1 LDGSTS.E.BYPASS.LTC128B.128 [R227+0xb100], [R248.64], !P3 ;  /* 0x0b100000f8e31fae */ /* 0x0009e2000d901d4e */
[C---:B------:R-:W-:Y:S02]  /*6970*/  FMUL.FTZ R78, R0.reuse, R78 ;  /* 0x0000004e004e7220 */ /* 0x040fe40000410000 */
[----:B------:R-:W-:Y:S02]  /*6980*/  FMUL.FTZ R79, R0, R79 ;  /* 0x0000004f004f7220 */ /* 0x000fe40000410000 */
[C---:B------:R-:W-:Y:S02]  /*6990*/  FMUL.FTZ R80, R2.reuse, R80 ;  /* 0x0000005002507220 */ /* 0x040fe40000410000 */
[----:B------:R-:W-:Y:S01]  /*69a0*/  FMUL.FTZ R81, R2, R81 ;  /* 0x0000005102517220 */ /* 0x000fe20000410000 */
[----:B------:R1:W-:Y:S01]  /*69b0*/  @P1 LDGSTS.E.BYPASS.LTC128B.128 [R227+0xf100], [R246.64], !P0 ;  /* 0x0f100000f6e31fae */ /* 0x0003e2000c101d4e */
[----:B------:R-:W4:Y:S01]  /*69c0*/  MUFU.EX2 R192, R192 ;  /* 0x000000c000c07308 */ /* 0x000f220000000800 */
[----:B------:R-:W-:Y:S01]  /*69d0*/  FMUL.FTZ R82, R0, R82 ;  /* 0x0000005200527220 */ /* 0x000fe20000410000 */
[----:B--2---:R-:W-:Y:S01]  /*69e0*/  F2FP.BF16.PACK_AB R129, R174, R173 ;  /* 0x000000adae81723e */ /* 0x004fe200000010ff */
[----:B------:R-:W-:Y:S02]  /*69f0*/  FMUL.FTZ R83, R0, R83 ;  /* 0x0000005300537220 */ /* 0x000fe40000410000 */
[C---:B------:R-:W-:Y:S02]  /*6a00*/  FMUL.FTZ R84, R2.reuse, R84 ;  /* 0x0000005402547220 */ /* 0x040fe40000410000 */
[----:B-----5:R-:W2:Y:S01]  /*6a10*/  LDSM.16.MT88.4 R136, [R224+0x100] ;  /* 0x00010000e088783b */ /* 0x020ea20000004200 */
[----:B------:R-:W-:Y:S02]  /*6a20*/  FMUL.FTZ R85, R2, R85 ;  /* 0x0000005502557220 */ /* 0x000fe40000410000 */
[C---:B------:R-:W-:Y:S01]  /*6a30*/  FMUL.FTZ R86, R0.reuse, R86 ;  /* 0x0000005600567220 */ /* 0x040fe20000410000 */
[----:B------:R-:W-:Y:S01]  /*6a40*/  MUFU.EX2 R153, R28 ;  /* 0x0000001c00997308 */ /* 0x000fe20000000800 */
[----:B------:R-:W-:Y:S02]  /*6a50*/  FMUL.FTZ R87, R0, R87 ;  /* 0x0000005700577220 */ /* 0x000fe40000410000 */
[--C-:B---3--:R-:W-:Y:S01]  /*6a60*/  FFMA.FTZ R250, R24, c[0x0][0x2d0], -R243.reuse ;  /* 0x0000b40018fa7a23 */ /* 0x108fe200000108f3 */
[----:B------:R-:W3:Y:S01]  /*6a70*/  LDSM.16.MT88.4 R144, [R222+0x100] ;  /* 0x00010000de90783b */ /* 0x000ee20000004200 */
[--C-:B------:R-:W-:Y:S02]  /*6a80*/  FFMA.FTZ R251, R25, c[0x0][0x2d0], -R243.reuse ;  /* 0x0000b40019fb7a23 */ /* 0x100fe400000108f3 */
[--C-:B------:R-:W-:Y:S02]  /*6a90*/  FFMA.FTZ R45, R45, c[0x0][0x2d0], -R243.reuse ;  /* 0x0000b4002d2d7a23 */ /* 0x100fe400000108f3 */
[--C-:B------:R-:W-:Y:S01]  /*6aa0*/  FFMA.FTZ R46, R46, c[0x0][0x2d0], -R194.reuse ;  /* 0x0000b4002e2e7a23 */ /* 0x100fe200000108c2 */
[----:B------:R-:W-:Y:S01]  /*6ab0*/  MUFU.EX2 R158, R29 ;  /* 0x0000001d009e7308 */ /* 0x000fe20000000800 */
[--C-:B------:R-:W-:Y:S01]  /*6ac0*/  FFMA.FTZ R49, R49, c[0x0][0x2d0], -R243.reuse ;  /* 0x0000b40031317a23 */ /* 0x100fe200000108f3 */
[----:B------:R-:W5:Y:S01]  /*6ad0*/  LDSM.16.MT88.4 R148, [R221+0x100] ;  /* 0x00010000dd94783b */ /* 0x000f620000004200 */
[----:B----4-:R-:W-:Y:S01]  /*6ae0*/  F2FP.BF16.PACK_AB R131, R192, R175 ;  /* 0x000000afc083723e */ /* 0x010fe200000010ff */
[--C-:B------:R-:W-:Y:S02]  /*6af0*/  FFMA.FTZ R50, R50, c[0x0][0x2d0], -R194.reuse ;  /* 0x0000b40032327a23 */ /* 0x100fe400000108c2 */
[--C-:B------:R-:W-:Y:S02]  /*6b00*/  FFMA.FTZ R51, R51, c[0x0][0x2d0], -R194.reuse ;  /* 0x0000b40033337a23 */ /* 0x100fe400000108c2 */
[C---:B------:R-:W-:Y:S02]  /*6b10*/  FMUL.FTZ R88, R2.reuse, R88 ;  /* 0x0000005802587220 */ /* 0x040fe40000410000 */
[----:B------:R-:W4:Y:S01]  /*6b20*/  LDSM.16.MT88.4 R124, [R220+0x100] ;  /* 0x00010000dc7c783b */ /* 0x000f220000004200 */
[----:B------:R-:W-:Y:S01]  /*6b30*/  MUFU.EX2 R157, R30 ;  /* 0x0000001e009d7308 */ /* 0x000fe20000000800 */
[----:B------:R-:W-:Y:S02]  /*6b40*/  FMUL.FTZ R89, R2, R89 ;  /* 0x0000005902597220 */ /* 0x000fe40000410000 */
[C---:B------:R-:W-:Y:S02]  /*6b50*/  FMUL.FTZ R90, R0.reuse, R90 ;  /* 0x0000005a005a7220 */ /* 0x040fe40000410000 */
[----:B------:R-:W-:Y:S02]  /*6b60*/  FMUL.FTZ R91, R0, R91 ;  /* 0x0000005b005b7220 */ /* 0x000fe40000410000 */
[----:B------:R-:W0:Y:S01]  /*6b70*/  LDGDEPBAR ;  /* 0x00000000000079af */ /* 0x000e220000000000 */
[C---:B------:R-:W-:Y:S02]  /*6b80*/  FMUL.FTZ R92, R2.reuse, R92 ;  /* 0x0000005c025c7220 */ /* 0x040fe40000410000 */
[----:B------:R-:W-:Y:S01]  /*6b90*/  MUFU.EX2 R155, R33 ;  /* 0x00000021009b7308 */ /* 0x000fe20000000800 */
[----:B------:R-:W-:Y:S02]  /*6ba0*/  FMUL.FTZ R93, R2, R93 ;  /* 0x0000005d025d7220 */ /* 0x000fe40000410000 */
[C---:B------:R-:W-:Y:S01]  /*6bb0*/  FMUL.FTZ R94, R0.reuse, R94 ;  /* 0x0000005e005e7220 */ /* 0x040fe20000410000 */
[C---:B--2---:R-:W-:Y:S06]  /*6bc0*/  HMMA.16816.F32.BF16 R4, R128.reuse, R136, R4 ;  /* 0x000000888004723c */ /* 0x044fec0000041804 */
[----:B------:R-:W-:Y:S01]  /*6bd0*/  MUFU.EX2 R161, R44 ;  /* 0x0000002c00a17308 */ /* 0x000fe20000000800 */
[----:B------:R-:W-:Y:S01]  /*6be0*/  FMUL.FTZ R95, R0, R95 ;  /* 0x0000005f005f7220 */ /* 0x000fe20000410000 */
[C---:B------:R-:W-:Y:S01]  /*6bf0*/  HMMA.16816.F32.BF16 R8, R128.reuse, R138, R8 ;  /* 0x0000008a8008723c */ /* 0x040fe20000041808 */
[----:B------:R-:W2:Y:S03]  /*6c00*/  LDSM.16.MT88.4 R136, [R224+0x4100] ;  /* 0x00410000e088783b */ /* 0x000ea60000004200 */
[C---:B------:R-:W-:Y:S02]  /*6c10*/  FMUL.FTZ R96, R2.reuse, R96 ;  /* 0x0000006002607220 */ /* 0x040fe40000410000 */
[----:B------:R-:W-:Y:S02]  /*6c20*/  FMUL.FTZ R97, R2, R97 ;  /* 0x0000006102617220 */ /* 0x000fe40000410000 */
[----:B------:R-:W-:Y:S01]  /*6c30*/  MUFU.EX2 R163, R45 ;  /* 0x0000002d00a37308 */ /* 0x000fe20000000800 */
[C---:B---3--:R-:W-:Y:S03]  /*6c40*/  HMMA.16816.F32.BF16 R68, R128.reuse, R144, R68 ;  /* 0x000000908044723c */ /* 0x048fe60000041844 */
[C---:B------:R-:W-:Y:S02]  /*6c50*/  FMUL.FTZ R98, R0.reuse, R98 ;  /* 0x0000006200627220 */ /* 0x040fe40000410000 */
[----:B------:R-:W-:Y:S03]  /*6c60*/  FMUL.FTZ R99, R0, R99 ;  /* 0x0000006300637220 */ /* 0x000fe60000410000 */
[C---:B------:R-:W-:Y:S01]  /*6c70*/  HMMA.16816.F32.BF16 R72, R128.reuse, R146, R72 ;  /* 0x000000928048723c */ /* 0x040fe20000041848 */
[----:B------:R-:W3:Y:S01]  /*6c80*/  LDSM.16.MT88.4 R144, [R222+0x4100] ;  /* 0x00410000de90783b */ /* 0x000ee20000004200 */
[----:B------:R-:W-:Y:S02]  /*6c90*/  MUFU.EX2 R167, R49 ;  /* 0x0000003100a77308 */ /* 0x000fe40000000800 */
[C---:B------:R-:W-:Y:S02]  /*6ca0*/  FMUL.FTZ R100, R2.reuse, R100 ;  /* 0x0000006402647220 */ /* 0x040fe40000410000 */
[----:B------:R-:W-:Y:S02]  /*6cb0*/  FMUL.FTZ R101, R2, R101 ;  /* 0x0000006502657220 */ /* 0x000fe40000410000 */
[C---:B-----5:R-:W-:Y:S04]  /*6cc0*/  HMMA.16816.F32.BF16 R76, R128.reuse, R148, R76 ;  /* 0x00000094804c723c */ /* 0x060fe8000004184c */
[C---:B------:R-:W-:Y:S01]  /*6cd0*/  FMUL.FTZ R102, R0.reuse, R102 ;  /* 0x0000006600667220 */ /* 0x040fe20000410000 */
[----:B------:R-:W-:Y:S01]  /*6ce0*/  MUFU.EX2 R250, R250 ;  /* 0x000000fa00fa7308 */ /* 0x000fe20000000800 */
[----:B------:R-:W-:Y:S02]  /*6cf0*/  FMUL.FTZ R103, R0, R103 ;  /* 0x0000006700677220 */ /* 0x000fe40000410000 */
[C---:B------:R-:W-:Y:S01]  /*6d00*/  HMMA.16816.F32.BF16 R80, R128.reuse, R150, R80 ;  /* 0x000000968050723c */ /* 0x040fe20000041850 */
[----:B------:R-:W-:Y:S03]  /*6d10*/  LDSM.16.MT88.4 R148, [R220+0x900] ;  /* 0x00090000dc94783b */ /* 0x000fe60000004200 */
[C---:B------:R-:W-:Y:S02]  /*6d20*/  FMUL.FTZ R104, R2.reuse, R104 ;  /* 0x0000006802687220 */ /* 0x040fe40000410000 */
[----:B------:R-:W-:Y:S01]  /*6d30*/  FMUL.FTZ R105, R2, R105 ;  /* 0x0000006902697220 */ /* 0x000fe20000410000 */
[----:B------:R-:W-:Y:S01]  /*6d40*/  MUFU.EX2 R251, R251 ;  /* 0x000000fb00fb7308 */ /* 0x000fe20000000800 */
[C---:B----4-:R-:W-:Y:S04]  /*6d50*/  HMMA.16816.F32.BF16 R84, R128.reuse, R124, R84 ;  /* 0x0000007c8054723c */ /* 0x050fe80000041854 */
[C---:B------:R-:W-:Y:S02]  /*6d60*/  FMUL.FTZ R106, R0.reuse, R106 ;  /* 0x0000006a006a7220 */ /* 0x040fe40000410000 */
[----:B------:R-:W-:Y:S02]  /*6d70*/  FMUL.FTZ R107, R0, R107 ;  /* 0x0000006b006b7220 */ /* 0x000fe40000410000 */
[C---:B------:R-:W-:Y:S01]  /*6d80*/  HMMA.16816.F32.BF16 R88, R128.reuse, R126, R88 ;  /* 0x0000007e8058723c */ /* 0x040fe20000041858 */
[----:B------:R-:W4:Y:S01]  /*6d90*/  LDSM.16.MT88.4 R124, [R221+0x4100] ;  /* 0x00410000dd7c783b */ /* 0x000f220000004200 */
[----:B------:R-:W-:Y:S02]  /*6da0*/  MUFU.EX2 R159, R159 ;  /* 0x0000009f009f7308 */ /* 0x000fe40000000800 */
[--C-:B------:R-:W-:Y:S02]  /*6db0*/  FFMA.FTZ R193, R12, c[0x0][0x2d0], -R243.reuse ;  /* 0x0000b4000cc17a23 */ /* 0x100fe400000108f3 */
[C---:B------:R-:W-:Y:S02]  /*6dc0*/  FMUL.FTZ R12, R2.reuse, R120 ;  /* 0x00000078020c7220 */ /* 0x040fe40000410000 */
[C---:B--2---:R-:W-:Y:S04]  /*6dd0*/  HMMA.16816.F32.BF16 R92, R128.reuse, R136, R92 ;  /* 0x00000088805c723c */ /* 0x044fe8000004185c */
[--C-:B------:R-:W-:Y:S01]  /*6de0*/  FFMA.FTZ R240, R13, c[0x0][0x2d0], -R243.reuse ;  /* 0x0000b4000df07a23 */ /* 0x100fe200000108f3 */
[----:B------:R-:W-:Y:S01]  /*6df0*/  MUFU.EX2 R193, R193 ;  /* 0x000000c100c17308 */ /* 0x000fe20000000800 */
[----:B------:R-:W-:Y:S02]  /*6e00*/  FMUL.FTZ R13, R2, R121 ;  /* 0x00000079020d7220 */ /* 0x000fe40000410000 */
[C---:B------:R-:W-:Y:S01]  /*6e10*/  HMMA.16816.F32.BF16 R96, R128.reuse, R138, R96 ;  /* 0x0000008a8060723c */ /* 0x040fe20000041860 */
[----:B------:R-:W2:Y:S03]  /*6e20*/  LDSM.16.MT88.4 R136, [R220+0x4100] ;  /* 0x00410000dc88783b */ /* 0x000ea60000004200 */
[--C-:B-1----:R-:W-:Y:S02]  /*6e30*/  FFMA.FTZ R244, R14, c[0x0][0x2d0], -R194.reuse ;  /* 0x0000b4000ef47a23 */ /* 0x102fe400000108c2 */
[C---:B------:R-:W-:Y:S01]  /*6e40*/  FMUL.FTZ R14, R0.reuse, R122 ;  /* 0x0000007a000e7220 */ /* 0x040fe20000410000 */
[----:B------:R-:W1:Y:S01]  /*6e50*/  MUFU.EX2 R240, R240 ;  /* 0x000000f000f07308 */ /* 0x000e620000000800 */
[C---:B---3--:R-:W-:Y:S04]  /*6e60*/  HMMA.16816.F32.BF16 R100, R128.reuse, R144, R100 ;  /* 0x000000908064723c */ /* 0x048fe80000041864 */
[--C-:B------:R-:W-:Y:S02]  /*6e70*/  FFMA.FTZ R245, R15, c[0x0][0x2d0], -R194.reuse ;  /* 0x0000b4000ff57a23 */ /* 0x100fe400000108c2 */
[----:B------:R-:W-:Y:S02]  /*6e80*/  FMUL.FTZ R15, R0, R123 ;  /* 0x0000007b000f7220 */ /* 0x000fe40000410000 */
[C---:B------:R-:W-:Y:S01]  /*6e90*/  HMMA.16816.F32.BF16 R104, R128.reuse, R146, R104 ;  /* 0x000000928068723c */ /* 0x040fe20000041868 */
[----:B------:R-:W3:Y:S01]  /*6ea0*/  LDSM.16.MT88.4 R120, [R224+0x900] ;  /* 0x00090000e078783b */ /* 0x000ee20000004200 */
[----:B------:R-:W-:Y:S02]  /*6eb0*/  MUFU.EX2 R244, R244 ;  /* 0x000000f400f47308 */ /* 0x000fe40000000800 */
[--C-:B------:R-:W-:Y:S02]  /*6ec0*/  FFMA.FTZ R195, R16, c[0x0][0x2d0], -R243.reuse ;  /* 0x0000b40010c37a23 */ /* 0x100fe400000108f3 */
[--C-:B------:R-:W-:Y:S02]  /*6ed0*/  FFMA.FTZ R242, R17, c[0x0][0x2d0], -R243.reuse ;  /* 0x0000b40011f27a23 */ /* 0x100fe400000108f3 */
[--C-:B------:R-:W-:Y:S01]  /*6ee0*/  FFMA.FTZ R246, R18, c[0x0][0x2d0], -R194.reuse ;  /* 0x0000b40012f67a23 */ /* 0x100fe200000108c2 */
[C---:B----4-:R-:W-:Y:S01]  /*6ef0*/  HMMA.16816.F32.BF16 R12, R128.reuse, R124, R12 ;  /* 0x0000007c800c723c */ /* 0x050fe2000004180c */
[----:B------:R-:W-:Y:S02]  /*6f00*/  LDSM.16.MT88.4 R144, [R221+0x900] ;  /* 0x00090000dd90783b */ /* 0x000fe40000004200 */
[--C-:B------:R-:W-:Y:S01]  /*6f10*/  FFMA.FTZ R247, R19, c[0x0][0x2d0], -R194.reuse ;  /* 0x0000b40013f77a23 */ /* 0x100fe200000108c2 */
[----:B------:R-:W-:Y:S01]  /*6f20*/  MUFU.EX2 R195, R195 ;  /* 0x000000c300c37308 */ /* 0x000fe20000000800 */
[C---:B------:R-:W-:Y:S02]  /*6f30*/  FMUL.FTZ R108, R2.reuse, R108 ;  /* 0x0000006c026c7220 */ /* 0x040fe40000410000 */
[----:B------:R-:W-:Y:S02]  /*6f40*/  FMUL.FTZ R109, R2, R109 ;  /* 0x0000006d026d7220 */ /* 0x000fe40000410000 */
[C---:B------:R-:W-:Y:S03]  /*6f50*/  FMUL.FTZ R110, R0.reuse, R110 ;  /* 0x0000006e006e7220 */ /* 0x040fe60000410000 */
[----:B------:R-:W-:Y:S02]  /*6f60*/  FMUL.FTZ R111, R0, R111 ;  /* 0x0000006f006f7220 */ /* 0x000fe40000410000 */
[----:B------:R-:W4:Y:S01]  /*6f70*/  MUFU.EX2 R242, R242 ;  /* 0x000000f200f27308 */ /* 0x000f220000000800 */
[----:B------:R-:W-:Y:S01]  /*6f80*/  FMUL.FTZ R16, R2, R116 ;  /* 0x0000007402107220 */ /* 0x000fe20000410000 */
[----:B-1----:R-:W-:Y:S01]  /*6f90*/  F2FP.BF16.PACK_AB R116, R240, R193 ;  /* 0x000000c1f074723e */ /* 0x002fe200000010ff */
[----:B------:R-:W-:Y:S02]  /*6fa0*/  FMUL.FTZ R17, R2, R117 ;  /* 0x0000007502117220 */ /* 0x000fe40000410000 */
[C---:B------:R-:W-:Y:S01]  /*6fb0*/  HMMA.16816.F32.BF16 R108, R128.reuse, R126, R108 ;  /* 0x0000007e806c723c */ /* 0x040fe2000004186c */
[----:B------:R-:W1:Y:S02]  /*6fc0*/  LDSM.16.MT88.4 R124, [R222+0x900] ;  /* 0x00090000de7c783b */ /* 0x000e640000004200 */
[C---:B------:R-:W-:Y:S02]  /*6fd0*/  FMUL.FTZ R18, R0.reuse, R118 ;  /* 0x0000007600127220 */ /* 0x040fe40000410000 */
[----:B------:R-:W5:Y:S01]  /*6fe0*/  MUFU.EX2 R245, R245 ;  /* 0x000000f500f57308 */ /* 0x000f620000000800 */
[----:B------:R-:W-:Y:S02]  /*6ff0*/  FMUL.FTZ R19, R0, R119 ;  /* 0x0000007700137220 */ /* 0x000fe40000410000 */
[C---:B------:R-:W-:Y:S04]  /*7000*/  FMUL.FTZ R112, R2.reuse, R112 ;  /* 0x0000007002707220 */ /* 0x040fe80000410000 */
[----:B------:R-:W-:Y:S01]  /*7010*/  FMUL.FTZ R113, R2, R113 ;  /* 0x0000007102717220 */ /* 0x000fe20000410000 */
[C---:B--2---:R-:W-:Y:S02]  /*7020*/  HMMA.16816.F32.BF16 R16, R128.reuse, R136, R16 ;  /* 0x000000888010723c */ /* 0x044fe40000041810 */
[----:B------:R-:W-:Y:S01]  /*7030*/  MUFU.EX2 R246, R246 ;  /* 0x000000f600f67308 */ /* 0x000fe20000000800 */
[C---:B------:R-:W-:Y:S02]  /*7040*/  FMUL.FTZ R114, R0.reuse, R114 ;  /* 0x0000007200727220 */ /* 0x040fe40000410000 */
[----:B------:R-:W-:Y:S01]  /*7050*/  FMUL.FTZ R115, R0, R115 ;  /* 0x0000007300737220 */ /* 0x000fe20000410000 */
[----:B----4-:R-:W-:Y:S01]  /*7060*/  F2FP.BF16.PACK_AB R118, R242, R195 ;  /* 0x000000c3f276723e */ /* 0x010fe200000010ff */
[--C-:B------:R-:W-:Y:S02]  /*7070*/  FFMA.FTZ R248, R20, c[0x0][0x2d0], -R243.reuse ;  /* 0x0000b40014f87a23 */ /* 0x100fe400000108f3 */
[--C-:B------:R-:W-:Y:S03]  /*7080*/  FFMA.FTZ R20, R26, c[0x0][0x2d0], -R194.reuse ;  /* 0x0000b4001a147a23 */ /* 0x100fe600000108c2 */
[----:B------:R-:W-:Y:S01]  /*7090*/  HMMA.16816.F32.BF16 R112, R128, R138, R112 ;  /* 0x0000008a8070723c */ /* 0x000fe20000041870 */
[----:B------:R-:W2:Y:S01]  /*70a0*/  MUFU.EX2 R247, R247 ;  /* 0x000000f700f77308 */ /* 0x000ea20000000800 */
[----:B------:R-:W4:Y:S01]  /*70b0*/  LDSM.16.MT88.4 R128, [R224+0x4900] ;  /* 0x00490000e080783b */ /* 0x000f220000004200 */
[--C-:B------:R-:W-:Y:S01]  /*70c0*/  FFMA.FTZ R249, R21, c[0x0][0x2d0], -R243.reuse ;  /* 0x0000b40015f97a23 */ /* 0x100fe200000108f3 */
[----:B-----5:R-:W-:Y:S01]  /*70d0*/  F2FP.BF16.PACK_AB R117, R245, R244 ;  /* 0x000000f4f575723e */ /* 0x020fe200000010ff */
[--C-:B------:R-:W-:Y:S02]  /*70e0*/  FFMA.FTZ R21, R27, c[0x0][0x2d0], -R194.reuse ;  /* 0x0000b4001b157a23 */ /* 0x100fe400000108c2 */
[--C-:B------:R-:W-:Y:S02]  /*70f0*/  FFMA.FTZ R32, R32, c[0x0][0x2d0], -R243.reuse ;  /* 0x0000b40020207a23 */ /* 0x100fe400000108f3 */
[--C-:B------:R-:W-:Y:S01]  /*7100*/  FFMA.FTZ R48, R48, c[0x0][0x2d0], -R243.reuse ;  /* 0x0000b40030307a23 */ /* 0x100fe200000108f3 */
[----:B------:R-:W-:Y:S01]  /*7110*/  LDSM.16.MT88.4 R136, [R220+0x4900] ;  /* 0x00490000dc88783b */ /* 0x000fe20000004200 */
[----:B------:R5:W-:Y:S01]  /*7120*/  MUFU.EX2 R154, R32 ;  /* 0x00000020009a7308 */ /* 0x000be20000000800 */
[--C-:B------:R-:W-:Y:S01]  /*7130*/  FFMA.FTZ R252, R22, c[0x0][0x2d0], -R194.reuse ;  /* 0x0000b40016fc7a23 */ /* 0x100fe200000108c2 */
[----:B------:R-:W-:Y:S01]  /*7140*/  F2FP.BF16.PACK_AB R22, R251, R250 ;  /* 0x000000fafb16723e */ /* 0x000fe200000010ff */
[--C-:B------:R-:W-:Y:S02]  /*7150*/  FFMA.FTZ R23, R23, c[0x0][0x2d0], -R194.reuse ;  /* 0x0000b40017177a23 */ /* 0x100fe400000108c2 */
[--C-:B------:R-:W-:Y:S02]  /*7160*/  FFMA.FTZ R52, R52, c[0x0][0x2d0], -R243.reuse ;  /* 0x0000b40034347a23 */ /* 0x100fe400000108f3 */
[----:B------:R-:W-:Y:S01]  /*7170*/  LDSM.16.MT88.4 R24, [R222+0x1100] ;  /* 0x00110000de18783b */ /* 0x000fe20000004200 */
[--C-:B------:R-:W-:Y:S02]  /*7180*/  FFMA.FTZ R53, R53, c[0x0][0x2d0], -R243.reuse ;  /* 0x0000b40035357a23 */ /* 0x100fe400000108f3 */
[----:B------:R1:W-:Y:S01]  /*7190*/  MUFU.EX2 R165, R48 ;  /* 0x0000003000a57308 */ /* 0x0003e20000000800 */
[--C-:B------:R-:W-:Y:S02]  /*71a0*/  FFMA.FTZ R56, R56, c[0x0][0x2d0], -R243.reuse ;  /* 0x0000b40038387a23 */ /* 0x100fe400000108f3 */
[--C-:B------:R-:W-:Y:S01]  /*71b0*/  FFMA.FTZ R57, R57, c[0x0][0x2d0], -R243.reuse ;  /* 0x0000b40039397a23 */ /* 0x100fe200000108f3 */
[----:B--2---:R-:W-:Y:S01]  /*71c0*/  F2FP.BF16.PACK_AB R119, R247, R246 ;  /* 0x000000f6f777723e */ /* 0x004fe200000010ff */
[--C-:B------:R-:W-:Y:S02]  /*71d0*/  FFMA.FTZ R54, R54, c[0x0][0x2d0], -R194.reuse ;  /* 0x0000b40036367a23 */ /* 0x100fe400000108c2 */
[--C-:B------:R-:W-:Y:S02]  /*71e0*/  FFMA.FTZ R55, R55, c[0x0][0x2d0], -R194.reuse ;  /* 0x0000b40037377a23 */ /* 0x100fe400000108c2 */
[--C-:B------:R-:W-:Y:S01]  /*71f0*/  FFMA.FTZ R58, R58, c[0x0][0x2d0], -R194.reuse ;  /* 0x0000b4003a3a7a23 */ /* 0x100fe200000108c2 */
[----:B------:R-:W-:Y:S01]  /*7200*/  MUFU.EX2 R248, R248 ;  /* 0x000000f800f87308 */ /* 0x000fe20000000800 */
[C---:B---3--:R-:W-:Y:S05]  /*7210*/  HMMA.16816.F32.BF16 R4, R116.reuse, R120, R4 ;  /* 0x000000787404723c */ /* 0x048fea0000041804 */
[--C-:B-----5:R-:W-:Y:S02]  /*7220*/  FFMA.FTZ R32, R31, c[0x0][0x2d0], -R194.reuse ;  /* 0x0000b4001f207a23 */ /* 0x120fe400000108c2 */
[----:B------:R-:W-:Y:S01]  /*7230*/  LDSM.16.MT88.4 R28, [R222+0x1900] ;  /* 0x00190000de1c783b */ /* 0x000fe20000004200 */
[C---:B------:R-:W-:Y:S01]  /*7240*/  HMMA.16816.F32.BF16 R8, R116.reuse, R122, R8 ;  /* 0x0000007a7408723c */ /* 0x040fe20000041808 */
[----:B------:R-:W-:Y:S03]  /*7250*/  MUFU.EX2 R162, R32 ;  /* 0x0000002000a27308 */ /* 0x000fe60000000800 */
[--C-:B------:R-:W-:Y:S02]  /*7260*/  FFMA.FTZ R59, R59, c[0x0][0x2d0], -R194.reuse ;  /* 0x0000b4003b3b7a23 */ /* 0x100fe400000108c2 */
[--C-:B-1----:R-:W-:Y:S01]  /*7270*/  FFMA.FTZ R48, R47, c[0x0][0x2d0], -R194.reuse ;  /* 0x0000b4002f307a23 */ /* 0x102fe200000108c2 */
[----:B------:R-:W1:Y:S01]  /*7280*/  LDSM.16.MT88.4 R120, [R222+0x4900] ;  /* 0x00490000de78783b */ /* 0x000e620000004200 */
[C---:B------:R-:W-:Y:S03]  /*7290*/  HMMA.16816.F32.BF16 R68, R116.reuse, R124, R68 ;  /* 0x0000007c7444723c */ /* 0x040fe60000041844 */
[----:B------:R-:W2:Y:S01]  /*72a0*/  MUFU.EX2 R249, R249 ;  /* 0x000000f900f97308 */ /* 0x000ea20000000800 */
[--C-:B------:R-:W-:Y:S02]  /*72b0*/  FFMA.FTZ R60, R60, c[0x0][0x2d0], -R243.reuse ;  /* 0x0000b4003c3c7a23 */ /* 0x100fe400000108f3 */
[--C-:B------:R-:W-:Y:S02]  /*72c0*/  FFMA.FTZ R61, R61, c[0x0][0x2d0], -R243.reuse ;  /* 0x0000b4003d3d7a23 */ /* 0x100fe400000108f3 */
[C---:B------:R-:W-:Y:S01]  /*72d0*/  HMMA.16816.F32.BF16 R72, R116.reuse, R126, R72 ;  /* 0x0000007e7448723c */ /* 0x040fe20000041848 */
[----:B------:R-:W3:Y:S03]  /*72e0*/  LDSM.16.MT88.4 R124, [R221+0x4900] ;  /* 0x00490000dd7c783b */ /* 0x000ee60000004200 */
[----:B------:R-:W-:Y:S01]  /*72f0*/  FFMA.FTZ R64, R64, c[0x0][0x2d0], -R243 ;  /* 0x0000b40040407a23 */ /* 0x000fe200000108f3 */
[----:B------:R-:W-:Y:S01]  /*7300*/  MUFU.EX2 R252, R252 ;  /* 0x000000fc00fc7308 */ /* 0x000fe20000000800 */
[--C-:B------:R-:W-:Y:S02]  /*7310*/  FFMA.FTZ R62, R62, c[0x0][0x2d0], -R194.reuse ;  /* 0x0000b4003e3e7a23 */ /* 0x100fe400000108c2 */
[C---:B------:R-:W-:Y:S04]  /*7320*/  HMMA.16816.F32.BF16 R76, R116.reuse, R144, R76 ;  /* 0x00000090744c723c */ /* 0x040fe8000004184c */
[----:B------:R-:W-:Y:S02]  /*7330*/  FFMA.FTZ R63, R63, c[0x0][0x2d0], -R194 ;  /* 0x0000b4003f3f7a23 */ /* 0x000fe400000108c2 */
[----:B------:R-:W-:Y:S01]  /*7340*/  FFMA.FTZ R133, R2, R241, R133 ;  /* 0x000000f102857223 */ /* 0x000fe20000010085 */
[----:B------:R-:W-:Y:S01]  /*7350*/  MUFU.EX2 R52, R52 ;  /* 0x0000003400347308 */ /* 0x000fe20000000800 */
[C---:B------:R-:W-:Y:S01]  /*7360*/  HMMA.16816.F32.BF16 R80, R116.reuse, R146, R80 ;  /* 0x000000927450723c */ /* 0x040fe20000041850 */
[----:B------:R-:W-:Y:S03]  /*7370*/  LDSM.16.MT88.4 R144, [R220+0x5100] ;  /* 0x00510000dc90783b */ /* 0x000fe60000004200 */
[----:B------:R-:W-:Y:S02]  /*7380*/  FFMA.FTZ R173, R0, R239, R173 ;  /* 0x000000ef00ad7223 */ /* 0x000fe400000100ad */
[----:B------:R-:W-:Y:S01]  /*7390*/  FADD.FTZ R134, R134, R133 ;  /* 0x0000008586867221 */ /* 0x000fe20000010000 */
[----:B------:R-:W-:Y:S01]  /*73a0*/  MOV R133, R132 ;  /* 0x0000008400857202 */ /* 0x000fe20000000f00 */
[C---:B------:R-:W-:Y:S01]  /*73b0*/  HMMA.16816.F32.BF16 R84, R116.reuse, R148, R84 ;  /* 0x000000947454723c */ /* 0x040fe20000041854 */
[----:B------:R-:W-:Y:S03]  /*73c0*/  MUFU.EX2 R148, R51 ;  /* 0x0000003300947308 */ /* 0x000fe60000000800 */
[----:B------:R-:W-:Y:S02]  /*73d0*/  FADD.FTZ R174, R174, R173 ;  /* 0x000000adaeae7221 */ /* 0x000fe40000010000 */
[----:B------:R-:W-:Y:S02]  /*73e0*/  FADD.FTZ R135, R135, R134 ;  /* 0x0000008687877221 */ /* 0x000fe40000010000 */
[C---:B------:R-:W-:Y:S03]  /*73f0*/  HMMA.16816.F32.BF16 R88, R116.reuse, R150, R88 ;  /* 0x000000967458723c */ /* 0x040fe60000041858 */
[----:B------:R-:W5:Y:S01]  /*7400*/  MUFU.EX2 R149, R23 ;  /* 0x0000001700957308 */ /* 0x000f620000000800 */
[----:B------:R-:W-:Y:S04]  /*7410*/  FADD.FTZ R172, R172, R135 ;  /* 0x00000087acac7221 */ /* 0x000fe80000010000 */
[C---:B----4-:R-:W-:Y:S04]  /*7420*/  HMMA.16816.F32.BF16 R92, R116.reuse, R128, R92 ;  /* 0x00000080745c723c */ /* 0x050fe8000004185c */
[----:B------:R-:W-:Y:S01]  /*7430*/  FADD.FTZ R193, R193, R172 ;  /* 0x000000acc1c17221 */ /* 0x000fe20000010000 */
[----:B------:R2:W-:Y:S03]  /*7440*/  MUFU.EX2 R150, R20 ;  /* 0x0000001400967308 */ /* 0x0005e60000000800 */
[C---:B------:R-:W-:Y:S01]  /*7450*/  HMMA.16816.F32.BF16 R96, R116.reuse, R130, R96 ;  /* 0x000000827460723c */ /* 0x040fe20000041860 */
[----:B------:R-:W-:Y:S03]  /*7460*/  LDSM.16.MT88.4 R128, [R222+0x5100] ;  /* 0x00510000de80783b */ /* 0x000fe60000004200 */
[----:B------:R-:W-:Y:S03]  /*7470*/  FADD.FTZ R240, R240, R193 ;  /* 0x000000c1f0f07221 */ /* 0x000fe60000010000 */
[----:B------:R5:W4:Y:S01]  /*7480*/  MUFU.EX2 R151, R21 ;  /* 0x0000001500977308 */ /* 0x000b220000000800 */
[C---:B-1----:R-:W-:Y:S08]  /*7490*/  HMMA.16816.F32.BF16 R100, R116.reuse, R120, R100 ;  /* 0x000000787464723c */ /* 0x042ff00000041864 */
[C---:B------:R-:W-:Y:S01]  /*74a0*/  HMMA.16816.F32.BF16 R104, R116.reuse, R122, R104 ;  /* 0x0000007a7468723c */ /* 0x040fe20000041868 */
[----:B------:R-:W1:Y:S01]  /*74b0*/  LDSM.16.MT88.4 R120, [R224+0x1100] ;  /* 0x00110000e078783b */ /* 0x000e620000004200 */
[----:B------:R-:W-:Y:S02]  /*74c0*/  MUFU.EX2 R53, R53 ;  /* 0x0000003500357308 */ /* 0x000fe40000000800 */
[----:B--2---:R-:W-:Y:S04]  /*74d0*/  F2FP.BF16.PACK_AB R20, R249, R248 ;  /* 0x000000f8f914723e */ /* 0x004fe800000010ff */
[C---:B---3--:R-:W-:Y:S04]  /*74e0*/  HMMA.16816.F32.BF16 R12, R116.reuse, R124, R12 ;  /* 0x0000007c740c723c */ /* 0x048fe8000004180c */
[----:B------:R-:W-:Y:S01]  /*74f0*/  MUFU.EX2 R56, R56 ;  /* 0x0000003800387308 */ /* 0x000fe20000000800 */
[----:B-----5:R-:W-:Y:S03]  /*7500*/  F2FP.BF16.PACK_AB R21, R149, R252 ;  /* 0x000000fc9515723e */ /* 0x020fe600000010ff */
[C---:B------:R-:W-:Y:S01]  /*7510*/  HMMA.16816.F32.BF16 R108, R116.reuse, R126, R108 ;  /* 0x0000007e746c723c */ /* 0x040fe2000004186c */
[----:B------:R-:W-:Y:S03]  /*7520*/  LDSM.16.MT88.4 R124, [R220+0x1100] ;  /* 0x00110000dc7c783b */ /* 0x000fe60000004200 */
[----:B----4-:R-:W-:Y:S02]  /*7530*/  F2FP.BF16.PACK_AB R23, R151, R150 ;  /* 0x000000969717723e */ /* 0x010fe400000010ff */
[----:B------:R-:W-:Y:S02]  /*7540*/  MUFU.EX2 R57, R57 ;  /* 0x0000003900397308 */ /* 0x000fe40000000800 */
[C---:B------:R-:W-:Y:S08]  /*7550*/  HMMA.16816.F32.BF16 R16, R116.reuse, R136, R16 ;  /* 0x000000887410723c */ /* 0x040ff00000041810 */
[----:B------:R-:W-:Y:S01]  /*7560*/  HMMA.16816.F32.BF16 R112, R116, R138, R112 ;  /* 0x0000008a7470723c */ /* 0x000fe20000041870 */
[----:B------:R-:W2:Y:S01]  /*7570*/  LDSM.16.MT88.4 R116, [R221+0x1100] ;  /* 0x00110000dd74783b */ /* 0x000ea20000004200 */
[----:B------:R-:W-:Y:S06]  /*7580*/  MUFU.EX2 R54, R54 ;  /* 0x0000003600367308 */ /* 0x000fec0000000800 */
[C---:B-1----:R-:W-:Y:S01]  /*7590*/  HMMA.16816.F32.BF16 R4, R20.reuse, R120, R4 ;  /* 0x000000781404723c */ /* 0x042fe20000041804 */
[----:B------:R-:W-:Y:S03]  /*75a0*/  LDSM.16.MT88.4 R136, [R221+0x5100] ;  /* 0x00510000dd88783b */ /* 0x000fe60000004200 */
[----:B------:R-:W-:Y:S04]  /*75b0*/  MUFU.EX2 R55, R55 ;  /* 0x0000003700377308 */ /* 0x000fe80000000800 */
[C---:B------:R-:W-:Y:S01]  /*75c0*/  HMMA.16816.F32.BF16 R8, R20.reuse, R122, R8 ;  /* 0x0000007a1408723c */ /* 0x040fe20000041808 */
[----:B------:R-:W1:Y:S05]  /*75d0*/  LDSM.16.MT88.4 R120, [R224+0x5100] ;  /* 0x00510000e078783b */ /* 0x000e6a0000004200 */
[----:B------:R-:W-:Y:S02]  /*75e0*/  MUFU.EX2 R58, R58 ;  /* 0x0000003a003a7308 */ /* 0x000fe40000000800 */
[C---:B------:R-:W-:Y:S08]  /*75f0*/  HMMA.16816.F32.BF16 R68, R20.reuse, R24, R68 ;  /* 0x000000181444723c */ /* 0x040ff00000041844 */
[----:B------:R-:W-:Y:S01]  /*7600*/  MUFU.EX2 R59, R59 ;  /* 0x0000003b003b7308 */ /* 0x000fe20000000800 */
[C---:B------:R-:W-:Y:S01]  /*7610*/  HMMA.16816.F32.BF16 R72, R20.reuse, R26, R72 ;  /* 0x0000001a1448723c */ /* 0x040fe20000041848 */
[----:B------:R-:W3:Y:S07]  /*7620*/  LDSM.16.MT88.4 R24, [R224+0x1900] ;  /* 0x00190000e018783b */ /* 0x000eee0000004200 */
[C---:B--2---:R-:W-:Y:S01]  /*7630*/  HMMA.16816.F32.BF16 R76, R20.reuse, R116, R76 ;  /* 0x00000074144c723c */ /* 0x044fe2000004184c */
[----:B------:R-:W-:Y:S06]  /*7640*/  MUFU.EX2 R60, R60 ;  /* 0x0000003c003c7308 */ /* 0x000fec0000000800 */
[--C-:B------:R-:W-:Y:S01]  /*7650*/  FFMA.FTZ R116, R35, c[0x0][0x2d0], -R194.reuse ;  /* 0x0000b40023747a23 */ /* 0x100fe200000108c2 */
[C---:B------:R-:W-:Y:S01]  /*7660*/  HMMA.16816.F32.BF16 R80, R20.reuse, R118, R80 ;  /* 0x000000761450723c */ /* 0x040fe20000041850 */
[----:B------:R-:W2:Y:S02]  /*7670*/  LDSM.16.MT88.4 R32, [R221+0x1900] ;  /* 0x00190000dd20783b */ /* 0x000ea40000004200 */
[----:B------:R4:W5:Y:S05]  /*7680*/  MUFU.EX2 R166, R116 ;  /* 0x0000007400a67308 */ /* 0x00096a0000000800 */
[C---:B------:R-:W-:Y:S05]  /*7690*/  HMMA.16816.F32.BF16 R84, R20.reuse, R124, R84 ;  /* 0x0000007c1454723c */ /* 0x040fea0000041854 */
[----:B------:R-:W-:Y:S03]  /*76a0*/  MUFU.EX2 R61, R61 ;  /* 0x0000003d003d7308 */ /* 0x000fe60000000800 */
[C---:B------:R-:W-:Y:S01]  /*76b0*/  HMMA.16816.F32.BF16 R88, R20.reuse, R126, R88 ;  /* 0x0000007e1458723c */ /* 0x040fe20000041858 */
[----:B------:R-:W-:Y:S06]  /*76c0*/  LDSM.16.MT88.4 R124, [R224+0x3900] ;  /* 0x00390000e07c783b */ /* 0x000fec0000004200 */
[----:B------:R-:W-:Y:S01]  /*76d0*/  MUFU.EX2 R64, R64 ;  /* 0x0000004000407308 */ /* 0x000fe20000000800 */
[C---:B-1----:R-:W-:Y:S01]  /*76e0*/  HMMA.16816.F32.BF16 R92, R20.reuse, R120, R92 ;  /* 0x00000078145c723c */ /* 0x042fe2000004185c */
[----:B----4-:R-:W1:Y:S06]  /*76f0*/  LDSM.16.MT88.4 R116, [R220+0x1900] ;  /* 0x00190000dc74783b */ /* 0x010e6c0000004200 */
[--C-:B------:R-:W-:Y:S01]  /*7700*/  FFMA.FTZ R120, R36, c[0x0][0x2d0], -R243.reuse ;  /* 0x0000b40024787a23 */ /* 0x100fe200000108f3 */
[C---:B------:R-:W-:Y:S01]  /*7710*/  HMMA.16816.F32.BF16 R96, R20.reuse, R122, R96 ;  /* 0x0000007a1460723c */ /* 0x040fe20000041860 */
[----:B------:R-:W-:Y:S03]  /*7720*/  MUFU.EX2 R62, R62 ;  /* 0x0000003e003e7308 */ /* 0x000fe60000000800 */
[--C-:B------:R-:W-:Y:S03]  /*7730*/  FFMA.FTZ R121, R37, c[0x0][0x2d0], -R243.reuse ;  /* 0x0000b40025797a23 */ /* 0x100fe600000108f3 */
[--C-:B------:R-:W-:Y:S01]  /*7740*/  FFMA.FTZ R122, R40, c[0x0][0x2d0], -R243.reuse ;  /* 0x0000b400287a7a23 */ /* 0x100fe200000108f3 */
[C---:B------:R-:W-:Y:S03]  /*7750*/  HMMA.16816.F32.BF16 R100, R20.reuse, R128, R100 ;  /* 0x000000801464723c */ /* 0x040fe60000041864 */
[----:B------:R-:W-:Y:S01]  /*7760*/  MUFU.EX2 R120, R120 ;  /* 0x0000007800787308 */ /* 0x000fe20000000800 */
[--C-:B------:R-:W-:Y:S02]  /*7770*/  FFMA.FTZ R123, R41, c[0x0][0x2d0], -R243.reuse ;  /* 0x0000b400297b7a23 */ /* 0x100fe400000108f3 */
[----:B------:R-:W-:Y:S02]  /*7780*/  FFMA.FTZ R243, R65, c[0x0][0x2d0], -R243 ;  /* 0x0000b40041f37a23 */ /* 0x000fe400000108f3 */
[C---:B------:R-:W-:Y:S04]  /*7790*/  HMMA.16816.F32.BF16 R104, R20.reuse, R130, R104 ;  /* 0x000000821468723c */ /* 0x040fe80000041868 */
[--C-:B------:R-:W-:Y:S01]  /*77a0*/  FFMA.FTZ R65, R66, c[0x0][0x2d0], -R194.reuse ;  /* 0x0000b40042417a23 */ /* 0x100fe200000108c2 */
[----:B------:R-:W4:Y:S03]  /*77b0*/  MUFU.EX2 R121, R121 ;  /* 0x0000007900797308 */ /* 0x000f260000000800 */
[C---:B------:R-:W-:Y:S07]  /*77c0*/  HMMA.16816.F32.BF16 R12, R20.reuse, R136, R12 ;  /* 0x00000088140c723c */ /* 0x040fee000004180c */
[--C-:B------:R-:W-:Y:S01]  /*77d0*/  FFMA.FTZ R136, R38, c[0x0][0x2d0], -R194.reuse ;  /* 0x0000b40026887a23 */ /* 0x100fe200000108c2 */
[C---:B------:R-:W-:Y:S01]  /*77e0*/  HMMA.16816.F32.BF16 R108, R20.reuse, R138, R108 ;  /* 0x0000008a146c723c */ /* 0x040fe2000004186c */
[----:B------:R-:W-:Y:S03]  /*77f0*/  MUFU.EX2 R122, R122 ;  /* 0x0000007a007a7308 */ /* 0x000fe60000000800 */
[--C-:B------:R-:W-:Y:S02]  /*7800*/  FFMA.FTZ R137, R39, c[0x0][0x2d0], -R194.reuse ;  /* 0x0000b40027897a23 */ /* 0x100fe400000108c2 */
[----:B------:R-:W-:Y:S01]  /*7810*/  LDSM.16.MT88.4 R36, [R220+0x2100] ;  /* 0x00210000dc24783b */ /* 0x000fe20000004200 */
[--C-:B------:R-:W-:Y:S01]  /*7820*/  FFMA.FTZ R138, R42, c[0x0][0x2d0], -R194.reuse ;  /* 0x0000b4002a8a7a23 */ /* 0x100fe200000108c2 */
[C---:B------:R-:W-:Y:S03]  /*7830*/  HMMA.16816.F32.BF16 R16, R20.reuse, R144, R16 ;  /* 0x000000901410723c */ /* 0x040fe60000041810 */
[----:B------:R1:W-:Y:S01]  /*7840*/  MUFU.EX2 R145, R46 ;  /* 0x0000002e00917308 */ /* 0x0003e20000000800 */
[--C-:B------:R-:W-:Y:S02]  /*7850*/  FFMA.FTZ R139, R43, c[0x0][0x2d0], -R194.reuse ;  /* 0x0000b4002b8b7a23 */ /* 0x100fe400000108c2 */
[----:B------:R-:W-:Y:S01]  /*7860*/  LDSM.16.MT88.4 R40, [R222+0x6100] ;  /* 0x00610000de28783b */ /* 0x000fe20000004200 */
[----:B------:R-:W-:Y:S01]  /*7870*/  FFMA.FTZ R194, R67, c[0x0][0x2d0], -R194 ;  /* 0x0000b40043c27a23 */ /* 0x000fe200000108c2 */
[----:B------:R-:W-:Y:S05]  /*7880*/  HMMA.16816.F32.BF16 R112, R20, R146, R112 ;  /* 0x000000921470723c */ /* 0x000fea0000041870 */
[----:B------:R-:W-:Y:S02]  /*7890*/  MUFU.EX2 R146, R48 ;  /* 0x0000003000927308 */ /* 0x000fe40000000800 */
[----:B------:R-:W-:Y:S02]  /*78a0*/  F2FP.BF16.PACK_AB R20, R158, R153 ;  /* 0x000000999e14723e */ /* 0x000fe400000010ff */
[----:B------:R-:W-:Y:S03]  /*78b0*/  F2FP.BF16.PACK_AB R22, R155, R154 ;  /* 0x0000009a9b16723e */ /* 0x000fe600000010ff */
[----:B------:R-:W-:Y:S02]  /*78c0*/  F2FP.BF16.PACK_AB R21, R162, R157 ;  /* 0x0000009da215723e */ /* 0x000fe400000010ff */
[----:B-----5:R-:W-:Y:S01]  /*78d0*/  F2FP.BF16.PACK_AB R23, R166, R159 ;  /* 0x0000009fa617723e */ /* 0x020fe200000010ff */
[----:B------:R5:W-:Y:S01]  /*78e0*/  MUFU.EX2 R147, R50 ;  /* 0x0000003200937308 */ /* 0x000be20000000800 */
[----:B-1----:R-:W-:Y:S05]  /*78f0*/  LDSM.16.MT88.4 R44, [R222+0x2900] ;  /* 0x00290000de2c783b */ /* 0x002fea0000004200 */
[C---:B---3--:R-:W-:Y:S04]  /*7900*/  HMMA.16816.F32.BF16 R4, R20.reuse, R24, R4 ;  /* 0x000000181404723c */ /* 0x048fe80000041804 */
[----:B------:R-:W1:Y:S04]  /*7910*/  MUFU.EX2 R123, R123 ;  /* 0x0000007b007b7308 */ /* 0x000e680000000800 */
[C---:B------:R-:W-:Y:S01]  /*7920*/  HMMA.16816.F32.BF16 R8, R20.reuse, R26, R8 ;  /* 0x0000001a1408723c */ /* 0x040fe20000041808 */
[----:B------:R-:W3:Y:S05]  /*7930*/  LDSM.16.MT88.4 R24, [R224+0x5900] ;  /* 0x00590000e018783b */ /* 0x000eea0000004200 */
[----:B------:R-:W-:Y:S02]  /*7940*/  MUFU.EX2 R136, R136 ;  /* 0x0000008800887308 */ /* 0x000fe40000000800 */
[C---:B------:R-:W-:Y:S01]  /*7950*/  HMMA.16816.F32.BF16 R68, R20.reuse, R28, R68 ;  /* 0x0000001c1444723c */ /* 0x040fe20000041844 */
[----:B-----5:R-:W-:Y:S07]  /*7960*/  LDSM.16.MT88.4 R48, [R220+0x7100] ;  /* 0x00710000dc30783b */ /* 0x020fee0000004200 */
[C---:B------:R-:W-:Y:S01]  /*7970*/  HMMA.16816.F32.BF16 R72, R20.reuse, R30, R72 ;  /* 0x0000001e1448723c */ /* 0x040fe20000041848 */
[----:B------:R-:W5:Y:S01]  /*7980*/  MUFU.EX2 R137, R137 ;  /* 0x0000008900897308 */ /* 0x000f620000000800 */
[----:B------:R-:W1:Y:S06]  /*7990*/  LDSM.16.MT88.4 R28, [R222+0x5900] ;  /* 0x00590000de1c783b */ /* 0x000e6c0000004200 */
[C---:B--2---:R-:W-:Y:S03]  /*79a0*/  HMMA.16816.F32.BF16 R76, R20.reuse, R32, R76 ;  /* 0x00000020144c723c */ /* 0x044fe6000004184c */
[----:B------:R-:W-:Y:S05]  /*79b0*/  MUFU.EX2 R138, R138 ;  /* 0x0000008a008a7308 */ /* 0x000fea0000000800 */
[C---:B------:R-:W-:Y:S01]  /*79c0*/  HMMA.16816.F32.BF16 R80, R20.reuse, R34, R80 ;  /* 0x000000221450723c */ /* 0x040fe20000041850 */
[----:B------:R-:W2:Y:S04]  /*79d0*/  LDSM.16.MT88.4 R32, [R221+0x5900] ;  /* 0x00590000dd20783b */ /* 0x000ea80000004200 */
[----:B------:R-:W1:Y:S03]  /*79e0*/  MUFU.EX2 R139, R139 ;  /* 0x0000008b008b7308 */ /* 0x000e660000000800 */
[C---:B------:R-:W-:Y:S07]  /*79f0*/  HMMA.16816.F32.BF16 R84, R20.reuse, R116, R84 ;  /* 0x000000741454723c */ /* 0x040fee0000041854 */
[----:B------:R-:W1:Y:S01]  /*7a00*/  MUFU.EX2 R243, R243 ;  /* 0x000000f300f37308 */ /* 0x000e620000000800 */
[C---:B------:R-:W-:Y:S01]  /*7a10*/  HMMA.16816.F32.BF16 R88, R20.reuse, R118, R88 ;  /* 0x000000761458723c */ /* 0x040fe20000041858 */
[----:B------:R-:W4:Y:S07]  /*7a20*/  LDSM.16.MT88.4 R116, [R220+0x5900] ;  /* 0x00590000dc74783b */ /* 0x000f2e0000004200 */
[C---:B---3--:R-:W-:Y:S01]  /*7a30*/  HMMA.16816.F32.BF16 R92, R20.reuse, R24, R92 ;  /* 0x00000018145c723c */ /* 0x048fe2000004185c */
[----:B------:R-:W3:Y:S07]  /*7a40*/  MUFU.EX2 R63, R63 ;  /* 0x0000003f003f7308 */ /* 0x000eee0000000800 */
[C---:B------:R-:W-:Y:S01]  /*7a50*/  HMMA.16816.F32.BF16 R96, R20.reuse, R26, R96 ;  /* 0x0000001a1460723c */ /* 0x040fe20000041860 */
[----:B------:R-:W3:Y:S02]  /*7a60*/  LDSM.16.MT88.4 R24, [R224+0x2100] ;  /* 0x00210000e018783b */ /* 0x000ee40000004200 */
[----:B------:R-:W-:Y:S05]  /*7a70*/  MUFU.EX2 R65, R65 ;  /* 0x0000004100417308 */ /* 0x000fea0000000800 */
[C---:B-1----:R-:W-:Y:S05]  /*7a80*/  HMMA.16816.F32.BF16 R100, R20.reuse, R28, R100 ;  /* 0x0000001c1464723c */ /* 0x042fea0000041864 */
[----:B------:R-:W1:Y:S03]  /*7a90*/  MUFU.EX2 R194, R194 ;  /* 0x000000c200c27308 */ /* 0x000e660000000800 */
[C---:B------:R-:W-:Y:S01]  /*7aa0*/  HMMA.16816.F32.BF16 R104, R20.reuse, R30, R104 ;  /* 0x0000001e1468723c */ /* 0x040fe20000041868 */
[----:B------:R-:W1:Y:S07]  /*7ab0*/  LDSM.16.MT88.4 R28, [R222+0x2100] ;  /* 0x00210000de1c783b */ /* 0x000e6e0000004200 */
[C---:B--2---:R-:W-:Y:S08]  /*7ac0*/  HMMA.16816.F32.BF16 R12, R20.reuse, R32, R12 ;  /* 0x00000020140c723c */ /* 0x044ff0000004180c */
[C---:B------:R-:W-:Y:S01]  /*7ad0*/  HMMA.16816.F32.BF16 R108, R20.reuse, R34, R108 ;  /* 0x00000022146c723c */ /* 0x040fe2000004186c */
[----:B------:R-:W2:Y:S07]  /*7ae0*/  LDSM.16.MT88.4 R32, [R221+0x2100] ;  /* 0x00210000dd20783b */ /* 0x000eae0000004200 */
[C---:B----4-:R-:W-:Y:S08]  /*7af0*/  HMMA.16816.F32.BF16 R16, R20.reuse, R116, R16 ;  /* 0x000000741410723c */ /* 0x050ff00000041810 */
[----:B------:R-:W-:Y:S01]  /*7b00*/  HMMA.16816.F32.BF16 R112, R20, R118, R112 ;  /* 0x000000761470723c */ /* 0x000fe20000041870 */
[----:B------:R-:W-:Y:S06]  /*7b10*/  LDSM.16.MT88.4 R116, [R221+0x6100] ;  /* 0x00610000dd74783b */ /* 0x000fec0000004200 */
[----:B------:R-:W-:Y:S02]  /*7b20*/  F2FP.BF16.PACK_AB R20, R121, R120 ;  /* 0x000000787914723e */ /* 0x000fe400000010ff */
[----:B------:R-:W-:Y:S03]  /*7b30*/  F2FP.BF16.PACK_AB R22, R123, R122 ;  /* 0x0000007a7b16723e */ /* 0x000fe600000010ff */
[----:B-----5:R-:W-:Y:S02]  /*7b40*/  F2FP.BF16.PACK_AB R21, R137, R136 ;  /* 0x000000888915723e */ /* 0x020fe400000010ff */
[----:B------:R-:W-:Y:S07]  /*7b50*/  F2FP.BF16.PACK_AB R23, R139, R138 ;  /* 0x0000008a8b17723e */ /* 0x000fee00000010ff */
[C---:B---3--:R-:W-:Y:S08]  /*7b60*/  HMMA.16816.F32.BF16 R4, R20.reuse, R24, R4 ;  /* 0x000000181404723c */ /* 0x048ff00000041804 */
        /* <DEDUP_REMOVED lines=17> */
[C---:B------:R-:W-:Y:S08]  /*7c80*/  HMMA.16816.F32.BF16 R12, R20.reuse, R116, R12 ;  /* 0x00000074140c723c */ /* 0x040ff0000004180c */
[C---:B------:R-:W-:Y:S08]  /*7c90*/  HMMA.16816.F32.BF16 R108, R20.reuse, R118, R108 ;  /* 0x00000076146c723c */ /* 0x040ff0000004186c */
[C---:B-1----:R-:W-:Y:S08]  /*7ca0*/  HMMA.16816.F32.BF16 R16, R20.reuse, R28, R16 ;  /* 0x0000001c1410723c */ /* 0x042ff00000041810 */
[----:B------:R-:W-:Y:S01]  /*7cb0*/  HMMA.16816.F32.BF16 R112, R20, R30, R112 ;  /* 0x0000001e1470723c */ /* 0x000fe20000041870 */
[----:B------:R-:W1:Y:S06]  /*7cc0*/  LDSM.16.MT88.4 R28, [R224+0x6900] ;  /* 0x00690000e01c783b */ /* 0x000e6c0000004200 */
[----:B------:R-:W-:Y:S02]  /*7cd0*/  F2FP.BF16.PACK_AB R20, R163, R161 ;  /* 0x000000a1a314723e */ /* 0x000fe400000010ff */
[----:B------:R-:W-:Y:S03]  /*7ce0*/  F2FP.BF16.PACK_AB R22, R167, R165 ;  /* 0x000000a5a716723e */ /* 0x000fe600000010ff */
[----:B------:R-:W-:Y:S02]  /*7cf0*/  F2FP.BF16.PACK_AB R21, R146, R145 ;  /* 0x000000919215723e */ /* 0x000fe400000010ff */
[----:B------:R-:W-:Y:S07]  /*7d00*/  F2FP.BF16.PACK_AB R23, R148, R147 ;  /* 0x000000939417723e */ /* 0x000fee00000010ff */
[C---:B--2---:R-:W-:Y:S08]  /*7d10*/  HMMA.16816.F32.BF16 R4, R20.reuse, R32, R4 ;  /* 0x000000201404723c */ /* 0x044ff00000041804 */
[C---:B------:R-:W-:Y:S01]  /*7d20*/  HMMA.16816.F32.BF16 R8, R20.reuse, R34, R8 ;  /* 0x000000221408723c */ /* 0x040fe20000041808 */
[----:B------:R-:W2:Y:S07]  /*7d30*/  LDSM.16.MT88.4 R32, [R222+0x6900] ;  /* 0x00690000de20783b */ /* 0x000eae0000004200 */
[C---:B------:R-:W-:Y:S08]  /*7d40*/  HMMA.16816.F32.BF16 R68, R20.reuse, R44, R68 ;  /* 0x0000002c1444723c */ /* 0x040ff00000041844 */
[C---:B------:R-:W-:Y:S01]  /*7d50*/  HMMA.16816.F32.BF16 R72, R20.reuse, R46, R72 ;  /* 0x0000002e1448723c */ /* 0x040fe20000041848 */
[----:B------:R-:W-:Y:S07]  /*7d60*/  LDSM.16.MT88.4 R44, [R221+0x7100] ;  /* 0x00710000dd2c783b */ /* 0x000fee0000004200 */
[C---:B----4-:R-:W-:Y:S08]  /*7d70*/  HMMA.16816.F32.BF16 R76, R20.reuse, R36, R76 ;  /* 0x00000024144c723c */ /* 0x050ff0000004184c */
[C---:B------:R-:W-:Y:S01]  /*7d80*/  HMMA.16816.F32.BF16 R80, R20.reuse, R38, R80 ;  /* 0x000000261450723c */ /* 0x040fe20000041850 */
[----:B------:R-:W4:Y:S07]  /*7d90*/  LDSM.16.MT88.4 R36, [R221+0x6900] ;  /* 0x00690000dd24783b */ /* 0x000f2e0000004200 */
        /* <DEDUP_REMOVED lines=12> */
[C---:B---3--:R-:W-:Y:S08]  /*7e60*/  HMMA.16816.F32.BF16 R16, R20.reuse, R24, R16 ;  /* 0x000000181410723c */ /* 0x048ff00000041810 */
[----:B------:R-:W-:Y:S01]  /*7e70*/  HMMA.16816.F32.BF16 R112, R20, R26, R112 ;  /* 0x0000001a1470723c */ /* 0x000fe20000041870 */
[----:B------:R-:W3:Y:S06]  /*7e80*/  LDSM.16.MT88.4 R24, [R221+0x3100] ;  /* 0x00310000dd18783b */ /* 0x000eec0000004200 */
[----:B------:R-:W-:Y:S02]  /*7e90*/  F2FP.BF16.PACK_AB R20, R53, R52 ;  /* 0x000000343514723e */ /* 0x000fe400000010ff */
[----:B------:R-:W-:Y:S03]  /*7ea0*/  F2FP.BF16.PACK_AB R22, R57, R56 ;  /* 0x000000383916723e */ /* 0x000fe600000010ff */
[----:B------:R-:W-:Y:S02]  /*7eb0*/  F2FP.BF16.PACK_AB R21, R55, R54 ;  /* 0x000000363715723e */ /* 0x000fe400000010ff */
[----:B------:R-:W-:Y:S07]  /*7ec0*/  F2FP.BF16.PACK_AB R23, R59, R58 ;  /* 0x0000003a3b17723e */ /* 0x000fee00000010ff */
[C---:B-1----:R-:W-:Y:S08]  /*7ed0*/  HMMA.16816.F32.BF16 R4, R20.reuse, R28, R4 ;  /* 0x0000001c1404723c */ /* 0x042ff00000041804 */
[C---:B------:R-:W-:Y:S01]  /*7ee0*/  HMMA.16816.F32.BF16 R8, R20.reuse, R30, R8 ;  /* 0x0000001e1408723c */ /* 0x040fe20000041808 */
[----:B------:R-:W1:Y:S07]  /*7ef0*/  LDSM.16.MT88.4 R28, [R224+0x7100] ;  /* 0x00710000e01c783b */ /* 0x000e6e0000004200 */
[C---:B--2---:R-:W-:Y:S08]  /*7f00*/  HMMA.16816.F32.BF16 R68, R20.reuse, R32, R68 ;  /* 0x000000201444723c */ /* 0x044ff00000041844 */
[C---:B------:R-:W-:Y:S01]  /*7f10*/  HMMA.16816.F32.BF16 R72, R20.reuse, R34, R72 ;  /* 0x000000221448723c */ /* 0x040fe20000041848 */
[----:B------:R-:W-:Y:S07]  /*7f20*/  LDSM.16.MT88.4 R32, [R220+0x3900] ;  /* 0x00390000dc20783b */ /* 0x000fee0000004200 */
[C---:B---3--:R-:W-:Y:S08]  /*7f30*/  HMMA.16816.F32.BF16 R76, R20.reuse, R24, R76 ;  /* 0x00000018144c723c */ /* 0x048ff0000004184c */
[C---:B------:R-:W-:Y:S01]  /*7f40*/  HMMA.16816.F32.BF16 R80, R20.reuse, R26, R80 ;  /* 0x0000001a1450723c */ /* 0x040fe20000041850 */
[----:B------:R-:W2:Y:S07]  /*7f50*/  LDSM.16.MT88.4 R24, [R222+0x3900] ;  /* 0x00390000de18783b */ /* 0x000eae0000004200 */
[C---:B------:R-:W-:Y:S07]  /*7f60*/  HMMA.16816.F32.BF16 R84, R20.reuse, R36, R84 ;  /* 0x000000241454723c */ /* 0x040fee0000041854 */
[----:B------:R-:W-:Y:S01]  /*7f70*/  FADD.FTZ R37, R175, R174 ;  /* 0x000000aeaf257221 */ /* 0x000fe20000010000 */
[C---:B------:R-:W-:Y:S04]  /*7f80*/  HMMA.16816.F32.BF16 R88, R20.reuse, R38, R88 ;  /* 0x000000261458723c */ /* 0x040fe80000041858 */
[----:B------:R-:W-:Y:S04]  /*7f90*/  FADD.FTZ R37, R192, R37 ;  /* 0x00000025c0257221 */ /* 0x000fe80000010000 */
[C---:B-1----:R-:W-:Y:S04]  /*7fa0*/  HMMA.16816.F32.BF16 R92, R20.reuse, R28, R92 ;  /* 0x0000001c145c723c */ /* 0x042fe8000004185c */
        /* <DEDUP_REMOVED lines=21> */
[----:B------:R-:W-:Y:S04]  /*8100*/  HMMA.16816.F32.BF16 R112, R20, R50, R112 ;  /* 0x000000321470723c */ /* 0x000fe80000041870 */
        /* <DEDUP_REMOVED lines=18> */
[C---:B--2---:R-:W-:Y:S04]  /*8230*/  HMMA.16816.F32.BF16 R68, R20.reuse, R24, R68 ;  /* 0x000000181444723c */ /* 0x044fe80000041844 */
[----:B------:R-:W-:Y:S02]  /*8240*/  FADD.FTZ R0, R122, R121 ;  /* 0x000000797a007221 */ /* 0x000fe40000010000 */
[----:B------:R-:W-:Y:S02]  /*8250*/  FADD.FTZ R2, R138, R137 ;  /* 0x000000898a027221 */ /* 0x000fe40000010000 */
[C---:B------:R-:W-:Y:S01]  /*8260*/  HMMA.16816.F32.BF16 R72, R20.reuse, R26, R72 ;  /* 0x0000001a1448723c */ /* 0x040fe20000041848 */
[----:B------:R-:W2:Y:S03]  /*8270*/  LDSM.16.MT88.4 R24, [R224+0x7900] ;  /* 0x00790000e018783b */ /* 0x000ea60000004200 */
[----:B------:R-:W-:Y:S02]  /*8280*/  FADD.FTZ R0, R123, R0 ;  /* 0x000000007b007221 */ /* 0x000fe40000010000 */
[----:B------:R-:W-:Y:S02]  /*8290*/  FADD.FTZ R2, R139, R2 ;  /* 0x000000028b027221 */ /* 0x000fe40000010000 */
[C---:B-1----:R-:W-:Y:S04]  /*82a0*/  HMMA.16816.F32.BF16 R76, R20.reuse, R28, R76 ;  /* 0x0000001c144c723c */ /* 0x042fe8000004184c */
[----:B------:R-:W-:Y:S04]  /*82b0*/  FADD.FTZ R0, R161, R0 ;  /* 0x00000000a1007221 */ /* 0x000fe80000010000 */
[C---:B------:R-:W-:Y:S01]  /*82c0*/  HMMA.16816.F32.BF16 R80, R20.reuse, R30, R80 ;  /* 0x0000001e1450723c */ /* 0x040fe20000041850 */
[----:B------:R-:W1:Y:S03]  /*82d0*/  LDSM.16.MT88.4 R28, [R222+0x7900] ;  /* 0x00790000de1c783b */ /* 0x000e660000004200 */
[----:B------:R-:W-:Y:S04]  /*82e0*/  FADD.FTZ R0, R163, R0 ;  /* 0x00000000a3007221 */ /* 0x000fe80000010000 */
[C---:B------:R-:W-:Y:S04]  /*82f0*/  HMMA.16816.F32.BF16 R84, R20.reuse, R32, R84 ;  /* 0x000000201454723c */ /* 0x040fe80000041854 */
[----:B------:R-:W-:Y:S04]  /*8300*/  FADD.FTZ R0, R165, R0 ;  /* 0x00000000a5007221 */ /* 0x000fe80000010000 */
[C---:B------:R-:W-:Y:S01]  /*8310*/  HMMA.16816.F32.BF16 R88, R20.reuse, R34, R88 ;  /* 0x000000221458723c */ /* 0x040fe20000041858 */
[----:B------:R-:W3:Y:S07]  /*8320*/  LDSM.16.MT88.4 R32, [R221+0x7900] ;  /* 0x00790000dd20783b */ /* 0x000eee0000004200 */
[C---:B--2---:R-:W-:Y:S08]  /*8330*/  HMMA.16816.F32.BF16 R92, R20.reuse, R24, R92 ;  /* 0x00000018145c723c */ /* 0x044ff0000004185c */
[C---:B------:R-:W-:Y:S01]  /*8340*/  HMMA.16816.F32.BF16 R96, R20.reuse, R26, R96 ;  /* 0x0000001a1460723c */ /* 0x040fe20000041860 */
[----:B------:R-:W2:Y:S07]  /*8350*/  LDSM.16.MT88.4 R24, [R220+0x7900] ;  /* 0x00790000dc18783b */ /* 0x000eae0000004200 */
[C---:B-1----:R-:W-:Y:S07]  /*8360*/  HMMA.16816.F32.BF16 R100, R20.reuse, R28, R100 ;  /* 0x0000001c1464723c */ /* 0x042fee0000041864 */
[----:B------:R-:W-:Y:S01]  /*8370*/  FADD.FTZ R29, R145, R2 ;  /* 0x00000002911d7221 */ /* 0x000fe20000010000 */
[C---:B------:R-:W-:Y:S04]  /*8380*/  HMMA.16816.F32.BF16 R104, R20.reuse, R30, R104 ;  /* 0x0000001e1468723c */ /* 0x040fe80000041868 */
[----:B------:R-:W-:Y:S04]  /*8390*/  FADD.FTZ R2, R146, R29 ;  /* 0x0000001d92027221 */ /* 0x000fe80000010000 */
[C---:B---3--:R-:W-:Y:S07]  /*83a0*/  HMMA.16816.F32.BF16 R120, R20.reuse, R32, R12 ;  /* 0x000000201478723c */ /* 0x048fee000004180c */
[----:B------:R-:W-:Y:S01]  /*83b0*/  FADD.FTZ R15, R147, R2 ;  /* 0x00000002930f7221 */ /* 0x000fe20000010000 */
[C---:B------:R-:W-:Y:S04]  /*83c0*/  HMMA.16816.F32.BF16 R108, R20.reuse, R34, R108 ;  /* 0x00000022146c723c */ /* 0x040fe8000004186c */
[----:B------:R-:W-:Y:S01]  /*83d0*/  FADD.FTZ R13, R167, R0 ;  /* 0x00000000a70d7221 */ /* 0x000fe20000010000 */
[----:B------:R-:W-:Y:S01]  /*83e0*/  MOV R0, R3 ;  /* 0x0000000300007202 */ /* 0x000fe20000000f00 */
[----:B------:R-:W-:Y:S02]  /*83f0*/  FADD.FTZ R15, R148, R15 ;  /* 0x0000000f940f7221 */ /* 0x000fe40000010000 */
[----:B------:R-:W-:Y:S01]  /*8400*/  FADD.FTZ R52, R52, R13 ;  /* 0x0000000d34347221 */ /* 0x000fe20000010000 */
[C---:B--2---:R-:W-:Y:S03]  /*8410*/  HMMA.16816.F32.BF16 R116, R20.reuse, R24, R16 ;  /* 0x000000181474723c */ /* 0x044fe60000041810 */
        /* <DEDUP_REMOVED lines=16> */
[----:B------:R-:W-:-:S05]  /*8520*/  @P1 BRA `(.L_x_1342) ;  /* 0xffffcba000001947 */ /* 0x000fca000383ffff */
.L_x_1341:
[----:B------:R-:W1:Y:S01]  /*8530*/  SHFL.BFLY PT, R2, R241, 0x2, 0x1f ;  /* 0x0c401f00f1027f89 */ /* 0x000e6200000e0000 */
[----:B------:R-:W-:-:S02]  /*8540*/  MOV R7, RZ ;  /* 0x000000ff00077202 */ /* 0x000fc40000000f00 */
[----:B------:R-:W-:Y:S01]  /*8550*/  PLOP3.LUT P2, PT, PT, PT, PT, 0x8, 0x0 ;  /* 0x000000000000781c */ /* 0x000fe20003f4e170 */
[----:B------:R-:W2:Y:S01]  /*8560*/  SHFL.BFLY PT, R0, R239, 0x2, 0x1f ;  /* 0x0c401f00ef007f89 */ /* 0x000ea200000e0000 */
[----:B-1----:R-:W-:Y:S02]  /*8570*/  FADD.FTZ R9, R2, R241 ;  /* 0x000000f102097221 */ /* 0x002fe40000010000 */
[----:B--2---:R-:W-:-:S03]  /*8580*/  FADD.FTZ R5, R0, R239 ;  /* 0x000000ef00057221 */ /* 0x004fc60000010000 */
[----:B------:R-:W1:Y:S01]  /*8590*/  SHFL.BFLY PT, R6, R9, 0x1, 0x1f ;  /* 0x0c201f0009067f89 */ /* 0x000e6200000e0000 */
[----:B------:R-:W-:-:S03]  /*85a0*/  MOV R0, RZ ;  /* 0x000000ff00007202 */ /* 0x000fc60000000f00 */
        /* <DEDUP_REMOVED lines=83> */
.L_x_1339:
        /* <DEDUP_REMOVED lines=121> */
[----:B------:R-:W-:Y:S02]  /*9270*/  ISETP.GE.AND P3, PT, R7, c[0x0][0x3c8], PT ;  /* 0x0000f20007007a0c */ /* 0x000fe40003f66270 */
[----:B------:R-:W-:Y:S02]  /*9280*/  IADD3 R2, R11, 0x18, RZ ;  /* 0x000000180b027810 */ /* 0x000fe40007ffe0ff */
[----:B------:R-:W-:Y:S02]  /*9290*/  ISETP.GE.AND P2, PT, R3, c[0x0][0x3c8], PT ;  /* 0x0000f20003007a0c */ /* 0x000fe40003f46270 */
[----:B------:R-:W-:Y:S02]  /*92a0*/  ISETP.GE.AND P1, PT, R2, c[0x0][0x3c8], PT ;  /* 0x0000f20002007a0c */ /* 0x000fe40003f26270 */
[C---:B------:R-:W-:Y:S02]  /*92b0*/  ISETP.GE.AND P4, PT, R11.reuse, c[0x0][0x3c8], PT ;  /* 0x0000f2000b007a0c */ /* 0x040fe40003f86270 */
[----:B------:R-:W-:-:S02]  /*92c0*/  IADD3 R0, R11, 0x20, RZ ;  /* 0x000000200b007810 */ /* 0x000fc40007ffe0ff */
[----:B------:R-:W-:Y:S02]  /*92d0*/  IADD3 R10, R11, 0x28, RZ ;  /* 0x000000280b0a7810 */ /* 0x000fe40007ffe0ff */
[----:B------:R-:W-:Y:S02]  /*92e0*/  @!P3 LEA.HI R7, R7, R7, RZ, 0x1 ;  /* 0x000000070707b211 */ /* 0x000fe400078f08ff */
[----:B------:R-:W-:Y:S02]  /*92f0*/  ISETP.GE.AND P6, PT, R0, c[0x0][0x3c8], PT ;  /* 0x0000f20000007a0c */ /* 0x000fe40003fc6270 */
[----:B------:R-:W-:Y:S02]  /*9300*/  @!P2 LEA.HI R3, R3, R3, RZ, 0x1 ;  /* 0x000000030303a211 */ /* 0x000fe400078f08ff */
[----:B------:R-:W-:Y:S01]  /*9310*/  @!P3 LOP3.LUT R7, R7, 0xfffffffe, RZ, 0xc0, !PT ;  /* 0xfffffffe0707b812 */ /* 0x000fe200078ec0ff */
[----:B-1--4-:R-:W-:Y:S01]  /*9320*/  @!P4 IMAD.WIDE R12, R11, 0x4, R16 ;  /* 0x000000040b0cc825 */ /* 0x012fe200078e0210 */
[----:B------:R-:W-:-:S02]  /*9330*/  @!P1 LEA.HI R2, R2, R2, RZ, 0x1 ;  /* 0x0000000202029211 */ /* 0x000fc400078f08ff */
[----:B------:R-:W-:Y:S01]  /*9340*/  @!P2 LOP3.LUT R3, R3, 0xfffffffe, RZ, 0xc0, !PT ;  /* 0xfffffffe0303a812 */ /* 0x000fe200078ec0ff */
[--C-:B------:R-:W-:Y:S01]  /*9350*/  @!P3 IMAD.WIDE R6, R7, 0x4, R16.reuse ;  /* 0x000000040706b825 */ /* 0x100fe200078e0210 */
[----:B------:R-:W-:Y:S01]  /*9360*/  @!P1 LOP3.LUT R21, R2, 0xfffffffe, RZ, 0xc0, !PT ;  /* 0xfffffffe02159812 */ /* 0x000fe200078ec0ff */
[----:B------:R1:W-:Y:S01]  /*9370*/  @!P4 ST.E.64 [R12.64], R128 ;  /* 0x000000800c00c985 */ /* 0x0003e2000c101b0e */
[----:B------:R-:W-:Y:S01]  /*9380*/  IADD3 R8, R11, 0x30, RZ ;  /* 0x000000300b087810 */ /* 0x000fe20007ffe0ff */
[----:B------:R-:W-:Y:S01]  /*9390*/  @!P2 IMAD.WIDE R18, R3, 0x4, R16 ;  /* 0x000000040312a825 */ /* 0x000fe200078e0210 */
[C---:B------:R-:W-:Y:S01]  /*93a0*/  IADD3 R3, R11.reuse, 0x38, RZ ;  /* 0x000000380b037810 */ /* 0x040fe20007ffe0ff */
[----:B------:R2:W-:Y:S01]  /*93b0*/  @!P3 ST.E.64 [R6.64], R4 ;  /* 0x000000040600b985 */ /* 0x0005e2000c101b0e */
[C---:B------:R-:W-:Y:S02]  /*93c0*/  IADD3 R15, R11.reuse, 0x40, RZ ;  /* 0x000000400b0f7810 */ /* 0x040fe40007ffe0ff */
[----:B------:R-:W-:Y:S01]  /*93d0*/  ISETP.GE.AND P5, PT, R10, c[0x0][0x3c8], PT ;  /* 0x0000f2000a007a0c */ /* 0x000fe20003fa6270 */
[----:B------:R3:W-:Y:S01]  /*93e0*/  @!P2 ST.E.64 [R18.64], R68 ;  /* 0x000000441200a985 */ /* 0x0007e2000c101b0e */
[----:B------:R-:W-:-:S02]  /*93f0*/  IADD3 R2, R11, 0x48, RZ ;  /* 0x000000480b027810 */ /* 0x000fc40007ffe0ff */
[----:B------:R-:W-:Y:S02]  /*9400*/  ISETP.GE.AND P4, PT, R8, c[0x0][0x3c8], PT ;  /* 0x0000f20008007a0c */ /* 0x000fe40003f86270 */
[----:B------:R-:W-:Y:S02]  /*9410*/  ISETP.GE.AND P3, PT, R3, c[0x0][0x3c8], PT ;  /* 0x0000f20003007a0c */ /* 0x000fe40003f66270 */
[----:B------:R-:W-:Y:S02]  /*9420*/  ISETP.GE.AND P2, PT, R15, c[0x0][0x3c8], PT ;  /* 0x0000f2000f007a0c */ /* 0x000fe40003f46270 */
[----:B------:R-:W-:-:S03]  /*9430*/  @!P6 LEA.HI R0, R0, R0, RZ, 0x1 ;  /* 0x000000000000e211 */ /* 0x000fc600078f08ff */
[----:B------:R-:W-:-:S04]  /*9440*/  @!P5 LEA.HI R10, R10, R10, RZ, 0x1 ;  /* 0x0000000a0a0ad211 */ /* 0x000fc800078f08ff */
[----:B------:R-:W-:Y:S02]  /*9450*/  @!P4 LEA.HI R8, R8, R8, RZ, 0x1 ;  /* 0x000000080808c211 */ /* 0x000fe400078f08ff */
[----:B------:R-:W-:Y:S02]  /*9460*/  @!P3 LEA.HI R3, R3, R3, RZ, 0x1 ;  /* 0x000000030303b211 */ /* 0x000fe400078f08ff */
[----:B------:R-:W-:Y:S02]  /*9470*/  @!P2 LEA.HI R15, R15, R15, RZ, 0x1 ;  /* 0x0000000f0f0fa211 */ /* 0x000fe400078f08ff */
[----:B-1----:R-:W-:Y:S02]  /*9480*/  @!P5 LOP3.LUT R13, R10, 0xfffffffe, RZ, 0xc0, !PT ;  /* 0xfffffffe0a0dd812 */ /* 0x002fe400078ec0ff */
[----:B------:R-:W-:Y:S01]  /*9490*/  @!P3 LOP3.LUT R3, R3, 0xfffffffe, RZ, 0xc0, !PT ;  /* 0xfffffffe0303b812 */ /* 0x000fe200078ec0ff */
[----:B--2---:R-:W-:Y:S01]  /*94a0*/  @!P1 IMAD.WIDE R6, R21, 0x4, R16 ;  /* 0x0000000415069825 */ /* 0x004fe200078e0210 */
[----:B------:R-:W-:-:S02]  /*94b0*/  @!P6 LOP3.LUT R5, R0, 0xfffffffe, RZ, 0xc0, !PT ;  /* 0xfffffffe0005e812 */ /* 0x000fc400078ec0ff */
[----:B------:R-:W-:Y:S02]  /*94c0*/  @!P2 LOP3.LUT R15, R15, 0xfffffffe, RZ, 0xc0, !PT ;  /* 0xfffffffe0f0fa812 */ /* 0x000fe400078ec0ff */
[----:B------:R1:W-:Y:S01]  /*94d0*/  @!P1 ST.E.64 [R6.64], R72 ;  /* 0x0000004806009985 */ /* 0x0003e2000c101b0e */
[----:B------:R-:W-:Y:S01]  /*94e0*/  ISETP.GE.AND P1, PT, R2, c[0x0][0x3c8], PT ;  /* 0x0000f20002007a0c */ /* 0x000fe20003f26270 */
[----:B------:R-:W-:Y:S01]  /*94f0*/  @!P6 IMAD.WIDE R4, R5, 0x4, R16 ;  /* 0x000000040504e825 */ /* 0x000fe200078e0210 */
[----:B---3--:R-:W-:Y:S02]  /*9500*/  @!P4 LOP3.LUT R19, R8, 0xfffffffe, RZ, 0xc0, !PT ;  /* 0xfffffffe0813c812 */ /* 0x008fe400078ec0ff */
[C---:B------:R-:W-:Y:S02]  /*9510*/  IADD3 R0, R11.reuse, 0x50, RZ ;  /* 0x000000500b007810 */ /* 0x040fe40007ffe0ff */
[----:B------:R2:W-:Y:S01]  /*9520*/  @!P6 ST.E.64 [R4.64], R76 ;  /* 0x0000004c0400e985 */ /* 0x0005e2000c101b0e */
[----:B------:R-:W-:-:S02]  /*9530*/  IADD3 R8, R11, 0x58, RZ ;  /* 0x000000580b087810 */ /* 0x000fc40007ffe0ff */
[----:B------:R-:W-:Y:S02]  /*9540*/  IADD3 R10, R11, 0x68, RZ ;  /* 0x000000680b0a7810 */ /* 0x000fe40007ffe0ff */
[----:B------:R-:W-:Y:S02]  /*9550*/  ISETP.GE.AND P6, PT, R0, c[0x0][0x3c8], PT ;  /* 0x0000f20000007a0c */ /* 0x000fe40003fc6270 */
[----:B------:R-:W-:-:S11]  /*9560*/  @!P1 LEA.HI R2, R2, R2, RZ, 0x1 ;  /* 0x0000000202029211 */ /* 0x000fd600078f08ff */
[----:B------:R-:W-:Y:S01]  /*9570*/  @!P6 LEA.HI R0, R0, R0, RZ, 0x1 ;  /* 0x000000000000e211 */ /* 0x000fe200078f08ff */
[----:B-1----:R-:W-:-:S04]  /*9580*/  @!P5 IMAD.WIDE R6, R13, 0x4, R16 ;  /* 0x000000040d06d825 */ /* 0x002fc800078e0210 */
[--C-:B------:R-:W-:Y:S01]  /*9590*/  @!P4 IMAD.WIDE R12, R19, 0x4, R16.reuse ;  /* 0x00000004130cc825 */ /* 0x100fe200078e0210 */
[----:B------:R1:W-:Y:S01]  /*95a0*/  @!P5 ST.E.64 [R6.64], R80 ;  /* 0x000000500600d985 */ /* 0x0003e2000c101b0e */
[----:B------:R-:W-:Y:S02]  /*95b0*/  ISETP.GE.AND P5, PT, R8, c[0x0][0x3c8], PT ;  /* 0x0000f20008007a0c */ /* 0x000fe40003fa6270 */
[----:B--2---:R-:W-:Y:S01]  /*95c0*/  @!P1 LOP3.LUT R5, R2, 0xfffffffe, RZ, 0xc0, !PT ;  /* 0xfffffffe02059812 */ /* 0x004fe200078ec0ff */
[--C-:B------:R-:W-:Y:S01]  /*95d0*/  @!P3 IMAD.WIDE R2, R3, 0x4, R16.reuse ;  /* 0x000000040302b825 */ /* 0x100fe200078e0210 */
[----:B------:R-:W-:Y:S03]  /*95e0*/  @!P4 ST.E.64 [R12.64], R84 ;  /* 0x000000540c00c985 */ /* 0x000fe6000c101b0e */
[--C-:B------:R-:W-:Y:S01]  /*95f0*/  @!P2 IMAD.WIDE R18, R15, 0x4, R16.reuse ;  /* 0x000000040f12a825 */ /* 0x100fe200078e0210 */
[----:B------:R-:W-:Y:S01]  /*9600*/  IADD3 R15, R11, 0x60, RZ ;  /* 0x000000600b0f7810 */ /* 0x000fe20007ffe0ff */
[----:B------:R2:W-:Y:S01]  /*9610*/  @!P3 ST.E.64 [R2.64], R88 ;  /* 0x000000580200b985 */ /* 0x0005e2000c101b0e */
[----:B------:R-:W-:Y:S01]  /*9620*/  ISETP.GE.AND P3, PT, R10, c[0x0][0x3c8], PT ;  /* 0x0000f2000a007a0c */ /* 0x000fe20003f66270 */
[----:B------:R-:W-:Y:S01]  /*9630*/  @!P1 IMAD.WIDE R4, R5, 0x4, R16 ;  /* 0x0000000405049825 */ /* 0x000fe200078e0210 */
[----:B------:R-:W-:Y:S01]  /*9640*/  ISETP.GE.AND P4, PT, R15, c[0x0][0x3c8], PT ;  /* 0x0000f2000f007a0c */ /* 0x000fe20003f86270 */
[----:B------:R-:W-:Y:S01]  /*9650*/  @!P2 ST.E.64 [R18.64], R92 ;  /* 0x0000005c1200a985 */ /* 0x000fe2000c101b0e */
[----:B------:R-:W-:-:S03]  /*9660*/  @!P5 LEA.HI R8, R8, R8, RZ, 0x1 ;  /* 0x000000080808d211 */ /* 0x000fc600078f08ff */
[----:B------:R3:W-:Y:S06]  /*9670*/  @!P1 ST.E.64 [R4.64], R96 ;  /* 0x0000006004009985 */ /* 0x0007ec000c101b0e */
[----:B------:R-:W-:Y:S02]  /*9680*/  @!P3 LEA.HI R10, R10, R10, RZ, 0x1 ;  /* 0x0000000a0a0ab211 */ /* 0x000fe400078f08ff */
[----:B------:R-:W-:Y:S02]  /*9690*/  @!P4 LEA.HI R15, R15, R15, RZ, 0x1 ;  /* 0x0000000f0f0fc211 */ /* 0x000fe400078f08ff */
[----:B-1----:R-:W-:-:S02]  /*96a0*/  IADD3 R7, R11, 0x70, RZ ;  /* 0x000000700b077810 */ /* 0x002fc40007ffe0ff */
[----:B------:R-:W-:Y:S02]  /*96b0*/  IADD3 R6, R11, 0x78, RZ ;  /* 0x000000780b067810 */ /* 0x000fe40007ffe0ff */
[----:B------:R-:W-:Y:S02]  /*96c0*/  ISETP.GE.AND P2, PT, R7, c[0x0][0x3c8], PT ;  /* 0x0000f20007007a0c */ /* 0x000fe40003f46270 */
[----:B------:R-:W-:Y:S02]  /*96d0*/  ISETP.GE.AND P1, PT, R6, c[0x0][0x3c8], PT ;  /* 0x0000f20006007a0c */ /* 0x000fe40003f26270 */
[----:B------:R-:W-:Y:S02]  /*96e0*/  @!P4 LOP3.LUT R15, R15, 0xfffffffe, RZ, 0xc0, !PT ;  /* 0xfffffffe0f0fc812 */ /* 0x000fe400078ec0ff */
[----:B--2---:R-:W-:Y:S02]  /*96f0*/  @!P6 LOP3.LUT R3, R0, 0xfffffffe, RZ, 0xc0, !PT ;  /* 0xfffffffe0003e812 */ /* 0x004fe400078ec0ff */
[----:B------:R-:W-:Y:S01]  /*9700*/  @!P3 LOP3.LUT R13, R10, 0xfffffffe, RZ, 0xc0, !PT ;  /* 0xfffffffe0a0db812 */ /* 0x000fe200078ec0ff */
[----:B------:R-:W-:-:S04]  /*9710*/  @!P4 IMAD.WIDE R20, R15, 0x4, R16 ;  /* 0x000000040f14c825 */ /* 0x000fc800078e0210 */
[----:B------:R-:W-:Y:S01]  /*9720*/  @!P2 LEA.HI R7, R7, R7, RZ, 0x1 ;  /* 0x000000070707a211 */ /* 0x000fe200078f08ff */
[--C-:B------:R-:W-:Y:S01]  /*9730*/  @!P6 IMAD.WIDE R2, R3, 0x4, R16.reuse ;  /* 0x000000040302e825 */ /* 0x100fe200078e0210 */
[----:B------:R-:W-:Y:S02]  /*9740*/  @!P1 LEA.HI R6, R6, R6, RZ, 0x1 ;  /* 0x0000000606069211 */ /* 0x000fe400078f08ff */
[----:B---3--:R-:W-:Y:S01]  /*9750*/  @!P5 LOP3.LUT R5, R8, 0xfffffffe, RZ, 0xc0, !PT ;  /* 0xfffffffe0805d812 */ /* 0x008fe200078ec0ff */
[--C-:B------:R-:W-:Y:S01]  /*9760*/  @!P3 IMAD.WIDE R12, R13, 0x4, R16.reuse ;  /* 0x000000040d0cb825 */ /* 0x100fe200078e0210 */
        /* <DEDUP_REMOVED lines=11> */
.L_x_1345:
[----:B------:R-:W-:Y:S05]  /*9820*/  BSYNC B0 ;  /* 0x0000000000007941 */ /* 0x000fea0003800000 */
.L_x_1344:
        /* <DEDUP_REMOVED lines=98> */
.L_x_1343:
        /* <DEDUP_REMOVED lines=50> */
.L_x_1346:
        /* <DEDUP_REMOVED lines=9> */
.L_x_2712:


//--------------------- .text._ZN7cutlass13device_kernelIN5flash19enable_sm80_to_sm89INS1_16FlashAttnFwdSm80INS1_25CollectiveMainloopFwdSm80ILi8ELi1ELb1EN4cute5tupleIJNS5_1CILi128EEENS7_ILi96EEES8_EEELi128ENS_10bfloat16_tEfNS_4arch4Sm80ELb0ELb1ELb0ELb0ELb0ELb0ELb1ELb1EEENS1_21CollectiveEpilogueFwdINS6_IJS8_S8_S9_EEENS6_IJNS7_ILi1EEESH_SH_EEESB_SD_Li256ELb0ELb1ELb1ELb0EEENS1_19SingleTileSchedulerILb0ELb1ELb1ELi128EEEEEEEEEvNT_6ParamsE --------------------------
	.section	.text._ZN7cutlass13device_kernelIN5flash19enable_sm80_to_sm89INS1_16FlashAttnFwdSm80INS1_25CollectiveMainloopFwdSm80ILi8ELi1ELb1EN4cute5tupleIJNS5_1CILi128EEENS7_ILi96EEES8_EEELi128ENS_10bfloat16_tEfNS_4arch4Sm80ELb0ELb1ELb0ELb0ELb0ELb0ELb1ELb1EEENS1_21CollectiveEpilogueFwdINS6_IJS8_S8_S9_EEENS6_IJNS7_ILi1EEESH_SH_EEESB_SD_Li256ELb0ELb1ELb1ELb0EEENS1_19SingleTileSchedulerILb0ELb1ELb1ELi128EEEEEEEEEvNT_6ParamsE,"ax",@progbits
	.sectioninfo	@"SHI_REGISTERS=250"
	.align	128
.text._ZN7cutlass13device_kernelIN5flash19enable_sm80_to_sm89INS1_16FlashAttnFwdSm80INS1_25CollectiveMainloopFwdSm80ILi8ELi1ELb1EN4cute5tupleIJNS5_1CILi128EEENS7_ILi96EEES8_EEELi128ENS_10bfloat16_tEfNS_4arch4Sm80ELb0ELb1ELb0ELb0ELb0ELb0ELb1ELb1EEENS1_21CollectiveEpilogueFwdINS6_IJS8_S8_S9_EEENS6_IJNS7_ILi1EEESH_SH_EEESB_SD_Li256ELb0ELb1ELb1ELb0EEENS1_19SingleTileSchedulerILb0ELb1ELb1ELi128EEEEEEEEEvNT_6ParamsE:
        .type           _ZN7cutlass13device_kernelIN5flash19enable_sm80_to_sm89INS1_16FlashAttnFwdSm80INS1_25CollectiveMainloopFwdSm80ILi8ELi1ELb1EN4cute5tupleIJNS5_1CILi128EEENS7_ILi96EEES8_EEELi128ENS_10bfloat16_tEfNS_4arch4Sm80ELb0ELb1ELb0ELb0ELb0ELb0ELb1ELb1EEENS1_21CollectiveEpilogueFwdINS6_IJS8_S8_S9_EEENS6_IJNS7_ILi1EEESH_SH_EEESB_SD_Li256ELb0ELb1ELb1ELb0EEENS1_19SingleTileSchedulerILb0ELb1ELb1ELi128EEEEEEEEEvNT_6ParamsE,@function
        .size           _ZN7cutlass13device_kernelIN5flash19enable_sm80_to_sm89INS1_16FlashAttnFwdSm80INS1_25CollectiveMainloopFwdSm80ILi8ELi1ELb1EN4cute5tupleIJNS5_1CILi128EEENS7_ILi96EEES8_EEELi128ENS_10bfloat16_tEfNS_4arch4Sm80ELb0ELb1ELb0ELb0ELb0ELb0ELb1ELb1EEENS1_21CollectiveEpilogueFwdINS6_IJS8_S8_S9_EEENS6_IJNS7_ILi1EEESH_SH_EEESB_SD_Li256ELb0ELb1ELb1ELb0EEENS1_19SingleTileSchedulerILb0ELb1ELb1ELi128EEEEEEEEEvNT_6ParamsE,(.L_x_2713 - _ZN7cutlass13device_kernelIN5flash19enable_sm80_to_sm89INS1_16FlashAttnFwdSm80INS1_25CollectiveMainloopFwdSm80ILi8ELi1ELb1EN4cute5tupleIJNS5_1CILi128EEENS7_ILi96EEES8_EEELi128ENS_10bfloat16_tEfNS_4arch4Sm80ELb0ELb1ELb0ELb0ELb0ELb0ELb1ELb1EEENS1_21CollectiveEpilogueFwdINS6_IJS8_S8_S9_EEENS6_IJNS7_ILi1EEESH_SH_EEESB_SD_Li256ELb0ELb1ELb1ELb0EEENS1_19SingleTileSchedulerILb0ELb1ELb1ELi128EEEEEEEEEvNT_6ParamsE)
        .other          _ZN7cutlass13device_kernelIN5flash19enable_sm80_to_sm89INS1_16FlashAttnFwdSm80INS1_25CollectiveMainloopFwdSm80ILi8ELi1ELb1EN4cute5tupleIJNS5_1CILi128EEENS7_ILi96EEES8_EEELi128ENS_10bfloat16_tEfNS_4arch4Sm80ELb0ELb1ELb0ELb0ELb0ELb0ELb1ELb1EEENS1_21CollectiveEpilogueFwdINS6_IJS8_S8_S9_EEENS6_IJNS7_ILi1EEESH_SH_EEESB_SD_Li256ELb0ELb1ELb1ELb0EEENS1_19SingleTileSchedulerILb0ELb1ELb1ELi128EEEEEEEEEvNT_6ParamsE,@"STO_CUDA_ENTRY STV_DEFAULT"
_ZN7cutlass13device_kernelIN5flash19enable_sm80_to_sm89INS1_16FlashAttnFwdSm80INS1_25CollectiveMainloopFwdSm80ILi8ELi1ELb1EN4cute5tupleIJNS5_1CILi128EEENS7_ILi96EEES8_EEELi128ENS_10bfloat16_tEfNS_4arch4Sm80ELb0ELb1ELb0ELb0ELb0ELb0ELb1ELb1EEENS1_21CollectiveEpilogueFwdINS6_IJS8_S8_S9_EEENS6_IJNS7_ILi1EEESH_SH_EEESB_SD_Li256ELb0ELb1ELb1ELb0EEENS1_19SingleTileSchedulerILb0ELb1ELb1ELi128EEEEEEEEEvNT_6ParamsE:
        /* <DEDUP_REMOVED lines=17> */
.L_x_1347:
[----:B---3--:R-:W-:Y:S02]  /*0110*/  ULDC.64 UR4, c[0x0][0x550] ;  /* 0x0001540000047ab9 */ /* 0x008fe40000000a00 */
[----:B------:R-:W-:Y:S02]  /*0120*/  UISETP.NE.AND UP0, UPT, UR4, 0x1, UPT ;  /* 0x000000010400788c */ /* 0x000fe4000bf05270 */
[----:B------:R-:W-:-:S02]  /*0130*/  UIMAD.WIDE.U32 UR10, UR6, UR5, URZ ;  /* 0x00000005060a72a5 */ /* 0x000fc4000f8e003f */
[----:B------:R-:W-:Y:S02]  /*0140*/  ULDC UR4, c[0x0][0x558] ;  /* 0x0001560000047ab9 */ /* 0x000fe40000000800 */
[----:B------:R-:W-:-:S05]  /*0150*/  UMOV UR9, UR6 ;  /* 0x0000000600097c82 */ /* 0x000fca0008000000 */
[----:B------:R-:W-:-:S03]  /*0160*/  @UP0 USHF.R.U32.HI UR9, URZ, UR4, UR11 ;  /* 0x000000043f090299 */ /* 0x000fc6000801160b */
.L_x_1348:
        /* <DEDUP_REMOVED lines=35> */
.L_x_1350:
[----:B------:R-:W-:Y:S02]  /*03a0*/  ULDC UR4, c[0x0][0x32c] ;  /* 0x0000cb0000047ab9 */ /* 0x000fe40000000800 */
[----:B------:R-:W-:-:S03]  /*03b0*/  UISETP.NE.AND UP0, UPT, UR11, UR4, UPT ;  /* 0x000000040b00728c */ /* 0x000fc6000bf05270 */
[----:B------:R-:W-:Y:S02]  /*03c0*/  ULDC.64 UR4, c[0x0][0x330] ;  /* 0x0000cc0000047ab9 */ /* 0x000fe40000000a00 */
[----:B------:R-:W-:-:S06]  /*03d0*/  UIMAD.WIDE.U32 UR12, UR7, UR4, URZ ;  /* 0x00000004070c72a5 */ /* 0x000fcc000f8e003f */
[----:B------:R-:W-:Y:S02]  /*03e0*/  @UP0 USHF.R.U32.HI UR7, URZ, UR5, UR13 ;  /* 0x000000053f070299 */ /* 0x000fe4000801160d */
.L_x_1351:
[----:B------:R-:W-:Y:S02]  /*03f0*/  ULDC UR4, c[0x0][0x32c] ;  /* 0x0000cb0000047ab9 */ /* 0x000fe40000000800 */
[----:B------:R-:W-:-:S04]  /*0400*/  UIMAD UR4, UR7, UR4, UR4 ;  /* 0x00000004070472a4 */ /* 0x000fc8000f8e0204 */
[----:B------:R-:W-:-:S04]  /*0410*/  UISETP.LT.AND UP0, UPT, UR6, UR4, UPT ;  /* 0x000000040600728c */ /* 0x000fc8000bf01270 */
[----:B------:R-:W-:-:S03]  /*0420*/  USEL UR6, UR6, UR4, UP0 ;  /* 0x0000000406067287 */ /* 0x000fc60008000000 */
.L_x_1349:
        /* <DEDUP_REMOVED lines=35> */
.L_x_1353:
[----:B------:R-:W-:-:S04]  /*0660*/  MOV R2, c[0x0][0x32c] ;  /* 0x0000cb0000027a02 */ /* 0x000fc80000000f00 */
[----:B------:R-:W-:-:S13]  /*0670*/  ISETP.NE.AND P0, PT, R2, 0x1, PT ;  /* 0x000000010200780c */ /* 0x000fda0003f05270 */
[----:B------:R-:W-:-:S05]  /*0680*/  @P0 IMAD.HI.U32 R2, R4, c[0x0][0x330], RZ ;  /* 0x0000cc0004020a27 */ /* 0x000fca00078e00ff */
[----:B------:R-:W-:-:S05]  /*0690*/  @P0 SHF.R.U32.HI R4, RZ, c[0x0][0x334], R2 ;  /* 0x0000cd00ff040a19 */ /* 0x000fca0000011602 */
.L_x_1354:
[----:B------:R-:W-:-:S05]  /*06a0*/  IMAD R4, R4, c[0x0][0x32c], RZ ;  /* 0x0000cb0004047a24 */ /* 0x000fca00078e02ff */
[----:B------:R-:W-:-:S05]  /*06b0*/  IMNMX R3, R3, R4, !PT ;  /* 0x0000000403037217 */ /* 0x000fca0007800200 */
.L_x_1352:
        /* <DEDUP_REMOVED lines=39> */
.L_x_1355:
        /* <DEDUP_REMOVED lines=91> */
[----:B------:R-:W-:Y:S01]  /*0ee0*/  BAR.SYNC.DEFER_BLOCKING 0x0 ;  /* 0x0000000000007b1d */ /* 0x000fe20000010000 */
[----:B------:R-:W-:Y:S01]  /*0ef0*/  IMAD R2, R3, c[0x0][0x2c4], R2 ;  /* 0x0000b10003027a24 */ /* 0x000fe200078e0202 */
[----:B------:R-:W-:Y:S01]  /*0f00*/  IADD3 R3, R5, 0x20, RZ ;  /* 0x0000002005037810 */ /* 0x000fe20007ffe0ff */
[----:B------:R-:W-:Y:S01]  /*0f10*/  IMAD.WIDE.U32 R12, R4, c[0x0][0x1b0], R12 ;  /* 0x00006c00040c7a25 */ /* 0x000fe200078e000c */
[----:B------:R-:W-:-:S02]  /*0f20*/  ISETP.GE.AND P4, PT, R34, c[0x0][0x198], PT ;  /* 0x0000660022007a0c */ /* 0x000fc40003f86270 */
[----:B------:R-:W-:Y:S01]  /*0f30*/  SHF.R.S32.HI R11, RZ, 0x1f, R2 ;  /* 0x0000001fff0b7819 */ /* 0x000fe20000011402 */
[----:B------:R-:W-:Y:S01]  /*0f40*/  IMAD R7, R4, c[0x0][0x1b4], R7 ;  /* 0x00006d0004077a24 */ /* 0x000fe200078e0207 */
[----:B------:R-:W-:Y:S01]  /*0f50*/  ISETP.GE.AND P3, PT, R3, UR4, PT ;  /* 0x0000000403007c0c */ /* 0x000fe2000bf66270 */
[----:B------:R-:W-:Y:S01]  /*0f60*/  UMOV UR17, 0x6 ;  /* 0x0000000600117882 */ /* 0x000fe20000000000 */
[----:B------:R-:W-:Y:S01]  /*0f70*/  IADD3 R4, R5, 0x40, RZ ;  /* 0x0000004005047810 */ /* 0x000fe20007ffe0ff */
[----:B------:R-:W-:Y:S01]  /*0f80*/  IMAD R11, R11, c[0x0][0x1a8], RZ ;  /* 0x00006a000b0b7a24 */ /* 0x000fe200078e02ff */
[----:B------:R-:W-:Y:S01]  /*0f90*/  SHF.R.S32.HI R105, RZ, 0x5, R104 ;  /* 0x00000005ff697819 */ /* 0x000fe20000011468 */
        /* <DEDUP_REMOVED lines=14> */
[----:B------:R-:W-:Y:S01]  /*1080*/  IADD3 R5, R5, 0x60, RZ ;  /* 0x0000006005057810 */ /* 0x000fe20007ffe0ff */
[----:B------:R-:W-:Y:S01]  /*1090*/  SHFL.IDX PT, R12, R6, 0x1, 0x181f ;  /* 0x00381f00060c7f89 */ /* 0x000fe200000e0000 */
[----:B------:R-:W-:Y:S01]  /*10a0*/  SHF.R.U32.HI R208, RZ, 0x3, R7 ;  /* 0x00000003ffd07819 */ /* 0x000fe20000011607 */
        /* <DEDUP_REMOVED lines=10> */
[----:B------:R-:W-:Y:S01]  /*1150*/  SHFL.IDX PT, R8, R6, 0x2, 0x181f ;  /* 0x00581f0006087f89 */ /* 0x000fe200000e0000 */
[----:B------:R-:W-:Y:S01]  /*1160*/  UIMAD UR4, UR12, UR4, URZ ;  /* 0x000000040c0472a4 */ /* 0x000fe2000f8e023f */
[----:B------:R-:W-:Y:S01]  /*1170*/  IMAD.SHL.U32 R7, R7, 0x8, RZ ;  /* 0x0000000807077824 */ /* 0x000fe200078e00ff */
[----:B------:R-:W-:Y:S01]  /*1180*/  ISETP.GE.AND P6, PT, R2, c[0x0][0x198], PT ;  /* 0x0000660002007a0c */ /* 0x000fe20003fc6270 */
[----:B------:R-:W-:Y:S01]  /*1190*/  SHFL.IDX PT, R10, R6, 0x3, 0x181f ;  /* 0x00781f00060a7f89 */ /* 0x000fe200000e0000 */
[----:B------:R-:W-:-:S02]  /*11a0*/  UIMAD UR4, UR9, UR5, UR4 ;  /* 0x00000005090472a4 */ /* 0x000fc4000f8e0204 */
[----:B------:R-:W-:Y:S01]  /*11b0*/  LOP3.LUT R208, R208, 0xfffffe00, R7, 0xf8, !PT ;  /* 0xfffffe00d0d07812 */ /* 0x000fe200078ef807 */
[----:B------:R-:W-:Y:S01]  /*11c0*/  SHFL.IDX PT, R11, R3, 0x3, 0x181f ;  /* 0x00781f00030b7f89 */ /* 0x000fe200000e0000 */
[----:B------:R-:W-:Y:S02]  /*11d0*/  @!P1 SHF.R.S32.HI R7, RZ, 0x1f, R2 ;  /* 0x0000001fff079819 */ /* 0x000fe40000011402 */
[----:B------:R-:W-:Y:S01]  /*11e0*/  IADD3 R211, R211, UR4, RZ ;  /* 0x00000004d3d37c10 */ /* 0x000fe2000fffe0ff */
[----:B------:R-:W-:Y:S01]  /*11f0*/  IMAD.SHL.U32 R208, R208, 0x2, RZ ;  /* 0x00000002d0d07824 */ /* 0x000fe200078e00ff */
[----:B------:R-:W-:Y:S02]  /*1200*/  ULDC.64 UR4, c[0x0][0x210] ;  /* 0x0000840000047ab9 */ /* 0x000fe40000000a00 */
[----:B------:R-:W-:-:S04]  /*1210*/  UIMAD UR4, UR12, UR4, URZ ;  /* 0x000000040c0472a4 */ /* 0x000fc8000f8e023f */
[----:B------:R-:W-:Y:S01]  /*1220*/  UIMAD UR4, UR9, UR5, UR4 ;  /* 0x00000005090472a4 */ /* 0x000fe2000f8e0204 */
[----:B--2---:R-:W-:Y:S01]  /*1230*/  @P0 SHF.R.S32.HI R219, RZ, 0x1f, R218 ;  /* 0x0000001fffdb0819 */ /* 0x004fe200000114da */
[----:B------:R-:W-:Y:S01]  /*1240*/  @!P0 IMAD.MOV.U32 R218, RZ, RZ, R0 ;  /* 0x000000ffffda8224 */ /* 0x000fe200078e0000 */
[----:B------:R-:W-:Y:S01]  /*1250*/  @!P1 LEA.HI R0, R7, R2, RZ, 0x3 ;  /* 0x0000000207009211 */ /* 0x000fe200078f18ff */
[----:B------:R-:W-:Y:S01]  /*1260*/  @!P0 IMAD.MOV.U32 R219, RZ, RZ, R9 ;  /* 0x000000ffffdb8224 */ /* 0x000fe200078e0009 */
[----:B-1----:R-:W-:Y:S01]  /*1270*/  @!P1 LEA R16, P0, R34, R4, 0x1 ;  /* 0x0000000422109211 */ /* 0x002fe200078008ff */
[----:B------:R1:W2:Y:S01]  /*1280*/  SHFL.IDX PT, R9, R3, 0x2, 0x181f ;  /* 0x00581f0003097f89 */ /* 0x0002a200000e0000 */
[----:B------:R-:W-:Y:S01]  /*1290*/  @!P1 LOP3.LUT R0, R0, 0xfffffff8, RZ, 0xc0, !PT ;  /* 0xfffffff800009812 */ /* 0x000fe200078ec0ff */
[----:B------:R-:W-:Y:S01]  /*12a0*/  IMAD R213, R219, c[0x0][0x1f0], RZ ;  /* 0x00007c00dbd57a24 */ /* 0x000fe200078e02ff */
[----:B------:R-:W-:Y:S01]  /*12b0*/  @!P3 SHF.R.S32.HI R7, RZ, 0x1f, R2 ;  /* 0x0000001fff07b819 */ /* 0x000fe20000011402 */
[----:B------:R-:W-:Y:S01]  /*12c0*/  IMAD.WIDE.U32 R210, R218, c[0x0][0x1f0], R210 ;  /* 0x00007c00dad27a25 */ /* 0x000fe200078e00d2 */
[----:B---3--:R-:W-:-:S03]  /*12d0*/  @!P1 LEA.HI.X R17, R34, R5, R35, 0x1, P0 ;  /* 0x0000000522119211 */ /* 0x008fc600000f0c23 */
[----:B------:R-:W-:Y:S01]  /*12e0*/  @!P1 IMAD.WIDE R18, R0, 0x2, R4 ;  /* 0x0000000200129825 */ /* 0x000fe200078e0204 */
[----:B------:R-:W-:Y:S01]  /*12f0*/  @!P3 LEA.HI R4, R7, R2, RZ, 0x3 ;  /* 0x000000020704b211 */ /* 0x000fe200078f18ff */
[----:B------:R3:W-:Y:S01]  /*1300*/  @!P1 LDGSTS.E.BYPASS.LTC128B.128 [R208+0x100], [R16.64], !P4 ;  /* 0x0010000010d09fae */ /* 0x0007e2000e101d4e */
[----:B------:R-:W-:Y:S01]  /*1310*/  @!P2 SHF.R.S32.HI R5, RZ, 0x1f, R2 ;  /* 0x0000001fff05a819 */ /* 0x000fe20000011402 */
[----:B------:R-:W-:Y:S01]  /*1320*/  IMAD R213, R218, c[0x0][0x1f4], R213 ;  /* 0x00007d00dad57a24 */ /* 0x000fe200078e02d5 */
[----:B------:R-:W-:Y:S01]  /*1330*/  @!P3 LOP3.LUT R4, R4, 0xfffffff8, RZ, 0xc0, !PT ;  /* 0xfffffff80404b812 */ /* 0x000fe200078ec0ff */
[----:B------:R4:W-:Y:S01]  /*1340*/  @!P1 LDGSTS.E.BYPASS.LTC128B.128 [R208+0x4100], [R18.64], !P6 ;  /* 0x0410000012d09fae */ /* 0x0009e2000f101d4e */
[----:B------:R-:W-:Y:S01]  /*1350*/  @!P3 LEA R20, P1, R34, R12, 0x1 ;  /* 0x0000000c2214b211 */ /* 0x000fe200078208ff */
[----:B------:R-:W-:Y:S01]  /*1360*/  IMAD.IADD R213, R211, 0x1, R213 ;  /* 0x00000001d3d57824 */ /* 0x000fe200078e02d5 */
[----:B------:R-:W-:Y:S01]  /*1370*/  @!P2 LEA.HI R0, R5, R2, RZ, 0x3 ;  /* 0x000000020500a211 */ /* 0x000fe200078f18ff */
[----:B------:R-:W-:Y:S01]  /*1380*/  @!P3 IMAD.WIDE R22, R4, 0x2, R12 ;  /* 0x000000020416b825 */ /* 0x000fe200078e020c */
[----:B------:R-:W-:-:S02]  /*1390*/  @!P3 LEA.HI.X R21, R34, R13, R35, 0x1, P1 ;  /* 0x0000000d2215b211 */ /* 0x000fc400008f0c23 */
[----:B------:R-:W-:Y:S01]  /*13a0*/  @!P2 LOP3.LUT R5, R0, 0xfffffff8, RZ, 0xc0, !PT ;  /* 0xfffffff80005a812 */ /* 0x000fe200078ec0ff */
[----:B------:R-:W-:Y:S02]  /*13b0*/  IMAD.MOV.U32 R13, RZ, RZ, 0x60 ;  /* 0x00000060ff0d7424 */ /* 0x000fe400078e00ff */
[----:B------:R5:W-:Y:S01]  /*13c0*/  @!P3 LDGSTS.E.BYPASS.LTC128B.128 [R208+0x1100], [R20.64], !P4 ;  /* 0x0110000014d0bfae */ /* 0x000be2000e101d4e */
[----:B------:R-:W-:Y:S02]  /*13d0*/  IMAD.MOV.U32 R212, RZ, RZ, R210 ;  /* 0x000000ffffd47224 */ /* 0x000fe400078e00d2 */
[C---:B-1----:R-:W-:Y:S01]  /*13e0*/  IMAD R3, R13.reuse, c[0x0][0x1e4], RZ ;  /* 0x000079000d037a24 */ /* 0x042fe200078e02ff */
[----:B------:R5:W-:Y:S01]  /*13f0*/  @!P3 LDGSTS.E.BYPASS.LTC128B.128 [R208+0x5100], [R22.64], !P6 ;  /* 0x0510000016d0bfae */ /* 0x000be2000f101d4e */
[----:B------:R-:W-:-:S04]  /*1400*/  IMAD.WIDE.U32 R108, R13, c[0x0][0x1e0], RZ ;  /* 0x000078000d6c7a25 */ /* 0x000fc800078e00ff */
[----:B------:R-:W-:Y:S02]  /*1410*/  IMAD R13, R14, -0x60, R13 ;  /* 0xffffffa00e0d7824 */ /* 0x000fe400078e020d */
[----:B--2---:R-:W-:Y:S01]  /*1420*/  @!P2 IMAD.WIDE R4, R5, 0x2, R8 ;  /* 0x000000020504a825 */ /* 0x004fe200078e0208 */
[C---:B---3--:R-:W-:Y:S02]  /*1430*/  @!P2 LEA R16, P0, R34.reuse, R8, 0x1 ;  /* 0x000000082210a211 */ /* 0x048fe400078008ff */
[----:B------:R-:W-:Y:S01]  /*1440*/  IADD3 R28, R13, c[0x0][0x1d0], -R30 ;  /* 0x000074000d1c7a10 */ /* 0x000fe20007ffe81e */
[----:B------:R-:W-:Y:S01]  /*1450*/  IMAD.IADD R12, R109, 0x1, R3 ;  /* 0x000000016d0c7824 */ /* 0x000fe200078e0203 */
[C---:B------:R-:W-:Y:S01]  /*1460*/  @!P2 LEA.HI.X R17, R34.reuse, R9, R35, 0x1, P0 ;  /* 0x000000092211a211 */ /* 0x040fe200000f0c23 */
[----:B------:R-:W-:Y:S01]  /*1470*/  IMAD.WIDE.U32 R6, R107, R108, R212 ;  /* 0x0000006c6b067225 */ /* 0x000fe200078e00d4 */
[----:B------:R-:W-:Y:S02]  /*1480*/  @!P5 LEA R8, P0, R34, R10, 0x1 ;  /* 0x0000000a2208d211 */ /* 0x000fe400078008ff */
[----:B------:R-:W-:Y:S01]  /*1490*/  ISETP.GE.AND P1, PT, R28, 0x21, PT ;  /* 0x000000211c00780c */ /* 0x000fe20003f26270 */
[----:B------:R1:W-:Y:S01]  /*14a0*/  @!P2 LDGSTS.E.BYPASS.LTC128B.128 [R208+0x2100], [R16.64], !P4 ;  /* 0x0210000010d0afae */ /* 0x0003e2000e101d4e */
[----:B------:R-:W-:Y:S01]  /*14b0*/  @!P5 LEA.HI.X R9, R34, R11, R35, 0x1, P0 ;  /* 0x0000000b2209d211 */ /* 0x000fe200000f0c23 */
[----:B------:R-:W-:Y:S01]  /*14c0*/  IMAD.U32 R3, RZ, RZ, UR6 ;  /* 0x00000006ff037e24 */ /* 0x000fe2000f8e00ff */
[C---:B------:R-:W-:Y:S01]  /*14d0*/  ISETP.GE.AND P0, PT, R28.reuse, 0x41, PT ;  /* 0x000000411c00780c */ /* 0x040fe20003f06270 */
[----:B------:R2:W-:Y:S01]  /*14e0*/  @!P2 LDGSTS.E.BYPASS.LTC128B.128 [R208+0x6100], [R4.64], !P6 ;  /* 0x0610000004d0afae */ /* 0x0005e2000f101d4e */
[----:B------:R-:W-:Y:S01]  /*14f0*/  ISETP.GE.AND P2, PT, R28, 0x1, PT ;  /* 0x000000011c00780c */ /* 0x000fe20003f46270 */
[----:B------:R-:W-:-:S02]  /*1500*/  IMAD.U32 R0, RZ, RZ, UR7 ;  /* 0x00000007ff007e24 */ /* 0x000fc4000f8e00ff */
[----:B------:R3:W-:Y:S01]  /*1510*/  @!P5 LDGSTS.E.BYPASS.LTC128B.128 [R208+0x3100], [R8.64], !P4 ;  /* 0x0310000008d0dfae */ /* 0x0007e2000e101d4e */
[----:B------:R-:W-:-:S04]  /*1520*/  IMAD R221, R219, c[0x0][0x218], RZ ;  /* 0x00008600dbdd7a24 */ /* 0x000fc800078e02ff */
[----:B------:R-:W-:-:S05]  /*1530*/  IMAD R221, R218, c[0x0][0x21c], R221 ;  /* 0x00008700dadd7a24 */ /* 0x000fca00078e02dd */
[----:B----4-:R-:W-:Y:S01]  /*1540*/  @P2 LEA R18, P4, R6, c[0x0][0x1c8], 0x1 ;  /* 0x0000720006122a11 */ /* 0x010fe200078808ff */
[----:B-1----:R-:W-:Y:S02]  /*1550*/  IMAD.U32 R17, RZ, RZ, UR6 ;  /* 0x00000006ff117e24 */ /* 0x002fe4000f8e00ff */
[----:B--2---:R-:W-:Y:S01]  /*1560*/  IMAD R5, R12, R107, RZ ;  /* 0x0000006b0c057224 */ /* 0x004fe200078e02ff */
[----:B------:R-:W-:Y:S02]  /*1570*/  LOP3.LUT R4, R206, 0xfffffff0, RZ, 0xc0, !PT ;  /* 0xfffffff0ce047812 */ /* 0x000fe400078ec0ff */
[----:B------:R-:W-:Y:S01]  /*1580*/  @P1 LEA R17, P3, R17, R6, 0x5 ;  /* 0x0000000611111211 */ /* 0x000fe200078628ff */
[----:B------:R-:W-:Y:S02]  /*1590*/  IMAD R5, R31, R108, R5 ;  /* 0x0000006c1f057224 */ /* 0x000fe400078e0205 */
[----:B---3--:R-:W-:Y:S02]  /*15a0*/  IMAD.IADD R9, R15, 0x1, -R4 ;  /* 0x000000010f097824 */ /* 0x008fe400078e0a04 */
[----:B------:R-:W-:Y:S01]  /*15b0*/  IMAD.IADD R5, R7, 0x1, R5 ;  /* 0x0000000107057824 */ /* 0x000fe200078e0205 */
[----:B------:R-:W-:-:S02]  /*15c0*/  SHF.R.S32.HI R7, RZ, 0x4, R206 ;  /* 0x00000004ff077819 */ /* 0x000fc400000114ce */
[----:B------:R-:W-:Y:S02]  /*15d0*/  SHF.R.S32.HI R4, RZ, 0x1f, R9 ;  /* 0x0000001fff047819 */ /* 0x000fe40000011409 */
[----:B------:R-:W-:Y:S02]  /*15e0*/  @P1 LEA.HI.X R0, R3, R5, R0, 0x5, P3 ;  /* 0x0000000503001211 */ /* 0x000fe400018f2c00 */
[C---:B------:R-:W-:Y:S02]  /*15f0*/  @P1 LEA R16, P3, R17.reuse, c[0x0][0x1c8], 0x1 ;  /* 0x0000720011101a11 */ /* 0x040fe400078608ff */
[----:B------:R-:W-:Y:S02]  /*1600*/  LEA.HI R3, R4, R9, RZ, 0x3 ;  /* 0x0000000904037211 */ /* 0x000fe400078f18ff */
[----:B------:R-:W-:Y:S02]  /*1610*/  @P1 LEA.HI.X R17, R17, c[0x0][0x1cc], R0, 0x1, P3 ;  /* 0x0000730011111a11 */ /* 0x000fe400018f0c00 */
[----:B------:R-:W-:-:S02]  /*1620*/  LOP3.LUT R0, R3, 0xfffffff8, RZ, 0xc0, !PT ;  /* 0xfffffff803007812 */ /* 0x000fc400078ec0ff */
[C---:B------:R-:W-:Y:S02]  /*1630*/  @P2 LEA.HI.X R19, R6.reuse, c[0x0][0x1cc], R5, 0x1, P4 ;  /* 0x0000730006132a11 */ /* 0x040fe400020f0c05 */
[----:B------:R-:W-:Y:S01]  /*1640*/  @P0 IADD3 R6, P3, R6, UR10, RZ ;  /* 0x0000000a06060c10 */ /* 0x000fe2000ff7e0ff */
[----:B------:R-:W-:Y:S01]  /*1650*/  IMAD.IADD R0, R9, 0x1, -R0 ;  /* 0x0000000109007824 */ /* 0x000fe200078e0a00 */
[----:B------:R-:W-:Y:S02]  /*1660*/  @!P5 SHF.R.S32.HI R9, RZ, 0x1f, R2 ;  /* 0x0000001fff09d819 */ /* 0x000fe40000011402 */
[----:B------:R-:W-:Y:S02]  /*1670*/  @P0 IADD3.X R5, R5, UR8, RZ, P3, !PT ;  /* 0x0000000805050c10 */ /* 0x000fe40009ffe4ff */
[----:B------:R-:W-:Y:S02]  /*1680*/  @P0 LEA R8, P3, R6, c[0x0][0x1c8], 0x1 ;  /* 0x0000720006080a11 */ /* 0x000fe400078608ff */
[----:B------:R-:W-:-:S02]  /*1690*/  @!P5 LEA.HI R4, R9, R2, RZ, 0x3 ;  /* 0x000000020904d211 */ /* 0x000fc400078f18ff */
[----:B------:R-:W-:Y:S02]  /*16a0*/  ISETP.GE.AND P4, PT, R34, c[0x0][0x1d4], PT ;  /* 0x0000750022007a0c */ /* 0x000fe40003f86270 */
[----:B------:R-:W-:Y:S02]  /*16b0*/  @P0 LEA.HI.X R9, R6, c[0x0][0x1cc], R5, 0x1, P3 ;  /* 0x0000730006090a11 */ /* 0x000fe400018f0c05 */
[----:B------:R-:W-:Y:S02]  /*16c0*/  @!P5 LOP3.LUT R5, R4, 0xfffffff8, RZ, 0xc0, !PT ;  /* 0xfffffff80405d812 */ /* 0x000fe400078ec0ff */
        /* <DEDUP_REMOVED lines=34> */
[----:B---3--:R-:W-:Y:S01]  /*18f0*/  LOP3.LUT R9, R4, R3, RZ, 0x3c, !PT ;  /* 0x0000000304097212 */ /* 0x008fe200078e3cff */
        /* <DEDUP_REMOVED lines=19> */
[----:B---3--:R-:W-:-:S03]  /*1a30*/  IMAD R7, R32, c[0x0][0x208], RZ ;  /* 0x0000820020077a24 */ /* 0x008fc600078e02ff */
[----:B------:R3:W-:Y:S04]  /*1a40*/  LDSM.16.M88.4 R180, [R0+0x4000] ;  /* 0x0040000000b4783b */ /* 0x0007e80000000200 */
[----:B------:R-:W-:Y:S01]  /*1a50*/  BAR.SYNC.DEFER_BLOCKING 0x0 ;  /* 0x0000000000007b1d */ /* 0x000fe20000010000 */
[----:B----4-:R-:W-:-:S04]  /*1a60*/  IADD3 R6, R206, 0x8100, RZ ;  /* 0x00008100ce067810 */ /* 0x010fc80007ffe0ff */
[----:B------:R-:W-:-:S04]  /*1a70*/  @P0 IADD3 R205, R6, -0x20, RZ ;  /* 0xffffffe006cd0810 */ /* 0x000fc80007ffe0ff */
[C---:B------:R-:W-:Y:S02]  /*1a80*/  IADD3 R199, R205.reuse, 0x800, RZ ;  /* 0x00000800cdc77810 */ /* 0x040fe40007ffe0ff */
[C---:B------:R-:W-:Y:S02]  /*1a90*/  IADD3 R198, R205.reuse, 0x1000, RZ ;  /* 0x00001000cdc67810 */ /* 0x040fe40007ffe0ff */
[C---:B------:R-:W-:Y:S02]  /*1aa0*/  IADD3 R197, R205.reuse, 0x1800, RZ ;  /* 0x00001800cdc57810 */ /* 0x040fe40007ffe0ff */
[C---:B------:R-:W-:Y:S01]  /*1ab0*/  IADD3 R196, R205.reuse, 0x2000, RZ ;  /* 0x00002000cdc47810 */ /* 0x040fe20007ffe0ff */
[C---:B---3--:R-:W-:Y:S01]  /*1ac0*/  IMAD R0, R30.reuse, c[0x0][0x20c], R7 ;  /* 0x000083001e007a24 */ /* 0x048fe200078e0207 */
        /* <DEDUP_REMOVED lines=24> */
[----:B------:R-:W3:Y:S04]  /*1c50*/  LDSM.16.M88.4 R24, [R205] ;  /* 0x00000000cd18783b */ /* 0x000ee80000000200 */
[----:B-----5:R-:W4:Y:S04]  /*1c60*/  LDSM.16.M88.4 R20, [R205+0x800] ;  /* 0x00080000cd14783b */ /* 0x020f280000000200 */
        /* <DEDUP_REMOVED lines=9> */
[C---:B---3--:R-:W-:Y:S08]  /*1d00*/  HMMA.16816.F32.BF16 R16, R140.reuse, R24, R16 ;  /* 0x000000188c10723c */ /* 0x048ff00000041810 */
[C---:B------:R-:W-:Y:S01]  /*1d10*/  HMMA.16816.F32.BF16 R8, R140.reuse, R26, R8 ;  /* 0x0000001a8c08723c */ /* 0x040fe20000041808 */
[----:B------:R-:W1:Y:S07]  /*1d20*/  LDSM.16.M88.4 R24, [R205+0x1000] ;  /* 0x00100000cd18783b */ /* 0x000e6e0000000200 */
[C---:B----4-:R-:W-:Y:S08]  /*1d30*/  HMMA.16816.F32.BF16 R80, R140.reuse, R20, R80 ;  /* 0x000000148c50723c */ /* 0x050ff00000041850 */
        /* <DEDUP_REMOVED lines=190> */
.L_x_1357:
[----:B------:R-:W-:Y:S01]  /*2920*/  LOP3.LUT R0, R104, 0xffffffe0, RZ, 0xc0, !PT ;  /* 0xffffffe068007812 */ /* 0x000fe200078ec0ff */
[----:B------:R-:W-:Y:S01]  /*2930*/  ULDC UR6, c[0x0][0x324] ;  /* 0x0000c90000067ab9 */ /* 0x000fe20000000800 */
[----:B------:R-:W-:Y:S01]  /*2940*/  LEA.HI R4, R106, R15, RZ, 0x2 ;  /* 0x0000000f6a047211 */ /* 0x000fe200078f10ff */
[----:B------:R-:W-:Y:S01]  /*2950*/  ULOP3.LUT UR6, URZ, UR6, URZ, 0x33, !UPT ;  /* 0x000000063f067292 */ /* 0x000fe2000f8e333f */
[----:B------:R-:W-:Y:S01]  /*2960*/  SHF.R.S32.HI R12, RZ, 0x1f, R105 ;  /* 0x0000001fff0c7819 */ /* 0x000fe20000011469 */
[----:B------:R-:W-:Y:S01]  /*2970*/  IMAD.IADD R0, R15, 0x1, -R0 ;  /* 0x000000010f007824 */ /* 0x000fe200078e0a00 */
[----:B------:R-:W-:Y:S01]  /*2980*/  LOP3.LUT R4, R4, 0xfffffffc, RZ, 0xc0, !PT ;  /* 0xfffffffc04047812 */ /* 0x000fe200078ec0ff */
[----:B------:R-:W0:Y:S01]  /*2990*/  LDGDEPBAR ;  /* 0x00000000000079af */ /* 0x000e220000000000 */
[----:B------:R-:W-:-:S02]  /*29a0*/  LEA.HI R12, R12, R105, RZ, 0x3 ;  /* 0x000000690c0c7211 */ /* 0x000fc400078f18ff */
[----:B-1----:R-:W-:Y:S01]  /*29b0*/  SHF.R.S32.HI R7, RZ, 0x1f, R0 ;  /* 0x0000001fff077819 */ /* 0x002fe20000011400 */
[----:B------:R-:W-:Y:S01]  /*29c0*/  IMAD.IADD R15, R15, 0x1, -R4 ;  /* 0x000000010f0f7824 */ /* 0x000fe200078e0a04 */
[----:B------:R-:W-:Y:S02]  /*29d0*/  LOP3.LUT R12, R12, 0xffffff8, RZ, 0xc0, !PT ;  /* 0x0ffffff80c0c7812 */ /* 0x000fe400078ec0ff */
[----:B------:R-:W-:Y:S02]  /*29e0*/  LEA.HI R4, R7, R0, RZ, 0x2 ;  /* 0x0000000007047211 */ /* 0x000fe400078f10ff */
[----:B------:R-:W-:Y:S01]  /*29f0*/  LEA.HI R6, R15, R15, RZ, 0x1 ;  /* 0x0000000f0f067211 */ /* 0x000fe200078f08ff */
[----:B------:R-:W-:Y:S01]  /*2a00*/  IMAD.IADD R12, R105, 0x1, -R12 ;  /* 0x00000001690c7824 */ /* 0x000fe200078e0a0c */
[----:B------:R-:W-:Y:S02]  /*2a10*/  PLOP3.LUT P1, PT, PT, PT, UP3, 0x80, 0x0 ;  /* 0x000000000000781c */ /* 0x000fe40003f2f038 */
[----:B------:R-:W-:-:S02]  /*2a20*/  LEA.HI.SX32 R7, R4, UR16, 0x1e ;  /* 0x0000001004077c11 */ /* 0x000fc4000f8ff2ff */
[----:B------:R-:W-:Y:S02]  /*2a30*/  LOP3.LUT R6, R6, 0x1ffffffe, RZ, 0xc0, !PT ;  /* 0x1ffffffe06067812 */ /* 0x000fe400078ec0ff */
[----:B------:R-:W-:Y:S01]  /*2a40*/  PLOP3.LUT P0, PT, PT, PT, UP3, 0x80, 0x0 ;  /* 0x000000000000781c */ /* 0x000fe20003f0f038 */
[----:B------:R-:W-:Y:S02]  /*2a50*/  IMAD R7, R12, 0x10, R7 ;  /* 0x000000100c077824 */ /* 0x000fe400078e0207 */
[----:B------:R-:W-:Y:S01]  /*2a60*/  IMAD.IADD R6, R15, 0x1, -R6 ;  /* 0x000000010f067824 */ /* 0x000fe200078e0a06 */
[----:B------:R-:W-:-:S03]  /*2a70*/  LOP3.LUT R15, R4, 0x7ffffffc, RZ, 0xc0, !PT ;  /* 0x7ffffffc040f7812 */ /* 0x000fc600078ec0ff */
[----:B------:R-:W-:Y:S02]  /*2a80*/  IMAD R209, R6, 0x8, R7 ;  /* 0x0000000806d17824 */ /* 0x000fe400078e0207 */
[----:B------:R-:W-:Y:S01]  /*2a90*/  IMAD.IADD R214, R0, 0x1, -R15 ;  /* 0x0000000100d67824 */ /* 0x000fe200078e0a0f */
[----:B------:R-:W-:Y:S01]  /*2aa0*/  IADD3.X R15, R13, c[0x0][0x1d0], RZ, PT, !PT ;  /* 0x000074000d0f7a10 */ /* 0x000fe20003ffe4ff */
[----:B------:R-:W-:-:S04]  /*2ab0*/  @P1 IMAD.HI.U32 R6, R209, c[0x0][0x2c8], RZ ;  /* 0x0000b200d1061a27 */ /* 0x000fc800078e00ff */
[----:B------:R-:W-:Y:S01]  /*2ac0*/  IMAD.MOV.U32 R24, RZ, RZ, R209 ;  /* 0x000000ffff187224 */ /* 0x000fe200078e00d1 */
[----:B------:R-:W-:Y:S01]  /*2ad0*/  @P0 SHF.R.U32.HI R24, RZ, c[0x0][0x2cc], R6 ;  /* 0x0000b300ff180a19 */ /* 0x000fe20000011606 */
[----:B------:R-:W-:Y:S01]  /*2ae0*/  IMAD.SHL.U32 R214, R214, 0x2, RZ ;  /* 0x00000002d6d67824 */ /* 0x000fe200078e00ff */
[----:B------:R-:W-:-:S03]  /*2af0*/  PLOP3.LUT P0, PT, PT, PT, UP2, 0x40, 0x0 ;  /* 0x000000000000781c */ /* 0x000fc60003f0e828 */
[----:B------:R-:W1:Y:S01]  /*2b00*/  SHFL.IDX PT, R7, R24, RZ, 0x1c1f ;  /* 0x001c1fff18077589 */ /* 0x000e6200000e0000 */
[--C-:B------:R-:W-:Y:S01]  /*2b10*/  IADD3 R20, R15, -c[0x0][0x168], -R214.reuse ;  /* 0x80005a000f147a10 */ /* 0x100fe20007ffe8d6 */
[----:B------:R-:W-:Y:S01]  /*2b20*/  IMAD.IADD R4, R13, 0x1, -R214 ;  /* 0x000000010d047824 */ /* 0x000fe200078e0ad6 */
[----:B------:R-:W-:Y:S02]  /*2b30*/  IADD3 R6, -R214, c[0x0][0x1d0], R13 ;  /* 0x00007400d6067a10 */ /* 0x000fe40007ffe10d */
[C---:B------:R-:W-:Y:S02]  /*2b40*/  IADD3 R22, R20.reuse, c[0x0][0x328], RZ ;  /* 0x0000ca0014167a10 */ /* 0x040fe40007ffe0ff */
[----:B------:R-:W-:-:S03]  /*2b50*/  IADD3 R20, R20, UR6, RZ ;  /* 0x0000000614147c10 */ /* 0x000fc6000fffe0ff */
[--C-:B-1----:R-:W-:Y:S02]  /*2b60*/  IMAD.IADD R29, R22, 0x1, R7.reuse ;  /* 0x00000001161d7824 */ /* 0x102fe400078e0207 */
[----:B------:R-:W-:-:S03]  /*2b70*/  IMAD.IADD R28, R20, 0x1, R7 ;  /* 0x00000001141c7824 */ /* 0x000fc600078e0207 */
[----:B------:R-:W-:Y:S01]  /*2b80*/  IMNMX R29, R29, R6, PT ;  /* 0x000000061d1d7217 */ /* 0x000fe20003800200 */
[----:B------:R-:W-:Y:S05]  /*2b90*/  @P0 BRA `(.L_x_1358) ;  /* 0x0000015000000947 */ /* 0x000fea0003800000 */
[----:B------:R-:W-:Y:S01]  /*2ba0*/  IADD3 R7, R7, c[0x0][0x1d0], RZ ;  /* 0x0000740007077a10 */ /* 0x000fe20007ffe0ff */
        /* <DEDUP_REMOVED lines=11> */
.L_x_1360:
[----:B------:R-:W-:-:S04]  /*2c60*/  MOV R0, c[0x0][0x32c] ;  /* 0x0000cb0000007a02 */ /* 0x000fc80000000f00 */
[----:B------:R-:W-:-:S13]  /*2c70*/  ISETP.NE.AND P0, PT, R0, 0x1, PT ;  /* 0x000000010000780c */ /* 0x000fda0003f05270 */
[----:B------:R-:W-:-:S05]  /*2c80*/  @P0 IMAD.HI.U32 R0, R7, c[0x0][0x330], RZ ;  /* 0x0000cc0007000a27 */ /* 0x000fca00078e00ff */
[----:B------:R-:W-:Y:S02]  /*2c90*/  @P0 SHF.R.U32.HI R7, RZ, c[0x0][0x334], R0 ;  /* 0x0000cd00ff070a19 */ /* 0x000fe40000011600 */
.L_x_1361:
[----:B------:R-:W-:Y:S05]  /*2ca0*/  BSYNC B0 ;  /* 0x0000000000007941 */ /* 0x000fea0003800000 */
.L_x_1359:
[----:B------:R-:W-:-:S05]  /*2cb0*/  IMAD R7, R7, c[0x0][0x32c], R4 ;  /* 0x0000cb0007077a24 */ /* 0x000fca00078e0204 */
[----:B------:R-:W-:Y:S02]  /*2cc0*/  IADD3 R0, R7, c[0x0][0x32c], RZ ;  /* 0x0000cb0007007a10 */ /* 0x000fe40007ffe0ff */
[----:B------:R-:W-:Y:S02]  /*2cd0*/  IMNMX R28, R28, R7, !PT ;  /* 0x000000071c1c7217 */ /* 0x000fe40007800200 */
[----:B------:R-:W-:Y:S02]  /*2ce0*/  IMNMX R29, R29, R0, PT ;  /* 0x000000001d1d7217 */ /* 0x000fe40003800200 */
.L_x_1358:
[C---:B------:R-:W-:Y:S02]  /*2cf0*/  ISETP.GE.AND P0, PT, R13.reuse, 0x2, PT ;  /* 0x000000020d00780c */ /* 0x040fe40003f06270 */
        /* <DEDUP_REMOVED lines=10> */
[C---:B------:R-:W-:Y:S02]  /*2da0*/  ISETP.GT.AND P1, PT, R28.reuse, 0x8, !P1 ;  /* 0x000000081c00780c */ /* 0x040fe40004f24270 */
        /* <DEDUP_REMOVED lines=28> */
[C---:B------:R-:W-:Y:S02]  /*2f70*/  ISETP.GT.AND P0, PT, R28.reuse, 0x21, !P1 ;  /* 0x000000211c00780c */ /* 0x040fe40004f04270 */
        /* <DEDUP_REMOVED lines=47> */
[C---:B------:R-:W-:Y:S02]  /*3270*/  ISETP.GE.AND P1, PT, R13.reuse, 0x4a, PT ;  /* 0x0000004a0d00780c */ /* 0x040fe40003f26270 */
[----:B------:R-:W-:Y:S02]  /*3280*/  FSEL R161, R52, -INF , !P0 ;  /* 0xff80000034a17808 */ /* 0x000fe40004000000 */
[----:B------:R-:W-:Y:S02]  /*3290*/  ISETP.GT.AND P0, PT, R28, 0x49, !P1 ;  /* 0x000000491c00780c */ /* 0x000fe40004f04270 */
[----:B------:R-:W-:Y:S02]  /*32a0*/  ISETP.GE.AND P6, PT, R13, 0x51, PT ;  /* 0x000000510d00780c */ /* 0x000fe40003fc6270 */
        /* <DEDUP_REMOVED lines=13> */
[----:B------:R-:W-:-:S04]  /*3380*/  ISETP.GT.AND P0, PT, R28, 0x58, !P2 ;  /* 0x000000581c00780c */ /* 0x000fc80005704270 */
[----:B------:R-:W-:-:S04]  /*3390*/  ISETP.LT.OR P0, PT, R29, 0x59, P0 ;  /* 0x000000591d00780c */ /* 0x000fc80000701670 */
[----:B------:R-:W-:Y:S02]  /*33a0*/  FSEL R131, R44, -INF , !P0 ;  /* 0xff8000002c837808 */ /* 0x000fe40004000000 */
[----:B------:R-:W-:Y:S02]  /*33b0*/  ISETP.GT.AND P0, PT, R28, RZ, !P1 ;  /* 0x000000ff1c00720c */ /* 0x000fe40004f04270 */
[----:B------:R-:W-:Y:S02]  /*33c0*/  P2R R44, PR, RZ, 0x2 ;  /* 0x00000002ff2c7803 */ /* 0x000fe40000000000 */
[----:B------:R-:W-:Y:S02]  /*33d0*/  ISETP.LT.OR P0, PT, R29, 0x1, P0 ;  /* 0x000000011d00780c */ /* 0x000fe40000701670 */
[----:B------:R-:W-:Y:S02]  /*33e0*/  ISETP.GE.AND P1, PT, R13, 0x5a, PT ;  /* 0x0000005a0d00780c */ /* 0x000fe40003f26270 */
[----:B------:R-:W-:-:S02]  /*33f0*/  FSEL R12, R16, -INF , !P0 ;  /* 0xff800000100c7808 */ /* 0x000fc40004000000 */
[----:B------:R-:W-:-:S04]  /*3400*/  ISETP.GT.AND P0, PT, R28, 0x59, !P1 ;  /* 0x000000591c00780c */ /* 0x000fc80004f04270 */
[----:B------:R-:W-:Y:S02]  /*3410*/  ISETP.LT.OR P0, PT, R29, 0x5a, P0 ;  /* 0x0000005a1d00780c */ /* 0x000fe40000701670 */
[----:B------:R-:W1:Y:S02]  /*3420*/  SHFL.IDX PT, R29, R24, 0x1, 0x1c1f ;  /* 0x003c1f00181d7f89 */ /* 0x000e6400000e0000 */
[----:B------:R-:W-:Y:S02]  /*3430*/  FSEL R129, R45, -INF , !P0 ;  /* 0xff8000002d817808 */ /* 0x000fe40004000000 */
[----:B------:R-:W-:Y:S01]  /*3440*/  PLOP3.LUT P0, PT, PT, PT, UP2, 0x40, 0x0 ;  /* 0x000000000000781c */ /* 0x000fe20003f0e828 */
[--C-:B-1----:R-:W-:Y:S02]  /*3450*/  IMAD.IADD R13, R22, 0x1, R29.reuse ;  /* 0x00000001160d7824 */ /* 0x102fe400078e021d */
[----:B------:R-:W-:-:S03]  /*3460*/  IMAD.IADD R22, R20, 0x1, R29 ;  /* 0x0000000114167824 */ /* 0x000fc600078e021d */
[----:B------:R-:W-:-:S07]  /*3470*/  IMNMX R13, R13, R6, PT ;  /* 0x000000060d0d7217 */ /* 0x000fce0003800200 */
        /* <DEDUP_REMOVED lines=13> */
.L_x_1364:
[----:B------:R-:W-:-:S04]  /*3550*/  MOV R6, c[0x0][0x32c] ;  /* 0x0000cb0000067a02 */ /* 0x000fc80000000f00 */
[----:B------:R-:W-:-:S13]  /*3560*/  ISETP.NE.AND P0, PT, R6, 0x1, PT ;  /* 0x000000010600780c */ /* 0x000fda0003f05270 */
[----:B------:R-:W-:-:S05]  /*3570*/  @P0 IMAD.HI.U32 R6, R29, c[0x0][0x330], RZ ;  /* 0x0000cc001d060a27 */ /* 0x000fca00078e00ff */
[----:B------:R-:W-:Y:S02]  /*3580*/  @P0 SHF.R.U32.HI R29, RZ, c[0x0][0x334], R6 ;  /* 0x0000cd00ff1d0a19 */ /* 0x000fe40000011606 */
.L_x_1365:
[----:B------:R-:W-:Y:S05]  /*3590*/  BSYNC B0 ;  /* 0x0000000000007941 */ /* 0x000fea0003800000 */
.L_x_1363:
[----:B------:R-:W-:-:S05]  /*35a0*/  IMAD R29, R29, c[0x0][0x32c], R4 ;  /* 0x0000cb001d1d7a24 */ /* 0x000fca00078e0204 */
[----:B------:R-:W-:Y:S02]  /*35b0*/  IADD3 R4, R29, c[0x0][0x32c], RZ ;  /* 0x0000cb001d047a10 */ /* 0x000fe40007ffe0ff */
[----:B------:R-:W-:Y:S02]  /*35c0*/  IMNMX R22, R22, R29, !PT ;  /* 0x0000001d16167217 */ /* 0x000fe40007800200 */
[----:B------:R-:W-:Y:S02]  /*35d0*/  IMNMX R13, R13, R4, PT ;  /* 0x000000040d0d7217 */ /* 0x000fe40003800200 */
.L_x_1362:
[----:B------:R-:W-:Y:S01]  /*35e0*/  ISETP.NE.AND P0, PT, R27, RZ, PT ;  /* 0x000000ff1b00720c */ /* 0x000fe20003f05270 */
[----:B------:R-:W-:Y:S01]  /*35f0*/  IMAD.SHL.U32 R204, R2, 0x2, RZ ;  /* 0x0000000202cc7824 */ /* 0x000fe200078e00ff */
[C---:B------:R-:W-:Y:S01]  /*3600*/  ISETP.GT.AND P6, PT, R22.reuse, 0x50, !P6 ;  /* 0x000000501600780c */ /* 0x040fe200077c4270 */
[----:B------:R-:W-:Y:S01]  /*3610*/  ULDC.64 UR4, c[0x0][0x2c8] ;  /* 0x0000b20000047ab9 */ /* 0x000fe20000000a00 */
[C---:B------:R-:W-:Y:S01]  /*3620*/  ISETP.GT.AND P0, PT, R22.reuse, 0x8, !P0 ;  /* 0x000000081600780c */ /* 0x040fe20004704270 */
[----:B------:R-:W-:Y:S01]  /*3630*/  IMAD R202, R5, 0x2, R204 ;  /* 0x0000000205ca7824 */ /* 0x000fe200078e02cc */
[----:B------:R-:W-:Y:S01]  /*3640*/  ISETP.GT.AND P5, PT, R22, 0x51, !P5 ;  /* 0x000000511600780c */ /* 0x000fe20006fa4270 */
[----:B------:R-:W-:Y:S01]  /*3650*/  LDSM.16.MT88.4 R96, [R204+0x3100] ;  /* 0x00310000cc60783b */ /* 0x000fe20000004200 */
[----:B------:R-:W-:Y:S01]  /*3660*/  ISETP.LT.OR P0, PT, R13, 0x9, P0 ;  /* 0x000000090d00780c */ /* 0x000fe20000701670 */
[----:B------:R-:W-:Y:S01]  /*3670*/  IMAD R200, R3, 0x2, R202 ;  /* 0x0000000203c87824 */ /* 0x000fe200078e02ca */
[----:B------:R-:W-:Y:S01]  /*3680*/  ISETP.LT.OR P6, PT, R13, 0x51, P6 ;  /* 0x000000510d00780c */ /* 0x000fe200037c1670 */
[----:B------:R-:W-:Y:S01]  /*3690*/  IMAD R201, R3, 0x2, R204 ;  /* 0x0000000203c97824 */ /* 0x000fe200078e02cc */
[----:B------:R-:W-:Y:S01]  /*36a0*/  FSEL R6, R10, -INF , !P0 ;  /* 0xff8000000a067808 */ /* 0x000fe20004000000 */
        /* <DEDUP_REMOVED lines=12> */
[----:B------:R-:W-:Y:S01]  /*3770*/  @UP3 USHF.R.U32.HI UR16, URZ, UR5, UR7 ;  /* 0x000000053f103299 */ /* 0x000fe20008011607 */
[----:B------:R-:W-:-:S02]  /*3780*/  FSEL R4, R11, -INF , !P0 ;  /* 0xff8000000b047808 */ /* 0x000fc40004000000 */
[----:B------:R-:W-:Y:S01]  /*3790*/  ISETP.NE.AND P0, PT, R85, RZ, PT ;  /* 0x000000ff5500720c */ /* 0x000fe20003f05270 */
[----:B------:R-:W-:Y:S01]  /*37a0*/  UIADD3 UR13, UR13, UR16, URZ ;  /* 0x000000100d0d7290 */ /* 0x000fe2000fffe03f */
[C---:B------:R-:W-:Y:S02]  /*37b0*/  ISETP.GT.AND P1, PT, R22.reuse, 0x59, !P1 ;  /* 0x000000591600780c */ /* 0x040fe40004f24270 */
[----:B------:R-:W-:Y:S01]  /*37c0*/  ISETP.GT.AND P0, PT, R22, 0x10, !P0 ;  /* 0x000000101600780c */ /* 0x000fe20004704270 */
[----:B------:R-:W-:Y:S01]  /*37d0*/  UIADD3 UR4, UR13, UR4, URZ ;  /* 0x000000040d047290 */ /* 0x000fe2000fffe03f */
[----:B------:R-:W-:Y:S02]  /*37e0*/  FSEL R134, R51, -INF , !P5 ;  /* 0xff80000033867808 */ /* 0x000fe40006800000 */
[C---:B------:R-:W-:Y:S02]  /*37f0*/  ISETP.LT.OR P0, PT, R13.reuse, 0x11, P0 ;  /* 0x000000110d00780c */ /* 0x040fe40000701670 */
[----:B------:R-:W-:-:S02]  /*3800*/  ISETP.LT.OR P2, PT, R13, 0x59, P2 ;  /* 0x000000590d00780c */ /* 0x000fc40001741670 */
[----:B------:R-:W-:Y:S02]  /*3810*/  FSEL R20, R82, -INF , !P0 ;  /* 0xff80000052147808 */ /* 0x000fe40004000000 */
[----:B------:R-:W-:Y:S02]  /*3820*/  ISETP.NE.AND P0, PT, R84, RZ, PT ;  /* 0x000000ff5400720c */ /* 0x000fe40003f05270 */
[C---:B------:R-:W-:Y:S02]  /*3830*/  ISETP.LT.OR P1, PT, R13.reuse, 0x5a, P1 ;  /* 0x0000005a0d00780c */ /* 0x040fe40000f21670 */
[----:B------:R-:W-:Y:S02]  /*3840*/  ISETP.GT.AND P0, PT, R22, 0x11, !P0 ;  /* 0x000000111600780c */ /* 0x000fe40004704270 */
[----:B------:R-:W-:Y:S02]  /*3850*/  FSEL R130, R46, -INF , !P2 ;  /* 0xff8000002e827808 */ /* 0x000fe40005000000 */
[----:B------:R-:W-:-:S02]  /*3860*/  ISETP.LT.OR P0, PT, R13, 0x12, P0 ;  /* 0x000000120d00780c */ /* 0x000fc40000701670 */
[----:B------:R-:W-:Y:S02]  /*3870*/  FSEL R128, R47, -INF , !P1 ;  /* 0xff8000002f807808 */ /* 0x000fe40004800000 */
[----:B------:R-:W-:Y:S02]  /*3880*/  FSEL R16, R83, -INF , !P0 ;  /* 0xff80000053107808 */ /* 0x000fe40004000000 */
[----:B------:R-:W-:Y:S02]  /*3890*/  ISETP.NE.AND P0, PT, R80, RZ, PT ;  /* 0x000000ff5000720c */ /* 0x000fe40003f05270 */
[----:B------:R-:W-:Y:S02]  /*38a0*/  LDSM.16.MT88.4 R80, [R201+0x100] ;  /* 0x00010000c950783b */ /* 0x000fe40000004200 */
        /* <DEDUP_REMOVED lines=15> */
[----:B------:R-:W-:Y:S01]  /*39a0*/  ISETP.NE.AND P0, PT, R42, RZ, PT ;  /* 0x000000ff2a00720c */ /* 0x000fe20003f05270 */
[----:B------:R-:W-:Y:S03]  /*39b0*/  LDSM.16.MT88.4 R72, [R202+0x100] ;  /* 0x00010000ca48783b */ /* 0x000fe60000004200 */
        /* <DEDUP_REMOVED lines=32> */
[----:B------:R-:W-:Y:S01]  /*3bc0*/  LDSM.16.MT88.4 R56, [R201+0x3100] ;  /* 0x00310000c938783b */ /* 0x000fe20000004200 */
        /* <DEDUP_REMOVED lines=8> */
[----:B------:R-:W-:Y:S02]  /*3c50*/  ISETP.GT.AND P0, PT, R22, RZ, !P0 ;  /* 0x000000ff1600720c */ /* 0x000fe40004704270 */
[----:B------:R-:W-:-:S02]  /*3c60*/  FMNMX.FTZ R0, R15, R0, !PT ;  /* 0x000000000f007209 */ /* 0x000fc40007810000 */
[----:B------:R-:W-:Y:S02]  /*3c70*/  ISETP.LT.OR P0, PT, R13, 0x1, P0 ;  /* 0x000000010d00780c */ /* 0x000fe40000701670 */
[----:B------:R-:W-:Y:S02]  /*3c80*/  FMNMX.FTZ R0, R7, R0, !PT ;  /* 0x0000000007007209 */ /* 0x000fe40007810000 */
[----:B------:R-:W-:Y:S02]  /*3c90*/  FSEL R18, R18, -INF , !P0 ;  /* 0xff80000012127808 */ /* 0x000fe40004000000 */
        /* <DEDUP_REMOVED lines=18> */
[----:B------:R-:W-:Y:S02]  /*3dc0*/  ISETP.NE.AND P0, PT, R31, RZ, PT ;  /* 0x000000ff1f00720c */ /* 0x000fe40003f05270 */
[----:B------:R-:W-:Y:S02]  /*3dd0*/  FMNMX.FTZ R19, R144, R19, !PT ;  /* 0x0000001390137209 */ /* 0x000fe40007810000 */
[----:B------:R-:W-:-:S02]  /*3de0*/  FMNMX.FTZ R0, R163, R0, !PT ;  /* 0x00000000a3007209 */ /* 0x000fc40007810000 */
[----:B------:R-:W-:Y:S02]  /*3df0*/  FMNMX.FTZ R19, R132, R19, !PT ;  /* 0x0000001384137209 */ /* 0x000fe40007810000 */
[----:B------:R-:W-:Y:S02]  /*3e00*/  ISETP.GT.AND P0, PT, R22, 0x48, !P0 ;  /* 0x000000481600780c */ /* 0x000fe40004704270 */
[----:B------:R-:W-:Y:S02]  /*3e10*/  FMNMX.FTZ R19, R186, R19, !PT ;  /* 0x00000013ba137209 */ /* 0x000fe40007810000 */
[----:B------:R-:W-:Y:S02]  /*3e20*/  FMNMX.FTZ R0, R159, R0, !PT ;  /* 0x000000009f007209 */ /* 0x000fe40007810000 */
[----:B------:R-:W-:Y:S02]  /*3e30*/  FMNMX.FTZ R19, R158, R19, !PT ;  /* 0x000000139e137209 */ /* 0x000fe40007810000 */
[----:B------:R-:W-:-:S02]  /*3e40*/  ISETP.LT.OR P0, PT, R13, 0x49, P0 ;  /* 0x000000490d00780c */ /* 0x000fc40000701670 */
[----:B------:R-:W-:Y:S02]  /*3e50*/  FMNMX.FTZ R0, R161, R0, !PT ;  /* 0x00000000a1007209 */ /* 0x000fe40007810000 */
[----:B------:R-:W-:Y:S02]  /*3e60*/  FMNMX.FTZ R19, R184, R19, !PT ;  /* 0x00000013b8137209 */ /* 0x000fe40007810000 */
[----:B------:R-:W-:Y:S02]  /*3e70*/  FSEL R160, R54, -INF , !P0 ;  /* 0xff80000036a07808 */ /* 0x000fe40004000000 */
[----:B------:R-:W-:Y:S02]  /*3e80*/  ISETP.NE.AND P0, PT, R30, RZ, PT ;  /* 0x000000ff1e00720c */ /* 0x000fe40003f05270 */
[----:B------:R-:W-:Y:S01]  /*3e90*/  FMNMX.FTZ R0, R147, R0, !PT ;  /* 0x0000000093007209 */ /* 0x000fe20007810000 */
[----:B------:R-:W-:Y:S01]  /*3ea0*/  LDSM.16.MT88.4 R28, [R204+0x900] ;  /* 0x00090000cc1c783b */ /* 0x000fe20000004200 */
[----:B------:R-:W-:-:S02]  /*3eb0*/  FMNMX.FTZ R19, R162, R19, !PT ;  /* 0x00000013a2137209 */ /* 0x000fc40007810000 */
[----:B------:R-:W-:Y:S02]  /*3ec0*/  FMNMX.FTZ R0, R135, R0, !PT ;  /* 0x0000000087007209 */ /* 0x000fe40007810000 */
[----:B------:R-:W-:Y:S02]  /*3ed0*/  ISETP.GT.AND P0, PT, R22, 0x49, !P0 ;  /* 0x000000491600780c */ /* 0x000fe40004704270 */
[----:B------:R-:W-:Y:S02]  /*3ee0*/  FMNMX.FTZ R19, R172, R19, !PT ;  /* 0x00000013ac137209 */ /* 0x000fe40007810000 */
[----:B------:R-:W-:Y:S02]  /*3ef0*/  FMNMX.FTZ R0, R133, R0, !PT ;  /* 0x0000000085007209 */ /* 0x000fe40007810000 */
[----:B------:R-:W-:Y:S02]  /*3f00*/  ISETP.LT.OR P0, PT, R13, 0x4a, P0 ;  /* 0x0000004a0d00780c */ /* 0x000fe40000701670 */
[----:B------:R-:W-:-:S02]  /*3f10*/  FMNMX.FTZ R19, R174, R19, !PT ;  /* 0x00000013ae137209 */ /* 0x000fc40007810000 */
[----:B------:R-:W-:Y:S02]  /*3f20*/  FMNMX.FTZ R0, R131, R0, !PT ;  /* 0x0000000083007209 */ /* 0x000fe40007810000 */
[----:B------:R-:W-:Y:S02]  /*3f30*/  FSEL R156, R55, -INF , !P0 ;  /* 0xff800000379c7808 */ /* 0x000fe40004000000 */
[----:B------:R-:W-:Y:S02]  /*3f40*/  FMNMX.FTZ R19, R160, R19, !PT ;  /* 0x00000013a0137209 */ /* 0x000fe40007810000 */
[----:B------:R-:W-:Y:S02]  /*3f50*/  FMNMX.FTZ R0, R129, R0, !PT ;  /* 0x0000000081007209 */ /* 0x000fe40007810000 */
[----:B------:R-:W-:-:S03]  /*3f60*/  FMNMX.FTZ R19, R156, R19, !PT ;  /* 0x000000139c137209 */ /* 0x000fc60007810000 */
[----:B------:R-:W1:Y:S01]  /*3f70*/  SHFL.BFLY PT, R11, R0, 0x2, 0x1f ;  /* 0x0c401f00000b7f89 */ /* 0x000e6200000e0000 */
[----:B------:R-:W-:-:S04]  /*3f80*/  FMNMX.FTZ R19, R136, R19, !PT ;  /* 0x0000001388137209 */ /* 0x000fc80007810000 */
[----:B------:R-:W-:-:S04]  /*3f90*/  FMNMX.FTZ R19, R134, R19, !PT ;  /* 0x0000001386137209 */ /* 0x000fc80007810000 */
[----:B------:R-:W-:-:S04]  /*3fa0*/  FMNMX.FTZ R13, R130, R19, !PT ;  /* 0x00000013820d7209 */ /* 0x000fc80007810000 */
        /* <DEDUP_REMOVED lines=10> */
[--C-:B------:R-:W-:Y:S02]  /*4050*/  FFMA.FTZ R50, R12, c[0x0][0x2d0], -R138.reuse ;  /* 0x0000b4000c327a23 */ /* 0x100fe4000001088a */
[--C-:B------:R-:W-:Y:S01]  /*4060*/  FFMA.FTZ R47, R25, c[0x0][0x2d0], -R138.reuse ;  /* 0x0000b400192f7a23 */ /* 0x100fe2000001088a */
[----:B--2---:R-:W-:Y:S01]  /*4070*/  FMNMX.FTZ R12, R22, R11, !PT ;  /* 0x0000000b160c7209 */ /* 0x004fe20007810000 */
[--C-:B------:R-:W-:Y:S02]  /*4080*/  FFMA.FTZ R48, R23, c[0x0][0x2d0], -R138.reuse ;  /* 0x0000b40017307a23 */ /* 0x100fe4000001088a */
[--C-:B------:R-:W-:Y:S01]  /*4090*/  FFMA.FTZ R43, R21, c[0x0][0x2d0], -R138.reuse ;  /* 0x0000b400152b7a23 */ /* 0x100fe2000001088a */
[C---:B------:R-:W-:Y:S01]  /*40a0*/  FSETP.NEU.FTZ.AND P0, PT, R12.reuse, -INF , PT ;  /* 0xff8000000c00780b */ /* 0x040fe20003f1d000 */
[----:B------:R-:W-:Y:S01]  /*40b0*/  FMUL.FTZ R121, R12, c[0x0][0x2d0] ;  /* 0x0000b4000c797a20 */ /* 0x000fe20000410000 */
[----:B------:R-:W-:Y:S01]  /*40c0*/  MUFU.EX2 R50, R50 ;  /* 0x0000003200327308 */ /* 0x000fe20000000800 */
[----:B------:R-:W-:-:S02]  /*40d0*/  FFMA.FTZ R42, R7, c[0x0][0x2d0], -R138 ;  /* 0x0000b400072a7a23 */ /* 0x000fc4000001088a */
[--C-:B------:R-:W-:Y:S01]  /*40e0*/  FFMA.FTZ R41, R15, c[0x0][0x2d0], -R138.reuse ;  /* 0x0000b4000f297a23 */ /* 0x100fe2000001088a */
[----:B------:R-:W-:Y:S01]  /*40f0*/  FSEL R121, R121, RZ, P0 ;  /* 0x000000ff79797208 */ /* 0x000fe20000000000 */
[--C-:B------:R-:W-:Y:S01]  /*4100*/  FFMA.FTZ R46, R17, c[0x0][0x2d0], -R138.reuse ;  /* 0x0000b400112e7a23 */ /* 0x100fe2000001088a */
[----:B------:R-:W-:Y:S01]  /*4110*/  PLOP3.LUT P0, PT, PT, PT, UP2, 0x40, 0x0 ;  /* 0x000000000000781c */ /* 0x000fe20003f0e828 */
[----:B------:R-:W-:Y:S01]  /*4120*/  FFMA.FTZ R13, R9, c[0x0][0x2d0], -R138 ;  /* 0x0000b400090d7a23 */ /* 0x000fe2000001088a */
[----:B------:R-:W1:Y:S01]  /*4130*/  MUFU.EX2 R47, R47 ;  /* 0x0000002f002f7308 */ /* 0x000e620000000800 */
[--C-:B------:R-:W-:Y:S02]  /*4140*/  FFMA.FTZ R49, R18, c[0x0][0x2d0], -R121.reuse ;  /* 0x0000b40012317a23 */ /* 0x100fe40000010879 */
[--C-:B------:R-:W-:Y:S02]  /*4150*/  FFMA.FTZ R116, R24, c[0x0][0x2d0], -R121.reuse ;  /* 0x0000b40018747a23 */ /* 0x100fe40000010879 */
[--C-:B------:R-:W-:Y:S01]  /*4160*/  FFMA.FTZ R45, R6, c[0x0][0x2d0], -R121.reuse ;  /* 0x0000b400062d7a23 */ /* 0x100fe20000010879 */
[----:B------:R-:W-:Y:S01]  /*4170*/  LDSM.16.MT88.4 R24, [R202+0x900] ;  /* 0x00090000ca18783b */ /* 0x000fe20000004200 */
[--C-:B------:R-:W-:Y:S01]  /*4180*/  FFMA.FTZ R44, R4, c[0x0][0x2d0], -R121.reuse ;  /* 0x0000b400042c7a23 */ /* 0x100fe20000010879 */
[----:B------:R-:W-:Y:S01]  /*4190*/  MUFU.EX2 R48, R48 ;  /* 0x0000003000307308 */ /* 0x000fe20000000800 */
[--C-:B------:R-:W-:Y:S01]  /*41a0*/  FFMA.FTZ R15, R16, c[0x0][0x2d0], -R121.reuse ;  /* 0x0000b400100f7a23 */ /* 0x100fe20000010879 */
[----:B------:R-:W2:Y:S01]  /*41b0*/  LDSM.16.MT88.4 R4, [R200+0x3100] ;  /* 0x00310000c804783b */ /* 0x000ea20000004200 */
[----:B------:R-:W-:-:S02]  /*41c0*/  FFMA.FTZ R3, R10, c[0x0][0x2d0], -R121 ;  /* 0x0000b4000a037a23 */ /* 0x000fc40000010879 */
[--C-:B------:R-:W-:Y:S01]  /*41d0*/  FFMA.FTZ R2, R8, c[0x0][0x2d0], -R121.reuse ;  /* 0x0000b40008027a23 */ /* 0x100fe20000010879 */
[----:B------:R-:W3:Y:S01]  /*41e0*/  LDSM.16.MT88.4 R16, [R200+0x900] ;  /* 0x00090000c810783b */ /* 0x000ee20000004200 */
[--C-:B------:R-:W-:Y:S01]  /*41f0*/  FFMA.FTZ R40, R20, c[0x0][0x2d0], -R121.reuse ;  /* 0x0000b40014287a23 */ /* 0x100fe20000010879 */
[----:B------:R-:W4:Y:S01]  /*4200*/  MUFU.EX2 R43, R43 ;  /* 0x0000002b002b7308 */ /* 0x000f220000000800 */
[----:B-1----:R-:W-:Y:S01]  /*4210*/  F2FP.BF16.PACK_AB R64, R47, R50 ;  /* 0x000000322f40723e */ /* 0x002fe200000010ff */
[----:B------:R-:W1:Y:S01]  /*4220*/  LDSM.16.MT88.4 R8, [R204+0x3900] ;  /* 0x00390000cc08783b */ /* 0x000e620000004200 */
[--C-:B------:R-:W-:Y:S02]  /*4230*/  FFMA.FTZ R118, R37, c[0x0][0x2d0], -R138.reuse ;  /* 0x0000b40025767a23 */ /* 0x100fe4000001088a */
[--C-:B------:R-:W-:Y:S01]  /*4240*/  FFMA.FTZ R51, R35, c[0x0][0x2d0], -R138.reuse ;  /* 0x0000b40023337a23 */ /* 0x100fe2000001088a */
[----:B------:R-:W5:Y:S01]  /*4250*/  LDSM.16.MT88.4 R20, [R201+0x900] ;  /* 0x00090000c914783b */ /* 0x000f620000004200 */
[--C-:B------:R-:W-:Y:S01]  /*4260*/  FFMA.FTZ R120, R33, c[0x0][0x2d0], -R138.reuse ;  /* 0x0000b40021787a23 */ /* 0x100fe2000001088a */
[----:B------:R-:W-:Y:S01]  /*4270*/  MUFU.EX2 R49, R49 ;  /* 0x0000003100317308 */ /* 0x000fe20000000800 */
[----:B------:R-:W-:Y:S01]  /*4280*/  FFMA.FTZ R117, R117, c[0x0][0x2d0], -R138 ;  /* 0x0000b40075757a23 */ /* 0x000fe2000001088a */
[----:B------:R-:W1:Y:S01]  /*4290*/  LDSM.16.MT88.4 R36, [R202+0x3900] ;  /* 0x00390000ca24783b */ /* 0x000e620000004200 */
[----:B------:R-:W-:-:S02]  /*42a0*/  FFMA.FTZ R119, R146, c[0x0][0x2d0], -R121 ;  /* 0x0000b40092777a23 */ /* 0x000fc40000010879 */
[--C-:B------:R-:W-:Y:S01]  /*42b0*/  FFMA.FTZ R122, R122, c[0x0][0x2d0], -R121.reuse ;  /* 0x0000b4007a7a7a23 */ /* 0x100fe20000010879 */
[----:B------:R-:W1:Y:S01]  /*42c0*/  LDSM.16.MT88.4 R32, [R201+0x3900] ;  /* 0x00390000c920783b */ /* 0x000e620000004200 */
[--C-:B------:R-:W-:Y:S01]  /*42d0*/  FFMA.FTZ R123, R144, c[0x0][0x2d0], -R121.reuse ;  /* 0x0000b400907b7a23 */ /* 0x100fe20000010879 */
[----:B------:R-:W2:Y:S01]  /*42e0*/  MUFU.EX2 R116, R116 ;  /* 0x0000007400747308 */ /* 0x000ea20000000800 */
[----:B----4-:R-:W-:Y:S01]  /*42f0*/  F2FP.BF16.PACK_AB R66, R43, R48 ;  /* 0x000000302b42723e */ /* 0x010fe200000010ff */
[----:B------:R-:W-:Y:S02]  /*4300*/  FFMA.FTZ R132, R132, c[0x0][0x2d0], -R121 ;  /* 0x0000b40084847a23 */ /* 0x000fe40000010879 */
[--C-:B------:R-:W-:Y:S02]  /*4310*/  FFMA.FTZ R144, R157, c[0x0][0x2d0], -R138.reuse ;  /* 0x0000b4009d907a23 */ /* 0x100fe4000001088a */
[--C-:B------:R-:W-:Y:S02]  /*4320*/  FFMA.FTZ R146, R145, c[0x0][0x2d0], -R138.reuse ;  /* 0x0000b40091927a23 */ /* 0x100fe4000001088a */
[----:B------:R-:W-:Y:S01]  /*4330*/  MUFU.EX2 R45, R45 ;  /* 0x0000002d002d7308 */ /* 0x000fe20000000800 */
[----:B------:R-:W-:-:S02]  /*4340*/  FFMA.FTZ R137, R137, c[0x0][0x2d0], -R138 ;  /* 0x0000b40089897a23 */ /* 0x000fc4000001088a */
[--C-:B------:R-:W-:Y:S02]  /*4350*/  FFMA.FTZ R139, R139, c[0x0][0x2d0], -R138.reuse ;  /* 0x0000b4008b8b7a23 */ /* 0x100fe4000001088a */
[--C-:B------:R-:W-:Y:S02]  /*4360*/  FFMA.FTZ R145, R186, c[0x0][0x2d0], -R121.reuse ;  /* 0x0000b400ba917a23 */ /* 0x100fe40000010879 */
[--C-:B------:R-:W-:Y:S01]  /*4370*/  FFMA.FTZ R158, R158, c[0x0][0x2d0], -R121.reuse ;  /* 0x0000b4009e9e7a23 */ /* 0x100fe20000010879 */
[----:B------:R-:W4:Y:S01]  /*4380*/  MUFU.EX2 R44, R44 ;  /* 0x0000002c002c7308 */ /* 0x000f220000000800 */
[----:B--2---:R-:W-:Y:S01]  /*4390*/  F2FP.BF16.PACK_AB R65, R116, R49 ;  /* 0x000000317441723e */ /* 0x004fe200000010ff */
[--C-:B------:R-:W-:Y:S02]  /*43a0*/  FFMA.FTZ R157, R184, c[0x0][0x2d0], -R121.reuse ;  /* 0x0000b400b89d7a23 */ /* 0x100fe40000010879 */
[----:B------:R-:W-:Y:S02]  /*43b0*/  FFMA.FTZ R162, R162, c[0x0][0x2d0], -R121 ;  /* 0x0000b400a2a27a23 */ /* 0x000fe40000010879 */
[----:B------:R-:W-:-:S02]  /*43c0*/  FFMA.FTZ R184, R159, c[0x0][0x2d0], -R138 ;  /* 0x0000b4009fb87a23 */ /* 0x000fc4000001088a */
[----:B------:R-:W-:Y:S01]  /*43d0*/  MUFU.EX2 R46, R46 ;  /* 0x0000002e002e7308 */ /* 0x000fe20000000800 */
[--C-:B------:R-:W-:Y:S02]  /*43e0*/  FFMA.FTZ R186, R161, c[0x0][0x2d0], -R138.reuse ;  /* 0x0000b400a1ba7a23 */ /* 0x100fe4000001088a */
[--C-:B------:R-:W-:Y:S02]  /*43f0*/  FFMA.FTZ R159, R172, c[0x0][0x2d0], -R121.reuse ;  /* 0x0000b400ac9f7a23 */ /* 0x100fe40000010879 */
[--C-:B------:R-:W-:Y:S02]  /*4400*/  FFMA.FTZ R163, R163, c[0x0][0x2d0], -R138.reuse ;  /* 0x0000b400a3a37a23 */ /* 0x100fe4000001088a */
[----:B------:R-:W-:Y:S01]  /*4410*/  FFMA.FTZ R147, R147, c[0x0][0x2d0], -R138 ;  /* 0x0000b40093937a23 */ /* 0x000fe2000001088a */
[----:B----4-:R-:W-:Y:S01]  /*4420*/  F2FP.BF16.PACK_AB R67, R44, R45 ;  /* 0x0000002d2c43723e */ /* 0x010fe200000010ff */
[----:B------:R-:W2:Y:S01]  /*4430*/  MUFU.EX2 R41, R41 ;  /* 0x0000002900297308 */ /* 0x000ea20000000800 */
[----:B------:R-:W-:-:S02]  /*4440*/  FFMA.FTZ R172, R174, c[0x0][0x2d0], -R121 ;  /* 0x0000b400aeac7a23 */ /* 0x000fc40000010879 */
[--C-:B------:R-:W-:Y:S02]  /*4450*/  FFMA.FTZ R160, R160, c[0x0][0x2d0], -R121.reuse ;  /* 0x0000b400a0a07a23 */ /* 0x100fe40000010879 */
[--C-:B------:R-:W-:Y:S01]  /*4460*/  FFMA.FTZ R161, R156, c[0x0][0x2d0], -R121.reuse ;  /* 0x0000b4009ca17a23 */ /* 0x100fe20000010879 */
[C---:B------:R-:W-:Y:S01]  /*4470*/  HMMA.16816.F32.BF16 R84, R64.reuse, R88, RZ ;  /* 0x000000584054723c */ /* 0x040fe200000418ff */
[--C-:B------:R-:W-:Y:S01]  /*4480*/  FFMA.FTZ R216, R129, c[0x0][0x2d0], -R138.reuse ;  /* 0x0000b40081d87a23 */ /* 0x100fe2000001088a */
[----:B------:R-:W-:Y:S01]  /*4490*/  MUFU.EX2 R42, R42 ;  /* 0x0000002a002a7308 */ /* 0x000fe20000000800 */
[--C-:B------:R-:W-:Y:S02]  /*44a0*/  FFMA.FTZ R135, R135, c[0x0][0x2d0], -R138.reuse ;  /* 0x0000b40087877a23 */ /* 0x100fe4000001088a */
[--C-:B------:R-:W-:Y:S02]  /*44b0*/  FFMA.FTZ R156, R133, c[0x0][0x2d0], -R138.reuse ;  /* 0x0000b400859c7a23 */ /* 0x100fe4000001088a */
[----:B------:R-:W-:Y:S01]  /*44c0*/  FFMA.FTZ R131, R131, c[0x0][0x2d0], -R138 ;  /* 0x0000b40083837a23 */ /* 0x000fe2000001088a */
[----:B------:R-:W-:Y:S01]  /*44d0*/  HMMA.16816.F32.BF16 R88, R64, R90, RZ ;  /* 0x0000005a4058723c */ /* 0x000fe200000418ff */
[--C-:B------:R-:W-:Y:S01]  /*44e0*/  FFMA.FTZ R129, R136, c[0x0][0x2d0], -R121.reuse ;  /* 0x0000b40088817a23 */ /* 0x100fe20000010879 */
[----:B------:R-:W-:Y:S01]  /*44f0*/  MUFU.EX2 R13, R13 ;  /* 0x0000000d000d7308 */ /* 0x000fe20000000800 */
[----:B------:R-:W-:-:S02]  /*4500*/  FFMA.FTZ R134, R134, c[0x0][0x2d0], -R121 ;  /* 0x0000b40086867a23 */ /* 0x000fc40000010879 */
[----:B------:R-:W-:Y:S02]  /*4510*/  FFMA.FTZ R217, R128, c[0x0][0x2d0], -R121 ;  /* 0x0000b40080d97a23 */ /* 0x000fe40000010879 */
[----:B------:R-:W-:Y:S01]  /*4520*/  FADD.FTZ R47, R50, R47 ;  /* 0x0000002f322f7221 */ /* 0x000fe20000010000 */
[----:B------:R-:W-:Y:S01]  /*4530*/  HMMA.16816.F32.BF16 R92, R64, R96, RZ ;  /* 0x00000060405c723c */ /* 0x000fe200000418ff */
[----:B------:R-:W-:Y:S01]  /*4540*/  FADD.FTZ R116, R49, R116 ;  /* 0x0000007431747221 */ /* 0x000fe20000010000 */
[----:B------:R-:W-:Y:S01]  /*4550*/  MUFU.EX2 R40, R40 ;  /* 0x0000002800287308 */ /* 0x000fe20000000800 */
[----:B------:R-:W-:-:S04]  /*4560*/  FADD.FTZ R48, R48, R47 ;  /* 0x0000002f30307221 */ /* 0x000fc80000010000 */
[----:B------:R-:W-:Y:S01]  /*4570*/  FADD.FTZ R43, R43, R48 ;  /* 0x000000302b2b7221 */ /* 0x000fe20000010000 */
[C---:B------:R-:W-:Y:S02]  /*4580*/  HMMA.16816.F32.BF16 R96, R64.reuse, R98, RZ ;  /* 0x000000624060723c */ /* 0x040fe400000418ff */
[----:B------:R-:W4:Y:S06]  /*4590*/  MUFU.EX2 R15, R15 ;  /* 0x0000000f000f7308 */ /* 0x000f2c0000000800 */
        /* <DEDUP_REMOVED lines=24> */
[----:B----4-:R-:W-:Y:S01]  /*4720*/  F2FP.BF16.PACK_AB R5, R15, R40 ;  /* 0x000000280f05723e */ /* 0x010fe200000010ff */
[----:B------:R-:W2:Y:S01]  /*4730*/  MUFU.EX2 R144, R144 ;  /* 0x0000009000907308 */ /* 0x000ea20000000800 */
[----:B------:R-:W-:-:S04]  /*4740*/  FADD.FTZ R46, R46, R43 ;  /* 0x0000002b2e2e7221 */ /* 0x000fc80000010000 */
[----:B------:R-:W-:Y:S01]  /*4750*/  F2FP.BF16.PACK_AB R6, R13, R42 ;  /* 0x0000002a0d06723e */ /* 0x000fe200000010ff */
[----:B------:R-:W-:Y:S01]  /*4760*/  FADD.FTZ R41, R41, R46 ;  /* 0x0000002e29297221 */ /* 0x000fe20000010000 */
[----:B-1----:R-:W-:Y:S01]  /*4770*/  F2FP.BF16.PACK_AB R7, R2, R3 ;  /* 0x000000030207723e */ /* 0x002fe200000010ff */
[----:B------:R-:W-:Y:S02]  /*4780*/  MUFU.EX2 R146, R146 ;  /* 0x0000009200927308 */ /* 0x000fe40000000800 */
[----:B------:R-:W-:-:S04]  /*4790*/  FADD.FTZ R42, R42, R41 ;  /* 0x000000292a2a7221 */ /* 0x000fc80000010000 */
[C---:B---3--:R-:W-:Y:S01]  /*47a0*/  HMMA.16816.F32.BF16 R84, R4.reuse, R16, R84 ;  /* 0x000000100454723c */ /* 0x048fe20000041854 */
[----:B------:R-:W-:Y:S01]  /*47b0*/  FADD.FTZ R13, R13, R42 ;  /* 0x0000002a0d0d7221 */ /* 0x000fe20000010000 */
[----:B------:R-:W1:Y:S06]  /*47c0*/  MUFU.EX2 R139, R139 ;  /* 0x0000008b008b7308 */ /* 0x000e6c0000000800 */
[C---:B------:R-:W-:Y:S01]  /*47d0*/  HMMA.16816.F32.BF16 R88, R4.reuse, R18, R88 ;  /* 0x000000120458723c */ /* 0x040fe20000041858 */
[----:B------:R-:W3:Y:S01]  /*47e0*/  LDSM.16.MT88.4 R16, [R200+0x3900] ;  /* 0x00390000c810783b */ /* 0x000ee20000004200 */
[----:B------:R-:W-:Y:S06]  /*47f0*/  MUFU.EX2 R145, R145 ;  /* 0x0000009100917308 */ /* 0x000fec0000000800 */
[C---:B------:R-:W-:Y:S02]  /*4800*/  HMMA.16816.F32.BF16 R92, R4.reuse, R8, R92 ;  /* 0x00000008045c723c */ /* 0x040fe4000004185c */
        /* <DEDUP_REMOVED lines=73> */
[----:B----4-:R-:W-:Y:S01]  /*4ca0*/  F2FP.BF16.PACK_AB R5, R158, R145 ;  /* 0x000000919e05723e */ /* 0x010fe200000010ff */
        /* <DEDUP_REMOVED lines=12> */
[----:B------:R-:W4:Y:S07]  /*4d70*/  LDSM.16.MT88.4 R24, [R202+0x2100] ;  /* 0x00210000ca18783b */ /* 0x000f2e0000004200 */
        /* <DEDUP_REMOVED lines=20> */
[----:B------:R-:W-:Y:S02]  /*4ec0*/  F2FP.BF16.PACK_AB R7, R161, R160 ;  /* 0x000000a0a107723e */ /* 0x000fe400000010ff */
[----:B------:R-:W-:Y:S01]  /*4ed0*/  IADD3 R184, R14, -0x2, RZ ;  /* 0xfffffffe0eb87810 */ /* 0x000fe20007ffe0ff */
[----:B------:R-:W-:-:S04]  /*4ee0*/  FADD.FTZ R186, R186, R163 ;  /* 0x000000a3baba7221 */ /* 0x000fc80000010000 */
[----:B-1----:R-:W-:Y:S01]  /*4ef0*/  HMMA.16816.F32.BF16 R84, R4, R8, R84 ;  /* 0x000000080454723c */ /* 0x002fe20000041854 */
[----:B------:R-:W-:-:S07]  /*4f00*/  FADD.FTZ R186, R147, R186 ;  /* 0x000000ba93ba7221 */ /* 0x000fce0000010000 */
[C---:B------:R-:W-:Y:S01]  /*4f10*/  HMMA.16816.F32.BF16 R88, R4.reuse, R10, R88 ;  /* 0x0000000a0458723c */ /* 0x040fe20000041858 */
[----:B------:R-:W1:Y:S07]  /*4f20*/  LDSM.16.MT88.4 R8, [R200+0x5100] ;  /* 0x00510000c808783b */ /* 0x000e6e0000004200 */
[C---:B----4-:R-:W-:Y:S08]  /*4f30*/  HMMA.16816.F32.BF16 R68, R4.reuse, R24, R68 ;  /* 0x000000180444723c */ /* 0x050ff00000041844 */
        /* <DEDUP_REMOVED lines=82> */
.L_x_1367:
[----:B------:R-:W-:-:S13]  /*5460*/  ISETP.NE.AND P0, PT, R2, 0x1, PT ;  /* 0x000000010200780c */ /* 0x000fda0003f05270 */
[----:B------:R-:W-:-:S05]  /*5470*/  @P0 IMAD.HI.U32 R3, R7, c[0x0][0x330], RZ ;  /* 0x0000cc0007030a27 */ /* 0x000fca00078e00ff */
[----:B------:R-:W-:-:S05]  /*5480*/  @P0 SHF.R.U32.HI R7, RZ, c[0x0][0x334], R3 ;  /* 0x0000cd00ff070a19 */ /* 0x000fca0000011603 */
.L_x_1368:
[----:B------:R-:W-:-:S05]  /*5490*/  IMAD R2, R7, R2, c[0x0][0x32c] ;  /* 0x0000cb0007027624 */ /* 0x000fca00078e0202 */
[----:B------:R-:W-:-:S05]  /*54a0*/  IMNMX R5, R5, R2, PT ;  /* 0x0000000205057217 */ /* 0x000fca0003800200 */
.L_x_1366:
        /* <DEDUP_REMOVED lines=15> */
.L_x_1378:
[----:B------:R-:W-:Y:S04]  /*55a0*/  DEPBAR.LE SB0, 0x0 ;  /* 0x000080000000791a */ /* 0x000fe80000000000 */
[----:B------:R-:W-:Y:S01]  /*55b0*/  BAR.SYNC.DEFER_BLOCKING 0x0 ;  /* 0x0000000000007b1d */ /* 0x000fe20000010000 */
[----:B------:R-:W-:Y:S11]  /*55c0*/  ISETP.GT.AND P6, PT, R207, R222, PT ;  /* 0x000000decf00720c */ /* 0x000ff60003fc4270 */
[----:B------:R-:W-:Y:S02]  /*55d0*/  @!UPT UIADD3 URZ, URZ, URZ, URZ ;  /* 0x0000003f3f3ff290 */ /* 0x000fe4000fffe03f */
[----:B------:R-:W-:Y:S01]  /*55e0*/  @!P6 SHF.R.S32.HI R0, RZ, 0x1f, R222 ;  /* 0x0000001fff00e819 */ /* 0x000fe200000114de */
[----:B------:R-:W-:Y:S04]  /*55f0*/  @!P6 IMAD.WIDE.U32 R158, R222, c[0x0][0x208], RZ ;  /* 0x00008200de9eea25 */ /* 0x000fe800078e00ff */
[----:B------:R-:W-:Y:S02]  /*5600*/  @!P6 IMAD R0, R0, c[0x0][0x208], RZ ;  /* 0x000082000000ea24 */ /* 0x000fe400078e02ff */
[----:B------:R-:W-:Y:S02]  /*5610*/  @!P6 IMAD.MOV.U32 R156, RZ, RZ, R218 ;  /* 0x000000ffff9ce224 */ /* 0x000fe400078e00da */
[----:B------:R-:W-:Y:S01]  /*5620*/  @!P6 IMAD R0, R222, c[0x0][0x20c], R0 ;  /* 0x00008300de00ea24 */ /* 0x000fe200078e0200 */
[----:B------:R-:W1:Y:S01]  /*5630*/  LDSM.16.M88.4 R116, [R206+0x8100] ;  /* 0x00810000ce74783b */ /* 0x000e620000000200 */
[----:B------:R-:W-:Y:S02]  /*5640*/  @!P6 IMAD.MOV.U32 R157, RZ, RZ, R221 ;  /* 0x000000ffff9de224 */ /* 0x000fe400078e00dd */
[----:B------:R-:W-:Y:S02]  /*5650*/  @!P6 IMAD.IADD R0, R159, 0x1, R0 ;  /* 0x000000019f00e824 */ /* 0x000fe400078e0200 */
[----:B------:R-:W2:Y:S01]  /*5660*/  LDSM.16.M88.4 R120, [R206+0x8900] ;  /* 0x00890000ce78783b */ /* 0x000ea20000000200 */
[----:B------:R-:W-:Y:S04]  /*5670*/  @!P6 IMAD.WIDE.U32 R156, R158, 0x60, R156 ;  /* 0x000000609e9ce825 */ /* 0x000fe800078e009c */
[----:B------:R-:W3:Y:S01]  /*5680*/  LDSM.16.M88.4 R128, [R206+0x9100] ;  /* 0x00910000ce80783b */ /* 0x000ee20000000200 */
[----:B------:R-:W-:Y:S02]  /*5690*/  @!P6 IMAD R0, R0, 0x60, RZ ;  /* 0x000000600000e824 */ /* 0x000fe400078e02ff */
[----:B------:R-:W-:Y:S02]  /*56a0*/  @!P6 IMAD.SHL.U32 R162, R156, 0x2, RZ ;  /* 0x000000029ca2e824 */ /* 0x000fe400078e00ff */
[----:B------:R-:W4:Y:S01]  /*56b0*/  LDSM.16.M88.4 R132, [R206+0x9900] ;  /* 0x00990000ce84783b */ /* 0x000f220000000200 */
[----:B------:R-:W-:Y:S02]  /*56c0*/  @!P6 IMAD.IADD R0, R157, 0x1, R0 ;  /* 0x000000019d00e824 */ /* 0x000fe400078e0200 */
[C---:B------:R-:W-:Y:S02]  /*56d0*/  @!P6 IADD3 R158, P5, R162.reuse, 0x80, RZ ;  /* 0x00000080a29ee810 */ /* 0x040fe40007fbe0ff */
[----:B------:R-:W5:Y:S01]  /*56e0*/  LDSM.16.M88.4 R136, [R206+0xa100] ;  /* 0x00a10000ce88783b */ /* 0x000f620000000200 */
[----:B------:R-:W-:Y:S02]  /*56f0*/  @!P6 IADD3 R162, P0, R162, c[0x0][0x1f8], RZ ;  /* 0x00007e00a2a2ea10 */ /* 0x000fe40007f1e0ff */
[----:B------:R-:W-:Y:S02]  /*5700*/  @!P6 IADD3 R158, P2, R158, c[0x0][0x1f8], RZ ;  /* 0x00007e009e9eea10 */ /* 0x000fe40007f5e0ff */
[----:B------:R-:W-:Y:S01]  /*5710*/  LDSM.16.M88.4 R144, [R196] ;  /* 0x00000000c490783b */ /* 0x000fe20000000200 */
[----:B------:R-:W-:Y:S02]  /*5720*/  @!P6 SHF.L.U64.HI R0, R156, 0x1, R0 ;  /* 0x000000019c00e819 */ /* 0x000fe40000010200 */
[----:B------:R-:W-:Y:S02]  /*5730*/  @!P6 IADD3 R156, P1, R162, UR12, RZ ;  /* 0x0000000ca29cec10 */ /* 0x000fe4000ff3e0ff */
[----:B------:R-:W-:Y:S02]  /*5740*/  @!P6 IADD3.X R163, R0, c[0x0][0x1fc], RZ, P0, !PT ;  /* 0x00007f0000a3ea10 */ /* 0x000fe400007fe4ff */
[----:B------:R-:W-:Y:S02]  /*5750*/  @!P6 IADD3.X R159, RZ, c[0x0][0x1fc], R0, P2, P5 ;  /* 0x00007f00ff9fea10 */ /* 0x000fe400017ea400 */
[----:B------:R-:W-:Y:S02]  /*5760*/  @!P6 IADD3.X R157, R163, UR17, RZ, P1, !PT ;  /* 0x00000011a39dec10 */ /* 0x000fe40008ffe4ff */
[----:B------:R-:W-:Y:S01]  /*5770*/  @!P6 IADD3 R160, P0, R156, UR12, RZ ;  /* 0x0000000c9ca0ec10 */ /* 0x000fe2000ff1e0ff */
[C---:B-1----:R-:W-:Y:S03]  /*5780*/  HMMA.16816.F32.BF16 R4, R124.reuse, R116, RZ ;  /* 0x000000747c04723c */ /* 0x042fe600000418ff */
[----:B------:R-:W-:Y:S02]  /*5790*/  @!P6 IADD3.X R161, R157, UR17, RZ, P0, !PT ;  /* 0x000000119da1ec10 */ /* 0x000fe400087fe4ff */
[----:B------:R-:W-:Y:S03]  /*57a0*/  PLOP3.LUT P0, PT, PT, PT, UP3, 0x80, 0x0 ;  /* 0x000000000000781c */ /* 0x000fe60003f0f038 */
[C---:B------:R-:W-:Y:S01]  /*57b0*/  HMMA.16816.F32.BF16 R8, R124.reuse, R118, RZ ;  /* 0x000000767c08723c */ /* 0x040fe200000418ff */
[----:B------:R-:W1:Y:S07]  /*57c0*/  LDSM.16.M88.4 R116, [R206+0xa900] ;  /* 0x00a90000ce74783b */ /* 0x000e6e0000000200 */
[C---:B--2---:R-:W-:Y:S08]  /*57d0*/  HMMA.16816.F32.BF16 R12, R124.reuse, R120, RZ ;  /* 0x000000787c0c723c */ /* 0x044ff000000418ff */
        /* <DEDUP_REMOVED lines=11> */
[C---:B-1----:R-:W-:Y:S08]  /*5890*/  HMMA.16816.F32.BF16 R44, R124.reuse, R116, RZ ;  /* 0x000000747c2c723c */ /* 0x042ff000000418ff */
[----:B------:R-:W-:Y:S01]  /*58a0*/  HMMA.16816.F32.BF16 R48, R124, R118, RZ ;  /* 0x000000767c30723c */ /* 0x000fe200000418ff */
[----:B------:R-:W1:Y:S05]  /*58b0*/  LDSM.16.M88.4 R116, [R195] ;  /* 0x00000000c374783b */ /* 0x000e6a0000000200 */
[----:B------:R-:W-:Y:S01]  /*58c0*/  @!PT LDS RZ, [RZ] ;  /* 0x00000000fffff984 */ /* 0x000fe20000000800 */
[----:B------:R-:W-:Y:S01]  /*58d0*/  @!PT LDS RZ, [RZ] ;  /* 0x00000000fffff984 */ /* 0x000fe20000000800 */
[----:B------:R-:W-:Y:S01]  /*58e0*/  @!PT LDS RZ, [RZ] ;  /* 0x00000000fffff984 */ /* 0x000fe20000000800 */
[----:B------:R1:W-:Y:S02]  /*58f0*/  @!P6 LDGSTS.E.BYPASS.LTC128B.128 [R208+0x100], [R162.64], !P4 ;  /* 0x00100000a2d0efae */ /* 0x0003e4000e101d4e */
[C---:B--2---:R-:W-:Y:S03]  /*5900*/  HMMA.16816.F32.BF16 R4, R140.reuse, R120, R4 ;  /* 0x000000788c04723c */ /* 0x044fe60000041804 */
[----:B------:R2:W-:Y:S05]  /*5910*/  @!P6 LDGSTS.E.BYPASS.LTC128B.128 [R208+0x3100], [R158.64], !P3 ;  /* 0x031000009ed0efae */ /* 0x0005ea000d901d4e */
[C---:B------:R-:W-:Y:S01]  /*5920*/  HMMA.16816.F32.BF16 R8, R140.reuse, R122, R8 ;  /* 0x0000007a8c08723c */ /* 0x040fe20000041808 */
[----:B------:R2:W-:Y:S05]  /*5930*/  @!P6 LDGSTS.E.BYPASS.LTC128B.128 [R208+0x1100], [R156.64], !P4 ;  /* 0x011000009cd0efae */ /* 0x0005ea000e101d4e */
[----:B------:R2:W-:Y:S02]  /*5940*/  @!P6 LDGSTS.E.BYPASS.LTC128B.128 [R208+0x4100], [R156.64+0x80], !P3 ;  /* 0x041000809cd0efae */ /* 0x0005e4000d901d4e */
[C---:B---3--:R-:W-:Y:S03]  /*5950*/  HMMA.16816.F32.BF16 R12, R140.reuse, R128, R12 ;  /* 0x000000808c0c723c */ /* 0x048fe6000004180c */
[----:B------:R1:W-:Y:S05]  /*5960*/  @!P6 LDGSTS.E.BYPASS.LTC128B.128 [R208+0x2100], [R160.64], !P4 ;  /* 0x02100000a0d0efae */ /* 0x0003ea000e101d4e */
[C---:B------:R-:W-:Y:S01]  /*5970*/  HMMA.16816.F32.BF16 R16, R140.reuse, R130, R16 ;  /* 0x000000828c10723c */ /* 0x040fe20000041810 */
[----:B------:R1:W-:Y:S02]  /*5980*/  @!P6 LDGSTS.E.BYPASS.LTC128B.128 [R208+0x5100], [R160.64+0x80], !P3 ;  /* 0x05100080a0d0efae */ /* 0x0003e4000d901d4e */
[C---:B------:R-:W-:Y:S03]  /*5990*/  ISETP.GT.AND P6, PT, R222.reuse, R207, PT ;  /* 0x000000cfde00720c */ /* 0x040fe60003fc4270 */
[----:B------:R-:W3:Y:S02]  /*59a0*/  LDSM.16.M88.4 R120, [R203+0x8100] ;  /* 0x00810000cb78783b */ /* 0x000ee40000000200 */
[C---:B----4-:R-:W-:Y:S03]  /*59b0*/  HMMA.16816.F32.BF16 R20, R140.reuse, R132, R20 ;  /* 0x000000848c14723c */ /* 0x050fe60000041814 */
[----:B------:R-:W0:Y:S05]  /*59c0*/  LDGDEPBAR ;  /* 0x00000000000079af */ /* 0x000e2a0000000000 */
[C---:B------:R-:W-:Y:S01]  /*59d0*/  HMMA.16816.F32.BF16 R24, R140.reuse, R134, R24 ;  /* 0x000000868c18723c */ /* 0x040fe20000041818 */
[----:B------:R-:W4:Y:S05]  /*59e0*/  LDSM.16.M88.4 R128, [R203+0x8900] ;  /* 0x00890000cb80783b */ /* 0x000f2a0000000200 */
[----:B------:R-:W3:Y:S02]  /*59f0*/  LDSM.16.M88.4 R132, [R203+0x9100] ;  /* 0x00910000cb84783b */ /* 0x000ee40000000200 */
[C---:B-----5:R-:W-:Y:S03]  /*5a00*/  HMMA.16816.F32.BF16 R28, R140.reuse, R136, R28 ;  /* 0x000000888c1c723c */ /* 0x060fe6000004181c */
[----:B--2---:R-:W-:Y:S05]  /*5a10*/  LDSM.16.M88.4 R156, [R194+0x1000] ;  /* 0x00100000c29c783b */ /* 0x004fea0000000200 */
[C---:B------:R-:W-:Y:S01]  /*5a20*/  HMMA.16816.F32.BF16 R32, R140.reuse, R138, R32 ;  /* 0x0000008a8c20723c */ /* 0x040fe20000041820 */
[----:B------:R-:W2:Y:S05]  /*5a30*/  LDSM.16.M88.4 R136, [R203+0x9900] ;  /* 0x00990000cb88783b */ /* 0x000eaa0000000200 */
[----:B-1----:R-:W-:Y:S02]  /*5a40*/  LDSM.16.M88.4 R160, [R194+0x1800] ;  /* 0x00180000c2a0783b */ /* 0x002fe40000000200 */
[C---:B------:R-:W-:Y:S03]  /*5a50*/  HMMA.16816.F32.BF16 R36, R140.reuse, R144, R36 ;  /* 0x000000908c24723c */ /* 0x040fe60000041824 */
[----:B------:R-:W-:Y:S05]  /*5a60*/  LDSM.16.M88.4 R172, [R192] ;  /* 0x00000000c0ac783b */ /* 0x000fea0000000200 */
[C---:B------:R-:W-:Y:S01]  /*5a70*/  HMMA.16816.F32.BF16 R40, R140.reuse, R146, R40 ;  /* 0x000000928c28723c */ /* 0x040fe20000041828 */
[----:B------:R-:W-:Y:S07]  /*5a80*/  LDSM.16.M88.4 R144, [R194+0x800] ;  /* 0x00080000c290783b */ /* 0x000fee0000000200 */
[C---:B------:R-:W-:Y:S08]  /*5a90*/  HMMA.16816.F32.BF16 R44, R140.reuse, R116, R44 ;  /* 0x000000748c2c723c */ /* 0x040ff0000004182c */
[----:B------:R-:W-:Y:S01]  /*5aa0*/  HMMA.16816.F32.BF16 R48, R140, R118, R48 ;  /* 0x000000768c30723c */ /* 0x000fe20000041830 */
[----:B------:R-:W1:Y:S07]  /*5ab0*/  LDSM.16.M88.4 R116, [R203+0xa100] ;  /* 0x00a10000cb74783b */ /* 0x000e6e0000000200 */
[C---:B---3--:R-:W-:Y:S08]  /*5ac0*/  HMMA.16816.F32.BF16 R4, R148.reuse, R120, R4 ;  /* 0x000000789404723c */ /* 0x048ff00000041804 */
[C---:B------:R-:W-:Y:S01]  /*5ad0*/  HMMA.16816.F32.BF16 R8, R148.reuse, R122, R8 ;  /* 0x0000007a9408723c */ /* 0x040fe20000041808 */
[----:B------:R-:W3:Y:S07]  /*5ae0*/  LDSM.16.M88.4 R120, [R203+0xa900] ;  /* 0x00a90000cb78783b */ /* 0x000eee0000000200 */
[C---:B----4-:R-:W-:Y:S08]  /*5af0*/  HMMA.16816.F32.BF16 R12, R148.reuse, R128, R12 ;  /* 0x00000080940c723c */ /* 0x050ff0000004180c */
[C---:B------:R-:W-:Y:S01]  /*5b00*/  HMMA.16816.F32.BF16 R16, R148.reuse, R130, R16 ;  /* 0x000000829410723c */ /* 0x040fe20000041810 */
[----:B------:R-:W4:Y:S07]  /*5b10*/  LDSM.16.M88.4 R128, [R194] ;  /* 0x00000000c280783b */ /* 0x000f2e0000000200 */
[C---:B------:R-:W-:Y:S08]  /*5b20*/  HMMA.16816.F32.BF16 R20, R148.reuse, R132, R20 ;  /* 0x000000849414723c */ /* 0x040ff00000041814 */
[C---:B------:R-:W-:Y:S01]  /*5b30*/  HMMA.16816.F32.BF16 R24, R148.reuse, R134, R24 ;  /* 0x000000869418723c */ /* 0x040fe20000041818 */
[----:B------:R-:W5:Y:S07]  /*5b40*/  LDSM.16.M88.4 R132, [R194+0x2000] ;  /* 0x00200000c284783b */ /* 0x000f6e0000000200 */
[C---:B--2---:R-:W-:Y:S08]  /*5b50*/  HMMA.16816.F32.BF16 R28, R148.reuse, R136, R28 ;  /* 0x00000088941c723c */ /* 0x044ff0000004181c */
[C---:B------:R-:W-:Y:S01]  /*5b60*/  HMMA.16816.F32.BF16 R32, R148.reuse, R138, R32 ;  /* 0x0000008a9420723c */ /* 0x040fe20000041820 */
[----:B------:R-:W2:Y:S07]  /*5b70*/  LDSM.16.M88.4 R136, [R194+0x2800] ;  /* 0x00280000c288783b */ /* 0x000eae0000000200 */
[C---:B-1----:R-:W-:Y:S08]  /*5b80*/  HMMA.16816.F32.BF16 R36, R148.reuse, R116, R36 ;  /* 0x000000749424723c */ /* 0x042ff00000041824 */
[C---:B------:R-:W-:Y:S01]  /*5b90*/  HMMA.16816.F32.BF16 R40, R148.reuse, R118, R40 ;  /* 0x000000769428723c */ /* 0x040fe20000041828 */
[----:B------:R-:W1:Y:S07]  /*5ba0*/  LDSM.16.M88.4 R116, [R206+0xb100] ;  /* 0x00b10000ce74783b */ /* 0x000e6e0000000200 */
[C---:B---3--:R-:W-:Y:S08]  /*5bb0*/  HMMA.16816.F32.BF16 R44, R148.reuse, R120, R44 ;  /* 0x00000078942c723c */ /* 0x048ff0000004182c */
[----:B------:R-:W-:Y:S01]  /*5bc0*/  HMMA.16816.F32.BF16 R48, R148, R122, R48 ;  /* 0x0000007a9430723c */ /* 0x000fe20000041830 */
[----:B------:R-:W3:Y:S07]  /*5bd0*/  LDSM.16.M88.4 R120, [R206+0xb900] ;  /* 0x00b90000ce78783b */ /* 0x000eee0000000200 */
        /* <DEDUP_REMOVED lines=12> */
[C---:B-----5:R-:W-:Y:S08]  /*5ca0*/  HMMA.16816.F32.BF16 R36, R152.reuse, R132, R36 ;  /* 0x000000849824723c */ /* 0x060ff00000041824 */
[C---:B------:R-:W-:Y:S01]  /*5cb0*/  HMMA.16816.F32.BF16 R40, R152.reuse, R134, R40 ;  /* 0x000000869828723c */ /* 0x040fe20000041828 */
[----:B------:R-:W5:Y:S07]  /*5cc0*/  LDSM.16.M88.4 R132, [R206+0xd100] ;  /* 0x00d10000ce84783b */ /* 0x000f6e0000000200 */
[C---:B--2---:R-:W-:Y:S08]  /*5cd0*/  HMMA.16816.F32.BF16 R44, R152.reuse, R136, R44 ;  /* 0x00000088982c723c */ /* 0x044ff0000004182c */
[----:B------:R-:W-:Y:S01]  /*5ce0*/  HMMA.16816.F32.BF16 R48, R152, R138, R48 ;  /* 0x0000008a9830723c */ /* 0x000fe20000041830 */
[----:B------:R-:W2:Y:S07]  /*5cf0*/  LDSM.16.M88.4 R136, [R191] ;  /* 0x00000000bf88783b */ /* 0x000eae0000000200 */
[C---:B-1----:R-:W-:Y:S08]  /*5d00*/  HMMA.16816.F32.BF16 R4, R164.reuse, R116, R4 ;  /* 0x00000074a404723c */ /* 0x042ff00000041804 */
[C---:B------:R-:W-:Y:S01]  /*5d10*/  HMMA.16816.F32.BF16 R8, R164.reuse, R118, R8 ;  /* 0x00000076a408723c */ /* 0x040fe20000041808 */
[----:B------:R-:W1:Y:S07]  /*5d20*/  LDSM.16.M88.4 R116, [R190] ;  /* 0x00000000be74783b */ /* 0x000e6e0000000200 */
[C---:B---3--:R-:W-:Y:S08]  /*5d30*/  HMMA.16816.F32.BF16 R12, R164.reuse, R120, R12 ;  /* 0x00000078a40c723c */ /* 0x048ff0000004180c */
[C---:B------:R-:W-:Y:S01]  /*5d40*/  HMMA.16816.F32.BF16 R16, R164.reuse, R122, R16 ;  /* 0x0000007aa410723c */ /* 0x040fe20000041810 */
[----:B------:R-:W3:Y:S07]  /*5d50*/  LDSM.16.M88.4 R120, [R189] ;  /* 0x00000000bd78783b */ /* 0x000eee0000000200 */
[C---:B----4-:R-:W-:Y:S08]  /*5d60*/  HMMA.16816.F32.BF16 R20, R164.reuse, R128, R20 ;  /* 0x00000080a414723c */ /* 0x050ff00000041814 */
[C---:B------:R-:W-:Y:S01]  /*5d70*/  HMMA.16816.F32.BF16 R24, R164.reuse, R130, R24 ;  /* 0x00000082a418723c */ /* 0x040fe20000041818 */
[----:B------:R-:W4:Y:S07]  /*5d80*/  LDSM.16.M88.4 R128, [R188] ;  /* 0x00000000bc80783b */ /* 0x000f2e0000000200 */
[C---:B------:R-:W-:Y:S08]  /*5d90*/  HMMA.16816.F32.BF16 R28, R164.reuse, R144, R28 ;  /* 0x00000090a41c723c */ /* 0x040ff0000004181c */
[C---:B------:R-:W-:Y:S01]  /*5da0*/  HMMA.16816.F32.BF16 R32, R164.reuse, R146, R32 ;  /* 0x00000092a420723c */ /* 0x040fe20000041820 */
[----:B------:R-:W-:Y:S07]  /*5db0*/  LDSM.16.M88.4 R144, [R203+0xc900] ;  /* 0x00c90000cb90783b */ /* 0x000fee0000000200 */
[C---:B-----5:R-:W-:Y:S08]  /*5dc0*/  HMMA.16816.F32.BF16 R36, R164.reuse, R132, R36 ;  /* 0x00000084a424723c */ /* 0x060ff00000041824 */
[C---:B------:R-:W-:Y:S01]  /*5dd0*/  HMMA.16816.F32.BF16 R40, R164.reuse, R134, R40 ;  /* 0x00000086a428723c */ /* 0x040fe20000041828 */
[----:B------:R-:W5:Y:S07]  /*5de0*/  LDSM.16.M88.4 R132, [R203+0xb100] ;  /* 0x00b10000cb84783b */ /* 0x000f6e0000000200 */
[C---:B------:R-:W-:Y:S08]  /*5df0*/  HMMA.16816.F32.BF16 R44, R164.reuse, R156, R44 ;  /* 0x0000009ca42c723c */ /* 0x040ff0000004182c */
[----:B------:R-:W-:Y:S01]  /*5e00*/  HMMA.16816.F32.BF16 R48, R164, R158, R48 ;  /* 0x0000009ea430723c */ /* 0x000fe20000041830 */
[----:B------:R-:W-:Y:S07]  /*5e10*/  LDSM.16.M88.4 R156, [R203+0xd100] ;  /* 0x00d10000cb9c783b */ /* 0x000fee0000000200 */
[C---:B------:R-:W-:Y:S08]  /*5e20*/  HMMA.16816.F32.BF16 R4, R168.reuse, R160, R4 ;  /* 0x000000a0a804723c */ /* 0x040ff00000041804 */
[C---:B------:R-:W-:Y:S01]  /*5e30*/  HMMA.16816.F32.BF16 R8, R168.reuse, R162, R8 ;  /* 0x000000a2a808723c */ /* 0x040fe20000041808 */
[----:B------:R-:W-:Y:S07]  /*5e40*/  LDSM.16.M88.4 R160, [R203+0xd900] ;  /* 0x00d90000cba0783b */ /* 0x000fee0000000200 */
[C---:B------:R-:W-:Y:S08]  /*5e50*/  HMMA.16816.F32.BF16 R12, R168.reuse, R172, R12 ;  /* 0x000000aca80c723c */ /* 0x040ff0000004180c */
[C---:B------:R-:W-:Y:S08]  /*5e60*/  HMMA.16816.F32.BF16 R16, R168.reuse, R174, R16 ;  /* 0x000000aea810723c */ /* 0x040ff00000041810 */
        /* <DEDUP_REMOVED lines=15> */
[C---:B--2---:R-:W-:Y:S08]  /*5f60*/  HMMA.16816.F32.BF16 R12, R176.reuse, R136, R12 ;  /* 0x00000088b00c723c */ /* 0x044ff0000004180c */
[C---:B------:R-:W-:Y:S08]  /*5f70*/  HMMA.16816.F32.BF16 R16, R176.reuse, R138, R16 ;  /* 0x0000008ab010723c */ /* 0x040ff00000041810 */
[C---:B-1----:R-:W-:Y:S08]  /*5f80*/  HMMA.16816.F32.BF16 R20, R176.reuse, R116, R20 ;  /* 0x00000074b014723c */ /* 0x042ff00000041814 */
[C---:B------:R-:W-:Y:S01]  /*5f90*/  HMMA.16816.F32.BF16 R24, R176.reuse, R118, R24 ;  /* 0x00000076b018723c */ /* 0x040fe20000041818 */
[----:B------:R-:W1:Y:S07]  /*5fa0*/  LDSM.16.M88.4 R116, [R194+0x4800] ;  /* 0x00480000c274783b */ /* 0x000e6e0000000200 */
[C---:B------:R-:W-:Y:S08]  /*5fb0*/  HMMA.16816.F32.BF16 R28, R176.reuse, R144, R28 ;  /* 0x00000090b01c723c */ /* 0x040ff0000004181c */
[C---:B------:R-:W-:Y:S08]  /*5fc0*/  HMMA.16816.F32.BF16 R32, R176.reuse, R146, R32 ;  /* 0x00000092b020723c */ /* 0x040ff00000041820 */
[C---:B------:R-:W-:Y:S07]  /*5fd0*/  HMMA.16816.F32.BF16 R36, R176.reuse, R156, R36 ;  /* 0x0000009cb024723c */ /* 0x040fee0000041824 */
[----:B------:R-:W-:Y:S01]  /*5fe0*/  @P6 IADD3 R157, R222, -0x1, RZ ;  /* 0xffffffffde9d6810 */ /* 0x000fe20007ffe0ff */
[C---:B------:R-:W-:Y:S04]  /*5ff0*/  HMMA.16816.F32.BF16 R40, R176.reuse, R158, R40 ;  /* 0x0000009eb028723c */ /* 0x040fe80000041828 */
[----:B------:R-:W-:Y:S01]  /*6000*/  @P6 IMAD.MOV.U32 R156, RZ, RZ, R210 ;  /* 0x000000ffff9c6224 */ /* 0x000fe200078e00d2 */
[----:B------:R-:W-:Y:S02]  /*6010*/  @P6 SHF.R.S32.HI R0, RZ, 0x1f, R157 ;  /* 0x0000001fff006819 */ /* 0x000fe4000001149d */
[C---:B------:R-:W-:Y:S01]  /*6020*/  @P6 IMAD.WIDE.U32 R158, R157.reuse, c[0x0][0x1e0], RZ ;  /* 0x000078009d9e6a25 */ /* 0x040fe200078e00ff */
[C---:B------:R-:W-:Y:S04]  /*6030*/  HMMA.16816.F32.BF16 R44, R176.reuse, R160, R44 ;  /* 0x000000a0b02c723c */ /* 0x040fe8000004182c */
[----:B------:R-:W-:Y:S04]  /*6040*/  @P6 IMAD R0, R0, c[0x0][0x1e0], RZ ;  /* 0x0000780000006a24 */ /* 0x000fe800078e02ff */
[----:B------:R-:W-:Y:S04]  /*6050*/  HMMA.16816.F32.BF16 R48, R176, R162, R48 ;  /* 0x000000a2b030723c */ /* 0x000fe80000041830 */
[----:B------:R-:W-:Y:S02]  /*6060*/  @P6 IMAD R0, R157, c[0x0][0x1e4], R0 ;  /* 0x000079009d006a24 */ /* 0x000fe400078e0200 */
[----:B------:R-:W-:Y:S02]  /*6070*/  @P6 IMAD.MOV.U32 R157, RZ, RZ, R213 ;  /* 0x000000ffff9d6224 */ /* 0x000fe400078e00d5 */
[C---:B---3--:R-:W-:Y:S05]  /*6080*/  HMMA.16816.F32.BF16 R4, R180.reuse, R120, R4 ;  /* 0x00000078b404723c */ /* 0x048fea0000041804 */
[----:B------:R-:W-:Y:S02]  /*6090*/  @P6 IMAD.IADD R0, R159, 0x1, R0 ;  /* 0x000000019f006824 */ /* 0x000fe400078e0200 */
[----:B------:R-:W-:Y:S01]  /*60a0*/  @P6 IMAD.WIDE.U32 R156, R158, 0x60, R156 ;  /* 0x000000609e9c6825 */ /* 0x000fe200078e009c */
[C---:B------:R-:W-:Y:S01]  /*60b0*/  HMMA.16816.F32.BF16 R8, R180.reuse, R122, R8 ;  /* 0x0000007ab408723c */ /* 0x040fe20000041808 */
[----:B------:R-:W2:Y:S03]  /*60c0*/  LDSM.16.M88.4 R120, [R194+0x5000] ;  /* 0x00500000c278783b */ /* 0x000ea60000000200 */
[----:B------:R-:W-:Y:S02]  /*60d0*/  @P6 IMAD R159, R0, 0x60, RZ ;  /* 0x00000060009f6824 */ /* 0x000fe400078e02ff */
[----:B------:R-:W-:Y:S02]  /*60e0*/  @P6 IMAD.SHL.U32 R0, R156, 0x2, RZ ;  /* 0x000000029c006824 */ /* 0x000fe400078e00ff */
[C---:B----4-:R-:W-:Y:S04]  /*60f0*/  HMMA.16816.F32.BF16 R12, R180.reuse, R128, R12 ;  /* 0x00000080b40c723c */ /* 0x050fe8000004180c */
[C---:B------:R-:W-:Y:S01]  /*6100*/  @P6 IADD3 R160, P1, R0.reuse, c[0x0][0x1c8], RZ ;  /* 0x0000720000a06a10 */ /* 0x040fe20007f3e0ff */
[----:B------:R-:W-:Y:S01]  /*6110*/  @P6 IMAD.IADD R157, R157, 0x1, R159 ;  /* 0x000000019d9d6824 */ /* 0x000fe200078e029f */
[----:B------:R-:W-:Y:S01]  /*6120*/  @P6 IADD3 R158, P5, R0, 0x80, RZ ;  /* 0x00000080009e6810 */ /* 0x000fe20007fbe0ff */
[----:B------:R-:W-:Y:S01]  /*6130*/  IMAD.MOV.U32 R0, RZ, RZ, R209 ;  /* 0x000000ffff007224 */ /* 0x000fe200078e00d1 */
[C---:B------:R-:W-:Y:S01]  /*6140*/  HMMA.16816.F32.BF16 R16, R180.reuse, R130, R16 ;  /* 0x00000082b410723c */ /* 0x040fe20000041810 */
[----:B------:R-:W3:Y:S01]  /*6150*/  LDSM.16.M88.4 R128, [R194+0x5800] ;  /* 0x00580000c280783b */ /* 0x000ee20000000200 */
[----:B------:R-:W-:Y:S04]  /*6160*/  DEPBAR.LE SB0, 0x0 ;  /* 0x000080000000791a */ /* 0x000fe80000000000 */
[----:B------:R-:W-:Y:S01]  /*6170*/  BAR.SYNC.DEFER_BLOCKING 0x0 ;  /* 0x0000000000007b1d */ /* 0x000fe20000010000 */
[----:B------:R-:W-:Y:S01]  /*6180*/  @P6 IADD3 R158, P2, R158, c[0x0][0x1c8], RZ ;  /* 0x000072009e9e6a10 */ /* 0x000fe20007f5e0ff */
[C---:B-----5:R-:W-:Y:S05]  /*6190*/  HMMA.16816.F32.BF16 R20, R180.reuse, R132, R20 ;  /* 0x00000084b414723c */ /* 0x060fea0000041814 */
[----:B------:R-:W-:Y:S01]  /*61a0*/  @P6 SHF.L.U64.HI R157, R156, 0x1, R157 ;  /* 0x000000019c9d6819 */ /* 0x000fe2000001029d */
[----:B------:R-:W-:Y:S02]  /*61b0*/  @P6 IMAD.SHL.U32 R156, R187, 0x40, RZ ;  /* 0x00000040bb9c6824 */ /* 0x000fe400078e00ff */
[C---:B------:R-:W-:Y:S04]  /*61c0*/  HMMA.16816.F32.BF16 R24, R180.reuse, R134, R24 ;  /* 0x00000086b418723c */ /* 0x040fe80000041818 */
[----:B------:R-:W-:Y:S01]  /*61d0*/  @P6 IADD3.X R161, R157, c[0x0][0x1cc], RZ, P1, !PT ;  /* 0x000073009da16a10 */ /* 0x000fe20000ffe4ff */
[----:B------:R-:W-:Y:S01]  /*61e0*/  @P0 IMAD.MOV.U32 R0, RZ, RZ, R185 ;  /* 0x000000ffff000224 */ /* 0x000fe200078e00b9 */
[-C--:B------:R-:W-:Y:S02]  /*61f0*/  @P6 IADD3 R162, P1, R160, R156.reuse, RZ ;  /* 0x0000009ca0a26210 */ /* 0x080fe40007f3e0ff */
[C---:B-1----:R-:W-:Y:S04]  /*6200*/  HMMA.16816.F32.BF16 R28, R180.reuse, R116, R28 ;  /* 0x00000074b41c723c */ /* 0x042fe8000004181c */
[----:B------:R-:W-:Y:S01]  /*6210*/  @P6 IADD3.X R159, RZ, c[0x0][0x1cc], R157, P2, P5 ;  /* 0x00007300ff9f6a10 */ /* 0x000fe200017ea49d */
[----:B------:R-:W-:Y:S01]  /*6220*/  @!PT LDS RZ, [RZ] ;  /* 0x00000000fffff984 */ /* 0x000fe20000000800 */
[----:B------:R-:W-:Y:S01]  /*6230*/  @!PT LDS RZ, [RZ] ;  /* 0x00000000fffff984 */ /* 0x000fe20000000800 */
[----:B------:R-:W-:Y:S01]  /*6240*/  @!PT LDS RZ, [RZ] ;  /* 0x00000000fffff984 */ /* 0x000fe20000000800 */
[----:B------:R1:W-:Y:S01]  /*6250*/  @P6 LDGSTS.E.BYPASS.LTC128B.128 [R208+0x8100], [R160.64], !P4 ;  /* 0x08100000a0d06fae */ /* 0x0003e2000e101d4e */
[----:B------:R-:W-:Y:S02]  /*6260*/  @P6 IADD3 R174, P0, R162, R156, RZ ;  /* 0x0000009ca2ae6210 */ /* 0x000fe40007f1e0ff */
[C---:B------:R-:W-:Y:S02]  /*6270*/  HMMA.16816.F32.BF16 R32, R180.reuse, R118, R32 ;  /* 0x00000076b420723c */ /* 0x040fe40000041820 */
[----:B------:R4:W-:Y:S02]  /*6280*/  @P6 LDGSTS.E.BYPASS.LTC128B.128 [R208+0xb100], [R158.64], !P3 ;  /* 0x0b1000009ed06fae */ /* 0x0009e4000d901d4e */
[----:B------:R-:W-:Y:S04]  /*6290*/  @P6 SHF.L.U64.HI R157, R187, 0x6, R186 ;  /* 0x00000006bb9d6819 */ /* 0x000fe800000102ba */
[C---:B--2---:R-:W-:Y:S01]  /*62a0*/  HMMA.16816.F32.BF16 R36, R180.reuse, R120, R36 ;  /* 0x00000078b424723c */ /* 0x044fe20000041824 */
[----:B------:R-:W2:Y:S03]  /*62b0*/  SHFL.IDX PT, R156, R0, RZ, 0x1c1f ;  /* 0x001c1fff009c7589 */ /* 0x000ea600000e0000 */
[--C-:B------:R-:W-:Y:S04]  /*62c0*/  @P6 IMAD.X R163, R161, 0x1, R157.reuse, P1 ;  /* 0x00000001a1a36824 */ /* 0x100fe800008e069d */
[----:B------:R-:W-:Y:S01]  /*62d0*/  @P6 IMAD.X R175, R163, 0x1, R157, P0 ;  /* 0x00000001a3af6824 */ /* 0x000fe200000e069d */
[----:B------:R5:W-:Y:S01]  /*62e0*/  @P6 LDGSTS.E.BYPASS.LTC128B.128 [R208+0x9100], [R162.64], !P4 ;  /* 0x09100000a2d06fae */ /* 0x000be2000e101d4e */
[C---:B------:R-:W-:Y:S01]  /*62f0*/  HMMA.16816.F32.BF16 R40, R180.reuse, R122, R40 ;  /* 0x0000007ab428723c */ /* 0x040fe20000041828 */
[----:B------:R-:W-:Y:S02]  /*6300*/  PLOP3.LUT P0, PT, PT, PT, UP2, 0x40, 0x0 ;  /* 0x000000000000781c */ /* 0x000fe40003f0e828 */
[----:B------:R-:W-:Y:S01]  /*6310*/  IMAD R157, R222, -0x60, RZ ;  /* 0xffffffa0de9d7824 */ /* 0x000fe200078e02ff */
[----:B------:R5:W-:Y:S04]  /*6320*/  @P6 LDGSTS.E.BYPASS.LTC128B.128 [R208+0xc100], [R162.64+0x80], !P3 ;  /* 0x0c100080a2d06fae */ /* 0x000be8000d901d4e */
[C---:B---3--:R-:W-:Y:S01]  /*6330*/  HMMA.16816.F32.BF16 R44, R180.reuse, R128, R44 ;  /* 0x00000080b42c723c */ /* 0x048fe2000004182c */
[----:B------:R3:W-:Y:S03]  /*6340*/  @P6 LDGSTS.E.BYPASS.LTC128B.128 [R208+0xa100], [R174.64], !P4 ;  /* 0x0a100000aed06fae */ /* 0x0007e6000e101d4e */
[----:B-1----:R-:W-:Y:S02]  /*6350*/  IADD3 R160, -R214, 0x1, R157 ;  /* 0x00000001d6a07810 */ /* 0x002fe40007ffe19d */
[----:B------:R3:W-:Y:S02]  /*6360*/  @P6 LDGSTS.E.BYPASS.LTC128B.128 [R208+0xd100], [R174.64+0x80], !P3 ;  /* 0x0d100080aed06fae */ /* 0x0007e4000d901d4e */
[----:B------:R-:W-:Y:S03]  /*6370*/  HMMA.16816.F32.BF16 R48, R180, R130, R48 ;  /* 0x00000082b430723c */ /* 0x000fe60000041830 */
[----:B------:R-:W0:Y:S01]  /*6380*/  LDGDEPBAR ;  /* 0x00000000000079af */ /* 0x000e220000000000 */
[----:B----4-:R-:W-:Y:S04]  /*6390*/  IADD3 R159, R160, c[0x0][0x1d0], RZ ;  /* 0x00007400a09f7a10 */ /* 0x010fe80007ffe0ff */
[----:B------:R-:W-:Y:S04]  /*63a0*/  IADD3 R159, R159, -c[0x0][0x168], RZ ;  /* 0x80005a009f9f7a10 */ /* 0x000fe80007ffe0ff */
[C---:B------:R-:W-:Y:S02]  /*63b0*/  IADD3 R161, R159.reuse, c[0x0][0x328], RZ ;  /* 0x0000ca009fa17a10 */ /* 0x040fe40007ffe0ff */
[----:B------:R-:W-:Y:S03]  /*63c0*/  IADD3 R159, R159, UR6, RZ ;  /* 0x000000069f9f7c10 */ /* 0x000fe6000fffe0ff */
[----:B--2---:R-:W-:Y:S02]  /*63d0*/  IMAD.IADD R173, R161, 0x1, R156 ;  /* 0x00000001a1ad7824 */ /* 0x004fe400078e029c */
[----:B-----5:R-:W-:Y:S01]  /*63e0*/  IMAD.IADD R163, R156, 0x1, R159 ;  /* 0x000000019ca37824 */ /* 0x020fe200078e029f */
        /* <DEDUP_REMOVED lines=15> */
.L_x_1372:
[----:B------:R-:W-:Y:S04]  /*64e0*/  MOV R116, c[0x0][0x32c] ;  /* 0x0000cb0000747a02 */ /* 0x000fe80000000f00 */
[----:B------:R-:W-:Y:S11]  /*64f0*/  ISETP.NE.AND P0, PT, R116, 0x1, PT ;  /* 0x000000017400780c */ /* 0x000ff60003f05270 */
[----:B------:R-:W-:Y:S02]  /*6500*/  @!UPT UIADD3 URZ, URZ, URZ, URZ ;  /* 0x0000003f3f3ff290 */ /* 0x000fe4000fffe03f */
[----:B------:R-:W-:Y:S05]  /*6510*/  @P0 IMAD.HI.U32 R116, R117, c[0x0][0x330], RZ ;  /* 0x0000cc0075740a27 */ /* 0x000fea00078e00ff */
[----:B------:R-:W-:Y:S02]  /*6520*/  @P0 SHF.R.U32.HI R117, RZ, c[0x0][0x334], R116 ;  /* 0x0000cd00ff750a19 */ /* 0x000fe40000011674 */
.L_x_1373:
[----:B------:R-:W-:Y:S05]  /*6530*/  BSYNC B0 ;  /* 0x0000000000007941 */ /* 0x000fea0003800000 */
.L_x_1371:
[----:B------:R-:W-:Y:S04]  /*6540*/  IMAD.IADD R118, R157, 0x1, -R214 ;  /* 0x000000019d767824 */ /* 0x000fe800078e0ad6 */
[----:B------:R-:W-:Y:S05]  /*6550*/  IMAD R118, R117, c[0x0][0x32c], R118 ;  /* 0x0000cb0075767a24 */ /* 0x000fea00078e0276 */
[----:B------:R-:W-:Y:S02]  /*6560*/  IADD3 R116, R118, c[0x0][0x32c], RZ ;  /* 0x0000cb0076747a10 */ /* 0x000fe40007ffe0ff */
[----:B------:R-:W-:Y:S02]  /*6570*/  IMNMX R163, R163, R118, !PT ;  /* 0x00000076a3a37217 */ /* 0x000fe40007800200 */
[----:B------:R-:W-:Y:S02]  /*6580*/  IMNMX R173, R173, R116, PT ;  /* 0x00000074adad7217 */ /* 0x000fe40003800200 */
.L_x_1370:
[C---:B------:R-:W-:Y:S01]  /*6590*/  ISETP.GE.AND P0, PT, R157.reuse, 0x1, PT ;  /* 0x000000019d00780c */ /* 0x040fe20003f06270 */
[----:B------:R-:W1:Y:S01]  /*65a0*/  SHFL.IDX PT, R0, R0, 0x1, 0x1c1f ;  /* 0x003c1f0000007f89 */ /* 0x000e6200000e0000 */
        /* <DEDUP_REMOVED lines=12> */
[--C-:B-1----:R-:W-:Y:S01]  /*6670*/  IMAD.IADD R159, R159, 0x1, R0.reuse ;  /* 0x000000019f9f7824 */ /* 0x102fe200078e0200 */
[----:B------:R-:W-:Y:S01]  /*6680*/  FSEL R120, R4, -INF , !P0 ;  /* 0xff80000004787808 */ /* 0x000fe20004000000 */
[----:B------:R-:W-:Y:S01]  /*6690*/  IMAD.IADD R4, R161, 0x1, R0 ;  /* 0x00000001a1047824 */ /* 0x000fe200078e0200 */
        /* <DEDUP_REMOVED lines=50> */
[----:B---3--:R-:W-:Y:S02]  /*69c0*/  FSEL R174, R21, -INF , !P0 ;  /* 0xff80000015ae7808 */ /* 0x008fe40004000000 */
        /* <DEDUP_REMOVED lines=88> */
.L_x_1376:
[----:B------:R-:W-:Y:S04]  /*6f50*/  MOV R0, c[0x0][0x32c] ;  /* 0x0000cb0000007a02 */ /* 0x000fe80000000f00 */
[----:B------:R-:W-:Y:S11]  /*6f60*/  ISETP.NE.AND P0, PT, R0, 0x1, PT ;  /* 0x000000010000780c */ /* 0x000ff60003f05270 */
[----:B------:R-:W-:Y:S02]  /*6f70*/  @!UPT UIADD3 URZ, URZ, URZ, URZ ;  /* 0x0000003f3f3ff290 */ /* 0x000fe4000fffe03f */
[----:B------:R-:W-:Y:S05]  /*6f80*/  @P0 IMAD.HI.U32 R0, R5, c[0x0][0x330], RZ ;  /* 0x0000cc0005000a27 */ /* 0x000fea00078e00ff */
[----:B------:R-:W-:Y:S02]  /*6f90*/  @P0 SHF.R.U32.HI R5, RZ, c[0x0][0x334], R0 ;  /* 0x0000cd00ff050a19 */ /* 0x000fe40000011600 */
.L_x_1377:
[----:B------:R-:W-:Y:S05]  /*6fa0*/  BSYNC B0 ;  /* 0x0000000000007941 */ /* 0x000fea0003800000 */
.L_x_1375:
[----:B------:R-:W-:Y:S04]  /*6fb0*/  IMAD.IADD R0, R157, 0x1, -R214 ;  /* 0x000000019d007824 */ /* 0x000fe800078e0ad6 */
[----:B------:R-:W-:Y:S05]  /*6fc0*/  IMAD R0, R5, c[0x0][0x32c], R0 ;  /* 0x0000cb0005007a24 */ /* 0x000fea00078e0200 */
[----:B------:R-:W-:Y:S02]  /*6fd0*/  IADD3 R5, R0, c[0x0][0x32c], RZ ;  /* 0x0000cb0000057a10 */ /* 0x000fe40007ffe0ff */
[----:B------:R-:W-:Y:S02]  /*6fe0*/  IMNMX R159, R159, R0, !PT ;  /* 0x000000009f9f7217 */ /* 0x000fe40007800200 */
[----:B------:R-:W-:Y:S02]  /*6ff0*/  IMNMX R4, R4, R5, PT ;  /* 0x0000000504047217 */ /* 0x000fe40003800200 */
.L_x_1374:
[----:B------:R-:W-:Y:S02]  /*7000*/  LOP3.LUT P0, RZ, R215, 0x80000, RZ, 0xc0, !PT ;  /* 0x00080000d7ff7812 */ /* 0x000fe4000780c0ff */
[C---:B------:R-:W-:Y:S02]  /*7010*/  ISETP.GT.AND P6, PT, R159.reuse, 0x50, !P6 ;  /* 0x000000509f00780c */ /* 0x040fe400077c4270 */
[C---:B------:R-:W-:Y:S02]  /*7020*/  ISETP.GT.AND P0, PT, R159.reuse, RZ, !P0 ;  /* 0x000000ff9f00720c */ /* 0x040fe40004704270 */
[C---:B------:R-:W-:Y:S02]  /*7030*/  ISETP.LT.OR P6, PT, R4.reuse, 0x51, P6 ;  /* 0x000000510400780c */ /* 0x040fe400037c1670 */
[----:B------:R-:W-:Y:S02]  /*7040*/  ISETP.LT.OR P0, PT, R4, 0x1, P0 ;  /* 0x000000010400780c */ /* 0x000fe40000701670 */
[----:B------:R-:W-:Y:S02]  /*7050*/  ISETP.GT.AND P5, PT, R159, 0x51, !P5 ;  /* 0x000000519f00780c */ /* 0x000fe40006fa4270 */
[----:B------:R-:W-:Y:S02]  /*7060*/  FSEL R17, R6, -INF , !P0 ;  /* 0xff80000006117808 */ /* 0x000fe40004000000 */
[----:B------:R-:W-:Y:S02]  /*7070*/  LOP3.LUT P0, RZ, R215, 0x40000, RZ, 0xc0, !PT ;  /* 0x00040000d7ff7812 */ /* 0x000fe4000780c0ff */
[----:B------:R-:W-:Y:S02]  /*7080*/  FSEL R157, R46, -INF , !P6 ;  /* 0xff8000002e9d7808 */ /* 0x000fe40007000000 */
[C---:B------:R-:W-:Y:S02]  /*7090*/  ISETP.GT.AND P0, PT, R159.reuse, 0x1, !P0 ;  /* 0x000000019f00780c */ /* 0x040fe40004704270 */
[C---:B------:R-:W-:Y:S02]  /*70a0*/  ISETP.LT.OR P5, PT, R4.reuse, 0x52, P5 ;  /* 0x000000520400780c */ /* 0x040fe40002fa1670 */
[----:B------:R-:W-:Y:S02]  /*70b0*/  ISETP.LT.OR P0, PT, R4, 0x2, P0 ;  /* 0x000000020400780c */ /* 0x000fe40000701670 */
[----:B------:R-:W-:Y:S02]  /*70c0*/  ISETP.GT.AND P2, PT, R159, 0x58, !P2 ;  /* 0x000000589f00780c */ /* 0x000fe40005744270 */
        /* <DEDUP_REMOVED lines=57> */
[----:B------:R-:W-:Y:S01]  /*7460*/  LOP3.LUT P0, RZ, R215, 0x200, RZ, 0xc0, !PT ;  /* 0x00000200d7ff7812 */ /* 0x000fe2000780c0ff */
[----:B------:R-:W-:Y:S01]  /*7470*/  LDSM.16.MT88.4 R20, [R202+0x100] ;  /* 0x00010000ca14783b */ /* 0x000fe20000004200 */
        /* <DEDUP_REMOVED lines=33> */
[----:B------:R-:W-:Y:S01]  /*7690*/  FSEL R139, R47, -INF , !P5 ;  /* 0xff8000002f8b7808 */ /* 0x000fe20006800000 */
[----:B------:R-:W1:Y:S01]  /*76a0*/  SHFL.BFLY PT, R0, R5, 0x2, 0x1f ;  /* 0x0c401f0005007f89 */ /* 0x000e6200000e0000 */
[----:B------:R-:W-:Y:S02]  /*76b0*/  FSEL R243, R34, -INF , !P0 ;  /* 0xff80000022f37808 */ /* 0x000fe40004000000 */
[----:B------:R-:W-:Y:S02]  /*76c0*/  LOP3.LUT P0, RZ, R215, 0x10, RZ, 0xc0, !PT ;  /* 0x00000010d7ff7812 */ /* 0x000fe4000780c0ff */
[----:B------:R-:W-:Y:S02]  /*76d0*/  FMNMX.FTZ R10, R243, R10, !PT ;  /* 0x0000000af30a7209 */ /* 0x000fe40007810000 */
[C---:B------:R-:W-:Y:S01]  /*76e0*/  ISETP.GT.AND P0, PT, R159.reuse, 0x39, !P0 ;  /* 0x000000399f00780c */ /* 0x040fe20004704270 */
[----:B------:R-:W-:Y:S01]  /*76f0*/  LDSM.16.MT88.4 R44, [R204+0x3100] ;  /* 0x00310000cc2c783b */ /* 0x000fe20000004200 */
[C---:B------:R-:W-:Y:S02]  /*7700*/  ISETP.LT.OR P2, PT, R4.reuse, 0x59, P2 ;  /* 0x000000590400780c */ /* 0x040fe40001741670 */
[----:B------:R-:W-:Y:S02]  /*7710*/  ISETP.LT.OR P0, PT, R4, 0x3a, P0 ;  /* 0x0000003a0400780c */ /* 0x000fe40000701670 */
[----:B------:R-:W-:Y:S02]  /*7720*/  ISETP.GT.AND P1, PT, R159, 0x59, !P1 ;  /* 0x000000599f00780c */ /* 0x000fe40004f24270 */
[----:B------:R-:W-:Y:S02]  /*7730*/  FSEL R239, R35, -INF , !P0 ;  /* 0xff80000023ef7808 */ /* 0x000fe40004000000 */
[----:B------:R-:W-:Y:S02]  /*7740*/  LOP3.LUT P0, RZ, R215, 0x8, RZ, 0xc0, !PT ;  /* 0x00000008d7ff7812 */ /* 0x000fe4000780c0ff */
[----:B------:R-:W-:Y:S02]  /*7750*/  FMNMX.FTZ R10, R239, R10, !PT ;  /* 0x0000000aef0a7209 */ /* 0x000fe40007810000 */
[----:B------:R-:W-:Y:S02]  /*7760*/  ISETP.GT.AND P0, PT, R159, 0x40, !P0 ;  /* 0x000000409f00780c */ /* 0x000fe40004704270 */
[----:B------:R-:W-:Y:S02]  /*7770*/  FSEL R135, R50, -INF , !P2 ;  /* 0xff80000032877808 */ /* 0x000fe40005000000 */
[C---:B------:R-:W-:Y:S02]  /*7780*/  ISETP.LT.OR P0, PT, R4.reuse, 0x41, P0 ;  /* 0x000000410400780c */ /* 0x040fe40000701670 */
[----:B------:R-:W-:Y:S02]  /*7790*/  ISETP.LT.OR P1, PT, R4, 0x5a, P1 ;  /* 0x0000005a0400780c */ /* 0x000fe40000f21670 */
[----:B------:R-:W-:Y:S02]  /*77a0*/  FSEL R231, R38, -INF , !P0 ;  /* 0xff80000026e77808 */ /* 0x000fe40004000000 */
[----:B------:R-:W-:Y:S02]  /*77b0*/  LOP3.LUT P0, RZ, R215, 0x4, RZ, 0xc0, !PT ;  /* 0x00000004d7ff7812 */ /* 0x000fe4000780c0ff */
[----:B------:R-:W-:Y:S02]  /*77c0*/  FMNMX.FTZ R10, R231, R10, !PT ;  /* 0x0000000ae70a7209 */ /* 0x000fe40007810000 */
[----:B------:R-:W-:Y:S02]  /*77d0*/  ISETP.GT.AND P0, PT, R159, 0x41, !P0 ;  /* 0x000000419f00780c */ /* 0x000fe40004704270 */
[----:B------:R-:W-:Y:S02]  /*77e0*/  FSEL R117, R51, -INF , !P1 ;  /* 0xff80000033757808 */ /* 0x000fe40004800000 */
[C---:B------:R-:W-:Y:S04]  /*77f0*/  ISETP.LT.OR P0, PT, R4.reuse, 0x42, P0 ;  /* 0x000000420400780c */ /* 0x040fe80000701670 */
[----:B------:R-:W-:Y:S02]  /*7800*/  FSEL R225, R39, -INF , !P0 ;  /* 0xff80000027e17808 */ /* 0x000fe40004000000 */
[----:B------:R-:W-:Y:S01]  /*7810*/  LOP3.LUT P0, RZ, R215, 0x2, RZ, 0xc0, !PT ;  /* 0x00000002d7ff7812 */ /* 0x000fe2000780c0ff */
[----:B------:R-:W-:Y:S01]  /*7820*/  LDSM.16.MT88.4 R36, [R200+0x100] ;  /* 0x00010000c824783b */ /* 0x000fe20000004200 */
        /* <DEDUP_REMOVED lines=10> */
[----:B------:R-:W-:Y:S02]  /*78d0*/  FMNMX.FTZ R10, R157, R10, !PT ;  /* 0x0000000a9d0a7209 */ /* 0x000fe40007810000 */
[----:B-1----:R-:W-:Y:S02]  /*78e0*/  FMNMX.FTZ R6, R5, R0, !PT ;  /* 0x0000000005067209 */ /* 0x002fe40007810000 */
[----:B------:R-:W-:Y:S03]  /*78f0*/  FMNMX.FTZ R0, R139, R10, !PT ;  /* 0x0000000a8b007209 */ /* 0x000fe60007810000 */
[----:B------:R-:W1:Y:S01]  /*7900*/  SHFL.BFLY PT, R15, R6, 0x1, 0x1f ;  /* 0x0c201f00060f7f89 */ /* 0x000e6200000e0000 */
[----:B------:R-:W-:Y:S04]  /*7910*/  FMNMX.FTZ R0, R135, R0, !PT ;  /* 0x0000000087007209 */ /* 0x000fe80007810000 */
[----:B------:R-:W-:Y:S05]  /*7920*/  FMNMX.FTZ R7, R117, R0, !PT ;  /* 0x0000000075077209 */ /* 0x000fea0007810000 */
[----:B------:R-:W2:Y:S01]  /*7930*/  SHFL.BFLY PT, R4, R7, 0x2, 0x1f ;  /* 0x0c401f0007047f89 */ /* 0x000ea200000e0000 */
[----:B-1----:R-:W-:Y:S04]  /*7940*/  FMNMX.FTZ R0, R6, R15, !PT ;  /* 0x0000000f06007209 */ /* 0x002fe80007810000 */
[C---:B------:R-:W-:Y:S01]  /*7950*/  FSETP.NEU.FTZ.AND P0, PT, R0.reuse, -INF , PT ;  /* 0xff8000000000780b */ /* 0x040fe20003f1d000 */
[C---:B------:R-:W-:Y:S03]  /*7960*/  FMUL.FTZ R159, R0.reuse, c[0x0][0x2d0] ;  /* 0x0000b400009f7a20 */ /* 0x040fe60000410000 */
[----:B------:R-:W-:Y:S02]  /*7970*/  FSEL R6, R0, RZ, P0 ;  /* 0x000000ff00067208 */ /* 0x000fe40000000000 */
[----:B--2---:R-:W-:Y:S02]  /*7980*/  FMNMX.FTZ R5, R7, R4, !PT ;  /* 0x0000000407057209 */ /* 0x004fe40007810000 */
[----:B------:R-:W-:Y:S01]  /*7990*/  FSEL R159, R159, RZ, P0 ;  /* 0x000000ff9f9f7208 */ /* 0x000fe20000000000 */
[----:B------:R-:W-:Y:S02]  /*79a0*/  FADD.FTZ R3, -R6, R3 ;  /* 0x0000000306037221 */ /* 0x000fe40000010100 */
[----:B------:R-:W1:Y:S02]  /*79b0*/  SHFL.BFLY PT, R4, R5, 0x1, 0x1f ;  /* 0x0c201f0005047f89 */ /* 0x000e6400000e0000 */
[--C-:B------:R-:W-:Y:S02]  /*79c0*/  FFMA.FTZ R119, R118, c[0x0][0x2d0], -R159.reuse ;  /* 0x0000b40076777a23 */ /* 0x100fe4000001089f */
[--C-:B------:R-:W-:Y:S02]  /*79d0*/  FFMA.FTZ R118, R116, c[0x0][0x2d0], -R159.reuse ;  /* 0x0000b40074767a23 */ /* 0x100fe4000001089f */
[--C-:B------:R-:W-:Y:S02]  /*79e0*/  FFMA.FTZ R129, R8, c[0x0][0x2d0], -R159.reuse ;  /* 0x0000b40008817a23 */ /* 0x100fe4000001089f */
[--C-:B------:R-:W-:Y:S01]  /*79f0*/  FFMA.FTZ R128, R120, c[0x0][0x2d0], -R159.reuse ;  /* 0x0000b40078807a23 */ /* 0x100fe2000001089f */
        /* <DEDUP_REMOVED lines=8> */
[--C-:B------:R-:W-:Y:S01]  /*7a80*/  FFMA.FTZ R232, R232, c[0x0][0x2d0], -R159.reuse ;  /* 0x0000b400e8e87a23 */ /* 0x100fe2000001089f */
[----:B-1----:R-:W-:Y:S01]  /*7a90*/  FMNMX.FTZ R116, R5, R4, !PT ;  /* 0x0000000405747209 */ /* 0x002fe20007810000 */
[----:B------:R-:W-:Y:S02]  /*7aa0*/  FMUL.FTZ R4, R3, c[0x0][0x2d0] ;  /* 0x0000b40003047a20 */ /* 0x000fe40000410000 */
[--C-:B------:R-:W-:Y:S01]  /*7ab0*/  FFMA.FTZ R234, R234, c[0x0][0x2d0], -R159.reuse ;  /* 0x0000b400eaea7a23 */ /* 0x100fe2000001089f */
[C---:B------:R-:W-:Y:S01]  /*7ac0*/  FSETP.NEU.FTZ.AND P0, PT, R116.reuse, -INF , PT ;  /* 0xff8000007400780b */ /* 0x040fe20003f1d000 */
[----:B------:R-:W-:Y:S01]  /*7ad0*/  FMUL.FTZ R134, R116, c[0x0][0x2d0] ;  /* 0x0000b40074867a20 */ /* 0x000fe20000410000 */
[----:B------:R-:W1:Y:S01]  /*7ae0*/  MUFU.EX2 R3, R4 ;  /* 0x0000000400037308 */ /* 0x000e620000000800 */
[--C-:B------:R-:W-:Y:S01]  /*7af0*/  FFMA.FTZ R226, R226, c[0x0][0x2d0], -R159.reuse ;  /* 0x0000b400e2e27a23 */ /* 0x100fe2000001089f */
[----:B------:R-:W-:Y:S01]  /*7b00*/  FSEL R5, R116, RZ, P0 ;  /* 0x000000ff74057208 */ /* 0x000fe20000000000 */
[--C-:B------:R-:W-:Y:S01]  /*7b10*/  FFMA.FTZ R172, R172, c[0x0][0x2d0], -R159.reuse ;  /* 0x0000b400acac7a23 */ /* 0x100fe2000001089f */
[----:B------:R-:W-:Y:S01]  /*7b20*/  FSEL R134, R134, RZ, P0 ;  /* 0x000000ff86867208 */ /* 0x000fe20000000000 */
[--C-:B------:R-:W-:Y:S01]  /*7b30*/  FFMA.FTZ R146, R146, c[0x0][0x2d0], -R159.reuse ;  /* 0x0000b40092927a23 */ /* 0x100fe2000001089f */
[----:B------:R-:W-:Y:S01]  /*7b40*/  ISETP.GT.AND P0, PT, R222, R223, PT ;  /* 0x000000dfde00720c */ /* 0x000fe20003f04270 */
[----:B------:R-:W-:Y:S02]  /*7b50*/  FADD.FTZ R5, -R5, R2 ;  /* 0x0000000205057221 */ /* 0x000fe40000010100 */
[--C-:B------:R-:W-:Y:S01]  /*7b60*/  FFMA.FTZ R132, R13, c[0x0][0x2d0], -R134.reuse ;  /* 0x0000b4000d847a23 */ /* 0x100fe20000010886 */
[----:B------:R-:W-:Y:S01]  /*7b70*/  MUFU.EX2 R118, R118 ;  /* 0x0000007600767308 */ /* 0x000fe20000000800 */
[----:B------:R-:W3:Y:S01]  /*7b80*/  LDSM.16.MT88.4 R12, [R204+0x100] ;  /* 0x00010000cc0c783b */ /* 0x000ee20000004200 */
[--C-:B------:R-:W-:Y:S01]  /*7b90*/  FFMA.FTZ R133, R17, c[0x0][0x2d0], -R134.reuse ;  /* 0x0000b40011857a23 */ /* 0x100fe20000010886 */
[----:B--2---:R-:W-:Y:S01]  /*7ba0*/  F2FP.BF16.PACK_AB R120, R119, R128 ;  /* 0x000000807778723e */ /* 0x004fe200000010ff */
[--C-:B------:R-:W-:Y:S02]  /*7bb0*/  FFMA.FTZ R131, R9, c[0x0][0x2d0], -R134.reuse ;  /* 0x0000b40009837a23 */ /* 0x100fe40000010886 */
[--C-:B------:R-:W-:Y:S02]  /*7bc0*/  FFMA.FTZ R130, R11, c[0x0][0x2d0], -R134.reuse ;  /* 0x0000b4000b827a23 */ /* 0x100fe40000010886 */
[----:B------:R-:W-:Y:S02]  /*7bd0*/  FMUL.FTZ R2, R5, c[0x0][0x2d0] ;  /* 0x0000b40005027a20 */ /* 0x000fe40000410000 */
[----:B------:R-:W2:Y:S01]  /*7be0*/  MUFU.EX2 R129, R129 ;  /* 0x0000008100817308 */ /* 0x000ea20000000800 */
[--C-:B------:R-:W-:Y:S02]  /*7bf0*/  FFMA.FTZ R158, R229, c[0x0][0x2d0], -R134.reuse ;  /* 0x0000b400e59e7a23 */ /* 0x100fe40000010886 */
[--C-:B------:R-:W-:Y:S02]  /*7c00*/  FFMA.FTZ R161, R161, c[0x0][0x2d0], -R134.reuse ;  /* 0x0000b400a1a17a23 */ /* 0x100fe40000010886 */
[C---:B-1----:R-:W-:Y:S02]  /*7c10*/  FMUL.FTZ R4, R3.reuse, R112 ;  /* 0x0000007003047220 */ /* 0x042fe40000410000 */
        /* <DEDUP_REMOVED lines=8> */
[----:B------:R-:W-:Y:S01]  /*7ca0*/  MUFU.EX2 R133, R133 ;  /* 0x0000008500857308 */ /* 0x000fe20000000800 */
[C---:B------:R-:W-:Y:S02]  /*7cb0*/  FMUL.FTZ R32, R3.reuse, R88 ;  /* 0x0000005803207220 */ /* 0x040fe40000410000 */
[----:B------:R-:W-:Y:S01]  /*7cc0*/  FMUL.FTZ R33, R3, R89 ;  /* 0x0000005903217220 */ /* 0x000fe20000410000 */
[----:B--2---:R-:W-:Y:S01]  /*7cd0*/  F2FP.BF16.PACK_AB R122, R129, R118 ;  /* 0x00000076817a723e */ /* 0x004fe200000010ff */
[C---:B------:R-:W-:Y:S02]  /*7ce0*/  FMUL.FTZ R40, R3.reuse, R96 ;  /* 0x0000006003287220 */ /* 0x040fe40000410000 */
[C---:B------:R-:W-:Y:S02]  /*7cf0*/  FMUL.FTZ R41, R3.reuse, R97 ;  /* 0x0000006103297220 */ /* 0x040fe40000410000 */
[C---:B------:R-:W-:Y:S01]  /*7d00*/  FMUL.FTZ R48, R3.reuse, R104 ;  /* 0x0000006803307220 */ /* 0x040fe20000410000 */
[----:B------:R-:W2:Y:S01]  /*7d10*/  MUFU.EX2 R132, R132 ;  /* 0x0000008400847308 */ /* 0x000ea20000000800 */
[C---:B------:R-:W-:Y:S02]  /*7d20*/  FMUL.FTZ R49, R3.reuse, R105 ;  /* 0x0000006903317220 */ /* 0x040fe40000410000 */
[C---:B------:R-:W-:Y:S02]  /*7d30*/  FMUL.FTZ R52, R3.reuse, R52 ;  /* 0x0000003403347220 */ /* 0x040fe40000410000 */
[C---:B-1----:R-:W-:Y:S02]  /*7d40*/  FMUL.FTZ R6, R2.reuse, R114 ;  /* 0x0000007202067220 */ /* 0x042fe40000410000 */
        /* <DEDUP_REMOVED lines=9> */
[----:B------:R-:W1:Y:S01]  /*7de0*/  MUFU.EX2 R130, R130 ;  /* 0x0000008200827308 */ /* 0x000e620000000800 */
[C---:B------:R-:W-:Y:S01]  /*7df0*/  FMUL.FTZ R34, R2.reuse, R90 ;  /* 0x0000005a02227220 */ /* 0x040fe20000410000 */
[----:B------:R-:W-:Y:S01]  /*7e00*/  LDSM.16.MT88.4 R72, [R201+0x3100] ;  /* 0x00310000c948783b */ /* 0x000fe20000004200 */
[----:B------:R-:W-:Y:S01]  /*7e10*/  FMUL.FTZ R35, R2, R91 ;  /* 0x0000005b02237220 */ /* 0x000fe20000410000 */
[----:B--2---:R-:W-:Y:S01]  /*7e20*/  F2FP.BF16.PACK_AB R121, R132, R133 ;  /* 0x000000858479723e */ /* 0x004fe200000010ff */
[C---:B------:R-:W-:Y:S02]  /*7e30*/  FMUL.FTZ R42, R2.reuse, R98 ;  /* 0x00000062022a7220 */ /* 0x040fe40000410000 */
[C---:B------:R-:W-:Y:S02]  /*7e40*/  FMUL.FTZ R43, R2.reuse, R99 ;  /* 0x00000063022b7220 */ /* 0x040fe40000410000 */
[C---:B------:R-:W-:Y:S01]  /*7e50*/  FMUL.FTZ R50, R2.reuse, R106 ;  /* 0x0000006a02327220 */ /* 0x040fe20000410000 */
[----:B------:R-:W-:Y:S01]  /*7e60*/  LDSM.16.MT88.4 R80, [R204+0x900] ;  /* 0x00090000cc50783b */ /* 0x000fe20000004200 */
[C---:B------:R-:W-:Y:S01]  /*7e70*/  FMUL.FTZ R51, R2.reuse, R107 ;  /* 0x0000006b02337220 */ /* 0x040fe20000410000 */
[----:B------:R-:W-:Y:S01]  /*7e80*/  MUFU.EX2 R137, R137 ;  /* 0x0000008900897308 */ /* 0x000fe20000000800 */
[C---:B------:R-:W-:Y:S02]  /*7e90*/  FMUL.FTZ R53, R3.reuse, R53 ;  /* 0x0000003503357220 */ /* 0x040fe40000410000 */
[C---:B------:R-:W-:Y:S02]  /*7ea0*/  FMUL.FTZ R54, R2.reuse, R54 ;  /* 0x0000003602367220 */ /* 0x040fe40000410000 */
[C---:B------:R-:W-:Y:S01]  /*7eb0*/  FMUL.FTZ R55, R2.reuse, R55 ;  /* 0x0000003702377220 */ /* 0x040fe20000410000 */
[----:B------:R-:W-:Y:S01]  /*7ec0*/  LDSM.16.MT88.4 R88, [R200+0x900] ;  /* 0x00090000c858783b */ /* 0x000fe20000004200 */
[C---:B------:R-:W-:Y:S02]  /*7ed0*/  FMUL.FTZ R56, R3.reuse, R56 ;  /* 0x0000003803387220 */ /* 0x040fe40000410000 */
[C---:B------:R-:W-:Y:S01]  /*7ee0*/  FMUL.FTZ R57, R3.reuse, R57 ;  /* 0x0000003903397220 */ /* 0x040fe20000410000 */
[----:B------:R-:W2:Y:S01]  /*7ef0*/  MUFU.EX2 R144, R144 ;  /* 0x0000009000907308 */ /* 0x000ea20000000800 */
[----:B------:R-:W-:Y:S01]  /*7f00*/  FMUL.FTZ R58, R2, R58 ;  /* 0x0000003a023a7220 */ /* 0x000fe20000410000 */
[----:B-1----:R-:W-:Y:S01]  /*7f10*/  F2FP.BF16.PACK_AB R123, R130, R131 ;  /* 0x00000083827b723e */ /* 0x002fe200000010ff */
[C---:B------:R-:W-:Y:S01]  /*7f20*/  FMUL.FTZ R59, R2.reuse, R59 ;  /* 0x0000003b023b7220 */ /* 0x040fe20000410000 */
[----:B------:R-:W-:Y:S01]  /*7f30*/  LDSM.16.MT88.4 R96, [R200+0x2900] ;  /* 0x00290000c860783b */ /* 0x000fe20000004200 */
[C---:B------:R-:W-:Y:S02]  /*7f40*/  FMUL.FTZ R60, R3.reuse, R60 ;  /* 0x0000003c033c7220 */ /* 0x040fe40000410000 */
[C---:B------:R-:W-:Y:S02]  /*7f50*/  FMUL.FTZ R61, R3.reuse, R61 ;  /* 0x0000003d033d7220 */ /* 0x040fe40000410000 */
[C---:B---3--:R-:W-:Y:S01]  /*7f60*/  HMMA.16816.F32.BF16 R4, R120.reuse, R12, R4 ;  /* 0x0000000c7804723c */ /* 0x048fe20000041804 */
[----:B------:R-:W-:Y:S02]  /*7f70*/  MUFU.EX2 R147, R147 ;  /* 0x0000009300937308 */ /* 0x000fe40000000800 */
[----:B------:R-:W-:Y:S02]  /*7f80*/  LDSM.16.MT88.4 R104, [R202+0x5900] ;  /* 0x00590000ca68783b */ /* 0x000fe40000004200 */
[C---:B------:R-:W-:Y:S02]  /*7f90*/  FMUL.FTZ R62, R2.reuse, R62 ;  /* 0x0000003e023e7220 */ /* 0x040fe40000410000 */
[C---:B------:R-:W-:Y:S01]  /*7fa0*/  FMUL.FTZ R12, R3.reuse, R68 ;  /* 0x00000044030c7220 */ /* 0x040fe20000410000 */
[C---:B------:R-:W-:Y:S03]  /*7fb0*/  HMMA.16816.F32.BF16 R8, R120.reuse, R14, R8 ;  /* 0x0000000e7808723c */ /* 0x040fe60000041808 */
[----:B------:R-:W-:Y:S01]  /*7fc0*/  MUFU.EX2 R156, R156 ;  /* 0x0000009c009c7308 */ /* 0x000fe20000000800 */
[C---:B------:R-:W-:Y:S02]  /*7fd0*/  FMUL.FTZ R13, R3.reuse, R69 ;  /* 0x00000045030d7220 */ /* 0x040fe40000410000 */
[C---:B------:R-:W-:Y:S02]  /*7fe0*/  FMUL.FTZ R63, R2.reuse, R63 ;  /* 0x0000003f023f7220 */ /* 0x040fe40000410000 */
[C---:B------:R-:W-:Y:S04]  /*7ff0*/  FMUL.FTZ R14, R2.reuse, R70 ;  /* 0x00000046020e7220 */ /* 0x040fe80000410000 */
[C---:B------:R-:W-:Y:S01]  /*8000*/  FMUL.FTZ R15, R2.reuse, R71 ;  /* 0x00000047020f7220 */ /* 0x040fe20000410000 */
[----:B------:R-:W-:Y:S01]  /*8010*/  MUFU.EX2 R158, R158 ;  /* 0x0000009e009e7308 */ /* 0x000fe20000000800 */
[----:B------:R-:W1:Y:S01]  /*8020*/  LDSM.16.MT88.4 R68, [R202+0x3100] ;  /* 0x00310000ca44783b */ /* 0x000e620000004200 */
[C---:B------:R-:W-:Y:S02]  /*8030*/  FMUL.FTZ R64, R3.reuse, R64 ;  /* 0x0000004003407220 */ /* 0x040fe40000410000 */
[C---:B------:R-:W-:Y:S02]  /*8040*/  FMUL.FTZ R65, R3.reuse, R65 ;  /* 0x0000004103417220 */ /* 0x040fe40000410000 */
[C---:B------:R-:W-:Y:S03]  /*8050*/  HMMA.16816.F32.BF16 R12, R120.reuse, R20, R12 ;  /* 0x00000014780c723c */ /* 0x040fe6000004180c */
[C---:B------:R-:W-:Y:S01]  /*8060*/  FMUL.FTZ R66, R2.reuse, R66 ;  /* 0x0000004202427220 */ /* 0x040fe20000410000 */
[----:B------:R-:W3:Y:S01]  /*8070*/  MUFU.EX2 R161, R161 ;  /* 0x000000a100a17308 */ /* 0x000ee20000000800 */
[C---:B------:R-:W-:Y:S02]  /*8080*/  FMUL.FTZ R67, R2.reuse, R67 ;  /* 0x0000004302437220 */ /* 0x040fe40000410000 */
[C---:B------:R-:W-:Y:S01]  /*8090*/  FMUL.FTZ R20, R3.reuse, R76 ;  /* 0x0000004c03147220 */ /* 0x040fe20000410000 */
[C---:B------:R-:W-:Y:S04]  /*80a0*/  HMMA.16816.F32.BF16 R16, R120.reuse, R22, R16 ;  /* 0x000000167810723c */ /* 0x040fe80000041810 */
[----:B------:R-:W-:Y:S02]  /*80b0*/  FMUL.FTZ R21, R3, R77 ;  /* 0x0000004d03157220 */ /* 0x000fe40000410000 */
[----:B------:R-:W-:Y:S01]  /*80c0*/  MUFU.EX2 R174, R174 ;  /* 0x000000ae00ae7308 */ /* 0x000fe20000000800 */
[C---:B------:R-:W-:Y:S02]  /*80d0*/  FMUL.FTZ R22, R2.reuse, R78 ;  /* 0x0000004e02167220 */ /* 0x040fe40000410000 */
[----:B------:R-:W-:Y:S02]  /*80e0*/  FMUL.FTZ R23, R2, R79 ;  /* 0x0000004f02177220 */ /* 0x000fe40000410000 */
[----:B------:R-:W4:Y:S01]  /*80f0*/  LDSM.16.MT88.4 R76, [R200+0x3100] ;  /* 0x00310000c84c783b */ /* 0x000f220000004200 */
[--C-:B------:R-:W-:Y:S02]  /*8100*/  FFMA.FTZ R160, R227, c[0x0][0x2d0], -R134.reuse ;  /* 0x0000b400e3a07a23 */ /* 0x100fe40000010886 */
[--C-:B------:R-:W-:Y:S02]  /*8110*/  FFMA.FTZ R163, R163, c[0x0][0x2d0], -R134.reuse ;  /* 0x0000b400a3a37a23 */ /* 0x100fe40000010886 */
[C---:B------:R-:W-:Y:S01]  /*8120*/  HMMA.16816.F32.BF16 R20, R120.reuse, R28, R20 ;  /* 0x0000001c7814723c */ /* 0x040fe20000041814 */
[----:B------:R-:W-:Y:S02]  /*8130*/  MUFU.EX2 R224, R224 ;  /* 0x000000e000e07308 */ /* 0x000fe40000000800 */
        /* <DEDUP_REMOVED lines=15> */
[----:B------:R-:W1:Y:S01]  /*8230*/  MUFU.EX2 R227, R227 ;  /* 0x000000e300e37308 */ /* 0x000e620000000800 */
        /* <DEDUP_REMOVED lines=16> */
[----:B------:R-:W3:Y:S01]  /*8340*/  MUFU.EX2 R233, R233 ;  /* 0x000000e900e97308 */ /* 0x000ee20000000800 */
        /* <DEDUP_REMOVED lines=8> */
[C---:B-1----:R-:W-:Y:S03]  /*83d0*/  HMMA.16816.F32.BF16 R44, R120.reuse, R68, R44 ;  /* 0x00000044782c723c */ /* 0x042fe6000004182c */
[--C-:B------:R-:W-:Y:S01]  /*83e0*/  FFMA.FTZ R162, R231, c[0x0][0x2d0], -R134.reuse ;  /* 0x0000b400e7a27a23 */ /* 0x100fe20000010886 */
[----:B------:R-:W1:Y:S01]  /*83f0*/  MUFU.EX2 R235, R235 ;  /* 0x000000eb00eb7308 */ /* 0x000e620000000800 */
[--C-:B------:R-:W-:Y:S02]  /*8400*/  FFMA.FTZ R225, R225, c[0x0][0x2d0], -R134.reuse ;  /* 0x0000b400e1e17a23 */ /* 0x100fe40000010886 */
[----:B--2---:R-:W-:Y:S01]  /*8410*/  F2FP.BF16.PACK_AB R68, R144, R137 ;  /* 0x000000899044723e */ /* 0x004fe200000010ff */
[C---:B------:R-:W-:Y:S04]  /*8420*/  HMMA.16816.F32.BF16 R48, R120.reuse, R70, R48 ;  /* 0x000000467830723c */ /* 0x040fe80000041830 */
[----:B---3--:R-:W-:Y:S01]  /*8430*/  F2FP.BF16.PACK_AB R69, R161, R158 ;  /* 0x0000009ea145723e */ /* 0x008fe200000010ff */
[--C-:B------:R-:W-:Y:S01]  /*8440*/  FFMA.FTZ R175, R175, c[0x0][0x2d0], -R134.reuse ;  /* 0x0000b400afaf7a23 */ /* 0x100fe20000010886 */
[----:B------:R-:W-:Y:S01]  /*8450*/  MUFU.EX2 R232, R232 ;  /* 0x000000e800e87308 */ /* 0x000fe20000000800 */
[----:B------:R-:W-:Y:S01]  /*8460*/  F2FP.BF16.PACK_AB R70, R156, R147 ;  /* 0x000000939c46723e */ /* 0x000fe200000010ff */
[C---:B------:R-:W-:Y:S04]  /*8470*/  HMMA.16816.F32.BF16 R52, R120.reuse, R72, R52 ;  /* 0x000000487834723c */ /* 0x040fe80000041834 */
[----:B-----5:R-:W-:Y:S01]  /*8480*/  F2FP.BF16.PACK_AB R71, R163, R160 ;  /* 0x000000a0a347723e */ /* 0x020fe200000010ff */
[--C-:B------:R-:W-:Y:S02]  /*8490*/  FFMA.FTZ R184, R173, c[0x0][0x2d0], -R134.reuse ;  /* 0x0000b400adb87a23 */ /* 0x100fe40000010886 */
[--C-:B------:R-:W-:Y:S01]  /*84a0*/  FFMA.FTZ R145, R145, c[0x0][0x2d0], -R159.reuse ;  /* 0x0000b40091917a23 */ /* 0x100fe2000001089f */
[C---:B------:R-:W-:Y:S01]  /*84b0*/  HMMA.16816.F32.BF16 R56, R120.reuse, R74, R56 ;  /* 0x0000004a7838723c */ /* 0x040fe20000041838 */
[----:B------:R-:W2:Y:S01]  /*84c0*/  LDSM.16.MT88.4 R72, [R202+0x900] ;  /* 0x00090000ca48783b */ /* 0x000ea20000004200 */
[----:B------:R-:W-:Y:S02]  /*84d0*/  MUFU.EX2 R237, R237 ;  /* 0x000000ed00ed7308 */ /* 0x000fe40000000800 */
[--C-:B------:R-:W-:Y:S02]  /*84e0*/  FFMA.FTZ R138, R138, c[0x0][0x2d0], -R159.reuse ;  /* 0x0000b4008a8a7a23 */ /* 0x100fe4000001089f */
[----:B------:R-:W-:Y:S02]  /*84f0*/  FFMA.FTZ R159, R136, c[0x0][0x2d0], -R159 ;  /* 0x0000b400889f7a23 */ /* 0x000fe4000001089f */
[C---:B----4-:R-:W-:Y:S04]  /*8500*/  HMMA.16816.F32.BF16 R60, R120.reuse, R76, R60 ;  /* 0x0000004c783c723c */ /* 0x050fe8000004183c */
[----:B------:R-:W-:Y:S01]  /*8510*/  MUFU.EX2 R234, R234 ;  /* 0x000000ea00ea7308 */ /* 0x000fe20000000800 */
[--C-:B------:R-:W-:Y:S02]  /*8520*/  FFMA.FTZ R136, R157, c[0x0][0x2d0], -R134.reuse ;  /* 0x0000b4009d887a23 */ /* 0x100fe40000010886 */
[--C-:B------:R-:W-:Y:S01]  /*8530*/  FFMA.FTZ R139, R139, c[0x0][0x2d0], -R134.reuse ;  /* 0x0000b4008b8b7a23 */ /* 0x100fe20000010886 */
[----:B------:R-:W-:Y:S01]  /*8540*/  HMMA.16816.F32.BF16 R64, R120, R78, R64 ;  /* 0x0000004e7840723c */ /* 0x000fe20000041840 */
[----:B------:R-:W3:Y:S03]  /*8550*/  LDSM.16.MT88.4 R76, [R204+0x3900] ;  /* 0x00390000cc4c783b */ /* 0x000ee60000004200 */
[--C-:B------:R-:W-:Y:S02]  /*8560*/  FFMA.FTZ R135, R135, c[0x0][0x2d0], -R134.reuse ;  /* 0x0000b40087877a23 */ /* 0x100fe40000010886 */
[----:B------:R-:W-:Y:S01]  /*8570*/  MUFU.EX2 R241, R241 ;  /* 0x000000f100f17308 */ /* 0x000fe20000000800 */
[----:B------:R-:W-:Y:S01]  /*8580*/  FFMA.FTZ R134, R117, c[0x0][0x2d0], -R134 ;  /* 0x0000b40075867a23 */ /* 0x000fe20000010886 */
[C---:B------:R-:W-:Y:S05]  /*8590*/  HMMA.16816.F32.BF16 R4, R68.reuse, R80, R4 ;  /* 0x000000504404723c */ /* 0x040fea0000041804 */
[----:B------:R-:W-:Y:S02]  /*85a0*/  FFMA.FTZ R128, R3, R216, R128 ;  /* 0x000000d803807223 */ /* 0x000fe40000010080 */
[----:B------:R-:W-:Y:S01]  /*85b0*/  FFMA.FTZ R133, R2, R217, R133 ;  /* 0x000000d902857223 */ /* 0x000fe20000010085 */
[C---:B------:R-:W-:Y:S01]  /*85c0*/  HMMA.16816.F32.BF16 R8, R68.reuse, R82, R8 ;  /* 0x000000524408723c */ /* 0x040fe20000041808 */
[----:B------:R-:W-:Y:S01]  /*85d0*/  LDSM.16.MT88.4 R80, [R201+0x3900] ;  /* 0x00390000c950783b */ /* 0x000fe20000004200 */
[----:B------:R-:W-:Y:S02]  /*85e0*/  MUFU.EX2 R236, R236 ;  /* 0x000000ec00ec7308 */ /* 0x000fe40000000800 */
[----:B------:R-:W-:Y:S02]  /*85f0*/  FADD.FTZ R119, R119, R128 ;  /* 0x0000008077777221 */ /* 0x000fe40000010000 */
[----:B------:R-:W-:Y:S02]  /*8600*/  FADD.FTZ R132, R132, R133 ;  /* 0x0000008584847221 */ /* 0x000fe40000010000 */
[----:B------:R-:W-:Y:S01]  /*8610*/  FADD.FTZ R118, R118, R119 ;  /* 0x0000007776767221 */ /* 0x000fe20000010000 */
[C---:B--2---:R-:W-:Y:S03]  /*8620*/  HMMA.16816.F32.BF16 R12, R68.reuse, R72, R12 ;  /* 0x00000048440c723c */ /* 0x044fe6000004180c */
[----:B------:R-:W-:Y:S01]  /*8630*/  MUFU.EX2 R245, R245 ;  /* 0x000000f500f57308 */ /* 0x000fe20000000800 */
[----:B------:R-:W-:Y:S02]  /*8640*/  FADD.FTZ R3, R131, R132 ;  /* 0x0000008483037221 */ /* 0x000fe40000010000 */
[----:B------:R-:W-:Y:S02]  /*8650*/  FADD.FTZ R118, R129, R118 ;  /* 0x0000007681767221 */ /* 0x000fe40000010000 */
[C---:B------:R-:W-:Y:S01]  /*8660*/  HMMA.16816.F32.BF16 R16, R68.reuse, R74, R16 ;  /* 0x0000004a4410723c */ /* 0x040fe20000041810 */
[----:B------:R-:W2:Y:S03]  /*8670*/  LDSM.16.MT88.4 R72, [R202+0x3900] ;  /* 0x00390000ca48783b */ /* 0x000ea60000004200 */
[----:B------:R-:W-:Y:S01]  /*8680*/  FADD.FTZ R3, R130, R3 ;  /* 0x0000000382037221 */ /* 0x000fe20000010000 */
[----:B------:R-:W-:Y:S01]  /*8690*/  MUFU.EX2 R238, R238 ;  /* 0x000000ee00ee7308 */ /* 0x000fe20000000800 */
[----:B------:R-:W-:Y:S02]  /*86a0*/  FADD.FTZ R137, R137, R118 ;  /* 0x0000007689897221 */ /* 0x000fe40000010000 */
[C---:B------:R-:W-:Y:S04]  /*86b0*/  HMMA.16816.F32.BF16 R20, R68.reuse, R84, R20 ;  /* 0x000000544414723c */ /* 0x040fe80000041814 */
[----:B------:R-:W-:Y:S02]  /*86c0*/  FADD.FTZ R158, R158, R3 ;  /* 0x000000039e9e7221 */ /* 0x000fe40000010000 */
[----:B------:R-:W-:Y:S01]  /*86d0*/  FADD.FTZ R144, R144, R137 ;  /* 0x0000008990907221 */ /* 0x000fe20000010000 */
[----:B------:R-:W-:Y:S01]  /*86e0*/  MUFU.EX2 R239, R239 ;  /* 0x000000ef00ef7308 */ /* 0x000fe20000000800 */
[C---:B------:R-:W-:Y:S01]  /*86f0*/  HMMA.16816.F32.BF16 R24, R68.reuse, R86, R24 ;  /* 0x000000564418723c */ /* 0x040fe20000041818 */
[----:B------:R-:W4:Y:S03]  /*8700*/  LDSM.16.MT88.4 R84, [R200+0x3900] ;  /* 0x00390000c854783b */ /* 0x000f260000004200 */
[----:B------:R-:W-:Y:S02]  /*8710*/  FADD.FTZ R161, R161, R158 ;  /* 0x0000009ea1a17221 */ /* 0x000fe40000010000 */
[----:B------:R-:W-:Y:S02]  /*8720*/  FADD.FTZ R147, R147, R144 ;  /* 0x0000009093937221 */ /* 0x000fe40000010000 */
[C---:B------:R-:W-:Y:S01]  /*8730*/  HMMA.16816.F32.BF16 R28, R68.reuse, R88, R28 ;  /* 0x00000058441c723c */ /* 0x040fe2000004181c */
[----:B------:R-:W-:Y:S03]  /*8740*/  MUFU.EX2 R226, R226 ;  /* 0x000000e200e27308 */ /* 0x000fe60000000800 */
[----:B------:R-:W-:Y:S02]  /*8750*/  FADD.FTZ R160, R160, R161 ;  /* 0x000000a1a0a07221 */ /* 0x000fe40000010000 */
[----:B------:R-:W-:Y:S02]  /*8760*/  FADD.FTZ R156, R156, R147 ;  /* 0x000000939c9c7221 */ /* 0x000fe40000010000 */
[C---:B------:R-:W-:Y:S01]  /*8770*/  HMMA.16816.F32.BF16 R32, R68.reuse, R90, R32 ;  /* 0x0000005a4420723c */ /* 0x040fe20000041820 */
[----:B------:R-:W-:Y:S02]  /*8780*/  LDSM.16.MT88.4 R88, [R200+0x4100] ;  /* 0x00410000c858783b */ /* 0x000fe40000004200 */
[----:B------:R-:W-:Y:S01]  /*8790*/  MUFU.EX2 R243, R243 ;  /* 0x000000f300f37308 */ /* 0x000fe20000000800 */
[----:B------:R-:W-:Y:S04]  /*87a0*/  FADD.FTZ R163, R163, R160 ;  /* 0x000000a0a3a37221 */ /* 0x000fe80000010000 */
[C---:B---3--:R-:W-:Y:S05]  /*87b0*/  HMMA.16816.F32.BF16 R36, R68.reuse, R76, R36 ;  /* 0x0000004c4424723c */ /* 0x048fea0000041824 */
[----:B------:R-:W-:Y:S03]  /*87c0*/  MUFU.EX2 R172, R172 ;  /* 0x000000ac00ac7308 */ /* 0x000fe60000000800 */
[C---:B------:R-:W-:Y:S01]  /*87d0*/  HMMA.16816.F32.BF16 R40, R68.reuse, R78, R40 ;  /* 0x0000004e4428723c */ /* 0x040fe20000041828 */
[----:B------:R-:W-:Y:S06]  /*87e0*/  LDSM.16.MT88.4 R76, [R202+0x1100] ;  /* 0x00110000ca4c783b */ /* 0x000fec0000004200 */
[----:B------:R-:W-:Y:S01]  /*87f0*/  MUFU.EX2 R247, R247 ;  /* 0x000000f700f77308 */ /* 0x000fe20000000800 */
[C---:B--2---:R-:W-:Y:S08]  /*8800*/  HMMA.16816.F32.BF16 R44, R68.reuse, R72, R44 ;  /* 0x00000048442c723c */ /* 0x044ff0000004182c */
[C---:B------:R-:W-:Y:S01]  /*8810*/  HMMA.16816.F32.BF16 R48, R68.reuse, R74, R48 ;  /* 0x0000004a4430723c */ /* 0x040fe20000041830 */
[----:B------:R-:W2:Y:S01]  /*8820*/  LDSM.16.MT88.4 R72, [R204+0x1100] ;  /* 0x00110000cc48783b */ /* 0x000ea20000004200 */
[----:B------:R-:W-:Y:S06]  /*8830*/  MUFU.EX2 R162, R162 ;  /* 0x000000a200a27308 */ /* 0x000fec0000000800 */
[C---:B------:R-:W-:Y:S04]  /*8840*/  HMMA.16816.F32.BF16 R52, R68.reuse, R80, R52 ;  /* 0x000000504434723c */ /* 0x040fe80000041834 */
[----:B------:R-:W-:Y:S04]  /*8850*/  MUFU.EX2 R225, R225 ;  /* 0x000000e100e17308 */ /* 0x000fe80000000800 */
[C---:B------:R-:W-:Y:S01]  /*8860*/  HMMA.16816.F32.BF16 R56, R68.reuse, R82, R56 ;  /* 0x000000524438723c */ /* 0x040fe20000041838 */
[----:B------:R-:W3:Y:S05]  /*8870*/  LDSM.16.MT88.4 R80, [R201+0x1100] ;  /* 0x00110000c950783b */ /* 0x000eea0000004200 */
[----:B------:R-:W-:Y:S02]  /*8880*/  MUFU.EX2 R175, R175 ;  /* 0x000000af00af7308 */ /* 0x000fe40000000800 */
[C---:B----4-:R-:W-:Y:S08]  /*8890*/  HMMA.16816.F32.BF16 R60, R68.reuse, R84, R60 ;  /* 0x00000054443c723c */ /* 0x050ff0000004183c */
[----:B------:R-:W-:Y:S01]  /*88a0*/  HMMA.16816.F32.BF16 R64, R68, R86, R64 ;  /* 0x000000564440723c */ /* 0x000fe20000041840 */
[----:B------:R-:W4:Y:S01]  /*88b0*/  LDSM.16.MT88.4 R84, [R200+0x1100] ;  /* 0x00110000c854783b */ /* 0x000f220000004200 */
[----:B------:R-:W-:Y:S05]  /*88c0*/  MUFU.EX2 R184, R184 ;  /* 0x000000b800b87308 */ /* 0x000fea0000000800 */
[----:B------:R-:W-:Y:S01]  /*88d0*/  F2FP.BF16.PACK_AB R68, R174, R227 ;  /* 0x000000e3ae44723e */ /* 0x000fe200000010ff */
[----:B------:R-:W-:Y:S01]  /*88e0*/  FADD.FTZ R227, R227, R156 ;  /* 0x0000009ce3e37221 */ /* 0x000fe20000010000 */
[----:B------:R-:W-:Y:S03]  /*88f0*/  F2FP.BF16.PACK_AB R70, R229, R224 ;  /* 0x000000e0e546723e */ /* 0x000fe600000010ff */
[----:B------:R-:W-:Y:S01]  /*8900*/  F2FP.BF16.PACK_AB R69, R233, R228 ;  /* 0x000000e4e945723e */ /* 0x000fe200000010ff */
[----:B------:R-:W-:Y:S01]  /*8910*/  MUFU.EX2 R146, R146 ;  /* 0x0000009200927308 */ /* 0x000fe20000000800 */
[----:B-1----:R-:W-:Y:S01]  /*8920*/  F2FP.BF16.PACK_AB R71, R235, R230 ;  /* 0x000000e6eb47723e */ /* 0x002fe200000010ff */
[----:B------:R-:W-:Y:S02]  /*8930*/  FADD.FTZ R228, R228, R163 ;  /* 0x000000a3e4e47221 */ /* 0x000fe40000010000 */
[----:B------:R-:W-:Y:S02]  /*8940*/  FADD.FTZ R227, R174, R227 ;  /* 0x000000e3aee37221 */ /* 0x000fe40000010000 */
[----:B------:R-:W-:Y:S02]  /*8950*/  FADD.FTZ R233, R233, R228 ;  /* 0x000000e4e9e97221 */ /* 0x000fe40000010000 */
[C---:B--2---:R-:W-:Y:S02]  /*8960*/  HMMA.16816.F32.BF16 R4, R68.reuse, R72, R4 ;  /* 0x000000484404723c */ /* 0x044fe40000041804 */
[----:B------:R-:W1:Y:S01]  /*8970*/  MUFU.EX2 R145, R145 ;  /* 0x0000009100917308 */ /* 0x000e620000000800 */
[----:B------:R-:W-:Y:S02]  /*8980*/  FADD.FTZ R224, R224, R227 ;  /* 0x000000e3e0e07221 */ /* 0x000fe40000010000 */
[----:B------:R-:W-:Y:S02]  /*8990*/  FADD.FTZ R230, R230, R233 ;  /* 0x000000e9e6e67221 */ /* 0x000fe40000010000 */
[----:B------:R-:W-:Y:S01]  /*89a0*/  FADD.FTZ R229, R229, R224 ;  /* 0x000000e0e5e57221 */ /* 0x000fe20000010000 */
[C---:B------:R-:W-:Y:S01]  /*89b0*/  HMMA.16816.F32.BF16 R8, R68.reuse, R74, R8 ;  /* 0x0000004a4408723c */ /* 0x040fe20000041808 */
[----:B------:R-:W2:Y:S03]  /*89c0*/  LDSM.16.MT88.4 R72, [R204+0x4100] ;  /* 0x00410000cc48783b */ /* 0x000ea60000004200 */
[----:B------:R-:W-:Y:S01]  /*89d0*/  MUFU.EX2 R138, R138 ;  /* 0x0000008a008a7308 */ /* 0x000fe20000000800 */
[----:B------:R-:W-:Y:S03]  /*89e0*/  FADD.FTZ R235, R235, R230 ;  /* 0x000000e6ebeb7221 */ /* 0x000fe60000010000 */
[C---:B------:R-:W-:Y:S06]  /*89f0*/  HMMA.16816.F32.BF16 R12, R68.reuse, R76, R12 ;  /* 0x0000004c440c723c */ /* 0x040fec000004180c */
[----:B------:R-:W5:Y:S02]  /*8a00*/  MUFU.EX2 R159, R159 ;  /* 0x0000009f009f7308 */ /* 0x000f640000000800 */
[C---:B------:R-:W-:Y:S01]  /*8a10*/  HMMA.16816.F32.BF16 R16, R68.reuse, R78, R16 ;  /* 0x0000004e4410723c */ /* 0x040fe20000041810 */
[----:B------:R-:W2:Y:S03]  /*8a20*/  LDSM.16.MT88.4 R76, [R202+0x4100] ;  /* 0x00410000ca4c783b */ /* 0x000ea60000004200 */
[----:B-1----:R-:W-:Y:S04]  /*8a30*/  F2FP.BF16.PACK_AB R120, R145, R146 ;  /* 0x000000929178723e */ /* 0x002fe800000010ff */
[C---:B---3--:R-:W-:Y:S01]  /*8a40*/  HMMA.16816.F32.BF16 R20, R68.reuse, R80, R20 ;  /* 0x000000504414723c */ /* 0x048fe20000041814 */
[----:B------:R-:W-:Y:S07]  /*8a50*/  MUFU.EX2 R136, R136 ;  /* 0x0000008800887308 */ /* 0x000fee0000000800 */
[C---:B------:R-:W-:Y:S01]  /*8a60*/  HMMA.16816.F32.BF16 R24, R68.reuse, R82, R24 ;  /* 0x000000524418723c */ /* 0x040fe20000041818 */
[----:B------:R-:W1:Y:S02]  /*8a70*/  LDSM.16.MT88.4 R80, [R201+0x4100] ;  /* 0x00410000c950783b */ /* 0x000e640000004200 */
[----:B------:R-:W3:Y:S01]  /*8a80*/  MUFU.EX2 R139, R139 ;  /* 0x0000008b008b7308 */ /* 0x000ee20000000800 */
[----:B-----5:R-:W-:Y:S04]  /*8a90*/  F2FP.BF16.PACK_AB R122, R159, R138 ;  /* 0x0000008a9f7a723e */ /* 0x020fe800000010ff */
[C---:B----4-:R-:W-:Y:S05]  /*8aa0*/  HMMA.16816.F32.BF16 R28, R68.reuse, R84, R28 ;  /* 0x00000054441c723c */ /* 0x050fea000004181c */
[----:B------:R-:W-:Y:S03]  /*8ab0*/  MUFU.EX2 R135, R135 ;  /* 0x0000008700877308 */ /* 0x000fe60000000800 */
[C---:B------:R-:W-:Y:S01]  /*8ac0*/  HMMA.16816.F32.BF16 R32, R68.reuse, R86, R32 ;  /* 0x000000564420723c */ /* 0x040fe20000041820 */
[----:B------:R-:W4:Y:S06]  /*8ad0*/  LDSM.16.MT88.4 R84, [R204+0x1900] ;  /* 0x00190000cc54783b */ /* 0x000f2c0000004200 */
[----:B------:R-:W5:Y:S01]  /*8ae0*/  MUFU.EX2 R134, R134 ;  /* 0x0000008600867308 */ /* 0x000f620000000800 */
[C---:B--2---:R-:W-:Y:S04]  /*8af0*/  HMMA.16816.F32.BF16 R36, R68.reuse, R72, R36 ;  /* 0x000000484424723c */ /* 0x044fe80000041824 */
[----:B---3--:R-:W-:Y:S04]  /*8b00*/  F2FP.BF16.PACK_AB R121, R139, R136 ;  /* 0x000000888b79723e */ /* 0x008fe800000010ff */
[C---:B------:R-:W-:Y:S01]  /*8b10*/  HMMA.16816.F32.BF16 R40, R68.reuse, R74, R40 ;  /* 0x0000004a4428723c */ /* 0x040fe20000041828 */
[----:B------:R-:W2:Y:S07]  /*8b20*/  LDSM.16.MT88.4 R72, [R202+0x1900] ;  /* 0x00190000ca48783b */ /* 0x000eae0000004200 */
[C---:B------:R-:W-:Y:S04]  /*8b30*/  HMMA.16816.F32.BF16 R44, R68.reuse, R76, R44 ;  /* 0x0000004c442c723c */ /* 0x040fe8000004182c */
[----:B-----5:R-:W-:Y:S04]  /*8b40*/  F2FP.BF16.PACK_AB R123, R134, R135 ;  /* 0x00000087867b723e */ /* 0x020fe800000010ff */
[C---:B------:R-:W-:Y:S01]  /*8b50*/  HMMA.16816.F32.BF16 R48, R68.reuse, R78, R48 ;  /* 0x0000004e4430723c */ /* 0x040fe20000041830 */
[----:B------:R-:W3:Y:S07]  /*8b60*/  LDSM.16.MT88.4 R76, [R201+0x1900] ;  /* 0x00190000c94c783b */ /* 0x000eee0000004200 */
        /* <DEDUP_REMOVED lines=20> */
[----:B------:R-:W4:Y:S03]  /*8cb0*/  LDSM.16.MT88.4 R84, [R204+0x4900] ;  /* 0x00490000cc54783b */ /* 0x000f260000004200 */
[----:B------:R-:W-:Y:S04]  /*8cc0*/  FADD.FTZ R2, R162, R239 ;  /* 0x000000efa2027221 */ /* 0x000fe80000010000 */
[C---:B--2---:R-:W-:Y:S04]  /*8cd0*/  HMMA.16816.F32.BF16 R12, R68.reuse, R72, R12 ;  /* 0x00000048440c723c */ /* 0x044fe8000004180c */
[----:B------:R-:W-:Y:S04]  /*8ce0*/  FADD.FTZ R2, R225, R2 ;  /* 0x00000002e1027221 */ /* 0x000fe80000010000 */
[C---:B------:R-:W-:Y:S01]  /*8cf0*/  HMMA.16816.F32.BF16 R16, R68.reuse, R74, R16 ;  /* 0x0000004a4410723c */ /* 0x040fe20000041810 */
[----:B------:R-:W2:Y:S03]  /*8d00*/  LDSM.16.MT88.4 R72, [R202+0x4900] ;  /* 0x00490000ca48783b */ /* 0x000ea60000004200 */
[----:B------:R-:W-:Y:S02]  /*8d10*/  FADD.FTZ R3, R175, R2 ;  /* 0x00000002af037221 */ /* 0x000fe40000010000 */
[----:B------:R-:W-:Y:S02]  /*8d20*/  IMAD.MOV.U32 R2, RZ, RZ, R116 ;  /* 0x000000ffff027224 */ /* 0x000fe400078e0074 */
[C---:B---3--:R-:W-:Y:S04]  /*8d30*/  HMMA.16816.F32.BF16 R20, R68.reuse, R76, R20 ;  /* 0x0000004c4414723c */ /* 0x048fe80000041814 */
[----:B------:R-:W-:Y:S04]  /*8d40*/  FADD.FTZ R3, R184, R3 ;  /* 0x00000003b8037221 */ /* 0x000fe80000010000 */
[C---:B------:R-:W-:Y:S01]  /*8d50*/  HMMA.16816.F32.BF16 R24, R68.reuse, R78, R24 ;  /* 0x0000004e4418723c */ /* 0x040fe20000041818 */
[----:B------:R-:W3:Y:S03]  /*8d60*/  LDSM.16.MT88.4 R76, [R204+0x2100] ;  /* 0x00210000cc4c783b */ /* 0x000ee60000004200 */
[----:B------:R-:W-:Y:S02]  /*8d70*/  FADD.FTZ R136, R136, R3 ;  /* 0x0000000388887221 */ /* 0x000fe40000010000 */
[----:B------:R-:W-:Y:S02]  /*8d80*/  IMAD.MOV.U32 R3, RZ, RZ, R0 ;  /* 0x000000ffff037224 */ /* 0x000fe400078e0000 */
[C---:B-1----:R-:W-:Y:S04]  /*8d90*/  HMMA.16816.F32.BF16 R28, R68.reuse, R80, R28 ;  /* 0x00000050441c723c */ /* 0x042fe8000004181c */
[----:B------:R-:W-:Y:S04]  /*8da0*/  FADD.FTZ R136, R139, R136 ;  /* 0x000000888b887221 */ /* 0x000fe80000010000 */
[C---:B------:R-:W-:Y:S01]  /*8db0*/  HMMA.16816.F32.BF16 R32, R68.reuse, R82, R32 ;  /* 0x000000524420723c */ /* 0x040fe20000041820 */
[----:B------:R-:W1:Y:S03]  /*8dc0*/  LDSM.16.MT88.4 R80, [R202+0x2100] ;  /* 0x00210000ca50783b */ /* 0x000e660000004200 */
[----:B------:R-:W-:Y:S04]  /*8dd0*/  FADD.FTZ R135, R135, R136 ;  /* 0x0000008887877221 */ /* 0x000fe80000010000 */
[C---:B----4-:R-:W-:Y:S04]  /*8de0*/  HMMA.16816.F32.BF16 R36, R68.reuse, R84, R36 ;  /* 0x000000544424723c */ /* 0x050fe80000041824 */
[----:B------:R-:W-:Y:S04]  /*8df0*/  FADD.FTZ R217, R134, R135 ;  /* 0x0000008786d97221 */ /* 0x000fe80000010000 */
[C---:B------:R-:W-:Y:S01]  /*8e00*/  HMMA.16816.F32.BF16 R40, R68.reuse, R86, R40 ;  /* 0x000000564428723c */ /* 0x040fe20000041828 */
[----:B------:R-:W-:Y:S07]  /*8e10*/  LDSM.16.MT88.4 R84, [R200+0x2100] ;  /* 0x00210000c854783b */ /* 0x000fee0000004200 */
        /* <DEDUP_REMOVED lines=17> */
[C---:B---3--:R-:W-:Y:S03]  /*8f30*/  HMMA.16816.F32.BF16 R4, R68.reuse, R76, R4 ;  /* 0x0000004c4404723c */ /* 0x048fe60000041804 */
[----:B------:R-:W-:Y:S02]  /*8f40*/  FADD.FTZ R247, R247, R172 ;  /* 0x000000acf7f77221 */ /* 0x000fe40000010000 */
[----:B------:R-:W-:Y:S02]  /*8f50*/  IMAD.MOV.U32 R222, RZ, RZ, R184 ;  /* 0x000000ffffde7224 */ /* 0x000fe400078e00b8 */
[----:B------:R-:W-:Y:S01]  /*8f60*/  FADD.FTZ R146, R146, R247 ;  /* 0x000000f792927221 */ /* 0x000fe20000010000 */
[C---:B------:R-:W-:Y:S01]  /*8f70*/  HMMA.16816.F32.BF16 R8, R68.reuse, R78, R8 ;  /* 0x0000004e4408723c */ /* 0x040fe20000041808 */
[----:B------:R-:W3:Y:S03]  /*8f80*/  LDSM.16.MT88.4 R76, [R204+0x5100] ;  /* 0x00510000cc4c783b */ /* 0x000ee60000004200 */
[----:B------:R-:W-:Y:S04]  /*8f90*/  FADD.FTZ R145, R145, R146 ;  /* 0x0000009291917221 */ /* 0x000fe80000010000 */
[C---:B-1----:R-:W-:Y:S04]  /*8fa0*/  HMMA.16816.F32.BF16 R12, R68.reuse, R80, R12 ;  /* 0x00000050440c723c */ /* 0x042fe8000004180c */
[----:B------:R-:W-:Y:S04]  /*8fb0*/  FADD.FTZ R138, R138, R145 ;  /* 0x000000918a8a7221 */ /* 0x000fe80000010000 */
[C---:B------:R-:W-:Y:S01]  /*8fc0*/  HMMA.16816.F32.BF16 R16, R68.reuse, R82, R16 ;  /* 0x000000524410723c */ /* 0x040fe20000041810 */
[----:B------:R-:W1:Y:S03]  /*8fd0*/  LDSM.16.MT88.4 R80, [R202+0x5100] ;  /* 0x00510000ca50783b */ /* 0x000e660000004200 */
[----:B------:R-:W-:Y:S04]  /*8fe0*/  FADD.FTZ R216, R159, R138 ;  /* 0x0000008a9fd87221 */ /* 0x000fe80000010000 */
[C---:B--2---:R-:W-:Y:S08]  /*8ff0*/  HMMA.16816.F32.BF16 R20, R68.reuse, R72, R20 ;  /* 0x000000484414723c */ /* 0x044ff00000041814 */
[C---:B------:R-:W-:Y:S01]  /*9000*/  HMMA.16816.F32.BF16 R24, R68.reuse, R74, R24 ;  /* 0x0000004a4418723c */ /* 0x040fe20000041818 */
[----:B------:R-:W2:Y:S07]  /*9010*/  LDSM.16.MT88.4 R72, [R200+0x5100] ;  /* 0x00510000c848783b */ /* 0x000eae0000004200 */
[C---:B------:R-:W-:Y:S08]  /*9020*/  HMMA.16816.F32.BF16 R28, R68.reuse, R84, R28 ;  /* 0x00000054441c723c */ /* 0x040ff0000004181c */
[C---:B------:R-:W-:Y:S01]  /*9030*/  HMMA.16816.F32.BF16 R32, R68.reuse, R86, R32 ;  /* 0x000000564420723c */ /* 0x040fe20000041820 */
[----:B------:R-:W4:Y:S07]  /*9040*/  LDSM.16.MT88.4 R84, [R202+0x2900] ;  /* 0x00290000ca54783b */ /* 0x000f2e0000004200 */
[C---:B---3--:R-:W-:Y:S08]  /*9050*/  HMMA.16816.F32.BF16 R36, R68.reuse, R76, R36 ;  /* 0x0000004c4424723c */ /* 0x048ff00000041824 */
[C---:B------:R-:W-:Y:S08]  /*9060*/  HMMA.16816.F32.BF16 R40, R68.reuse, R78, R40 ;  /* 0x0000004e4428723c */ /* 0x040ff00000041828 */
[C---:B-1----:R-:W-:Y:S08]  /*9070*/  HMMA.16816.F32.BF16 R44, R68.reuse, R80, R44 ;  /* 0x00000050442c723c */ /* 0x042ff0000004182c */
[C---:B------:R-:W-:Y:S08]  /*9080*/  HMMA.16816.F32.BF16 R48, R68.reuse, R82, R48 ;  /* 0x000000524430723c */ /* 0x040ff00000041830 */
[C---:B------:R-:W-:Y:S08]  /*9090*/  HMMA.16816.F32.BF16 R52, R68.reuse, R88, R52 ;  /* 0x000000584434723c */ /* 0x040ff00000041834 */
[C---:B------:R-:W-:Y:S08]  /*90a0*/  HMMA.16816.F32.BF16 R56, R68.reuse, R90, R56 ;  /* 0x0000005a4438723c */ /* 0x040ff00000041838 */
[C---:B--2---:R-:W-:Y:S08]  /*90b0*/  HMMA.16816.F32.BF16 R60, R68.reuse, R72, R60 ;  /* 0x00000048443c723c */ /* 0x044ff0000004183c */
[----:B------:R-:W-:Y:S08]  /*90c0*/  HMMA.16816.F32.BF16 R64, R68, R74, R64 ;  /* 0x0000004a4440723c */ /* 0x000ff00000041840 */
[C---:B------:R-:W-:Y:S01]  /*90d0*/  HMMA.16816.F32.BF16 R112, R120.reuse, R108, R4 ;  /* 0x0000006c7870723c */ /* 0x040fe20000041804 */
[----:B------:R-:W1:Y:S07]  /*90e0*/  LDSM.16.MT88.4 R4, [R201+0x5900] ;  /* 0x00590000c904783b */ /* 0x000e6e0000004200 */
[C---:B------:R-:W-:Y:S01]  /*90f0*/  HMMA.16816.F32.BF16 R108, R120.reuse, R110, R8 ;  /* 0x0000006e786c723c */ /* 0x040fe20000041808 */
[----:B------:R-:W2:Y:S07]  /*9100*/  LDSM.16.MT88.4 R8, [R200+0x5900] ;  /* 0x00590000c808783b */ /* 0x000eae0000004200 */
[C---:B----4-:R-:W-:Y:S07]  /*9110*/  HMMA.16816.F32.BF16 R68, R120.reuse, R84, R12 ;  /* 0x000000547844723c */ /* 0x050fee000004180c */
[----:B------:R-:W-:Y:S01]  /*9120*/  IMAD.MOV.U32 R12, RZ, RZ, R116 ;  /* 0x000000ffff0c7224 */ /* 0x000fe200078e0074 */
        /* <DEDUP_REMOVED lines=10> */
[C---:B------:R-:W-:Y:S08]  /*91d0*/  HMMA.16816.F32.BF16 R56, R120.reuse, R6, R56 ;  /* 0x000000067838723c */ /* 0x040ff00000041838 */
[C---:B--2---:R-:W-:Y:S08]  /*91e0*/  HMMA.16816.F32.BF16 R60, R120.reuse, R8, R60 ;  /* 0x00000008783c723c */ /* 0x044ff0000004183c */
[----:B------:R-:W-:Y:S01]  /*91f0*/  HMMA.16816.F32.BF16 R64, R120, R10, R64 ;  /* 0x0000000a7840723c */ /* 0x000fe20000041840 */
[----:B------:R-:W-:-:S07]  /*9200*/  @P0 BRA `(.L_x_1378) ;  /* 0xffffc39000000947 */ /* 0x000fce000383ffff */
.L_x_1369:
        /* <DEDUP_REMOVED lines=24> */
.L_x_1380:
[----:B------:R-:W-:-:S04]  /*9390*/  MOV R2, c[0x0][0x32c] ;  /* 0x0000cb0000027a02 */ /* 0x000fc80000000f00 */
[----:B------:R-:W-:-:S13]  /*93a0*/  ISETP.NE.AND P0, PT, R2, 0x1, PT ;  /* 0x000000010200780c */ /* 0x000fda0003f05270 */
[----:B------:R-:W-:-:S05]  /*93b0*/  @P0 IMAD.HI.U32 R2, R4, c[0x0][0x330], RZ ;  /* 0x0000cc0004020a27 */ /* 0x000fca00078e00ff */
[----:B------:R-:W-:-:S05]  /*93c0*/  @P0 SHF.R.U32.HI R4, RZ, c[0x0][0x334], R2 ;  /* 0x0000cd00ff040a19 */ /* 0x000fca0000011602 */
.L_x_1381:
[----:B------:R-:W-:-:S05]  /*93d0*/  IMAD R4, R4, c[0x0][0x32c], RZ ;  /* 0x0000cb0004047a24 */ /* 0x000fca00078e02ff */
[----:B------:R-:W-:-:S04]  /*93e0*/  IMNMX R3, R3, R4, !PT ;  /* 0x0000000403037217 */ /* 0x000fc80007800200 */
.L_x_1379:
        /* <DEDUP_REMOVED lines=12> */
.L_x_1383:
        /* <DEDUP_REMOVED lines=69> */
[----:B------:R-:W2:Y:S06]  /*9900*/  LDSM.16.M88.4 R132, [R203+0x9900] ;  /* 0x00990000cb84783b */ /* 0x000eac0000000200 */
[C---:B---3--:R-:W-:Y:S02]  /*9910*/  HMMA.16816.F32.BF16 R28, R140.reuse, R136, R28 ;  /* 0x000000888c1c723c */ /* 0x048fe4000004181c */
[----:B-1----:R-:W-:Y:S06]  /*9920*/  LDSM.16.M88.4 R172, [R194+0x2800] ;  /* 0x00280000c2ac783b */ /* 0x002fec0000000200 */
[C---:B------:R-:W-:Y:S02]  /*9930*/  HMMA.16816.F32.BF16 R32, R140.reuse, R138, R32 ;  /* 0x0000008a8c20723c */ /* 0x040fe40000041820 */
[----:B------:R-:W1:Y:S06]  /*9940*/  LDSM.16.M88.4 R136, [R203+0xa100] ;  /* 0x00a10000cb88783b */ /* 0x000e6c0000000200 */
[C---:B------:R-:W-:Y:S02]  /*9950*/  HMMA.16816.F32.BF16 R36, R140.reuse, R144, R36 ;  /* 0x000000908c24723c */ /* 0x040fe40000041824 */
[----:B-----5:R-:W-:Y:S06]  /*9960*/  LDSM.16.M88.4 R184, [R194+0x3000] ;  /* 0x00300000c2b8783b */ /* 0x020fec0000000200 */
[C---:B------:R-:W-:Y:S02]  /*9970*/  HMMA.16816.F32.BF16 R40, R140.reuse, R146, R40 ;  /* 0x000000928c28723c */ /* 0x040fe40000041828 */
[----:B------:R-:W3:Y:S06]  /*9980*/  LDSM.16.M88.4 R144, [R203+0xa900] ;  /* 0x00a90000cb90783b */ /* 0x000eec0000000200 */
[C---:B----4-:R-:W-:Y:S08]  /*9990*/  HMMA.16816.F32.BF16 R44, R140.reuse, R156, R44 ;  /* 0x0000009c8c2c723c */ /* 0x050ff0000004182c */
[----:B------:R-:W-:Y:S01]  /*99a0*/  HMMA.16816.F32.BF16 R48, R140, R158, R48 ;  /* 0x0000009e8c30723c */ /* 0x000fe20000041830 */
[----:B------:R-:W-:Y:S07]  /*99b0*/  LDSM.16.M88.4 R156, [R194+0x800] ;  /* 0x00080000c29c783b */ /* 0x000fee0000000200 */
[C---:B------:R-:W-:Y:S08]  /*99c0*/  HMMA.16816.F32.BF16 R4, R148.reuse, R160, R4 ;  /* 0x000000a09404723c */ /* 0x040ff00000041804 */
[C---:B------:R-:W-:Y:S01]  /*99d0*/  HMMA.16816.F32.BF16 R8, R148.reuse, R162, R8 ;  /* 0x000000a29408723c */ /* 0x040fe20000041808 */
[----:B------:R-:W-:Y:S07]  /*99e0*/  LDSM.16.M88.4 R160, [R194+0x2000] ;  /* 0x00200000c2a0783b */ /* 0x000fee0000000200 */
[C---:B--2---:R-:W-:Y:S08]  /*99f0*/  HMMA.16816.F32.BF16 R12, R148.reuse, R120, R12 ;  /* 0x00000078940c723c */ /* 0x044ff0000004180c */
[C---:B------:R-:W-:Y:S01]  /*9a00*/  HMMA.16816.F32.BF16 R16, R148.reuse, R122, R16 ;  /* 0x0000007a9410723c */ /* 0x040fe20000041810 */
[----:B------:R-:W2:Y:S07]  /*9a10*/  LDSM.16.M88.4 R120, [R194] ;  /* 0x00000000c278783b */ /* 0x000eae0000000200 */
        /* <DEDUP_REMOVED lines=11> */
[----:B------:R-:W-:Y:S07]  /*9ad0*/  LDSM.16.M88.4 R144, [R206+0xc100] ;  /* 0x00c10000ce90783b */ /* 0x000fee0000000200 */
        /* <DEDUP_REMOVED lines=14> */
[----:B------:R-:W3:Y:S07]  /*9bc0*/  LDSM.16.M88.4 R160, [R193] ;  /* 0x00000000c1a0783b */ /* 0x000eee0000000200 */
[C---:B------:R-:W-:Y:S08]  /*9bd0*/  HMMA.16816.F32.BF16 R44, R152.reuse, R172, R44 ;  /* 0x000000ac982c723c */ /* 0x040ff0000004182c */
[----:B------:R-:W-:Y:S01]  /*9be0*/  HMMA.16816.F32.BF16 R48, R152, R174, R48 ;  /* 0x000000ae9830723c */ /* 0x000fe20000041830 */
[----:B------:R-:W-:Y:S07]  /*9bf0*/  LDSM.16.M88.4 R172, [R203+0xd100] ;  /* 0x00d10000cbac783b */ /* 0x000fee0000000200 */
[C---:B-1----:R-:W-:Y:S08]  /*9c00*/  HMMA.16816.F32.BF16 R4, R164.reuse, R136, R4 ;  /* 0x00000088a404723c */ /* 0x042ff00000041804 */
[C---:B------:R-:W-:Y:S01]  /*9c10*/  HMMA.16816.F32.BF16 R8, R164.reuse, R138, R8 ;  /* 0x0000008aa408723c */ /* 0x040fe20000041808 */
        /* <DEDUP_REMOVED lines=9> */
[----:B------:R-:W-:Y:S07]  /*9cb0*/  LDSM.16.M88.4 R156, [R203+0xb100] ;  /* 0x00b10000cb9c783b */ /* 0x000fee0000000200 */
[C---:B----4-:R-:W-:Y:S08]  /*9cc0*/  HMMA.16816.F32.BF16 R36, R164.reuse, R128, R36 ;  /* 0x00000080a424723c */ /* 0x050ff00000041824 */
[C---:B------:R-:W-:Y:S01]  /*9cd0*/  HMMA.16816.F32.BF16 R40, R164.reuse, R130, R40 ;  /* 0x00000082a428723c */ /* 0x040fe20000041828 */
[----:B------:R-:W3:Y:S07]  /*9ce0*/  LDSM.16.M88.4 R128, [R189] ;  /* 0x00000000bd80783b */ /* 0x000eee0000000200 */
[C---:B-----5:R-:W-:Y:S08]  /*9cf0*/  HMMA.16816.F32.BF16 R44, R164.reuse, R132, R44 ;  /* 0x00000084a42c723c */ /* 0x060ff0000004182c */
[----:B------:R-:W-:Y:S01]  /*9d00*/  HMMA.16816.F32.BF16 R48, R164, R134, R48 ;  /* 0x00000086a430723c */ /* 0x000fe20000041830 */
[----:B------:R-:W4:Y:S07]  /*9d10*/  LDSM.16.M88.4 R132, [R188] ;  /* 0x00000000bc84783b */ /* 0x000f2e0000000200 */
[C---:B------:R-:W-:Y:S08]  /*9d20*/  HMMA.16816.F32.BF16 R4, R168.reuse, R160, R4 ;  /* 0x000000a0a804723c */ /* 0x040ff00000041804 */
        /* <DEDUP_REMOVED lines=14> */
[C---:B----4-:R-:W-:Y:S08]  /*9e10*/  HMMA.16816.F32.BF16 R44, R168.reuse, R132, R44 ;  /* 0x00000084a82c723c */ /* 0x050ff0000004182c */
[----:B------:R-:W-:Y:S01]  /*9e20*/  HMMA.16816.F32.BF16 R48, R168, R134, R48 ;  /* 0x00000086a830723c */ /* 0x000fe20000041830 */
[----:B------:R-:W-:Y:S07]  /*9e30*/  LDSM.16.M88.4 R132, [R194+0x4800] ;  /* 0x00480000c284783b */ /* 0x000fee0000000200 */
[C---:B------:R-:W-:Y:S08]  /*9e40*/  HMMA.16816.F32.BF16 R4, R176.reuse, R156, R4 ;  /* 0x0000009cb004723c */ /* 0x040ff00000041804 */
[C---:B------:R-:W-:Y:S08]  /*9e50*/  HMMA.16816.F32.BF16 R8, R176.reuse, R158, R8 ;  /* 0x0000009eb008723c */ /* 0x040ff00000041808 */
[C---:B-1----:R-:W-:Y:S08]  /*9e60*/  HMMA.16816.F32.BF16 R12, R176.reuse, R136, R12 ;  /* 0x00000088b00c723c */ /* 0x042ff0000004180c */
        /* <DEDUP_REMOVED lines=8> */
[C---:B-----5:R-:W-:Y:S08]  /*9ef0*/  HMMA.16816.F32.BF16 R44, R176.reuse, R144, R44 ;  /* 0x00000090b02c723c */ /* 0x060ff0000004182c */
[----:B------:R-:W-:Y:S08]  /*9f00*/  HMMA.16816.F32.BF16 R48, R176, R146, R48 ;  /* 0x00000092b030723c */ /* 0x000ff00000041830 */
[C---:B------:R-:W-:Y:S07]  /*9f10*/  HMMA.16816.F32.BF16 R4, R180.reuse, R184, R4 ;  /* 0x000000b8b404723c */ /* 0x040fee0000041804 */
[----:B------:R-:W-:Y:S01]  /*9f20*/  IADD3 R184, R222, -0x1, RZ ;  /* 0xffffffffdeb87810 */ /* 0x000fe20007ffe0ff */
[C---:B------:R-:W-:Y:S08]  /*9f30*/  HMMA.16816.F32.BF16 R8, R180.reuse, R186, R8 ;  /* 0x000000bab408723c */ /* 0x040ff00000041808 */
[C---:B---3--:R-:W-:Y:S08]  /*9f40*/  HMMA.16816.F32.BF16 R12, R180.reuse, R128, R12 ;  /* 0x00000080b40c723c */ /* 0x048ff0000004180c */
[C---:B------:R-:W-:Y:S01]  /*9f50*/  HMMA.16816.F32.BF16 R16, R180.reuse, R130, R16 ;  /* 0x00000082b410723c */ /* 0x040fe20000041810 */
[----:B------:R-:W2:Y:S03]  /*9f60*/  LDSM.16.M88.4 R128, [R194+0x5000] ;  /* 0x00500000c280783b */ /* 0x000ea60000000200 */
[----:B------:R-:W-:Y:S02]  /*9f70*/  FMNMX.FTZ R0, R4, R3, !PT ;  /* 0x0000000304007209 */ /* 0x000fe40007810000 */
[----:B------:R-:W-:Y:S02]  /*9f80*/  FMNMX.FTZ R2, R6, R117, !PT ;  /* 0x0000007506027209 */ /* 0x000fe40007810000 */
[C---:B-1----:R-:W-:Y:S04]  /*9f90*/  HMMA.16816.F32.BF16 R20, R180.reuse, R120, R20 ;  /* 0x00000078b414723c */ /* 0x042fe80000041814 */
[----:B------:R-:W-:Y:S02]  /*9fa0*/  FMNMX.FTZ R119, R5, R0, !PT ;  /* 0x0000000005777209 */ /* 0x000fe40007810000 */
[----:B------:R-:W-:Y:S02]  /*9fb0*/  FMNMX.FTZ R137, R7, R2, !PT ;  /* 0x0000000207897209 */ /* 0x000fe40007810000 */
[C---:B------:R-:W-:Y:S01]  /*9fc0*/  HMMA.16816.F32.BF16 R24, R180.reuse, R122, R24 ;  /* 0x0000007ab418723c */ /* 0x040fe20000041818 */
[----:B------:R-:W1:Y:S01]  /*9fd0*/  LDSM.16.M88.4 R120, [R194+0x5800] ;  /* 0x00580000c278783b */ /* 0x000e620000000200 */
[----:B------:R-:W-:Y:S04]  /*9fe0*/  DEPBAR.LE SB0, 0x0 ;  /* 0x000080000000791a */ /* 0x000fe80000000000 */
[----:B------:R-:W-:Y:S02]  /*9ff0*/  FMNMX.FTZ R0, R8, R119, !PT ;  /* 0x0000007708007209 */ /* 0x000fe40007810000 */
[C---:B------:R-:W-:Y:S01]  /*a000*/  HMMA.16816.F32.BF16 R28, R180.reuse, R132, R28 ;  /* 0x00000084b41c723c */ /* 0x040fe2000004181c */
[----:B------:R-:W-:Y:S04]  /*a010*/  BAR.SYNC.DEFER_BLOCKING 0x0 ;  /* 0x0000000000007b1d */ /* 0x000fe80000010000 */
[----:B------:R-:W-:Y:S02]  /*a020*/  FMNMX.FTZ R119, R9, R0, !PT ;  /* 0x0000000009777209 */ /* 0x000fe40007810000 */
[----:B------:R-:W-:Y:S01]  /*a030*/  FMNMX.FTZ R2, R10, R137, !PT ;  /* 0x000000890a027209 */ /* 0x000fe20007810000 */
[C---:B------:R-:W-:Y:S04]  /*a040*/  HMMA.16816.F32.BF16 R32, R180.reuse, R134, R32 ;  /* 0x00000086b420723c */ /* 0x040fe80000041820 */
[----:B------:R-:W-:Y:S02]  /*a050*/  FMNMX.FTZ R0, R12, R119, !PT ;  /* 0x000000770c007209 */ /* 0x000fe40007810000 */
[----:B------:R-:W-:Y:S02]  /*a060*/  FMNMX.FTZ R137, R11, R2, !PT ;  /* 0x000000020b897209 */ /* 0x000fe40007810000 */
[----:B------:R-:W-:Y:S01]  /*a070*/  FMNMX.FTZ R119, R13, R0, !PT ;  /* 0x000000000d777209 */ /* 0x000fe20007810000 */
[C---:B--2---:R-:W-:Y:S03]  /*a080*/  HMMA.16816.F32.BF16 R36, R180.reuse, R128, R36 ;  /* 0x00000080b424723c */ /* 0x044fe60000041824 */
[----:B------:R-:W-:Y:S02]  /*a090*/  FMNMX.FTZ R2, R14, R137, !PT ;  /* 0x000000890e027209 */ /* 0x000fe40007810000 */
[----:B------:R-:W-:Y:S02]  /*a0a0*/  FMNMX.FTZ R0, R16, R119, !PT ;  /* 0x0000007710007209 */ /* 0x000fe40007810000 */
[----:B------:R-:W-:Y:S01]  /*a0b0*/  FMNMX.FTZ R133, R15, R2, !PT ;  /* 0x000000020f857209 */ /* 0x000fe20007810000 */
[C---:B------:R-:W-:Y:S04]  /*a0c0*/  HMMA.16816.F32.BF16 R40, R180.reuse, R130, R40 ;  /* 0x00000082b428723c */ /* 0x040fe80000041828 */
[----:B------:R-:W-:Y:S02]  /*a0d0*/  FMNMX.FTZ R119, R17, R0, !PT ;  /* 0x0000000011777209 */ /* 0x000fe40007810000 */
[----:B------:R-:W-:Y:S02]  /*a0e0*/  FMNMX.FTZ R2, R18, R133, !PT ;  /* 0x0000008512027209 */ /* 0x000fe40007810000 */
[C---:B-1----:R-:W-:Y:S04]  /*a0f0*/  HMMA.16816.F32.BF16 R44, R180.reuse, R120, R44 ;  /* 0x00000078b42c723c */ /* 0x042fe8000004182c */
        /* <DEDUP_REMOVED lines=33> */
[----:B------:R-:W-:Y:S01]  /*a310*/  @P5 MOV R122, R210 ;  /* 0x000000d2007a5202 */ /* 0x000fe20000000f00 */
[----:B------:R-:W1:Y:S01]  /*a320*/  SHFL.BFLY PT, R123, R120, 0x2, 0x1f ;  /* 0x0c401f00787b7f89 */ /* 0x000e6200000e0000 */
[----:B------:R-:W-:Y:S07]  /*a330*/  FMNMX.FTZ R121, R51, R0, !PT ;  /* 0x0000000033797209 */ /* 0x000fee0007810000 */
[----:B------:R-:W2:Y:S01]  /*a340*/  SHFL.BFLY PT, R0, R121, 0x2, 0x1f ;  /* 0x0c401f0079007f89 */ /* 0x000ea200000e0000 */
[----:B-1----:R-:W-:Y:S02]  /*a350*/  FMNMX.FTZ R129, R120, R123, !PT ;  /* 0x0000007b78817209 */ /* 0x002fe40007810000 */
[----:B------:R-:W-:Y:S02]  /*a360*/  @P5 SHF.R.S32.HI R120, RZ, 0x1f, R184 ;  /* 0x0000001fff785819 */ /* 0x000fe400000114b8 */
[----:B------:R-:W-:Y:S03]  /*a370*/  @P5 MOV R123, R213 ;  /* 0x000000d5007b5202 */ /* 0x000fe60000000f00 */
[----:B------:R-:W1:Y:S01]  /*a380*/  SHFL.BFLY PT, R2, R129, 0x1, 0x1f ;  /* 0x0c201f0081027f89 */ /* 0x000e6200000e0000 */
[----:B--2---:R-:W-:Y:S07]  /*a390*/  FMNMX.FTZ R119, R121, R0, !PT ;  /* 0x0000000079777209 */ /* 0x004fee0007810000 */
[----:B------:R-:W2:Y:S01]  /*a3a0*/  SHFL.BFLY PT, R116, R119, 0x1, 0x1f ;  /* 0x0c201f0077747f89 */ /* 0x000ea200000e0000 */
[----:B-1----:R-:W-:Y:S05]  /*a3b0*/  FMNMX.FTZ R0, R129, R2, !PT ;  /* 0x0000000281007209 */ /* 0x002fea0007810000 */
[C---:B------:R-:W-:Y:S02]  /*a3c0*/  FADD.FTZ R2, -R0.reuse, R3 ;  /* 0x0000000300027221 */ /* 0x040fe40000010100 */
[----:B------:R-:W-:Y:S01]  /*a3d0*/  FMUL.FTZ R147, R0, c[0x0][0x2d0] ;  /* 0x0000b40000937a20 */ /* 0x000fe20000410000 */
[----:B--2---:R-:W-:Y:S01]  /*a3e0*/  FMNMX.FTZ R116, R119, R116, !PT ;  /* 0x0000007477747209 */ /* 0x004fe20007810000 */
[----:B------:R-:W-:Y:S02]  /*a3f0*/  FMUL.FTZ R3, R2, c[0x0][0x2d0] ;  /* 0x0000b40002037a20 */ /* 0x000fe40000410000 */
[----:B------:R-:W-:Y:S02]  /*a400*/  FFMA.FTZ R138, R4, c[0x0][0x2d0], -R147 ;  /* 0x0000b400048a7a23 */ /* 0x000fe40000010893 */
[----:B------:R-:W-:Y:S02]  /*a410*/  FADD.FTZ R2, -R116, R117 ;  /* 0x0000007574027221 */ /* 0x000fe40000010100 */
[----:B------:R-:W-:Y:S01]  /*a420*/  @P5 IMAD R4, R120, c[0x0][0x1e0], RZ ;  /* 0x0000780078045a24 */ /* 0x000fe200078e02ff */
[----:B------:R-:W1:Y:S01]  /*a430*/  MUFU.EX2 R3, R3 ;  /* 0x0000000300037308 */ /* 0x000e620000000800 */
[----:B------:R-:W-:Y:S02]  /*a440*/  FMUL.FTZ R117, R2, c[0x0][0x2d0] ;  /* 0x0000b40002757a20 */ /* 0x000fe40000410000 */
[C---:B------:R-:W-:Y:S04]  /*a450*/  @P5 IMAD.WIDE.U32 R120, R184.reuse, c[0x0][0x1e0], RZ ;  /* 0x00007800b8785a25 */ /* 0x040fe800078e00ff */
[----:B------:R-:W-:Y:S02]  /*a460*/  @P5 IMAD R4, R184, c[0x0][0x1e4], R4 ;  /* 0x00007900b8045a24 */ /* 0x000fe400078e0204 */
[----:B------:R-:W-:Y:S01]  /*a470*/  @P5 IMAD.WIDE.U32 R122, R120, 0x60, R122 ;  /* 0x00000060787a5825 */ /* 0x000fe200078e007a */
[----:B------:R2:W3:Y:S02]  /*a480*/  MUFU.EX2 R2, R117 ;  /* 0x0000007500027308 */ /* 0x0004e40000000800 */
[----:B------:R-:W-:Y:S01]  /*a490*/  @P5 IADD3 R4, R121, R4, RZ ;  /* 0x0000000479045210 */ /* 0x000fe20007ffe0ff */
[----:B------:R-:W-:Y:S01]  /*a4a0*/  FMUL.FTZ R145, R116, c[0x0][0x2d0] ;  /* 0x0000b40074917a20 */ /* 0x000fe20000410000 */
[----:B------:R-:W-:Y:S01]  /*a4b0*/  @P5 SHF.L.U32 R120, R122, 0x1, RZ ;  /* 0x000000017a785819 */ /* 0x000fe200000006ff */
[----:B------:R-:W-:Y:S01]  /*a4c0*/  FFMA.FTZ R119, R5, c[0x0][0x2d0], -R147 ;  /* 0x0000b40005777a23 */ /* 0x000fe20000010893 */
[----:B------:R-:W-:Y:S01]  /*a4d0*/  @P5 SHF.L.U32 R5, R223, 0x6, RZ ;  /* 0x00000006df055819 */ /* 0x000fe200000006ff */
[----:B------:R-:W-:Y:S01]  /*a4e0*/  @P5 IMAD R4, R4, 0x60, RZ ;  /* 0x0000006004045824 */ /* 0x000fe200078e02ff */
[----:B------:R-:W-:Y:S01]  /*a4f0*/  @P5 IADD3 R128, P2, R120, 0x80, RZ ;  /* 0x0000008078805810 */ /* 0x000fe20007f5e0ff */
[--C-:B------:R-:W-:Y:S01]  /*a500*/  FFMA.FTZ R146, R6, c[0x0][0x2d0], -R145.reuse ;  /* 0x0000b40006927a23 */ /* 0x100fe20000010891 */
[----:B------:R-:W-:Y:S01]  /*a510*/  @P5 IADD3 R120, P0, R120, c[0x0][0x1c8], RZ ;  /* 0x0000720078785a10 */ /* 0x000fe20007f1e0ff */
[----:B------:R-:W-:Y:S01]  /*a520*/  FFMA.FTZ R137, R7, c[0x0][0x2d0], -R145 ;  /* 0x0000b40007897a23 */ /* 0x000fe20000010891 */
[----:B------:R-:W-:Y:S01]  /*a530*/  @P5 IADD3 R128, P1, R128, c[0x0][0x1c8], RZ ;  /* 0x0000720080805a10 */ /* 0x000fe20007f3e0ff */
[----:B------:R-:W-:Y:S01]  /*a540*/  FFMA.FTZ R136, R9, c[0x0][0x2d0], -R147 ;  /* 0x0000b40009887a23 */ /* 0x000fe20000010893 */
[----:B------:R-:W-:Y:S01]  /*a550*/  MUFU.EX2 R138, R138 ;  /* 0x0000008a008a7308 */ /* 0x000fe20000000800 */
[--C-:B------:R-:W-:Y:S02]  /*a560*/  FFMA.FTZ R139, R10, c[0x0][0x2d0], -R145.reuse ;  /* 0x0000b4000a8b7a23 */ /* 0x100fe40000010891 */
[----:B------:R-:W-:Y:S02]  /*a570*/  FFMA.FTZ R144, R11, c[0x0][0x2d0], -R145 ;  /* 0x0000b4000b907a23 */ /* 0x000fe40000010891 */
[C---:B-1----:R-:W-:Y:S02]  /*a580*/  FMUL.FTZ R68, R3.reuse, R68 ;  /* 0x0000004403447220 */ /* 0x042fe40000410000 */
[C---:B------:R-:W-:Y:S02]  /*a590*/  FMUL.FTZ R69, R3.reuse, R69 ;  /* 0x0000004503457220 */ /* 0x040fe40000410000 */
[----:B------:R-:W-:Y:S01]  /*a5a0*/  FMUL.FTZ R72, R3, R72 ;  /* 0x0000004803487220 */ /* 0x000fe20000410000 */
[----:B------:R-:W1:Y:S01]  /*a5b0*/  MUFU.EX2 R119, R119 ;  /* 0x0000007700777308 */ /* 0x000e620000000800 */
[----:B--2---:R-:W-:Y:S01]  /*a5c0*/  FFMA.FTZ R117, R8, c[0x0][0x2d0], -R147 ;  /* 0x0000b40008757a23 */ /* 0x004fe20000010893 */
[----:B------:R-:W-:Y:S01]  /*a5d0*/  @P5 IADD3 R8, R123, R4, RZ ;  /* 0x000000047b085210 */ /* 0x000fe20007ffe0ff */
[C---:B---3--:R-:W-:Y:S01]  /*a5e0*/  FMUL.FTZ R10, R2.reuse, R110 ;  /* 0x0000006e020a7220 */ /* 0x048fe20000410000 */
[----:B------:R-:W-:Y:S01]  /*a5f0*/  @P5 SHF.L.U64.HI R4, R223, 0x6, R118 ;  /* 0x00000006df045819 */ /* 0x000fe20000010276 */
[----:B------:R-:W-:Y:S01]  /*a600*/  FMUL.FTZ R11, R2, R111 ;  /* 0x0000006f020b7220 */ /* 0x000fe20000410000 */
[----:B------:R-:W-:Y:S01]  /*a610*/  @P5 SHF.L.U64.HI R8, R122, 0x1, R8 ;  /* 0x000000017a085819 */ /* 0x000fe20000010208 */
[C---:B------:R-:W-:Y:S02]  /*a620*/  FMUL.FTZ R70, R2.reuse, R70 ;  /* 0x0000004602467220 */ /* 0x040fe40000410000 */
[----:B------:R-:W-:Y:S01]  /*a630*/  FMUL.FTZ R71, R2, R71 ;  /* 0x0000004702477220 */ /* 0x000fe20000410000 */
[----:B------:R-:W-:Y:S01]  /*a640*/  @P5 IADD3.X R121, R8, c[0x0][0x1cc], RZ, P0, !PT ;  /* 0x0000730008795a10 */ /* 0x000fe200007fe4ff */
[----:B------:R-:W-:Y:S01]  /*a650*/  MUFU.EX2 R117, R117 ;  /* 0x0000007500757308 */ /* 0x000fe20000000800 */
[----:B------:R-:W-:Y:S01]  /*a660*/  @P5 IADD3.X R129, RZ, c[0x0][0x1cc], R8, P1, P2 ;  /* 0x00007300ff815a10 */ /* 0x000fe20000fe4408 */
[----:B------:R-:W-:Y:S01]  /*a670*/  FMUL.FTZ R73, R3, R73 ;  /* 0x0000004903497220 */ /* 0x000fe20000410000 */
[----:B------:R-:W-:Y:S01]  /*a680*/  @P5 IADD3 R6, P0, R120, R5, RZ ;  /* 0x0000000578065210 */ /* 0x000fe20007f1e0ff */
[----:B------:R2:W-:Y:S01]  /*a690*/  @P5 LDGSTS.E.BYPASS.LTC128B.128 [R208+0x8100], [R120.64], !P4 ;  /* 0x0810000078d05fae */ /* 0x0005e2000e101d4e */
[C---:B------:R-:W-:Y:S02]  /*a6a0*/  FMUL.FTZ R74, R2.reuse, R74 ;  /* 0x0000004a024a7220 */ /* 0x040fe40000410000 */
[-C--:B------:R-:W-:Y:S01]  /*a6b0*/  @P5 IADD3.X R7, R121, R4.reuse, RZ, P0, !PT ;  /* 0x0000000479075210 */ /* 0x080fe200007fe4ff */
[----:B------:R-:W-:Y:S01]  /*a6c0*/  FMUL.FTZ R75, R2, R75 ;  /* 0x0000004b024b7220 */ /* 0x000fe20000410000 */
[----:B------:R-:W-:Y:S01]  /*a6d0*/  @P5 IADD3 R8, P1, R6, R5, RZ ;  /* 0x0000000506085210 */ /* 0x000fe20007f3e0ff */
[----:B------:R-:W-:Y:S01]  /*a6e0*/  MUFU.EX2 R136, R136 ;  /* 0x0000008800887308 */ /* 0x000fe20000000800 */
[----:B------:R-:W-:Y:S01]  /*a6f0*/  FMUL.FTZ R5, R3, R113 ;  /* 0x0000007103057220 */ /* 0x000fe20000410000 */
[----:B------:R3:W-:Y:S01]  /*a700*/  @P5 LDGSTS.E.BYPASS.LTC128B.128 [R208+0xb100], [R128.64], !P3 ;  /* 0x0b10000080d05fae */ /* 0x0007e2000d901d4e */
[----:B------:R-:W-:Y:S01]  /*a710*/  @P5 IADD3.X R9, R7, R4, RZ, P1, !PT ;  /* 0x0000000407095210 */ /* 0x000fe20000ffe4ff */
[----:B------:R-:W-:Y:S01]  /*a720*/  FMUL.FTZ R4, R3, R112 ;  /* 0x0000007003047220 */ /* 0x000fe20000410000 */
[----:B-1----:R-:W-:Y:S01]  /*a730*/  F2FP.BF16.PACK_AB R112, R119, R138 ;  /* 0x0000008a7770723e */ /* 0x002fe200000010ff */
[C---:B------:R-:W-:Y:S01]  /*a740*/  FMUL.FTZ R76, R3.reuse, R76 ;  /* 0x0000004c034c7220 */ /* 0x040fe20000410000 */
[----:B------:R-:W-:Y:S01]  /*a750*/  ISETP.GT.AND P0, PT, R222, R225, PT ;  /* 0x000000e1de00720c */ /* 0x000fe20003f04270 */
[C---:B------:R-:W-:Y:S01]  /*a760*/  FMUL.FTZ R77, R3.reuse, R77 ;  /* 0x0000004d034d7220 */ /* 0x040fe20000410000 */
[----:B------:R-:W-:Y:S01]  /*a770*/  MOV R222, R184 ;  /* 0x000000b800de7202 */ /* 0x000fe20000000f00 */
[----:B------:R1:W-:Y:S01]  /*a780*/  @P5 LDGSTS.E.BYPASS.LTC128B.128 [R208+0x9100], [R6.64], !P4 ;  /* 0x0910000006d05fae */ /* 0x0003e2000e101d4e */
[----:B------:R-:W-:Y:S01]  /*a790*/  MUFU.EX2 R146, R146 ;  /* 0x0000009200927308 */ /* 0x000fe20000000800 */
[C---:B------:R-:W-:Y:S02]  /*a7a0*/  FMUL.FTZ R78, R2.reuse, R78 ;  /* 0x0000004e024e7220 */ /* 0x040fe40000410000 */
[C---:B------:R-:W-:Y:S02]  /*a7b0*/  FMUL.FTZ R79, R2.reuse, R79 ;  /* 0x0000004f024f7220 */ /* 0x040fe40000410000 */
[C---:B------:R-:W-:Y:S02]  /*a7c0*/  FMUL.FTZ R80, R3.reuse, R80 ;  /* 0x0000005003507220 */ /* 0x040fe40000410000 */
[----:B------:R1:W-:Y:S01]  /*a7d0*/  @P5 LDGSTS.E.BYPASS.LTC128B.128 [R208+0xc100], [R6.64+0x80], !P3 ;  /* 0x0c10008006d05fae */ /* 0x0003e2000d901d4e */
[C---:B------:R-:W-:Y:S02]  /*a7e0*/  FMUL.FTZ R81, R3.reuse, R81 ;  /* 0x0000005103517220 */ /* 0x040fe40000410000 */
[----:B------:R-:W4:Y:S01]  /*a7f0*/  MUFU.EX2 R137, R137 ;  /* 0x0000008900897308 */ /* 0x000f220000000800 */
[C---:B------:R-:W-:Y:S02]  /*a800*/  FMUL.FTZ R82, R2.reuse, R82 ;  /* 0x0000005202527220 */ /* 0x040fe40000410000 */
[C---:B------:R-:W-:Y:S02]  /*a810*/  FMUL.FTZ R83, R2.reuse, R83 ;  /* 0x0000005302537220 */ /* 0x040fe40000410000 */
[----:B------:R5:W-:Y:S01]  /*a820*/  @P5 LDGSTS.E.BYPASS.LTC128B.128 [R208+0xa100], [R8.64], !P4 ;  /* 0x0a10000008d05fae */ /* 0x000be2000e101d4e */
[C---:B------:R-:W-:Y:S02]  /*a830*/  FMUL.FTZ R84, R3.reuse, R84 ;  /* 0x0000005403547220 */ /* 0x040fe40000410000 */
[----:B------:R-:W-:Y:S02]  /*a840*/  FMUL.FTZ R85, R3, R85 ;  /* 0x0000005503557220 */ /* 0x000fe40000410000 */
[----:B------:R-:W-:Y:S01]  /*a850*/  MUFU.EX2 R139, R139 ;  /* 0x0000008b008b7308 */ /* 0x000fe20000000800 */
[C---:B------:R-:W-:Y:S02]  /*a860*/  FMUL.FTZ R86, R2.reuse, R86 ;  /* 0x0000005602567220 */ /* 0x040fe40000410000 */
[----:B------:R5:W-:Y:S01]  /*a870*/  @P5 LDGSTS.E.BYPASS.LTC128B.128 [R208+0xd100], [R8.64+0x80], !P3 ;  /* 0x0d10008008d05fae */ /* 0x000be2000d901d4e */
[----:B------:R-:W-:Y:S02]  /*a880*/  FMUL.FTZ R87, R2, R87 ;  /* 0x0000005702577220 */ /* 0x000fe40000410000 */
[--C-:B------:R-:W-:Y:S02]  /*a890*/  FFMA.FTZ R156, R14, c[0x0][0x2d0], -R145.reuse ;  /* 0x0000b4000e9c7a23 */ /* 0x100fe40000010891 */
[--C-:B------:R-:W-:Y:S02]  /*a8a0*/  FFMA.FTZ R157, R15, c[0x0][0x2d0], -R145.reuse ;  /* 0x0000b4000f9d7a23 */ /* 0x100fe40000010891 */
[----:B------:R-:W5:Y:S01]  /*a8b0*/  MUFU.EX2 R144, R144 ;  /* 0x0000009000907308 */ /* 0x000f620000000800 */
[----:B--2---:R-:W2:Y:S01]  /*a8c0*/  LDSM.16.MT88.4 R120, [R204+0x100] ;  /* 0x00010000cc78783b */ /* 0x004ea20000004200 */
[--C-:B------:R-:W-:Y:S01]  /*a8d0*/  FFMA.FTZ R158, R18, c[0x0][0x2d0], -R145.reuse ;  /* 0x0000b400129e7a23 */ /* 0x100fe20000010891 */
[----:B----4-:R-:W-:Y:S01]  /*a8e0*/  F2FP.BF16.PACK_AB R113, R137, R146 ;  /* 0x000000928971723e */ /* 0x010fe200000010ff */
[----:B-1----:R-:W-:Y:S01]  /*a8f0*/  FMUL.FTZ R6, R2, R114 ;  /* 0x0000007202067220 */ /* 0x002fe20000410000 */
[----:B------:R-:W-:Y:S01]  /*a900*/  F2FP.BF16.PACK_AB R114, R136, R117 ;  /* 0x000000758872723e */ /* 0x000fe200000010ff */
[----:B------:R-:W-:Y:S03]  /*a910*/  FMUL.FTZ R7, R2, R115 ;  /* 0x0000007302077220 */ /* 0x000fe60000410000 */
[----:B---3--:R-:W1:Y:S01]  /*a920*/  LDSM.16.MT88.4 R128, [R202+0x100] ;  /* 0x00010000ca80783b */ /* 0x008e620000004200 */
[----:B------:R-:W-:Y:S01]  /*a930*/  FFMA.FTZ R159, R19, c[0x0][0x2d0], -R145 ;  /* 0x0000b400139f7a23 */ /* 0x000fe20000010891 */
[----:B------:R-:W-:Y:S01]  /*a940*/  MUFU.EX2 R156, R156 ;  /* 0x0000009c009c7308 */ /* 0x000fe20000000800 */
[--C-:B------:R-:W-:Y:S02]  /*a950*/  FFMA.FTZ R161, R20, c[0x0][0x2d0], -R147.reuse ;  /* 0x0000b40014a17a23 */ /* 0x100fe40000010893 */
[--C-:B------:R-:W-:Y:S02]  /*a960*/  FFMA.FTZ R160, R21, c[0x0][0x2d0], -R147.reuse ;  /* 0x0000b40015a07a23 */ /* 0x100fe40000010893 */
[--C-:B------:R-:W-:Y:S01]  /*a970*/  FFMA.FTZ R162, R24, c[0x0][0x2d0], -R147.reuse ;  /* 0x0000b40018a27a23 */ /* 0x100fe20000010893 */
[----:B------:R-:W3:Y:S01]  /*a980*/  LDSM.16.MT88.4 R132, [R201+0x100] ;  /* 0x00010000c984783b */ /* 0x000ee20000004200 */
[----:B------:R-:W-:Y:S02]  /*a990*/  FFMA.FTZ R163, R25, c[0x0][0x2d0], -R147 ;  /* 0x0000b40019a37a23 */ /* 0x000fe40000010893 */
[C---:B-----5:R-:W-:Y:S01]  /*a9a0*/  FMUL.FTZ R8, R3.reuse, R108 ;  /* 0x0000006c03087220 */ /* 0x060fe20000410000 */
[----:B------:R-:W-:Y:S01]  /*a9b0*/  MUFU.EX2 R157, R157 ;  /* 0x0000009d009d7308 */ /* 0x000fe20000000800 */
[----:B------:R-:W-:Y:S01]  /*a9c0*/  FMUL.FTZ R9, R3, R109 ;  /* 0x0000006d03097220 */ /* 0x000fe20000410000 */
[----:B------:R-:W-:Y:S02]  /*a9d0*/  F2FP.BF16.PACK_AB R115, R144, R139 ;  /* 0x0000008b9073723e */ /* 0x000fe400000010ff */
[----:B------:R-:W4:Y:S01]  /*a9e0*/  LDSM.16.MT88.4 R108, [R200+0x100] ;  /* 0x00010000c86c783b */ /* 0x000f220000004200 */
[--C-:B------:R-:W-:Y:S02]  /*a9f0*/  FFMA.FTZ R173, R22, c[0x0][0x2d0], -R145.reuse ;  /* 0x0000b40016ad7a23 */ /* 0x100fe40000010891 */
[--C-:B------:R-:W-:Y:S02]  /*aa00*/  FFMA.FTZ R172, R23, c[0x0][0x2d0], -R145.reuse ;  /* 0x0000b40017ac7a23 */ /* 0x100fe40000010891 */
[--C-:B------:R-:W-:Y:S01]  /*aa10*/  FFMA.FTZ R174, R26, c[0x0][0x2d0], -R145.reuse ;  /* 0x0000b4001aae7a23 */ /* 0x100fe20000010891 */
[----:B------:R-:W-:Y:S01]  /*aa20*/  MUFU.EX2 R158, R158 ;  /* 0x0000009e009e7308 */ /* 0x000fe20000000800 */
[----:B------:R-:W-:Y:S01]  /*aa30*/  FFMA.FTZ R175, R27, c[0x0][0x2d0], -R145 ;  /* 0x0000b4001baf7a23 */ /* 0x000fe20000010891 */
[----:B------:R-:W-:Y:S01]  /*aa40*/  LDSM.16.MT88.4 R20, [R202+0x1100] ;  /* 0x00110000ca14783b */ /* 0x000fe20000004200 */
[--C-:B------:R-:W-:Y:S02]  /*aa50*/  FFMA.FTZ R185, R28, c[0x0][0x2d0], -R147.reuse ;  /* 0x0000b4001cb97a23 */ /* 0x100fe40000010893 */
[--C-:B------:R-:W-:Y:S02]  /*aa60*/  FFMA.FTZ R186, R29, c[0x0][0x2d0], -R147.reuse ;  /* 0x0000b4001dba7a23 */ /* 0x100fe40000010893 */
[--C-:B------:R-:W-:Y:S02]  /*aa70*/  FFMA.FTZ R187, R32, c[0x0][0x2d0], -R147.reuse ;  /* 0x0000b40020bb7a23 */ /* 0x100fe40000010893 */
[----:B------:R-:W-:Y:S01]  /*aa80*/  FFMA.FTZ R224, R33, c[0x0][0x2d0], -R147 ;  /* 0x0000b40021e07a23 */ /* 0x000fe20000010893 */
[C---:B--2---:R-:W-:Y:S01]  /*aa90*/  HMMA.16816.F32.BF16 R4, R112.reuse, R120, R4 ;  /* 0x000000787004723c */ /* 0x044fe20000041804 */
[----:B------:R-:W-:Y:S01]  /*aaa0*/  LDSM.16.MT88.4 R24, [R201+0x1100] ;  /* 0x00110000c918783b */ /* 0x000fe20000004200 */
[----:B------:R-:W-:Y:S03]  /*aab0*/  MUFU.EX2 R159, R159 ;  /* 0x0000009f009f7308 */ /* 0x000fe60000000800 */
[--C-:B------:R-:W-:Y:S02]  /*aac0*/  FFMA.FTZ R226, R30, c[0x0][0x2d0], -R145.reuse ;  /* 0x0000b4001ee27a23 */ /* 0x100fe40000010891 */
[--C-:B------:R-:W-:Y:S01]  /*aad0*/  FFMA.FTZ R227, R31, c[0x0][0x2d0], -R145.reuse ;  /* 0x0000b4001fe37a23 */ /* 0x100fe20000010891 */
[C---:B------:R-:W-:Y:S01]  /*aae0*/  HMMA.16816.F32.BF16 R8, R112.reuse, R122, R8 ;  /* 0x0000007a7008723c */ /* 0x040fe20000041808 */
[----:B------:R-:W2:Y:S03]  /*aaf0*/  LDSM.16.MT88.4 R120, [R204+0x3100] ;  /* 0x00310000cc78783b */ /* 0x000ea60000004200 */
[--C-:B------:R-:W-:Y:S01]  /*ab00*/  FFMA.FTZ R228, R34, c[0x0][0x2d0], -R145.reuse ;  /* 0x0000b40022e47a23 */ /* 0x100fe20000010891 */
[----:B------:R-:W-:Y:S01]  /*ab10*/  MUFU.EX2 R161, R161 ;  /* 0x000000a100a17308 */ /* 0x000fe20000000800 */
[----:B------:R-:W-:Y:S02]  /*ab20*/  FFMA.FTZ R229, R35, c[0x0][0x2d0], -R145 ;  /* 0x0000b40023e57a23 */ /* 0x000fe40000010891 */
[C---:B-1----:R-:W-:Y:S01]  /*ab30*/  HMMA.16816.F32.BF16 R68, R112.reuse, R128, R68 ;  /* 0x000000807044723c */ /* 0x042fe20000041844 */
[----:B------:R-:W-:Y:S03]  /*ab40*/  LDSM.16.MT88.4 R28, [R202+0x1900] ;  /* 0x00190000ca1c783b */ /* 0x000fe60000004200 */
[C---:B------:R-:W-:Y:S02]  /*ab50*/  FMUL.FTZ R88, R3.reuse, R88 ;  /* 0x0000005803587220 */ /* 0x040fe40000410000 */
[C---:B------:R-:W-:Y:S01]  /*ab60*/  FMUL.FTZ R89, R3.reuse, R89 ;  /* 0x0000005903597220 */ /* 0x040fe20000410000 */
[----:B------:R-:W-:Y:S01]  /*ab70*/  MUFU.EX2 R160, R160 ;  /* 0x000000a000a07308 */ /* 0x000fe20000000800 */
[C---:B------:R-:W-:Y:S01]  /*ab80*/  HMMA.16816.F32.BF16 R72, R112.reuse, R130, R72 ;  /* 0x000000827048723c */ /* 0x040fe20000041848 */
[----:B------:R-:W1:Y:S03]  /*ab90*/  LDSM.16.MT88.4 R128, [R202+0x3100] ;  /* 0x00310000ca80783b */ /* 0x000e660000004200 */
[C---:B------:R-:W-:Y:S02]  /*aba0*/  FMUL.FTZ R90, R2.reuse, R90 ;  /* 0x0000005a025a7220 */ /* 0x040fe40000410000 */
[----:B------:R-:W-:Y:S02]  /*abb0*/  FMUL.FTZ R91, R2, R91 ;  /* 0x0000005b025b7220 */ /* 0x000fe40000410000 */
[C---:B---3--:R-:W-:Y:S01]  /*abc0*/  HMMA.16816.F32.BF16 R76, R112.reuse, R132, R76 ;  /* 0x00000084704c723c */ /* 0x048fe2000004184c */
[----:B------:R-:W-:Y:S01]  /*abd0*/  LDSM.16.MT88.4 R32, [R200+0x5100] ;  /* 0x00510000c820783b */ /* 0x000fe20000004200 */
[----:B------:R-:W-:Y:S02]  /*abe0*/  MUFU.EX2 R162, R162 ;  /* 0x000000a200a27308 */ /* 0x000fe40000000800 */
[C---:B------:R-:W-:Y:S02]  /*abf0*/  FMUL.FTZ R92, R3.reuse, R92 ;  /* 0x0000005c035c7220 */ /* 0x040fe40000410000 */
[----:B------:R-:W-:Y:S02]  /*ac00*/  FMUL.FTZ R93, R3, R93 ;  /* 0x0000005d035d7220 */ /* 0x000fe40000410000 */
[C---:B------:R-:W-:Y:S01]  /*ac10*/  HMMA.16816.F32.BF16 R80, R112.reuse, R134, R80 ;  /* 0x000000867050723c */ /* 0x040fe20000041850 */
[----:B------:R-:W0:Y:S03]  /*ac20*/  LDGDEPBAR ;  /* 0x00000000000079af */ /* 0x000e260000000000 */
[--C-:B------:R-:W-:Y:S01]  /*ac30*/  FFMA.FTZ R132, R12, c[0x0][0x2d0], -R147.reuse ;  /* 0x0000b4000c847a23 */ /* 0x100fe20000010893 */
[----:B------:R-:W-:Y:S01]  /*ac40*/  MUFU.EX2 R163, R163 ;  /* 0x000000a300a37308 */ /* 0x000fe20000000800 */
[--C-:B------:R-:W-:Y:S02]  /*ac50*/  FFMA.FTZ R133, R13, c[0x0][0x2d0], -R147.reuse ;  /* 0x0000b4000d857a23 */ /* 0x100fe40000010893 */
[C---:B----4-:R-:W-:Y:S01]  /*ac60*/  HMMA.16816.F32.BF16 R84, R112.reuse, R108, R84 ;  /* 0x0000006c7054723c */ /* 0x050fe20000041854 */
[----:B------:R-:W-:Y:S03]  /*ac70*/  LDSM.16.MT88.4 R12, [R200+0x3100] ;  /* 0x00310000c80c783b */ /* 0x000fe60000004200 */
[--C-:B------:R-:W-:Y:S02]  /*ac80*/  FFMA.FTZ R134, R16, c[0x0][0x2d0], -R147.reuse ;  /* 0x0000b40010867a23 */ /* 0x100fe40000010893 */
[--C-:B------:R-:W-:Y:S01]  /*ac90*/  FFMA.FTZ R135, R17, c[0x0][0x2d0], -R147.reuse ;  /* 0x0000b40011877a23 */ /* 0x100fe20000010893 */
[----:B------:R-:W-:Y:S01]  /*aca0*/  MUFU.EX2 R132, R132 ;  /* 0x0000008400847308 */ /* 0x000fe20000000800 */
[C---:B------:R-:W-:Y:S01]  /*acb0*/  HMMA.16816.F32.BF16 R88, R112.reuse, R110, R88 ;  /* 0x0000006e7058723c */ /* 0x040fe20000041858 */
[----:B------:R-:W3:Y:S03]  /*acc0*/  LDSM.16.MT88.4 R108, [R201+0x3100] ;  /* 0x00310000c96c783b */ /* 0x000ee60000004200 */
[C---:B------:R-:W-:Y:S02]  /*acd0*/  FMUL.FTZ R94, R2.reuse, R94 ;  /* 0x0000005e025e7220 */ /* 0x040fe40000410000 */
[C---:B------:R-:W-:Y:S02]  /*ace0*/  FMUL.FTZ R95, R2.reuse, R95 ;  /* 0x0000005f025f7220 */ /* 0x040fe40000410000 */
[C---:B------:R-:W-:Y:S01]  /*acf0*/  FMUL.FTZ R96, R3.reuse, R96 ;  /* 0x0000006003607220 */ /* 0x040fe20000410000 */
[----:B------:R-:W-:Y:S01]  /*ad00*/  LDSM.16.MT88.4 R16, [R202+0x900] ;  /* 0x00090000ca10783b */ /* 0x000fe20000004200 */
[----:B------:R-:W4:Y:S02]  /*ad10*/  MUFU.EX2 R133, R133 ;  /* 0x0000008500857308 */ /* 0x000f240000000800 */
[C---:B------:R-:W-:Y:S01]  /*ad20*/  FMUL.FTZ R97, R3.reuse, R97 ;  /* 0x0000006103617220 */ /* 0x040fe20000410000 */
[C---:B--2---:R-:W-:Y:S03]  /*ad30*/  HMMA.16816.F32.BF16 R92, R112.reuse, R120, R92 ;  /* 0x00000078705c723c */ /* 0x044fe6000004185c */
[C---:B------:R-:W-:Y:S02]  /*ad40*/  FMUL.FTZ R98, R2.reuse, R98 ;  /* 0x0000006202627220 */ /* 0x040fe40000410000 */
[C---:B------:R-:W-:Y:S02]  /*ad50*/  FMUL.FTZ R99, R2.reuse, R99 ;  /* 0x0000006302637220 */ /* 0x040fe40000410000 */
[C---:B------:R-:W-:Y:S01]  /*ad60*/  FMUL.FTZ R100, R3.reuse, R100 ;  /* 0x0000006403647220 */ /* 0x040fe20000410000 */
[----:B------:R-:W-:Y:S01]  /*ad70*/  MUFU.EX2 R134, R134 ;  /* 0x0000008600867308 */ /* 0x000fe20000000800 */
[C---:B------:R-:W-:Y:S03]  /*ad80*/  FMUL.FTZ R101, R3.reuse, R101 ;  /* 0x0000006503657220 */ /* 0x040fe60000410000 */
[C---:B------:R-:W-:Y:S01]  /*ad90*/  HMMA.16816.F32.BF16 R96, R112.reuse, R122, R96 ;  /* 0x0000007a7060723c */ /* 0x040fe20000041860 */
[----:B------:R-:W2:Y:S02]  /*ada0*/  LDSM.16.MT88.4 R120, [R204+0x900] ;  /* 0x00090000cc78783b */ /* 0x000ea40000004200 */
[C---:B------:R-:W-:Y:S02]  /*adb0*/  FMUL.FTZ R102, R2.reuse, R102 ;  /* 0x0000006602667220 */ /* 0x040fe40000410000 */
[C---:B------:R-:W-:Y:S01]  /*adc0*/  FMUL.FTZ R103, R2.reuse, R103 ;  /* 0x0000006702677220 */ /* 0x040fe20000410000 */
[----:B------:R-:W5:Y:S01]  /*add0*/  MUFU.EX2 R135, R135 ;  /* 0x0000008700877308 */ /* 0x000f620000000800 */
[C---:B------:R-:W-:Y:S02]  /*ade0*/  FMUL.FTZ R104, R3.reuse, R104 ;  /* 0x0000006803687220 */ /* 0x040fe40000410000 */
[C---:B------:R-:W-:Y:S03]  /*adf0*/  FMUL.FTZ R105, R3.reuse, R105 ;  /* 0x0000006903697220 */ /* 0x040fe60000410000 */
[C---:B-1----:R-:W-:Y:S03]  /*ae00*/  HMMA.16816.F32.BF16 R100, R112.reuse, R128, R100 ;  /* 0x000000807064723c */ /* 0x042fe60000041864 */
[C---:B------:R-:W-:Y:S01]  /*ae10*/  FMUL.FTZ R106, R2.reuse, R106 ;  /* 0x0000006a026a7220 */ /* 0x040fe20000410000 */
[----:B------:R-:W-:Y:S01]  /*ae20*/  MUFU.EX2 R173, R173 ;  /* 0x000000ad00ad7308 */ /* 0x000fe20000000800 */
[C---:B------:R-:W-:Y:S02]  /*ae30*/  FMUL.FTZ R107, R2.reuse, R107 ;  /* 0x0000006b026b7220 */ /* 0x040fe40000410000 */
[C---:B------:R-:W-:Y:S02]  /*ae40*/  FMUL.FTZ R52, R3.reuse, R52 ;  /* 0x0000003403347220 */ /* 0x040fe40000410000 */
[C---:B------:R-:W-:Y:S03]  /*ae50*/  FMUL.FTZ R53, R3.reuse, R53 ;  /* 0x0000003503357220 */ /* 0x040fe60000410000 */
[C---:B------:R-:W-:Y:S01]  /*ae60*/  HMMA.16816.F32.BF16 R104, R112.reuse, R130, R104 ;  /* 0x000000827068723c */ /* 0x040fe20000041868 */
[----:B------:R-:W-:Y:S01]  /*ae70*/  LDSM.16.MT88.4 R128, [R200+0x900] ;  /* 0x00090000c880783b */ /* 0x000fe20000004200 */
[----:B------:R-:W1:Y:S01]  /*ae80*/  MUFU.EX2 R172, R172 ;  /* 0x000000ac00ac7308 */ /* 0x000e620000000800 */
[C---:B------:R-:W-:Y:S02]  /*ae90*/  FMUL.FTZ R54, R2.reuse, R54 ;  /* 0x0000003602367220 */ /* 0x040fe40000410000 */
[C---:B------:R-:W-:Y:S02]  /*aea0*/  FMUL.FTZ R55, R2.reuse, R55 ;  /* 0x0000003702377220 */ /* 0x040fe40000410000 */
[C---:B------:R-:W-:Y:S02]  /*aeb0*/  FMUL.FTZ R56, R3.reuse, R56 ;  /* 0x0000003803387220 */ /* 0x040fe40000410000 */
[C---:B------:R-:W-:Y:S03]  /*aec0*/  FMUL.FTZ R57, R3.reuse, R57 ;  /* 0x0000003903397220 */ /* 0x040fe60000410000 */
[C---:B---3--:R-:W-:Y:S01]  /*aed0*/  HMMA.16816.F32.BF16 R52, R112.reuse, R108, R52 ;  /* 0x0000006c7034723c */ /* 0x048fe20000041834 */
[----:B------:R-:W-:Y:S02]  /*aee0*/  MUFU.EX2 R174, R174 ;  /* 0x000000ae00ae7308 */ /* 0x000fe40000000800 */
[C---:B------:R-:W-:Y:S02]  /*aef0*/  FMUL.FTZ R58, R2.reuse, R58 ;  /* 0x0000003a023a7220 */ /* 0x040fe40000410000 */
[C---:B------:R-:W-:Y:S02]  /*af00*/  FMUL.FTZ R59, R2.reuse, R59 ;  /* 0x0000003b023b7220 */ /* 0x040fe40000410000 */
[C---:B------:R-:W-:Y:S02]  /*af10*/  FMUL.FTZ R60, R3.reuse, R60 ;  /* 0x0000003c033c7220 */ /* 0x040fe40000410000 */
[C---:B------:R-:W-:Y:S02]  /*af20*/  FMUL.FTZ R61, R3.reuse, R61 ;  /* 0x0000003d033d7220 */ /* 0x040fe40000410000 */
[----:B------:R-:W3:Y:S01]  /*af30*/  MUFU.EX2 R175, R175 ;  /* 0x000000af00af7308 */ /* 0x000ee20000000800 */
[C---:B------:R-:W-:Y:S01]  /*af40*/  HMMA.16816.F32.BF16 R56, R112.reuse, R110, R56 ;  /* 0x0000006e7038723c */ /* 0x040fe20000041838 */
[----:B------:R-:W1:Y:S02]  /*af50*/  LDSM.16.MT88.4 R108, [R201+0x900] ;  /* 0x00090000c96c783b */ /* 0x000e640000004200 */
[C---:B------:R-:W-:Y:S02]  /*af60*/  FMUL.FTZ R62, R2.reuse, R62 ;  /* 0x0000003e023e7220 */ /* 0x040fe40000410000 */
[C---:B------:R-:W-:Y:S02]  /*af70*/  FMUL.FTZ R63, R2.reuse, R63 ;  /* 0x0000003f023f7220 */ /* 0x040fe40000410000 */
[C---:B------:R-:W-:Y:S02]  /*af80*/  FMUL.FTZ R64, R3.reuse, R64 ;  /* 0x0000004003407220 */ /* 0x040fe40000410000 */
[----:B------:R-:W-:Y:S01]  /*af90*/  FMUL.FTZ R65, R3, R65 ;  /* 0x0000004103417220 */ /* 0x000fe20000410000 */
[----:B------:R-:W-:Y:S02]  /*afa0*/  MUFU.EX2 R185, R185 ;  /* 0x000000b900b97308 */ /* 0x000fe40000000800 */
[C---:B------:R-:W-:Y:S03]  /*afb0*/  HMMA.16816.F32.BF16 R60, R112.reuse, R12, R60 ;  /* 0x0000000c703c723c */ /* 0x040fe6000004183c */
[C---:B------:R-:W-:Y:S02]  /*afc0*/  FMUL.FTZ R66, R2.reuse, R66 ;  /* 0x0000004202427220 */ /* 0x040fe40000410000 */
[----:B------:R-:W-:Y:S02]  /*afd0*/  FMUL.FTZ R67, R2, R67 ;  /* 0x0000004302437220 */ /* 0x000fe40000410000 */
[----:B----4-:R-:W-:Y:S01]  /*afe0*/  F2FP.BF16.PACK_AB R12, R133, R132 ;  /* 0x00000084850c723e */ /* 0x010fe200000010ff */
[----:B------:R-:W4:Y:S01]  /*aff0*/  MUFU.EX2 R186, R186 ;  /* 0x000000ba00ba7308 */ /* 0x000f220000000800 */
[----:B------:R-:W-:Y:S03]  /*b000*/  F2FP.BF16.PACK_AB R13, R157, R156 ;  /* 0x0000009c9d0d723e */ /* 0x000fe600000010ff */
[----:B------:R-:W-:Y:S01]  /*b010*/  HMMA.16816.F32.BF16 R64, R112, R14, R64 ;  /* 0x0000000e7040723c */ /* 0x000fe20000041840 */
[----:B------:R-:W1:Y:S02]  /*b020*/  LDSM.16.MT88.4 R112, [R204+0x3900] ;  /* 0x00390000cc70783b */ /* 0x000e640000004200 */
[--C-:B------:R-:W-:Y:S02]  /*b030*/  FFMA.FTZ R40, R40, c[0x0][0x2d0], -R147.reuse ;  /* 0x0000b40028287a23 */ /* 0x100fe40000010893 */
[----:B------:R-:W-:Y:S01]  /*b040*/  FFMA.FTZ R41, R41, c[0x0][0x2d0], -R147 ;  /* 0x0000b40029297a23 */ /* 0x000fe20000010893 */
[----:B------:R-:W-:Y:S01]  /*b050*/  MUFU.EX2 R187, R187 ;  /* 0x000000bb00bb7308 */ /* 0x000fe20000000800 */
[----:B-----5:R-:W-:Y:S01]  /*b060*/  F2FP.BF16.PACK_AB R14, R135, R134 ;  /* 0x00000086870e723e */ /* 0x020fe200000010ff */
[--C-:B------:R-:W-:Y:S01]  /*b070*/  FFMA.FTZ R42, R42, c[0x0][0x2d0], -R145.reuse ;  /* 0x0000b4002a2a7a23 */ /* 0x100fe20000010891 */
[----:B------:R-:W-:Y:S03]  /*b080*/  F2FP.BF16.PACK_AB R15, R159, R158 ;  /* 0x0000009e9f0f723e */ /* 0x000fe600000010ff */
[----:B------:R-:W-:Y:S02]  /*b090*/  FFMA.FTZ R43, R43, c[0x0][0x2d0], -R145 ;  /* 0x0000b4002b2b7a23 */ /* 0x000fe40000010891 */
[--C-:B------:R-:W-:Y:S02]  /*b0a0*/  FFMA.FTZ R44, R44, c[0x0][0x2d0], -R147.reuse ;  /* 0x0000b4002c2c7a23 */ /* 0x100fe40000010893 */
[C---:B--2---:R-:W-:Y:S01]  /*b0b0*/  HMMA.16816.F32.BF16 R4, R12.reuse, R120, R4 ;  /* 0x000000780c04723c */ /* 0x044fe20000041804 */
[----:B------:R-:W2:Y:S04]  /*b0c0*/  MUFU.EX2 R224, R224 ;  /* 0x000000e000e07308 */ /* 0x000ea80000000800 */
[--C-:B------:R-:W-:Y:S02]  /*b0d0*/  FFMA.FTZ R45, R45, c[0x0][0x2d0], -R147.reuse ;  /* 0x0000b4002d2d7a23 */ /* 0x100fe40000010893 */
[----:B------:R-:W-:Y:S01]  /*b0e0*/  FFMA.FTZ R48, R48, c[0x0][0x2d0], -R147 ;  /* 0x0000b40030307a23 */ /* 0x000fe20000010893 */
[C---:B------:R-:W-:Y:S01]  /*b0f0*/  HMMA.16816.F32.BF16 R8, R12.reuse, R122, R8 ;  /* 0x0000007a0c08723c */ /* 0x040fe20000041808 */
[----:B------:R-:W-:Y:S02]  /*b100*/  LDSM.16.MT88.4 R120, [R200+0x3900] ;  /* 0x00390000c878783b */ /* 0x000fe40000004200 */
[----:B------:R-:W-:Y:S01]  /*b110*/  MUFU.EX2 R226, R226 ;  /* 0x000000e200e27308 */ /* 0x000fe20000000800 */
[--C-:B------:R-:W-:Y:S02]  /*b120*/  FFMA.FTZ R46, R46, c[0x0][0x2d0], -R145.reuse ;  /* 0x0000b4002e2e7a23 */ /* 0x100fe40000010891 */
[----:B------:R-:W-:Y:S02]  /*b130*/  FFMA.FTZ R47, R47, c[0x0][0x2d0], -R145 ;  /* 0x0000b4002f2f7a23 */ /* 0x000fe40000010891 */
[C---:B------:R-:W-:Y:S04]  /*b140*/  HMMA.16816.F32.BF16 R68, R12.reuse, R16, R68 ;  /* 0x000000100c44723c */ /* 0x040fe80000041844 */
[----:B------:R-:W-:Y:S01]  /*b150*/  FFMA.FTZ R138, R3, R216, R138 ;  /* 0x000000d8038a7223 */ /* 0x000fe2000001008a */
[----:B------:R-:W5:Y:S01]  /*b160*/  MUFU.EX2 R227, R227 ;  /* 0x000000e300e37308 */ /* 0x000f620000000800 */
[----:B------:R-:W-:Y:S01]  /*b170*/  MOV R3, R0 ;  /* 0x0000000000037202 */ /* 0x000fe20000000f00 */
[----:B------:R-:W-:Y:S01]  /*b180*/  FFMA.FTZ R146, R2, R217, R146 ;  /* 0x000000d902927223 */ /* 0x000fe20000010092 */
[C---:B------:R-:W-:Y:S01]  /*b190*/  HMMA.16816.F32.BF16 R72, R12.reuse, R18, R72 ;  /* 0x000000120c48723c */ /* 0x040fe20000041848 */
[----:B------:R-:W2:Y:S03]  /*b1a0*/  LDSM.16.MT88.4 R16, [R202+0x3900] ;  /* 0x00390000ca10783b */ /* 0x000ea60000004200 */
[----:B------:R-:W-:Y:S02]  /*b1b0*/  FADD.FTZ R138, R119, R138 ;  /* 0x0000008a778a7221 */ /* 0x000fe40000010000 */
[----:B------:R-:W-:Y:S01]  /*b1c0*/  FADD.FTZ R146, R137, R146 ;  /* 0x0000009289927221 */ /* 0x000fe20000010000 */
[----:B------:R-:W-:Y:S01]  /*b1d0*/  MUFU.EX2 R228, R228 ;  /* 0x000000e400e47308 */ /* 0x000fe20000000800 */
[C---:B-1----:R-:W-:Y:S04]  /*b1e0*/  HMMA.16816.F32.BF16 R76, R12.reuse, R108, R76 ;  /* 0x0000006c0c4c723c */ /* 0x042fe8000004184c */
[----:B------:R-:W-:Y:S02]  /*b1f0*/  FADD.FTZ R117, R117, R138 ;  /* 0x0000008a75757221 */ /* 0x000fe40000010000 */
[----:B------:R-:W-:Y:S02]  /*b200*/  FADD.FTZ R139, R139, R146 ;  /* 0x000000928b8b7221 */ /* 0x000fe40000010000 */
[C---:B------:R-:W-:Y:S01]  /*b210*/  HMMA.16816.F32.BF16 R80, R12.reuse, R110, R80 ;  /* 0x0000006e0c50723c */ /* 0x040fe20000041850 */
[----:B------:R-:W1:Y:S01]  /*b220*/  LDSM.16.MT88.4 R108, [R201+0x3900] ;  /* 0x00390000c96c783b */ /* 0x000e620000004200 */
[----:B------:R-:W1:Y:S02]  /*b230*/  MUFU.EX2 R229, R229 ;  /* 0x000000e500e57308 */ /* 0x000e640000000800 */
[----:B------:R-:W-:Y:S02]  /*b240*/  FADD.FTZ R117, R136, R117 ;  /* 0x0000007588757221 */ /* 0x000fe40000010000 */
[----:B------:R-:W-:Y:S02]  /*b250*/  FADD.FTZ R139, R144, R139 ;  /* 0x0000008b908b7221 */ /* 0x000fe40000010000 */
[C---:B------:R-:W-:Y:S04]  /*b260*/  HMMA.16816.F32.BF16 R84, R12.reuse, R128, R84 ;  /* 0x000000800c54723c */ /* 0x040fe80000041854 */
[----:B------:R-:W-:Y:S01]  /*b270*/  MUFU.EX2 R40, R40 ;  /* 0x0000002800287308 */ /* 0x000fe20000000800 */
[----:B------:R-:W-:Y:S01]  /*b280*/  FADD.FTZ R132, R132, R117 ;  /* 0x0000007584847221 */ /* 0x000fe20000010000 */
[----:B------:R-:W-:Y:S01]  /*b290*/  MOV R117, R116 ;  /* 0x0000007400757202 */ /* 0x000fe20000000f00 */
[----:B------:R-:W-:Y:S01]  /*b2a0*/  FADD.FTZ R156, R156, R139 ;  /* 0x0000008b9c9c7221 */ /* 0x000fe20000010000 */
[C---:B------:R-:W-:Y:S01]  /*b2b0*/  HMMA.16816.F32.BF16 R88, R12.reuse, R130, R88 ;  /* 0x000000820c58723c */ /* 0x040fe20000041858 */
[----:B------:R-:W-:Y:S03]  /*b2c0*/  LDSM.16.MT88.4 R128, [R200+0x4100] ;  /* 0x00410000c880783b */ /* 0x000fe60000004200 */
[----:B------:R-:W-:Y:S02]  /*b2d0*/  FADD.FTZ R133, R133, R132 ;  /* 0x0000008485857221 */ /* 0x000fe40000010000 */
[----:B------:R-:W-:Y:S01]  /*b2e0*/  MUFU.EX2 R41, R41 ;  /* 0x0000002900297308 */ /* 0x000fe20000000800 */
[----:B------:R-:W-:Y:S01]  /*b2f0*/  FADD.FTZ R157, R157, R156 ;  /* 0x0000009c9d9d7221 */ /* 0x000fe20000010000 */
[C---:B------:R-:W-:Y:S04]  /*b300*/  HMMA.16816.F32.BF16 R92, R12.reuse, R112, R92 ;  /* 0x000000700c5c723c */ /* 0x040fe8000004185c */
[----:B------:R-:W-:Y:S02]  /*b310*/  FADD.FTZ R134, R134, R133 ;  /* 0x0000008586867221 */ /* 0x000fe40000010000 */
[----:B------:R-:W-:Y:S02]  /*b320*/  FADD.FTZ R158, R158, R157 ;  /* 0x0000009d9e9e7221 */ /* 0x000fe40000010000 */
[C---:B------:R-:W-:Y:S01]  /*b330*/  HMMA.16816.F32.BF16 R96, R12.reuse, R114, R96 ;  /* 0x000000720c60723c */ /* 0x040fe20000041860 */
[----:B------:R-:W-:Y:S01]  /*b340*/  LDSM.16.MT88.4 R112, [R202+0x4100] ;  /* 0x00410000ca70783b */ /* 0x000fe20000004200 */
[----:B------:R-:W-:Y:S02]  /*b350*/  MUFU.EX2 R42, R42 ;  /* 0x0000002a002a7308 */ /* 0x000fe40000000800 */
[----:B------:R-:W-:Y:S02]  /*b360*/  FADD.FTZ R134, R135, R134 ;  /* 0x0000008687867221 */ /* 0x000fe40000010000 */
[----:B------:R-:W-:Y:S02]  /*b370*/  FADD.FTZ R158, R159, R158 ;  /* 0x0000009e9f9e7221 */ /* 0x000fe40000010000 */
[C---:B--2---:R-:W-:Y:S04]  /*b380*/  HMMA.16816.F32.BF16 R100, R12.reuse, R16, R100 ;  /* 0x000000100c64723c */ /* 0x044fe80000041864 */
[----:B------:R-:W-:Y:S04]  /*b390*/  MUFU.EX2 R43, R43 ;  /* 0x0000002b002b7308 */ /* 0x000fe80000000800 */
[C---:B------:R-:W-:Y:S01]  /*b3a0*/  HMMA.16816.F32.BF16 R104, R12.reuse, R18, R104 ;  /* 0x000000120c68723c */ /* 0x040fe20000041868 */
[----:B------:R-:W2:Y:S05]  /*b3b0*/  LDSM.16.MT88.4 R16, [R204+0x1100] ;  /* 0x00110000cc10783b */ /* 0x000eaa0000004200 */
[----:B------:R-:W-:Y:S02]  /*b3c0*/  MUFU.EX2 R44, R44 ;  /* 0x0000002c002c7308 */ /* 0x000fe40000000800 */
[C---:B-1----:R-:W-:Y:S08]  /*b3d0*/  HMMA.16816.F32.BF16 R52, R12.reuse, R108, R52 ;  /* 0x0000006c0c34723c */ /* 0x042ff00000041834 */
[C---:B------:R-:W-:Y:S01]  /*b3e0*/  HMMA.16816.F32.BF16 R56, R12.reuse, R110, R56 ;  /* 0x0000006e0c38723c */ /* 0x040fe20000041838 */
[----:B------:R-:W1:Y:S01]  /*b3f0*/  LDSM.16.MT88.4 R108, [R200+0x1100] ;  /* 0x00110000c86c783b */ /* 0x000e620000004200 */
[----:B------:R-:W-:Y:S06]  /*b400*/  MUFU.EX2 R45, R45 ;  /* 0x0000002d002d7308 */ /* 0x000fec0000000800 */
[C---:B------:R-:W-:Y:S04]  /*b410*/  HMMA.16816.F32.BF16 R60, R12.reuse, R120, R60 ;  /* 0x000000780c3c723c */ /* 0x040fe8000004183c */
[----:B------:R-:W-:Y:S04]  /*b420*/  MUFU.EX2 R48, R48 ;  /* 0x0000003000307308 */ /* 0x000fe80000000800 */
[----:B------:R-:W-:Y:S01]  /*b430*/  HMMA.16816.F32.BF16 R64, R12, R122, R64 ;  /* 0x0000007a0c40723c */ /* 0x000fe20000041840 */
[----:B------:R-:W-:Y:S05]  /*b440*/  LDSM.16.MT88.4 R120, [R201+0x4100] ;  /* 0x00410000c978783b */ /* 0x000fea0000004200 */
[----:B------:R-:W-:Y:S01]  /*b450*/  MUFU.EX2 R46, R46 ;  /* 0x0000002e002e7308 */ /* 0x000fe20000000800 */
[----:B------:R-:W-:Y:S01]  /*b460*/  F2FP.BF16.PACK_AB R12, R160, R161 ;  /* 0x000000a1a00c723e */ /* 0x000fe200000010ff */
[----:B------:R-:W-:Y:S01]  /*b470*/  FADD.FTZ R161, R161, R134 ;  /* 0x00000086a1a17221 */ /* 0x000fe20000010000 */
[----:B------:R-:W-:Y:S03]  /*b480*/  F2FP.BF16.PACK_AB R14, R163, R162 ;  /* 0x000000a2a30e723e */ /* 0x000fe600000010ff */
[----:B------:R-:W-:Y:S01]  /*b490*/  F2FP.BF16.PACK_AB R13, R172, R173 ;  /* 0x000000adac0d723e */ /* 0x000fe200000010ff */
        /* <DEDUP_REMOVED lines=8> */
[----:B------:R-:W-:Y:S02]  /*b520*/  FADD.FTZ R162, R163, R162 ;  /* 0x000000a2a3a27221 */ /* 0x000fe40000010000 */
[----:B------:R-:W-:Y:S01]  /*b530*/  FADD.FTZ R175, R175, R174 ;  /* 0x000000aeafaf7221 */ /* 0x000fe20000010000 */
[C---:B------:R-:W-:Y:S01]  /*b540*/  HMMA.16816.F32.BF16 R8, R12.reuse, R18, R8 ;  /* 0x000000120c08723c */ /* 0x040fe20000041808 */
[----:B------:R-:W2:Y:S07]  /*b550*/  LDSM.16.MT88.4 R16, [R204+0x4100] ;  /* 0x00410000cc10783b */ /* 0x000eae0000004200 */
[C---:B------:R-:W-:Y:S08]  /*b560*/  HMMA.16816.F32.BF16 R68, R12.reuse, R20, R68 ;  /* 0x000000140c44723c */ /* 0x040ff00000041844 */
[C---:B------:R-:W-:Y:S01]  /*b570*/  HMMA.16816.F32.BF16 R72, R12.reuse, R22, R72 ;  /* 0x000000160c48723c */ /* 0x040fe20000041848 */
[----:B------:R-:W3:Y:S07]  /*b580*/  LDSM.16.MT88.4 R20, [R204+0x1900] ;  /* 0x00190000cc14783b */ /* 0x000eee0000004200 */
[C---:B------:R-:W-:Y:S08]  /*b590*/  HMMA.16816.F32.BF16 R76, R12.reuse, R24, R76 ;  /* 0x000000180c4c723c */ /* 0x040ff0000004184c */
[C---:B------:R-:W-:Y:S01]  /*b5a0*/  HMMA.16816.F32.BF16 R80, R12.reuse, R26, R80 ;  /* 0x0000001a0c50723c */ /* 0x040fe20000041850 */
[----:B------:R-:W3:Y:S07]  /*b5b0*/  LDSM.16.MT88.4 R24, [R201+0x1900] ;  /* 0x00190000c918783b */ /* 0x000eee0000004200 */
[C---:B-1----:R-:W-:Y:S08]  /*b5c0*/  HMMA.16816.F32.BF16 R84, R12.reuse, R108, R84 ;  /* 0x0000006c0c54723c */ /* 0x042ff00000041854 */
[C---:B------:R-:W-:Y:S01]  /*b5d0*/  HMMA.16816.F32.BF16 R88, R12.reuse, R110, R88 ;  /* 0x0000006e0c58723c */ /* 0x040fe20000041858 */
[----:B------:R-:W-:Y:S07]  /*b5e0*/  LDSM.16.MT88.4 R108, [R204+0x2900] ;  /* 0x00290000cc6c783b */ /* 0x000fee0000004200 */
[C---:B--2---:R-:W-:Y:S08]  /*b5f0*/  HMMA.16816.F32.BF16 R92, R12.reuse, R16, R92 ;  /* 0x000000100c5c723c */ /* 0x044ff0000004185c */
[C---:B------:R-:W-:Y:S01]  /*b600*/  HMMA.16816.F32.BF16 R96, R12.reuse, R18, R96 ;  /* 0x000000120c60723c */ /* 0x040fe20000041860 */
[----:B------:R-:W1:Y:S07]  /*b610*/  LDSM.16.MT88.4 R16, [R200+0x1900] ;  /* 0x00190000c810783b */ /* 0x000e6e0000004200 */
[C---:B------:R-:W-:Y:S08]  /*b620*/  HMMA.16816.F32.BF16 R100, R12.reuse, R112, R100 ;  /* 0x000000700c64723c */ /* 0x040ff00000041864 */
[C---:B------:R-:W-:Y:S08]  /*b630*/  HMMA.16816.F32.BF16 R104, R12.reuse, R114, R104 ;  /* 0x000000720c68723c */ /* 0x040ff00000041868 */
[C---:B------:R-:W-:Y:S07]  /*b640*/  HMMA.16816.F32.BF16 R52, R12.reuse, R120, R52 ;  /* 0x000000780c34723c */ /* 0x040fee0000041834 */
[--C-:B------:R-:W-:Y:S01]  /*b650*/  FFMA.FTZ R120, R36, c[0x0][0x2d0], -R147.reuse ;  /* 0x0000b40024787a23 */ /* 0x100fe20000010893 */
[C---:B------:R-:W-:Y:S04]  /*b660*/  HMMA.16816.F32.BF16 R56, R12.reuse, R122, R56 ;  /* 0x0000007a0c38723c */ /* 0x040fe80000041838 */
[--C-:B------:R-:W-:Y:S01]  /*b670*/  FFMA.FTZ R121, R37, c[0x0][0x2d0], -R147.reuse ;  /* 0x0000b40025797a23 */ /* 0x100fe20000010893 */
[----:B------:R-:W-:Y:S01]  /*b680*/  MUFU.EX2 R120, R120 ;  /* 0x0000007800787308 */ /* 0x000fe20000000800 */
[----:B------:R-:W-:Y:S02]  /*b690*/  FFMA.FTZ R147, R49, c[0x0][0x2d0], -R147 ;  /* 0x0000b40031937a23 */ /* 0x000fe40000010893 */
[C---:B------:R-:W-:Y:S04]  /*b6a0*/  HMMA.16816.F32.BF16 R60, R12.reuse, R128, R60 ;  /* 0x000000800c3c723c */ /* 0x040fe8000004183c */
[--C-:B------:R-:W-:Y:S02]  /*b6b0*/  FFMA.FTZ R122, R38, c[0x0][0x2d0], -R145.reuse ;  /* 0x0000b400267a7a23 */ /* 0x100fe40000010891 */
[--C-:B------:R-:W-:Y:S01]  /*b6c0*/  FFMA.FTZ R123, R39, c[0x0][0x2d0], -R145.reuse ;  /* 0x0000b400277b7a23 */ /* 0x100fe20000010891 */
[----:B------:R-:W2:Y:S01]  /*b6d0*/  MUFU.EX2 R121, R121 ;  /* 0x0000007900797308 */ /* 0x000ea20000000800 */
[----:B------:R-:W-:Y:S01]  /*b6e0*/  HMMA.16816.F32.BF16 R64, R12, R130, R64 ;  /* 0x000000820c40723c */ /* 0x000fe20000041840 */
[----:B------:R-:W-:Y:S03]  /*b6f0*/  LDSM.16.MT88.4 R36, [R201+0x2900] ;  /* 0x00290000c924783b */ /* 0x000fe60000004200 */
[--C-:B------:R-:W-:Y:S02]  /*b700*/  FFMA.FTZ R49, R50, c[0x0][0x2d0], -R145.reuse ;  /* 0x0000b40032317a23 */ /* 0x100fe40000010891 */
[----:B------:R-:W-:Y:S01]  /*b710*/  FFMA.FTZ R145, R51, c[0x0][0x2d0], -R145 ;  /* 0x0000b40033917a23 */ /* 0x000fe20000010891 */
[----:B----4-:R-:W-:Y:S01]  /*b720*/  F2FP.BF16.PACK_AB R12, R186, R185 ;  /* 0x000000b9ba0c723e */ /* 0x010fe200000010ff */
[----:B------:R-:W-:Y:S01]  /*b730*/  FADD.FTZ R185, R185, R162 ;  /* 0x000000a2b9b97221 */ /* 0x000fe20000010000 */
[----:B------:R-:W-:Y:S01]  /*b740*/  F2FP.BF16.PACK_AB R14, R224, R187 ;  /* 0x000000bbe00e723e */ /* 0x000fe200000010ff */
[----:B------:R-:W-:Y:S02]  /*b750*/  MUFU.EX2 R122, R122 ;  /* 0x0000007a007a7308 */ /* 0x000fe40000000800 */
[----:B-----5:R-:W-:Y:S01]  /*b760*/  F2FP.BF16.PACK_AB R13, R227, R226 ;  /* 0x000000e2e30d723e */ /* 0x020fe200000010ff */
[----:B------:R-:W-:Y:S01]  /*b770*/  FADD.FTZ R226, R226, R175 ;  /* 0x000000afe2e27221 */ /* 0x000fe20000010000 */
[----:B------:R-:W-:Y:S01]  /*b780*/  F2FP.BF16.PACK_AB R15, R229, R228 ;  /* 0x000000e4e50f723e */ /* 0x000fe200000010ff */
[----:B------:R-:W-:Y:S02]  /*b790*/  FADD.FTZ R186, R186, R185 ;  /* 0x000000b9baba7221 */ /* 0x000fe40000010000 */
[----:B------:R-:W-:Y:S02]  /*b7a0*/  FADD.FTZ R227, R227, R226 ;  /* 0x000000e2e3e37221 */ /* 0x000fe40000010000 */
[----:B------:R-:W-:Y:S01]  /*b7b0*/  FADD.FTZ R187, R187, R186 ;  /* 0x000000babbbb7221 */ /* 0x000fe20000010000 */
[----:B------:R-:W4:Y:S01]  /*b7c0*/  MUFU.EX2 R123, R123 ;  /* 0x0000007b007b7308 */ /* 0x000f220000000800 */
[C---:B---3--:R-:W-:Y:S03]  /*b7d0*/  HMMA.16816.F32.BF16 R4, R12.reuse, R20, R4 ;  /* 0x000000140c04723c */ /* 0x048fe60000041804 */
[----:B------:R-:W-:Y:S02]  /*b7e0*/  FADD.FTZ R228, R228, R227 ;  /* 0x000000e3e4e47221 */ /* 0x000fe40000010000 */
[----:B------:R-:W-:Y:S02]  /*b7f0*/  FADD.FTZ R187, R224, R187 ;  /* 0x000000bbe0bb7221 */ /* 0x000fe40000010000 */
[----:B------:R-:W-:Y:S01]  /*b800*/  FADD.FTZ R229, R229, R228 ;  /* 0x000000e4e5e57221 */ /* 0x000fe20000010000 */
[C---:B------:R-:W-:Y:S01]  /*b810*/  HMMA.16816.F32.BF16 R8, R12.reuse, R22, R8 ;  /* 0x000000160c08723c */ /* 0x040fe20000041808 */
[----:B------:R-:W3:Y:S01]  /*b820*/  LDSM.16.MT88.4 R20, [R204+0x4900] ;  /* 0x00490000cc14783b */ /* 0x000ee20000004200 */
[----:B------:R-:W5:Y:S06]  /*b830*/  MUFU.EX2 R147, R147 ;  /* 0x0000009300937308 */ /* 0x000f6c0000000800 */
[C---:B------:R-:W-:Y:S04]  /*b840*/  HMMA.16816.F32.BF16 R68, R12.reuse, R28, R68 ;  /* 0x0000001c0c44723c */ /* 0x040fe80000041844 */
[----:B------:R-:W-:Y:S04]  /*b850*/  MUFU.EX2 R49, R49 ;  /* 0x0000003100317308 */ /* 0x000fe80000000800 */
[C---:B------:R-:W-:Y:S01]  /*b860*/  HMMA.16816.F32.BF16 R72, R12.reuse, R30, R72 ;  /* 0x0000001e0c48723c */ /* 0x040fe20000041848 */
[----:B------:R-:W2:Y:S05]  /*b870*/  LDSM.16.MT88.4 R28, [R202+0x4900] ;  /* 0x00490000ca1c783b */ /* 0x000eaa0000004200 */
[----:B------:R-:W2:Y:S02]  /*b880*/  MUFU.EX2 R50, R145 ;  /* 0x0000009100327308 */ /* 0x000ea40000000800 */
        /* <DEDUP_REMOVED lines=9> */
[C---:B--2---:R-:W-:Y:S08]  /*b920*/  HMMA.16816.F32.BF16 R100, R12.reuse, R28, R100 ;  /* 0x0000001c0c64723c */ /* 0x044ff00000041864 */
[C---:B------:R-:W-:Y:S01]  /*b930*/  HMMA.16816.F32.BF16 R104, R12.reuse, R30, R104 ;  /* 0x0000001e0c68723c */ /* 0x040fe20000041868 */
[----:B------:R-:W2:Y:S07]  /*b940*/  LDSM.16.MT88.4 R28, [R202+0x2100] ;  /* 0x00210000ca1c783b */ /* 0x000eae0000004200 */
[C---:B----4-:R-:W-:Y:S08]  /*b950*/  HMMA.16816.F32.BF16 R52, R12.reuse, R24, R52 ;  /* 0x000000180c34723c */ /* 0x050ff00000041834 */
[C---:B------:R-:W-:Y:S01]  /*b960*/  HMMA.16816.F32.BF16 R56, R12.reuse, R26, R56 ;  /* 0x0000001a0c38723c */ /* 0x040fe20000041838 */
[----:B------:R-:W4:Y:S07]  /*b970*/  LDSM.16.MT88.4 R24, [R201+0x2100] ;  /* 0x00210000c918783b */ /* 0x000f2e0000004200 */
[C---:B-1----:R-:W-:Y:S08]  /*b980*/  HMMA.16816.F32.BF16 R60, R12.reuse, R16, R60 ;  /* 0x000000100c3c723c */ /* 0x042ff0000004183c */
[----:B------:R-:W-:Y:S01]  /*b990*/  HMMA.16816.F32.BF16 R64, R12, R18, R64 ;  /* 0x000000120c40723c */ /* 0x000fe20000041840 */
[----:B------:R-:W1:Y:S06]  /*b9a0*/  LDSM.16.MT88.4 R16, [R200+0x2100] ;  /* 0x00210000c810783b */ /* 0x000e6c0000004200 */
        /* <DEDUP_REMOVED lines=28> */
[C---:B------:R-:W-:Y:S08]  /*bb70*/  HMMA.16816.F32.BF16 R104, R12.reuse, R30, R104 ;  /* 0x0000001e0c68723c */ /* 0x040ff00000041868 */
[C---:B----4-:R-:W-:Y:S08]  /*bb80*/  HMMA.16816.F32.BF16 R52, R12.reuse, R24, R52 ;  /* 0x000000180c34723c */ /* 0x050ff00000041834 */
[C---:B------:R-:W-:Y:S01]  /*bb90*/  HMMA.16816.F32.BF16 R56, R12.reuse, R26, R56 ;  /* 0x0000001a0c38723c */ /* 0x040fe20000041838 */
[----:B------:R-:W2:Y:S07]  /*bba0*/  LDSM.16.MT88.4 R24, [R204+0x5900] ;  /* 0x00590000cc18783b */ /* 0x000eae0000004200 */
[C---:B------:R-:W-:Y:S08]  /*bbb0*/  HMMA.16816.F32.BF16 R60, R12.reuse, R32, R60 ;  /* 0x000000200c3c723c */ /* 0x040ff0000004183c */
[----:B------:R-:W-:Y:S07]  /*bbc0*/  HMMA.16816.F32.BF16 R64, R12, R34, R64 ;  /* 0x000000220c40723c */ /* 0x000fee0000041840 */
[----:B------:R-:W-:Y:S01]  /*bbd0*/  F2FP.BF16.PACK_AB R12, R45, R44 ;  /* 0x0000002c2d0c723e */ /* 0x000fe200000010ff */
[----:B------:R-:W-:Y:S01]  /*bbe0*/  FADD.FTZ R44, R44, R41 ;  /* 0x000000292c2c7221 */ /* 0x000fe20000010000 */
[----:B-----5:R-:W-:Y:S03]  /*bbf0*/  F2FP.BF16.PACK_AB R14, R147, R48 ;  /* 0x00000030930e723e */ /* 0x020fe600000010ff */
[----:B------:R-:W-:Y:S01]  /*bc00*/  F2FP.BF16.PACK_AB R13, R47, R46 ;  /* 0x0000002e2f0d723e */ /* 0x000fe200000010ff */
[----:B------:R-:W-:Y:S01]  /*bc10*/  FADD.FTZ R46, R46, R43 ;  /* 0x0000002b2e2e7221 */ /* 0x000fe20000010000 */
[----:B------:R-:W-:Y:S01]  /*bc20*/  F2FP.BF16.PACK_AB R15, R50, R49 ;  /* 0x00000031320f723e */ /* 0x000fe200000010ff */
[----:B------:R-:W-:Y:S02]  /*bc30*/  FADD.FTZ R45, R45, R44 ;  /* 0x0000002c2d2d7221 */ /* 0x000fe40000010000 */
[----:B------:R-:W-:Y:S02]  /*bc40*/  FADD.FTZ R46, R47, R46 ;  /* 0x0000002e2f2e7221 */ /* 0x000fe40000010000 */
[----:B------:R-:W-:Y:S02]  /*bc50*/  FADD.FTZ R48, R48, R45 ;  /* 0x0000002d30307221 */ /* 0x000fe40000010000 */
[C---:B------:R-:W-:Y:S01]  /*bc60*/  HMMA.16816.F32.BF16 R112, R12.reuse, R108, R4 ;  /* 0x0000006c0c70723c */ /* 0x040fe20000041804 */
[----:B------:R-:W4:Y:S02]  /*bc70*/  LDSM.16.MT88.4 R4, [R202+0x5900] ;  /* 0x00590000ca04783b */ /* 0x000f240000004200 */
[----:B------:R-:W-:Y:S02]  /*bc80*/  FADD.FTZ R49, R49, R46 ;  /* 0x0000002e31317221 */ /* 0x000fe40000010000 */
[----:B------:R-:W-:Y:S02]  /*bc90*/  FADD.FTZ R216, R147, R48 ;  /* 0x0000003093d87221 */ /* 0x000fe40000010000 */
[----:B------:R-:W-:Y:S01]  /*bca0*/  FADD.FTZ R217, R50, R49 ;  /* 0x0000003132d97221 */ /* 0x000fe20000010000 */
[C---:B------:R-:W-:Y:S01]  /*bcb0*/  HMMA.16816.F32.BF16 R108, R12.reuse, R110, R8 ;  /* 0x0000006e0c6c723c */ /* 0x040fe20000041808 */
[----:B------:R-:W5:Y:S07]  /*bcc0*/  LDSM.16.MT88.4 R8, [R201+0x5900] ;  /* 0x00590000c908783b */ /* 0x000f6e0000004200 */
[C---:B-1----:R-:W-:Y:S08]  /*bcd0*/  HMMA.16816.F32.BF16 R68, R12.reuse, R16, R68 ;  /* 0x000000100c44723c */ /* 0x042ff00000041844 */
[C---:B------:R-:W-:Y:S01]  /*bce0*/  HMMA.16816.F32.BF16 R72, R12.reuse, R18, R72 ;  /* 0x000000120c48723c */ /* 0x040fe20000041848 */
[----:B------:R-:W1:Y:S07]  /*bcf0*/  LDSM.16.MT88.4 R16, [R200+0x5900] ;  /* 0x00590000c810783b */ /* 0x000e6e0000004200 */
[C---:B------:R-:W-:Y:S08]  /*bd00*/  HMMA.16816.F32.BF16 R76, R12.reuse, R36, R76 ;  /* 0x000000240c4c723c */ /* 0x040ff0000004184c */
[C---:B------:R-:W-:Y:S08]  /*bd10*/  HMMA.16816.F32.BF16 R80, R12.reuse, R38, R80 ;  /* 0x000000260c50723c */ /* 0x040ff00000041850 */
[C---:B---3--:R-:W-:Y:S08]  /*bd20*/  HMMA.16816.F32.BF16 R84, R12.reuse, R20, R84 ;  /* 0x000000140c54723c */ /* 0x048ff00000041854 */
[C---:B------:R-:W-:Y:S08]  /*bd30*/  HMMA.16816.F32.BF16 R88, R12.reuse, R22, R88 ;  /* 0x000000160c58723c */ /* 0x040ff00000041858 */
[C---:B--2---:R-:W-:Y:S08]  /*bd40*/  HMMA.16816.F32.BF16 R92, R12.reuse, R24, R92 ;  /* 0x000000180c5c723c */ /* 0x044ff0000004185c */
[C---:B------:R-:W-:Y:S08]  /*bd50*/  HMMA.16816.F32.BF16 R96, R12.reuse, R26, R96 ;  /* 0x0000001a0c60723c */ /* 0x040ff00000041860 */
[C---:B----4-:R-:W-:Y:S08]  /*bd60*/  HMMA.16816.F32.BF16 R100, R12.reuse, R4, R100 ;  /* 0x000000040c64723c */ /* 0x050ff00000041864 */
[C---:B------:R-:W-:Y:S08]  /*bd70*/  HMMA.16816.F32.BF16 R104, R12.reuse, R6, R104 ;  /* 0x000000060c68723c */ /* 0x040ff00000041868 */
[C---:B-----5:R-:W-:Y:S08]  /*bd80*/  HMMA.16816.F32.BF16 R52, R12.reuse, R8, R52 ;  /* 0x000000080c34723c */ /* 0x060ff00000041834 */
[C---:B------:R-:W-:Y:S08]  /*bd90*/  HMMA.16816.F32.BF16 R56, R12.reuse, R10, R56 ;  /* 0x0000000a0c38723c */ /* 0x040ff00000041838 */
[C---:B-1----:R-:W-:Y:S08]  /*bda0*/  HMMA.16816.F32.BF16 R60, R12.reuse, R16, R60 ;  /* 0x000000100c3c723c */ /* 0x042ff0000004183c */
[----:B------:R-:W-:Y:S07]  /*bdb0*/  HMMA.16816.F32.BF16 R64, R12, R18, R64 ;  /* 0x000000120c40723c */ /* 0x000fee0000041840 */
[----:B------:R-:W-:Y:S01]  /*bdc0*/  MOV R12, R116 ;  /* 0x00000074000c7202 */ /* 0x000fe20000000f00 */
[----:B------:R-:W-:-:S05]  /*bdd0*/  @P0 BRA `(.L_x_1383) ;  /* 0xffffd6d000000947 */ /* 0x000fca000383ffff */
.L_x_1382:
        /* <DEDUP_REMOVED lines=19> */
.L_x_1393:
[----:B------:R-:W-:Y:S04]  /*bf10*/  DEPBAR.LE SB0, 0x0 ;  /* 0x000080000000791a */ /* 0x000fe80000000000 */
[----:B------:R-:W-:Y:S01]  /*bf20*/  BAR.SYNC.DEFER_BLOCKING 0x0 ;  /* 0x0000000000007b1d */ /* 0x000fe20000010000 */
[C---:B------:R-:W-:Y:S01]  /*bf30*/  ISETP.GT.AND P6, PT, R184.reuse, R207, PT ;  /* 0x000000cfb800720c */ /* 0x040fe20003fc4270 */
[C---:B------:R-:W-:Y:S01]  /*bf40*/  IMAD.WIDE.U32 R46, R184.reuse, UR18, R218 ;  /* 0x00000012b82e7c25 */ /* 0x040fe2000f8e00da */
[----:B------:R-:W-:Y:S03]  /*bf50*/  SHF.R.S32.HI R0, RZ, 0x1f, R184 ;  /* 0x0000001fff007819 */ /* 0x000fe600000114b8 */
[----:B------:R-:W-:Y:S01]  /*bf60*/  IMAD.WIDE.U32 R36, R184, UR18, R186 ;  /* 0x00000012b8247c25 */ /* 0x000fe2000f8e00ba */
[----:B------:R-:W-:Y:S03]  /*bf70*/  LEA R44, P1, R46, c[0x0][0x1f8], 0x1 ;  /* 0x00007e002e2c7a11 */ /* 0x000fe600078208ff */
[----:B------:R-:W-:Y:S01]  /*bf80*/  IMAD R39, R184, UR5, RZ ;  /* 0x00000005b8277c24 */ /* 0x000fe2000f8e02ff */
[----:B------:R-:W-:Y:S03]  /*bf90*/  LEA R162, P0, R36, c[0x0][0x1f8], 0x1 ;  /* 0x00007e0024a27a11 */ /* 0x000fe600078008ff */
[----:B------:R-:W-:Y:S04]  /*bfa0*/  IMAD R39, R0, UR18, R39 ;  /* 0x0000001200277c24 */ /* 0x000fe8000f8e0227 */
[----:B------:R-:W-:Y:S05]  /*bfb0*/  IMAD.IADD R0, R39, 0x1, R37 ;  /* 0x0000000127007824 */ /* 0x000fea00078e0225 */
[----:B------:R-:W-:Y:S01]  /*bfc0*/  LEA.HI.X R163, R36, c[0x0][0x1fc], R0, 0x1, P0 ;  /* 0x00007f0024a37a11 */ /* 0x000fe200000f0c00 */
[----:B------:R-:W1:Y:S01]  /*bfd0*/  LDSM.16.M88.4 R8, [R206+0x8100] ;  /* 0x00810000ce08783b */ /* 0x000e620000000200 */
[----:B------:R-:W-:Y:S02]  /*bfe0*/  IADD3 R160, P0, R44, UR12, RZ ;  /* 0x0000000c2ca07c10 */ /* 0x000fe4000ff1e0ff */
[----:B------:R-:W-:Y:S02]  /*bff0*/  @P6 IADD3 R0, R184, -0x1, RZ ;  /* 0xffffffffb8006810 */ /* 0x000fe40007ffe0ff */
[----:B------:R-:W2:Y:S05]  /*c000*/  LDSM.16.M88.4 R16, [R206+0x8900] ;  /* 0x00890000ce10783b */ /* 0x000eaa0000000200 */
[----:B------:R-:W3:Y:S05]  /*c010*/  LDSM.16.M88.4 R24, [R206+0x9100] ;  /* 0x00910000ce18783b */ /* 0x000eea0000000200 */
[----:B------:R-:W4:Y:S05]  /*c020*/  LDSM.16.M88.4 R32, [R206+0x9900] ;  /* 0x00990000ce20783b */ /* 0x000f2a0000000200 */
[----:B------:R-:W5:Y:S05]  /*c030*/  LDSM.16.M88.4 R40, [R206+0xa100] ;  /* 0x00a10000ce28783b */ /* 0x000f6a0000000200 */
[----:B------:R-:W3:Y:S05]  /*c040*/  LDSM.16.M88.4 R48, [R206+0xa900] ;  /* 0x00a90000ce30783b */ /* 0x000eea0000000200 */
[----:B------:R-:W3:Y:S05]  /*c050*/  LDSM.16.M88.4 R116, [R205] ;  /* 0x00000000cd74783b */ /* 0x000eea0000000200 */
[----:B------:R-:W4:Y:S01]  /*c060*/  LDSM.16.M88.4 R120, [R199] ;  /* 0x00000000c778783b */ /* 0x000f220000000200 */
[C---:B-1----:R-:W-:Y:S04]  /*c070*/  HMMA.16816.F32.BF16 R4, R124.reuse, R8, RZ ;  /* 0x000000087c04723c */ /* 0x042fe800000418ff */
[----:B------:R-:W1:Y:S05]  /*c080*/  LDSM.16.M88.4 R128, [R198] ;  /* 0x00000000c680783b */ /* 0x000e6a0000000200 */
[----:B------:R-:W1:Y:S01]  /*c090*/  LDSM.16.M88.4 R132, [R197] ;  /* 0x00000000c584783b */ /* 0x000e620000000200 */
[C---:B------:R-:W-:Y:S04]  /*c0a0*/  HMMA.16816.F32.BF16 R8, R124.reuse, R10, RZ ;  /* 0x0000000a7c08723c */ /* 0x040fe800000418ff */
[----:B------:R-:W1:Y:S04]  /*c0b0*/  LDSM.16.M88.4 R136, [R196] ;  /* 0x00000000c488783b */ /* 0x000e680000000200 */
[C---:B--2---:R-:W-:Y:S01]  /*c0c0*/  HMMA.16816.F32.BF16 R12, R124.reuse, R16, RZ ;  /* 0x000000107c0c723c */ /* 0x044fe200000418ff */
[----:B------:R-:W2:Y:S07]  /*c0d0*/  LDSM.16.M88.4 R144, [R195] ;  /* 0x00000000c390783b */ /* 0x000eae0000000200 */
[C---:B------:R-:W-:Y:S08]  /*c0e0*/  HMMA.16816.F32.BF16 R16, R124.reuse, R18, RZ ;  /* 0x000000127c10723c */ /* 0x040ff000000418ff */
[C---:B---3--:R-:W-:Y:S08]  /*c0f0*/  HMMA.16816.F32.BF16 R20, R124.reuse, R24, RZ ;  /* 0x000000187c14723c */ /* 0x048ff000000418ff */
[C---:B------:R-:W-:Y:S08]  /*c100*/  HMMA.16816.F32.BF16 R24, R124.reuse, R26, RZ ;  /* 0x0000001a7c18723c */ /* 0x040ff000000418ff */
[C---:B----4-:R-:W-:Y:S07]  /*c110*/  HMMA.16816.F32.BF16 R28, R124.reuse, R32, RZ ;  /* 0x000000207c1c723c */ /* 0x050fee00000418ff */
[----:B------:R-:W-:Y:S05]  /*c120*/  IMAD.IADD R32, R47, 0x1, R39 ;  /* 0x000000012f207824 */ /* 0x000fea00078e0227 */
[----:B------:R-:W-:Y:S02]  /*c130*/  LEA.HI.X R45, R46, c[0x0][0x1fc], R32, 0x1, P1 ;  /* 0x00007f002e2d7a11 */ /* 0x000fe400008f0c20 */
[C---:B------:R-:W-:Y:S01]  /*c140*/  HMMA.16816.F32.BF16 R32, R124.reuse, R34, RZ ;  /* 0x000000227c20723c */ /* 0x040fe200000418ff */
[C---:B------:R-:W-:Y:S02]  /*c150*/  IADD3 R174, P1, R160.reuse, UR12, RZ ;  /* 0x0000000ca0ae7c10 */ /* 0x040fe4000ff3e0ff */
[----:B------:R-:W-:Y:S01]  /*c160*/  @!PT LDS RZ, [RZ] ;  /* 0x00000000fffff984 */ /* 0x000fe20000000800 */
[----:B------:R-:W-:Y:S01]  /*c170*/  @!PT LDS RZ, [RZ] ;  /* 0x00000000fffff984 */ /* 0x000fe20000000800 */
[----:B------:R-:W-:Y:S01]  /*c180*/  @!PT LDS RZ, [RZ] ;  /* 0x00000000fffff984 */ /* 0x000fe20000000800 */
[----:B------:R3:W-:Y:S01]  /*c190*/  LDGSTS.E.BYPASS.LTC128B.128 [R208+0x100], [R44.64], !P4 ;  /* 0x001000002cd07fae */ /* 0x0007e2000e101d4e */
[----:B------:R-:W-:Y:S02]  /*c1a0*/  IADD3.X R161, R45, UR17, RZ, P0, !PT ;  /* 0x000000112da17c10 */ /* 0x000fe400087fe4ff */
[----:B------:R-:W-:Y:S02]  /*c1b0*/  IADD3 R172, P0, R160, UR16, RZ ;  /* 0x00000010a0ac7c10 */ /* 0x000fe4000ff1e0ff */
[C---:B-----5:R-:W-:Y:S01]  /*c1c0*/  HMMA.16816.F32.BF16 R36, R124.reuse, R40, RZ ;  /* 0x000000287c24723c */ /* 0x060fe200000418ff */
[----:B------:R4:W-:Y:S03]  /*c1d0*/  LDGSTS.E.BYPASS.LTC128B.128 [R208+0x3100], [R162.64], !P3 ;  /* 0x03100000a2d07fae */ /* 0x0009e6000d901d4e */
[C---:B------:R-:W-:Y:S02]  /*c1e0*/  IADD3.X R175, R161.reuse, UR17, RZ, P1, !PT ;  /* 0x00000011a1af7c10 */ /* 0x040fe40008ffe4ff */
[----:B------:R4:W-:Y:S01]  /*c1f0*/  LDGSTS.E.BYPASS.LTC128B.128 [R208+0x1100], [R160.64], !P4 ;  /* 0x01100000a0d07fae */ /* 0x0009e2000e101d4e */
[----:B------:R-:W-:Y:S01]  /*c200*/  IADD3.X R173, R161, UR4, RZ, P0, !PT ;  /* 0x00000004a1ad7c10 */ /* 0x000fe200087fe4ff */
[C---:B------:R-:W-:Y:S01]  /*c210*/  HMMA.16816.F32.BF16 R40, R124.reuse, R42, RZ ;  /* 0x0000002a7c28723c */ /* 0x040fe200000418ff */
[----:B------:R-:W-:Y:S02]  /*c220*/  PLOP3.LUT P1, PT, PT, PT, UP3, 0x80, 0x0 ;  /* 0x000000000000781c */ /* 0x000fe40003f2f038 */
[----:B------:R4:W-:Y:S01]  /*c230*/  LDGSTS.E.BYPASS.LTC128B.128 [R208+0x4100], [R160.64+0x80], !P3 ;  /* 0x04100080a0d07fae */ /* 0x0009e2000d901d4e */
[----:B------:R-:W-:Y:S04]  /*c240*/  PLOP3.LUT P0, PT, PT, PT, UP3, 0x80, 0x0 ;  /* 0x000000000000781c */ /* 0x000fe80003f0f038 */
[----:B------:R5:W-:Y:S05]  /*c250*/  LDGSTS.E.BYPASS.LTC128B.128 [R208+0x2100], [R174.64], !P4 ;  /* 0x02100000aed07fae */ /* 0x000bea000e101d4e */
[----:B------:R5:W-:Y:S01]  /*c260*/  LDGSTS.E.BYPASS.LTC128B.128 [R208+0x5100], [R172.64], !P3 ;  /* 0x05100000acd07fae */ /* 0x000be2000d901d4e */
[C---:B---3--:R-:W-:Y:S04]  /*c270*/  HMMA.16816.F32.BF16 R44, R124.reuse, R48, RZ ;  /* 0x000000307c2c723c */ /* 0x048fe800000418ff */
[----:B------:R-:W3:Y:S04]  /*c280*/  LDSM.16.M88.4 R156, [R203+0x8100] ;  /* 0x00810000cb9c783b */ /* 0x000ee80000000200 */
[----:B------:R-:W-:Y:S01]  /*c290*/  HMMA.16816.F32.BF16 R48, R124, R50, RZ ;  /* 0x000000327c30723c */ /* 0x000fe200000418ff */
[----:B------:R-:W0:Y:S07]  /*c2a0*/  LDGDEPBAR ;  /* 0x00000000000079af */ /* 0x000e2e0000000000 */
[C---:B------:R-:W-:Y:S01]  /*c2b0*/  HMMA.16816.F32.BF16 R4, R140.reuse, R116, R4 ;  /* 0x000000748c04723c */ /* 0x040fe20000041804 */
[----:B----4-:R-:W-:Y:S07]  /*c2c0*/  LDSM.16.M88.4 R160, [R206+0xb100] ;  /* 0x00b10000cea0783b */ /* 0x010fee0000000200 */
[C---:B------:R-:W-:Y:S01]  /*c2d0*/  HMMA.16816.F32.BF16 R8, R140.reuse, R118, R8 ;  /* 0x000000768c08723c */ /* 0x040fe20000041808 */
[----:B------:R-:W4:Y:S05]  /*c2e0*/  LDSM.16.M88.4 R116, [R203+0x8900] ;  /* 0x00890000cb74783b */ /* 0x000f2a0000000200 */
[----:B-----5:R-:W-:Y:S02]  /*c2f0*/  LDSM.16.M88.4 R172, [R206+0xb900] ;  /* 0x00b90000ceac783b */ /* 0x020fe40000000200 */
        /* <DEDUP_REMOVED lines=14> */
[----:B------:R-:W-:Y:S07]  /*c3e0*/  LDSM.16.M88.4 R144, [R194+0x800] ;  /* 0x00080000c290783b */ /* 0x000fee0000000200 */
[C---:B---3--:R-:W-:Y:S08]  /*c3f0*/  HMMA.16816.F32.BF16 R4, R148.reuse, R156, R4 ;  /* 0x0000009c9404723c */ /* 0x048ff00000041804 */
[C---:B------:R-:W-:Y:S01]  /*c400*/  HMMA.16816.F32.BF16 R8, R148.reuse, R158, R8 ;  /* 0x0000009e9408723c */ /* 0x040fe20000041808 */
[----:B------:R-:W-:Y:S07]  /*c410*/  LDSM.16.M88.4 R156, [R194+0x1000] ;  /* 0x00100000c29c783b */ /* 0x000fee0000000200 */
[C---:B----4-:R-:W-:Y:S08]  /*c420*/  HMMA.16816.F32.BF16 R12, R148.reuse, R116, R12 ;  /* 0x00000074940c723c */ /* 0x050ff0000004180c */
[C---:B------:R-:W-:Y:S01]  /*c430*/  HMMA.16816.F32.BF16 R16, R148.reuse, R118, R16 ;  /* 0x000000769410723c */ /* 0x040fe20000041810 */
[----:B------:R-:W2:Y:S07]  /*c440*/  LDSM.16.M88.4 R116, [R194] ;  /* 0x00000000c274783b */ /* 0x000eae0000000200 */
[C---:B-----5:R-:W-:Y:S08]  /*c450*/  HMMA.16816.F32.BF16 R20, R148.reuse, R120, R20 ;  /* 0x000000789414723c */ /* 0x060ff00000041814 */
[C---:B------:R-:W-:Y:S01]  /*c460*/  HMMA.16816.F32.BF16 R24, R148.reuse, R122, R24 ;  /* 0x0000007a9418723c */ /* 0x040fe20000041818 */
[----:B------:R-:W3:Y:S07]  /*c470*/  LDSM.16.M88.4 R120, [R194+0x1800] ;  /* 0x00180000c278783b */ /* 0x000eee0000000200 */
[C---:B-1----:R-:W-:Y:S08]  /*c480*/  HMMA.16816.F32.BF16 R28, R148.reuse, R128, R28 ;  /* 0x00000080941c723c */ /* 0x042ff0000004181c */
[C---:B------:R-:W-:Y:S01]  /*c490*/  HMMA.16816.F32.BF16 R32, R148.reuse, R130, R32 ;  /* 0x000000829420723c */ /* 0x040fe20000041820 */
[----:B------:R-:W1:Y:S07]  /*c4a0*/  LDSM.16.M88.4 R128, [R194+0x2000] ;  /* 0x00200000c280783b */ /* 0x000e6e0000000200 */
[C---:B------:R-:W-:Y:S08]  /*c4b0*/  HMMA.16816.F32.BF16 R36, R148.reuse, R132, R36 ;  /* 0x000000849424723c */ /* 0x040ff00000041824 */
[C---:B------:R-:W-:Y:S01]  /*c4c0*/  HMMA.16816.F32.BF16 R40, R148.reuse, R134, R40 ;  /* 0x000000869428723c */ /* 0x040fe20000041828 */
[----:B------:R-:W4:Y:S07]  /*c4d0*/  LDSM.16.M88.4 R132, [R194+0x2800] ;  /* 0x00280000c284783b */ /* 0x000f2e0000000200 */
        /* <DEDUP_REMOVED lines=8> */
[----:B------:R-:W-:Y:S07]  /*c560*/  LDSM.16.M88.4 R144, [R188] ;  /* 0x00000000bc90783b */ /* 0x000fee0000000200 */
[C---:B------:R-:W-:Y:S08]  /*c570*/  HMMA.16816.F32.BF16 R20, R152.reuse, R156, R20 ;  /* 0x0000009c9814723c */ /* 0x040ff00000041814 */
[C---:B------:R-:W-:Y:S01]  /*c580*/  HMMA.16816.F32.BF16 R24, R152.reuse, R158, R24 ;  /* 0x0000009e9818723c */ /* 0x040fe20000041818 */
[----:B------:R-:W-:Y:S07]  /*c590*/  LDSM.16.M88.4 R156, [R203+0xc900] ;  /* 0x00c90000cb9c783b */ /* 0x000fee0000000200 */
[C---:B---3--:R-:W-:Y:S08]  /*c5a0*/  HMMA.16816.F32.BF16 R28, R152.reuse, R120, R28 ;  /* 0x00000078981c723c */ /* 0x048ff0000004181c */
[C---:B------:R-:W-:Y:S01]  /*c5b0*/  HMMA.16816.F32.BF16 R32, R152.reuse, R122, R32 ;  /* 0x0000007a9820723c */ /* 0x040fe20000041820 */
[----:B------:R-:W3:Y:S07]  /*c5c0*/  LDSM.16.M88.4 R120, [R206+0xc900] ;  /* 0x00c90000ce78783b */ /* 0x000eee0000000200 */
[C---:B-1----:R-:W-:Y:S08]  /*c5d0*/  HMMA.16816.F32.BF16 R36, R152.reuse, R128, R36 ;  /* 0x000000809824723c */ /* 0x042ff00000041824 */
[C---:B------:R-:W-:Y:S01]  /*c5e0*/  HMMA.16816.F32.BF16 R40, R152.reuse, R130, R40 ;  /* 0x000000829828723c */ /* 0x040fe20000041828 */
[----:B------:R-:W1:Y:S07]  /*c5f0*/  LDSM.16.M88.4 R128, [R206+0xd900] ;  /* 0x00d90000ce80783b */ /* 0x000e6e0000000200 */
[C---:B----4-:R-:W-:Y:S08]  /*c600*/  HMMA.16816.F32.BF16 R44, R152.reuse, R132, R44 ;  /* 0x00000084982c723c */ /* 0x050ff0000004182c */
[----:B------:R-:W-:Y:S01]  /*c610*/  HMMA.16816.F32.BF16 R48, R152, R134, R48 ;  /* 0x000000869830723c */ /* 0x000fe20000041830 */
[----:B------:R-:W4:Y:S07]  /*c620*/  LDSM.16.M88.4 R132, [R193] ;  /* 0x00000000c184783b */ /* 0x000f2e0000000200 */
        /* <DEDUP_REMOVED lines=11> */
[----:B------:R-:W3:Y:S07]  /*c6e0*/  LDSM.16.M88.4 R120, [R191] ;  /* 0x00000000bf78783b */ /* 0x000eee0000000200 */
[C---:B------:R-:W-:Y:S08]  /*c6f0*/  HMMA.16816.F32.BF16 R36, R164.reuse, R136, R36 ;  /* 0x00000088a424723c */ /* 0x040ff00000041824 */
[C---:B------:R-:W-:Y:S01]  /*c700*/  HMMA.16816.F32.BF16 R40, R164.reuse, R138, R40 ;  /* 0x0000008aa428723c */ /* 0x040fe20000041828 */
[----:B------:R-:W5:Y:S07]  /*c710*/  LDSM.16.M88.4 R136, [R190] ;  /* 0x00000000be88783b */ /* 0x000f6e0000000200 */
[C---:B-1----:R-:W-:Y:S08]  /*c720*/  HMMA.16816.F32.BF16 R44, R164.reuse, R128, R44 ;  /* 0x00000080a42c723c */ /* 0x042ff0000004182c */
[----:B------:R-:W-:Y:S01]  /*c730*/  HMMA.16816.F32.BF16 R48, R164, R130, R48 ;  /* 0x00000082a430723c */ /* 0x000fe20000041830 */
[----:B------:R-:W1:Y:S07]  /*c740*/  LDSM.16.M88.4 R128, [R189] ;  /* 0x00000000bd80783b */ /* 0x000e6e0000000200 */
[C---:B----4-:R-:W-:Y:S08]  /*c750*/  HMMA.16816.F32.BF16 R4, R168.reuse, R132, R4 ;  /* 0x00000084a804723c */ /* 0x050ff00000041804 */
[C---:B------:R-:W-:Y:S01]  /*c760*/  HMMA.16816.F32.BF16 R8, R168.reuse, R134, R8 ;  /* 0x00000086a808723c */ /* 0x040fe20000041808 */
[----:B------:R-:W4:Y:S07]  /*c770*/  LDSM.16.M88.4 R132, [R203+0xb100] ;  /* 0x00b10000cb84783b */ /* 0x000f2e0000000200 */
[C---:B--2---:R-:W-:Y:S08]  /*c780*/  HMMA.16816.F32.BF16 R12, R168.reuse, R116, R12 ;  /* 0x00000074a80c723c */ /* 0x044ff0000004180c */
[C---:B------:R-:W-:Y:S01]  /*c790*/  HMMA.16816.F32.BF16 R16, R168.reuse, R118, R16 ;  /* 0x00000076a810723c */ /* 0x040fe20000041810 */
[----:B------:R-:W2:Y:S07]  /*c7a0*/  LDSM.16.M88.4 R116, [R203+0xb900] ;  /* 0x00b90000cb74783b */ /* 0x000eae0000000200 */
[C---:B---3--:R-:W-:Y:S08]  /*c7b0*/  HMMA.16816.F32.BF16 R20, R168.reuse, R120, R20 ;  /* 0x00000078a814723c */ /* 0x048ff00000041814 */
[C---:B------:R-:W-:Y:S01]  /*c7c0*/  HMMA.16816.F32.BF16 R24, R168.reuse, R122, R24 ;  /* 0x0000007aa818723c */ /* 0x040fe20000041818 */
[----:B------:R-:W3:Y:S07]  /*c7d0*/  LDSM.16.M88.4 R120, [R203+0xc100] ;  /* 0x00c10000cb78783b */ /* 0x000eee0000000200 */
[C---:B-----5:R-:W-:Y:S08]  /*c7e0*/  HMMA.16816.F32.BF16 R28, R168.reuse, R136, R28 ;  /* 0x00000088a81c723c */ /* 0x060ff0000004181c */
[C---:B------:R-:W-:Y:S01]  /*c7f0*/  HMMA.16816.F32.BF16 R32, R168.reuse, R138, R32 ;  /* 0x0000008aa820723c */ /* 0x040fe20000041820 */
[----:B------:R-:W-:Y:S07]  /*c800*/  LDSM.16.M88.4 R136, [R194+0x3000] ;  /* 0x00300000c288783b */ /* 0x000fee0000000200 */
[C---:B-1----:R-:W-:Y:S08]  /*c810*/  HMMA.16816.F32.BF16 R36, R168.reuse, R128, R36 ;  /* 0x00000080a824723c */ /* 0x042ff00000041824 */
[C---:B------:R-:W-:Y:S01]  /*c820*/  HMMA.16816.F32.BF16 R40, R168.reuse, R130, R40 ;  /* 0x00000082a828723c */ /* 0x040fe20000041828 */
[----:B------:R-:W1:Y:S07]  /*c830*/  LDSM.16.M88.4 R128, [R203+0xd900] ;  /* 0x00d90000cb80783b */ /* 0x000e6e0000000200 */
[C---:B------:R-:W-:Y:S08]  /*c840*/  HMMA.16816.F32.BF16 R44, R168.reuse, R144, R44 ;  /* 0x00000090a82c723c */ /* 0x040ff0000004182c */
[----:B------:R-:W-:Y:S08]  /*c850*/  HMMA.16816.F32.BF16 R48, R168, R146, R48 ;  /* 0x00000092a830723c */ /* 0x000ff00000041830 */
[C---:B----4-:R-:W-:Y:S07]  /*c860*/  HMMA.16816.F32.BF16 R4, R176.reuse, R132, R4 ;  /* 0x00000084b004723c */ /* 0x050fee0000041804 */
[----:B------:R-:W-:Y:S01]  /*c870*/  @P6 SHF.R.S32.HI R133, RZ, 0x1f, R0 ;  /* 0x0000001fff856819 */ /* 0x000fe20000011400 */
[C---:B------:R-:W-:Y:S04]  /*c880*/  HMMA.16816.F32.BF16 R8, R176.reuse, R134, R8 ;  /* 0x00000086b008723c */ /* 0x040fe80000041808 */
[----:B------:R-:W-:Y:S03]  /*c890*/  @P6 IMAD R133, R133, c[0x0][0x1e0], RZ ;  /* 0x0000780085856a24 */ /* 0x000fe600078e02ff */
[----:B------:R-:W-:Y:S01]  /*c8a0*/  @P6 IMAD.MOV.U32 R134, RZ, RZ, R210 ;  /* 0x000000ffff866224 */ /* 0x000fe200078e00d2 */
[C---:B--2---:R-:W-:Y:S04]  /*c8b0*/  HMMA.16816.F32.BF16 R12, R176.reuse, R116, R12 ;  /* 0x00000074b00c723c */ /* 0x044fe8000004180c */
[C---:B------:R-:W-:Y:S02]  /*c8c0*/  @P6 IMAD R133, R0.reuse, c[0x0][0x1e4], R133 ;  /* 0x0000790000856a24 */ /* 0x040fe400078e0285 */
[----:B------:R-:W-:Y:S02]  /*c8d0*/  @P6 IMAD.MOV.U32 R135, RZ, RZ, R213 ;  /* 0x000000ffff876224 */ /* 0x000fe400078e00d5 */
[C---:B------:R-:W-:Y:S01]  /*c8e0*/  HMMA.16816.F32.BF16 R16, R176.reuse, R118, R16 ;  /* 0x00000076b010723c */ /* 0x040fe20000041810 */
        /* <DEDUP_REMOVED lines=8> */
[C---:B-1----:R-:W-:Y:S08]  /*c970*/  HMMA.16816.F32.BF16 R44, R176.reuse, R128, R44 ;  /* 0x00000080b02c723c */ /* 0x042ff0000004182c */
[----:B------:R-:W-:Y:S01]  /*c980*/  HMMA.16816.F32.BF16 R48, R176, R130, R48 ;  /* 0x00000082b030723c */ /* 0x000fe20000041830 */
[----:B------:R-:W1:Y:S07]  /*c990*/  LDSM.16.M88.4 R128, [R194+0x5000] ;  /* 0x00500000c280783b */ /* 0x000e6e0000000200 */
[C---:B------:R-:W-:Y:S08]  /*c9a0*/  HMMA.16816.F32.BF16 R4, R180.reuse, R136, R4 ;  /* 0x00000088b404723c */ /* 0x040ff00000041804 */
[C---:B------:R-:W-:Y:S08]  /*c9b0*/  HMMA.16816.F32.BF16 R8, R180.reuse, R138, R8 ;  /* 0x0000008ab408723c */ /* 0x040ff00000041808 */
[C---:B------:R-:W-:Y:S08]  /*c9c0*/  HMMA.16816.F32.BF16 R12, R180.reuse, R172, R12 ;  /* 0x000000acb40c723c */ /* 0x040ff0000004180c */
[C---:B------:R-:W-:Y:S08]  /*c9d0*/  HMMA.16816.F32.BF16 R16, R180.reuse, R174, R16 ;  /* 0x000000aeb410723c */ /* 0x040ff00000041810 */
[C---:B--2---:R-:W-:Y:S07]  /*c9e0*/  HMMA.16816.F32.BF16 R20, R180.reuse, R116, R20 ;  /* 0x00000074b414723c */ /* 0x044fee0000041814 */
[----:B------:R-:W-:Y:S01]  /*c9f0*/  @P6 IMAD.WIDE.U32 R116, R0, c[0x0][0x1e0], RZ ;  /* 0x0000780000746a25 */ /* 0x000fe200078e00ff */
[C---:B------:R-:W-:Y:S04]  /*ca00*/  HMMA.16816.F32.BF16 R24, R180.reuse, R118, R24 ;  /* 0x00000076b418723c */ /* 0x040fe80000041818 */
[----:B------:R-:W-:Y:S02]  /*ca10*/  @P6 IMAD.IADD R0, R117, 0x1, R133 ;  /* 0x0000000175006824 */ /* 0x000fe400078e0285 */
[----:B------:R-:W-:Y:S02]  /*ca20*/  @P6 IMAD.WIDE.U32 R134, R116, 0x60, R134 ;  /* 0x0000006074866825 */ /* 0x000fe400078e0086 */
[----:B------:R-:W2:Y:S01]  /*ca30*/  LDSM.16.M88.4 R116, [R194+0x5800] ;  /* 0x00580000c274783b */ /* 0x000ea20000000200 */
[C---:B---3--:R-:W-:Y:S01]  /*ca40*/  HMMA.16816.F32.BF16 R28, R180.reuse, R120, R28 ;  /* 0x00000078b41c723c */ /* 0x048fe2000004181c */
[----:B------:R-:W-:Y:S04]  /*ca50*/  DEPBAR.LE SB0, 0x0 ;  /* 0x000080000000791a */ /* 0x000fe80000000000 */
[----:B------:R-:W-:Y:S01]  /*ca60*/  BAR.SYNC.DEFER_BLOCKING 0x0 ;  /* 0x0000000000007b1d */ /* 0x000fe20000010000 */
[----:B------:R-:W-:Y:S02]  /*ca70*/  @P6 IMAD R0, R0, 0x60, RZ ;  /* 0x0000006000006824 */ /* 0x000fe400078e02ff */
[C---:B------:R-:W-:Y:S05]  /*ca80*/  HMMA.16816.F32.BF16 R32, R180.reuse, R122, R32 ;  /* 0x0000007ab420723c */ /* 0x040fea0000041820 */
[----:B------:R-:W-:Y:S02]  /*ca90*/  @P6 IMAD.IADD R121, R135, 0x1, R0 ;  /* 0x0000000187796824 */ /* 0x000fe400078e0200 */
[C---:B------:R-:W-:Y:S01]  /*caa0*/  @P6 IMAD.SHL.U32 R132, R134.reuse, 0x2, RZ ;  /* 0x0000000286846824 */ /* 0x040fe200078e00ff */
[C---:B-1----:R-:W-:Y:S04]  /*cab0*/  HMMA.16816.F32.BF16 R36, R180.reuse, R128, R36 ;  /* 0x00000080b424723c */ /* 0x042fe80000041824 */
[----:B------:R-:W-:Y:S01]  /*cac0*/  @P6 SHF.L.U64.HI R120, R134, 0x1, R121 ;  /* 0x0000000186786819 */ /* 0x000fe20000010279 */
[----:B------:R-:W-:Y:S01]  /*cad0*/  @P1 IMAD.HI.U32 R121, R209, c[0x0][0x2c8], RZ ;  /* 0x0000b200d1791a27 */ /* 0x000fe200078e00ff */
[C---:B------:R-:W-:Y:S02]  /*cae0*/  @P6 IADD3 R122, P2, R132.reuse, 0x80, RZ ;  /* 0x00000080847a6810 */ /* 0x040fe40007f5e0ff */
[----:B------:R-:W-:Y:S01]  /*caf0*/  @P6 IADD3 R132, P5, R132, c[0x0][0x1c8], RZ ;  /* 0x0000720084846a10 */ /* 0x000fe20007fbe0ff */
[----:B------:R-:W-:Y:S01]  /*cb00*/  IMAD.MOV.U32 R0, RZ, RZ, R209 ;  /* 0x000000ffff007224 */ /* 0x000fe200078e00d1 */
[C---:B------:R-:W-:Y:S03]  /*cb10*/  HMMA.16816.F32.BF16 R40, R180.reuse, R130, R40 ;  /* 0x00000082b428723c */ /* 0x040fe60000041828 */
[----:B------:R-:W-:Y:S02]  /*cb20*/  @P6 IADD3.X R133, R120, c[0x0][0x1cc], RZ, P5, !PT ;  /* 0x0000730078856a10 */ /* 0x000fe40002ffe4ff */
[----:B------:R-:W-:Y:S02]  /*cb30*/  @P6 IADD3 R122, P1, R122, c[0x0][0x1c8], RZ ;  /* 0x000072007a7a6a10 */ /* 0x000fe40007f3e0ff */
[----:B------:R-:W-:Y:S01]  /*cb40*/  @P0 SHF.R.U32.HI R0, RZ, c[0x0][0x2cc], R121 ;  /* 0x0000b300ff000a19 */ /* 0x000fe20000011679 */
[----:B------:R-:W-:Y:S01]  /*cb50*/  @!PT LDS RZ, [RZ] ;  /* 0x00000000fffff984 */ /* 0x000fe20000000800 */
[----:B------:R-:W-:Y:S01]  /*cb60*/  @!PT LDS RZ, [RZ] ;  /* 0x00000000fffff984 */ /* 0x000fe20000000800 */
[----:B------:R-:W-:Y:S01]  /*cb70*/  @!PT LDS RZ, [RZ] ;  /* 0x00000000fffff984 */ /* 0x000fe20000000800 */
[----:B------:R1:W-:Y:S01]  /*cb80*/  @P6 LDGSTS.E.BYPASS.LTC128B.128 [R208+0x8100], [R132.64], !P4 ;  /* 0x0810000084d06fae */ /* 0x0003e2000e101d4e */
[----:B------:R-:W-:Y:S03]  /*cb90*/  @P6 IADD3.X R123, RZ, c[0x0][0x1cc], R120, P1, P2 ;  /* 0x00007300ff7b6a10 */ /* 0x000fe60000fe4478 */
[----:B------:R-:W-:Y:S01]  /*cba0*/  @P6 IADD3 R128, P0, R132, UR13, RZ ;  /* 0x0000000d84806c10 */ /* 0x000fe2000ff1e0ff */
[----:B------:R-:W3:Y:S01]  /*cbb0*/  SHFL.IDX PT, R120, R0, RZ, 0x1c1f ;  /* 0x001c1fff00787589 */ /* 0x000ee200000e0000 */
[C---:B--2---:R-:W-:Y:S03]  /*cbc0*/  HMMA.16816.F32.BF16 R44, R180.reuse, R116, R44 ;  /* 0x00000074b42c723c */ /* 0x044fe6000004182c */
[----:B------:R-:W-:Y:S01]  /*cbd0*/  @P6 IADD3.X R129, R133, UR7, RZ, P0, !PT ;  /* 0x0000000785816c10 */ /* 0x000fe200087fe4ff */
[----:B------:R2:W-:Y:S01]  /*cbe0*/  @P6 LDGSTS.E.BYPASS.LTC128B.128 [R208+0xb100], [R122.64], !P3 ;  /* 0x0b1000007ad06fae */ /* 0x0005e2000d901d4e */
[C---:B------:R-:W-:Y:S02]  /*cbf0*/  @P6 IADD3 R130, P1, R128.reuse, UR13, RZ ;  /* 0x0000000d80826c10 */ /* 0x040fe4000ff3e0ff */
[----:B------:R-:W-:Y:S01]  /*cc00*/  @P6 IADD3 R134, P0, R128, UR10, RZ ;  /* 0x0000000a80866c10 */ /* 0x000fe2000ff1e0ff */
[----:B------:R-:W-:Y:S01]  /*cc10*/  IMAD R117, R184, -0x60, RZ ;  /* 0xffffffa0b8757824 */ /* 0x000fe200078e02ff */
[----:B------:R4:W-:Y:S01]  /*cc20*/  @P6 LDGSTS.E.BYPASS.LTC128B.128 [R208+0x9100], [R128.64], !P4 ;  /* 0x0910000080d06fae */ /* 0x0009e2000e101d4e */
[----:B------:R-:W-:Y:S03]  /*cc30*/  HMMA.16816.F32.BF16 R48, R180, R118, R48 ;  /* 0x00000076b430723c */ /* 0x000fe60000041830 */
[C---:B------:R-:W-:Y:S01]  /*cc40*/  @P6 IADD3.X R131, R129.reuse, UR7, RZ, P1, !PT ;  /* 0x0000000781836c10 */ /* 0x040fe20008ffe4ff */
[----:B------:R4:W-:Y:S01]  /*cc50*/  @P6 LDGSTS.E.BYPASS.LTC128B.128 [R208+0xc100], [R128.64+0x80], !P3 ;  /* 0x0c10008080d06fae */ /* 0x0009e2000d901d4e */
[----:B------:R-:W-:Y:S02]  /*cc60*/  @P6 IADD3.X R135, R129, UR8, RZ, P0, !PT ;  /* 0x0000000881876c10 */ /* 0x000fe400087fe4ff */
[----:B------:R-:W-:Y:S01]  /*cc70*/  PLOP3.LUT P0, PT, PT, PT, UP2, 0x40, 0x0 ;  /* 0x000000000000781c */ /* 0x000fe20003f0e828 */
[----:B------:R-:W-:Y:S01]  /*cc80*/  IMAD.IADD R119, R117, 0x1, -R214 ;  /* 0x0000000175777824 */ /* 0x000fe200078e0ad6 */
[----:B------:R3:W-:Y:S05]  /*cc90*/  @P6 LDGSTS.E.BYPASS.LTC128B.128 [R208+0xa100], [R130.64], !P4 ;  /* 0x0a10000082d06fae */ /* 0x0007ea000e101d4e */
[----:B------:R1:W-:Y:S05]  /*cca0*/  @P6 LDGSTS.E.BYPASS.LTC128B.128 [R208+0xd100], [R134.64], !P3 ;  /* 0x0d10000086d06fae */ /* 0x0003ea000d901d4e */
[----:B------:R-:W0:Y:S01]  /*ccb0*/  LDGDEPBAR ;  /* 0x00000000000079af */ /* 0x000e220000000000 */
[----:B--2---:R-:W-:Y:S04]  /*ccc0*/  IADD3 R123, -R214, 0x1, R117 ;  /* 0x00000001d67b7810 */ /* 0x004fe80007ffe175 */
[----:B------:R-:W-:Y:S04]  /*ccd0*/  IADD3 R123, R123, c[0x0][0x1d0], RZ ;  /* 0x000074007b7b7a10 */ /* 0x000fe80007ffe0ff */
[----:B------:R-:W-:Y:S04]  /*cce0*/  IADD3 R123, R123, -c[0x0][0x168], RZ ;  /* 0x80005a007b7b7a10 */ /* 0x000fe80007ffe0ff */
[C---:B----4-:R-:W-:Y:S02]  /*ccf0*/  IADD3 R129, R123.reuse, c[0x0][0x328], RZ ;  /* 0x0000ca007b817a10 */ /* 0x050fe40007ffe0ff */
[----:B------:R-:W-:Y:S03]  /*cd00*/  IADD3 R123, R123, UR6, RZ ;  /* 0x000000067b7b7c10 */ /* 0x000fe6000fffe0ff */
[--C-:B---3--:R-:W-:Y:S02]  /*cd10*/  IMAD.IADD R131, R129, 0x1, R120.reuse ;  /* 0x0000000181837824 */ /* 0x108fe400078e0278 */
[----:B------:R-:W-:Y:S01]  /*cd20*/  IMAD.IADD R116, R123, 0x1, R120 ;  /* 0x000000017b747824 */ /* 0x000fe200078e0278 */
[----:B------:R-:W-:-:S05]  /*cd30*/  @P0 BRA `(.L_x_1385) ;  /* 0x0000018000000947 */ /* 0x000fca0003800000 */
[----:B-1----:R-:W-:Y:S01]  /*cd40*/  IADD3 R120, R120, c[0x0][0x1d0], RZ ;  /* 0x0000740078787a10 */ /* 0x002fe20007ffe0ff */
        /* <DEDUP_REMOVED lines=13> */
.L_x_1387:
[----:B------:R-:W-:Y:S04]  /*ce20*/  MOV R118, c[0x0][0x32c] ;  /* 0x0000cb0000767a02 */ /* 0x000fe80000000f00 */
[----:B------:R-:W-:Y:S11]  /*ce30*/  ISETP.NE.AND P0, PT, R118, 0x1, PT ;  /* 0x000000017600780c */ /* 0x000ff60003f05270 */
[----:B------:R-:W-:Y:S02]  /*ce40*/  @!UPT UIADD3 URZ, URZ, URZ, URZ ;  /* 0x0000003f3f3ff290 */ /* 0x000fe4000fffe03f */
[----:B------:R-:W-:Y:S05]  /*ce50*/  @P0 IMAD.HI.U32 R118, R120, c[0x0][0x330], RZ ;  /* 0x0000cc0078760a27 */ /* 0x000fea00078e00ff */
[----:B------:R-:W-:Y:S02]  /*ce60*/  @P0 SHF.R.U32.HI R120, RZ, c[0x0][0x334], R118 ;  /* 0x0000cd00ff780a19 */ /* 0x000fe40000011676 */
.L_x_1388:
[----:B------:R-:W-:Y:S05]  /*ce70*/  BSYNC B0 ;  /* 0x0000000000007941 */ /* 0x000fea0003800000 */
.L_x_1386:
[----:B------:R-:W-:Y:S05]  /*ce80*/  IMAD R121, R120, c[0x0][0x32c], R119 ;  /* 0x0000cb0078797a24 */ /* 0x000fea00078e0277 */
[----:B------:R-:W-:Y:S02]  /*ce90*/  IADD3 R118, R121, c[0x0][0x32c], RZ ;  /* 0x0000cb0079767a10 */ /* 0x000fe40007ffe0ff */
[----:B------:R-:W-:Y:S02]  /*cea0*/  IMNMX R116, R116, R121, !PT ;  /* 0x0000007974747217 */ /* 0x000fe40007800200 */
[----:B------:R-:W-:Y:S02]  /*ceb0*/  IMNMX R131, R131, R118, PT ;  /* 0x0000007683837217 */ /* 0x000fe40003800200 */
.L_x_1385:
[C---:B-1----:R-:W-:Y:S01]  /*cec0*/  ISETP.GE.AND P0, PT, R117.reuse, 0x2, PT ;  /* 0x000000027500780c */ /* 0x042fe20003f06270 */
[----:B------:R-:W1:Y:S01]  /*ced0*/  SHFL.IDX PT, R0, R0, 0x1, 0x1c1f ;  /* 0x003c1f0000007f89 */ /* 0x000e6200000e0000 */
        /* <DEDUP_REMOVED lines=10> */
[C---:B------:R-:W-:Y:S02]  /*cf80*/  ISETP.GT.AND P1, PT, R116.reuse, 0x8, !P1 ;  /* 0x000000087400780c */ /* 0x040fe40004f24270 */
        /* <DEDUP_REMOVED lines=17> */
[C---:B------:R-:W-:Y:S02]  /*d0a0*/  ISETP.GT.AND P0, PT, R116.reuse, 0x11, !P1 ;  /* 0x000000117400780c */ /* 0x040fe40004f04270 */
        /* <DEDUP_REMOVED lines=10> */
[----:B------:R-:W-:Y:S01]  /*d150*/  FSEL R130, R16, -INF , !P0 ;  /* 0xff80000010827808 */ /* 0x000fe20004000000 */
[--C-:B-1----:R-:W-:Y:S01]  /*d160*/  IMAD.IADD R16, R123, 0x1, R0.reuse ;  /* 0x000000017b107824 */ /* 0x102fe200078e0200 */
[C---:B------:R-:W-:Y:S04]  /*d170*/  ISETP.GT.AND P0, PT, R116.reuse, 0x19, !P1 ;  /* 0x000000197400780c */ /* 0x040fe80004f04270 */
        /* <DEDUP_REMOVED lines=70> */
[C---:B------:R-:W-:Y:S02]  /*d5e0*/  ISETP.GT.AND P0, PT, R116.reuse, 0x49, !P1 ;  /* 0x000000497400780c */ /* 0x040fe40004f04270 */
        /* <DEDUP_REMOVED lines=41> */
.L_x_1391:
[----:B------:R-:W-:Y:S04]  /*d880*/  MOV R0, c[0x0][0x32c] ;  /* 0x0000cb0000007a02 */ /* 0x000fe80000000f00 */
[----:B------:R-:W-:Y:S11]  /*d890*/  ISETP.NE.AND P0, PT, R0, 0x1, PT ;  /* 0x000000010000780c */ /* 0x000ff60003f05270 */
[----:B------:R-:W-:Y:S02]  /*d8a0*/  @!UPT UIADD3 URZ, URZ, URZ, URZ ;  /* 0x0000003f3f3ff290 */ /* 0x000fe4000fffe03f */
[----:B------:R-:W-:Y:S05]  /*d8b0*/  @P0 IMAD.HI.U32 R0, R20, c[0x0][0x330], RZ ;  /* 0x0000cc0014000a27 */ /* 0x000fea00078e00ff */
[----:B------:R-:W-:Y:S02]  /*d8c0*/  @P0 SHF.R.U32.HI R20, RZ, c[0x0][0x334], R0 ;  /* 0x0000cd00ff140a19 */ /* 0x000fe40000011600 */
.L_x_1392:
[----:B------:R-:W-:Y:S05]  /*d8d0*/  BSYNC B0 ;  /* 0x0000000000007941 */ /* 0x000fea0003800000 */
.L_x_1390:
[----:B------:R-:W-:Y:S05]  /*d8e0*/  IMAD R119, R20, c[0x0][0x32c], R119 ;  /* 0x0000cb0014777a24 */ /* 0x000fea00078e0277 */
[----:B------:R-:W-:Y:S02]  /*d8f0*/  IADD3 R5, R119, c[0x0][0x32c], RZ ;  /* 0x0000cb0077057a10 */ /* 0x000fe40007ffe0ff */
[----:B------:R-:W-:Y:S02]  /*d900*/  IMNMX R16, R16, R119, !PT ;  /* 0x0000007710107217 */ /* 0x000fe40007800200 */
[----:B------:R-:W-:Y:S02]  /*d910*/  IMNMX R4, R4, R5, PT ;  /* 0x0000000504047217 */ /* 0x000fe40003800200 */
.L_x_1389:
[C---:B------:R-:W-:Y:S02]  /*d920*/  LOP3.LUT P0, RZ, R215.reuse, 0x80000, RZ, 0xc0, !PT ;  /* 0x00080000d7ff7812 */ /* 0x040fe4000780c0ff */
[C---:B------:R-:W-:Y:S02]  /*d930*/  ISETP.GT.AND P6, PT, R16.reuse, 0x50, !P6 ;  /* 0x000000501000780c */ /* 0x040fe400077c4270 */
[C---:B------:R-:W-:Y:S02]  /*d940*/  ISETP.GT.AND P0, PT, R16.reuse, RZ, !P0 ;  /* 0x000000ff1000720c */ /* 0x040fe40004704270 */
[----:B------:R-:W-:Y:S02]  /*d950*/  ISETP.GT.AND P5, PT, R16, 0x51, !P5 ;  /* 0x000000511000780c */ /* 0x000fe40006fa4270 */
[C---:B------:R-:W-:Y:S02]  /*d960*/  ISETP.LT.OR P0, PT, R4.reuse, 0x1, P0 ;  /* 0x000000010400780c */ /* 0x040fe40000701670 */
[----:B------:R-:W-:Y:S02]  /*d970*/  ISETP.LT.OR P6, PT, R4, 0x51, P6 ;  /* 0x000000510400780c */ /* 0x000fe400037c1670 */
[----:B------:R-:W-:Y:S02]  /*d980*/  FSEL R21, R6, -INF , !P0 ;  /* 0xff80000006157808 */ /* 0x000fe40004000000 */
[----:B------:R-:W-:Y:S02]  /*d990*/  LOP3.LUT P0, RZ, R215, 0x40000, RZ, 0xc0, !PT ;  /* 0x00040000d7ff7812 */ /* 0x000fe4000780c0ff */
[C---:B------:R-:W-:Y:S02]  /*d9a0*/  ISETP.GT.AND P2, PT, R16.reuse, 0x58, !P2 ;  /* 0x000000581000780c */ /* 0x040fe40005744270 */
[----:B------:R-:W-:Y:S02]  /*d9b0*/  ISETP.GT.AND P0, PT, R16, 0x1, !P0 ;  /* 0x000000011000780c */ /* 0x000fe40004704270 */
[----:B------:R-:W-:Y:S02]  /*d9c0*/  FSEL R129, R46, -INF , !P6 ;  /* 0xff8000002e817808 */ /* 0x000fe40007000000 */
[C---:B------:R-:W-:Y:S02]  /*d9d0*/  ISETP.LT.OR P0, PT, R4.reuse, 0x2, P0 ;  /* 0x000000020400780c */ /* 0x040fe40000701670 */
[----:B------:R-:W-:Y:S02]  /*d9e0*/  ISETP.LT.OR P5, PT, R4, 0x52, P5 ;  /* 0x000000520400780c */ /* 0x000fe40002fa1670 */
[----:B------:R-:W-:Y:S02]  /*d9f0*/  FSEL R17, R7, -INF , !P0 ;  /* 0xff80000007117808 */ /* 0x000fe40004000000 */
[C---:B------:R-:W-:Y:S02]  /*da00*/  LOP3.LUT P0, RZ, R215.reuse, 0x20000, RZ, 0xc0, !PT ;  /* 0x00020000d7ff7812 */ /* 0x040fe4000780c0ff */
        /* <DEDUP_REMOVED lines=90> */
[----:B------:R-:W-:Y:S01]  /*dfb0*/  ISETP.GT.AND P1, PT, R16, 0x59, !P1 ;  /* 0x000000591000780c */ /* 0x000fe20004f24270 */
[----:B------:R-:W1:Y:S01]  /*dfc0*/  SHFL.BFLY PT, R0, R5, 0x2, 0x1f ;  /* 0x0c401f0005007f89 */ /* 0x000e6200000e0000 */
        /* <DEDUP_REMOVED lines=41> */
[C---:B------:R-:W-:Y:S03]  /*e260*/  FMUL.FTZ R131, R0.reuse, c[0x0][0x2d0] ;  /* 0x0000b40000837a20 */ /* 0x040fe60000410000 */
[----:B------:R-:W-:Y:S02]  /*e270*/  FSEL R6, R0, RZ, P0 ;  /* 0x000000ff00067208 */ /* 0x000fe40000000000 */
[----:B------:R-:W-:Y:S03]  /*e280*/  FSEL R131, R131, RZ, P0 ;  /* 0x000000ff83837208 */ /* 0x000fe60000000000 */
[----:B------:R-:W-:Y:S02]  /*e290*/  FADD.FTZ R3, -R6, R3 ;  /* 0x0000000306037221 */ /* 0x000fe40000010100 */
[--C-:B------:R-:W-:Y:S02]  /*e2a0*/  FFMA.FTZ R44, R12, c[0x0][0x2d0], -R131.reuse ;  /* 0x0000b4000c2c7a23 */ /* 0x100fe40000010883 */
[--C-:B------:R-:W-:Y:S02]  /*e2b0*/  FFMA.FTZ R45, R8, c[0x0][0x2d0], -R131.reuse ;  /* 0x0000b400082d7a23 */ /* 0x100fe40000010883 */
[--C-:B------:R-:W-:Y:S02]  /*e2c0*/  FFMA.FTZ R15, R222, c[0x0][0x2d0], -R131.reuse ;  /* 0x0000b400de0f7a23 */ /* 0x100fe40000010883 */
[--C-:B------:R-:W-:Y:S01]  /*e2d0*/  FFMA.FTZ R14, R220, c[0x0][0x2d0], -R131.reuse ;  /* 0x0000b400dc0e7a23 */ /* 0x100fe20000010883 */
[----:B------:R-:W-:Y:S01]  /*e2e0*/  MUFU.EX2 R44, R44 ;  /* 0x0000002c002c7308 */ /* 0x000fe20000000800 */
[--C-:B------:R-:W-:Y:S02]  /*e2f0*/  FFMA.FTZ R51, R132, c[0x0][0x2d0], -R131.reuse ;  /* 0x0000b40084337a23 */ /* 0x100fe40000010883 */
[--C-:B------:R-:W-:Y:S01]  /*e300*/  FFMA.FTZ R123, R130, c[0x0][0x2d0], -R131.reuse ;  /* 0x0000b400827b7a23 */ /* 0x100fe20000010883 */
[----:B-1----:R-:W-:Y:S01]  /*e310*/  FMNMX.FTZ R5, R7, R4, !PT ;  /* 0x0000000407057209 */ /* 0x002fe20007810000 */
[--C-:B------:R-:W-:Y:S02]  /*e320*/  FFMA.FTZ R120, R120, c[0x0][0x2d0], -R131.reuse ;  /* 0x0000b40078787a23 */ /* 0x100fe40000010883 */
[--C-:B------:R-:W-:Y:S02]  /*e330*/  FFMA.FTZ R128, R128, c[0x0][0x2d0], -R131.reuse ;  /* 0x0000b40080807a23 */ /* 0x100fe40000010883 */
[----:B------:R-:W1:Y:S01]  /*e340*/  SHFL.BFLY PT, R4, R5, 0x1, 0x1f ;  /* 0x0c201f0005047f89 */ /* 0x000e6200000e0000 */
[----:B------:R-:W2:Y:S01]  /*e350*/  MUFU.EX2 R15, R15 ;  /* 0x0000000f000f7308 */ /* 0x000ea20000000800 */
        /* <DEDUP_REMOVED lines=11> */
[----:B------:R-:W3:Y:S01]  /*e410*/  MUFU.EX2 R45, R45 ;  /* 0x0000002d002d7308 */ /* 0x000ee20000000800 */
[--C-:B------:R-:W-:Y:S01]  /*e420*/  FFMA.FTZ R118, R118, c[0x0][0x2d0], -R131.reuse ;  /* 0x0000b40076767a23 */ /* 0x100fe20000010883 */
[----:B-1----:R-:W-:Y:S01]  /*e430*/  FMNMX.FTZ R12, R5, R4, !PT ;  /* 0x00000004050c7209 */ /* 0x002fe20007810000 */
[----:B------:R-:W-:Y:S01]  /*e440*/  FMUL.FTZ R4, R3, c[0x0][0x2d0] ;  /* 0x0000b40003047a20 */ /* 0x000fe20000410000 */
[----:B--2---:R-:W-:Y:S02]  /*e450*/  F2FP.BF16.PACK_AB R16, R15, R44 ;  /* 0x0000002c0f10723e */ /* 0x004fe400000010ff */
[C---:B------:R-:W-:Y:S01]  /*e460*/  FSETP.NEU.FTZ.AND P0, PT, R12.reuse, -INF , PT ;  /* 0xff8000000c00780b */ /* 0x040fe20003f1d000 */
[C---:B------:R-:W-:Y:S03]  /*e470*/  FMUL.FTZ R50, R12.reuse, c[0x0][0x2d0] ;  /* 0x0000b4000c327a20 */ /* 0x040fe60000410000 */
[----:B------:R-:W1:Y:S01]  /*e480*/  MUFU.EX2 R3, R4 ;  /* 0x0000000400037308 */ /* 0x000e620000000800 */
[----:B------:R-:W-:Y:S02]  /*e490*/  FSEL R5, R12, RZ, P0 ;  /* 0x000000ff0c057208 */ /* 0x000fe40000000000 */
[----:B------:R-:W-:Y:S02]  /*e4a0*/  FSEL R50, R50, RZ, P0 ;  /* 0x000000ff32327208 */ /* 0x000fe40000000000 */
[----:B------:R-:W-:Y:S01]  /*e4b0*/  ISETP.GT.AND P0, PT, R184, R207, PT ;  /* 0x000000cfb800720c */ /* 0x000fe20003f04270 */
[----:B------:R-:W-:Y:S02]  /*e4c0*/  FADD.FTZ R5, -R5, R2 ;  /* 0x0000000205057221 */ /* 0x000fe40000010100 */
        /* <DEDUP_REMOVED lines=9> */
[----:B------:R-:W-:Y:S01]  /*e560*/  LDSM.16.MT88.4 R36, [R200+0x900] ;  /* 0x00090000c824783b */ /* 0x000fe20000004200 */
        /* <DEDUP_REMOVED lines=17> */
[----:B------:R-:W-:Y:S01]  /*e680*/  FMUL.FTZ R85, R3, R85 ;  /* 0x0000005503557220 */ /* 0x000fe20000410000 */
[----:B------:R-:W-:Y:S01]  /*e690*/  MUFU.EX2 R47, R47 ;  /* 0x0000002f002f7308 */ /* 0x000fe20000000800 */
[--C-:B------:R-:W-:Y:S02]  /*e6a0*/  FFMA.FTZ R135, R33, c[0x0][0x2d0], -R50.reuse ;  /* 0x0000b40021877a23 */ /* 0x100fe40000010832 */
[----:B------:R-:W-:Y:S01]  /*e6b0*/  LDSM.16.MT88.4 R32, [R201+0x900] ;  /* 0x00090000c920783b */ /* 0x000fe20000004200 */
[C---:B-1----:R-:W-:Y:S02]  /*e6c0*/  FMUL.FTZ R6, R2.reuse, R114 ;  /* 0x0000007202067220 */ /* 0x042fe40000410000 */
[C---:B------:R-:W-:Y:S02]  /*e6d0*/  FMUL.FTZ R7, R2.reuse, R115 ;  /* 0x0000007302077220 */ /* 0x040fe40000410000 */
[C---:B------:R-:W-:Y:S02]  /*e6e0*/  FMUL.FTZ R10, R2.reuse, R110 ;  /* 0x0000006e020a7220 */ /* 0x040fe40000410000 */
        /* <DEDUP_REMOVED lines=15> */
[----:B------:R-:W-:Y:S02]  /*e7e0*/  FMUL.FTZ R87, R2, R87 ;  /* 0x0000005702577220 */ /* 0x000fe40000410000 */
[C---:B------:R-:W-:Y:S01]  /*e7f0*/  FMUL.FTZ R88, R3.reuse, R88 ;  /* 0x0000005803587220 */ /* 0x040fe20000410000 */
[----:B-1----:R-:W-:Y:S01]  /*e800*/  F2FP.BF16.PACK_AB R19, R46, R47 ;  /* 0x0000002f2e13723e */ /* 0x002fe200000010ff */
[C---:B------:R-:W-:Y:S02]  /*e810*/  FMUL.FTZ R89, R3.reuse, R89 ;  /* 0x0000005903597220 */ /* 0x040fe40000410000 */
[C---:B------:R-:W-:Y:S02]  /*e820*/  FMUL.FTZ R90, R2.reuse, R90 ;  /* 0x0000005a025a7220 */ /* 0x040fe40000410000 */
[C---:B------:R-:W-:Y:S01]  /*e830*/  FMUL.FTZ R91, R2.reuse, R91 ;  /* 0x0000005b025b7220 */ /* 0x040fe20000410000 */
[----:B------:R-:W1:Y:S01]  /*e840*/  MUFU.EX2 R128, R128 ;  /* 0x0000008000807308 */ /* 0x000e620000000800 */
[C---:B--2---:R-:W-:Y:S05]  /*e850*/  HMMA.16816.F32.BF16 R4, R16.reuse, R20, R4 ;  /* 0x000000141004723c */ /* 0x044fea0000041804 */
[C---:B------:R-:W-:Y:S02]  /*e860*/  FMUL.FTZ R92, R3.reuse, R92 ;  /* 0x0000005c035c7220 */ /* 0x040fe40000410000 */
[C---:B------:R-:W-:Y:S01]  /*e870*/  FMUL.FTZ R93, R3.reuse, R93 ;  /* 0x0000005d035d7220 */ /* 0x040fe20000410000 */
[C---:B------:R-:W-:Y:S01]  /*e880*/  HMMA.16816.F32.BF16 R8, R16.reuse, R22, R8 ;  /* 0x000000161008723c */ /* 0x040fe20000041808 */
[----:B------:R-:W2:Y:S01]  /*e890*/  LDSM.16.MT88.4 R20, [R200+0x100] ;  /* 0x00010000c814783b */ /* 0x000ea20000004200 */
[----:B------:R-:W-:Y:S02]  /*e8a0*/  MUFU.EX2 R130, R130 ;  /* 0x0000008200827308 */ /* 0x000fe40000000800 */
[C---:B------:R-:W-:Y:S02]  /*e8b0*/  FMUL.FTZ R94, R2.reuse, R94 ;  /* 0x0000005e025e7220 */ /* 0x040fe40000410000 */
[C---:B------:R-:W-:Y:S02]  /*e8c0*/  FMUL.FTZ R95, R2.reuse, R95 ;  /* 0x0000005f025f7220 */ /* 0x040fe40000410000 */
[C---:B------:R-:W-:Y:S04]  /*e8d0*/  HMMA.16816.F32.BF16 R68, R16.reuse, R24, R68 ;  /* 0x000000181044723c */ /* 0x040fe80000041844 */
[C---:B------:R-:W-:Y:S01]  /*e8e0*/  FMUL.FTZ R96, R3.reuse, R96 ;  /* 0x0000006003607220 */ /* 0x040fe20000410000 */
[----:B------:R-:W-:Y:S01]  /*e8f0*/  MUFU.EX2 R132, R132 ;  /* 0x0000008400847308 */ /* 0x000fe20000000800 */
[C---:B------:R-:W-:Y:S02]  /*e900*/  FMUL.FTZ R97, R3.reuse, R97 ;  /* 0x0000006103617220 */ /* 0x040fe40000410000 */
[C---:B------:R-:W-:Y:S01]  /*e910*/  HMMA.16816.F32.BF16 R72, R16.reuse, R26, R72 ;  /* 0x0000001a1048723c */ /* 0x040fe20000041848 */
[----:B------:R-:W4:Y:S03]  /*e920*/  LDSM.16.MT88.4 R24, [R204+0x3100] ;  /* 0x00310000cc18783b */ /* 0x000f260000004200 */
[C---:B------:R-:W-:Y:S02]  /*e930*/  FMUL.FTZ R98, R2.reuse, R98 ;  /* 0x0000006202627220 */ /* 0x040fe40000410000 */
[C---:B------:R-:W-:Y:S01]  /*e940*/  FMUL.FTZ R99, R2.reuse, R99 ;  /* 0x0000006302637220 */ /* 0x040fe20000410000 */
[----:B------:R-:W-:Y:S01]  /*e950*/  MUFU.EX2 R135, R135 ;  /* 0x0000008700877308 */ /* 0x000fe20000000800 */
[C---:B------:R-:W-:Y:S04]  /*e960*/  HMMA.16816.F32.BF16 R76, R16.reuse, R28, R76 ;  /* 0x0000001c104c723c */ /* 0x040fe8000004184c */
[C---:B------:R-:W-:Y:S02]  /*e970*/  FMUL.FTZ R100, R3.reuse, R100 ;  /* 0x0000006403647220 */ /* 0x040fe40000410000 */
[C---:B------:R-:W-:Y:S02]  /*e980*/  FMUL.FTZ R101, R3.reuse, R101 ;  /* 0x0000006503657220 */ /* 0x040fe40000410000 */
[C---:B------:R-:W-:Y:S01]  /*e990*/  HMMA.16816.F32.BF16 R80, R16.reuse, R30, R80 ;  /* 0x0000001e1050723c */ /* 0x040fe20000041850 */
[----:B------:R-:W5:Y:S01]  /*e9a0*/  LDSM.16.MT88.4 R28, [R202+0x3100] ;  /* 0x00310000ca1c783b */ /* 0x000f620000004200 */
[----:B------:R-:W-:Y:S02]  /*e9b0*/  MUFU.EX2 R147, R147 ;  /* 0x0000009300937308 */ /* 0x000fe40000000800 */
[C---:B------:R-:W-:Y:S02]  /*e9c0*/  FMUL.FTZ R102, R2.reuse, R102 ;  /* 0x0000006602667220 */ /* 0x040fe40000410000 */
[C---:B------:R-:W-:Y:S02]  /*e9d0*/  FMUL.FTZ R103, R2.reuse, R103 ;  /* 0x0000006702677220 */ /* 0x040fe40000410000 */
[C---:B------:R-:W-:Y:S01]  /*e9e0*/  FMUL.FTZ R104, R3.reuse, R104 ;  /* 0x0000006803687220 */ /* 0x040fe20000410000 */
[C---:B--2---:R-:W-:Y:S03]  /*e9f0*/  HMMA.16816.F32.BF16 R84, R16.reuse, R20, R84 ;  /* 0x000000141054723c */ /* 0x044fe60000041854 */
[C---:B------:R-:W-:Y:S01]  /*ea00*/  FMUL.FTZ R105, R3.reuse, R105 ;  /* 0x0000006903697220 */ /* 0x040fe20000410000 */
[----:B------:R-:W-:Y:S01]  /*ea10*/  MUFU.EX2 R136, R136 ;  /* 0x0000008800887308 */ /* 0x000fe20000000800 */
[C---:B------:R-:W-:Y:S02]  /*ea20*/  FMUL.FTZ R106, R2.reuse, R106 ;  /* 0x0000006a026a7220 */ /* 0x040fe40000410000 */
[C---:B------:R-:W-:Y:S01]  /*ea30*/  FMUL.FTZ R107, R2.reuse, R107 ;  /* 0x0000006b026b7220 */ /* 0x040fe20000410000 */
[C---:B------:R-:W-:Y:S01]  /*ea40*/  HMMA.16816.F32.BF16 R88, R16.reuse, R22, R88 ;  /* 0x000000161058723c */ /* 0x040fe20000041858 */
[----:B------:R-:W2:Y:S03]  /*ea50*/  LDSM.16.MT88.4 R20, [R201+0x3100] ;  /* 0x00310000c914783b */ /* 0x000ea60000004200 */
[C---:B------:R-:W-:Y:S02]  /*ea60*/  FMUL.FTZ R52, R3.reuse, R52 ;  /* 0x0000003403347220 */ /* 0x040fe40000410000 */
[C---:B------:R-:W-:Y:S01]  /*ea70*/  FMUL.FTZ R53, R3.reuse, R53 ;  /* 0x0000003503357220 */ /* 0x040fe20000410000 */
[----:B------:R-:W-:Y:S01]  /*ea80*/  MUFU.EX2 R144, R144 ;  /* 0x0000009000907308 */ /* 0x000fe20000000800 */
[C---:B----4-:R-:W-:Y:S04]  /*ea90*/  HMMA.16816.F32.BF16 R92, R16.reuse, R24, R92 ;  /* 0x00000018105c723c */ /* 0x050fe8000004185c */
[C---:B------:R-:W-:Y:S02]  /*eaa0*/  FMUL.FTZ R54, R2.reuse, R54 ;  /* 0x0000003602367220 */ /* 0x040fe40000410000 */
[C---:B------:R-:W-:Y:S02]  /*eab0*/  FMUL.FTZ R55, R2.reuse, R55 ;  /* 0x0000003702377220 */ /* 0x040fe40000410000 */
[C---:B------:R-:W-:Y:S01]  /*eac0*/  HMMA.16816.F32.BF16 R96, R16.reuse, R26, R96 ;  /* 0x0000001a1060723c */ /* 0x040fe20000041860 */
[----:B------:R-:W4:Y:S01]  /*ead0*/  LDSM.16.MT88.4 R24, [R200+0x3100] ;  /* 0x00310000c818783b */ /* 0x000f220000004200 */
[----:B------:R-:W-:Y:S02]  /*eae0*/  MUFU.EX2 R157, R157 ;  /* 0x0000009d009d7308 */ /* 0x000fe40000000800 */
[C---:B------:R-:W-:Y:S02]  /*eaf0*/  FMUL.FTZ R56, R3.reuse, R56 ;  /* 0x0000003803387220 */ /* 0x040fe40000410000 */
[C---:B------:R-:W-:Y:S02]  /*eb00*/  FMUL.FTZ R57, R3.reuse, R57 ;  /* 0x0000003903397220 */ /* 0x040fe40000410000 */
[C---:B-----5:R-:W-:Y:S04]  /*eb10*/  HMMA.16816.F32.BF16 R100, R16.reuse, R28, R100 ;  /* 0x0000001c1064723c */ /* 0x060fe80000041864 */
[C---:B------:R-:W-:Y:S01]  /*eb20*/  FMUL.FTZ R58, R2.reuse, R58 ;  /* 0x0000003a023a7220 */ /* 0x040fe20000410000 */
[----:B------:R-:W-:Y:S01]  /*eb30*/  MUFU.EX2 R160, R160 ;  /* 0x000000a000a07308 */ /* 0x000fe20000000800 */
[C---:B------:R-:W-:Y:S02]  /*eb40*/  FMUL.FTZ R59, R2.reuse, R59 ;  /* 0x0000003b023b7220 */ /* 0x040fe40000410000 */
[C---:B------:R-:W-:Y:S01]  /*eb50*/  HMMA.16816.F32.BF16 R104, R16.reuse, R30, R104 ;  /* 0x0000001e1068723c */ /* 0x040fe20000041868 */
[----:B------:R-:W5:Y:S03]  /*eb60*/  LDSM.16.MT88.4 R28, [R204+0x900] ;  /* 0x00090000cc1c783b */ /* 0x000f660000004200 */
[C---:B------:R-:W-:Y:S02]  /*eb70*/  FMUL.FTZ R60, R3.reuse, R60 ;  /* 0x0000003c033c7220 */ /* 0x040fe40000410000 */
[----:B------:R-:W-:Y:S01]  /*eb80*/  FMUL.FTZ R61, R3, R61 ;  /* 0x0000003d033d7220 */ /* 0x000fe20000410000 */
[----:B------:R-:W-:Y:S01]  /*eb90*/  MUFU.EX2 R162, R162 ;  /* 0x000000a200a27308 */ /* 0x000fe20000000800 */
[C---:B------:R-:W-:Y:S01]  /*eba0*/  FMUL.FTZ R62, R2.reuse, R62 ;  /* 0x0000003e023e7220 */ /* 0x040fe20000410000 */
[C---:B--2---:R-:W-:Y:S03]  /*ebb0*/  HMMA.16816.F32.BF16 R52, R16.reuse, R20, R52 ;  /* 0x000000141034723c */ /* 0x044fe60000041834 */
[--C-:B------:R-:W-:Y:S02]  /*ebc0*/  FFMA.FTZ R133, R133, c[0x0][0x2d0], -R50.reuse ;  /* 0x0000b40085857a23 */ /* 0x100fe40000010832 */
[C---:B------:R-:W-:Y:S02]  /*ebd0*/  FMUL.FTZ R63, R2.reuse, R63 ;  /* 0x0000003f023f7220 */ /* 0x040fe40000410000 */
[C---:B------:R-:W-:Y:S01]  /*ebe0*/  FMUL.FTZ R64, R3.reuse, R64 ;  /* 0x0000004003407220 */ /* 0x040fe20000410000 */
[C---:B------:R-:W-:Y:S01]  /*ebf0*/  HMMA.16816.F32.BF16 R56, R16.reuse, R22, R56 ;  /* 0x000000161038723c */ /* 0x040fe20000041838 */
[----:B------:R-:W2:Y:S01]  /*ec00*/  MUFU.EX2 R133, R133 ;  /* 0x0000008500857308 */ /* 0x000ea20000000800 */
[----:B------:R-:W5:Y:S02]  /*ec10*/  LDSM.16.MT88.4 R20, [R202+0x900] ;  /* 0x00090000ca14783b */ /* 0x000f640000004200 */
[----:B------:R-:W-:Y:S02]  /*ec20*/  FMUL.FTZ R65, R3, R65 ;  /* 0x0000004103417220 */ /* 0x000fe40000410000 */
[C---:B------:R-:W-:Y:S02]  /*ec30*/  FMUL.FTZ R66, R2.reuse, R66 ;  /* 0x0000004202427220 */ /* 0x040fe40000410000 */
[C---:B----4-:R-:W-:Y:S03]  /*ec40*/  HMMA.16816.F32.BF16 R60, R16.reuse, R24, R60 ;  /* 0x00000018103c723c */ /* 0x050fe6000004183c */
[----:B------:R-:W-:Y:S01]  /*ec50*/  MUFU.EX2 R146, R146 ;  /* 0x0000009200927308 */ /* 0x000fe20000000800 */
[----:B------:R-:W-:Y:S02]  /*ec60*/  FMUL.FTZ R67, R2, R67 ;  /* 0x0000004302437220 */ /* 0x000fe40000410000 */
[--C-:B------:R-:W-:Y:S02]  /*ec70*/  FFMA.FTZ R156, R175, c[0x0][0x2d0], -R50.reuse ;  /* 0x0000b400af9c7a23 */ /* 0x100fe40000010832 */
[--C-:B------:R-:W-:Y:S03]  /*ec80*/  FFMA.FTZ R175, R172, c[0x0][0x2d0], -R131.reuse ;  /* 0x0000b400acaf7a23 */ /* 0x100fe60000010883 */
[----:B------:R-:W-:Y:S01]  /*ec90*/  HMMA.16816.F32.BF16 R64, R16, R26, R64 ;  /* 0x0000001a1040723c */ /* 0x000fe20000041840 */
[----:B------:R-:W4:Y:S01]  /*eca0*/  LDSM.16.MT88.4 R24, [R204+0x3900] ;  /* 0x00390000cc18783b */ /* 0x000f220000004200 */
[----:B------:R-:W-:Y:S01]  /*ecb0*/  MUFU.EX2 R156, R156 ;  /* 0x0000009c009c7308 */ /* 0x000fe20000000800 */
[--C-:B------:R-:W-:Y:S02]  /*ecc0*/  FFMA.FTZ R172, R223, c[0x0][0x2d0], -R50.reuse ;  /* 0x0000b400dfac7a23 */ /* 0x100fe40000010832 */
[--C-:B------:R-:W-:Y:S02]  /*ecd0*/  FFMA.FTZ R223, R40, c[0x0][0x2d0], -R131.reuse ;  /* 0x0000b40028df7a23 */ /* 0x100fe40000010883 */
[----:B---3--:R-:W-:Y:S01]  /*ece0*/  F2FP.BF16.PACK_AB R16, R120, R51 ;  /* 0x000000337810723e */ /* 0x008fe200000010ff */
[--C-:B------:R-:W-:Y:S01]  /*ecf0*/  FFMA.FTZ R159, R159, c[0x0][0x2d0], -R50.reuse ;  /* 0x0000b4009f9f7a23 */ /* 0x100fe20000010832 */
[----:B-1----:R-:W-:Y:S03]  /*ed00*/  F2FP.BF16.PACK_AB R18, R128, R123 ;  /* 0x0000007b8012723e */ /* 0x002fe600000010ff */
[----:B--2---:R-:W-:Y:S01]  /*ed10*/  F2FP.BF16.PACK_AB R17, R133, R130 ;  /* 0x000000828511723e */ /* 0x004fe200000010ff */
[----:B------:R-:W-:Y:S01]  /*ed20*/  MUFU.EX2 R175, R175 ;  /* 0x000000af00af7308 */ /* 0x000fe20000000800 */
[----:B------:R-:W-:Y:S01]  /*ed30*/  F2FP.BF16.PACK_AB R19, R135, R132 ;  /* 0x000000848713723e */ /* 0x000fe200000010ff */
[--C-:B------:R-:W-:Y:S02]  /*ed40*/  FFMA.FTZ R158, R163, c[0x0][0x2d0], -R50.reuse ;  /* 0x0000b400a39e7a23 */ /* 0x100fe40000010832 */
[--C-:B------:R-:W-:Y:S02]  /*ed50*/  FFMA.FTZ R161, R161, c[0x0][0x2d0], -R50.reuse ;  /* 0x0000b400a1a17a23 */ /* 0x100fe40000010832 */
[--C-:B------:R-:W-:Y:S02]  /*ed60*/  FFMA.FTZ R163, R174, c[0x0][0x2d0], -R131.reuse ;  /* 0x0000b400aea37a23 */ /* 0x100fe40000010883 */
[C---:B-----5:R-:W-:Y:S02]  /*ed70*/  HMMA.16816.F32.BF16 R4, R16.reuse, R28, R4 ;  /* 0x0000001c1004723c */ /* 0x060fe40000041804 */
[----:B------:R-:W1:Y:S01]  /*ed80*/  MUFU.EX2 R159, R159 ;  /* 0x0000009f009f7308 */ /* 0x000e620000000800 */
[--C-:B------:R-:W-:Y:S02]  /*ed90*/  FFMA.FTZ R174, R185, c[0x0][0x2d0], -R50.reuse ;  /* 0x0000b400b9ae7a23 */ /* 0x100fe40000010832 */
[--C-:B------:R-:W-:Y:S02]  /*eda0*/  FFMA.FTZ R185, R138, c[0x0][0x2d0], -R131.reuse ;  /* 0x0000b4008ab97a23 */ /* 0x100fe40000010883 */
[--C-:B------:R-:W-:Y:S01]  /*edb0*/  FFMA.FTZ R138, R41, c[0x0][0x2d0], -R50.reuse ;  /* 0x0000b400298a7a23 */ /* 0x100fe20000010832 */
[C---:B------:R-:W-:Y:S01]  /*edc0*/  HMMA.16816.F32.BF16 R8, R16.reuse, R30, R8 ;  /* 0x0000001e1008723c */ /* 0x040fe20000041808 */
[----:B------:R-:W-:Y:S03]  /*edd0*/  LDSM.16.MT88.4 R28, [R201+0x3900] ;  /* 0x00390000c91c783b */ /* 0x000fe60000004200 */
[----:B------:R-:W-:Y:S01]  /*ede0*/  MUFU.EX2 R158, R158 ;  /* 0x0000009e009e7308 */ /* 0x000fe20000000800 */
[--C-:B------:R-:W-:Y:S02]  /*edf0*/  FFMA.FTZ R221, R221, c[0x0][0x2d0], -R50.reuse ;  /* 0x0000b400dddd7a23 */ /* 0x100fe40000010832 */
[--C-:B------:R-:W-:Y:S01]  /*ee00*/  FFMA.FTZ R173, R173, c[0x0][0x2d0], -R50.reuse ;  /* 0x0000b400adad7a23 */ /* 0x100fe20000010832 */
[C---:B------:R-:W-:Y:S01]  /*ee10*/  HMMA.16816.F32.BF16 R68, R16.reuse, R20, R68 ;  /* 0x000000141044723c */ /* 0x040fe20000041844 */
[----:B------:R-:W-:Y:S03]  /*ee20*/  LDSM.16.MT88.4 R40, [R200+0x4900] ;  /* 0x00490000c828783b */ /* 0x000fe60000004200 */
[--C-:B------:R-:W-:Y:S02]  /*ee30*/  FFMA.FTZ R145, R145, c[0x0][0x2d0], -R50.reuse ;  /* 0x0000b40091917a23 */ /* 0x100fe40000010832 */
[----:B------:R-:W2:Y:S01]  /*ee40*/  MUFU.EX2 R161, R161 ;  /* 0x000000a100a17308 */ /* 0x000ea20000000800 */
[--C-:B------:R-:W-:Y:S01]  /*ee50*/  FFMA.FTZ R139, R139, c[0x0][0x2d0], -R50.reuse ;  /* 0x0000b4008b8b7a23 */ /* 0x100fe20000010832 */
[C---:B------:R-:W-:Y:S01]  /*ee60*/  HMMA.16816.F32.BF16 R72, R16.reuse, R22, R72 ;  /* 0x000000161048723c */ /* 0x040fe20000041848 */
[----:B------:R-:W3:Y:S03]  /*ee70*/  LDSM.16.MT88.4 R20, [R202+0x3900] ;  /* 0x00390000ca14783b */ /* 0x000ee60000004200 */
[--C-:B------:R-:W-:Y:S02]  /*ee80*/  FFMA.FTZ R220, R137, c[0x0][0x2d0], -R50.reuse ;  /* 0x0000b40089dc7a23 */ /* 0x100fe40000010832 */
[----:B------:R-:W-:Y:S02]  /*ee90*/  FFMA.FTZ R131, R116, c[0x0][0x2d0], -R131 ;  /* 0x0000b40074837a23 */ /* 0x000fe40000010883 */
[C---:B------:R-:W-:Y:S01]  /*eea0*/  HMMA.16816.F32.BF16 R76, R16.reuse, R32, R76 ;  /* 0x00000020104c723c */ /* 0x040fe2000004184c */
[----:B------:R-:W5:Y:S03]  /*eeb0*/  MUFU.EX2 R163, R163 ;  /* 0x000000a300a37308 */ /* 0x000f660000000800 */
[--C-:B------:R-:W-:Y:S02]  /*eec0*/  FFMA.FTZ R116, R129, c[0x0][0x2d0], -R50.reuse ;  /* 0x0000b40081747a23 */ /* 0x100fe40000010832 */
[--C-:B------:R-:W-:Y:S02]  /*eed0*/  FFMA.FTZ R119, R119, c[0x0][0x2d0], -R50.reuse ;  /* 0x0000b40077777a23 */ /* 0x100fe40000010832 */
[C---:B------:R-:W-:Y:S01]  /*eee0*/  HMMA.16816.F32.BF16 R80, R16.reuse, R34, R80 ;  /* 0x000000221050723c */ /* 0x040fe20000041850 */
[----:B------:R-:W1:Y:S02]  /*eef0*/  LDSM.16.MT88.4 R32, [R200+0x3900] ;  /* 0x00390000c820783b */ /* 0x000e640000004200 */
[----:B------:R-:W-:Y:S01]  /*ef00*/  MUFU.EX2 R172, R172 ;  /* 0x000000ac00ac7308 */ /* 0x000fe20000000800 */
[--C-:B------:R-:W-:Y:S02]  /*ef10*/  FFMA.FTZ R117, R117, c[0x0][0x2d0], -R50.reuse ;  /* 0x0000b40075757a23 */ /* 0x100fe40000010832 */
[----:B------:R-:W-:Y:S02]  /*ef20*/  FFMA.FTZ R50, R13, c[0x0][0x2d0], -R50 ;  /* 0x0000b4000d327a23 */ /* 0x000fe40000010832 */
[C---:B------:R-:W-:Y:S04]  /*ef30*/  HMMA.16816.F32.BF16 R84, R16.reuse, R36, R84 ;  /* 0x000000241054723c */ /* 0x040fe80000041854 */
[----:B------:R-:W-:Y:S01]  /*ef40*/  FFMA.FTZ R44, R3, R216, R44 ;  /* 0x000000d8032c7223 */ /* 0x000fe2000001002c */
[----:B------:R-:W1:Y:S01]  /*ef50*/  MUFU.EX2 R221, R221 ;  /* 0x000000dd00dd7308 */ /* 0x000e620000000800 */
[----:B------:R-:W-:Y:S02]  /*ef60*/  FFMA.FTZ R49, R2, R217, R49 ;  /* 0x000000d902317223 */ /* 0x000fe40000010031 */
[C---:B------:R-:W-:Y:S01]  /*ef70*/  HMMA.16816.F32.BF16 R88, R16.reuse, R38, R88 ;  /* 0x000000261058723c */ /* 0x040fe20000041858 */
[----:B------:R-:W-:Y:S03]  /*ef80*/  LDSM.16.MT88.4 R36, [R200+0x4100] ;  /* 0x00410000c824783b */ /* 0x000fe60000004200 */
[----:B------:R-:W-:Y:S02]  /*ef90*/  FADD.FTZ R15, R15, R44 ;  /* 0x0000002c0f0f7221 */ /* 0x000fe40000010000 */
[----:B------:R-:W-:Y:S01]  /*efa0*/  FADD.FTZ R48, R48, R49 ;  /* 0x0000003130307221 */ /* 0x000fe20000010000 */
[----:B------:R-:W-:Y:S01]  /*efb0*/  MUFU.EX2 R174, R174 ;  /* 0x000000ae00ae7308 */ /* 0x000fe20000000800 */
[C---:B----4-:R-:W-:Y:S04]  /*efc0*/  HMMA.16816.F32.BF16 R92, R16.reuse, R24, R92 ;  /* 0x00000018105c723c */ /* 0x050fe8000004185c */
[----:B------:R-:W-:Y:S02]  /*efd0*/  FADD.FTZ R14, R14, R15 ;  /* 0x0000000f0e0e7221 */ /* 0x000fe40000010000 */
[----:B------:R-:W-:Y:S02]  /*efe0*/  FADD.FTZ R3, R47, R48 ;  /* 0x000000302f037221 */ /* 0x000fe40000010000 */
[C---:B------:R-:W-:Y:S01]  /*eff0*/  HMMA.16816.F32.BF16 R96, R16.reuse, R26, R96 ;  /* 0x0000001a1060723c */ /* 0x040fe20000041860 */
[----:B------:R-:W-:Y:S01]  /*f000*/  LDSM.16.MT88.4 R24, [R202+0x1100] ;  /* 0x00110000ca18783b */ /* 0x000fe20000004200 */
[----:B------:R-:W4:Y:S02]  /*f010*/  MUFU.EX2 R173, R173 ;  /* 0x000000ad00ad7308 */ /* 0x000f240000000800 */
[----:B------:R-:W-:Y:S02]  /*f020*/  FADD.FTZ R14, R45, R14 ;  /* 0x0000000e2d0e7221 */ /* 0x000fe40000010000 */
[----:B------:R-:W-:Y:S02]  /*f030*/  FADD.FTZ R3, R46, R3 ;  /* 0x000000032e037221 */ /* 0x000fe40000010000 */
[C---:B---3--:R-:W-:Y:S04]  /*f040*/  HMMA.16816.F32.BF16 R100, R16.reuse, R20, R100 ;  /* 0x000000141064723c */ /* 0x048fe80000041864 */
[----:B------:R-:W-:Y:S01]  /*f050*/  MUFU.EX2 R185, R185 ;  /* 0x000000b900b97308 */ /* 0x000fe20000000800 */
[----:B------:R-:W-:Y:S02]  /*f060*/  FADD.FTZ R51, R51, R14 ;  /* 0x0000000e33337221 */ /* 0x000fe40000010000 */
[----:B------:R-:W-:Y:S01]  /*f070*/  FADD.FTZ R130, R130, R3 ;  /* 0x0000000382827221 */ /* 0x000fe20000010000 */
[C---:B------:R-:W-:Y:S01]  /*f080*/  HMMA.16816.F32.BF16 R104, R16.reuse, R22, R104 ;  /* 0x000000161068723c */ /* 0x040fe20000041868 */
[----:B------:R-:W3:Y:S03]  /*f090*/  LDSM.16.MT88.4 R20, [R204+0x1100] ;  /* 0x00110000cc14783b */ /* 0x000ee60000004200 */
[----:B------:R-:W-:Y:S02]  /*f0a0*/  FADD.FTZ R120, R120, R51 ;  /* 0x0000003378787221 */ /* 0x000fe40000010000 */
[----:B------:R-:W-:Y:S01]  /*f0b0*/  MUFU.EX2 R134, R134 ;  /* 0x0000008600867308 */ /* 0x000fe20000000800 */
[----:B------:R-:W-:Y:S01]  /*f0c0*/  FADD.FTZ R133, R133, R130 ;  /* 0x0000008285857221 */ /* 0x000fe20000010000 */
[C---:B------:R-:W-:Y:S04]  /*f0d0*/  HMMA.16816.F32.BF16 R52, R16.reuse, R28, R52 ;  /* 0x0000001c1034723c */ /* 0x040fe80000041834 */
[----:B------:R-:W-:Y:S02]  /*f0e0*/  FADD.FTZ R123, R123, R120 ;  /* 0x000000787b7b7221 */ /* 0x000fe40000010000 */
[----:B------:R-:W-:Y:S02]  /*f0f0*/  FADD.FTZ R132, R132, R133 ;  /* 0x0000008584847221 */ /* 0x000fe40000010000 */
[C---:B------:R-:W-:Y:S01]  /*f100*/  HMMA.16816.F32.BF16 R56, R16.reuse, R30, R56 ;  /* 0x0000001e1038723c */ /* 0x040fe20000041838 */
[----:B------:R-:W4:Y:S01]  /*f110*/  LDSM.16.MT88.4 R28, [R201+0x1100] ;  /* 0x00110000c91c783b */ /* 0x000f220000004200 */
[----:B------:R-:W-:Y:S02]  /*f120*/  MUFU.EX2 R223, R223 ;  /* 0x000000df00df7308 */ /* 0x000fe40000000800 */
[----:B------:R-:W-:Y:S02]  /*f130*/  FADD.FTZ R128, R128, R123 ;  /* 0x0000007b80807221 */ /* 0x000fe40000010000 */
[----:B------:R-:W-:Y:S02]  /*f140*/  FADD.FTZ R135, R135, R132 ;  /* 0x0000008487877221 */ /* 0x000fe40000010000 */
[C---:B-1----:R-:W-:Y:S04]  /*f150*/  HMMA.16816.F32.BF16 R60, R16.reuse, R32, R60 ;  /* 0x00000020103c723c */ /* 0x042fe8000004183c */
[----:B------:R-:W1:Y:S04]  /*f160*/  MUFU.EX2 R138, R138 ;  /* 0x0000008a008a7308 */ /* 0x000e680000000800 */
[----:B------:R-:W-:Y:S01]  /*f170*/  HMMA.16816.F32.BF16 R64, R16, R34, R64 ;  /* 0x000000221040723c */ /* 0x000fe20000041840 */
[----:B------:R-:W1:Y:S05]  /*f180*/  LDSM.16.MT88.4 R32, [R200+0x1100] ;  /* 0x00110000c820783b */ /* 0x000e6a0000004200 */
[----:B------:R-:W1:Y:S01]  /*f190*/  MUFU.EX2 R145, R145 ;  /* 0x0000009100917308 */ /* 0x000e620000000800 */
[----:B------:R-:W-:Y:S01]  /*f1a0*/  F2FP.BF16.PACK_AB R16, R136, R147 ;  /* 0x000000938810723e */ /* 0x000fe200000010ff */
[----:B------:R-:W-:Y:S01]  /*f1b0*/  FADD.FTZ R147, R147, R128 ;  /* 0x0000008093937221 */ /* 0x000fe20000010000 */
[----:B------:R-:W-:Y:S03]  /*f1c0*/  F2FP.BF16.PACK_AB R18, R157, R144 ;  /* 0x000000909d12723e */ /* 0x000fe600000010ff */
[----:B------:R-:W-:Y:S01]  /*f1d0*/  F2FP.BF16.PACK_AB R17, R159, R156 ;  /* 0x0000009c9f11723e */ /* 0x000fe200000010ff */
[----:B------:R-:W-:Y:S01]  /*f1e0*/  FADD.FTZ R156, R156, R135 ;  /* 0x000000879c9c7221 */ /* 0x000fe20000010000 */
[----:B--2---:R-:W-:Y:S01]  /*f1f0*/  F2FP.BF16.PACK_AB R19, R161, R158 ;  /* 0x0000009ea113723e */ /* 0x004fe200000010ff */
[----:B------:R-:W-:Y:S01]  /*f200*/  FADD.FTZ R147, R136, R147 ;  /* 0x0000009388937221 */ /* 0x000fe20000010000 */
[----:B------:R-:W2:Y:S01]  /*f210*/  MUFU.EX2 R139, R139 ;  /* 0x0000008b008b7308 */ /* 0x000ea20000000800 */
[----:B------:R-:W-:Y:S02]  /*f220*/  FADD.FTZ R159, R159, R156 ;  /* 0x0000009c9f9f7221 */ /* 0x000fe40000010000 */
[----:B------:R-:W-:Y:S02]  /*f230*/  FADD.FTZ R144, R144, R147 ;  /* 0x0000009390907221 */ /* 0x000fe40000010000 */
[C---:B---3--:R-:W-:Y:S03]  /*f240*/  HMMA.16816.F32.BF16 R4, R16.reuse, R20, R4 ;  /* 0x000000141004723c */ /* 0x048fe60000041804 */
[----:B------:R-:W-:Y:S02]  /*f250*/  FADD.FTZ R158, R158, R159 ;  /* 0x0000009f9e9e7221 */ /* 0x000fe40000010000 */
[----:B------:R-:W3:Y:S01]  /*f260*/  MUFU.EX2 R220, R220 ;  /* 0x000000dc00dc7308 */ /* 0x000ee20000000800 */
[----:B------:R-:W-:Y:S02]  /*f270*/  FADD.FTZ R157, R157, R144 ;  /* 0x000000909d9d7221 */ /* 0x000fe40000010000 */
[C---:B------:R-:W-:Y:S01]  /*f280*/  HMMA.16816.F32.BF16 R8, R16.reuse, R22, R8 ;  /* 0x000000161008723c */ /* 0x040fe20000041808 */
[----:B------:R-:W2:Y:S03]  /*f290*/  LDSM.16.MT88.4 R20, [R204+0x4100] ;  /* 0x00410000cc14783b */ /* 0x000ea60000004200 */
[----:B------:R-:W-:Y:S03]  /*f2a0*/  FADD.FTZ R161, R161, R158 ;  /* 0x0000009ea1a17221 */ /* 0x000fe60000010000 */
[----:B------:R-:W-:Y:S01]  /*f2b0*/  MUFU.EX2 R122, R122 ;  /* 0x0000007a007a7308 */ /* 0x000fe20000000800 */
[C---:B------:R-:W-:Y:S08]  /*f2c0*/  HMMA.16816.F32.BF16 R68, R16.reuse, R24, R68 ;  /* 0x000000181044723c */ /* 0x040ff00000041844 */
[C---:B------:R-:W-:Y:S01]  /*f2d0*/  HMMA.16816.F32.BF16 R72, R16.reuse, R26, R72 ;  /* 0x0000001a1048723c */ /* 0x040fe20000041848 */
[----:B------:R-:W3:Y:S01]  /*f2e0*/  LDSM.16.MT88.4 R24, [R202+0x4100] ;  /* 0x00410000ca18783b */ /* 0x000ee20000004200 */
[----:B------:R-:W2:Y:S06]  /*f2f0*/  MUFU.EX2 R121, R121 ;  /* 0x0000007900797308 */ /* 0x000eac0000000800 */
[C---:B----4-:R-:W-:Y:S04]  /*f300*/  HMMA.16816.F32.BF16 R76, R16.reuse, R28, R76 ;  /* 0x0000001c104c723c */ /* 0x050fe8000004184c */
[----:B------:R-:W-:Y:S04]  /*f310*/  MUFU.EX2 R118, R118 ;  /* 0x0000007600767308 */ /* 0x000fe80000000800 */
[C---:B------:R-:W-:Y:S01]  /*f320*/  HMMA.16816.F32.BF16 R80, R16.reuse, R30, R80 ;  /* 0x0000001e1050723c */ /* 0x040fe20000041850 */
[----:B------:R-:W4:Y:S05]  /*f330*/  LDSM.16.MT88.4 R28, [R201+0x4100] ;  /* 0x00410000c91c783b */ /* 0x000f2a0000004200 */
[----:B------:R-:W3:Y:S02]  /*f340*/  MUFU.EX2 R131, R131 ;  /* 0x0000008300837308 */ /* 0x000ee40000000800 */
[C---:B-1----:R-:W-:Y:S08]  /*f350*/  HMMA.16816.F32.BF16 R84, R16.reuse, R32, R84 ;  /* 0x000000201054723c */ /* 0x042ff00000041854 */
[C---:B------:R-:W-:Y:S01]  /*f360*/  HMMA.16816.F32.BF16 R88, R16.reuse, R34, R88 ;  /* 0x000000221058723c */ /* 0x040fe20000041858 */
[----:B------:R-:W1:Y:S01]  /*f370*/  LDSM.16.MT88.4 R32, [R204+0x1900] ;  /* 0x00190000cc20783b */ /* 0x000e620000004200 */
[----:B------:R-:W-:Y:S06]  /*f380*/  MUFU.EX2 R116, R116 ;  /* 0x0000007400747308 */ /* 0x000fec0000000800 */
[C---:B--2---:R-:W-:Y:S04]  /*f390*/  HMMA.16816.F32.BF16 R92, R16.reuse, R20, R92 ;  /* 0x00000014105c723c */ /* 0x044fe8000004185c */
[----:B------:R-:W2:Y:S04]  /*f3a0*/  MUFU.EX2 R119, R119 ;  /* 0x0000007700777308 */ /* 0x000ea80000000800 */
[C---:B------:R-:W-:Y:S01]  /*f3b0*/  HMMA.16816.F32.BF16 R96, R16.reuse, R22, R96 ;  /* 0x000000161060723c */ /* 0x040fe20000041860 */
[----:B------:R-:W1:Y:S05]  /*f3c0*/  LDSM.16.MT88.4 R20, [R202+0x1900] ;  /* 0x00190000ca14783b */ /* 0x000e6a0000004200 */
[----:B------:R-:W-:Y:S02]  /*f3d0*/  MUFU.EX2 R117, R117 ;  /* 0x0000007500757308 */ /* 0x000fe40000000800 */
[C---:B---3--:R-:W-:Y:S08]  /*f3e0*/  HMMA.16816.F32.BF16 R100, R16.reuse, R24, R100 ;  /* 0x000000181064723c */ /* 0x048ff00000041864 */
[C---:B------:R-:W-:Y:S01]  /*f3f0*/  HMMA.16816.F32.BF16 R104, R16.reuse, R26, R104 ;  /* 0x0000001a1068723c */ /* 0x040fe20000041868 */
[----:B------:R-:W3:Y:S01]  /*f400*/  LDSM.16.MT88.4 R24, [R201+0x1900] ;  /* 0x00190000c918783b */ /* 0x000ee20000004200 */
[----:B------:R-:W1:Y:S06]  /*f410*/  MUFU.EX2 R50, R50 ;  /* 0x0000003200327308 */ /* 0x000e6c0000000800 */
[C---:B----4-:R-:W-:Y:S08]  /*f420*/  HMMA.16816.F32.BF16 R52, R16.reuse, R28, R52 ;  /* 0x0000001c1034723c */ /* 0x050ff00000041834 */
[C---:B------:R-:W-:Y:S01]  /*f430*/  HMMA.16816.F32.BF16 R56, R16.reuse, R30, R56 ;  /* 0x0000001e1038723c */ /* 0x040fe20000041838 */
[----:B------:R-:W4:Y:S07]  /*f440*/  LDSM.16.MT88.4 R28, [R200+0x1900] ;  /* 0x00190000c81c783b */ /* 0x000f2e0000004200 */
[C---:B------:R-:W-:Y:S08]  /*f450*/  HMMA.16816.F32.BF16 R60, R16.reuse, R36, R60 ;  /* 0x00000024103c723c */ /* 0x040ff0000004183c */
[----:B------:R-:W-:Y:S01]  /*f460*/  HMMA.16816.F32.BF16 R64, R16, R38, R64 ;  /* 0x000000261040723c */ /* 0x000fe20000041840 */
[----:B------:R-:W-:Y:S06]  /*f470*/  LDSM.16.MT88.4 R36, [R201+0x4900] ;  /* 0x00490000c924783b */ /* 0x000fec0000004200 */
[----:B-----5:R-:W-:Y:S01]  /*f480*/  F2FP.BF16.PACK_AB R16, R163, R160 ;  /* 0x000000a0a310723e */ /* 0x020fe200000010ff */
        /* <DEDUP_REMOVED lines=8> */
[C---:B-1----:R-:W-:Y:S03]  /*f510*/  HMMA.16816.F32.BF16 R4, R16.reuse, R32, R4 ;  /* 0x000000201004723c */ /* 0x042fe60000041804 */
[----:B------:R-:W-:Y:S02]  /*f520*/  FADD.FTZ R174, R174, R221 ;  /* 0x000000ddaeae7221 */ /* 0x000fe40000010000 */
[----:B------:R-:W-:Y:S02]  /*f530*/  FADD.FTZ R175, R175, R162 ;  /* 0x000000a2afaf7221 */ /* 0x000fe40000010000 */
[----:B------:R-:W-:Y:S01]  /*f540*/  FADD.FTZ R173, R173, R174 ;  /* 0x000000aeadad7221 */ /* 0x000fe20000010000 */
[C---:B------:R-:W-:Y:S01]  /*f550*/  HMMA.16816.F32.BF16 R8, R16.reuse, R34, R8 ;  /* 0x000000221008723c */ /* 0x040fe20000041808 */
[----:B------:R-:W1:Y:S03]  /*f560*/  LDSM.16.MT88.4 R32, [R204+0x4900] ;  /* 0x00490000cc20783b */ /* 0x000e660000004200 */
[----:B------:R-:W-:Y:S04]  /*f570*/  FADD.FTZ R2, R138, R173 ;  /* 0x000000ad8a027221 */ /* 0x000fe80000010000 */
[C---:B------:R-:W-:Y:S04]  /*f580*/  HMMA.16816.F32.BF16 R68, R16.reuse, R20, R68 ;  /* 0x000000141044723c */ /* 0x040fe80000041844 */
[----:B------:R-:W-:Y:S04]  /*f590*/  FADD.FTZ R2, R145, R2 ;  /* 0x0000000291027221 */ /* 0x000fe80000010000 */
[C---:B------:R-:W-:Y:S01]  /*f5a0*/  HMMA.16816.F32.BF16 R72, R16.reuse, R22, R72 ;  /* 0x000000161048723c */ /* 0x040fe20000041848 */
[----:B------:R-:W5:Y:S03]  /*f5b0*/  LDSM.16.MT88.4 R20, [R202+0x4900] ;  /* 0x00490000ca14783b */ /* 0x000f660000004200 */
[----:B------:R-:W-:Y:S01]  /*f5c0*/  FADD.FTZ R3, R139, R2 ;  /* 0x000000028b037221 */ /* 0x000fe20000010000 */
[----:B------:R-:W-:Y:S03]  /*f5d0*/  IADD3 R2, R184, -0x1, RZ ;  /* 0xffffffffb8027810 */ /* 0x000fe60007ffe0ff */
[C---:B---3--:R-:W-:Y:S04]  /*f5e0*/  HMMA.16816.F32.BF16 R76, R16.reuse, R24, R76 ;  /* 0x00000018104c723c */ /* 0x048fe8000004184c */
[----:B------:R-:W-:Y:S02]  /*f5f0*/  FADD.FTZ R3, R220, R3 ;  /* 0x00000003dc037221 */ /* 0x000fe40000010000 */
[----:B------:R-:W-:Y:S02]  /*f600*/  IMAD.MOV.U32 R184, RZ, RZ, R2 ;  /* 0x000000ffffb87224 */ /* 0x000fe400078e0002 */
[C---:B------:R-:W-:Y:S01]  /*f610*/  HMMA.16816.F32.BF16 R80, R16.reuse, R26, R80 ;  /* 0x0000001a1050723c */ /* 0x040fe20000041850 */
[----:B------:R-:W3:Y:S03]  /*f620*/  LDSM.16.MT88.4 R24, [R204+0x2100] ;  /* 0x00210000cc18783b */ /* 0x000ee60000004200 */
[----:B------:R-:W-:Y:S04]  /*f630*/  IMAD.MOV.U32 R2, RZ, RZ, R12 ;  /* 0x000000ffff027224 */ /* 0x000fe800078e000c */
[C---:B----4-:R-:W-:Y:S08]  /*f640*/  HMMA.16816.F32.BF16 R84, R16.reuse, R28, R84 ;  /* 0x0000001c1054723c */ /* 0x050ff00000041854 */
[C---:B------:R-:W-:Y:S01]  /*f650*/  HMMA.16816.F32.BF16 R88, R16.reuse, R30, R88 ;  /* 0x0000001e1058723c */ /* 0x040fe20000041858 */
[----:B------:R-:W4:Y:S07]  /*f660*/  LDSM.16.MT88.4 R28, [R202+0x2100] ;  /* 0x00210000ca1c783b */ /* 0x000f2e0000004200 */
[C---:B-1----:R-:W-:Y:S08]  /*f670*/  HMMA.16816.F32.BF16 R92, R16.reuse, R32, R92 ;  /* 0x00000020105c723c */ /* 0x042ff0000004185c */
[C---:B------:R-:W-:Y:S01]  /*f680*/  HMMA.16816.F32.BF16 R96, R16.reuse, R34, R96 ;  /* 0x000000221060723c */ /* 0x040fe20000041860 */
[----:B------:R-:W-:Y:S07]  /*f690*/  LDSM.16.MT88.4 R32, [R200+0x2100] ;  /* 0x00210000c820783b */ /* 0x000fee0000004200 */
[C---:B-----5:R-:W-:Y:S08]  /*f6a0*/  HMMA.16816.F32.BF16 R100, R16.reuse, R20, R100 ;  /* 0x000000141064723c */ /* 0x060ff00000041864 */
        /* <DEDUP_REMOVED lines=15> */
[C---:B---3--:R-:W-:Y:S03]  /*f7a0*/  HMMA.16816.F32.BF16 R4, R16.reuse, R24, R4 ;  /* 0x000000181004723c */ /* 0x048fe60000041804 */
[----:B------:R-:W-:Y:S05]  /*f7b0*/  FADD.FTZ R223, R223, R134 ;  /* 0x00000086dfdf7221 */ /* 0x000fea0000010000 */
[C---:B------:R-:W-:Y:S01]  /*f7c0*/  HMMA.16816.F32.BF16 R8, R16.reuse, R26, R8 ;  /* 0x0000001a1008723c */ /* 0x040fe20000041808 */
[----:B------:R-:W3:Y:S07]  /*f7d0*/  LDSM.16.MT88.4 R24, [R204+0x5100] ;  /* 0x00510000cc18783b */ /* 0x000eee0000004200 */
[C---:B----4-:R-:W-:Y:S08]  /*f7e0*/  HMMA.16816.F32.BF16 R68, R16.reuse, R28, R68 ;  /* 0x0000001c1044723c */ /* 0x050ff00000041844 */
[C---:B------:R-:W-:Y:S01]  /*f7f0*/  HMMA.16816.F32.BF16 R72, R16.reuse, R30, R72 ;  /* 0x0000001e1048723c */ /* 0x040fe20000041848 */
[----:B------:R-:W4:Y:S07]  /*f800*/  LDSM.16.MT88.4 R28, [R202+0x5100] ;  /* 0x00510000ca1c783b */ /* 0x000f2e0000004200 */
[C---:B-1----:R-:W-:Y:S08]  /*f810*/  HMMA.16816.F32.BF16 R76, R16.reuse, R20, R76 ;  /* 0x00000014104c723c */ /* 0x042ff0000004184c */
[C---:B------:R-:W-:Y:S01]  /*f820*/  HMMA.16816.F32.BF16 R80, R16.reuse, R22, R80 ;  /* 0x000000161050723c */ /* 0x040fe20000041850 */
[----:B------:R-:W1:Y:S07]  /*f830*/  LDSM.16.MT88.4 R20, [R200+0x5100] ;  /* 0x00510000c814783b */ /* 0x000e6e0000004200 */
[C---:B------:R-:W-:Y:S08]  /*f840*/  HMMA.16816.F32.BF16 R84, R16.reuse, R32, R84 ;  /* 0x000000201054723c */ /* 0x040ff00000041854 */
[C---:B------:R-:W-:Y:S01]  /*f850*/  HMMA.16816.F32.BF16 R88, R16.reuse, R34, R88 ;  /* 0x000000221058723c */ /* 0x040fe20000041858 */
[----:B------:R-:W5:Y:S07]  /*f860*/  LDSM.16.MT88.4 R32, [R202+0x2900] ;  /* 0x00290000ca20783b */ /* 0x000f6e0000004200 */
[C---:B---3--:R-:W-:Y:S08]  /*f870*/  HMMA.16816.F32.BF16 R92, R16.reuse, R24, R92 ;  /* 0x00000018105c723c */ /* 0x048ff0000004185c */
[C---:B------:R-:W-:Y:S01]  /*f880*/  HMMA.16816.F32.BF16 R96, R16.reuse, R26, R96 ;  /* 0x0000001a1060723c */ /* 0x040fe20000041860 */
[----:B------:R-:W3:Y:S07]  /*f890*/  LDSM.16.MT88.4 R24, [R200+0x2900] ;  /* 0x00290000c818783b */ /* 0x000eee0000004200 */
[C---:B----4-:R-:W-:Y:S08]  /*f8a0*/  HMMA.16816.F32.BF16 R100, R16.reuse, R28, R100 ;  /* 0x0000001c1064723c */ /* 0x050ff00000041864 */
        /* <DEDUP_REMOVED lines=8> */
[----:B------:R-:W-:Y:S03]  /*f930*/  F2FP.BF16.PACK_AB R18, R131, R118 ;  /* 0x000000768312723e */ /* 0x000fe600000010ff */
[----:B--2---:R-:W-:Y:S01]  /*f940*/  F2FP.BF16.PACK_AB R17, R119, R116 ;  /* 0x000000747711723e */ /* 0x004fe200000010ff */
[----:B------:R-:W-:Y:S01]  /*f950*/  FADD.FTZ R116, R116, R3 ;  /* 0x0000000374747221 */ /* 0x000fe20000010000 */
[----:B------:R-:W-:Y:S01]  /*f960*/  F2FP.BF16.PACK_AB R19, R50, R117 ;  /* 0x000000753213723e */ /* 0x000fe200000010ff */
[----:B------:R-:W-:Y:S02]  /*f970*/  FADD.FTZ R121, R121, R122 ;  /* 0x0000007a79797221 */ /* 0x000fe40000010000 */
[----:B------:R-:W-:Y:S02]  /*f980*/  FADD.FTZ R116, R119, R116 ;  /* 0x0000007477747221 */ /* 0x000fe40000010000 */
[----:B------:R-:W-:Y:S02]  /*f990*/  FADD.FTZ R118, R118, R121 ;  /* 0x0000007976767221 */ /* 0x000fe40000010000 */
[C---:B------:R-:W-:Y:S01]  /*f9a0*/  HMMA.16816.F32.BF16 R112, R16.reuse, R108, R4 ;  /* 0x0000006c1070723c */ /* 0x040fe20000041804 */
[----:B------:R-:W2:Y:S02]  /*f9b0*/  LDSM.16.MT88.4 R4, [R202+0x5900] ;  /* 0x00590000ca04783b */ /* 0x000ea40000004200 */
[----:B------:R-:W-:Y:S02]  /*f9c0*/  FADD.FTZ R117, R117, R116 ;  /* 0x0000007475757221 */ /* 0x000fe40000010000 */
[----:B------:R-:W-:Y:S02]  /*f9d0*/  FADD.FTZ R216, R131, R118 ;  /* 0x0000007683d87221 */ /* 0x000fe40000010000 */
[----:B------:R-:W-:Y:S01]  /*f9e0*/  FADD.FTZ R217, R50, R117 ;  /* 0x0000007532d97221 */ /* 0x000fe20000010000 */
[C---:B------:R-:W-:Y:S01]  /*f9f0*/  HMMA.16816.F32.BF16 R108, R16.reuse, R110, R8 ;  /* 0x0000006e106c723c */ /* 0x040fe20000041808 */
[----:B------:R-:W4:Y:S03]  /*fa00*/  LDSM.16.MT88.4 R8, [R201+0x5900] ;  /* 0x00590000c908783b */ /* 0x000f260000004200 */
[----:B------:R-:W-:Y:S04]  /*fa10*/  IMAD.MOV.U32 R3, RZ, RZ, R0 ;  /* 0x000000ffff037224 */ /* 0x000fe800078e0000 */
[C---:B-----5:R-:W-:Y:S08]  /*fa20*/  HMMA.16816.F32.BF16 R68, R16.reuse, R32, R68 ;  /* 0x000000201044723c */ /* 0x060ff00000041844 */
[C---:B------:R-:W-:Y:S08]  /*fa30*/  HMMA.16816.F32.BF16 R72, R16.reuse, R34, R72 ;  /* 0x000000221048723c */ /* 0x040ff00000041848 */
[C---:B------:R-:W-:Y:S08]  /*fa40*/  HMMA.16816.F32.BF16 R76, R16.reuse, R40, R76 ;  /* 0x00000028104c723c */ /* 0x040ff0000004184c */
[C---:B------:R-:W-:Y:S08]  /*fa50*/  HMMA.16816.F32.BF16 R80, R16.reuse, R42, R80 ;  /* 0x0000002a1050723c */ /* 0x040ff00000041850 */
[C---:B---3--:R-:W-:Y:S08]  /*fa60*/  HMMA.16816.F32.BF16 R84, R16.reuse, R24, R84 ;  /* 0x000000181054723c */ /* 0x048ff00000041854 */
[C---:B------:R-:W-:Y:S08]  /*fa70*/  HMMA.16816.F32.BF16 R88, R16.reuse, R26, R88 ;  /* 0x0000001a1058723c */ /* 0x040ff00000041858 */
[C---:B-1----:R-:W-:Y:S08]  /*fa80*/  HMMA.16816.F32.BF16 R92, R16.reuse, R20, R92 ;  /* 0x00000014105c723c */ /* 0x042ff0000004185c */
[C---:B------:R-:W-:Y:S01]  /*fa90*/  HMMA.16816.F32.BF16 R96, R16.reuse, R22, R96 ;  /* 0x000000161060723c */ /* 0x040fe20000041860 */
[----:B------:R-:W1:Y:S07]  /*faa0*/  LDSM.16.MT88.4 R20, [R200+0x5900] ;  /* 0x00590000c814783b */ /* 0x000e6e0000004200 */
[C---:B--2---:R-:W-:Y:S08]  /*fab0*/  HMMA.16816.F32.BF16 R100, R16.reuse, R4, R100 ;  /* 0x000000041064723c */ /* 0x044ff00000041864 */
[C---:B------:R-:W-:Y:S08]  /*fac0*/  HMMA.16816.F32.BF16 R104, R16.reuse, R6, R104 ;  /* 0x000000061068723c */ /* 0x040ff00000041868 */
[C---:B----4-:R-:W-:Y:S08]  /*fad0*/  HMMA.16816.F32.BF16 R52, R16.reuse, R8, R52 ;  /* 0x000000081034723c */ /* 0x050ff00000041834 */
[C---:B------:R-:W-:Y:S08]  /*fae0*/  HMMA.16816.F32.BF16 R56, R16.reuse, R10, R56 ;  /* 0x0000000a1038723c */ /* 0x040ff00000041838 */
[C---:B-1----:R-:W-:Y:S08]  /*faf0*/  HMMA.16816.F32.BF16 R60, R16.reuse, R20, R60 ;  /* 0x00000014103c723c */ /* 0x042ff0000004183c */
[----:B------:R-:W-:Y:S01]  /*fb00*/  HMMA.16816.F32.BF16 R64, R16, R22, R64 ;  /* 0x000000161040723c */ /* 0x000fe20000041840 */
[----:B------:R-:W-:-:S07]  /*fb10*/  @P0 BRA `(.L_x_1393) ;  /* 0xffffc3f000000947 */ /* 0x000fce000383ffff */
.L_x_1384:
        /* <DEDUP_REMOVED lines=91> */
.L_x_1356:
        /* <DEDUP_REMOVED lines=213> */
.L_x_1396:
[----:B------:R-:W-:Y:S05]  /*10e20*/  BSYNC B0 ;  /* 0x0000000000007941 */ /* 0x000fea0003800000 */
.L_x_1395:
        /* <DEDUP_REMOVED lines=98> */
.L_x_1394:
        /* <DEDUP_REMOVED lines=50> */
.L_x_1397:
        /* <DEDUP_REMOVED lines=9> */
.L_x_2713:


//--------------------- .text._ZN7cutlass13device_kernelIN5flash19enable_sm80_to_sm89INS1_16FlashAttnFwdSm80INS1_25CollectiveMainloopFwdSm80ILi8ELi1ELb1EN4cute5tupleIJNS5_1CILi128EEES8_S8_EEELi128ENS_10bfloat16_tEfNS_4arch4Sm80ELb1ELb0ELb0ELb0ELb0ELb0ELb1ELb1EEENS1_21CollectiveEpilogueFwdIS9_NS6_IJNS7_ILi1EEESF_SF_EEESA_SC_Li256ELb0ELb1ELb1ELb0EEENS1_30DynamicPersistentTileSchedulerILi256ELi256ELb1ELb1ELb0EEEEEEEEEvNT_6ParamsE --------------------------
	.section	.text._ZN7cutlass13device_kernelIN5flash19enable_sm80_to_sm89INS1_16FlashAttnFwdSm80INS1_25CollectiveMainloopFwdSm80ILi8ELi1ELb1EN4cute5tupleIJNS5_1CILi128EEES8_S8_EEELi128ENS_10bfloat16_tEfNS_4arch4Sm80ELb1ELb0ELb0ELb0ELb0ELb0ELb1ELb1EEENS1_21CollectiveEpilogueFwdIS9_NS6_IJNS7_ILi1EEESF_SF_EEESA_SC_Li256ELb0ELb1ELb1ELb0EEENS1_30DynamicPersistentTileSchedulerILi256ELi256ELb1ELb1ELb0EEEEEEEEEvNT_6ParamsE,"ax",@progbits
	.sectioninfo	@"SHI_REGISTERS=255"
	.align	128
.text._ZN7cutlass13device_kernelIN5flash19enable_sm80_to_sm89INS1_16FlashAttnFwdSm80INS1_25CollectiveMainloopFwdSm80ILi8ELi1ELb1EN4cute5tupleIJNS5_1CILi128EEES8_S8_EEELi128ENS_10bfloat16_tEfNS_4arch4Sm80ELb1ELb0ELb0ELb0ELb0ELb0ELb1ELb1EEENS1_21CollectiveEpilogueFwdIS9_NS6_IJNS7_ILi1EEESF_SF_EEESA_SC_Li256ELb0ELb1ELb1ELb0EEENS1_30DynamicPersistentTileSchedulerILi256ELi256ELb1ELb1ELb0EEEEEEEEEvNT_6ParamsE:
        .type           _ZN7cutlass13device_kernelIN5flash19enable_sm80_to_sm89INS1_16FlashAttnFwdSm80INS1_25CollectiveMainloopFwdSm80ILi8ELi1ELb1EN4cute5tupleIJNS5_1CILi128EEES8_S8_EEELi128ENS_10bfloat16_tEfNS_4arch4Sm80ELb1ELb0ELb0ELb0ELb0ELb0ELb1ELb1EEENS1_21CollectiveEpilogueFwdIS9_NS6_IJNS7_ILi1EEESF_SF_EEESA_SC_Li256ELb0ELb1ELb1ELb0EEENS1_30DynamicPersistentTileSchedulerILi256ELi256ELb1ELb1ELb0EEEEEEEEEvNT_6ParamsE,@function
        .size           _ZN7cutlass13device_kernelIN5flash19enable_sm80_to_sm89INS1_16FlashAttnFwdSm80INS1_25CollectiveMainloopFwdSm80ILi8ELi1ELb1EN4cute5tupleIJNS5_1CILi128EEES8_S8_EEELi128ENS_10bfloat16_tEfNS_4arch4Sm80ELb1ELb0ELb0ELb0ELb0ELb0ELb1ELb1EEENS1_21CollectiveEpilogueFwdIS9_NS6_IJNS7_ILi1EEESF_SF_EEESA_SC_Li256ELb0ELb1ELb1ELb0EEENS1_30DynamicPersistentTileSchedulerILi256ELi256ELb1ELb1ELb0EEEEEEEEEvNT_6ParamsE,(.L_x_2714 - _ZN7cutlass13device_kernelIN5flash19enable_sm80_to_sm89INS1_16FlashAttnFwdSm80INS1_25CollectiveMainloopFwdSm80ILi8ELi1ELb1EN4cute5tupleIJNS5_1CILi128EEES8_S8_EEELi128ENS_10bfloat16_tEfNS_4arch4Sm80ELb1ELb0ELb0ELb0ELb0ELb0ELb1ELb1EEENS1_21CollectiveEpilogueFwdIS9_NS6_IJNS7_ILi1EEESF_SF_EEESA_SC_Li256ELb0ELb1ELb1ELb0EEENS1_30DynamicPersistentTileSchedulerILi256ELi256ELb1ELb1ELb0EEEEEEEEEvNT_6ParamsE)
        .other          _ZN7cutlass13device_kernelIN5flash19enable_sm80_to_sm89INS1_16FlashAttnFwdSm80INS1_25CollectiveMainloopFwdSm80ILi8ELi1ELb1EN4cute5tupleIJNS5_1CILi128EEES8_S8_EEELi128ENS_10bfloat16_tEfNS_4arch4Sm80ELb1ELb0ELb0ELb0ELb0ELb0ELb1ELb1EEENS1_21CollectiveEpilogueFwdIS9_NS6_IJNS7_ILi1EEESF_SF_EEESA_SC_Li256ELb0ELb1ELb1ELb0EEENS1_30DynamicPersistentTileSchedulerILi256ELi256ELb1ELb1ELb0EEEEEEEEEvNT_6ParamsE,@"STO_CUDA_ENTRY STV_DEFAULT"
_ZN7cutlass13device_kernelIN5flash19enable_sm80_to_sm89INS1_16FlashAttnFwdSm80INS1_25CollectiveMainloopFwdSm80ILi8ELi1ELb1EN4cute5tupleIJNS5_1CILi128EEES8_S8_EEELi128ENS_10bfloat16_tEfNS_4arch4Sm80ELb1ELb0ELb0ELb0ELb0ELb0ELb1ELb1EEENS1_21CollectiveEpilogueFwdIS9_NS6_IJNS7_ILi1EEESF_SF_EEESA_SC_Li256ELb0ELb1ELb1ELb0EEENS1_30DynamicPersistentTileSchedulerILi256ELi256ELb1ELb1ELb0EEEEEEEEEvNT_6ParamsE:
        /* <DEDUP_REMOVED lines=125> */
.L_x_1423:
        /* <DEDUP_REMOVED lines=19> */
.L_x_1399:
[----:B------:R-:W-:-:S04]  /*0900*/  MOV R0, c[0x0][0x554] ;  /* 0x0001550000007a02 */ /* 0x000fc80000000f00 */
[----:B------:R-:W-:Y:S02]  /*0910*/  ISETP.NE.AND P0, PT, R0, 0x1, PT ;  /* 0x000000010000780c */ /* 0x000fe40003f05270 */
[----:B------:R-:W-:-:S11]  /*0920*/  MOV R0, R2 ;  /* 0x0000000200007202 */ /* 0x000fd60000000f00 */
[----:B------:R-:W-:-:S05]  /*0930*/  @P0 IMAD.HI.U32 R4, R2, c[0x0][0x558], RZ ;  /* 0x0001560002040a27 */ /* 0x000fca00078e00ff */
[----:B------:R-:W-:-:S05]  /*0940*/  @P0 SHF.R.U32.HI R0, RZ, c[0x0][0x55c], R4 ;  /* 0x00015700ff000a19 */ /* 0x000fca0000011604 */
[----:B------:R-:W-:Y:S02]  /*0950*/  IMAD R4, R0, c[0x0][0x554], RZ ;  /* 0x0001550000047a24 */ /* 0x000fe400078e02ff */
.L_x_1400:
[----:B------:R-:W-:Y:S05]  /*0960*/  BSYNC B0 ;  /* 0x0000000000007941 */ /* 0x000fea0003800000 */
.L_x_1398:
        /* <DEDUP_REMOVED lines=74> */
.L_x_1402:
[----:B------:R-:W-:Y:S05]  /*0e10*/  BSYNC B0 ;  /* 0x0000000000007941 */ /* 0x000fea0003800000 */
.L_x_1401:
        /* <DEDUP_REMOVED lines=10> */
[----:B------:R2:W-:Y:S01]  /*0ec0*/  STL [R1], R156 ;  /* 0x0000009c01007387 */ /* 0x0005e20000100800 */
        /* <DEDUP_REMOVED lines=41> */
[----:B------:R2:W5:Y:S01]  /*1160*/  @P0 LDG.E R10, [R2.64] ;  /* 0x00000006020a0981 */ /* 0x000562000c1e1900 */
[----:B-1----:R-:W-:Y:S01]  /*1170*/  SHF.R.S32.HI R11, RZ, 0x1f, R20 ;  /* 0x0000001fff0b7819 */ /* 0x002fe20000011414 */
[----:B------:R-:W-:Y:S01]  /*1180*/  WARPSYNC 0xffffffff ;  /* 0xffffffff00007948 */ /* 0x000fe20003800000 */
[----:B------:R-:W-:-:S05]  /*1190*/  SHF.R.S32.HI R0, RZ, 0x1f, R45 ;  /* 0x0000001fff007819 */ /* 0x000fca000001142d */
[C---:B--2---:R-:W-:Y:S02]  /*11a0*/  IMAD R2, R0.reuse, c[0x0][0x1e0], RZ ;  /* 0x0000780000027a24 */ /* 0x044fe400078e02ff */
        /* <DEDUP_REMOVED lines=27> */
[--C-:B-----5:R-:W-:Y:S01]  /*1360*/  @P0 SHF.R.S32.HI R3, RZ, 0x1f, R10.reuse ;  /* 0x0000001fff030819 */ /* 0x120fe2000001140a */
        /* <DEDUP_REMOVED lines=8> */
[----:B------:R-:W-:-:S02]  /*13f0*/  LOP3.LUT R44, R12, 0x2, R13, 0xe2, !PT ;  /* 0x000000020c2c7812 */ /* 0x000fc400078ee20d */
[----:B------:R-:W-:Y:S01]  /*1400*/  IADD3 R10, R157, -0x1, RZ ;  /* 0xffffffff9d0a7810 */ /* 0x000fe20007ffe0ff */
        /* <DEDUP_REMOVED lines=13> */
[----:B------:R-:W-:Y:S02]  /*14e0*/  IMAD.MOV.U32 R7, RZ, RZ, R6 ;  /* 0x000000ffff077224 */ /* 0x000fe400078e0006 */
[----:B------:R-:W-:-:S02]  /*14f0*/  IMAD R3, R11, c[0x0][0x1c0], RZ ;  /* 0x000070000b037a24 */ /* 0x000fc400078e02ff */
[----:B------:R-:W-:Y:S02]  /*1500*/  IMAD.MOV.U32 R6, RZ, RZ, R8 ;  /* 0x000000ffff067224 */ /* 0x000fe400078e0008 */
[C---:B------:R-:W-:Y:S02]  /*1510*/  IMAD R3, R20.reuse, c[0x0][0x1c4], R3 ;  /* 0x0000710014037a24 */ /* 0x040fe400078e0203 */
[----:B------:R-:W-:Y:S01]  /*1520*/  IMAD.WIDE.U32 R6, R20, c[0x0][0x1c0], R6 ;  /* 0x0000700014067a25 */ /* 0x000fe200078e0006 */
[----:B------:R-:W-:Y:S03]  /*1530*/  BAR.SYNC.DEFER_BLOCKING 0x0 ;  /* 0x0000000000007b1d */ /* 0x000fe60000010000 */
[----:B------:R-:W-:Y:S02]  /*1540*/  IMAD.IADD R3, R7, 0x1, R3 ;  /* 0x0000000107037824 */ /* 0x000fe400078e0203 */
[----:B------:R-:W-:-:S02]  /*1550*/  IMAD R11, R17, c[0x0][0x168], RZ ;  /* 0x00005a00110b7a24 */ /* 0x000fc400078e02ff */
[----:B------:R-:W-:-:S05]  /*1560*/  IMAD.IADD R9, R45, 0x1, R158 ;  /* 0x000000012d097824 */ /* 0x000fca00078e029e */
[----:B------:R-:W-:Y:S02]  /*1570*/  ISETP.GE.AND P1, PT, R9, R11, PT ;  /* 0x0000000b0900720c */ /* 0x000fe40003f26270 */
[----:B------:R-:W-:Y:S02]  /*1580*/  ISETP.GE.AND P6, PT, R18, c[0x0][0x198], PT ;  /* 0x0000660012007a0c */ /* 0x000fe40003fc6270 */
[----:B------:R-:W-:Y:S01]  /*1590*/  ISETP.GE.AND P4, PT, R15, c[0x0][0x198], PT ;  /* 0x000066000f007a0c */ /* 0x000fe20003f86270 */
[----:B------:R-:W-:Y:S02]  /*15a0*/  IMAD.MOV.U32 R153, RZ, RZ, c[0x0][0x1e0] ;  /* 0x00007800ff997624 */ /* 0x000fe400078e00ff */
[----:B------:R-:W-:Y:S02]  /*15b0*/  IMAD.MOV.U32 R154, RZ, RZ, c[0x0][0x1e4] ;  /* 0x00007900ff9a7624 */ /* 0x000fe400078e00ff */
[----:B--2---:R-:W-:-:S04]  /*15c0*/  IMAD.IADD R2, R16, 0x1, R158 ;  /* 0x0000000110027824 */ /* 0x004fc800078e029e */
[----:B------:R-:W-:-:S04]  /*15d0*/  @P5 IMAD.HI.U32 R4, R2, c[0x0][0x2c8], RZ ;  /* 0x0000b20002045a27 */ /* 0x000fc800078e00ff */
[----:B------:R-:W-:Y:S01]  /*15e0*/  IMAD.MOV.U32 R0, RZ, RZ, R2 ;  /* 0x000000ffff007224 */ /* 0x000fe200078e0002 */
[----:B------:R-:W-:-:S04]  /*15f0*/  @P5 SHF.R.U32.HI R0, RZ, c[0x0][0x2cc], R4 ;  /* 0x0000b300ff005a19 */ /* 0x000fc80000011604 */
[--C-:B------:R-:W-:Y:S01]  /*1600*/  SHF.R.S32.HI R5, RZ, 0x1f, R0.reuse ;  /* 0x0000001fff057819 */ /* 0x100fe20000011400 */
[----:B------:R-:W-:-:S04]  /*1610*/  IMAD.MOV R4, RZ, RZ, -R0 ;  /* 0x000000ffff047224 */ /* 0x000fc800078e0a00 */
[----:B------:R-:W-:Y:S02]  /*1620*/  IMAD R4, R4, c[0x0][0x2c4], R2 ;  /* 0x0000b10004047a24 */ /* 0x000fe400078e0202 */
[----:B------:R-:W-:Y:S02]  /*1630*/  IMAD.MOV.U32 R2, RZ, RZ, R6 ;  /* 0x000000ffff027224 */ /* 0x000fe400078e0006 */
[----:B------:R-:W-:Y:S02]  /*1640*/  IMAD R5, R5, c[0x0][0x1b0], RZ ;  /* 0x00006c0005057a24 */ /* 0x000fe400078e02ff */
[----:B------:R-:W-:-:S04]  /*1650*/  IMAD.WIDE.U32 R2, R0, c[0x0][0x1b0], R2 ;  /* 0x00006c0000027a25 */ /* 0x000fc800078e0002 */
[----:B------:R-:W-:Y:S01]  /*1660*/  IMAD R0, R0, c[0x0][0x1b4], R5 ;  /* 0x00006d0000007a24 */ /* 0x000fe200078e0205 */
[----:B------:R-:W-:-:S03]  /*1670*/  SHF.R.S32.HI R5, RZ, 0x1f, R4 ;  /* 0x0000001fff057819 */ /* 0x000fc60000011404 */
[----:B------:R-:W-:Y:S02]  /*1680*/  IMAD.IADD R3, R3, 0x1, R0 ;  /* 0x0000000103037824 */ /* 0x000fe400078e0200 */
[----:B------:R-:W-:Y:S02]  /*1690*/  IMAD R0, R5, c[0x0][0x1a8], RZ ;  /* 0x00006a0005007a24 */ /* 0x000fe400078e02ff */
[----:B------:R-:W-:-:S04]  /*16a0*/  IMAD.WIDE.U32 R2, R4, c[0x0][0x1a8], R2 ;  /* 0x00006a0004027a25 */ /* 0x000fc800078e0002 */
[----:B------:R-:W-:Y:S01]  /*16b0*/  IMAD R0, R4, c[0x0][0x1ac], R0 ;  /* 0x00006b0004007a24 */ /* 0x000fe200078e0200 */
[----:B------:R-:W-:-:S03]  /*16c0*/  LEA R8, P0, R2, c[0x0][0x160], 0x1 ;  /* 0x0000580002087a11 */ /* 0x000fc600078008ff */
[----:B------:R-:W-:-:S05]  /*16d0*/  IMAD.IADD R0, R3, 0x1, R0 ;  /* 0x0000000103007824 */ /* 0x000fca00078e0200 */
        /* <DEDUP_REMOVED lines=29> */
[----:B------:R-:W-:Y:S02]  /*18b0*/  SHF.R.S32.HI R11, RZ, 0x1f, R10 ;  /* 0x0000001fff0b7819 */ /* 0x000fe4000001140a */
        /* <DEDUP_REMOVED lines=13> */
[----:B------:R-:W0:Y:S01]  /*1990*/  LDGDEPBAR ;  /* 0x00000000000079af */ /* 0x000e220000000000 */
[----:B------:R-:W-:Y:S01]  /*19a0*/  IMAD.IADD R8, R5, 0x1, R8 ;  /* 0x0000000105087824 */ /* 0x000fe200078e0208 */
[----:B------:R-:W-:-:S04]  /*19b0*/  LEA R2, P6, R4, R160, 0x7 ;  /* 0x000000a004027211 */ /* 0x000fc800078c38ff */
        /* <DEDUP_REMOVED lines=10> */
[----:B------:R-:W-:Y:S01]  /*1a60*/  @P6 LEA.HI.X R9, R6, c[0x0][0x1cc], R0, 0x1, P0 ;  /* 0x0000730006096a11 */ /* 0x000fe200000f0c00 */
[----:B------:R-:W-:-:S04]  /*1a70*/  IMAD.SHL.U32 R6, R154, 0x40, RZ ;  /* 0x000000409a067824 */ /* 0x000fc800078e00ff */
        /* <DEDUP_REMOVED lines=8> */
[----:B------:R-:W-:Y:S01]  /*1b00*/  @P4 LEA.HI.X R7, R0, c[0x0][0x1cc], R5, 0x1, P0 ;  /* 0x0000730000074a11 */ /* 0x000fe200000f0c05 */
[----:B------:R-:W-:Y:S01]  /*1b10*/  @P1 IMAD.IADD R0, R3, 0x1, R4 ;  /* 0x0000000103001824 */ /* 0x000fe200078e0204 */
[----:B------:R-:W-:-:S03]  /*1b20*/  @P1 LEA R4, P0, R2, c[0x0][0x1c8], 0x1 ;  /* 0x0000720002041a11 */ /* 0x000fc600078008ff */
[----:B------:R2:W-:Y:S01]  /*1b30*/  @P4 LDGSTS.E.BYPASS.LTC128B.128 [R228+0xa100], [R6.64], !P3 ;  /* 0x0a10000006e44fae */ /* 0x0005e2000d901d46 */
[----:B------:R-:W-:-:S03]  /*1b40*/  @P1 LEA.HI.X R5, R2, c[0x0][0x1cc], R0, 0x1, P0 ;  /* 0x0000730002051a11 */ /* 0x000fc600000f0c00 */
        /* <DEDUP_REMOVED lines=17> */
[----:B--2---:R-:W5:Y:S04]  /*1c60*/  LDSM.16.M88.4 R4, [R201] ;  /* 0x00000000c904783b */ /* 0x004f680000000200 */
[----:B------:R-:W2:Y:S04]  /*1c70*/  LDSM.16.M88.4 R20, [R201+0x800] ;  /* 0x00080000c914783b */ /* 0x000ea80000000200 */
[----:B------:R-:W3:Y:S04]  /*1c80*/  LDSM.16.M88.4 R24, [R207] ;  /* 0x00000000cf18783b */ /* 0x000ee80000000200 */
[----:B------:R-:W4:Y:S04]  /*1c90*/  LDSM.16.M88.4 R32, [R201+0x1000] ;  /* 0x00100000c920783b */ /* 0x000f280000000200 */
[----:B------:R-:W1:Y:S04]  /*1ca0*/  LDSM.16.M88.4 R36, [R222] ;  /* 0x00000000de24783b */ /* 0x000e680000000200 */
[----:B------:R-:W1:Y:S04]  /*1cb0*/  LDSM.16.M88.4 R28, [R221] ;  /* 0x00000000dd1c783b */ /* 0x000e680000000200 */
[----:B------:R-:W1:Y:S01]  /*1cc0*/  LDSM.16.M88.4 R40, [R201+0x1800] ;  /* 0x00180000c928783b */ /* 0x000e620000000200 */
[C---:B-----5:R-:W-:Y:S08]  /*1cd0*/  HMMA.16816.F32.BF16 R12, R136.reuse, R4, RZ ;  /* 0x00000004880c723c */ /* 0x060ff000000418ff */
[C---:B------:R-:W-:Y:S08]  /*1ce0*/  HMMA.16816.F32.BF16 R4, R136.reuse, R6, RZ ;  /* 0x000000068804723c */ /* 0x040ff000000418ff */
[----:B--2---:R-:W-:Y:S08]  /*1cf0*/  HMMA.16816.F32.BF16 R16, R136, R20, RZ ;  /* 0x000000148810723c */ /* 0x004ff000000418ff */
[C---:B---3--:R-:W-:Y:S08]  /*1d00*/  HMMA.16816.F32.BF16 R108, R140.reuse, R24, R12 ;  /* 0x000000188c6c723c */ /* 0x048ff0000004180c */
[----:B------:R-:W-:Y:S01]  /*1d10*/  HMMA.16816.F32.BF16 R100, R140, R26, R4 ;  /* 0x0000001a8c64723c */ /* 0x000fe20000041804 */
[----:B------:R-:W2:Y:S07]  /*1d20*/  LDSM.16.M88.4 R24, [R220] ;  /* 0x00000000dc18783b */ /* 0x000eae0000000200 */
[C---:B----4-:R-:W-:Y:S08]  /*1d30*/  HMMA.16816.F32.BF16 R4, R136.reuse, R32, RZ ;  /* 0x000000208804723c */ /* 0x050ff000000418ff */
[----:B------:R-:W-:Y:S08]  /*1d40*/  HMMA.16816.F32.BF16 R12, R136, R22, RZ ;  /* 0x00000016880c723c */ /* 0x000ff000000418ff */
[----:B-1----:R-:W-:Y:S08]  /*1d50*/  HMMA.16816.F32.BF16 R96, R140, R36, R16 ;  /* 0x000000248c60723c */ /* 0x002ff00000041810 */
[----:B------:R-:W-:Y:S01]  /*1d60*/  HMMA.16816.F32.BF16 R16, R136, R34, RZ ;  /* 0x000000228810723c */ /* 0x000fe200000418ff */
[----:B------:R-:W1:Y:S01]  /*1d70*/  LDSM.16.M88.4 R32, [R201+0x2000] ;  /* 0x00200000c920783b */ /* 0x000e620000000200 */
[----:B------:R-:W-:-:S02]  /*1d80*/  IMAD R0, R11, c[0x0][0x208], RZ ;  /* 0x000082000b007a24 */ /* 0x000fc400078e02ff */
[----:B------:R-:W-:-:S04]  /*1d90*/  IMAD.WIDE.U32 R2, R10, c[0x0][0x208], RZ ;  /* 0x000082000a027a25 */ /* 0x000fc800078e00ff */
[----:B------:R-:W-:Y:S01]  /*1da0*/  HMMA.16816.F32.BF16 R64, R140, R28, R4 ;  /* 0x0000001c8c40723c */ /* 0x000fe20000041804 */
[----:B------:R-:W-:-:S06]  /*1db0*/  IMAD.MOV.U32 R11, RZ, RZ, c[0x0][0x208] ;  /* 0x00008200ff0b7624 */ /* 0x000fcc00078e00ff */
[----:B------:R-:W-:Y:S01]  /*1dc0*/  IMAD R4, R10, c[0x0][0x20c], R0 ;  /* 0x000083000a047a24 */ /* 0x000fe200078e0200 */
[----:B------:R-:W-:Y:S01]  /*1dd0*/  HMMA.16816.F32.BF16 R20, R136, R40, RZ ;  /* 0x000000288814723c */ /* 0x000fe200000418ff */
[----:B------:R-:W-:Y:S02]  /*1de0*/  LEA R0, P0, R2, R48, 0x7 ;  /* 0x0000003002007211 */ /* 0x000fe400078038ff */
[----:B------:R-:W-:-:S05]  /*1df0*/  IMAD.IADD R3, R3, 0x1, R4 ;  /* 0x0000000103037824 */ /* 0x000fca00078e0204 */
[----:B------:R-:W-:Y:S01]  /*1e00*/  HMMA.16816.F32.BF16 R92, R140, R38, R12 ;  /* 0x000000268c5c723c */ /* 0x000fe2000004180c */
[----:B------:R-:W3:Y:S01]  /*1e10*/  LDSM.16.M88.4 R36, [R201+0x2800] ;  /* 0x00280000c924783b */ /* 0x000ee20000000200 */
[----:B------:R-:W-:Y:S02]  /*1e20*/  IMAD.MOV.U32 R155, RZ, RZ, -0x80 ;  /* 0xffffff80ff9b7424 */ /* 0x000fe400078e00ff */
[----:B------:R-:W-:Y:S01]  /*1e30*/  IMAD.MOV.U32 R5, RZ, RZ, 0x6 ;  /* 0x00000006ff057424 */ /* 0x000fe200078e00ff */
[----:B------:R-:W-:Y:S03]  /*1e40*/  LDSM.16.M88.4 R48, [R216] ;  /* 0x00000000d830783b */ /* 0x000fe60000000200 */
[----:B------:R-:W-:Y:S01]  /*1e50*/  HMMA.16816.F32.BF16 R12, R136, R42, RZ ;  /* 0x0000002a880c723c */ /* 0x000fe200000418ff */
[----:B------:R-:W-:Y:S01]  /*1e60*/  LEA.HI.X R3, R2, R46, R3, 0x7, P0 ;  /* 0x0000002e02037211 */ /* 0x000fe200000f3c03 */
[C---:B------:R-:W-:Y:S01]  /*1e70*/  IMAD.SHL.U32 R52, R11.reuse, 0x40, RZ ;  /* 0x000000400b347824 */ /* 0x040fe200078e00ff */
[----:B------:R-:W-:Y:S01]  /*1e80*/  LEA R2, P0, R0, c[0x0][0x1f8], 0x1 ;  /* 0x00007e0000027a11 */ /* 0x000fe200078008ff */
[----:B------:R-:W-:Y:S01]  /*1e90*/  IMAD R152, R10, R155, c[0x0][0x1d0] ;  /* 0x000074000a987624 */ /* 0x000fe200078e029b */
[----:B------:R-:W-:Y:S01]  /*1ea0*/  LOP3.LUT R4, R44, 0x1, RZ, 0xc0, !PT ;  /* 0x000000012c047812 */ /* 0x000fe200078ec0ff */
[----:B------:R-:W-:Y:S01]  /*1eb0*/  LDSM.16.M88.4 R40, [R218] ;  /* 0x00000000da28783b */ /* 0x000fe20000000200 */
[----:B------:R-:W-:-:S02]  /*1ec0*/  SHF.L.U64.HI R11, R11, R5, c[0x0][0x20c] ;  /* 0x000083000b0b7619 */ /* 0x000fc40000010205 */
[----:B------:R-:W-:Y:S02]  /*1ed0*/  LEA.HI.X R3, R0, c[0x0][0x1fc], R3, 0x1, P0 ;  /* 0x00007f0000037a11 */ /* 0x000fe400000f0c03 */
[----:B------:R-:W-:Y:S01]  /*1ee0*/  IADD3 R6, P6, R52, R2, RZ ;  /* 0x0000000234067210 */ /* 0x000fe20007fde0ff */
[----:B------:R-:W-:Y:S01]  /*1ef0*/  IMAD.IADD R0, R152, 0x1, -R45 ;  /* 0x0000000198007824 */ /* 0x000fe200078e0a2d */
[----:B------:R-:W-:Y:S02]  /*1f00*/  IADD3 R8, P1, P0, R52, 0x80, R2 ;  /* 0x0000008034087810 */ /* 0x000fe4000783e002 */
[----:B------:R-:W-:Y:S01]  /*1f10*/  ISETP.NE.U32.AND P4, PT, R4, 0x1, PT ;  /* 0x000000010400780c */ /* 0x000fe20003f85070 */
[C-C-:B------:R-:W-:Y:S01]  /*1f20*/  IMAD.X R7, R11.reuse, 0x1, R3.reuse, P6 ;  /* 0x000000010b077824 */ /* 0x140fe200030e0603 */
[----:B------:R-:W-:Y:S02]  /*1f30*/  IADD3 R4, P6, R6, R52, RZ ;  /* 0x0000003406047210 */ /* 0x000fe40007fde0ff */
[----:B------:R-:W-:-:S02]  /*1f40*/  IADD3.X R9, R11, RZ, R3, P1, P0 ;  /* 0x000000ff0b097210 */ /* 0x000fc40000fe0403 */
[----:B------:R-:W-:Y:S02]  /*1f50*/  ISETP.LT.OR P0, PT, R0, 0x1, P4 ;  /* 0x000000010000780c */ /* 0x000fe40002701670 */
[----:B------:R-:W-:Y:S01]  /*1f60*/  LOP3.LUT P1, RZ, R44, 0x2, RZ, 0xc0, !PT ;  /* 0x000000022cff7812 */ /* 0x000fe2000782c0ff */
[----:B------:R-:W-:Y:S01]  /*1f70*/  IMAD.X R5, R7, 0x1, R11, P6 ;  /* 0x0000000107057824 */ /* 0x000fe200030e060b */
[----:B------:R-:W-:Y:S01]  /*1f80*/  HMMA.16816.F32.BF16 R72, R140, R30, R16 ;  /* 0x0000001e8c48723c */ /* 0x000fe20000041810 */
[----:B------:R-:W4:Y:S01]  /*1f90*/  LDSM.16.M88.4 R28, [R219] ;  /* 0x00000000db1c783b */ /* 0x000f220000000200 */
[----:B------:R-:W-:-:S03]  /*1fa0*/  ISETP.LT.OR P6, PT, R0, 0x1, !P1 ;  /* 0x000000010000780c */ /* 0x000fc60004fc1670 */
[----:B------:R-:W-:Y:S03]  /*1fb0*/  LDSM.16.M88.4 R44, [R217] ;  /* 0x00000000d92c783b */ /* 0x000fe60000000200 */
[C---:B--2---:R-:W-:Y:S08]  /*1fc0*/  HMMA.16816.F32.BF16 R80, R140.reuse, R24, R20 ;  /* 0x000000188c50723c */ /* 0x044ff00000041814 */
[----:B------:R-:W-:Y:S01]  /*1fd0*/  HMMA.16816.F32.BF16 R104, R140, R26, R12 ;  /* 0x0000001a8c68723c */ /* 0x000fe2000004180c */
[----:B------:R-:W2:Y:S07]  /*1fe0*/  LDSM.16.M88.4 R24, [R201+0x3000] ;  /* 0x00300000c918783b */ /* 0x000eae0000000200 */
[C---:B-1----:R-:W-:Y:S08]  /*1ff0*/  HMMA.16816.F32.BF16 R20, R136.reuse, R32, RZ ;  /* 0x000000208814723c */ /* 0x042ff000000418ff */
        /* <DEDUP_REMOVED lines=8> */
[C---:B------:R-:W-:Y:S01]  /*2080*/  ISETP.LT.OR P6, PT, R0.reuse, 0x21, !P1 ;  /* 0x000000210000780c */ /* 0x040fe20004fc1670 */
[----:B---3--:R-:W-:Y:S08]  /*2090*/  HMMA.16816.F32.BF16 R12, R136, R36, RZ ;  /* 0x00000024880c723c */ /* 0x008ff000000418ff */
[----:B------:R3:W-:Y:S04]  /*20a0*/  LDGSTS.E.BYPASS.LTC128B.128 [R228+0x1100], [R6.64], !P0 ;  /* 0x0110000006e47fae */ /* 0x0007e8000c101d46 */
[----:B------:R1:W-:Y:S01]  /*20b0*/  LDGSTS.E.BYPASS.LTC128B.128 [R228+0x5100], [R8.64], !P6 ;  /* 0x0510000008e47fae */ /* 0x0003e2000f101d46 */
[----:B------:R-:W-:-:S02]  /*20c0*/  ISETP.LT.OR P6, PT, R0, 0x41, P4 ;  /* 0x000000410000780c */ /* 0x000fc400027c1670 */
[----:B-----5:R-:W-:Y:S01]  /*20d0*/  IADD3 R2, P0, R4, R52, RZ ;  /* 0x0000003404027210 */ /* 0x020fe20007f1e0ff */
[C---:B----4-:R-:W-:Y:S10]  /*20e0*/  HMMA.16816.F32.BF16 R88, R140.reuse, R28, R20 ;  /* 0x0000001c8c58723c */ /* 0x050ff40000041814 */
[----:B------:R3:W-:Y:S01]  /*20f0*/  LDGSTS.E.BYPASS.LTC128B.128 [R228+0x2100], [R4.64], !P6 ;  /* 0x0210000004e47fae */ /* 0x0007e2000f101d46 */
[----:B------:R-:W-:Y:S01]  /*2100*/  IMAD.X R3, R5, 0x1, R11, P0 ;  /* 0x0000000105037824 */ /* 0x000fe200000e060b */
[C---:B------:R-:W-:Y:S01]  /*2110*/  ISETP.LT.OR P0, PT, R0.reuse, 0x41, !P1 ;  /* 0x000000410000780c */ /* 0x040fe20004f01670 */
[C---:B------:R-:W-:Y:S08]  /*2120*/  HMMA.16816.F32.BF16 R84, R140.reuse, R30, R16 ;  /* 0x0000001e8c54723c */ /* 0x040ff00000041810 */
[----:B------:R-:W-:Y:S04]  /*2130*/  HMMA.16816.F32.BF16 R76, R140, R40, R12 ;  /* 0x000000288c4c723c */ /* 0x000fe8000004180c */
[----:B------:R3:W-:Y:S04]  /*2140*/  LDGSTS.E.BYPASS.LTC128B.128 [R228+0x6100], [R4.64+0x80], !P0 ;  /* 0x0610008004e47fae */ /* 0x0007e8000c101d46 */
[C---:B------:R-:W-:Y:S08]  /*2150*/  HMMA.16816.F32.BF16 R28, R136.reuse, R38, RZ ;  /* 0x00000026881c723c */ /* 0x040ff000000418ff */
[C---:B--2---:R-:W-:Y:S08]  /*2160*/  HMMA.16816.F32.BF16 R16, R136.reuse, R26, RZ ;  /* 0x0000001a8810723c */ /* 0x044ff000000418ff */
[C---:B-1----:R-:W-:Y:S08]  /*2170*/  HMMA.16816.F32.BF16 R12, R136.reuse, R32, RZ ;  /* 0x00000020880c723c */ /* 0x042ff000000418ff */
[----:B---3--:R-:W-:Y:S01]  /*2180*/  HMMA.16816.F32.BF16 R4, R136, R34, RZ ;  /* 0x000000228804723c */ /* 0x008fe200000418ff */
[----:B------:R-:W-:-:S02]  /*2190*/  ISETP.LT.OR P4, PT, R0, 0x61, P4 ;  /* 0x000000610000780c */ /* 0x000fc40002781670 */
[----:B------:R-:W-:-:S05]  /*21a0*/  ISETP.LT.OR P1, PT, R0, 0x61, !P1 ;  /* 0x000000610000780c */ /* 0x000fca0004f21670 */
[C---:B------:R-:W-:Y:S06]  /*21b0*/  HMMA.16816.F32.BF16 R68, R140.reuse, R42, R28 ;  /* 0x0000002a8c44723c */ /* 0x040fec000004181c */
[----:B------:R1:W-:Y:S02]  /*21c0*/  LDGSTS.E.BYPASS.LTC128B.128 [R228+0x3100], [R2.64], !P4 ;  /* 0x0310000002e47fae */ /* 0x0003e4000e101d46 */
[C---:B------:R-:W-:Y:S02]  /*21d0*/  HMMA.16816.F32.BF16 R56, R140.reuse, R46, R16 ;  /* 0x0000002e8c38723c */ /* 0x040fe40000041810 */
[----:B------:R1:W-:Y:S04]  /*21e0*/  LDGSTS.E.BYPASS.LTC128B.128 [R228+0x7100], [R2.64+0x80], !P1 ;  /* 0x0710008002e47fae */ /* 0x0003e8000c901d46 */
[----:B------:R-:W2:Y:S02]  /*21f0*/  LDSM.16.M88.4 R36, [R205+0x800] ;  /* 0x00080000cd24783b */ /* 0x000ea40000000200 */
[----:B------:R-:W-:Y:S02]  /*2200*/  HMMA.16816.F32.BF16 R52, R140, R48, R12 ;  /* 0x000000308c34723c */ /* 0x000fe4000004180c */
[----:B------:R-:W3:Y:S04]  /*2210*/  LDSM.16.M88.4 R28, [R205+0x1000] ;  /* 0x00100000cd1c783b */ /* 0x000ee80000000200 */
[----:B------:R-:W4:Y:S02]  /*2220*/  LDSM.16.M88.4 R16, [R205+0x1800] ;  /* 0x00180000cd10783b */ /* 0x000f240000000200 */
[----:B------:R-:W-:Y:S02]  /*2230*/  HMMA.16816.F32.BF16 R20, R136, R24, RZ ;  /* 0x000000188814723c */ /* 0x000fe400000418ff */
[----:B------:R-:W-:Y:S04]  /*2240*/  LDSM.16.M88.4 R24, [R205] ;  /* 0x00000000cd18783b */ /* 0x000fe80000000200 */
[----:B------:R-:W-:Y:S02]  /*2250*/  LDSM.16.M88.4 R12, [R205+0x2800] ;  /* 0x00280000cd0c783b */ /* 0x000fe40000000200 */
[C---:B------:R-:W-:Y:S02]  /*2260*/  HMMA.16816.F32.BF16 R48, R140.reuse, R50, R4 ;  /* 0x000000328c30723c */ /* 0x040fe40000041804 */
[----:B------:R-:W5:Y:S04]  /*2270*/  LDSM.16.M88.4 R4, [R205+0x2000] ;  /* 0x00200000cd04783b */ /* 0x000f680000000200 */
[----:B------:R-:W-:Y:S04]  /*2280*/  LDSM.16.M88.4 R132, [R205+0x4000] ;  /* 0x00400000cd84783b */ /* 0x000fe80000000200 */
[----:B------:R-:W-:Y:S04]  /*2290*/  LDSM.16.M88.4 R148, [R202+0x7000] ;  /* 0x00700000ca94783b */ /* 0x000fe80000000200 */
[----:B------:R-:W0:Y:S02]  /*22a0*/  LDGDEPBAR ;  /* 0x00000000000079af */ /* 0x000e240000000000 */
[----:B------:R-:W-:Y:S02]  /*22b0*/  HMMA.16816.F32.BF16 R60, R140, R44, R20 ;  /* 0x0000002c8c3c723c */ /* 0x000fe40000041814 */
[----:B------:R-:W1:Y:S06]  /*22c0*/  LDSM.16.M88.4 R20, [R205+0x3000] ;  /* 0x00300000cd14783b */ /* 0x000e6c0000000200 */
[C---:B--2---:R-:W-:Y:S08]  /*22d0*/  HMMA.16816.F32.BF16 R40, R168.reuse, R36, R96 ;  /* 0x00000024a828723c */ /* 0x044ff00000041860 */
[C---:B---3--:R-:W-:Y:S08]  /*22e0*/  HMMA.16816.F32.BF16 R64, R168.reuse, R28, R64 ;  /* 0x0000001ca840723c */ /* 0x048ff00000041840 */
[C---:B------:R-:W-:Y:S01]  /*22f0*/  HMMA.16816.F32.BF16 R72, R168.reuse, R30, R72 ;  /* 0x0000001ea848723c */ /* 0x040fe20000041848 */
[----:B------:R-:W2:Y:S07]  /*2300*/  LDSM.16.M88.4 R28, [R205+0x3800] ;  /* 0x00380000cd1c783b */ /* 0x000eae0000000200 */
[C---:B----4-:R-:W-:Y:S08]  /*2310*/  HMMA.16816.F32.BF16 R80, R168.reuse, R16, R80 ;  /* 0x00000010a850723c */ /* 0x050ff00000041850 */
[C---:B------:R-:W-:Y:S01]  /*2320*/  HMMA.16816.F32.BF16 R104, R168.reuse, R18, R104 ;  /* 0x00000012a868723c */ /* 0x040fe20000041868 */
[----:B------:R-:W3:Y:S07]  /*2330*/  LDSM.16.M88.4 R16, [R202] ;  /* 0x00000000ca10783b */ /* 0x000eee0000000200 */
[C---:B-----5:R-:W-:Y:S08]  /*2340*/  HMMA.16816.F32.BF16 R88, R168.reuse, R4, R88 ;  /* 0x00000004a858723c */ /* 0x060ff00000041858 */
[C---:B------:R-:W-:Y:S01]  /*2350*/  HMMA.16816.F32.BF16 R96, R168.reuse, R6, R84 ;  /* 0x00000006a860723c */ /* 0x040fe20000041854 */
[----:B------:R-:W4:Y:S07]  /*2360*/  LDSM.16.M88.4 R4, [R202+0x800] ;  /* 0x00080000ca04783b */ /* 0x000f2e0000000200 */
[C---:B------:R-:W-:Y:S08]  /*2370*/  HMMA.16816.F32.BF16 R44, R168.reuse, R24, R108 ;  /* 0x00000018a82c723c */ /* 0x040ff0000004186c */
[C---:B------:R-:W-:Y:S01]  /*2380*/  HMMA.16816.F32.BF16 R32, R168.reuse, R26, R100 ;  /* 0x0000001aa820723c */ /* 0x040fe20000041864 */
[----:B------:R-:W5:Y:S07]  /*2390*/  LDSM.16.M88.4 R24, [R202+0x1800] ;  /* 0x00180000ca18783b */ /* 0x000f6e0000000200 */
[C---:B------:R-:W-:Y:S08]  /*23a0*/  HMMA.16816.F32.BF16 R36, R168.reuse, R38, R92 ;  /* 0x00000026a824723c */ /* 0x040ff0000004185c */
[C---:B-1----:R-:W-:Y:S08]  /*23b0*/  HMMA.16816.F32.BF16 R112, R168.reuse, R20, R60 ;  /* 0x00000014a870723c */ /* 0x042ff0000004183c */
[C---:B------:R-:W-:Y:S01]  /*23c0*/  HMMA.16816.F32.BF16 R92, R168.reuse, R22, R56 ;  /* 0x00000016a85c723c */ /* 0x040fe20000041838 */
[----:B------:R-:W1:Y:S04]  /*23d0*/  LDSM.16.M88.4 R20, [R202+0x2800] ;  /* 0x00280000ca14783b */ /* 0x000e680000000200 */
[----:B------:R-:W-:Y:S03]  /*23e0*/  LDSM.16.M88.4 R56, [R202+0x2000] ;  /* 0x00200000ca38783b */ /* 0x000fe60000000200 */
[C---:B------:R-:W-:Y:S08]  /*23f0*/  HMMA.16816.F32.BF16 R100, R168.reuse, R12, R76 ;  /* 0x0000000ca864723c */ /* 0x040ff0000004184c */
[C---:B------:R-:W-:Y:S01]  /*2400*/  HMMA.16816.F32.BF16 R108, R168.reuse, R14, R68 ;  /* 0x0000000ea86c723c */ /* 0x040fe20000041844 */
[----:B------:R-:W1:Y:S07]  /*2410*/  LDSM.16.M88.4 R12, [R202+0x1000] ;  /* 0x00100000ca0c783b */ /* 0x000e6e0000000200 */
[----:B--2---:R-:W-:Y:S08]  /*2420*/  HMMA.16816.F32.BF16 R76, R168, R30, R48 ;  /* 0x0000001ea84c723c */ /* 0x004ff00000041830 */
[C---:B---3--:R-:W-:Y:S08]  /*2430*/  HMMA.16816.F32.BF16 R68, R172.reuse, R16, R44 ;  /* 0x00000010ac44723c */ /* 0x048ff0000004182c */
[----:B------:R-:W-:Y:S01]  /*2440*/  HMMA.16816.F32.BF16 R60, R172, R18, R32 ;  /* 0x00000012ac3c723c */ /* 0x000fe20000041820 */
[----:B------:R-:W2:Y:S04]  /*2450*/  LDSM.16.M88.4 R16, [R202+0x3800] ;  /* 0x00380000ca10783b */ /* 0x000ea80000000200 */
[----:B------:R-:W-:Y:S03]  /*2460*/  LDSM.16.M88.4 R32, [R201+0x4000] ;  /* 0x00400000c920783b */ /* 0x000fe60000000200 */
[----:B------:R-:W-:Y:S08]  /*2470*/  HMMA.16816.F32.BF16 R84, R168, R28, R52 ;  /* 0x0000001ca854723c */ /* 0x000ff00000041834 */
[C---:B----4-:R-:W-:Y:S08]  /*2480*/  HMMA.16816.F32.BF16 R48, R172.reuse, R6, R36 ;  /* 0x00000006ac30723c */ /* 0x050ff00000041824 */
[C---:B------:R-:W-:Y:S01]  /*2490*/  HMMA.16816.F32.BF16 R52, R172.reuse, R4, R40 ;  /* 0x00000004ac34723c */ /* 0x040fe20000041828 */
[----:B------:R-:W3:Y:S07]  /*24a0*/  LDSM.16.M88.4 R4, [R202+0x3000] ;  /* 0x00300000ca04783b */ /* 0x000eee0000000200 */
[C---:B-----5:R-:W-:Y:S08]  /*24b0*/  HMMA.16816.F32.BF16 R36, R172.reuse, R24, R80 ;  /* 0x00000018ac24723c */ /* 0x060ff00000041850 */
[C---:B------:R-:W-:Y:S01]  /*24c0*/  HMMA.16816.F32.BF16 R28, R172.reuse, R26, R104 ;  /* 0x0000001aac1c723c */ /* 0x040fe20000041868 */
[----:B------:R-:W4:Y:S07]  /*24d0*/  LDSM.16.M88.4 R24, [R201+0x4800] ;  /* 0x00480000c918783b */ /* 0x000f2e0000000200 */
[C---:B-1----:R-:W-:Y:S08]  /*24e0*/  HMMA.16816.F32.BF16 R100, R172.reuse, R20, R100 ;  /* 0x00000014ac64723c */ /* 0x042ff00000041864 */
[C---:B------:R-:W-:Y:S01]  /*24f0*/  HMMA.16816.F32.BF16 R108, R172.reuse, R22, R108 ;  /* 0x00000016ac6c723c */ /* 0x040fe2000004186c */
[----:B------:R-:W1:Y:S07]  /*2500*/  LDSM.16.M88.4 R20, [R201+0x5000] ;  /* 0x00500000c914783b */ /* 0x000e6e0000000200 */
[C---:B------:R-:W-:Y:S01]  /*2510*/  HMMA.16816.F32.BF16 R44, R172.reuse, R12, R64 ;  /* 0x0000000cac2c723c */ /* 0x040fe20000041840 */
[----:B------:R-:W-:Y:S07]  /*2520*/  LDSM.16.M88.4 R64, [R215] ;  /* 0x00000000d740783b */ /* 0x000fee0000000200 */
[C---:B------:R-:W-:Y:S01]  /*2530*/  HMMA.16816.F32.BF16 R40, R172.reuse, R14, R72 ;  /* 0x0000000eac28723c */ /* 0x040fe20000041848 */
[----:B------:R-:W5:Y:S07]  /*2540*/  LDSM.16.M88.4 R12, [R201+0x5800] ;  /* 0x00580000c90c783b */ /* 0x000f6e0000000200 */
[C---:B------:R-:W-:Y:S08]  /*2550*/  HMMA.16816.F32.BF16 R72, R172.reuse, R56, R88 ;  /* 0x00000038ac48723c */ /* 0x040ff00000041858 */
[C---:B--2---:R-:W-:Y:S08]  /*2560*/  HMMA.16816.F32.BF16 R120, R172.reuse, R16, R84 ;  /* 0x00000010ac78723c */ /* 0x044ff00000041854 */
[C---:B------:R-:W-:Y:S01]  /*2570*/  HMMA.16816.F32.BF16 R116, R172.reuse, R18, R76 ;  /* 0x00000012ac74723c */ /* 0x040fe2000004184c */
[----:B------:R-:W2:Y:S07]  /*2580*/  LDSM.16.M88.4 R16, [R201+0x6800] ;  /* 0x00680000c910783b */ /* 0x000eae0000000200 */
[C---:B------:R-:W-:Y:S01]  /*2590*/  HMMA.16816.F32.BF16 R88, R172.reuse, R58, R96 ;  /* 0x0000003aac58723c */ /* 0x040fe20000041860 */
[----:B------:R-:W-:Y:S07]  /*25a0*/  LDSM.16.M88.4 R56, [R213] ;  /* 0x00000000d538783b */ /* 0x000fee0000000200 */
[C---:B---3--:R-:W-:Y:S08]  /*25b0*/  HMMA.16816.F32.BF16 R128, R172.reuse, R4, R112 ;  /* 0x00000004ac80723c */ /* 0x048ff00000041870 */
[----:B------:R-:W-:Y:S01]  /*25c0*/  HMMA.16816.F32.BF16 R124, R172, R6, R92 ;  /* 0x00000006ac7c723c */ /* 0x000fe2000004185c */
[----:B------:R-:W3:Y:S07]  /*25d0*/  LDSM.16.M88.4 R4, [R201+0x6000] ;  /* 0x00600000c904783b */ /* 0x000eee0000000200 */
[C---:B----4-:R-:W-:Y:S01]  /*25e0*/  HMMA.16816.F32.BF16 R96, R184.reuse, R26, R48 ;  /* 0x0000001ab860723c */ /* 0x050fe20000041830 */
[----:B------:R-:W4:Y:S07]  /*25f0*/  LDSM.16.M88.4 R48, [R201+0x7000] ;  /* 0x00700000c930783b */ /* 0x000f2e0000000200 */
[C---:B------:R-:W-:Y:S01]  /*2600*/  HMMA.16816.F32.BF16 R76, R184.reuse, R32, R68 ;  /* 0x00000020b84c723c */ /* 0x040fe20000041844 */
[----:B------:R-:W2:Y:S07]  /*2610*/  LDSM.16.M88.4 R68, [R201+0x7800] ;  /* 0x00780000c944783b */ /* 0x000eae0000000200 */
[C---:B------:R-:W-:Y:S01]  /*2620*/  HMMA.16816.F32.BF16 R112, R184.reuse, R34, R60 ;  /* 0x00000022b870723c */ /* 0x040fe2000004183c */
[----:B------:R-:W2:Y:S04]  /*2630*/  LDSM.16.M88.4 R60, [R214] ;  /* 0x00000000d63c783b */ /* 0x000ea80000000200 */
[----:B------:R-:W-:Y:S03]  /*2640*/  LDSM.16.M88.4 R32, [R210] ;  /* 0x00000000d220783b */ /* 0x000fe60000000200 */
[C---:B------:R-:W-:Y:S08]  /*2650*/  HMMA.16816.F32.BF16 R104, R184.reuse, R24, R52 ;  /* 0x00000018b868723c */ /* 0x040ff00000041834 */
[C---:B-1----:R-:W-:Y:S01]  /*2660*/  HMMA.16816.F32.BF16 R92, R184.reuse, R20, R44 ;  /* 0x00000014b85c723c */ /* 0x042fe2000004182c */
[----:B------:R-:W1:Y:S07]  /*2670*/  LDSM.16.M88.4 R44, [R212] ;  /* 0x00000000d42c783b */ /* 0x000e6e0000000200 */
[C---:B-----5:R-:W-:Y:S01]  /*2680*/  HMMA.16816.F32.BF16 R80, R184.reuse, R12, R36 ;  /* 0x0000000cb850723c */ /* 0x060fe20000041824 */
[----:B------:R-:W5:Y:S07]  /*2690*/  LDSM.16.M88.4 R36, [R211] ;  /* 0x00000000d324783b */ /* 0x000f6e0000000200 */
[C---:B------:R-:W-:Y:S01]  /*26a0*/  HMMA.16816.F32.BF16 R52, R184.reuse, R14, R28 ;  /* 0x0000000eb834723c */ /* 0x040fe2000004181c */
[----:B------:R-:W1:Y:S07]  /*26b0*/  LDSM.16.M88.4 R28, [R209] ;  /* 0x00000000d11c783b */ /* 0x000e6e0000000200 */
[C---:B------:R-:W-:Y:S08]  /*26c0*/  HMMA.16816.F32.BF16 R84, R184.reuse, R22, R40 ;  /* 0x00000016b854723c */ /* 0x040ff00000041828 */
[C---:B--2---:R-:W-:Y:S08]  /*26d0*/  HMMA.16816.F32.BF16 R20, R184.reuse, R16, R100 ;  /* 0x00000010b814723c */ /* 0x044ff00000041864 */
[C---:B------:R-:W-:Y:S08]  /*26e0*/  HMMA.16816.F32.BF16 R16, R184.reuse, R18, R108 ;  /* 0x00000012b810723c */ /* 0x040ff0000004186c */
[C---:B---3--:R-:W-:Y:S01]  /*26f0*/  HMMA.16816.F32.BF16 R24, R184.reuse, R6, R88 ;  /* 0x00000006b818723c */ /* 0x048fe20000041858 */
[----:B------:R-:W-:Y:S07]  /*2700*/  LDSM.16.M88.4 R88, [R205+0x5000] ;  /* 0x00500000cd58783b */ /* 0x000fee0000000200 */
[C---:B----4-:R-:W-:Y:S08]  /*2710*/  HMMA.16816.F32.BF16 R12, R184.reuse, R48, R128 ;  /* 0x00000030b80c723c */ /* 0x050ff00000041880 */
[----:B------:R-:W-:Y:S01]  /*2720*/  HMMA.16816.F32.BF16 R40, R184, R4, R72 ;  /* 0x00000004b828723c */ /* 0x000fe20000041848 */
[----:B------:R-:W2:Y:S07]  /*2730*/  LDSM.16.M88.4 R72, [R208] ;  /* 0x00000000d048783b */ /* 0x000eae0000000200 */
[----:B------:R-:W-:Y:S01]  /*2740*/  HMMA.16816.F32.BF16 R144, R188, R58, R84 ;  /* 0x0000003abc90723c */ /* 0x000fe20000041854 */
[----:B------:R-:W3:Y:S07]  /*2750*/  LDSM.16.M88.4 R84, [R205+0x4800] ;  /* 0x00480000cd54783b */ /* 0x000eee0000000200 */
[C---:B------:R-:W-:Y:S08]  /*2760*/  HMMA.16816.F32.BF16 R4, R184.reuse, R50, R124 ;  /* 0x00000032b804723c */ /* 0x040ff0000004187c */
[C---:B------:R-:W-:Y:S08]  /*2770*/  HMMA.16816.F32.BF16 R48, R184.reuse, R68, R120 ;  /* 0x00000044b830723c */ /* 0x040ff00000041878 */
[----:B------:R-:W-:Y:S08]  /*2780*/  HMMA.16816.F32.BF16 R68, R184, R70, R116 ;  /* 0x00000046b844723c */ /* 0x000ff00000041874 */
[C---:B------:R-:W-:Y:S08]  /*2790*/  HMMA.16816.F32.BF16 R120, R188.reuse, R60, R104 ;  /* 0x0000003cbc78723c */ /* 0x040ff00000041868 */
[C---:B------:R-:W-:Y:S01]  /*27a0*/  HMMA.16816.F32.BF16 R108, R188.reuse, R62, R96 ;  /* 0x0000003ebc6c723c */ /* 0x040fe20000041860 */
[----:B------:R-:W-:Y:S07]  /*27b0*/  LDSM.16.M88.4 R60, [R202+0x4800] ;  /* 0x00480000ca3c783b */ /* 0x000fee0000000200 */
[C---:B-1----:R-:W-:Y:S08]  /*27c0*/  HMMA.16816.F32.BF16 R128, R188.reuse, R44, R80 ;  /* 0x0000002cbc80723c */ /* 0x042ff00000041850 */
[C---:B------:R-:W-:Y:S01]  /*27d0*/  HMMA.16816.F32.BF16 R104, R188.reuse, R32, R20 ;  /* 0x00000020bc68723c */ /* 0x040fe20000041814 */
[----:B------:R-:W1:Y:S07]  /*27e0*/  LDSM.16.M88.4 R20, [R205+0x6000] ;  /* 0x00600000cd14783b */ /* 0x000e6e0000000200 */
[C---:B------:R-:W-:Y:S01]  /*27f0*/  HMMA.16816.F32.BF16 R100, R188.reuse, R34, R16 ;  /* 0x00000022bc64723c */ /* 0x040fe20000041810 */
[----:B------:R-:W4:Y:S04]  /*2800*/  LDSM.16.M88.4 R16, [R205+0x6800] ;  /* 0x00680000cd10783b */ /* 0x000f280000000200 */
[----:B------:R-:W-:Y:S03]  /*2810*/  LDSM.16.M88.4 R32, [R205+0x7800] ;  /* 0x00780000cd20783b */ /* 0x000fe60000000200 */
[C---:B------:R-:W-:Y:S08]  /*2820*/  HMMA.16816.F32.BF16 R92, R188.reuse, R56, R92 ;  /* 0x00000038bc5c723c */ /* 0x040ff0000004185c */
[C---:B-----5:R-:W-:Y:S01]  /*2830*/  HMMA.16816.F32.BF16 R96, R188.reuse, R38, R24 ;  /* 0x00000026bc60723c */ /* 0x060fe20000041818 */
[----:B------:R-:W5:Y:S07]  /*2840*/  LDSM.16.M88.4 R24, [R205+0x5800] ;  /* 0x00580000cd18783b */ /* 0x000f6e0000000200 */
[C---:B------:R-:W-:Y:S01]  /*2850*/  HMMA.16816.F32.BF16 R80, R188.reuse, R28, R12 ;  /* 0x0000001cbc50723c */ /* 0x040fe2000004180c */
[----:B------:R-:W1:Y:S07]  /*2860*/  LDSM.16.M88.4 R12, [R205+0x7000] ;  /* 0x00700000cd0c783b */ /* 0x000e6e0000000200 */
[C---:B------:R-:W-:Y:S08]  /*2870*/  HMMA.16816.F32.BF16 R76, R188.reuse, R64, R76 ;  /* 0x00000040bc4c723c */ /* 0x040ff0000004184c */
[C---:B------:R-:W-:Y:S01]  /*2880*/  HMMA.16816.F32.BF16 R112, R188.reuse, R66, R112 ;  /* 0x00000042bc70723c */ /* 0x040fe20000041870 */
[----:B------:R-:W1:Y:S07]  /*2890*/  LDSM.16.M88.4 R64, [R202+0x4000] ;  /* 0x00400000ca40783b */ /* 0x000e6e0000000200 */
[C---:B------:R-:W-:Y:S08]  /*28a0*/  HMMA.16816.F32.BF16 R116, R188.reuse, R36, R40 ;  /* 0x00000024bc74723c */ /* 0x040ff00000041828 */
[C---:B------:R-:W-:Y:S08]  /*28b0*/  HMMA.16816.F32.BF16 R4, R188.reuse, R30, R4 ;  /* 0x0000001ebc04723c */ /* 0x040ff00000041804 */
[C---:B------:R-:W-:Y:S08]  /*28c0*/  HMMA.16816.F32.BF16 R124, R188.reuse, R46, R52 ;  /* 0x0000002ebc7c723c */ /* 0x040ff00000041834 */
[C---:B--2---:R-:W-:Y:S08]  /*28d0*/  HMMA.16816.F32.BF16 R28, R188.reuse, R72, R48 ;  /* 0x00000048bc1c723c */ /* 0x044ff00000041830 */
[----:B------:R-:W-:Y:S01]  /*28e0*/  HMMA.16816.F32.BF16 R36, R188, R74, R68 ;  /* 0x0000004abc24723c */ /* 0x000fe20000041844 */
[----:B------:R-:W2:Y:S07]  /*28f0*/  LDSM.16.M88.4 R68, [R202+0x5000] ;  /* 0x00500000ca44783b */ /* 0x000eae0000000200 */
[C---:B------:R-:W-:Y:S01]  /*2900*/  HMMA.16816.F32.BF16 R40, R192.reuse, R88, R92 ;  /* 0x00000058c028723c */ /* 0x040fe2000004185c */
[----:B------:R-:W2:Y:S07]  /*2910*/  LDSM.16.M88.4 R92, [R202+0x5800] ;  /* 0x00580000ca5c783b */ /* 0x000eae0000000200 */
[C---:B------:R-:W-:Y:S08]  /*2920*/  HMMA.16816.F32.BF16 R56, R192.reuse, R132, R76 ;  /* 0x00000084c038723c */ /* 0x040ff0000004184c */
[C---:B------:R-:W-:Y:S01]  /*2930*/  HMMA.16816.F32.BF16 R52, R192.reuse, R134, R112 ;  /* 0x00000086c034723c */ /* 0x040fe20000041870 */
[----:B------:R-:W-:Y:S07]  /*2940*/  LDSM.16.M88.4 R132, [R202+0x6800] ;  /* 0x00680000ca84783b */ /* 0x000fee0000000200 */
[C---:B---3--:R-:W-:Y:S01]  /*2950*/  HMMA.16816.F32.BF16 R44, R192.reuse, R86, R108 ;  /* 0x00000056c02c723c */ /* 0x048fe2000004186c */
[----:B------:R-:W3:Y:S07]  /*2960*/  LDSM.16.M88.4 R108, [R202+0x6000] ;  /* 0x00600000ca6c783b */ /* 0x000eee0000000200 */
[----:B------:R-:W-:Y:S01]  /*2970*/  HMMA.16816.F32.BF16 R72, R192, R90, R144 ;  /* 0x0000005ac048723c */ /* 0x000fe20000041890 */
[----:B------:R-:W2:Y:S01]  /*2980*/  LDSM.16.M88.4 R144, [R202+0x7800] ;  /* 0x00780000ca90783b */ /* 0x000ea20000000200 */
[----:B------:R-:W-:Y:S01]  /*2990*/  ISETP.GT.AND P0, PT, R10, R156, PT ;  /* 0x0000009c0a00720c */ /* 0x000fe20003f04270 */
[----:B------:R-:W-:-:S05]  /*29a0*/  DEPBAR.LE SB0, 0x0 ;  /* 0x000080000000791a */ /* 0x000fca0000000000 */
[C---:B-1----:R-:W-:Y:S08]  /*29b0*/  HMMA.16816.F32.BF16 R88, R192.reuse, R20, R116 ;  /* 0x00000014c058723c */ /* 0x042ff00000041874 */
[C---:B------:R-:W-:Y:S08]  /*29c0*/  HMMA.16816.F32.BF16 R96, R192.reuse, R22, R96 ;  /* 0x00000016c060723c */ /* 0x040ff00000041860 */
[C---:B----4-:R-:W-:Y:S08]  /*29d0*/  HMMA.16816.F32.BF16 R104, R192.reuse, R16, R104 ;  /* 0x00000010c068723c */ /* 0x050ff00000041868 */
[C---:B------:R-:W-:Y:S08]  /*29e0*/  HMMA.16816.F32.BF16 R100, R192.reuse, R18, R100 ;  /* 0x00000012c064723c */ /* 0x040ff00000041864 */
[C---:B------:R-:W-:Y:S08]  /*29f0*/  HMMA.16816.F32.BF16 R48, R192.reuse, R84, R120 ;  /* 0x00000054c030723c */ /* 0x040ff00000041878 */
[C---:B-----5:R-:W-:Y:S08]  /*2a00*/  HMMA.16816.F32.BF16 R76, R192.reuse, R24, R128 ;  /* 0x00000018c04c723c */ /* 0x060ff00000041880 */
[C---:B------:R-:W-:Y:S08]  /*2a10*/  HMMA.16816.F32.BF16 R20, R192.reuse, R12, R80 ;  /* 0x0000000cc014723c */ /* 0x040ff00000041850 */
[C---:B------:R-:W-:Y:S08]  /*2a20*/  HMMA.16816.F32.BF16 R16, R192.reuse, R14, R4 ;  /* 0x0000000ec010723c */ /* 0x040ff00000041804 */
[C---:B------:R-:W-:Y:S08]  /*2a30*/  HMMA.16816.F32.BF16 R84, R192.reuse, R26, R124 ;  /* 0x0000001ac054723c */ /* 0x040ff0000004187c */
[C---:B------:R-:W-:Y:S08]  /*2a40*/  HMMA.16816.F32.BF16 R12, R192.reuse, R32, R28 ;  /* 0x00000020c00c723c */ /* 0x040ff0000004181c */
[----:B------:R-:W-:Y:S01]  /*2a50*/  HMMA.16816.F32.BF16 R4, R192, R34, R36 ;  /* 0x00000022c004723c */ /* 0x000fe20000041824 */
[----:B------:R-:W-:Y:S07]  /*2a60*/  BSSY B0, `(.L_x_1404) ;  /* 0x0000033000007945 */ /* 0x000fee0003800000 */
        /* <DEDUP_REMOVED lines=15> */
[----:B------:R-:W-:Y:S01]  /*2b60*/  HMMA.16816.F32.BF16 R76, R196, R146, R4 ;  /* 0x00000092c44c723c */ /* 0x000fe20000041804 */
[----:B------:R-:W-:Y:S06]  /*2b70*/  BAR.SYNC.DEFER_BLOCKING 0x0 ;  /* 0x0000000000007b1d */ /* 0x000fec0000010000 */
[----:B------:R-:W-:Y:S01]  /*2b80*/  @!UPT UIADD3 URZ, URZ, URZ, URZ ;  /* 0x0000003f3f3ff290 */ /* 0x000fe2000fffe03f */
[----:B------:R-:W-:Y:S11]  /*2b90*/  @!P0 BRA `(.L_x_1405) ;  /* 0x000001f000008947 */ /* 0x000ff60003800000 */
[----:B------:R-:W-:Y:S01]  /*2ba0*/  IADD3 R0, R157, -0x2, RZ ;  /* 0xfffffffe9d007810 */ /* 0x000fe20007ffe0ff */
        /* <DEDUP_REMOVED lines=30> */
.L_x_1405:
[----:B------:R-:W-:Y:S05]  /*2d90*/  BSYNC B0 ;  /* 0x0000000000007941 */ /* 0x000fea0003800000 */
.L_x_1404:
[----:B------:R-:W2:Y:S04]  /*2da0*/  LDL R0, [R1+0x50] ;  /* 0x0000500001007983 */ /* 0x000ea80000100800 */
[----:B-1----:R-:W3:Y:S04]  /*2db0*/  LDL R3, [R1+0x2c] ;  /* 0x00002c0001037983 */ /* 0x002ee80000100800 */
[----:B------:R-:W-:Y:S04]  /*2dc0*/  LDSM.16.MT88.4 R12, [R204] ;  /* 0x00000000cc0c783b */ /* 0x000fe80000004200 */
[----:B------:R-:W0:Y:S01]  /*2dd0*/  LDGDEPBAR ;  /* 0x00000000000079af */ /* 0x000e220000000000 */
[----:B--2---:R-:W-:-:S04]  /*2de0*/  IMAD.IADD R0, R0, 0x1, R158 ;  /* 0x0000000100007824 */ /* 0x004fc800078e029e */
[----:B------:R-:W-:Y:S01]  /*2df0*/  @P5 IMAD.HI.U32 R2, R0, c[0x0][0x2c8], RZ ;  /* 0x0000b20000025a27 */ /* 0x000fe200078e00ff */
[----:B------:R1:W-:Y:S04]  /*2e00*/  STL [R1+0xc], R0 ;  /* 0x00000c0001007387 */ /* 0x0003e80000100800 */
        /* <DEDUP_REMOVED lines=11> */
[----:B------:R-:W-:Y:S02]  /*2ec0*/  ISETP.GT.AND P1, PT, R2, RZ, PT ;  /* 0x000000ff0200720c */ /* 0x000fe40003f24270 */
[----:B------:R-:W-:Y:S02]  /*2ed0*/  ISETP.GT.AND P0, PT, R0, 0x1, PT ;  /* 0x000000010000780c */ /* 0x000fe40003f04270 */
[----:B------:R-:W-:Y:S02]  /*2ee0*/  ISETP.GT.AND P6, PT, R2, 0x1, PT ;  /* 0x000000010200780c */ /* 0x000fe40003fc4270 */
[----:B------:R-:W-:-:S02]  /*2ef0*/  FSEL R10, R123, -INF , P0 ;  /* 0xff8000007b0a7808 */ /* 0x000fc40000000000 */
[----:B------:R-:W-:Y:S02]  /*2f00*/  ISETP.GT.AND P0, PT, R2, 0x9, PT ;  /* 0x000000090200780c */ /* 0x000fe40003f04270 */
[----:B------:R-:W-:Y:S02]  /*2f10*/  FSEL R5, R120, -INF , P1 ;  /* 0xff80000078057808 */ /* 0x000fe40000800000 */
[----:B------:R-:W-:Y:S02]  /*2f20*/  FSEL R8, R117, -INF , P0 ;  /* 0xff80000075087808 */ /* 0x000fe40000000000 */
[C---:B------:R-:W-:Y:S02]  /*2f30*/  ISETP.GT.AND P1, PT, R2.reuse, 0x8, PT ;  /* 0x000000080200780c */ /* 0x040fe40003f24270 */
[----:B------:R-:W-:Y:S02]  /*2f40*/  FSEL R6, R121, -INF , P6 ;  /* 0xff80000079067808 */ /* 0x000fe40003000000 */
[----:B------:R-:W-:-:S02]  /*2f50*/  ISETP.GT.AND P0, PT, R2, 0x10, PT ;  /* 0x000000100200780c */ /* 0x000fc40003f04270 */
[----:B------:R-:W-:Y:S02]  /*2f60*/  FSEL R7, R116, -INF , P1 ;  /* 0xff80000074077808 */ /* 0x000fe40000800000 */
[----:B------:R-:W-:Y:S02]  /*2f70*/  FSEL R44, R112, -INF , P0 ;  /* 0xff800000702c7808 */ /* 0x000fe40000000000 */
[----:B------:R-:W-:Y:S02]  /*2f80*/  FMNMX.FTZ R3, R5, R6, !PT ;  /* 0x0000000605037209 */ /* 0x000fe40007810000 */
[C---:B------:R-:W-:Y:S02]  /*2f90*/  ISETP.GT.AND P0, PT, R0.reuse, 0x11, PT ;  /* 0x000000110000780c */ /* 0x040fe40003f04270 */
[C---:B------:R-:W-:Y:S02]  /*2fa0*/  ISETP.GT.AND P1, PT, R0.reuse, 0x9, PT ;  /* 0x000000090000780c */ /* 0x040fe40003f24270 */
[----:B------:R-:W-:-:S02]  /*2fb0*/  ISETP.GT.AND P4, PT, R0, RZ, PT ;  /* 0x000000ff0000720c */ /* 0x000fc40003f84270 */
[----:B------:R-:W-:Y:S02]  /*2fc0*/  FMNMX.FTZ R3, R7, R3, !PT ;  /* 0x0000000307037209 */ /* 0x000fe40007810000 */
[----:B------:R-:W-:Y:S02]  /*2fd0*/  FSEL R62, R115, -INF , P0 ;  /* 0xff800000733e7808 */ /* 0x000fe40000000000 */
[----:B------:R-:W-:Y:S02]  /*2fe0*/  FSEL R21, R119, -INF , P1 ;  /* 0xff80000077157808 */ /* 0x000fe40000800000 */
[----:B------:R-:W-:Y:S02]  /*2ff0*/  ISETP.GT.AND P0, PT, R2, 0x19, PT ;  /* 0x000000190200780c */ /* 0x000fe40003f04270 */
[----:B------:R-:W-:Y:S02]  /*3000*/  FSEL R9, R122, -INF , P4 ;  /* 0xff8000007a097808 */ /* 0x000fe40002000000 */
[----:B------:R-:W-:-:S02]  /*3010*/  ISETP.GT.AND P1, PT, R2, 0x11, PT ;  /* 0x000000110200780c */ /* 0x000fc40003f24270 */
[----:B------:R-:W-:Y:S02]  /*3020*/  ISETP.GT.AND P4, PT, R0, 0x8, PT ;  /* 0x000000080000780c */ /* 0x000fe40003f84270 */
[----:B------:R-:W-:Y:S02]  /*3030*/  FMNMX.FTZ R3, R8, R3, !PT ;  /* 0x0000000308037209 */ /* 0x000fe40007810000 */
[----:B------:R-:W-:Y:S02]  /*3040*/  FSEL R60, R81, -INF , P0 ;  /* 0xff800000513c7808 */ /* 0x000fe40000000000 */
[----:B------:R-:W-:Y:S02]  /*3050*/  FSEL R45, R113, -INF , P1 ;  /* 0xff800000712d7808 */ /* 0x000fe40000800000 */
[----:B------:R-:W-:Y:S02]  /*3060*/  ISETP.GT.AND P0, PT, R2, 0x20, PT ;  /* 0x000000200200780c */ /* 0x000fe40003f04270 */
[----:B------:R-:W-:-:S02]  /*3070*/  FSEL R20, R118, -INF , P4 ;  /* 0xff80000076147808 */ /* 0x000fc40002000000 */
[----:B------:R-:W-:Y:S02]  /*3080*/  ISETP.GT.AND P1, PT, R2, 0x18, PT ;  /* 0x000000180200780c */ /* 0x000fe40003f24270 */
[----:B------:R-:W-:Y:S02]  /*3090*/  FMNMX.FTZ R3, R44, R3, !PT ;  /* 0x000000032c037209 */ /* 0x000fe40007810000 */
[----:B------:R-:W-:Y:S02]  /*30a0*/  ISETP.GT.AND P4, PT, R0, 0x10, PT ;  /* 0x000000100000780c */ /* 0x000fe40003f84270 */
[----:B------:R-:W-:Y:S02]  /*30b0*/  FSEL R100, R40, -INF , P0 ;  /* 0xff80000028647808 */ /* 0x000fe40000000000 */
[----:B------:R-:W-:Y:S02]  /*30c0*/  FSEL R46, R80, -INF , P1 ;  /* 0xff800000502e7808 */ /* 0x000fe40000800000 */
[----:B------:R-:W-:-:S02]  /*30d0*/  ISETP.GT.AND P0, PT, R0, 0x21, PT ;  /* 0x000000210000780c */ /* 0x000fc40003f04270 */
[----:B------:R-:W-:Y:S02]  /*30e0*/  FMNMX.FTZ R3, R45, R3, !PT ;  /* 0x000000032d037209 */ /* 0x000fe40007810000 */
[----:B------:R-:W-:Y:S02]  /*30f0*/  FSEL R61, R114, -INF , P4 ;  /* 0xff800000723d7808 */ /* 0x000fe40002000000 */
[----:B------:R-:W-:Y:S02]  /*3100*/  FMNMX.FTZ R4, R9, R10, !PT ;  /* 0x0000000a09047209 */ /* 0x000fe40007810000 */
[----:B------:R-:W-:Y:S02]  /*3110*/  ISETP.GT.AND P4, PT, R0, 0x18, PT ;  /* 0x000000180000780c */ /* 0x000fe40003f84270 */
[----:B------:R-:W-:Y:S02]  /*3120*/  FSEL R109, R43, -INF , P0 ;  /* 0xff8000002b6d7808 */ /* 0x000fe40000000000 */
[----:B------:R-:W-:-:S02]  /*3130*/  FMNMX.FTZ R3, R46, R3, !PT ;  /* 0x000000032e037209 */ /* 0x000fc40007810000 */
[----:B------:R-:W-:Y:S02]  /*3140*/  ISETP.GT.AND P0, PT, R2, 0x29, PT ;  /* 0x000000290200780c */ /* 0x000fe40003f04270 */
[----:B------:R-:W-:Y:S02]  /*3150*/  FMNMX.FTZ R4, R20, R4, !PT ;  /* 0x0000000414047209 */ /* 0x000fe40007810000 */
[----:B------:R-:W-:Y:S02]  /*3160*/  FSEL R63, R82, -INF , P4 ;  /* 0xff800000523f7808 */ /* 0x000fe40002000000 */
[----:B------:R-:W-:Y:S02]  /*3170*/  ISETP.GT.AND P4, PT, R2, 0x21, PT ;  /* 0x000000210200780c */ /* 0x000fe40003f84270 */
[----:B------:R-:W-:Y:S02]  /*3180*/  FMNMX.FTZ R3, R60, R3, !PT ;  /* 0x000000033c037209 */ /* 0x000fe40007810000 */
[----:B------:R-:W-:-:S02]  /*3190*/  FSEL R103, R29, -INF , P0 ;  /* 0xff8000001d677808 */ /* 0x000fc40000000000 */
[----:B------:R-:W-:Y:S02]  /*31a0*/  FMNMX.FTZ R4, R21, R4, !PT ;  /* 0x0000000415047209 */ /* 0x000fe40007810000 */
[C---:B------:R-:W-:Y:S02]  /*31b0*/  ISETP.GT.AND P1, PT, R0.reuse, 0x19, PT ;  /* 0x000000190000780c */ /* 0x040fe40003f24270 */
[----:B------:R-:W-:Y:S02]  /*31c0*/  ISETP.GT.AND P0, PT, R0, 0x28, PT ;  /* 0x000000280000780c */ /* 0x000fe40003f04270 */
[----:B------:R-:W-:Y:S02]  /*31d0*/  FSEL R102, R41, -INF , P4 ;  /* 0xff80000029667808 */ /* 0x000fe40002000000 */
[----:B------:R-:W-:Y:S02]  /*31e0*/  ISETP.GT.AND P4, PT, R2, 0x28, PT ;  /* 0x000000280200780c */ /* 0x000fe40003f84270 */
[----:B------:R-:W-:-:S02]  /*31f0*/  FMNMX.FTZ R3, R100, R3, !PT ;  /* 0x0000000364037209 */ /* 0x000fc40007810000 */
[----:B------:R-:W-:Y:S02]  /*3200*/  FMNMX.FTZ R4, R61, R4, !PT ;  /* 0x000000043d047209 */ /* 0x000fe40007810000 */
[----:B------:R-:W-:Y:S02]  /*3210*/  FSEL R68, R83, -INF , P1 ;  /* 0xff80000053447808 */ /* 0x000fe40000800000 */
[----:B------:R-:W-:Y:S02]  /*3220*/  FSEL R111, R30, -INF , P0 ;  /* 0xff8000001e6f7808 */ /* 0x000fe40000000000 */
[C---:B------:R-:W-:Y:S02]  /*3230*/  ISETP.GT.AND P1, PT, R0.reuse, 0x20, PT ;  /* 0x000000200000780c */ /* 0x040fe40003f24270 */
[----:B------:R-:W-:Y:S02]  /*3240*/  ISETP.GT.AND P0, PT, R0, 0x31, PT ;  /* 0x000000310000780c */ /* 0x000fe40003f04270 */
[----:B------:R-:W-:-:S02]  /*3250*/  FSEL R101, R28, -INF , P4 ;  /* 0xff8000001c657808 */ /* 0x000fc40002000000 */
[----:B------:R-:W-:Y:S02]  /*3260*/  FMNMX.FTZ R3, R102, R3, !PT ;  /* 0x0000000366037209 */ /* 0x000fe40007810000 */
[----:B------:R-:W-:Y:S02]  /*3270*/  FMNMX.FTZ R4, R62, R4, !PT ;  /* 0x000000043e047209 */ /* 0x000fe40007810000 */
[----:B------:R-:W-:Y:S02]  /*3280*/  FSEL R108, R42, -INF , P1 ;  /* 0xff8000002a6c7808 */ /* 0x000fe40000800000 */
[----:B------:R-:W-:Y:S02]  /*3290*/  FSEL R124, R27, -INF , P0 ;  /* 0xff8000001b7c7808 */ /* 0x000fe40000000000 */
[C---:B------:R-:W-:Y:S02]  /*32a0*/  ISETP.GT.AND P1, PT, R2.reuse, 0x30, PT ;  /* 0x000000300200780c */ /* 0x040fe40003f24270 */
[----:B------:R-:W-:-:S02]  /*32b0*/  ISETP.GT.AND P0, PT, R2, 0x38, PT ;  /* 0x000000380200780c */ /* 0x000fc40003f04270 */
[----:B------:R-:W-:Y:S02]  /*32c0*/  FMNMX.FTZ R3, R101, R3, !PT ;  /* 0x0000000365037209 */ /* 0x000fe40007810000 */
[----:B------:R-:W-:Y:S02]  /*32d0*/  FMNMX.FTZ R4, R63, R4, !PT ;  /* 0x000000043f047209 */ /* 0x000fe40007810000 */
[----:B------:R-:W-:Y:S02]  /*32e0*/  ISETP.GT.AND P6, PT, R2, 0x31, PT ;  /* 0x000000310200780c */ /* 0x000fe40003fc4270 */
[----:B------:R-:W-:Y:S02]  /*32f0*/  FSEL R113, R24, -INF , P1 ;  /* 0xff80000018717808 */ /* 0x000fe40000800000 */
[----:B------:R-:W-:Y:S02]  /*3300*/  FSEL R112, R32, -INF , P0 ;  /* 0xff80000020707808 */ /* 0x000fe40000000000 */
[----:B------:R-:W-:-:S02]  /*3310*/  FMNMX.FTZ R3, R103, R3, !PT ;  /* 0x0000000367037209 */ /* 0x000fc40007810000 */
[----:B------:R-:W-:Y:S02]  /*3320*/  ISETP.GT.AND P0, PT, R0, 0x39, PT ;  /* 0x000000390000780c */ /* 0x000fe40003f04270 */
[----:B------:R-:W-:Y:S02]  /*3330*/  FMNMX.FTZ R4, R68, R4, !PT ;  /* 0x0000000444047209 */ /* 0x000fe40007810000 */
[----:B------:R-:W-:Y:S02]  /*3340*/  ISETP.GT.AND P4, PT, R0, 0x29, PT ;  /* 0x000000290000780c */ /* 0x000fe40003f84270 */
[----:B------:R-:W-:Y:S02]  /*3350*/  FSEL R114, R25, -INF , P6 ;  /* 0xff80000019727808 */ /* 0x000fe40003000000 */
[----:B------:R-:W-:Y:S02]  /*3360*/  FMNMX.FTZ R3, R113, R3, !PT ;  /* 0x0000000371037209 */ /* 0x000fe40007810000 */
[----:B------:R-:W-:-:S02]  /*3370*/  FSEL R119, R35, -INF , P0 ;  /* 0xff80000023777808 */ /* 0x000fc40000000000 */
[----:B------:R-:W-:Y:S02]  /*3380*/  FMNMX.FTZ R4, R108, R4, !PT ;  /* 0x000000046c047209 */ /* 0x000fe40007810000 */
[C---:B------:R-:W-:Y:S02]  /*3390*/  ISETP.GT.AND P0, PT, R2.reuse, 0x40, PT ;  /* 0x000000400200780c */ /* 0x040fe40003f04270 */
[----:B------:R-:W-:Y:S02]  /*33a0*/  FSEL R110, R31, -INF , P4 ;  /* 0xff8000001f6e7808 */ /* 0x000fe40002000000 */
[----:B------:R-:W-:Y:S02]  /*33b0*/  ISETP.GT.AND P4, PT, R2, 0x39, PT ;  /* 0x000000390200780c */ /* 0x000fe40003f84270 */
[----:B------:R-:W-:Y:S02]  /*33c0*/  FMNMX.FTZ R3, R114, R3, !PT ;  /* 0x0000000372037209 */ /* 0x000fe40007810000 */
[----:B------:R-:W-:-:S02]  /*33d0*/  FMNMX.FTZ R4, R109, R4, !PT ;  /* 0x000000046d047209 */ /* 0x000fc40007810000 */
[----:B------:R-:W-:Y:S02]  /*33e0*/  FSEL R127, R36, -INF , P0 ;  /* 0xff800000247f7808 */ /* 0x000fe40000000000 */
[----:B------:R-:W-:Y:S02]  /*33f0*/  ISETP.GT.AND P0, PT, R0, 0x41, PT ;  /* 0x000000410000780c */ /* 0x000fe40003f04270 */
[----:B------:R-:W-:Y:S02]  /*3400*/  FSEL R115, R33, -INF , P4 ;  /* 0xff80000021737808 */ /* 0x000fe40002000000 */
[----:B------:R-:W-:Y:S02]  /*3410*/  FMNMX.FTZ R3, R112, R3, !PT ;  /* 0x0000000370037209 */ /* 0x000fe40007810000 */
[----:B------:R-:W-:Y:S02]  /*3420*/  ISETP.GT.AND P1, PT, R0, 0x30, PT ;  /* 0x000000300000780c */ /* 0x000fe40003f24270 */
[----:B------:R-:W-:-:S02]  /*3430*/  FMNMX.FTZ R4, R111, R4, !PT ;  /* 0x000000046f047209 */ /* 0x000fc40007810000 */
[----:B------:R-:W-:Y:S02]  /*3440*/  FSEL R133, R39, -INF , P0 ;  /* 0xff80000027857808 */ /* 0x000fe40000000000 */
[C---:B------:R-:W-:Y:S02]  /*3450*/  ISETP.GT.AND P4, PT, R2.reuse, 0x41, PT ;  /* 0x000000410200780c */ /* 0x040fe40003f84270 */
[----:B------:R-:W-:Y:S02]  /*3460*/  ISETP.GT.AND P0, PT, R2, 0x48, PT ;  /* 0x000000480200780c */ /* 0x000fe40003f04270 */
[----:B------:R-:W-:Y:S02]  /*3470*/  FMNMX.FTZ R3, R115, R3, !PT ;  /* 0x0000000373037209 */ /* 0x000fe40007810000 */
[----:B------:R-:W-:Y:S02]  /*3480*/  FSEL R118, R26, -INF , P1 ;  /* 0xff8000001a767808 */ /* 0x000fe40000800000 */
[----:B------:R-:W-:Y:S01]  /*3490*/  FMNMX.FTZ R4, R110, R4, !PT ;  /* 0x000000046e047209 */ /* 0x000fe20007810000 */
[----:B------:R-:W-:Y:S01]  /*34a0*/  LDSM.16.MT88.4 R24, [R200+0x4000] ;  /* 0x00400000c818783b */ /* 0x000fe20000004200 */
[----:B------:R-:W-:-:S02]  /*34b0*/  ISETP.GT.AND P1, PT, R0, 0x38, PT ;  /* 0x000000380000780c */ /* 0x000fc40003f24270 */
[----:B------:R-:W-:Y:S02]  /*34c0*/  FSEL R129, R37, -INF , P4 ;  /* 0xff80000025817808 */ /* 0x000fe40002000000 */
[----:B------:R-:W-:Y:S02]  /*34d0*/  FSEL R126, R48, -INF , P0 ;  /* 0xff800000307e7808 */ /* 0x000fe40000000000 */
[----:B------:R-:W-:Y:S02]  /*34e0*/  FMNMX.FTZ R3, R127, R3, !PT ;  /* 0x000000037f037209 */ /* 0x000fe40007810000 */
[----:B------:R-:W-:Y:S02]  /*34f0*/  ISETP.GT.AND P0, PT, R0, 0x49, PT ;  /* 0x000000490000780c */ /* 0x000fe40003f04270 */
[----:B------:R-:W-:Y:S02]  /*3500*/  FMNMX.FTZ R4, R118, R4, !PT ;  /* 0x0000000476047209 */ /* 0x000fe40007810000 */
[----:B------:R-:W-:-:S02]  /*3510*/  FSEL R125, R34, -INF , P1 ;  /* 0xff800000227d7808 */ /* 0x000fc40000800000 */
[----:B------:R-:W-:Y:S02]  /*3520*/  ISETP.GT.AND P1, PT, R0, 0x40, PT ;  /* 0x000000400000780c */ /* 0x000fe40003f24270 */
[----:B------:R-:W-:Y:S02]  /*3530*/  ISETP.GT.AND P4, PT, R2, 0x49, PT ;  /* 0x000000490200780c */ /* 0x000fe40003f84270 */
[----:B------:R-:W-:Y:S02]  /*3540*/  FMNMX.FTZ R3, R129, R3, !PT ;  /* 0x0000000381037209 */ /* 0x000fe40007810000 */
[----:B------:R-:W-:Y:S02]  /*3550*/  FSEL R131, R51, -INF , P0 ;  /* 0xff80000033837808 */ /* 0x000fe40000000000 */
[----:B------:R-:W-:Y:S02]  /*3560*/  FMNMX.FTZ R4, R124, R4, !PT ;  /* 0x000000047c047209 */ /* 0x000fe40007810000 */
        /* <DEDUP_REMOVED lines=15> */
[----:B------:R-:W-:Y:S02]  /*3660*/  ISETP.GT.AND P0, PT, R2, 0x58, PT ;  /* 0x000000580200780c */ /* 0x000fe40003f04270 */
[----:B------:R-:W-:Y:S02]  /*3670*/  FMNMX.FTZ R3, R135, R3, !PT ;  /* 0x0000000387037209 */ /* 0x000fe40007810000 */
[----:B------:R-:W-:Y:S02]  /*3680*/  FMNMX.FTZ R4, R130, R4, !PT ;  /* 0x0000000482047209 */ /* 0x000fe40007810000 */
[----:B------:R-:W-:-:S02]  /*3690*/  FSEL R146, R54, -INF , P1 ;  /* 0xff80000036927808 */ /* 0x000fc40000800000 */
[----:B------:R-:W-:Y:S02]  /*36a0*/  ISETP.GT.AND P1, PT, R0, 0x58, PT ;  /* 0x000000580000780c */ /* 0x000fe40003f24270 */
[----:B------:R-:W-:Y:S02]  /*36b0*/  ISETP.GT.AND P4, PT, R2, 0x59, PT ;  /* 0x000000590200780c */ /* 0x000fe40003f84270 */
[----:B------:R-:W-:Y:S02]  /*36c0*/  FSEL R134, R56, -INF , P0 ;  /* 0xff80000038867808 */ /* 0x000fe40000000000 */
[----:B------:R-:W-:Y:S02]  /*36d0*/  FMNMX.FTZ R3, R145, R3, !PT ;  /* 0x0000000391037209 */ /* 0x000fe40007810000 */
        /* <DEDUP_REMOVED lines=9> */
[----:B------:R-:W-:Y:S02]  /*3770*/  FSEL R179, R64, -INF , P1 ;  /* 0xff80000040b37808 */ /* 0x000fe40000800000 */
[----:B------:R-:W-:Y:S02]  /*3780*/  FMNMX.FTZ R3, R144, R3, !PT ;  /* 0x0000000390037209 */ /* 0x000fe40007810000 */
[----:B------:R-:W-:Y:S02]  /*3790*/  FMNMX.FTZ R4, R131, R4, !PT ;  /* 0x0000000483047209 */ /* 0x000fe40007810000 */
[----:B------:R-:W-:Y:S02]  /*37a0*/  ISETP.GT.AND P4, PT, R2, 0x68, PT ;  /* 0x000000680200780c */ /* 0x000fe40003f84270 */
[----:B------:R-:W-:-:S02]  /*37b0*/  FSEL R180, R65, -INF , P0 ;  /* 0xff80000041b47808 */ /* 0x000fc40000000000 */
[----:B------:R-:W-:Y:S02]  /*37c0*/  FMNMX.FTZ R3, R179, R3, !PT ;  /* 0x00000003b3037209 */ /* 0x000fe40007810000 */
[----:B------:R-:W-:Y:S02]  /*37d0*/  ISETP.GT.AND P1, PT, R2, 0x69, PT ;  /* 0x000000690200780c */ /* 0x000fe40003f24270 */
[----:B------:R-:W-:Y:S02]  /*37e0*/  FMNMX.FTZ R4, R146, R4, !PT ;  /* 0x0000000492047209 */ /* 0x000fe40007810000 */
[----:B------:R-:W-:Y:S02]  /*37f0*/  FSEL R181, R16, -INF , P4 ;  /* 0xff80000010b57808 */ /* 0x000fe40002000000 */
[----:B------:R-:W-:Y:S02]  /*3800*/  FMNMX.FTZ R3, R180, R3, !PT ;  /* 0x00000003b4037209 */ /* 0x000fe40007810000 */
[----:B------:R-:W-:-:S02]  /*3810*/  FSEL R183, R17, -INF , P1 ;  /* 0xff80000011b77808 */ /* 0x000fc40000800000 */
[----:B------:R-:W-:Y:S02]  /*3820*/  FMNMX.FTZ R4, R163, R4, !PT ;  /* 0x00000004a3047209 */ /* 0x000fe40007810000 */
[----:B------:R-:W-:Y:S02]  /*3830*/  ISETP.GT.AND P1, PT, R0, 0x60, PT ;  /* 0x000000600000780c */ /* 0x000fe40003f24270 */
[----:B------:R-:W-:Y:S02]  /*3840*/  ISETP.GT.AND P0, PT, R2, 0x70, PT ;  /* 0x000000700200780c */ /* 0x000fe40003f04270 */
[----:B------:R-:W-:Y:S02]  /*3850*/  FMNMX.FTZ R3, R181, R3, !PT ;  /* 0x00000003b5037209 */ /* 0x000fe40007810000 */
[----:B------:R-:W-:Y:S02]  /*3860*/  FMNMX.FTZ R4, R161, R4, !PT ;  /* 0x00000004a1047209 */ /* 0x000fe40007810000 */
[----:B------:R-:W-:-:S02]  /*3870*/  FSEL R182, R66, -INF , P1 ;  /* 0xff80000042b67808 */ /* 0x000fc40000800000 */
[C---:B------:R-:W-:Y:S02]  /*3880*/  ISETP.GT.AND P6, PT, R2.reuse, 0x71, PT ;  /* 0x000000710200780c */ /* 0x040fe40003fc4270 */
[----:B------:R-:W-:Y:S02]  /*3890*/  ISETP.GT.AND P4, PT, R2, 0x78, PT ;  /* 0x000000780200780c */ /* 0x000fe40003f84270 */
[----:B------:R-:W-:Y:S02]  /*38a0*/  FSEL R240, R72, -INF , P0 ;  /* 0xff80000048f07808 */ /* 0x000fe40000000000 */
[----:B------:R-:W-:Y:S02]  /*38b0*/  ISETP.GT.AND P1, PT, R2, 0x79, PT ;  /* 0x000000790200780c */ /* 0x000fe40003f24270 */
[----:B------:R-:W-:Y:S02]  /*38c0*/  ISETP.GT.AND P0, PT, R0, 0x61, PT ;  /* 0x000000610000780c */ /* 0x000fe40003f04270 */
[----:B------:R-:W-:-:S02]  /*38d0*/  FMNMX.FTZ R2, R183, R3, !PT ;  /* 0x00000003b7027209 */ /* 0x000fc40007810000 */
[----:B------:R-:W-:Y:S02]  /*38e0*/  FMNMX.FTZ R3, R160, R4, !PT ;  /* 0x00000004a0037209 */ /* 0x000fe40007810000 */
[----:B------:R-:W-:Y:S02]  /*38f0*/  FSEL R231, R67, -INF , P0 ;  /* 0xff80000043e77808 */ /* 0x000fe40000000000 */
        /* <DEDUP_REMOVED lines=10> */
[----:B------:R-:W-:Y:S02]  /*39a0*/  FSEL R229, R19, -INF , P4 ;  /* 0xff80000013e57808 */ /* 0x000fe40002000000 */
[----:B------:R-:W-:Y:S01]  /*39b0*/  ISETP.GT.AND P1, PT, R0, 0x70, PT ;  /* 0x000000700000780c */ /* 0x000fe20003f24270 */
[----:B------:R-:W-:Y:S01]  /*39c0*/  LDSM.16.MT88.4 R16, [R200] ;  /* 0x00000000c810783b */ /* 0x000fe20000004200 */
[----:B------:R-:W-:Y:S02]  /*39d0*/  FMNMX.FTZ R2, R230, R2, !PT ;  /* 0x00000002e6027209 */ /* 0x000fe40007810000 */
[----:B------:R-:W-:Y:S02]  /*39e0*/  FMNMX.FTZ R117, R238, R117, !PT ;  /* 0x00000075ee757209 */ /* 0x000fe40007810000 */
[----:B------:R-:W-:Y:S02]  /*39f0*/  ISETP.GT.AND P0, PT, R0, 0x71, PT ;  /* 0x000000710000780c */ /* 0x000fe40003f04270 */
[----:B------:R-:W-:-:S02]  /*3a00*/  FSEL R241, R74, -INF , P1 ;  /* 0xff8000004af17808 */ /* 0x000fc40000800000 */
[----:B------:R-:W-:Y:S02]  /*3a10*/  FMNMX.FTZ R2, R229, R2, !PT ;  /* 0x00000002e5027209 */ /* 0x000fe40007810000 */
[----:B------:R-:W-:Y:S02]  /*3a20*/  FMNMX.FTZ R117, R242, R117, !PT ;  /* 0x00000075f2757209 */ /* 0x000fe40007810000 */
[----:B------:R-:W-:Y:S02]  /*3a30*/  FSEL R244, R75, -INF , P0 ;  /* 0xff8000004bf47808 */ /* 0x000fe40000000000 */
[C---:B------:R-:W-:Y:S01]  /*3a40*/  ISETP.GT.AND P1, PT, R0.reuse, 0x78, PT ;  /* 0x000000780000780c */ /* 0x040fe20003f24270 */
[----:B------:R-:W1:Y:S01]  /*3a50*/  SHFL.BFLY PT, R3, R117, 0x2, 0x1f ;  /* 0x0c401f0075037f89 */ /* 0x000e6200000e0000 */
[----:B------:R-:W-:Y:S02]  /*3a60*/  FMNMX.FTZ R2, R241, R2, !PT ;  /* 0x00000002f1027209 */ /* 0x000fe40007810000 */
[----:B------:R-:W-:-:S02]  /*3a70*/  ISETP.GT.AND P0, PT, R0, 0x79, PT ;  /* 0x000000790000780c */ /* 0x000fc40003f04270 */
[----:B------:R-:W-:Y:S02]  /*3a80*/  FSEL R243, R78, -INF , P1 ;  /* 0xff8000004ef37808 */ /* 0x000fe40000800000 */
[----:B------:R-:W-:Y:S02]  /*3a90*/  FMNMX.FTZ R0, R244, R2, !PT ;  /* 0x00000002f4007209 */ /* 0x000fe40007810000 */
[----:B------:R-:W-:Y:S02]  /*3aa0*/  FSEL R248, R79, -INF , P0 ;  /* 0xff8000004ff87808 */ /* 0x000fe40000000000 */
        /* <DEDUP_REMOVED lines=51> */
[----:B------:R-:W3:Y:S07]  /*3de0*/  LDSM.16.MT88.4 R12, [R203+0x4000] ;  /* 0x00400000cb0c783b */ /* 0x000eee0000004200 */
[----:B--2---:R-:W-:Y:S01]  /*3df0*/  HMMA.16816.F32.BF16 R52, R4, R20, RZ ;  /* 0x000000140434723c */ /* 0x004fe200000418ff */
[----:B-1----:R-:W-:-:S07]  /*3e00*/  FFMA.FTZ R3, R60, c[0x0][0x2d0], -R2 ;  /* 0x0000b4003c037a23 */ /* 0x002fce0000010802 */
[C---:B------:R-:W-:Y:S01]  /*3e10*/  HMMA.16816.F32.BF16 R44, R4.reuse, R22, RZ ;  /* 0x00000016042c723c */ /* 0x040fe200000418ff */
[----:B------:R-:W1:Y:S01]  /*3e20*/  LDSM.16.MT88.4 R20, [R204+0x800] ;  /* 0x00080000cc14783b */ /* 0x000e620000004200 */
[----:B------:R2:W-:Y:S06]  /*3e30*/  MUFU.EX2 R154, R3 ;  /* 0x00000003009a7308 */ /* 0x0005ec0000000800 */
[C---:B------:R-:W-:Y:S08]  /*3e40*/  HMMA.16816.F32.BF16 R64, R4.reuse, R24, RZ ;  /* 0x000000180440723c */ /* 0x040ff000000418ff */
[----:B------:R-:W-:Y:S01]  /*3e50*/  HMMA.16816.F32.BF16 R72, R4, R26, RZ ;  /* 0x0000001a0448723c */ /* 0x000fe200000418ff */
[----:B------:R-:W1:Y:S01]  /*3e60*/  LDSM.16.MT88.4 R24, [R200+0x800] ;  /* 0x00080000c818783b */ /* 0x000e620000004200 */
[----:B--2---:R-:W-:-:S04]  /*3e70*/  FFMA.FTZ R3, R61, c[0x0][0x2d0], -R0 ;  /* 0x0000b4003d037a23 */ /* 0x004fc80000010800 */
[----:B------:R2:W-:Y:S02]  /*3e80*/  MUFU.EX2 R247, R3 ;  /* 0x0000000300f77308 */ /* 0x0005e40000000800 */
[C---:B----4-:R-:W-:Y:S08]  /*3e90*/  HMMA.16816.F32.BF16 R76, R4.reuse, R16, RZ ;  /* 0x00000010044c723c */ /* 0x050ff000000418ff */
[----:B-----5:R-:W-:Y:S01]  /*3ea0*/  HMMA.16816.F32.BF16 R88, R4, R8, RZ ;  /* 0x000000080458723c */ /* 0x020fe200000418ff */
[----:B--2---:R-:W-:-:S07]  /*3eb0*/  FFMA.FTZ R3, R62, c[0x0][0x2d0], -R0 ;  /* 0x0000b4003e037a23 */ /* 0x004fce0000010800 */
[C---:B------:R-:W-:Y:S01]  /*3ec0*/  HMMA.16816.F32.BF16 R92, R4.reuse, R10, RZ ;  /* 0x0000000a045c723c */ /* 0x040fe200000418ff */
[----:B------:R-:W-:Y:S01]  /*3ed0*/  LDSM.16.MT88.4 R8, [R206+0x800] ;  /* 0x00080000ce08783b */ /* 0x000fe20000004200 */
[----:B------:R2:W4:Y:S06]  /*3ee0*/  MUFU.EX2 R245, R3 ;  /* 0x0000000300f57308 */ /* 0x00052c0000000800 */
[----:B---3--:R-:W-:Y:S01]  /*3ef0*/  HMMA.16816.F32.BF16 R84, R4, R14, RZ ;  /* 0x0000000e0454723c */ /* 0x008fe200000418ff */
[----:B--2---:R-:W-:-:S07]  /*3f00*/  FFMA.FTZ R3, R63, c[0x0][0x2d0], -R0 ;  /* 0x0000b4003f037a23 */ /* 0x004fce0000010800 */
[----:B------:R-:W-:Y:S01]  /*3f10*/  HMMA.16816.F32.BF16 R60, R4, R18, RZ ;  /* 0x00000012043c723c */ /* 0x000fe200000418ff */
[----:B------:R-:W2:Y:S01]  /*3f20*/  LDSM.16.MT88.4 R16, [R203+0x800] ;  /* 0x00080000cb10783b */ /* 0x000ea20000004200 */
[----:B------:R3:W-:Y:S02]  /*3f30*/  MUFU.EX2 R246, R3 ;  /* 0x0000000300f67308 */ /* 0x0007e40000000800 */
[----:B---3--:R-:W-:-:S04]  /*3f40*/  FFMA.FTZ R3, R68, c[0x0][0x2d0], -R0 ;  /* 0x0000b40044037a23 */ /* 0x008fc80000010800 */
[----:B------:R-:W-:Y:S01]  /*3f50*/  HMMA.16816.F32.BF16 R68, R4, R12, RZ ;  /* 0x0000000c0444723c */ /* 0x000fe200000418ff */
[----:B------:R-:W-:Y:S01]  /*3f60*/  LDSM.16.MT88.4 R12, [R200+0x4800] ;  /* 0x00480000c80c783b */ /* 0x000fe20000004200 */
[----:B------:R-:W3:Y:S05]  /*3f70*/  MUFU.EX2 R249, R3 ;  /* 0x0000000300f97308 */ /* 0x000eea0000000800 */
[----:B------:R-:W-:Y:S02]  /*3f80*/  F2FP.BF16.PACK_AB R4, R252, R251 ;  /* 0x000000fbfc04723e */ /* 0x000fe400000010ff */
[----:B----4-:R-:W-:Y:S02]  /*3f90*/  F2FP.BF16.PACK_AB R5, R245, R247 ;  /* 0x000000f7f505723e */ /* 0x010fe400000010ff */
[----:B------:R-:W-:-:S02]  /*3fa0*/  F2FP.BF16.PACK_AB R6, R154, R250 ;  /* 0x000000fa9a06723e */ /* 0x000fc400000010ff */
[----:B---3--:R-:W-:Y:S01]  /*3fb0*/  F2FP.BF16.PACK_AB R7, R249, R246 ;  /* 0x000000f6f907723e */ /* 0x008fe200000010ff */
[----:B------:R-:W-:-:S04]  /*3fc0*/  FFMA.FTZ R3, R100, c[0x0][0x2d0], -R2 ;  /* 0x0000b40064037a23 */ /* 0x000fc80000010802 */
[----:B------:R3:W-:Y:S02]  /*3fd0*/  MUFU.EX2 R237, R3 ;  /* 0x0000000300ed7308 */ /* 0x0007e40000000800 */
[C---:B-1----:R-:W-:Y:S08]  /*3fe0*/  HMMA.16816.F32.BF16 R104, R4.reuse, R20, R48 ;  /* 0x000000140468723c */ /* 0x042ff00000041830 */
[----:B------:R-:W-:Y:S01]  /*3ff0*/  HMMA.16816.F32.BF16 R80, R4, R22, R36 ;  /* 0x000000160450723c */ /* 0x000fe20000041824 */
[----:B------:R-:W1:Y:S01]  /*4000*/  LDSM.16.MT88.4 R20, [R204+0x4800] ;  /* 0x00480000cc14783b */ /* 0x000e620000004200 */
[----:B---3--:R-:W-:-:S06]  /*4010*/  FFMA.FTZ R3, R102, c[0x0][0x2d0], -R2 ;  /* 0x0000b40066037a23 */ /* 0x008fcc0000010802 */
[C---:B------:R-:W-:Y:S01]  /*4020*/  HMMA.16816.F32.BF16 R120, R4.reuse, R24, R32 ;  /* 0x000000180478723c */ /* 0x040fe20000041820 */
[----:B------:R3:W4:Y:S07]  /*4030*/  MUFU.EX2 R235, R3 ;  /* 0x0000000300eb7308 */ /* 0x00072e0000000800 */
[C---:B--2---:R-:W-:Y:S08]  /*4040*/  HMMA.16816.F32.BF16 R36, R4.reuse, R16, R28 ;  /* 0x000000100424723c */ /* 0x044ff0000004181c */
[----:B------:R-:W-:Y:S01]  /*4050*/  HMMA.16816.F32.BF16 R32, R4, R8, R52 ;  /* 0x000000080420723c */ /* 0x000fe20000041834 */
[----:B---3--:R-:W-:-:S04]  /*4060*/  FFMA.FTZ R3, R101, c[0x0][0x2d0], -R2 ;  /* 0x0000b40065037a23 */ /* 0x008fc80000010802 */
[----:B------:R2:W-:Y:S03]  /*4070*/  MUFU.EX2 R234, R3 ;  /* 0x0000000300ea7308 */ /* 0x0005e60000000800 */
[C---:B------:R-:W-:Y:S01]  /*4080*/  HMMA.16816.F32.BF16 R28, R4.reuse, R10, R44 ;  /* 0x0000000a041c723c */ /* 0x040fe2000004182c */
[----:B------:R-:W3:Y:S07]  /*4090*/  LDSM.16.MT88.4 R8, [R206+0x4800] ;  /* 0x00480000ce08783b */ /* 0x000eee0000004200 */
[----:B------:R-:W-:Y:S01]  /*40a0*/  HMMA.16816.F32.BF16 R96, R4, R26, R40 ;  /* 0x0000001a0460723c */ /* 0x000fe20000041828 */
[----:B------:R-:W-:Y:S01]  /*40b0*/  LDSM.16.MT88.4 R24, [R200+0x1000] ;  /* 0x00100000c818783b */ /* 0x000fe20000004200 */
[----:B--2---:R-:W-:-:S06]  /*40c0*/  FFMA.FTZ R3, R103, c[0x0][0x2d0], -R2 ;  /* 0x0000b40067037a23 */ /* 0x004fcc0000010802 */
        /* <DEDUP_REMOVED lines=8> */
[C---:B------:R-:W-:Y:S08]  /*4150*/  HMMA.16816.F32.BF16 R44, R4.reuse, R12, R64 ;  /* 0x0000000c042c723c */ /* 0x040ff00000041840 */
[----:B------:R-:W-:Y:S01]  /*4160*/  HMMA.16816.F32.BF16 R48, R4, R14, R72 ;  /* 0x0000000e0430723c */ /* 0x000fe20000041848 */
[----:B------:R-:W1:Y:S01]  /*4170*/  LDSM.16.MT88.4 R12, [R203+0x1000] ;  /* 0x00100000cb0c783b */ /* 0x000e620000004200 */
[----:B-----5:R-:W-:-:S06]  /*4180*/  FFMA.FTZ R3, R109, c[0x0][0x2d0], -R0 ;  /* 0x0000b4006d037a23 */ /* 0x020fcc0000010800 */
[C---:B---3--:R-:W-:Y:S01]  /*4190*/  HMMA.16816.F32.BF16 R72, R4.reuse, R8, R88 ;  /* 0x000000080448723c */ /* 0x048fe20000041858 */
[----:B------:R3:W5:Y:S07]  /*41a0*/  MUFU.EX2 R109, R3 ;  /* 0x00000003006d7308 */ /* 0x00076e0000000800 */
[C---:B------:R-:W-:Y:S01]  /*41b0*/  HMMA.16816.F32.BF16 R76, R4.reuse, R10, R92 ;  /* 0x0000000a044c723c */ /* 0x040fe2000004185c */
[----:B------:R-:W1:Y:S07]  /*41c0*/  LDSM.16.MT88.4 R8, [R206+0x1000] ;  /* 0x00100000ce08783b */ /* 0x000e6e0000004200 */
[----:B--2---:R-:W-:Y:S01]  /*41d0*/  HMMA.16816.F32.BF16 R60, R4, R16, R68 ;  /* 0x00000010043c723c */ /* 0x004fe20000041844 */
[----:B---3--:R-:W-:-:S02]  /*41e0*/  FFMA.FTZ R3, R111, c[0x0][0x2d0], -R0 ;  /* 0x0000b4006f037a23 */ /* 0x008fc40000010800 */
[----:B------:R-:W-:Y:S02]  /*41f0*/  IMAD.MOV.U32 R111, RZ, RZ, R158 ;  /* 0x000000ffff6f7224 */ /* 0x000fe400078e009e */
[----:B------:R2:W-:Y:S03]  /*4200*/  MUFU.EX2 R108, R3 ;  /* 0x00000003006c7308 */ /* 0x0005e60000000800 */
[----:B------:R-:W-:Y:S01]  /*4210*/  HMMA.16816.F32.BF16 R64, R4, R18, R84 ;  /* 0x000000120440723c */ /* 0x000fe20000041854 */
[----:B------:R-:W3:Y:S06]  /*4220*/  LDSM.16.MT88.4 R16, [R200+0x5000] ;  /* 0x00500000c810783b */ /* 0x000eec0000004200 */
[----:B----4-:R-:W-:-:S02]  /*4230*/  F2FP.BF16.PACK_AB R4, R235, R237 ;  /* 0x000000edeb04723e */ /* 0x010fc400000010ff */
[----:B-----5:R-:W-:Y:S02]  /*4240*/  F2FP.BF16.PACK_AB R5, R109, R233 ;  /* 0x000000e96d05723e */ /* 0x020fe400000010ff */
[----:B------:R-:W-:Y:S01]  /*4250*/  F2FP.BF16.PACK_AB R6, R236, R234 ;  /* 0x000000eaec06723e */ /* 0x000fe200000010ff */
[----:B--2---:R-:W-:Y:S02]  /*4260*/  FFMA.FTZ R3, R110, c[0x0][0x2d0], -R0 ;  /* 0x0000b4006e037a23 */ /* 0x004fe40000010800 */
[----:B------:R-:W-:Y:S02]  /*4270*/  IMAD.MOV.U32 R110, RZ, RZ, R157 ;  /* 0x000000ffff6e7224 */ /* 0x000fe400078e009d */
[----:B------:R-:W2:Y:S02]  /*4280*/  MUFU.EX2 R232, R3 ;  /* 0x0000000300e87308 */ /* 0x000ea40000000800 */
[----:B--2---:R-:W-:Y:S01]  /*4290*/  F2FP.BF16.PACK_AB R7, R232, R108 ;  /* 0x0000006ce807723e */ /* 0x004fe200000010ff */
[----:B------:R-:W-:-:S05]  /*42a0*/  FFMA.FTZ R3, R113, c[0x0][0x2d0], -R2 ;  /* 0x0000b40071037a23 */ /* 0x000fca0000010802 */
[----:B------:R2:W-:Y:S01]  /*42b0*/  MUFU.EX2 R178, R3 ;  /* 0x0000000300b27308 */ /* 0x0005e20000000800 */
[C---:B-1----:R-:W-:Y:S07]  /*42c0*/  HMMA.16816.F32.BF16 R100, R4.reuse, R20, R104 ;  /* 0x000000140464723c */ /* 0x042fee0000041868 */
[----:B------:R-:W-:Y:S01]  /*42d0*/  IMAD.MOV.U32 R107, RZ, RZ, R148 ;  /* 0x000000ffff6b7224 */ /* 0x000fe200078e0094 */
[----:B------:R-:W-:Y:S01]  /*42e0*/  HMMA.16816.F32.BF16 R88, R4, R22, R80 ;  /* 0x000000160458723c */ /* 0x000fe20000041850 */
[----:B------:R-:W1:Y:S01]  /*42f0*/  LDSM.16.MT88.4 R20, [R204+0x5000] ;  /* 0x00500000cc14783b */ /* 0x000e620000004200 */
[----:B------:R-:W-:-:S02]  /*4300*/  IMAD.MOV.U32 R106, RZ, RZ, R147 ;  /* 0x000000ffff6a7224 */ /* 0x000fc400078e0093 */
[----:B------:R-:W-:Y:S02]  /*4310*/  IMAD.MOV.U32 R105, RZ, RZ, R107 ;  /* 0x000000ffff697224 */ /* 0x000fe400078e006b */
[--C-:B--2---:R-:W-:Y:S02]  /*4320*/  FFMA.FTZ R3, R114, c[0x0][0x2d0], -R2.reuse ;  /* 0x0000b40072037a23 */ /* 0x104fe40000010802 */
[C---:B------:R-:W-:Y:S02]  /*4330*/  HMMA.16816.F32.BF16 R84, R4.reuse, R12, R36 ;  /* 0x0000000c0454723c */ /* 0x040fe40000041824 */
[----:B------:R2:W4:Y:S06]  /*4340*/  MUFU.EX2 R177, R3 ;  /* 0x0000000300b17308 */ /* 0x00052c0000000800 */
[C---:B------:R-:W-:Y:S01]  /*4350*/  HMMA.16816.F32.BF16 R80, R4.reuse, R14, R40 ;  /* 0x0000000e0450723c */ /* 0x040fe20000041828 */
[----:B------:R-:W5:Y:S07]  /*4360*/  LDSM.16.MT88.4 R12, [R203+0x5000] ;  /* 0x00500000cb0c783b */ /* 0x000f6e0000004200 */
[----:B------:R-:W-:Y:S01]  /*4370*/  HMMA.16816.F32.BF16 R68, R4, R8, R32 ;  /* 0x000000080444723c */ /* 0x000fe20000041820 */
[----:B--2---:R-:W-:-:S04]  /*4380*/  FFMA.FTZ R3, R112, c[0x0][0x2d0], -R2 ;  /* 0x0000b40070037a23 */ /* 0x004fc80000010802 */
[----:B------:R2:W-:Y:S03]  /*4390*/  MUFU.EX2 R167, R3 ;  /* 0x0000000300a77308 */ /* 0x0005e60000000800 */
[C---:B------:R-:W-:Y:S01]  /*43a0*/  HMMA.16816.F32.BF16 R28, R4.reuse, R10, R28 ;  /* 0x0000000a041c723c */ /* 0x040fe2000004181c */
[----:B------:R-:W4:Y:S07]  /*43b0*/  LDSM.16.MT88.4 R8, [R206+0x5000] ;  /* 0x00500000ce08783b */ /* 0x000f2e0000004200 */
[----:B---3--:R-:W-:Y:S01]  /*43c0*/  HMMA.16816.F32.BF16 R40, R4, R16, R44 ;  /* 0x000000100428723c */ /* 0x008fe2000004182c */
[----:B--2---:R-:W-:-:S07]  /*43d0*/  FFMA.FTZ R3, R115, c[0x0][0x2d0], -R2 ;  /* 0x0000b40073037a23 */ /* 0x004fce0000010802 */
[C---:B------:R-:W-:Y:S01]  /*43e0*/  HMMA.16816.F32.BF16 R32, R4.reuse, R18, R48 ;  /* 0x000000120420723c */ /* 0x040fe20000041830 */
[----:B------:R-:W2:Y:S01]  /*43f0*/  LDSM.16.MT88.4 R16, [R200+0x1800] ;  /* 0x00180000c810783b */ /* 0x000ea20000004200 */
[----:B------:R3:W-:Y:S06]  /*4400*/  MUFU.EX2 R176, R3 ;  /* 0x0000000300b07308 */ /* 0x0007ec0000000800 */
[C---:B------:R-:W-:Y:S08]  /*4410*/  HMMA.16816.F32.BF16 R120, R4.reuse, R24, R120 ;  /* 0x000000180478723c */ /* 0x040ff00000041878 */
[----:B------:R-:W-:Y:S01]  /*4420*/  HMMA.16816.F32.BF16 R92, R4, R26, R96 ;  /* 0x0000001a045c723c */ /* 0x000fe20000041860 */
[----:B---3--:R-:W-:-:S04]  /*4430*/  FFMA.FTZ R3, R118, c[0x0][0x2d0], -R0 ;  /* 0x0000b40076037a23 */ /* 0x008fc80000010800 */
[----:B------:R3:W-:Y:S02]  /*4440*/  MUFU.EX2 R166, R3 ;  /* 0x0000000300a67308 */ /* 0x0007e40000000800 */
[----:B------:R-:W-:Y:S01]  /*4450*/  IMAD.MOV.U32 R99, RZ, RZ, R155 ;  /* 0x000000ffff637224 */ /* 0x000fe200078e009b */
[----:B-1----:R-:W-:Y:S01]  /*4460*/  HMMA.16816.F32.BF16 R36, R4, R20, R52 ;  /* 0x000000140424723c */ /* 0x002fe20000041834 */
[----:B------:R-:W-:Y:S02]  /*4470*/  IMAD.MOV.U32 R97, RZ, RZ, R150 ;  /* 0x000000ffff617224 */ /* 0x000fe400078e0096 */
[----:B------:R-:W-:Y:S02]  /*4480*/  IMAD.MOV.U32 R96, RZ, RZ, R149 ;  /* 0x000000ffff607224 */ /* 0x000fe400078e0095 */
[----:B------:R-:W-:-:S03]  /*4490*/  IMAD.MOV.U32 R98, RZ, RZ, R151 ;  /* 0x000000ffff627224 */ /* 0x000fc600078e0097 */
[----:B------:R-:W-:Y:S01]  /*44a0*/  HMMA.16816.F32.BF16 R24, R4, R22, R56 ;  /* 0x000000160418723c */ /* 0x000fe20000041838 */
[----:B------:R-:W1:Y:S01]  /*44b0*/  LDSM.16.MT88.4 R20, [R204+0x1800] ;  /* 0x00180000cc14783b */ /* 0x000e620000004200 */
[----:B---3--:R-:W-:-:S06]  /*44c0*/  FFMA.FTZ R3, R124, c[0x0][0x2d0], -R0 ;  /* 0x0000b4007c037a23 */ /* 0x008fcc0000010800 */
[C---:B-----5:R-:W-:Y:S01]  /*44d0*/  HMMA.16816.F32.BF16 R48, R4.reuse, R12, R60 ;  /* 0x0000000c0430723c */ /* 0x060fe2000004183c */
[----:B------:R3:W5:Y:S07]  /*44e0*/  MUFU.EX2 R165, R3 ;  /* 0x0000000300a57308 */ /* 0x00076e0000000800 */
[C---:B------:R-:W-:Y:S01]  /*44f0*/  HMMA.16816.F32.BF16 R56, R4.reuse, R14, R64 ;  /* 0x0000000e0438723c */ /* 0x040fe20000041840 */
[----:B------:R-:W1:Y:S07]  /*4500*/  LDSM.16.MT88.4 R12, [R203+0x1800] ;  /* 0x00180000cb0c783b */ /* 0x000e6e0000004200 */
[----:B----4-:R-:W-:Y:S01]  /*4510*/  HMMA.16816.F32.BF16 R60, R4, R8, R72 ;  /* 0x00000008043c723c */ /* 0x010fe20000041848 */
[----:B---3--:R-:W-:-:S04]  /*4520*/  FFMA.FTZ R3, R125, c[0x0][0x2d0], -R0 ;  /* 0x0000b4007d037a23 */ /* 0x008fc80000010800 */
[----:B------:R3:W-:Y:S03]  /*4530*/  MUFU.EX2 R164, R3 ;  /* 0x0000000300a47308 */ /* 0x0007e60000000800 */
[----:B------:R-:W-:Y:S01]  /*4540*/  HMMA.16816.F32.BF16 R64, R4, R10, R76 ;  /* 0x0000000a0440723c */ /* 0x000fe2000004184c */
[----:B------:R-:W4:Y:S06]  /*4550*/  LDSM.16.MT88.4 R8, [R206+0x1800] ;  /* 0x00180000ce08783b */ /* 0x000f2c0000004200 */
[----:B------:R-:W-:-:S02]  /*4560*/  F2FP.BF16.PACK_AB R4, R177, R178 ;  /* 0x000000b2b104723e */ /* 0x000fc400000010ff */
[----:B-----5:R-:W-:Y:S02]  /*4570*/  F2FP.BF16.PACK_AB R5, R165, R166 ;  /* 0x000000a6a505723e */ /* 0x020fe400000010ff */
[----:B------:R-:W-:Y:S01]  /*4580*/  F2FP.BF16.PACK_AB R6, R176, R167 ;  /* 0x000000a7b006723e */ /* 0x000fe200000010ff */
[----:B---3--:R-:W-:-:S04]  /*4590*/  FFMA.FTZ R3, R119, c[0x0][0x2d0], -R0 ;  /* 0x0000b40077037a23 */ /* 0x008fc80000010800 */
[----:B------:R-:W3:Y:S02]  /*45a0*/  MUFU.EX2 R162, R3 ;  /* 0x0000000300a27308 */ /* 0x000ee40000000800 */
[----:B---3--:R-:W-:Y:S01]  /*45b0*/  F2FP.BF16.PACK_AB R7, R162, R164 ;  /* 0x000000a4a207723e */ /* 0x008fe200000010ff */
[----:B------:R-:W-:-:S05]  /*45c0*/  FFMA.FTZ R3, R127, c[0x0][0x2d0], -R2 ;  /* 0x0000b4007f037a23 */ /* 0x000fca0000010802 */
[----:B------:R3:W-:Y:S01]  /*45d0*/  MUFU.EX2 R159, R3 ;  /* 0x00000003009f7308 */ /* 0x0007e20000000800 */
[C---:B--2---:R-:W-:Y:S08]  /*45e0*/  HMMA.16816.F32.BF16 R120, R4.reuse, R16, R120 ;  /* 0x000000100478723c */ /* 0x044ff00000041878 */
[----:B------:R-:W-:Y:S01]  /*45f0*/  HMMA.16816.F32.BF16 R92, R4, R18, R92 ;  /* 0x00000012045c723c */ /* 0x000fe2000004185c */
[----:B------:R-:W2:Y:S01]  /*4600*/  LDSM.16.MT88.4 R16, [R200+0x5800] ;  /* 0x00580000c810783b */ /* 0x000ea20000004200 */
[----:B---3--:R-:W-:-:S06]  /*4610*/  FFMA.FTZ R3, R129, c[0x0][0x2d0], -R2 ;  /* 0x0000b40081037a23 */ /* 0x008fcc0000010802 */
[C---:B-1----:R-:W-:Y:S01]  /*4620*/  HMMA.16816.F32.BF16 R100, R4.reuse, R20, R100 ;  /* 0x000000140464723c */ /* 0x042fe20000041864 */
[----:B------:R-:W-:Y:S01]  /*4630*/  IMAD.MOV.U32 R129, RZ, RZ, R156 ;  /* 0x000000ffff817224 */ /* 0x000fe200078e009c */
[----:B------:R1:W3:Y:S06]  /*4640*/  MUFU.EX2 R158, R3 ;  /* 0x00000003009e7308 */ /* 0x0002ec0000000800 */
[C---:B------:R-:W-:Y:S01]  /*4650*/  HMMA.16816.F32.BF16 R88, R4.reuse, R22, R88 ;  /* 0x000000160458723c */ /* 0x040fe20000041858 */
[----:B------:R-:W5:Y:S07]  /*4660*/  LDSM.16.MT88.4 R20, [R204+0x5800] ;  /* 0x00580000cc14783b */ /* 0x000f6e0000004200 */
[----:B------:R-:W-:Y:S01]  /*4670*/  HMMA.16816.F32.BF16 R84, R4, R12, R84 ;  /* 0x0000000c0454723c */ /* 0x000fe20000041854 */
[----:B-1----:R-:W-:-:S02]  /*4680*/  FFMA.FTZ R3, R126, c[0x0][0x2d0], -R2 ;  /* 0x0000b4007e037a23 */ /* 0x002fc40000010802 */
[----:B------:R-:W-:Y:S02]  /*4690*/  LDSM.16.MT88.4 R124, [R200+0x3800] ;  /* 0x00380000c87c783b */ /* 0x000fe40000004200 */
[----:B------:R1:W-:Y:S03]  /*46a0*/  MUFU.EX2 R156, R3 ;  /* 0x00000003009c7308 */ /* 0x0003e60000000800 */
[C---:B------:R-:W-:Y:S01]  /*46b0*/  HMMA.16816.F32.BF16 R80, R4.reuse, R14, R80 ;  /* 0x0000000e0450723c */ /* 0x040fe20000041850 */
[----:B------:R-:W3:Y:S07]  /*46c0*/  LDSM.16.MT88.4 R12, [R203+0x5800] ;  /* 0x00580000cb0c783b */ /* 0x000eee0000004200 */
[----:B----4-:R-:W-:Y:S01]  /*46d0*/  HMMA.16816.F32.BF16 R76, R4, R8, R68 ;  /* 0x00000008044c723c */ /* 0x010fe20000041844 */
[----:B-1----:R-:W-:-:S07]  /*46e0*/  FFMA.FTZ R3, R128, c[0x0][0x2d0], -R2 ;  /* 0x0000b40080037a23 */ /* 0x002fce0000010802 */
[----:B------:R-:W-:Y:S01]  /*46f0*/  HMMA.16816.F32.BF16 R72, R4, R10, R28 ;  /* 0x0000000a0448723c */ /* 0x000fe2000004181c */
[----:B------:R-:W1:Y:S01]  /*4700*/  LDSM.16.MT88.4 R8, [R206+0x5800] ;  /* 0x00580000ce08783b */ /* 0x000e620000004200 */
[----:B------:R4:W-:Y:S01]  /*4710*/  MUFU.EX2 R157, R3 ;  /* 0x00000003009d7308 */ /* 0x0009e20000000800 */
[----:B------:R-:W-:-:S05]  /*4720*/  IMAD.MOV.U32 R128, RZ, RZ, R154 ;  /* 0x000000ffff807224 */ /* 0x000fca00078e009a */
[C---:B--2---:R-:W-:Y:S08]  /*4730*/  HMMA.16816.F32.BF16 R68, R4.reuse, R16, R40 ;  /* 0x000000100444723c */ /* 0x044ff00000041828 */
[----:B------:R-:W-:Y:S01]  /*4740*/  HMMA.16816.F32.BF16 R52, R4, R18, R32 ;  /* 0x000000120434723c */ /* 0x000fe20000041820 */
[----:B------:R-:W2:Y:S01]  /*4750*/  LDSM.16.MT88.4 R16, [R200+0x2000] ;  /* 0x00200000c810783b */ /* 0x000ea20000004200 */
[----:B----4-:R-:W-:-:S02]  /*4760*/  FFMA.FTZ R3, R130, c[0x0][0x2d0], -R0 ;  /* 0x0000b40082037a23 */ /* 0x010fc40000010800 */
[----:B------:R-:W-:Y:S02]  /*4770*/  IMAD.MOV.U32 R130, RZ, RZ, R153 ;  /* 0x000000ffff827224 */ /* 0x000fe400078e0099 */
[----:B------:R4:W-:Y:S02]  /*4780*/  MUFU.EX2 R155, R3 ;  /* 0x00000003009b7308 */ /* 0x0009e40000000800 */
[C---:B-----5:R-:W-:Y:S08]  /*4790*/  HMMA.16816.F32.BF16 R44, R4.reuse, R20, R36 ;  /* 0x00000014042c723c */ /* 0x060ff00000041824 */
[----:B------:R-:W-:Y:S01]  /*47a0*/  HMMA.16816.F32.BF16 R32, R4, R22, R24 ;  /* 0x000000160420723c */ /* 0x000fe20000041818 */
[----:B------:R-:W5:Y:S01]  /*47b0*/  LDSM.16.MT88.4 R20, [R204+0x2000] ;  /* 0x00200000cc14783b */ /* 0x000f620000004200 */
[----:B----4-:R-:W-:-:S06]  /*47c0*/  FFMA.FTZ R3, R133, c[0x0][0x2d0], -R0 ;  /* 0x0000b40085037a23 */ /* 0x010fcc0000010800 */
[C---:B---3--:R-:W-:Y:S01]  /*47d0*/  HMMA.16816.F32.BF16 R40, R4.reuse, R12, R48 ;  /* 0x0000000c0428723c */ /* 0x048fe20000041830 */
[----:B------:R3:W4:Y:S07]  /*47e0*/  MUFU.EX2 R154, R3 ;  /* 0x00000003009a7308 */ /* 0x00072e0000000800 */
[C---:B------:R-:W-:Y:S01]  /*47f0*/  HMMA.16816.F32.BF16 R36, R4.reuse, R14, R56 ;  /* 0x0000000e0424723c */ /* 0x040fe20000041838 */
[----:B------:R-:W2:Y:S07]  /*4800*/  LDSM.16.MT88.4 R12, [R203+0x2000] ;  /* 0x00200000cb0c783b */ /* 0x000eae0000004200 */
[----:B-1----:R-:W-:Y:S01]  /*4810*/  HMMA.16816.F32.BF16 R28, R4, R8, R60 ;  /* 0x00000008041c723c */ /* 0x002fe2000004183c */
[----:B---3--:R-:W-:-:S04]  /*4820*/  FFMA.FTZ R3, R132, c[0x0][0x2d0], -R0 ;  /* 0x0000b40084037a23 */ /* 0x008fc80000010800 */
[----:B------:R1:W-:Y:S03]  /*4830*/  MUFU.EX2 R153, R3 ;  /* 0x0000000300997308 */ /* 0x0003e60000000800 */
[----:B------:R-:W-:Y:S01]  /*4840*/  HMMA.16816.F32.BF16 R24, R4, R10, R64 ;  /* 0x0000000a0418723c */ /* 0x000fe20000041840 */
[----:B------:R-:W3:Y:S06]  /*4850*/  LDSM.16.MT88.4 R8, [R206+0x2000] ;  /* 0x00200000ce08783b */ /* 0x000eec0000004200 */
[----:B------:R-:W-:-:S02]  /*4860*/  F2FP.BF16.PACK_AB R4, R158, R159 ;  /* 0x0000009f9e04723e */ /* 0x000fc400000010ff */
[----:B----4-:R-:W-:Y:S02]  /*4870*/  F2FP.BF16.PACK_AB R5, R154, R155 ;  /* 0x0000009b9a05723e */ /* 0x010fe400000010ff */
[----:B------:R-:W-:Y:S01]  /*4880*/  F2FP.BF16.PACK_AB R6, R157, R156 ;  /* 0x0000009c9d06723e */ /* 0x000fe200000010ff */
[----:B-1----:R-:W-:Y:S02]  /*4890*/  FFMA.FTZ R3, R131, c[0x0][0x2d0], -R0 ;  /* 0x0000b40083037a23 */ /* 0x002fe40000010800 */
[----:B------:R-:W-:Y:S02]  /*48a0*/  IMAD.MOV.U32 R131, RZ, RZ, R99 ;  /* 0x000000ffff837224 */ /* 0x000fe400078e0063 */
[----:B------:R-:W-:Y:S02]  /*48b0*/  IMAD.MOV.U32 R99, RZ, RZ, R152 ;  /* 0x000000ffff637224 */ /* 0x000fe400078e0098 */
[----:B------:R-:W1:Y:S02]  /*48c0*/  MUFU.EX2 R152, R3 ;  /* 0x0000000300987308 */ /* 0x000e640000000800 */
[----:B------:R-:W-:Y:S01]  /*48d0*/  IMAD.MOV.U32 R107, RZ, RZ, R99 ;  /* 0x000000ffff6b7224 */ /* 0x000fe200078e0063 */
[----:B-1----:R-:W-:Y:S01]  /*48e0*/  F2FP.BF16.PACK_AB R7, R152, R153 ;  /* 0x000000999807723e */ /* 0x002fe200000010ff */
[----:B------:R-:W-:-:S04]  /*48f0*/  FFMA.FTZ R3, R135, c[0x0][0x2d0], -R2 ;  /* 0x0000b40087037a23 */ /* 0x000fc80000010802 */
[----:B------:R1:W-:Y:S02]  /*4900*/  MUFU.EX2 R150, R3 ;  /* 0x0000000300967308 */ /* 0x0003e40000000800 */
[C---:B--2---:R-:W-:Y:S08]  /*4910*/  HMMA.16816.F32.BF16 R120, R4.reuse, R16, R120 ;  /* 0x000000100478723c */ /* 0x044ff00000041878 */
[----:B------:R-:W-:Y:S01]  /*4920*/  HMMA.16816.F32.BF16 R56, R4, R18, R92 ;  /* 0x000000120438723c */ /* 0x000fe2000004185c */
[----:B------:R-:W2:Y:S01]  /*4930*/  LDSM.16.MT88.4 R16, [R200+0x6000] ;  /* 0x00600000c810783b */ /* 0x000ea20000004200 */
        /* <DEDUP_REMOVED lines=10> */
[----:B---3--:R-:W-:Y:S01]  /*49e0*/  HMMA.16816.F32.BF16 R76, R4, R8, R76 ;  /* 0x00000008044c723c */ /* 0x008fe2000004184c */
[----:B-1----:R-:W-:-:S07]  /*49f0*/  FFMA.FTZ R3, R144, c[0x0][0x2d0], -R2 ;  /* 0x0000b40090037a23 */ /* 0x002fce0000010802 */
        /* <DEDUP_REMOVED lines=8> */
[C---:B-----5:R-:W-:Y:S08]  /*4a80*/  HMMA.16816.F32.BF16 R44, R4.reuse, R20, R44 ;  /* 0x00000014042c723c */ /* 0x060ff0000004182c */
[----:B------:R-:W-:Y:S01]  /*4a90*/  HMMA.16816.F32.BF16 R32, R4, R22, R32 ;  /* 0x000000160420723c */ /* 0x000fe20000041820 */
[----:B------:R-:W5:Y:S01]  /*4aa0*/  LDSM.16.MT88.4 R20, [R204+0x2800] ;  /* 0x00280000cc14783b */ /* 0x000f620000004200 */
[----:B---3--:R-:W-:-:S06]  /*4ab0*/  FFMA.FTZ R3, R163, c[0x0][0x2d0], -R0 ;  /* 0x0000b400a3037a23 */ /* 0x008fcc0000010800 */
[----:B----4-:R-:W-:Y:S01]  /*4ac0*/  HMMA.16816.F32.BF16 R40, R4, R12, R40 ;  /* 0x0000000c0428723c */ /* 0x010fe20000041828 */
[----:B------:R-:W-:Y:S01]  /*4ad0*/  IMAD.MOV.U32 R163, RZ, RZ, R106 ;  /* 0x000000ffffa37224 */ /* 0x000fe200078e006a */
[----:B------:R3:W4:Y:S01]  /*4ae0*/  MUFU.EX2 R135, R3 ;  /* 0x0000000300877308 */ /* 0x0007220000000800 */
[----:B------:R-:W-:-:S05]  /*4af0*/  IMAD.MOV.U32 R106, RZ, RZ, R97 ;  /* 0x000000ffff6a7224 */ /* 0x000fca00078e0061 */
[C---:B------:R-:W-:Y:S01]  /*4b00*/  HMMA.16816.F32.BF16 R36, R4.reuse, R14, R36 ;  /* 0x0000000e0424723c */ /* 0x040fe20000041824 */
[----:B------:R-:W2:Y:S07]  /*4b10*/  LDSM.16.MT88.4 R12, [R203+0x2800] ;  /* 0x00280000cb0c783b */ /* 0x000eae0000004200 */
[----:B-1----:R-:W-:Y:S01]  /*4b20*/  HMMA.16816.F32.BF16 R28, R4, R8, R28 ;  /* 0x00000008041c723c */ /* 0x002fe2000004181c */
[----:B---3--:R-:W-:Y:S02]  /*4b30*/  FFMA.FTZ R3, R161, c[0x0][0x2d0], -R0 ;  /* 0x0000b400a1037a23 */ /* 0x008fe40000010800 */
[----:B------:R-:W-:-:S02]  /*4b40*/  IMAD.MOV.U32 R161, RZ, RZ, R96 ;  /* 0x000000ffffa17224 */ /* 0x000fc400078e0060 */
        /* <DEDUP_REMOVED lines=8> */
[----:B------:R-:W1:Y:S02]  /*4bd0*/  MUFU.EX2 R133, R3 ;  /* 0x0000000300857308 */ /* 0x000e640000000800 */
[----:B-1----:R-:W-:Y:S01]  /*4be0*/  F2FP.BF16.PACK_AB R7, R133, R134 ;  /* 0x000000868507723e */ /* 0x002fe200000010ff */
[----:B------:R-:W-:-:S02]  /*4bf0*/  FFMA.FTZ R3, R179, c[0x0][0x2d0], -R2 ;  /* 0x0000b400b3037a23 */ /* 0x000fc40000010802 */
[----:B------:R-:W-:-:S03]  /*4c00*/  IMAD.MOV.U32 R179, RZ, RZ, R105 ;  /* 0x000000ffffb37224 */ /* 0x000fc600078e0069 */
[----:B------:R1:W-:Y:S01]  /*4c10*/  MUFU.EX2 R132, R3 ;  /* 0x0000000300847308 */ /* 0x0003e20000000800 */
[C---:B--2---:R-:W-:Y:S08]  /*4c20*/  HMMA.16816.F32.BF16 R120, R4.reuse, R16, R120 ;  /* 0x000000100478723c */ /* 0x044ff00000041878 */
[----:B------:R-:W-:Y:S01]  /*4c30*/  HMMA.16816.F32.BF16 R56, R4, R18, R56 ;  /* 0x000000120438723c */ /* 0x000fe20000041838 */
[----:B------:R-:W2:Y:S01]  /*4c40*/  LDSM.16.MT88.4 R16, [R200+0x6800] ;  /* 0x00680000c810783b */ /* 0x000ea20000004200 */
        /* <DEDUP_REMOVED lines=23> */
[----:B----4-:R-:W-:Y:S01]  /*4dc0*/  HMMA.16816.F32.BF16 R44, R4, R12, R40 ;  /* 0x0000000c042c723c */ /* 0x010fe20000041828 */
[----:B---3--:R-:W-:-:S07]  /*4dd0*/  FFMA.FTZ R3, R231, c[0x0][0x2d0], -R0 ;  /* 0x0000b400e7037a23 */ /* 0x008fce0000010800 */
[C---:B------:R-:W-:Y:S01]  /*4de0*/  HMMA.16816.F32.BF16 R40, R4.reuse, R14, R36 ;  /* 0x0000000e0428723c */ /* 0x040fe20000041824 */
[----:B------:R-:W3:Y:S01]  /*4df0*/  LDSM.16.MT88.4 R12, [R203+0x3000] ;  /* 0x00300000cb0c783b */ /* 0x000ee20000004200 */
        /* <DEDUP_REMOVED lines=16> */
[C---:B--2---:R-:W-:Y:S08]  /*4f00*/  HMMA.16816.F32.BF16 R120, R4.reuse, R16, R120 ;  /* 0x000000100478723c */ /* 0x044ff00000041878 */
[----:B------:R-:W-:Y:S01]  /*4f10*/  HMMA.16816.F32.BF16 R28, R4, R18, R56 ;  /* 0x00000012041c723c */ /* 0x000fe20000041838 */
[----:B------:R-:W2:Y:S01]  /*4f20*/  LDSM.16.MT88.4 R16, [R200+0x7000] ;  /* 0x00700000c810783b */ /* 0x000ea20000004200 */
[----:B-1----:R-:W-:-:S06]  /*4f30*/  FFMA.FTZ R3, R239, c[0x0][0x2d0], -R2 ;  /* 0x0000b400ef037a23 */ /* 0x002fcc0000010802 */
[C---:B---3--:R-:W-:Y:S01]  /*4f40*/  HMMA.16816.F32.BF16 R76, R4.reuse, R12, R88 ;  /* 0x0000000c044c723c */ /* 0x048fe20000041858 */
[----:B------:R-:W-:Y:S01]  /*4f50*/  LDSM.16.MT88.4 R88, [R206+0x3800] ;  /* 0x00380000ce58783b */ /* 0x000fe20000004200 */
[----:B------:R1:W3:Y:S06]  /*4f60*/  MUFU.EX2 R52, R3 ;  /* 0x0000000300347308 */ /* 0x0002ec0000000800 */
[C---:B------:R-:W-:Y:S01]  /*4f70*/  HMMA.16816.F32.BF16 R56, R4.reuse, R14, R92 ;  /* 0x0000000e0438723c */ /* 0x040fe2000004185c */
[----:B------:R-:W5:Y:S07]  /*4f80*/  LDSM.16.MT88.4 R12, [R203+0x7000] ;  /* 0x00700000cb0c783b */ /* 0x000f6e0000004200 */
[----:B------:R-:W-:Y:S01]  /*4f90*/  HMMA.16816.F32.BF16 R68, R4, R20, R100 ;  /* 0x000000140444723c */ /* 0x000fe20000041864 */
[----:B------:R-:W-:Y:S01]  /*4fa0*/  LDSM.16.MT88.4 R100, [R204+0x7800] ;  /* 0x00780000cc64783b */ /* 0x000fe20000004200 */
[--C-:B-1----:R-:W-:Y:S01]  /*4fb0*/  FFMA.FTZ R3, R238, c[0x0][0x2d0], -R2.reuse ;  /* 0x0000b400ee037a23 */ /* 0x102fe20000010802 */
[----:B---3--:R-:W-:Y:S01]  /*4fc0*/  F2FP.BF16.PACK_AB R112, R52, R53 ;  /* 0x000000353470723e */ /* 0x008fe200000010ff */
[----:B------:R-:W-:-:S04]  /*4fd0*/  FFMA.FTZ R2, R242, c[0x0][0x2d0], -R2 ;  /* 0x0000b400f2027a23 */ /* 0x000fc80000010802 */
[C---:B------:R-:W-:Y:S01]  /*4fe0*/  HMMA.16816.F32.BF16 R36, R4.reuse, R22, R96 ;  /* 0x000000160424723c */ /* 0x040fe20000041860 */
[----:B------:R-:W1:Y:S04]  /*4ff0*/  LDSM.16.MT88.4 R20, [R204+0x7000] ;  /* 0x00700000cc14783b */ /* 0x000e680000004200 */
[----:B------:R-:W-:Y:S03]  /*5000*/  LDSM.16.MT88.4 R96, [R200+0x7800] ;  /* 0x00780000c860783b */ /* 0x000fe60000004200 */
[C---:B----4-:R-:W-:Y:S08]  /*5010*/  HMMA.16816.F32.BF16 R84, R4.reuse, R8, R84 ;  /* 0x000000080454723c */ /* 0x050ff00000041854 */
[C---:B--2---:R-:W-:Y:S01]  /*5020*/  HMMA.16816.F32.BF16 R64, R4.reuse, R18, R64 ;  /* 0x000000120440723c */ /* 0x044fe20000041840 */
        /* <DEDUP_REMOVED lines=21> */
[----:B------:R-:W2:Y:S03]  /*5180*/  MUFU.EX2 R12, R0 ;  /* 0x00000000000c7308 */ /* 0x000ea60000000800 */
[----:B------:R-:W-:Y:S01]  /*5190*/  HMMA.16816.F32.BF16 R24, R4, R10, R24 ;  /* 0x0000000a0418723c */ /* 0x000fe20000041818 */
[----:B------:R-:W-:Y:S01]  /*51a0*/  LDSM.16.MT88.4 R8, [R206+0x7800] ;  /* 0x00780000ce08783b */ /* 0x000fe20000004200 */
[----:B-1----:R-:W-:-:S05]  /*51b0*/  FADD.FTZ R2, R180, R181 ;  /* 0x000000b5b4027221 */ /* 0x002fca0000010000 */
[----:B------:R-:W-:Y:S02]  /*51c0*/  IMAD.MOV.U32 R5, RZ, RZ, c[0x0][0x168] ;  /* 0x00005a00ff057624 */ /* 0x000fe400078e00ff */
[----:B------:R-:W-:Y:S02]  /*51d0*/  FADD.FTZ R3, R161, R2 ;  /* 0x00000002a1037221 */ /* 0x000fe40000010000 */
[----:B------:R-:W-:Y:S01]  /*51e0*/  IMAD.MOV.U32 R161, RZ, RZ, R110 ;  /* 0x000000ffffa17224 */ /* 0x000fe200078e006e */
[----:B--2---:R-:W-:Y:S01]  /*51f0*/  F2FP.BF16.PACK_AB R115, R12, R13 ;  /* 0x0000000d0c73723e */ /* 0x004fe200000010ff */
[----:B------:R-:W-:Y:S02]  /*5200*/  FADD.FTZ R0, R160, R179 ;  /* 0x000000b3a0007221 */ /* 0x000fe40000010000 */
[----:B------:R-:W-:Y:S01]  /*5210*/  IMAD.MOV.U32 R160, RZ, RZ, R111 ;  /* 0x000000ffffa07224 */ /* 0x000fe200078e006f */
[----:B------:R-:W-:Y:S01]  /*5220*/  IADD3 R230, R161, -0x2, RZ ;  /* 0xfffffffea1e67810 */ /* 0x000fe20007ffe0ff */
        /* <DEDUP_REMOVED lines=22> */
[----:B------:R-:W1:Y:S01]  /*5390*/  LDSM.16.MT88.4 R108, [R203+0x7800] ;  /* 0x00780000cb6c783b */ /* 0x000e620000004200 */
[----:B------:R-:W-:Y:S01]  /*53a0*/  FADD.FTZ R2, R232, R2 ;  /* 0x00000002e8027221 */ /* 0x000fe20000010000 */
[----:B------:R-:W-:Y:S01]  /*53b0*/  HMMA.16816.F32.BF16 R68, R112, R72, R68 ;  /* 0x000000487044723c */ /* 0x000fe20000041844 */
[----:B------:R-:W-:-:S02]  /*53c0*/  FADD.FTZ R0, R178, R0 ;  /* 0x00000000b2007221 */ /* 0x000fc40000010000 */
[----:B------:R-:W-:Y:S02]  /*53d0*/  FADD.FTZ R2, R166, R2 ;  /* 0x00000002a6027221 */ /* 0x000fe40000010000 */
[----:B------:R-:W-:Y:S02]  /*53e0*/  FADD.FTZ R0, R177, R0 ;  /* 0x00000000b1007221 */ /* 0x000fe40000010000 */
[----:B------:R-:W-:Y:S01]  /*53f0*/  FADD.FTZ R2, R165, R2 ;  /* 0x00000002a5027221 */ /* 0x000fe20000010000 */
[----:B---3--:R-:W-:Y:S01]  /*5400*/  HMMA.16816.F32.BF16 R76, R112, R80, R76 ;  /* 0x00000050704c723c */ /* 0x008fe2000004184c */
        /* <DEDUP_REMOVED lines=18> */
[----:B------:R-:W-:Y:S01]  /*5530*/  @P5 IMAD.HI.U32 R2, R160, c[0x0][0x2c8], RZ ;  /* 0x0000b200a0025a27 */ /* 0x000fe200078e00ff */
[C---:B-1----:R-:W-:Y:S03]  /*5540*/  HMMA.16816.F32.BF16 R104, R112.reuse, R108, R44 ;  /* 0x0000006c7068723c */ /* 0x042fe6000004182c */
        /* <DEDUP_REMOVED lines=22> */
[----:B------:R-:W-:Y:S02]  /*56b0*/  FADD.FTZ R2, R53, R2 ;  /* 0x0000000235027221 */ /* 0x000fe40000010000 */
[----:B------:R-:W-:Y:S02]  /*56c0*/  FADD.FTZ R0, R17, R0 ;  /* 0x0000000011007221 */ /* 0x000fe40000010000 */
[----:B------:R-:W-:Y:S02]  /*56d0*/  FADD.FTZ R2, R52, R2 ;  /* 0x0000000234027221 */ /* 0x000fe40000010000 */
[----:B------:R-:W-:Y:S02]  /*56e0*/  FADD.FTZ R0, R16, R0 ;  /* 0x0000000010007221 */ /* 0x000fe40000010000 */
[----:B------:R-:W-:Y:S02]  /*56f0*/  IMAD.MOV.U32 R163, RZ, RZ, R129 ;  /* 0x000000ffffa37224 */ /* 0x000fe400078e0081 */
[----:B------:R-:W-:Y:S01]  /*5700*/  FADD.FTZ R0, R13, R0 ;  /* 0x000000000d007221 */ /* 0x000fe20000010000 */
[----:B------:R-:W-:Y:S01]  /*5710*/  HMMA.16816.F32.BF16 R128, R112, R100, R60 ;  /* 0x000000647080723c */ /* 0x000fe2000004183c */
[----:B------:R-:W-:Y:S01]  /*5720*/  FADD.FTZ R2, R19, R2 ;  /* 0x0000000213027221 */ /* 0x000fe20000010000 */
[----:B------:R-:W-:Y:S01]  /*5730*/  IMNMX R3, R163, R3, !PT ;  /* 0x00000003a3037217 */ /* 0x000fe20007800200 */
[----:B------:R-:W-:-:S02]  /*5740*/  FADD.FTZ R0, R12, R0 ;  /* 0x000000000c007221 */ /* 0x000fc40000010000 */
[----:B------:R-:W-:Y:S01]  /*5750*/  FADD.FTZ R2, R18, R2 ;  /* 0x0000000212027221 */ /* 0x000fe20000010000 */
[----:B------:R-:W-:Y:S01]  /*5760*/  ISETP.GE.AND P0, PT, R230, R3, PT ;  /* 0x00000003e600720c */ /* 0x000fe20003f06270 */
[----:B------:R1:W-:Y:S01]  /*5770*/  STL [R1+0x28], R3 ;  /* 0x0000280301007387 */ /* 0x0003e20000100800 */
[C---:B------:R-:W-:Y:S03]  /*5780*/  HMMA.16816.F32.BF16 R100, R112.reuse, R102, R48 ;  /* 0x000000667064723c */ /* 0x040fe60000041830 */
[----:B------:R1:W-:Y:S04]  /*5790*/  STL [R1+0x8], R0 ;  /* 0x0000080001007387 */ /* 0x0003e80000100800 */
[----:B------:R1:W-:Y:S01]  /*57a0*/  STL [R1+0x4], R2 ;  /* 0x0000040201007387 */ /* 0x0003e20000100800 */
[----:B------:R-:W-:Y:S03]  /*57b0*/  HMMA.16816.F32.BF16 R112, R112, R10, R24 ;  /* 0x0000000a7070723c */ /* 0x000fe60000041818 */
[----:B------:R-:W-:Y:S10]  /*57c0*/  @!P0 BRA `(.L_x_1406) ;  /* 0x0000421000008947 */ /* 0x000ff40003800000 */
[----:B------:R-:W-:Y:S02]  /*57d0*/  MOV R118, R116 ;  /* 0x0000007400767202 */ /* 0x000fe40000000f00 */
[----:B-1----:R-:W-:-:S02]  /*57e0*/  MOV R3, R117 ;  /* 0x0000007500037202 */ /* 0x002fc40000000f00 */
[----:B------:R-:W-:-:S07]  /*57f0*/  MOV R229, R230 ;  /* 0x000000e600e57202 */ /* 0x000fce0000000f00 */
.L_x_1407:
[----:B------:R-:W2:Y:S01]  /*5800*/  LDL R230, [R1] ;  /* 0x0000000001e67983 */ /* 0x000ea20000100800 */
[----:B------:R-:W-:Y:S04]  /*5810*/  DEPBAR.LE SB0, 0x0 ;  /* 0x000080000000791a */ /* 0x000fe80000000000 */
[----:B------:R-:W3:Y:S01]  /*5820*/  LDL.64 R178, [R1+0x18] ;  /* 0x0000180001b27983 */ /* 0x000ee20000100a00 */
[----:B------:R-:W-:Y:S05]  /*5830*/  WARPSYNC 0xffffffff ;  /* 0xffffffff00007948 */ /* 0x000fea0003800000 */
[----:B------:R-:W3:Y:S04]  /*5840*/  LDL R181, [R1+0x24] ;  /* 0x0000240001b57983 */ /* 0x000ee80000100800 */
        /* <DEDUP_REMOVED lines=17> */
[----:B------:R-:W5:Y:S01]  /*5960*/  LDSM.16.M88.4 R152, [R221] ;  /* 0x00000000dd98783b */ /* 0x000f620000000200 */
[C---:B------:R-:W-:Y:S07]  /*5970*/  HMMA.16816.F32.BF16 R28, R136.reuse, R32, RZ ;  /* 0x00000020881c723c */ /* 0x040fee00000418ff */
[----:B------:R-:W-:Y:S01]  /*5980*/  LDSM.16.M88.4 R156, [R218] ;  /* 0x00000000da9c783b */ /* 0x000fe20000000200 */
[C---:B------:R-:W-:Y:S07]  /*5990*/  HMMA.16816.F32.BF16 R32, R136.reuse, R34, RZ ;  /* 0x000000228820723c */ /* 0x040fee00000418ff */
[----:B------:R-:W-:Y:S01]  /*59a0*/  LDSM.16.M88.4 R160, [R217] ;  /* 0x00000000d9a0783b */ /* 0x000fe20000000200 */
[C---:B------:R-:W-:Y:S07]  /*59b0*/  HMMA.16816.F32.BF16 R36, R136.reuse, R40, RZ ;  /* 0x000000288824723c */ /* 0x040fee00000418ff */
[----:B------:R-:W-:Y:S01]  /*59c0*/  LDSM.16.M88.4 R164, [R216] ;  /* 0x00000000d8a4783b */ /* 0x000fe20000000200 */
[C---:B------:R-:W-:Y:S07]  /*59d0*/  HMMA.16816.F32.BF16 R40, R136.reuse, R42, RZ ;  /* 0x0000002a8828723c */ /* 0x040fee00000418ff */
[----:B------:R-:W4:Y:S04]  /*59e0*/  LDL R232, [R1+0xc] ;  /* 0x00000c0001e87983 */ /* 0x000f280000100800 */
        /* <DEDUP_REMOVED lines=13> */
[C---:B------:R-:W-:Y:S08]  /*5ac0*/  HMMA.16816.F32.BF16 R20, R140.reuse, R152, R20 ;  /* 0x000000988c14723c */ /* 0x040ff00000041814 */
[C---:B------:R-:W-:Y:S08]  /*5ad0*/  HMMA.16816.F32.BF16 R24, R140.reuse, R154, R24 ;  /* 0x0000009a8c18723c */ /* 0x040ff00000041818 */
        /* <DEDUP_REMOVED lines=9> */
[----:B------:R-:W-:Y:S03]  /*5b70*/  @!P6 IMAD.MOV.U32 R176, RZ, RZ, 0x6 ;  /* 0x00000006ffb0e424 */ /* 0x000fe600078e00ff */
[----:B------:R-:W-:Y:S01]  /*5b80*/  @!P6 SHF.R.S32.HI R0, RZ, 0x1f, R229 ;  /* 0x0000001fff00e819 */ /* 0x000fe200000114e5 */
[C---:B------:R-:W-:Y:S03]  /*5b90*/  @!P6 IMAD.WIDE.U32 R116, R229.reuse, c[0x0][0x208], RZ ;  /* 0x00008200e574ea25 */ /* 0x040fe600078e00ff */
[C---:B------:R-:W-:Y:S04]  /*5ba0*/  HMMA.16816.F32.BF16 R60, R140.reuse, R164, R60 ;  /* 0x000000a48c3c723c */ /* 0x040fe8000004183c */
[----:B------:R-:W-:Y:S02]  /*5bb0*/  @!P6 IMAD R0, R0, c[0x0][0x208], RZ ;  /* 0x000082000000ea24 */ /* 0x000fe400078e02ff */
[----:B------:R-:W-:Y:S02]  /*5bc0*/  @!P6 IMAD.SHL.U32 R2, R116, 0x80, RZ ;  /* 0x000000807402e824 */ /* 0x000fe400078e00ff */
[----:B------:R-:W-:Y:S04]  /*5bd0*/  HMMA.16816.F32.BF16 R64, R140, R166, R64 ;  /* 0x000000a68c40723c */ /* 0x000fe80000041840 */
[----:B------:R-:W-:Y:S04]  /*5be0*/  @!P6 IMAD R0, R229, c[0x0][0x20c], R0 ;  /* 0x00008300e500ea24 */ /* 0x000fe800078e0200 */
[----:B------:R-:W-:Y:S01]  /*5bf0*/  @!P6 IMAD.IADD R119, R117, 0x1, R0 ;  /* 0x000000017577e824 */ /* 0x000fe200078e0200 */
[----:B---3--:R-:W-:Y:S04]  /*5c00*/  @!P6 IADD3 R0, P1, R2, R178, RZ ;  /* 0x000000b20200e210 */ /* 0x008fe80007f3e0ff */
[----:B------:R-:W-:Y:S02]  /*5c10*/  @!P6 SHF.L.U64.HI R119, R116, 0x7, R119 ;  /* 0x000000077477e819 */ /* 0x000fe40000010277 */
[----:B------:R-:W-:Y:S03]  /*5c20*/  @!P6 LEA R116, P0, R0, c[0x0][0x1f8], 0x1 ;  /* 0x00007e000074ea11 */ /* 0x000fe600078008ff */
[C---:B------:R-:W-:Y:S01]  /*5c30*/  @!P6 IMAD.X R117, R119.reuse, 0x1, R181, P1 ;  /* 0x000000017775e824 */ /* 0x040fe200008e06b5 */
[----:B------:R-:W-:Y:S04]  /*5c40*/  @!P6 IADD3 R2, P4, P1, R2, 0x40, R178 ;  /* 0x000000400202e810 */ /* 0x000fe8000799e0b2 */
[----:B------:R-:W-:Y:S01]  /*5c50*/  @!P6 LEA.HI.X R117, R0, c[0x0][0x1fc], R117, 0x1, P0 ;  /* 0x00007f000075ea11 */ /* 0x000fe200000f0c75 */
[----:B------:R-:W-:Y:S01]  /*5c60*/  @!P6 IMAD.MOV.U32 R0, RZ, RZ, c[0x0][0x208] ;  /* 0x00008200ff00e624 */ /* 0x000fe200078e00ff */
[----:B------:R-:W-:Y:S02]  /*5c70*/  @!P6 IADD3.X R119, R119, RZ, R181, P4, P1 ;  /* 0x000000ff7777e210 */ /* 0x000fe400027e24b5 */
[----:B------:R-:W-:Y:S01]  /*5c80*/  @!P6 LEA R178, P0, R2, c[0x0][0x1f8], 0x1 ;  /* 0x00007e0002b2ea11 */ /* 0x000fe200078008ff */
[----:B------:R-:W-:Y:S01]  /*5c90*/  @!PT LDS RZ, [RZ] ;  /* 0x00000000fffff984 */ /* 0x000fe20000000800 */
[----:B------:R-:W-:Y:S01]  /*5ca0*/  @!PT LDS RZ, [RZ] ;  /* 0x00000000fffff984 */ /* 0x000fe20000000800 */
[----:B------:R-:W-:Y:S01]  /*5cb0*/  @!PT LDS RZ, [RZ] ;  /* 0x00000000fffff984 */ /* 0x000fe20000000800 */
[----:B------:R1:W-:Y:S01]  /*5cc0*/  @!P6 LDGSTS.E.BYPASS.LTC128B.128 [R228+0x100], [R116.64], !P3 ;  /* 0x0010000074e4efae */ /* 0x0003e2000d901d46 */
[C---:B------:R-:W-:Y:S01]  /*5cd0*/  @!P6 IMAD.SHL.U32 R180, R0.reuse, 0x40, RZ ;  /* 0x0000004000b4e824 */ /* 0x040fe200078e00ff */
[----:B------:R-:W-:Y:S02]  /*5ce0*/  @!P6 SHF.L.U64.HI R0, R0, R176, c[0x0][0x20c] ;  /* 0x000083000000e619 */ /* 0x000fe400000102b0 */
[----:B------:R-:W-:Y:S02]  /*5cf0*/  @!P6 LEA.HI.X R179, R2, c[0x0][0x1fc], R119, 0x1, P0 ;  /* 0x00007f0002b3ea11 */ /* 0x000fe400000f0c77 */
[----:B------:R-:W-:Y:S03]  /*5d00*/  @!P6 IADD3 R176, P1, R116, R180, RZ ;  /* 0x000000b474b0e210 */ /* 0x000fe60007f3e0ff */
[----:B------:R2:W-:Y:S01]  /*5d10*/  @!P6 LDGSTS.E.BYPASS.LTC128B.128 [R228+0x4100], [R178.64], !P2 ;  /* 0x04100000b2e4efae */ /* 0x0005e2000d101d46 */
[----:B------:R-:W-:Y:S07]  /*5d20*/  @!P6 IADD3.X R177, R117, R0, RZ, P1, !PT ;  /* 0x0000000075b1e210 */ /* 0x000fee0000ffe4ff */
[----:B------:R2:W-:Y:S08]  /*5d30*/  @!P6 LDGSTS.E.BYPASS.LTC128B.128 [R228+0x1100], [R176.64], !P3 ;  /* 0x01100000b0e4efae */ /* 0x0005f0000d901d46 */
[----:B------:R2:W-:Y:S01]  /*5d40*/  @!P6 LDGSTS.E.BYPASS.LTC128B.128 [R228+0x5100], [R176.64+0x80], !P2 ;  /* 0x05100080b0e4efae */ /* 0x0005e2000d101d46 */
[-C--:B-1----:R-:W-:Y:S04]  /*5d50*/  @!P6 IADD3 R116, P0, R176, R180.reuse, RZ ;  /* 0x000000b4b074e210 */ /* 0x082fe80007f1e0ff */
[----:B------:R-:W-:Y:S01]  /*5d60*/  @!P6 IADD3 R152, P1, R116, R180, RZ ;  /* 0x000000b47498e210 */ /* 0x000fe20007f3e0ff */
[--C-:B------:R-:W-:Y:S04]  /*5d70*/  @!P6 IMAD.X R117, R177, 0x1, R0.reuse, P0 ;  /* 0x00000001b175e824 */ /* 0x100fe800000e0600 */
[----:B------:R-:W-:Y:S01]  /*5d80*/  @!P6 IMAD.X R153, R117, 0x1, R0, P1 ;  /* 0x000000017599e824 */ /* 0x000fe200008e0600 */
[----:B------:R1:W-:Y:S08]  /*5d90*/  @!P6 LDGSTS.E.BYPASS.LTC128B.128 [R228+0x2100], [R116.64], !P3 ;  /* 0x0210000074e4efae */ /* 0x0003f0000d901d46 */
[----:B------:R1:W-:Y:S08]  /*5da0*/  @!P6 LDGSTS.E.BYPASS.LTC128B.128 [R228+0x6100], [R116.64+0x80], !P2 ;  /* 0x0610008074e4efae */ /* 0x0003f0000d101d46 */
[----:B------:R3:W-:Y:S08]  /*5db0*/  @!P6 LDGSTS.E.BYPASS.LTC128B.128 [R228+0x3100], [R152.64], !P3 ;  /* 0x0310000098e4efae */ /* 0x0007f0000d901d46 */
[----:B------:R3:W-:Y:S08]  /*5dc0*/  @!P6 LDGSTS.E.BYPASS.LTC128B.128 [R228+0x7100], [R152.64+0x80], !P2 ;  /* 0x0710008098e4efae */ /* 0x0007f0000d101d46 */
[----:B------:R-:W-:Y:S08]  /*5dd0*/  LDSM.16.M88.4 R144, [R205+0x800] ;  /* 0x00080000cd90783b */ /* 0x000ff00000000200 */
[----:B------:R-:W-:Y:S08]  /*5de0*/  LDSM.16.M88.4 R148, [R205+0x1000] ;  /* 0x00100000cd94783b */ /* 0x000ff00000000200 */
[----:B------:R-:W-:Y:S08]  /*5df0*/  LDSM.16.M88.4 R156, [R205+0x1800] ;  /* 0x00180000cd9c783b */ /* 0x000ff00000000200 */
[----:B---3--:R-:W3:Y:S01]  /*5e00*/  LDSM.16.M88.4 R152, [R205] ;  /* 0x00000000cd98783b */ /* 0x008ee20000000200 */
[----:B----4-:R-:W-:Y:S04]  /*5e10*/  @P5 IMAD.HI.U32 R2, R232, c[0x0][0x2c8], RZ ;  /* 0x0000b200e8025a27 */ /* 0x010fe800078e00ff */
[----:B------:R-:W-:Y:S03]  /*5e20*/  IMAD.MOV.U32 R0, RZ, RZ, R232 ;  /* 0x000000ffff007224 */ /* 0x000fe600078e00e8 */
[----:B------:R-:W0:Y:S01]  /*5e30*/  LDGDEPBAR ;  /* 0x00000000000079af */ /* 0x000e220000000000 */
[----:B------:R-:W-:Y:S07]  /*5e40*/  @P5 SHF.R.U32.HI R0, RZ, c[0x0][0x2cc], R2 ;  /* 0x0000b300ff005a19 */ /* 0x000fee0000011602 */
[----:B------:R-:W4:Y:S08]  /*5e50*/  LDSM.16.M88.4 R160, [R205+0x2000] ;  /* 0x00200000cda0783b */ /* 0x000f300000000200 */
[----:B------:R-:W5:Y:S08]  /*5e60*/  LDSM.16.M88.4 R164, [R205+0x2800] ;  /* 0x00280000cda4783b */ /* 0x000f700000000200 */
[----:B--2---:R-:W-:Y:S01]  /*5e70*/  LDSM.16.M88.4 R176, [R202+0x3000] ;  /* 0x00300000cab0783b */ /* 0x004fe20000000200 */
[C---:B---3--:R-:W-:Y:S07]  /*5e80*/  HMMA.16816.F32.BF16 R4, R168.reuse, R152, R4 ;  /* 0x00000098a804723c */ /* 0x048fee0000041804 */
[----:B------:R-:W-:Y:S01]  /*5e90*/  LDSM.16.M88.4 R180, [R202+0x3800] ;  /* 0x00380000cab4783b */ /* 0x000fe20000000200 */
[C---:B------:R-:W-:Y:S07]  /*5ea0*/  HMMA.16816.F32.BF16 R8, R168.reuse, R154, R8 ;  /* 0x0000009aa808723c */ /* 0x040fee0000041808 */
[----:B------:R-:W-:Y:S01]  /*5eb0*/  LDSM.16.M88.4 R152, [R205+0x3000] ;  /* 0x00300000cd98783b */ /* 0x000fe20000000200 */
[C---:B------:R-:W-:Y:S07]  /*5ec0*/  HMMA.16816.F32.BF16 R12, R168.reuse, R144, R12 ;  /* 0x00000090a80c723c */ /* 0x040fee000004180c */
[----:B-1----:R-:W-:Y:S01]  /*5ed0*/  SHFL.IDX PT, R116, R0, 0x1, 0x1c1f ;  /* 0x003c1f0000747f89 */ /* 0x002fe200000e0000 */
[C---:B------:R-:W-:Y:S07]  /*5ee0*/  HMMA.16816.F32.BF16 R16, R168.reuse, R146, R16 ;  /* 0x00000092a810723c */ /* 0x040fee0000041810 */
[----:B------:R-:W-:Y:S01]  /*5ef0*/  LDSM.16.M88.4 R144, [R205+0x3800] ;  /* 0x00380000cd90783b */ /* 0x000fe20000000200 */
[C---:B------:R-:W-:Y:S07]  /*5f00*/  HMMA.16816.F32.BF16 R20, R168.reuse, R148, R20 ;  /* 0x00000094a814723c */ /* 0x040fee0000041814 */
[----:B------:R1:W2:Y:S01]  /*5f10*/  SHFL.IDX PT, R2, R0, RZ, 0x1c1f ;  /* 0x001c1fff00027589 */ /* 0x0002a200000e0000 */
[C---:B------:R-:W-:Y:S07]  /*5f20*/  HMMA.16816.F32.BF16 R24, R168.reuse, R150, R24 ;  /* 0x00000096a818723c */ /* 0x040fee0000041818 */
[----:B------:R-:W3:Y:S01]  /*5f30*/  LDSM.16.M88.4 R148, [R202] ;  /* 0x00000000ca94783b */ /* 0x000ee20000000200 */
[C---:B------:R-:W-:Y:S08]  /*5f40*/  HMMA.16816.F32.BF16 R28, R168.reuse, R156, R28 ;  /* 0x0000009ca81c723c */ /* 0x040ff0000004181c */
[C---:B------:R-:W-:Y:S01]  /*5f50*/  HMMA.16816.F32.BF16 R32, R168.reuse, R158, R32 ;  /* 0x0000009ea820723c */ /* 0x040fe20000041820 */
[----:B------:R-:W3:Y:S03]  /*5f60*/  LDSM.16.M88.4 R156, [R202+0x800] ;  /* 0x00080000ca9c783b */ /* 0x000ee60000000200 */
[----:B-1----:R-:W-:Y:S04]  /*5f70*/  IMAD.MOV.U32 R0, RZ, RZ, -0x80 ;  /* 0xffffff80ff007424 */ /* 0x002fe800078e00ff */
[C---:B----4-:R-:W-:Y:S04]  /*5f80*/  HMMA.16816.F32.BF16 R36, R168.reuse, R160, R36 ;  /* 0x000000a0a824723c */ /* 0x050fe80000041824 */
[----:B------:R-:W-:Y:S04]  /*5f90*/  IMAD R0, R229, R0, 0x1 ;  /* 0x00000001e5007424 */ /* 0x000fe800078e0200 */
[C---:B------:R-:W-:Y:S01]  /*5fa0*/  HMMA.16816.F32.BF16 R40, R168.reuse, R162, R40 ;  /* 0x000000a2a828723c */ /* 0x040fe20000041828 */
[----:B------:R-:W1:Y:S03]  /*5fb0*/  LDSM.16.M88.4 R160, [R202+0x1000] ;  /* 0x00100000caa0783b */ /* 0x000e660000000200 */
[----:B------:R-:W-:Y:S04]  /*5fc0*/  IADD3 R0, R0, c[0x0][0x1d0], -R231 ;  /* 0x0000740000007a10 */ /* 0x000fe80007ffe8e7 */
[C---:B-----5:R-:W-:Y:S04]  /*5fd0*/  HMMA.16816.F32.BF16 R44, R168.reuse, R164, R44 ;  /* 0x000000a4a82c723c */ /* 0x060fe8000004182c */
[----:B------:R-:W-:Y:S04]  /*5fe0*/  IADD3 R0, R0, -c[0x0][0x168], RZ ;  /* 0x80005a0000007a10 */ /* 0x000fe80007ffe0ff */
[C---:B------:R-:W-:Y:S01]  /*5ff0*/  HMMA.16816.F32.BF16 R48, R168.reuse, R166, R48 ;  /* 0x000000a6a830723c */ /* 0x040fe20000041830 */
[----:B------:R-:W-:Y:S03]  /*6000*/  LDSM.16.M88.4 R164, [R202+0x2800] ;  /* 0x00280000caa4783b */ /* 0x000fe60000000200 */
[C---:B--2---:R-:W-:Y:S02]  /*6010*/  IMAD.IADD R2, R0.reuse, 0x1, R2 ;  /* 0x0000000100027824 */ /* 0x044fe400078e0202 */
[----:B------:R-:W-:Y:S02]  /*6020*/  IMAD.IADD R0, R0, 0x1, R116 ;  /* 0x0000000100007824 */ /* 0x000fe400078e0274 */
[C---:B------:R-:W-:Y:S03]  /*6030*/  HMMA.16816.F32.BF16 R52, R168.reuse, R152, R52 ;  /* 0x00000098a834723c */ /* 0x040fe60000041834 */
[C---:B------:R-:W-:Y:S02]  /*6040*/  ISETP.GT.AND P1, PT, R0.reuse, RZ, PT ;  /* 0x000000ff0000720c */ /* 0x040fe40003f24270 */
[----:B------:R-:W-:Y:S02]  /*6050*/  ISETP.GT.AND P0, PT, R0, 0x1, PT ;  /* 0x000000010000780c */ /* 0x000fe40003f04270 */
[C---:B------:R-:W-:Y:S01]  /*6060*/  ISETP.GT.AND P4, PT, R2.reuse, 0x1, PT ;  /* 0x000000010200780c */ /* 0x040fe20003f84270 */
[C---:B------:R-:W-:Y:S01]  /*6070*/  HMMA.16816.F32.BF16 R56, R168.reuse, R154, R56 ;  /* 0x0000009aa838723c */ /* 0x040fe20000041838 */
[----:B------:R-:W2:Y:S02]  /*6080*/  LDSM.16.M88.4 R152, [R202+0x1800] ;  /* 0x00180000ca98783b */ /* 0x000ea40000000200 */
[----:B------:R-:W-:Y:S05]  /*6090*/  ISETP.GT.AND P6, PT, R2, RZ, PT ;  /* 0x000000ff0200720c */ /* 0x000fea0003fc4270 */
[C---:B------:R-:W-:Y:S08]  /*60a0*/  HMMA.16816.F32.BF16 R60, R168.reuse, R144, R60 ;  /* 0x00000090a83c723c */ /* 0x040ff0000004183c */
[----:B------:R-:W-:Y:S01]  /*60b0*/  HMMA.16816.F32.BF16 R64, R168, R146, R64 ;  /* 0x00000092a840723c */ /* 0x000fe20000041840 */
[----:B------:R-:W4:Y:S07]  /*60c0*/  LDSM.16.M88.4 R144, [R202+0x2000] ;  /* 0x00200000ca90783b */ /* 0x000f2e0000000200 */
[C---:B---3--:R-:W-:Y:S08]  /*60d0*/  HMMA.16816.F32.BF16 R4, R172.reuse, R148, R4 ;  /* 0x00000094ac04723c */ /* 0x048ff00000041804 */
[C---:B------:R-:W-:Y:S01]  /*60e0*/  HMMA.16816.F32.BF16 R8, R172.reuse, R150, R8 ;  /* 0x00000096ac08723c */ /* 0x040fe20000041808 */
[----:B------:R-:W3:Y:S07]  /*60f0*/  LDSM.16.M88.4 R148, [R201+0x4000] ;  /* 0x00400000c994783b */ /* 0x000eee0000000200 */
[C---:B------:R-:W-:Y:S08]  /*6100*/  HMMA.16816.F32.BF16 R12, R172.reuse, R156, R12 ;  /* 0x0000009cac0c723c */ /* 0x040ff0000004180c */
[C---:B------:R-:W-:Y:S01]  /*6110*/  HMMA.16816.F32.BF16 R16, R172.reuse, R158, R16 ;  /* 0x0000009eac10723c */ /* 0x040fe20000041810 */
[----:B------:R-:W5:Y:S07]  /*6120*/  LDSM.16.M88.4 R156, [R201+0x4800] ;  /* 0x00480000c99c783b */ /* 0x000f6e0000000200 */
[C---:B-1----:R-:W-:Y:S08]  /*6130*/  HMMA.16816.F32.BF16 R20, R172.reuse, R160, R20 ;  /* 0x000000a0ac14723c */ /* 0x042ff00000041814 */
[C---:B------:R-:W-:Y:S01]  /*6140*/  HMMA.16816.F32.BF16 R24, R172.reuse, R162, R24 ;  /* 0x000000a2ac18723c */ /* 0x040fe20000041818 */
[----:B------:R-:W1:Y:S07]  /*6150*/  LDSM.16.M88.4 R160, [R201+0x5000] ;  /* 0x00500000c9a0783b */ /* 0x000e6e0000000200 */
[C---:B--2---:R-:W-:Y:S08]  /*6160*/  HMMA.16816.F32.BF16 R28, R172.reuse, R152, R28 ;  /* 0x00000098ac1c723c */ /* 0x044ff0000004181c */
[C---:B------:R-:W-:Y:S01]  /*6170*/  HMMA.16816.F32.BF16 R32, R172.reuse, R154, R32 ;  /* 0x0000009aac20723c */ /* 0x040fe20000041820 */
[----:B------:R-:W-:Y:S07]  /*6180*/  LDSM.16.M88.4 R152, [R201+0x6000] ;  /* 0x00600000c998783b */ /* 0x000fee0000000200 */
[C---:B----4-:R-:W-:Y:S08]  /*6190*/  HMMA.16816.F32.BF16 R36, R172.reuse, R144, R36 ;  /* 0x00000090ac24723c */ /* 0x050ff00000041824 */
[C---:B------:R-:W-:Y:S01]  /*61a0*/  HMMA.16816.F32.BF16 R40, R172.reuse, R146, R40 ;  /* 0x00000092ac28723c */ /* 0x040fe20000041828 */
[----:B------:R-:W2:Y:S07]  /*61b0*/  LDSM.16.M88.4 R144, [R201+0x5800] ;  /* 0x00580000c990783b */ /* 0x000eae0000000200 */
[C---:B------:R-:W-:Y:S08]  /*61c0*/  HMMA.16816.F32.BF16 R44, R172.reuse, R164, R44 ;  /* 0x000000a4ac2c723c */ /* 0x040ff0000004182c */
[C---:B------:R-:W-:Y:S01]  /*61d0*/  HMMA.16816.F32.BF16 R48, R172.reuse, R166, R48 ;  /* 0x000000a6ac30723c */ /* 0x040fe20000041830 */
[----:B------:R-:W4:Y:S07]  /*61e0*/  LDSM.16.M88.4 R164, [R201+0x6800] ;  /* 0x00680000c9a4783b */ /* 0x000f2e0000000200 */
[C---:B------:R-:W-:Y:S08]  /*61f0*/  HMMA.16816.F32.BF16 R52, R172.reuse, R176, R52 ;  /* 0x000000b0ac34723c */ /* 0x040ff00000041834 */
[C---:B------:R-:W-:Y:S01]  /*6200*/  HMMA.16816.F32.BF16 R56, R172.reuse, R178, R56 ;  /* 0x000000b2ac38723c */ /* 0x040fe20000041838 */
[----:B------:R-:W-:Y:S07]  /*6210*/  LDSM.16.M88.4 R176, [R209] ;  /* 0x00000000d1b0783b */ /* 0x000fee0000000200 */
[C---:B------:R-:W-:Y:S08]  /*6220*/  HMMA.16816.F32.BF16 R60, R172.reuse, R180, R60 ;  /* 0x000000b4ac3c723c */ /* 0x040ff0000004183c */
[----:B------:R-:W-:Y:S01]  /*6230*/  HMMA.16816.F32.BF16 R64, R172, R182, R64 ;  /* 0x000000b6ac40723c */ /* 0x000fe20000041840 */
[----:B------:R-:W-:Y:S07]  /*6240*/  LDSM.16.M88.4 R180, [R208] ;  /* 0x00000000d0b4783b */ /* 0x000fee0000000200 */
[C---:B---3--:R-:W-:Y:S08]  /*6250*/  HMMA.16816.F32.BF16 R4, R184.reuse, R148, R4 ;  /* 0x00000094b804723c */ /* 0x048ff00000041804 */
[C---:B------:R-:W-:Y:S01]  /*6260*/  HMMA.16816.F32.BF16 R8, R184.reuse, R150, R8 ;  /* 0x00000096b808723c */ /* 0x040fe20000041808 */
[----:B------:R-:W3:Y:S07]  /*6270*/  LDSM.16.M88.4 R148, [R201+0x7000] ;  /* 0x00700000c994783b */ /* 0x000eee0000000200 */
[C---:B-----5:R-:W-:Y:S08]  /*6280*/  HMMA.16816.F32.BF16 R12, R184.reuse, R156, R12 ;  /* 0x0000009cb80c723c */ /* 0x060ff0000004180c */
[C---:B------:R-:W-:Y:S01]  /*6290*/  HMMA.16816.F32.BF16 R16, R184.reuse, R158, R16 ;  /* 0x0000009eb810723c */ /* 0x040fe20000041810 */
[----:B------:R-:W5:Y:S07]  /*62a0*/  LDSM.16.M88.4 R156, [R201+0x7800] ;  /* 0x00780000c99c783b */ /* 0x000f6e0000000200 */
        /* <DEDUP_REMOVED lines=9> */
[C---:B----4-:R-:W-:Y:S08]  /*6340*/  HMMA.16816.F32.BF16 R44, R184.reuse, R164, R44 ;  /* 0x000000a4b82c723c */ /* 0x050ff0000004182c */
[C---:B------:R-:W-:Y:S01]  /*6350*/  HMMA.16816.F32.BF16 R48, R184.reuse, R166, R48 ;  /* 0x000000a6b830723c */ /* 0x040fe20000041830 */
[----:B------:R-:W-:Y:S07]  /*6360*/  LDSM.16.M88.4 R164, [R210] ;  /* 0x00000000d2a4783b */ /* 0x000fee0000000200 */
[C---:B---3--:R-:W-:Y:S08]  /*6370*/  HMMA.16816.F32.BF16 R52, R184.reuse, R148, R52 ;  /* 0x00000094b834723c */ /* 0x048ff00000041834 */
[C---:B------:R-:W-:Y:S01]  /*6380*/  HMMA.16816.F32.BF16 R56, R184.reuse, R150, R56 ;  /* 0x00000096b838723c */ /* 0x040fe20000041838 */
[----:B------:R-:W3:Y:S07]  /*6390*/  LDSM.16.M88.4 R148, [R212] ;  /* 0x00000000d494783b */ /* 0x000eee0000000200 */
[C---:B-----5:R-:W-:Y:S08]  /*63a0*/  HMMA.16816.F32.BF16 R60, R184.reuse, R156, R60 ;  /* 0x0000009cb83c723c */ /* 0x060ff0000004183c */
        /* <DEDUP_REMOVED lines=10> */
[----:B------:R-:W-:Y:S07]  /*6450*/  LDSM.16.M88.4 R152, [R205+0x5800] ;  /* 0x00580000cd98783b */ /* 0x000fee0000000200 */
        /* <DEDUP_REMOVED lines=14> */
[----:B------:R-:W-:Y:S07]  /*6540*/  LDSM.16.M88.4 R180, [R202+0x4000] ;  /* 0x00400000cab4783b */ /* 0x000fee0000000200 */
        /* <DEDUP_REMOVED lines=11> */
[----:B------:R-:W1:Y:S07]  /*6600*/  LDSM.16.M88.4 R152, [R202+0x5800] ;  /* 0x00580000ca98783b */ /* 0x000e6e0000000200 */
[C---:B----4-:R-:W-:Y:S08]  /*6610*/  HMMA.16816.F32.BF16 R36, R192.reuse, R156, R36 ;  /* 0x0000009cc024723c */ /* 0x050ff00000041824 */
[C---:B------:R-:W-:Y:S08]  /*6620*/  HMMA.16816.F32.BF16 R40, R192.reuse, R158, R40 ;  /* 0x0000009ec028723c */ /* 0x040ff00000041828 */
[C---:B-----5:R-:W-:Y:S08]  /*6630*/  HMMA.16816.F32.BF16 R44, R192.reuse, R164, R44 ;  /* 0x000000a4c02c723c */ /* 0x060ff0000004182c */
[C---:B------:R-:W-:Y:S08]  /*6640*/  HMMA.16816.F32.BF16 R48, R192.reuse, R166, R48 ;  /* 0x000000a6c030723c */ /* 0x040ff00000041830 */
[C---:B------:R-:W-:Y:S08]  /*6650*/  HMMA.16816.F32.BF16 R52, R192.reuse, R176, R52 ;  /* 0x000000b0c034723c */ /* 0x040ff00000041834 */
[C---:B------:R-:W-:Y:S08]  /*6660*/  HMMA.16816.F32.BF16 R56, R192.reuse, R178, R56 ;  /* 0x000000b2c038723c */ /* 0x040ff00000041838 */
[C---:B-1----:R-:W-:Y:S08]  /*6670*/  HMMA.16816.F32.BF16 R60, R192.reuse, R160, R60 ;  /* 0x000000a0c03c723c */ /* 0x042ff0000004183c */
[----:B------:R-:W-:Y:S08]  /*6680*/  HMMA.16816.F32.BF16 R64, R192, R162, R64 ;  /* 0x000000a2c040723c */ /* 0x000ff00000041840 */
[C---:B------:R-:W-:Y:S08]  /*6690*/  HMMA.16816.F32.BF16 R4, R196.reuse, R180, R4 ;  /* 0x000000b4c404723c */ /* 0x040ff00000041804 */
[C---:B------:R-:W-:Y:S08]  /*66a0*/  HMMA.16816.F32.BF16 R8, R196.reuse, R182, R8 ;  /* 0x000000b6c408723c */ /* 0x040ff00000041808 */
[C---:B--2---:R-:W-:Y:S08]  /*66b0*/  HMMA.16816.F32.BF16 R12, R196.reuse, R144, R12 ;  /* 0x00000090c40c723c */ /* 0x044ff0000004180c */
[C---:B------:R-:W-:Y:S01]  /*66c0*/  HMMA.16816.F32.BF16 R16, R196.reuse, R146, R16 ;  /* 0x00000092c410723c */ /* 0x040fe20000041810 */
[----:B------:R-:W1:Y:S03]  /*66d0*/  LDSM.16.M88.4 R144, [R202+0x6000] ;  /* 0x00600000ca90783b */ /* 0x000e660000000200 */
[----:B------:R-:W-:Y:S02]  /*66e0*/  FSEL R157, R6, -INF , P1 ;  /* 0xff800000069d7808 */ /* 0x000fe40000800000 */
[----:B------:R-:W-:Y:S02]  /*66f0*/  FSEL R159, R7, -INF , P0 ;  /* 0xff800000079f7808 */ /* 0x000fe40000000000 */
[C---:B---3--:R-:W-:Y:S03]  /*6700*/  HMMA.16816.F32.BF16 R20, R196.reuse, R148, R20 ;  /* 0x00000094c414723c */ /* 0x048fe60000041814 */
[----:B------:R-:W-:Y:S02]  /*6710*/  ISETP.GT.AND P1, PT, R0, 0x8, PT ;  /* 0x000000080000780c */ /* 0x000fe40003f24270 */
[----:B------:R-:W-:Y:S02]  /*6720*/  FSEL R156, R5, -INF , P4 ;  /* 0xff800000059c7808 */ /* 0x000fe40002000000 */
[----:B------:R-:W-:Y:S01]  /*6730*/  FSEL R116, R4, -INF , P6 ;  /* 0xff80000004747808 */ /* 0x000fe20003000000 */
[C---:B------:R-:W-:Y:S01]  /*6740*/  HMMA.16816.F32.BF16 R24, R196.reuse, R150, R24 ;  /* 0x00000096c418723c */ /* 0x040fe20000041818 */
[----:B------:R-:W2:Y:S02]  /*6750*/  LDSM.16.M88.4 R4, [R202+0x6800] ;  /* 0x00680000ca04783b */ /* 0x000ea40000000200 */
[----:B------:R-:W-:Y:S02]  /*6760*/  ISETP.GT.AND P0, PT, R0, 0x9, PT ;  /* 0x000000090000780c */ /* 0x000fe40003f04270 */
[----:B------:R-:W-:Y:S02]  /*6770*/  ISETP.GT.AND P4, PT, R2, 0x9, PT ;  /* 0x000000090200780c */ /* 0x000fe40003f84270 */
[----:B------:R-:W-:Y:S01]  /*6780*/  FSEL R151, R10, -INF , P1 ;  /* 0xff8000000a977808 */ /* 0x000fe20000800000 */
[C---:B------:R-:W-:Y:S03]  /*6790*/  HMMA.16816.F32.BF16 R28, R196.reuse, R152, R28 ;  /* 0x00000098c41c723c */ /* 0x040fe6000004181c */
[C---:B------:R-:W-:Y:S02]  /*67a0*/  ISETP.GT.AND P1, PT, R0.reuse, 0x10, PT ;  /* 0x000000100000780c */ /* 0x040fe40003f24270 */
[----:B------:R-:W-:Y:S02]  /*67b0*/  FSEL R158, R11, -INF , P0 ;  /* 0xff8000000b9e7808 */ /* 0x000fe40000000000 */
[----:B------:R-:W-:Y:S01]  /*67c0*/  ISETP.GT.AND P0, PT, R0, 0x11, PT ;  /* 0x000000110000780c */ /* 0x000fe20003f04270 */
[C---:B------:R-:W-:Y:S03]  /*67d0*/  HMMA.16816.F32.BF16 R32, R196.reuse, R154, R32 ;  /* 0x0000009ac420723c */ /* 0x040fe60000041820 */
[----:B------:R-:W-:Y:S02]  /*67e0*/  ISETP.GT.AND P6, PT, R2, 0x8, PT ;  /* 0x000000080200780c */ /* 0x000fe40003fc4270 */
[----:B------:R-:W-:Y:S02]  /*67f0*/  FSEL R150, R9, -INF , P4 ;  /* 0xff80000009967808 */ /* 0x000fe40002000000 */
[----:B------:R-:W-:Y:S01]  /*6800*/  FSEL R160, R14, -INF , P1 ;  /* 0xff8000000ea07808 */ /* 0x000fe20000800000 */
[C---:B-1----:R-:W-:Y:S04]  /*6810*/  HMMA.16816.F32.BF16 R36, R196.reuse, R144, R36 ;  /* 0x00000090c424723c */ /* 0x042fe80000041824 */
[----:B------:R-:W-:Y:S02]  /*6820*/  FSEL R161, R15, -INF , P0 ;  /* 0xff8000000fa17808 */ /* 0x000fe40000000000 */
[C---:B------:R-:W-:Y:S02]  /*6830*/  ISETP.GT.AND P1, PT, R0.reuse, 0x18, PT ;  /* 0x000000180000780c */ /* 0x040fe40003f24270 */
[----:B------:R-:W-:Y:S01]  /*6840*/  ISETP.GT.AND P0, PT, R0, 0x19, PT ;  /* 0x000000190000780c */ /* 0x000fe20003f04270 */
[C---:B------:R-:W-:Y:S03]  /*6850*/  HMMA.16816.F32.BF16 R40, R196.reuse, R146, R40 ;  /* 0x00000092c428723c */ /* 0x040fe60000041828 */
[----:B------:R-:W-:Y:S02]  /*6860*/  ISETP.GT.AND P4, PT, R2, 0x11, PT ;  /* 0x000000110200780c */ /* 0x000fe40003f84270 */
[----:B------:R-:W-:Y:S02]  /*6870*/  FSEL R162, R18, -INF , P1 ;  /* 0xff80000012a27808 */ /* 0x000fe40000800000 */
[----:B------:R-:W-:Y:S01]  /*6880*/  FSEL R163, R19, -INF , P0 ;  /* 0xff80000013a37808 */ /* 0x000fe20000000000 */
[C---:B--2---:R-:W-:Y:S01]  /*6890*/  HMMA.16816.F32.BF16 R44, R196.reuse, R4, R44 ;  /* 0x00000004c42c723c */ /* 0x044fe2000004182c */
[----:B------:R-:W2:Y:S02]  /*68a0*/  LDL.64 R18, [R1+0x10] ;  /* 0x0000100001127983 */ /* 0x000ea40000100a00 */
[----:B------:R-:W-:Y:S02]  /*68b0*/  ISETP.GT.AND P1, PT, R0, 0x20, PT ;  /* 0x000000200000780c */ /* 0x000fe40003f24270 */
[----:B------:R-:W-:Y:S02]  /*68c0*/  FSEL R153, R13, -INF , P4 ;  /* 0xff8000000d997808 */ /* 0x000fe40002000000 */
[----:B------:R-:W-:Y:S01]  /*68d0*/  ISETP.GT.AND P4, PT, R2, 0x19, PT ;  /* 0x000000190200780c */ /* 0x000fe20003f84270 */
[C---:B------:R-:W-:Y:S01]  /*68e0*/  HMMA.16816.F32.BF16 R48, R196.reuse, R6, R48 ;  /* 0x00000006c430723c */ /* 0x040fe20000041830 */
[----:B------:R-:W-:Y:S02]  /*68f0*/  LDSM.16.M88.4 R4, [R202+0x7800] ;  /* 0x00780000ca04783b */ /* 0x000fe40000000200 */
[----:B------:R-:W-:Y:S02]  /*6900*/  ISETP.GT.AND P0, PT, R0, 0x21, PT ;  /* 0x000000210000780c */ /* 0x000fe40003f04270 */
[----:B------:R-:W-:Y:S02]  /*6910*/  FSEL R155, R17, -INF , P4 ;  /* 0xff800000119b7808 */ /* 0x000fe40002000000 */
[----:B------:R-:W-:Y:S02]  /*6920*/  FSEL R148, R8, -INF , P6 ;  /* 0xff80000008947808 */ /* 0x000fe40003000000 */
[----:B------:R-:W3:Y:S01]  /*6930*/  LDL R17, [R1+0x20] ;  /* 0x0000200001117983 */ /* 0x000ee20000100800 */
[C---:B------:R-:W-:Y:S02]  /*6940*/  ISETP.GT.AND P6, PT, R2.reuse, 0x10, PT ;  /* 0x000000100200780c */ /* 0x040fe40003fc4270 */
[----:B------:R-:W-:Y:S01]  /*6950*/  ISETP.GT.AND P4, PT, R2, 0x21, PT ;  /* 0x000000210200780c */ /* 0x000fe20003f84270 */
[----:B------:R-:W1:Y:S01]  /*6960*/  LDSM.16.M88.4 R8, [R202+0x7000] ;  /* 0x00700000ca08783b */ /* 0x000e620000000200 */
[----:B------:R-:W-:Y:S01]  /*6970*/  FSEL R152, R12, -INF , P6 ;  /* 0xff8000000c987808 */ /* 0x000fe20003000000 */
[----:B------:R-:W-:Y:S04]  /*6980*/  DEPBAR.LE SB0, 0x0 ;  /* 0x000080000000791a */ /* 0x000fe80000000000 */
[----:B------:R-:W-:Y:S02]  /*6990*/  FMNMX.FTZ R12, R116, R3, !PT ;  /* 0x00000003740c7209 */ /* 0x000fe40007810000 */
[----:B------:R-:W-:Y:S01]  /*69a0*/  BAR.SYNC.DEFER_BLOCKING 0x0 ;  /* 0x0000000000007b1d */ /* 0x000fe20000010000 */
[----:B------:R-:W-:Y:S02]  /*69b0*/  FSEL R165, R21, -INF , P4 ;  /* 0xff80000015a57808 */ /* 0x000fe40002000000 */
[----:B------:R-:W-:Y:S02]  /*69c0*/  FMNMX.FTZ R12, R156, R12, !PT ;  /* 0x0000000c9c0c7209 */ /* 0x000fe40007810000 */
[----:B------:R-:W-:Y:S02]  /*69d0*/  FSEL R166, R22, -INF , P1 ;  /* 0xff80000016a67808 */ /* 0x000fe40000800000 */
[----:B------:R-:W-:Y:S02]  /*69e0*/  FMNMX.FTZ R12, R148, R12, !PT ;  /* 0x0000000c940c7209 */ /* 0x000fe40007810000 */
[----:B------:R-:W-:Y:S02]  /*69f0*/  FSEL R176, R23, -INF , P0 ;  /* 0xff80000017b07808 */ /* 0x000fe40000000000 */
[----:B------:R-:W-:Y:S02]  /*6a00*/  FMNMX.FTZ R12, R150, R12, !PT ;  /* 0x0000000c960c7209 */ /* 0x000fe40007810000 */
[----:B------:R-:W-:Y:S02]  /*6a10*/  ISETP.GT.AND P1, PT, R0, 0x28, PT ;  /* 0x000000280000780c */ /* 0x000fe40003f24270 */
[----:B------:R-:W-:Y:S02]  /*6a20*/  FMNMX.FTZ R12, R152, R12, !PT ;  /* 0x0000000c980c7209 */ /* 0x000fe40007810000 */
[----:B------:R-:W-:Y:S02]  /*6a30*/  ISETP.GT.AND P0, PT, R0, 0x29, PT ;  /* 0x000000290000780c */ /* 0x000fe40003f04270 */
[----:B------:R-:W-:Y:S02]  /*6a40*/  FSEL R178, R26, -INF , P1 ;  /* 0xff8000001ab27808 */ /* 0x000fe40000800000 */
[----:B------:R-:W-:Y:S02]  /*6a50*/  FSEL R179, R27, -INF , P0 ;  /* 0xff8000001bb37808 */ /* 0x000fe40000000000 */
[C---:B------:R-:W-:Y:S02]  /*6a60*/  ISETP.GT.AND P1, PT, R0.reuse, 0x30, PT ;  /* 0x000000300000780c */ /* 0x040fe40003f24270 */
[----:B------:R-:W-:Y:S02]  /*6a70*/  ISETP.GT.AND P0, PT, R0, 0x31, PT ;  /* 0x000000310000780c */ /* 0x000fe40003f04270 */
[----:B------:R-:W-:Y:S02]  /*6a80*/  FSEL R182, R30, -INF , P1 ;  /* 0xff8000001eb67808 */ /* 0x000fe40000800000 */
[----:B------:R-:W-:Y:S02]  /*6a90*/  FSEL R231, R31, -INF , P0 ;  /* 0xff8000001fe77808 */ /* 0x000fe40000000000 */
[----:B------:R-:W-:Y:S01]  /*6aa0*/  ISETP.GT.AND P1, PT, R0, 0x38, PT ;  /* 0x000000380000780c */ /* 0x000fe20003f24270 */
[C---:B-1----:R-:W-:Y:S05]  /*6ab0*/  HMMA.16816.F32.BF16 R52, R196.reuse, R8, R52 ;  /* 0x00000008c434723c */ /* 0x042fea0000041834 */
[C---:B------:R-:W-:Y:S02]  /*6ac0*/  ISETP.GT.AND P6, PT, R2.reuse, 0x18, PT ;  /* 0x000000180200780c */ /* 0x040fe40003fc4270 */
[----:B------:R-:W-:Y:S01]  /*6ad0*/  FMNMX.FTZ R8, R153, R12, !PT ;  /* 0x0000000c99087209 */ /* 0x000fe20007810000 */
[C---:B------:R-:W-:Y:S03]  /*6ae0*/  HMMA.16816.F32.BF16 R56, R196.reuse, R10, R56 ;  /* 0x0000000ac438723c */ /* 0x040fe60000041838 */
[----:B------:R-:W-:Y:S02]  /*6af0*/  ISETP.GT.AND P4, PT, R2, 0x29, PT ;  /* 0x000000290200780c */ /* 0x000fe40003f84270 */
[----:B------:R-:W-:Y:S02]  /*6b00*/  FSEL R154, R16, -INF , P6 ;  /* 0xff800000109a7808 */ /* 0x000fe40003000000 */
[----:B------:R-:W-:Y:S01]  /*6b10*/  ISETP.GT.AND P6, PT, R2, 0x20, PT ;  /* 0x000000200200780c */ /* 0x000fe20003fc4270 */
[C---:B------:R-:W-:Y:S03]  /*6b20*/  HMMA.16816.F32.BF16 R60, R196.reuse, R4, R60 ;  /* 0x00000004c43c723c */ /* 0x040fe6000004183c */
[----:B------:R-:W-:Y:S02]  /*6b30*/  ISETP.GT.AND P0, PT, R0, 0x39, PT ;  /* 0x000000390000780c */ /* 0x000fe40003f04270 */
[----:B------:R-:W-:Y:S02]  /*6b40*/  FMNMX.FTZ R8, R154, R8, !PT ;  /* 0x000000089a087209 */ /* 0x000fe40007810000 */
[----:B------:R-:W-:Y:S01]  /*6b50*/  FSEL R164, R20, -INF , P6 ;  /* 0xff80000014a47808 */ /* 0x000fe20003000000 */
[----:B------:R-:W-:Y:S03]  /*6b60*/  HMMA.16816.F32.BF16 R64, R196, R6, R64 ;  /* 0x00000006c440723c */ /* 0x000fe60000041840 */
[----:B------:R-:W-:Y:S02]  /*6b70*/  ISETP.GT.AND P6, PT, R2, 0x28, PT ;  /* 0x000000280200780c */ /* 0x000fe40003fc4270 */
[----:B------:R-:W-:Y:S02]  /*6b80*/  FMNMX.FTZ R9, R157, R118, !PT ;  /* 0x000000769d097209 */ /* 0x000fe40007810000 */
[----:B------:R-:W-:Y:S02]  /*6b90*/  FMNMX.FTZ R8, R155, R8, !PT ;  /* 0x000000089b087209 */ /* 0x000fe40007810000 */
[----:B------:R-:W-:Y:S03]  /*6ba0*/  FMNMX.FTZ R9, R159, R9, !PT ;  /* 0x000000099f097209 */ /* 0x000fe60007810000 */
[----:B------:R-:W-:Y:S02]  /*6bb0*/  FMNMX.FTZ R8, R164, R8, !PT ;  /* 0x00000008a4087209 */ /* 0x000fe40007810000 */
[----:B------:R-:W-:Y:S02]  /*6bc0*/  FMNMX.FTZ R9, R151, R9, !PT ;  /* 0x0000000997097209 */ /* 0x000fe40007810000 */
[----:B------:R-:W-:Y:S02]  /*6bd0*/  FSEL R167, R24, -INF , P6 ;  /* 0xff80000018a77808 */ /* 0x000fe40003000000 */
[----:B------:R-:W-:Y:S02]  /*6be0*/  FMNMX.FTZ R8, R165, R8, !PT ;  /* 0x00000008a5087209 */ /* 0x000fe40007810000 */
[----:B------:R-:W-:Y:S02]  /*6bf0*/  FSEL R177, R25, -INF , P4 ;  /* 0xff80000019b17808 */ /* 0x000fe40002000000 */
[----:B------:R-:W-:Y:S02]  /*6c00*/  ISETP.GT.AND P6, PT, R2, 0x30, PT ;  /* 0x000000300200780c */ /* 0x000fe40003fc4270 */
[----:B------:R-:W-:Y:S02]  /*6c10*/  FMNMX.FTZ R9, R158, R9, !PT ;  /* 0x000000099e097209 */ /* 0x000fe40007810000 */
[----:B------:R-:W-:Y:S02]  /*6c20*/  FMNMX.FTZ R8, R167, R8, !PT ;  /* 0x00000008a7087209 */ /* 0x000fe40007810000 */
[----:B------:R-:W-:Y:S02]  /*6c30*/  FSEL R180, R28, -INF , P6 ;  /* 0xff8000001cb47808 */ /* 0x000fe40003000000 */
[----:B------:R-:W-:Y:S02]  /*6c40*/  ISETP.GT.AND P4, PT, R2, 0x31, PT ;  /* 0x000000310200780c */ /* 0x000fe40003f84270 */
[----:B------:R-:W-:Y:S02]  /*6c50*/  FMNMX.FTZ R8, R177, R8, !PT ;  /* 0x00000008b1087209 */ /* 0x000fe40007810000 */
[----:B------:R-:W-:Y:S02]  /*6c60*/  FMNMX.FTZ R9, R160, R9, !PT ;  /* 0x00000009a0097209 */ /* 0x000fe40007810000 */
[----:B------:R-:W-:Y:S02]  /*6c70*/  FSEL R181, R29, -INF , P4 ;  /* 0xff8000001db57808 */ /* 0x000fe40002000000 */
[----:B------:R-:W-:Y:S02]  /*6c80*/  FMNMX.FTZ R8, R180, R8, !PT ;  /* 0x00000008b4087209 */ /* 0x000fe40007810000 */
[----:B------:R-:W-:Y:S02]  /*6c90*/  ISETP.GT.AND P6, PT, R2, 0x38, PT ;  /* 0x000000380200780c */ /* 0x000fe40003fc4270 */
[----:B------:R-:W-:Y:S02]  /*6ca0*/  FMNMX.FTZ R9, R161, R9, !PT ;  /* 0x00000009a1097209 */ /* 0x000fe40007810000 */
[----:B------:R-:W-:Y:S02]  /*6cb0*/  FSEL R183, R32, -INF , P6 ;  /* 0xff80000020b77808 */ /* 0x000fe40003000000 */
[----:B------:R-:W-:Y:S02]  /*6cc0*/  FMNMX.FTZ R4, R181, R8, !PT ;  /* 0x00000008b5047209 */ /* 0x000fe40007810000 */
[----:B------:R-:W-:Y:S02]  /*6cd0*/  ISETP.GT.AND P4, PT, R2, 0x39, PT ;  /* 0x000000390200780c */ /* 0x000fe40003f84270 */
[----:B------:R-:W-:Y:S02]  /*6ce0*/  FMNMX.FTZ R5, R162, R9, !PT ;  /* 0x00000009a2057209 */ /* 0x000fe40007810000 */
[----:B------:R-:W-:Y:S02]  /*6cf0*/  ISETP.GT.AND P6, PT, R2, 0x40, PT ;  /* 0x000000400200780c */ /* 0x000fe40003fc4270 */
[----:B------:R-:W-:Y:S02]  /*6d00*/  FSEL R232, R33, -INF , P4 ;  /* 0xff80000021e87808 */ /* 0x000fe40002000000 */
        /* <DEDUP_REMOVED lines=8> */
[----:B------:R-:W-:Y:S02]  /*6d90*/  FMNMX.FTZ R4, R235, R4, !PT ;  /* 0x00000004eb047209 */ /* 0x000fe40007810000 */
        /* <DEDUP_REMOVED lines=16> */
[C---:B------:R-:W-:Y:S02]  /*6ea0*/  ISETP.GT.AND P0, PT, R0.reuse, 0x41, PT ;  /* 0x000000410000780c */ /* 0x040fe40003f04270 */
[----:B------:R-:W-:Y:S02]  /*6eb0*/  ISETP.GT.AND P1, PT, R0, 0x48, PT ;  /* 0x000000480000780c */ /* 0x000fe40003f24270 */
[----:B------:R-:W-:Y:S02]  /*6ec0*/  FMNMX.FTZ R4, R234, R4, !PT ;  /* 0x00000004ea047209 */ /* 0x000fe40007810000 */
[----:B------:R-:W-:Y:S02]  /*6ed0*/  FSEL R243, R44, -INF , P6 ;  /* 0xff8000002cf37808 */ /* 0x000fe40003000000 */
[----:B------:R-:W-:Y:S02]  /*6ee0*/  ISETP.GT.AND P4, PT, R2, 0x51, PT ;  /* 0x000000510200780c */ /* 0x000fe40003f84270 */
[----:B------:R-:W-:Y:S02]  /*6ef0*/  FMNMX.FTZ R117, R240, R117, !PT ;  /* 0x00000075f0757209 */ /* 0x000fe40007810000 */
[----:B------:R-:W-:Y:S02]  /*6f00*/  FSEL R238, R39, -INF , P0 ;  /* 0xff80000027ee7808 */ /* 0x000fe40000000000 */
[----:B------:R-:W-:Y:S02]  /*6f10*/  ISETP.GT.AND P0, PT, R0, 0x49, PT ;  /* 0x000000490000780c */ /* 0x000fe40003f04270 */
[----:B------:R-:W-:Y:S02]  /*6f20*/  FSEL R241, R42, -INF , P1 ;  /* 0xff8000002af17808 */ /* 0x000fe40000800000 */
[----:B------:R-:W-:Y:S02]  /*6f30*/  ISETP.GT.AND P1, PT, R0, 0x50, PT ;  /* 0x000000500000780c */ /* 0x000fe40003f24270 */
[----:B------:R-:W-:Y:S02]  /*6f40*/  FMNMX.FTZ R4, R237, R4, !PT ;  /* 0x00000004ed047209 */ /* 0x000fe40007810000 */
[----:B------:R-:W-:Y:S02]  /*6f50*/  FSEL R244, R45, -INF , P4 ;  /* 0xff8000002df47808 */ /* 0x000fe40002000000 */
[----:B------:R-:W-:Y:S02]  /*6f60*/  ISETP.GT.AND P6, PT, R2, 0x58, PT ;  /* 0x000000580200780c */ /* 0x000fe40003fc4270 */
[----:B------:R-:W-:Y:S02]  /*6f70*/  FMNMX.FTZ R117, R243, R117, !PT ;  /* 0x00000075f3757209 */ /* 0x000fe40007810000 */
[----:B------:R-:W-:Y:S02]  /*6f80*/  FSEL R245, R46, -INF , P1 ;  /* 0xff8000002ef57808 */ /* 0x000fe40000800000 */
[C---:B------:R-:W-:Y:S02]  /*6f90*/  ISETP.GT.AND P1, PT, R0.reuse, 0x58, PT ;  /* 0x000000580000780c */ /* 0x040fe40003f24270 */
[----:B------:R-:W-:Y:S02]  /*6fa0*/  FSEL R242, R43, -INF , P0 ;  /* 0xff8000002bf27808 */ /* 0x000fe40000000000 */
[----:B------:R-:W-:Y:S02]  /*6fb0*/  ISETP.GT.AND P0, PT, R0, 0x51, PT ;  /* 0x000000510000780c */ /* 0x000fe40003f04270 */
[----:B------:R-:W-:Y:S02]  /*6fc0*/  ISETP.GT.AND P4, PT, R2, 0x59, PT ;  /* 0x000000590200780c */ /* 0x000fe40003f84270 */
[----:B------:R-:W-:Y:S02]  /*6fd0*/  FMNMX.FTZ R4, R238, R4, !PT ;  /* 0x00000004ee047209 */ /* 0x000fe40007810000 */
[----:B------:R-:W-:Y:S02]  /*6fe0*/  FSEL R247, R48, -INF , P6 ;  /* 0xff80000030f77808 */ /* 0x000fe40003000000 */
[----:B------:R-:W-:Y:S02]  /*6ff0*/  FMNMX.FTZ R117, R244, R117, !PT ;  /* 0x00000075f4757209 */ /* 0x000fe40007810000 */
[----:B------:R-:W-:Y:S02]  /*7000*/  FSEL R246, R47, -INF , P0 ;  /* 0xff8000002ff67808 */ /* 0x000fe40000000000 */
[C---:B------:R-:W-:Y:S02]  /*7010*/  ISETP.GT.AND P0, PT, R2.reuse, 0x60, PT ;  /* 0x000000600200780c */ /* 0x040fe40003f04270 */
[C---:B------:R-:W-:Y:S02]  /*7020*/  ISETP.GT.AND P6, PT, R2.reuse, 0x61, PT ;  /* 0x000000610200780c */ /* 0x040fe40003fc4270 */
[----:B------:R-:W-:Y:S02]  /*7030*/  FSEL R249, R49, -INF , P4 ;  /* 0xff80000031f97808 */ /* 0x000fe40002000000 */
[----:B------:R-:W-:Y:S02]  /*7040*/  ISETP.GT.AND P4, PT, R2, 0x68, PT ;  /* 0x000000680200780c */ /* 0x000fe40003f84270 */
[----:B------:R-:W-:Y:S02]  /*7050*/  FSEL R250, R50, -INF , P1 ;  /* 0xff80000032fa7808 */ /* 0x000fe40000800000 */
[----:B------:R-:W-:Y:S02]  /*7060*/  ISETP.GT.AND P1, PT, R2, 0x69, PT ;  /* 0x000000690200780c */ /* 0x000fe40003f24270 */
[----:B------:R-:W-:Y:S02]  /*7070*/  FMNMX.FTZ R4, R241, R4, !PT ;  /* 0x00000004f1047209 */ /* 0x000fe40007810000 */
[----:B------:R-:W-:Y:S02]  /*7080*/  FMNMX.FTZ R117, R247, R117, !PT ;  /* 0x00000075f7757209 */ /* 0x000fe40007810000 */
[----:B------:R-:W-:Y:S02]  /*7090*/  FSEL R15, R52, -INF , P0 ;  /* 0xff800000340f7808 */ /* 0x000fe40000000000 */
[----:B------:R-:W-:Y:S02]  /*70a0*/  FSEL R53, R53, -INF , P6 ;  /* 0xff80000035357808 */ /* 0x000fe40003000000 */
[C---:B------:R-:W-:Y:S02]  /*70b0*/  ISETP.GT.AND P6, PT, R2.reuse, 0x71, PT ;  /* 0x000000710200780c */ /* 0x040fe40003fc4270 */
[----:B------:R-:W-:Y:S02]  /*70c0*/  ISETP.GT.AND P0, PT, R2, 0x70, PT ;  /* 0x000000700200780c */ /* 0x000fe40003f04270 */
[----:B------:R-:W-:Y:S02]  /*70d0*/  FSEL R251, R56, -INF , P4 ;  /* 0xff80000038fb7808 */ /* 0x000fe40002000000 */
[C---:B------:R-:W-:Y:S02]  /*70e0*/  ISETP.GT.AND P4, PT, R2.reuse, 0x78, PT ;  /* 0x000000780200780c */ /* 0x040fe40003f84270 */
[----:B------:R-:W-:Y:S02]  /*70f0*/  FSEL R57, R57, -INF , P1 ;  /* 0xff80000039397808 */ /* 0x000fe40000800000 */
[----:B------:R-:W-:Y:S02]  /*7100*/  ISETP.GT.AND P1, PT, R2, 0x79, PT ;  /* 0x000000790200780c */ /* 0x000fe40003f24270 */
[----:B------:R-:W-:Y:S02]  /*7110*/  FMNMX.FTZ R2, R242, R4, !PT ;  /* 0x00000004f2027209 */ /* 0x000fe40007810000 */
[----:B------:R-:W-:Y:S02]  /*7120*/  FMNMX.FTZ R117, R249, R117, !PT ;  /* 0x00000075f9757209 */ /* 0x000fe40007810000 */
[----:B------:R-:W-:Y:S02]  /*7130*/  FMNMX.FTZ R2, R245, R2, !PT ;  /* 0x00000002f5027209 */ /* 0x000fe40007810000 */
        /* <DEDUP_REMOVED lines=10> */
[----:B------:R-:W-:Y:S02]  /*71e0*/  FSEL R32, R54, -INF , P0 ;  /* 0xff80000036207808 */ /* 0x000fe40000000000 */
[----:B------:R-:W-:Y:S02]  /*71f0*/  ISETP.GT.AND P1, PT, R0, 0x61, PT ;  /* 0x000000610000780c */ /* 0x000fe40003f24270 */
[----:B------:R-:W-:Y:S02]  /*7200*/  FMNMX.FTZ R2, R248, R2, !PT ;  /* 0x00000002f8027209 */ /* 0x000fe40007810000 */
        /* <DEDUP_REMOVED lines=20> */
[----:B------:R-:W-:Y:S01]  /*7350*/  FMNMX.FTZ R2, R62, R2, !PT ;  /* 0x000000023e027209 */ /* 0x000fe20007810000 */
[----:B------:R-:W1:Y:S01]  /*7360*/  SHFL.BFLY PT, R4, R117, 0x2, 0x1f ;  /* 0x0c401f0075047f89 */ /* 0x000e6200000e0000 */
[C---:B------:R-:W-:Y:S02]  /*7370*/  ISETP.GT.AND P1, PT, R0.reuse, 0x78, PT ;  /* 0x000000780000780c */ /* 0x040fe40003f24270 */
[----:B------:R-:W-:Y:S02]  /*7380*/  ISETP.GT.AND P0, PT, R0, 0x79, PT ;  /* 0x000000790000780c */ /* 0x000fe40003f04270 */
[----:B------:R-:W-:Y:S02]  /*7390*/  FMNMX.FTZ R0, R63, R2, !PT ;  /* 0x000000023f007209 */ /* 0x000fe40007810000 */
[----:B------:R-:W-:Y:S02]  /*73a0*/  FSEL R66, R66, -INF , P1 ;  /* 0xff80000042427808 */ /* 0x000fe40000800000 */
[----:B------:R-:W-:Y:S02]  /*73b0*/  FSEL R119, R67, -INF , P0 ;  /* 0xff80000043777808 */ /* 0x000fe40000000000 */
[----:B------:R-:W-:Y:S02]  /*73c0*/  FMNMX.FTZ R0, R66, R0, !PT ;  /* 0x0000000042007209 */ /* 0x000fe40007810000 */
[----:B------:R-:W-:Y:S02]  /*73d0*/  ISETP.GT.AND P6, PT, R229, R230, PT ;  /* 0x000000e6e500720c */ /* 0x000fe40003fc4270 */
[----:B------:R-:W-:Y:S02]  /*73e0*/  FMNMX.FTZ R0, R119, R0, !PT ;  /* 0x0000000077007209 */ /* 0x000fe40007810000 */
[----:B------:R-:W-:Y:S03]  /*73f0*/  IADD3 R230, R229, -0x1, RZ ;  /* 0xffffffffe5e67810 */ /* 0x000fe60007ffe0ff */
[----:B------:R-:W4:Y:S01]  /*7400*/  SHFL.BFLY PT, R2, R0, 0x2, 0x1f ;  /* 0x0c401f0000027f89 */ /* 0x000f2200000e0000 */
[----:B-1----:R-:W-:Y:S05]  /*7410*/  FMNMX.FTZ R117, R117, R4, !PT ;  /* 0x0000000475757209 */ /* 0x002fea0007810000 */
[----:B------:R-:W-:Y:S01]  /*7420*/  @P6 SHF.R.S32.HI R6, RZ, 0x1f, R230 ;  /* 0x0000001fff066819 */ /* 0x000fe200000114e6 */
[----:B------:R-:W-:Y:S01]  /*7430*/  @P6 IMAD.MOV.U32 R11, RZ, RZ, c[0x0][0x1e0] ;  /* 0x00007800ff0b6624 */ /* 0x000fe200078e00ff */
[----:B------:R-:W1:Y:S03]  /*7440*/  SHFL.BFLY PT, R4, R117, 0x1, 0x1f ;  /* 0x0c201f0075047f89 */ /* 0x000e6600000e0000 */
[----:B------:R-:W-:Y:S02]  /*7450*/  @P6 IMAD R6, R6, c[0x0][0x1e0], RZ ;  /* 0x0000780006066a24 */ /* 0x000fe400078e02ff */
[----:B------:R-:W-:Y:S02]  /*7460*/  @P6 IMAD.SHL.U32 R10, R11, 0x40, RZ ;  /* 0x000000400b0a6824 */ /* 0x000fe400078e00ff */
[----:B------:R-:W-:Y:S01]  /*7470*/  @P6 IMAD R6, R230, c[0x0][0x1e4], R6 ;  /* 0x00007900e6066a24 */ /* 0x000fe200078e0206 */
[----:B----4-:R-:W-:Y:S05]  /*7480*/  FMNMX.FTZ R0, R0, R2, !PT ;  /* 0x0000000200007209 */ /* 0x010fea0007810000 */
[----:B------:R-:W4:Y:S01]  /*7490*/  SHFL.BFLY PT, R2, R0, 0x1, 0x1f ;  /* 0x0c201f0000027f89 */ /* 0x000f2200000e0000 */
[----:B-1----:R-:W-:Y:S04]  /*74a0*/  FMNMX.FTZ R117, R117, R4, !PT ;  /* 0x0000000475757209 */ /* 0x002fe80007810000 */
[C---:B------:R-:W-:Y:S01]  /*74b0*/  FSETP.NEU.FTZ.AND P1, PT, R117.reuse, -INF , PT ;  /* 0xff8000007500780b */ /* 0x040fe20003f3d000 */
[----:B------:R-:W-:Y:S05]  /*74c0*/  FMUL.FTZ R149, R117, c[0x0][0x2d0] ;  /* 0x0000b40075957a20 */ /* 0x000fea0000410000 */
[----:B------:R-:W-:Y:S05]  /*74d0*/  FSEL R149, R149, RZ, P1 ;  /* 0x000000ff95957208 */ /* 0x000fea0000800000 */
[--C-:B------:R-:W-:Y:S02]  /*74e0*/  FFMA.FTZ R4, R116, c[0x0][0x2d0], -R149.reuse ;  /* 0x0000b40074047a23 */ /* 0x100fe40000010895 */
[--C-:B------:R-:W-:Y:S02]  /*74f0*/  FFMA.FTZ R7, R156, c[0x0][0x2d0], -R149.reuse ;  /* 0x0000b4009c077a23 */ /* 0x100fe40000010895 */
[----:B------:R1:W-:Y:S01]  /*7500*/  MUFU.EX2 R49, R4 ;  /* 0x0000000400317308 */ /* 0x0003e20000000800 */
[----:B----4-:R-:W-:Y:S01]  /*7510*/  FMNMX.FTZ R116, R0, R2, !PT ;  /* 0x0000000200747209 */ /* 0x010fe20007810000 */
[----:B------:R-:W-:Y:S02]  /*7520*/  FFMA.FTZ R0, R148, c[0x0][0x2d0], -R149 ;  /* 0x0000b40094007a23 */ /* 0x000fe40000010895 */
[----:B------:R-:W-:Y:S02]  /*7530*/  IMAD.MOV.U32 R156, RZ, RZ, R15 ;  /* 0x000000ffff9c7224 */ /* 0x000fe400078e000f */
[----:B------:R-:W-:Y:S04]  /*7540*/  FMUL.FTZ R148, R116, c[0x0][0x2d0] ;  /* 0x0000b40074947a20 */ /* 0x000fe80000410000 */
[----:B------:R4:W-:Y:S10]  /*7550*/  MUFU.EX2 R12, R0 ;  /* 0x00000000000c7308 */ /* 0x0009f40000000800 */
[----:B------:R-:W5:Y:S01]  /*7560*/  MUFU.EX2 R48, R7 ;  /* 0x0000000700307308 */ /* 0x000f620000000800 */
[----:B-1----:R-:W-:Y:S05]  /*7570*/  @P6 IMAD.WIDE.U32 R4, R230, c[0x0][0x1e0], RZ ;  /* 0x00007800e6046a25 */ /* 0x002fea00078e00ff */
[----:B------:R-:W-:Y:S01]  /*7580*/  @P6 IADD3 R5, R5, R6, RZ ;  /* 0x0000000605056210 */ /* 0x000fe20007ffe0ff */
[C---:B------:R-:W-:Y:S03]  /*7590*/  @P6 IMAD.SHL.U32 R6, R4.reuse, 0x80, RZ ;  /* 0x0000008004066824 */ /* 0x040fe600078e00ff */
[----:B------:R-:W-:Y:S01]  /*75a0*/  @P6 SHF.L.U64.HI R4, R4, 0x7, R5 ;  /* 0x0000000704046819 */ /* 0x000fe20000010205 */
[----:B----4-:R-:W-:Y:S01]  /*75b0*/  FFMA.FTZ R0, R150, c[0x0][0x2d0], -R149 ;  /* 0x0000b40096007a23 */ /* 0x010fe20000010895 */
[----:B--2---:R-:W-:Y:S02]  /*75c0*/  @P6 IADD3 R5, P4, P0, R6, 0x40, R18 ;  /* 0x0000004006056810 */ /* 0x004fe4000789e012 */
[----:B------:R-:W-:Y:S01]  /*75d0*/  MOV R150, R57 ;  /* 0x0000003900967202 */ /* 0x000fe20000000f00 */
[----:B------:R1:W-:Y:S01]  /*75e0*/  MUFU.EX2 R40, R0 ;  /* 0x0000000000287308 */ /* 0x0003e20000000800 */
[--C-:B---3--:R-:W-:Y:S02]  /*75f0*/  @P6 IADD3.X R9, R4, RZ, R17.reuse, P4, P0 ;  /* 0x000000ff04096210 */ /* 0x108fe400027e0411 */
[----:B------:R-:W-:Y:S02]  /*7600*/  FSETP.NEU.FTZ.AND P0, PT, R116, -INF , PT ;  /* 0xff8000007400780b */ /* 0x000fe40003f1d000 */
[----:B-----5:R-:W-:Y:S02]  /*7610*/  F2FP.BF16.PACK_AB R144, R48, R49 ;  /* 0x000000313090723e */ /* 0x020fe400000010ff */
[----:B------:R-:W-:Y:S05]  /*7620*/  FSEL R148, R148, RZ, P0 ;  /* 0x000000ff94947208 */ /* 0x000fea0000000000 */
[----:B------:R-:W-:Y:S01]  /*7630*/  FFMA.FTZ R2, R157, c[0x0][0x2d0], -R148 ;  /* 0x0000b4009d027a23 */ /* 0x000fe20000010894 */
[----:B------:R-:W-:Y:S03]  /*7640*/  MOV R157, R16 ;  /* 0x00000010009d7202 */ /* 0x000fe60000000f00 */
[----:B------:R2:W-:Y:S01]  /*7650*/  MUFU.EX2 R42, R2 ;  /* 0x00000002002a7308 */ /* 0x0005e20000000800 */
[----:B-1----:R-:W-:Y:S05]  /*7660*/  @P6 IADD3 R0, P4, R6, R18, RZ ;  /* 0x0000001206006210 */ /* 0x002fea0007f9e0ff */
[----:B------:R-:W-:Y:S01]  /*7670*/  @P6 IMAD.X R4, R4, 0x1, R17, P4 ;  /* 0x0000000104046824 */ /* 0x000fe200020e0611 */
[C---:B------:R-:W-:Y:S04]  /*7680*/  @P6 LEA R6, P4, R0.reuse, c[0x0][0x1c8], 0x1 ;  /* 0x0000720000066a11 */ /* 0x040fe800078808ff */
[----:B------:R-:W-:Y:S01]  /*7690*/  @P6 LEA.HI.X R7, R0, c[0x0][0x1cc], R4, 0x1, P4 ;  /* 0x0000730000076a11 */ /* 0x000fe200020f0c04 */
[----:B------:R-:W-:Y:S01]  /*76a0*/  FFMA.FTZ R0, R159, c[0x0][0x2d0], -R148 ;  /* 0x0000b4009f007a23 */ /* 0x000fe20000010894 */
[C---:B------:R-:W-:Y:S01]  /*76b0*/  @P6 LEA R8, P4, R5.reuse, c[0x0][0x1c8], 0x1 ;  /* 0x0000720005086a11 */ /* 0x040fe200078808ff */
[----:B------:R-:W-:Y:S02]  /*76c0*/  IMAD.MOV.U32 R159, RZ, RZ, R14 ;  /* 0x000000ffff9f7224 */ /* 0x000fe400078e000e */
[----:B------:R1:W3:Y:S01]  /*76d0*/  MUFU.EX2 R43, R0 ;  /* 0x00000000002b7308 */ /* 0x0002e20000000800 */
[----:B------:R4:W-:Y:S01]  /*76e0*/  @P6 LDGSTS.E.BYPASS.LTC128B.128 [R228+0x8100], [R6.64], !P3 ;  /* 0x0810000006e46fae */ /* 0x0009e2000d901d46 */
[----:B------:R-:W-:Y:S01]  /*76f0*/  @P6 LEA.HI.X R9, R5, c[0x0][0x1cc], R9, 0x1, P4 ;  /* 0x0000730005096a11 */ /* 0x000fe200020f0c09 */
[----:B--2---:R-:W-:Y:S01]  /*7700*/  @P6 IMAD.MOV.U32 R2, RZ, RZ, 0x6 ;  /* 0x00000006ff026424 */ /* 0x004fe200078e00ff */
[----:B------:R-:W-:Y:S04]  /*7710*/  @P6 IADD3 R4, P4, R6, R10, RZ ;  /* 0x0000000a06046210 */ /* 0x000fe80007f9e0ff */
[----:B------:R-:W-:Y:S01]  /*7720*/  @P6 SHF.L.U64.HI R2, R11, R2, c[0x0][0x1e4] ;  /* 0x000079000b026619 */ /* 0x000fe20000010202 */
[----:B------:R2:W-:Y:S04]  /*7730*/  @P6 LDGSTS.E.BYPASS.LTC128B.128 [R228+0xc100], [R8.64], !P2 ;  /* 0x0c10000008e46fae */ /* 0x0005e8000d101d46 */
[----:B------:R-:W-:Y:S05]  /*7740*/  @P6 IMAD.X R5, R2, 0x1, R7, P4 ;  /* 0x0000000102056824 */ /* 0x000fea00020e0607 */
[----:B------:R5:W-:Y:S01]  /*7750*/  @P6 LDGSTS.E.BYPASS.LTC128B.128 [R228+0x9100], [R4.64], !P3 ;  /* 0x0910000004e46fae */ /* 0x000be2000d901d46 */
[----:B-1----:R-:W-:Y:S01]  /*7760*/  FFMA.FTZ R0, R151, c[0x0][0x2d0], -R148 ;  /* 0x0000b40097007a23 */ /* 0x002fe20000010894 */
[----:B---3--:R-:W-:Y:S06]  /*7770*/  F2FP.BF16.PACK_AB R145, R43, R42 ;  /* 0x0000002a2b91723e */ /* 0x008fec00000010ff */
[----:B------:R5:W-:Y:S01]  /*7780*/  @P6 LDGSTS.E.BYPASS.LTC128B.128 [R228+0xd100], [R4.64+0x80], !P2 ;  /* 0x0d10008004e46fae */ /* 0x000be2000d101d46 */
[----:B------:R-:W-:Y:S01]  /*7790*/  IMAD.MOV.U32 R151, RZ, RZ, R12 ;  /* 0x000000ffff977224 */ /* 0x000fe200078e000c */
[----:B------:R1:W-:Y:S01]  /*77a0*/  MUFU.EX2 R35, R0 ;  /* 0x0000000000237308 */ /* 0x0003e20000000800 */
[-C--:B----4-:R-:W-:Y:S03]  /*77b0*/  @P6 IADD3 R6, P4, R4, R10.reuse, RZ ;  /* 0x0000000a04066210 */ /* 0x090fe60007f9e0ff */
[----:B------:R-:W-:Y:S02]  /*77c0*/  F2FP.BF16.PACK_AB R146, R40, R151 ;  /* 0x000000972892723e */ /* 0x000fe400000010ff */
[----:B------:R-:W-:Y:S02]  /*77d0*/  @P6 IMAD.X R7, R5, 0x1, R2, P4 ;  /* 0x0000000105076824 */ /* 0x000fe400020e0602 */
[----:B--2---:R-:W-:Y:S02]  /*77e0*/  FFMA.FTZ R9, R158, c[0x0][0x2d0], -R148 ;  /* 0x0000b4009e097a23 */ /* 0x004fe40000010894 */
[----:B------:R-:W-:Y:S01]  /*77f0*/  IMAD.MOV.U32 R158, RZ, RZ, R13 ;  /* 0x000000ffff9e7224 */ /* 0x000fe200078e000d */
[----:B------:R2:W-:Y:S01]  /*7800*/  @P6 LDGSTS.E.BYPASS.LTC128B.128 [R228+0xa100], [R6.64], !P3 ;  /* 0x0a10000006e46fae */ /* 0x0005e2000d901d46 */
[----:B------:R3:W4:Y:S07]  /*7810*/  MUFU.EX2 R41, R9 ;  /* 0x0000000900297308 */ /* 0x00072e0000000800 */
[----:B------:R2:W-:Y:S01]  /*7820*/  @P6 LDGSTS.E.BYPASS.LTC128B.128 [R228+0xe100], [R6.64+0x80], !P2 ;  /* 0x0e10008006e46fae */ /* 0x0005e2000d101d46 */
[----:B-1----:R-:W-:Y:S02]  /*7830*/  FSEL R0, R117, RZ, P1 ;  /* 0x000000ff75007208 */ /* 0x002fe40000800000 */
[----:B------:R-:W-:Y:S03]  /*7840*/  @P6 IADD3 R8, P1, R6, R10, RZ ;  /* 0x0000000a06086210 */ /* 0x000fe60007f3e0ff */
[----:B------:R-:W-:Y:S04]  /*7850*/  FADD.FTZ R0, -R0, R3 ;  /* 0x0000000300007221 */ /* 0x000fe80000010100 */
[----:B------:R-:W-:Y:S01]  /*7860*/  FMUL.FTZ R0, R0, c[0x0][0x2d0] ;  /* 0x0000b40000007a20 */ /* 0x000fe20000410000 */
[----:B---3--:R-:W-:Y:S03]  /*7870*/  @P6 IADD3.X R9, R7, R2, RZ, P1, !PT ;  /* 0x0000000207096210 */ /* 0x008fe60000ffe4ff */
[----:B------:R1:W5:Y:S01]  /*7880*/  MUFU.EX2 R3, R0 ;  /* 0x0000000000037308 */ /* 0x0003620000000800 */
[----:B------:R-:W-:Y:S02]  /*7890*/  FSEL R2, R116, RZ, P0 ;  /* 0x000000ff74027208 */ /* 0x000fe40000000000 */
[----:B----4-:R-:W-:Y:S01]  /*78a0*/  F2FP.BF16.PACK_AB R147, R41, R35 ;  /* 0x000000232993723e */ /* 0x010fe200000010ff */
[----:B------:R3:W-:Y:S08]  /*78b0*/  @P6 LDGSTS.E.BYPASS.LTC128B.128 [R228+0xb100], [R8.64], !P3 ;  /* 0x0b10000008e46fae */ /* 0x0007f0000d901d46 */
[----:B------:R3:W-:Y:S08]  /*78c0*/  @P6 LDGSTS.E.BYPASS.LTC128B.128 [R228+0xf100], [R8.64+0x80], !P2 ;  /* 0x0f10008008e46fae */ /* 0x0007f0000d101d46 */
[----:B------:R-:W4:Y:S01]  /*78d0*/  LDSM.16.MT88.4 R12, [R200] ;  /* 0x00000000c80c783b */ /* 0x000f220000004200 */
[----:B-1----:R-:W-:Y:S02]  /*78e0*/  FADD.FTZ R0, -R2, R118 ;  /* 0x0000007602007221 */ /* 0x002fe40000010100 */
[----:B------:R-:W-:Y:S02]  /*78f0*/  FFMA.FTZ R2, R152, c[0x0][0x2d0], -R149 ;  /* 0x0000b40098027a23 */ /* 0x000fe40000010895 */
[----:B------:R-:W-:Y:S03]  /*7900*/  FMUL.FTZ R0, R0, c[0x0][0x2d0] ;  /* 0x0000b40000007a20 */ /* 0x000fe60000410000 */
[----:B------:R-:W1:Y:S01]  /*7910*/  LDSM.16.MT88.4 R20, [R204] ;  /* 0x00000000cc14783b */ /* 0x000e620000004200 */
[----:B------:R-:W-:Y:S02]  /*7920*/  IMAD.MOV.U32 R118, RZ, RZ, R66 ;  /* 0x000000ffff767224 */ /* 0x000fe400078e0042 */
[C---:B-----5:R-:W-:Y:S01]  /*7930*/  FMUL.FTZ R4, R3.reuse, R120 ;  /* 0x0000007803047220 */ /* 0x060fe20000410000 */
[----:B------:R-:W5:Y:S01]  /*7940*/  MUFU.EX2 R0, R0 ;  /* 0x0000000000007308 */ /* 0x000f620000000800 */
[C---:B------:R-:W-:Y:S01]  /*7950*/  FMUL.FTZ R5, R3.reuse, R121 ;  /* 0x0000007903057220 */ /* 0x040fe20000410000 */
[----:B------:R-:W-:Y:S01]  /*7960*/  MOV R121, R40 ;  /* 0x0000002800797202 */ /* 0x000fe20000000f00 */
[C---:B------:R-:W-:Y:S01]  /*7970*/  FMUL.FTZ R24, R3.reuse, R80 ;  /* 0x0000005003187220 */ /* 0x040fe20000410000 */
[----:B------:R-:W1:Y:S01]  /*7980*/  LDSM.16.MT88.4 R28, [R203] ;  /* 0x00000000cb1c783b */ /* 0x000e620000004200 */
[C---:B---3--:R-:W-:Y:S02]  /*7990*/  FMUL.FTZ R8, R3.reuse, R124 ;  /* 0x0000007c03087220 */ /* 0x048fe40000410000 */
[C---:B------:R-:W-:Y:S02]  /*79a0*/  FMUL.FTZ R9, R3.reuse, R125 ;  /* 0x0000007d03097220 */ /* 0x040fe40000410000 */
[C---:B------:R-:W-:Y:S02]  /*79b0*/  FMUL.FTZ R16, R3.reuse, R72 ;  /* 0x0000004803107220 */ /* 0x040fe40000410000 */
[C---:B------:R-:W-:Y:S01]  /*79c0*/  FMUL.FTZ R17, R3.reuse, R73 ;  /* 0x0000004903117220 */ /* 0x040fe20000410000 */
[----:B------:R-:W3:Y:S01]  /*79d0*/  LDSM.16.MT88.4 R36, [R223] ;  /* 0x00000000df24783b */ /* 0x000ee20000004200 */
[C---:B------:R-:W-:Y:S02]  /*79e0*/  FMUL.FTZ R25, R3.reuse, R81 ;  /* 0x0000005103197220 */ /* 0x040fe40000410000 */
[----:B------:R-:W-:Y:S02]  /*79f0*/  IMAD.MOV.U32 R152, RZ, RZ, R32 ;  /* 0x000000ffff987224 */ /* 0x000fe400078e0020 */
[C---:B------:R-:W-:Y:S02]  /*7a00*/  FMUL.FTZ R32, R3.reuse, R88 ;  /* 0x0000005803207220 */ /* 0x040fe40000410000 */
[----:B------:R-:W-:Y:S01]  /*7a10*/  IMAD.MOV.U32 R88, RZ, RZ, R33 ;  /* 0x000000ffff587224 */ /* 0x000fe200078e0021 */
[----:B------:R-:W1:Y:S01]  /*7a20*/  LDSM.16.MT88.4 R44, [R200+0x4000] ;  /* 0x00400000c82c783b */ /* 0x000e620000004200 */
[C---:B------:R-:W-:Y:S02]  /*7a30*/  FMUL.FTZ R33, R3.reuse, R89 ;  /* 0x0000005903217220 */ /* 0x040fe40000410000 */
[----:B------:R-:W-:Y:S02]  /*7a40*/  IMAD.MOV.U32 R89, RZ, RZ, R34 ;  /* 0x000000ffff597224 */ /* 0x000fe400078e0022 */
[C---:B-----5:R-:W-:Y:S02]  /*7a50*/  FMUL.FTZ R11, R0.reuse, R127 ;  /* 0x0000007f000b7220 */ /* 0x060fe40000410000 */
[----:B------:R5:W-:Y:S01]  /*7a60*/  MUFU.EX2 R127, R2 ;  /* 0x00000002007f7308 */ /* 0x000be20000000800 */
[C---:B--2---:R-:W-:Y:S01]  /*7a70*/  FMUL.FTZ R6, R0.reuse, R122 ;  /* 0x0000007a00067220 */ /* 0x044fe20000410000 */
[----:B------:R-:W0:Y:S01]  /*7a80*/  LDGDEPBAR ;  /* 0x00000000000079af */ /* 0x000e220000000000 */
[C---:B------:R-:W-:Y:S02]  /*7a90*/  FMUL.FTZ R7, R0.reuse, R123 ;  /* 0x0000007b00077220 */ /* 0x040fe40000410000 */
[C---:B------:R-:W-:Y:S02]  /*7aa0*/  FMUL.FTZ R18, R0.reuse, R74 ;  /* 0x0000004a00127220 */ /* 0x040fe40000410000 */
[C---:B------:R-:W-:Y:S02]  /*7ab0*/  FMUL.FTZ R19, R0.reuse, R75 ;  /* 0x0000004b00137220 */ /* 0x040fe40000410000 */
[C---:B------:R-:W-:Y:S01]  /*7ac0*/  FMUL.FTZ R26, R0.reuse, R82 ;  /* 0x00000052001a7220 */ /* 0x040fe20000410000 */
[C---:B----4-:R-:W-:Y:S01]  /*7ad0*/  HMMA.16816.F32.BF16 R4, R144.reuse, R12, R4 ;  /* 0x0000000c9004723c */ /* 0x050fe20000041804 */
[----:B------:R-:W-:Y:S04]  /*7ae0*/  LDSM.16.MT88.4 R72, [R200+0x800] ;  /* 0x00080000c848783b */ /* 0x000fe80000004200 */
[C---:B------:R-:W-:Y:S02]  /*7af0*/  FMUL.FTZ R10, R0.reuse, R126 ;  /* 0x0000007e000a7220 */ /* 0x040fe40000410000 */
[C---:B------:R-:W-:Y:S02]  /*7b00*/  FMUL.FTZ R12, R3.reuse, R68 ;  /* 0x00000044030c7220 */ /* 0x040fe40000410000 */
[----:B------:R-:W-:Y:S03]  /*7b10*/  FMUL.FTZ R13, R3, R69 ;  /* 0x00000045030d7220 */ /* 0x000fe60000410000 */
[C---:B------:R-:W-:Y:S03]  /*7b20*/  HMMA.16816.F32.BF16 R8, R144.reuse, R14, R8 ;  /* 0x0000000e9008723c */ /* 0x040fe60000041808 */
[----:B-----5:R-:W-:Y:S02]  /*7b30*/  FFMA.FTZ R2, R153, c[0x0][0x2d0], -R149 ;  /* 0x0000b40099027a23 */ /* 0x020fe40000010895 */
[----:B------:R-:W-:Y:S02]  /*7b40*/  IMAD.MOV.U32 R122, RZ, RZ, R35 ;  /* 0x000000ffff7a7224 */ /* 0x000fe400078e0023 */
[----:B------:R2:W-:Y:S01]  /*7b50*/  MUFU.EX2 R66, R2 ;  /* 0x0000000200427308 */ /* 0x0005e20000000800 */
[C---:B------:R-:W-:Y:S04]  /*7b60*/  FMUL.FTZ R14, R0.reuse, R70 ;  /* 0x00000046000e7220 */ /* 0x040fe80000410000 */
[C---:B------:R-:W-:Y:S02]  /*7b70*/  FMUL.FTZ R15, R0.reuse, R71 ;  /* 0x00000047000f7220 */ /* 0x040fe40000410000 */
[----:B------:R-:W-:Y:S01]  /*7b80*/  LDSM.16.MT88.4 R68, [R206+0x4000] ;  /* 0x00400000ce44783b */ /* 0x000fe20000004200 */
[C---:B------:R-:W-:Y:S02]  /*7b90*/  FMUL.FTZ R27, R0.reuse, R83 ;  /* 0x00000053001b7220 */ /* 0x040fe40000410000 */
[----:B------:R-:W-:Y:S02]  /*7ba0*/  IMAD.MOV.U32 R126, RZ, RZ, R43 ;  /* 0x000000ffff7e7224 */ /* 0x000fe400078e002b */
[C---:B-1----:R-:W-:Y:S03]  /*7bb0*/  HMMA.16816.F32.BF16 R12, R144.reuse, R20, R12 ;  /* 0x00000014900c723c */ /* 0x042fe6000004180c */
[----:B------:R-:W-:Y:S02]  /*7bc0*/  FMUL.FTZ R35, R0, R91 ;  /* 0x0000005b00237220 */ /* 0x000fe40000410000 */
[----:B------:R-:W-:Y:S02]  /*7bd0*/  IMAD.MOV.U32 R125, RZ, RZ, R48 ;  /* 0x000000ffff7d7224 */ /* 0x000fe400078e0030 */
[C---:B------:R-:W-:Y:S01]  /*7be0*/  FMUL.FTZ R20, R3.reuse, R76 ;  /* 0x0000004c03147220 */ /* 0x040fe20000410000 */
[C---:B------:R-:W-:Y:S04]  /*7bf0*/  HMMA.16816.F32.BF16 R16, R144.reuse, R22, R16 ;  /* 0x000000169010723c */ /* 0x040fe80000041810 */
[----:B--2---:R-:W-:Y:S02]  /*7c00*/  FFMA.FTZ R2, R160, c[0x0][0x2d0], -R148 ;  /* 0x0000b400a0027a23 */ /* 0x004fe40000010894 */
[C---:B------:R-:W-:Y:S02]  /*7c10*/  FMUL.FTZ R21, R3.reuse, R77 ;  /* 0x0000004d03157220 */ /* 0x040fe40000410000 */
[----:B------:R1:W2:Y:S01]  /*7c20*/  MUFU.EX2 R65, R2 ;  /* 0x0000000200417308 */ /* 0x0002a20000000800 */
[C---:B------:R-:W-:Y:S03]  /*7c30*/  FMUL.FTZ R22, R0.reuse, R78 ;  /* 0x0000004e00167220 */ /* 0x040fe60000410000 */
[C---:B------:R-:W-:Y:S02]  /*7c40*/  FMUL.FTZ R23, R0.reuse, R79 ;  /* 0x0000004f00177220 */ /* 0x040fe40000410000 */
[----:B------:R-:W-:Y:S01]  /*7c50*/  LDSM.16.MT88.4 R76, [R204+0x800] ;  /* 0x00080000cc4c783b */ /* 0x000fe20000004200 */
[C---:B------:R-:W-:Y:S02]  /*7c60*/  FMUL.FTZ R34, R0.reuse, R90 ;  /* 0x0000005a00227220 */ /* 0x040fe40000410000 */
[C---:B------:R-:W-:Y:S02]  /*7c70*/  FMUL.FTZ R51, R0.reuse, R103 ;  /* 0x0000006700337220 */ /* 0x040fe40000410000 */
[C---:B------:R-:W-:Y:S03]  /*7c80*/  HMMA.16816.F32.BF16 R20, R144.reuse, R28, R20 ;  /* 0x0000001c9014723c */ /* 0x040fe60000041814 */
[----:B------:R-:W-:Y:S02]  /*7c90*/  IMAD.MOV.U32 R123, RZ, RZ, R42 ;  /* 0x000000ffff7b7224 */ /* 0x000fe400078e002a */
[----:B------:R-:W-:Y:S02]  /*7ca0*/  IMAD.MOV.U32 R120, RZ, RZ, R41 ;  /* 0x000000ffff787224 */ /* 0x000fe400078e0029 */
[C---:B------:R-:W-:Y:S01]  /*7cb0*/  FMUL.FTZ R28, R3.reuse, R84 ;  /* 0x00000054031c7220 */ /* 0x040fe20000410000 */
[C---:B------:R-:W-:Y:S04]  /*7cc0*/  HMMA.16816.F32.BF16 R24, R144.reuse, R30, R24 ;  /* 0x0000001e9018723c */ /* 0x040fe80000041818 */
[----:B------:R-:W-:Y:S02]  /*7cd0*/  FMUL.FTZ R29, R3, R85 ;  /* 0x00000055031d7220 */ /* 0x000fe40000410000 */
[----:B-1----:R-:W-:Y:S02]  /*7ce0*/  FFMA.FTZ R2, R161, c[0x0][0x2d0], -R148 ;  /* 0x0000b400a1027a23 */ /* 0x002fe40000010894 */
[C---:B------:R-:W-:Y:S02]  /*7cf0*/  FMUL.FTZ R30, R0.reuse, R86 ;  /* 0x00000056001e7220 */ /* 0x040fe40000410000 */
[----:B------:R1:W4:Y:S02]  /*7d00*/  MUFU.EX2 R67, R2 ;  /* 0x0000000200437308 */ /* 0x0003240000000800 */
[----:B------:R-:W-:Y:S02]  /*7d10*/  FMUL.FTZ R31, R0, R87 ;  /* 0x00000057001f7220 */ /* 0x000fe40000410000 */
[----:B------:R-:W-:Y:S02]  /*7d20*/  IMAD.MOV.U32 R87, RZ, RZ, R53 ;  /* 0x000000ffff577224 */ /* 0x000fe400078e0035 */
[----:B------:R-:W5:Y:S01]  /*7d30*/  LDSM.16.MT88.4 R52, [R204+0x4000] ;  /* 0x00400000cc34783b */ /* 0x000f620000004200 */
[----:B------:R-:W-:Y:S02]  /*7d40*/  IMAD.MOV.U32 R84, RZ, RZ, R62 ;  /* 0x000000ffff547224 */ /* 0x000fe400078e003e */
[C---:B---3--:R-:W-:Y:S03]  /*7d50*/  HMMA.16816.F32.BF16 R28, R144.reuse, R36, R28 ;  /* 0x00000024901c723c */ /* 0x048fe6000004181c */
[----:B------:R-:W-:Y:S02]  /*7d60*/  IMAD.MOV.U32 R85, RZ, RZ, R63 ;  /* 0x000000ffff557224 */ /* 0x000fe400078e003f */
[----:B------:R-:W3:Y:S01]  /*7d70*/  LDSM.16.MT88.4 R60, [R203+0x4000] ;  /* 0x00400000cb3c783b */ /* 0x000ee20000004200 */
[----:B------:R-:W-:Y:S02]  /*7d80*/  IMAD.MOV.U32 R86, RZ, RZ, R49 ;  /* 0x000000ffff567224 */ /* 0x000fe400078e0031 */
[C---:B------:R-:W-:Y:S04]  /*7d90*/  HMMA.16816.F32.BF16 R32, R144.reuse, R38, R32 ;  /* 0x000000269020723c */ /* 0x040fe80000041820 */
[C---:B------:R-:W-:Y:S02]  /*7da0*/  FMUL.FTZ R36, R3.reuse, R92 ;  /* 0x0000005c03247220 */ /* 0x040fe40000410000 */
[C---:B------:R-:W-:Y:S02]  /*7db0*/  FMUL.FTZ R37, R3.reuse, R93 ;  /* 0x0000005d03257220 */ /* 0x040fe40000410000 */
[----:B-1----:R-:W-:Y:S04]  /*7dc0*/  FFMA.FTZ R2, R154, c[0x0][0x2d0], -R149 ;  /* 0x0000b4009a027a23 */ /* 0x002fe80000010895 */
[----:B------:R1:W1:Y:S01]  /*7dd0*/  MUFU.EX2 R80, R2 ;  /* 0x0000000200507308 */ /* 0x0002620000000800 */
[C---:B------:R-:W-:Y:S02]  /*7de0*/  FMUL.FTZ R38, R0.reuse, R94 ;  /* 0x0000005e00267220 */ /* 0x040fe40000410000 */
[C---:B------:R-:W-:Y:S02]  /*7df0*/  FMUL.FTZ R39, R0.reuse, R95 ;  /* 0x0000005f00277220 */ /* 0x040fe40000410000 */
[----:B------:R-:W-:Y:S01]  /*7e00*/  LDSM.16.MT88.4 R92, [R204+0x1000] ;  /* 0x00100000cc5c783b */ /* 0x000fe20000004200 */
[C---:B------:R-:W-:Y:S02]  /*7e10*/  FMUL.FTZ R40, R3.reuse, R96 ;  /* 0x0000006003287220 */ /* 0x040fe40000410000 */
[----:B------:R-:W-:Y:S02]  /*7e20*/  FMUL.FTZ R41, R3, R97 ;  /* 0x0000006103297220 */ /* 0x000fe40000410000 */
[C---:B------:R-:W-:Y:S03]  /*7e30*/  HMMA.16816.F32.BF16 R36, R144.reuse, R44, R36 ;  /* 0x0000002c9024723c */ /* 0x040fe60000041824 */
[C---:B------:R-:W-:Y:S02]  /*7e40*/  FMUL.FTZ R42, R0.reuse, R98 ;  /* 0x00000062002a7220 */ /* 0x040fe40000410000 */
[C---:B------:R-:W-:Y:S02]  /*7e50*/  FMUL.FTZ R43, R0.reuse, R99 ;  /* 0x00000063002b7220 */ /* 0x040fe40000410000 */
[----:B------:R-:W-:Y:S02]  /*7e60*/  IMAD.MOV.U32 R98, RZ, RZ, R85 ;  /* 0x000000ffff627224 */ /* 0x000fe400078e0055 */
[----:B------:R-:W-:Y:S03]  /*7e70*/  IMAD.MOV.U32 R97, RZ, RZ, R84 ;  /* 0x000000ffff617224 */ /* 0x000fe600078e0054 */
[C---:B------:R-:W-:Y:S03]  /*7e80*/  HMMA.16816.F32.BF16 R40, R144.reuse, R46, R40 ;  /* 0x0000002e9028723c */ /* 0x040fe60000041828 */
[----:B-1----:R-:W-:Y:S02]  /*7e90*/  FFMA.FTZ R2, R155, c[0x0][0x2d0], -R149 ;  /* 0x0000b4009b027a23 */ /* 0x002fe40000010895 */
[C---:B------:R-:W-:Y:S02]  /*7ea0*/  FMUL.FTZ R44, R3.reuse, R128 ;  /* 0x00000080032c7220 */ /* 0x040fe40000410000 */
[----:B------:R1:W1:Y:S01]  /*7eb0*/  MUFU.EX2 R91, R2 ;  /* 0x00000002005b7308 */ /* 0x0002620000000800 */
[----:B------:R-:W-:Y:S04]  /*7ec0*/  FMUL.FTZ R45, R3, R129 ;  /* 0x00000081032d7220 */ /* 0x000fe80000410000 */
[C---:B------:R-:W-:Y:S02]  /*7ed0*/  FMUL.FTZ R46, R0.reuse, R130 ;  /* 0x00000082002e7220 */ /* 0x040fe40000410000 */
[----:B------:R-:W-:Y:S02]  /*7ee0*/  FMUL.FTZ R47, R0, R131 ;  /* 0x00000083002f7220 */ /* 0x000fe40000410000 */
[--C-:B------:R-:W-:Y:S02]  /*7ef0*/  FFMA.FTZ R97, R97, c[0x0][0x2d0], -R148.reuse ;  /* 0x0000b40061617a23 */ /* 0x100fe40000010894 */
[--C-:B------:R-:W-:Y:S02]  /*7f00*/  FFMA.FTZ R98, R98, c[0x0][0x2d0], -R148.reuse ;  /* 0x0000b40062627a23 */ /* 0x100fe40000010894 */
[C---:B------:R-:W-:Y:S01]  /*7f10*/  FMUL.FTZ R48, R3.reuse, R100 ;  /* 0x0000006403307220 */ /* 0x040fe20000410000 */
[C---:B-----5:R-:W-:Y:S03]  /*7f20*/  HMMA.16816.F32.BF16 R44, R144.reuse, R52, R44 ;  /* 0x00000034902c723c */ /* 0x060fe6000004182c */
[C---:B------:R-:W-:Y:S01]  /*7f30*/  FMUL.FTZ R49, R3.reuse, R101 ;  /* 0x0000006503317220 */ /* 0x040fe20000410000 */
[----:B------:R-:W-:Y:S01]  /*7f40*/  MOV R100, R158 ;  /* 0x0000009e00647202 */ /* 0x000fe20000000f00 */
[----:B------:R-:W-:Y:S02]  /*7f50*/  FMUL.FTZ R50, R0, R102 ;  /* 0x0000006600327220 */ /* 0x000fe40000410000 */
[C---:B------:R-:W-:Y:S02]  /*7f60*/  FMUL.FTZ R52, R3.reuse, R104 ;  /* 0x0000006803347220 */ /* 0x040fe40000410000 */
[C---:B------:R-:W-:Y:S03]  /*7f70*/  FMUL.FTZ R53, R3.reuse, R105 ;  /* 0x0000006903357220 */ /* 0x040fe60000410000 */
[C---:B------:R-:W-:Y:S03]  /*7f80*/  HMMA.16816.F32.BF16 R48, R144.reuse, R54, R48 ;  /* 0x000000369030723c */ /* 0x040fe60000041830 */
[----:B-1----:R-:W-:Y:S02]  /*7f90*/  FFMA.FTZ R2, R162, c[0x0][0x2d0], -R148 ;  /* 0x0000b400a2027a23 */ /* 0x002fe40000010894 */
[----:B------:R-:W-:Y:S02]  /*7fa0*/  IMAD.MOV.U32 R124, RZ, RZ, R58 ;  /* 0x000000ffff7c7224 */ /* 0x000fe400078e003a */
[----:B------:R1:W5:Y:S01]  /*7fb0*/  MUFU.EX2 R90, R2 ;  /* 0x00000002005a7308 */ /* 0x0003620000000800 */
[C---:B------:R-:W-:Y:S04]  /*7fc0*/  FMUL.FTZ R54, R0.reuse, R106 ;  /* 0x0000006a00367220 */ /* 0x040fe80000410000 */
[C---:B------:R-:W-:Y:S02]  /*7fd0*/  FMUL.FTZ R55, R0.reuse, R107 ;  /* 0x0000006b00377220 */ /* 0x040fe40000410000 */
[C---:B------:R-:W-:Y:S02]  /*7fe0*/  FMUL.FTZ R56, R3.reuse, R108 ;  /* 0x0000006c03387220 */ /* 0x040fe40000410000 */
[C---:B------:R-:W-:Y:S02]  /*7ff0*/  FMUL.FTZ R57, R3.reuse, R109 ;  /* 0x0000006d03397220 */ /* 0x040fe40000410000 */
[C---:B------:R-:W-:Y:S01]  /*8000*/  FMUL.FTZ R58, R0.reuse, R110 ;  /* 0x0000006e003a7220 */ /* 0x040fe20000410000 */
[C---:B---3--:R-:W-:Y:S03]  /*8010*/  HMMA.16816.F32.BF16 R52, R144.reuse, R60, R52 ;  /* 0x0000003c9034723c */ /* 0x048fe60000041834 */
[C---:B------:R-:W-:Y:S02]  /*8020*/  FMUL.FTZ R59, R0.reuse, R111 ;  /* 0x0000006f003b7220 */ /* 0x040fe40000410000 */
[C---:B------:R-:W-:Y:S02]  /*8030*/  FMUL.FTZ R64, R3.reuse, R112 ;  /* 0x0000007003407220 */ /* 0x040fe40000410000 */
[----:B------:R-:W-:Y:S02]  /*8040*/  FMUL.FTZ R61, R3, R133 ;  /* 0x00000085033d7220 */ /* 0x000fe40000410000 */
[----:B------:R-:W-:Y:S01]  /*8050*/  IMAD.MOV.U32 R133, RZ, RZ, R252 ;  /* 0x000000ffff857224 */ /* 0x000fe200078e00fc */
[C---:B------:R-:W-:Y:S03]  /*8060*/  HMMA.16816.F32.BF16 R56, R144.reuse, R62, R56 ;  /* 0x0000003e9038723c */ /* 0x040fe60000041838 */
[----:B-1----:R-:W-:Y:S02]  /*8070*/  FFMA.FTZ R2, R163, c[0x0][0x2d0], -R148 ;  /* 0x0000b400a3027a23 */ /* 0x002fe40000010894 */
[C---:B------:R-:W-:Y:S02]  /*8080*/  FMUL.FTZ R60, R3.reuse, R132 ;  /* 0x00000084033c7220 */ /* 0x040fe40000410000 */
[----:B------:R1:W3:Y:S01]  /*8090*/  MUFU.EX2 R103, R2 ;  /* 0x0000000200677308 */ /* 0x0002e20000000800 */
[C---:B------:R-:W-:Y:S04]  /*80a0*/  FMUL.FTZ R62, R0.reuse, R134 ;  /* 0x00000086003e7220 */ /* 0x040fe80000410000 */
[C---:B------:R-:W-:Y:S01]  /*80b0*/  FMUL.FTZ R63, R0.reuse, R135 ;  /* 0x00000087003f7220 */ /* 0x040fe20000410000 */
[----:B------:R-:W-:Y:S01]  /*80c0*/  MOV R135, R88 ;  /* 0x0000005800877202 */ /* 0x000fe20000000f00 */
[----:B------:R-:W-:Y:S02]  /*80d0*/  IMAD.MOV.U32 R132, RZ, RZ, R87 ;  /* 0x000000ffff847224 */ /* 0x000fe400078e0057 */
[----:B------:R-:W-:Y:S02]  /*80e0*/  IMAD.MOV.U32 R134, RZ, RZ, R89 ;  /* 0x000000ffff867224 */ /* 0x000fe400078e0059 */
[----:B--2---:R-:W-:Y:S01]  /*80f0*/  IMAD.MOV.U32 R112, RZ, RZ, R65 ;  /* 0x000000ffff707224 */ /* 0x004fe200078e0041 */
[C---:B------:R-:W-:Y:S03]  /*8100*/  HMMA.16816.F32.BF16 R60, R144.reuse, R68, R60 ;  /* 0x00000044903c723c */ /* 0x040fe6000004183c */
[----:B------:R-:W-:Y:S01]  /*8110*/  FMUL.FTZ R65, R3, R113 ;  /* 0x0000007103417220 */ /* 0x000fe20000410000 */
[----:B------:R-:W-:Y:S01]  /*8120*/  MOV R113, R66 ;  /* 0x0000004200717202 */ /* 0x000fe20000000f00 */
[C---:B------:R-:W-:Y:S02]  /*8130*/  FMUL.FTZ R66, R0.reuse, R114 ;  /* 0x0000007200427220 */ /* 0x040fe40000410000 */
[----:B----4-:R-:W-:Y:S01]  /*8140*/  IMAD.MOV.U32 R114, RZ, RZ, R67 ;  /* 0x000000ffff727224 */ /* 0x010fe200078e0043 */
[----:B------:R-:W-:Y:S01]  /*8150*/  F2FP.BF16.PACK_AB R68, R113, R127 ;  /* 0x0000007f7144723e */ /* 0x000fe200000010ff */
[----:B------:R-:W-:Y:S03]  /*8160*/  FMUL.FTZ R67, R0, R115 ;  /* 0x0000007300437220 */ /* 0x000fe60000410000 */
[----:B-1----:R-:W-:Y:S01]  /*8170*/  FFMA.FTZ R2, R164, c[0x0][0x2d0], -R149 ;  /* 0x0000b400a4027a23 */ /* 0x002fe20000010895 */
[----:B------:R-:W-:Y:S01]  /*8180*/  F2FP.BF16.PACK_AB R69, R114, R112 ;  /* 0x000000707245723e */ /* 0x000fe200000010ff */
[----:B------:R-:W-:Y:S02]  /*8190*/  IMAD.MOV.U32 R115, RZ, RZ, R80 ;  /* 0x000000ffff737224 */ /* 0x000fe400078e0050 */
[----:B------:R-:W-:Y:S01]  /*81a0*/  HMMA.16816.F32.BF16 R64, R144, R70, R64 ;  /* 0x000000469040723c */ /* 0x000fe20000041840 */
[----:B------:R1:W-:Y:S01]  /*81b0*/  MUFU.EX2 R102, R2 ;  /* 0x0000000200667308 */ /* 0x0003e20000000800 */
[----:B------:R-:W2:Y:S01]  /*81c0*/  LDSM.16.MT88.4 R80, [R203+0x800] ;  /* 0x00080000cb50783b */ /* 0x000ea20000004200 */
[----:B------:R-:W-:Y:S02]  /*81d0*/  IMAD.MOV.U32 R99, RZ, RZ, R159 ;  /* 0x000000ffff637224 */ /* 0x000fe400078e009f */
[----:B------:R-:W-:Y:S02]  /*81e0*/  IMAD.MOV.U32 R96, RZ, RZ, R157 ;  /* 0x000000ffff607224 */ /* 0x000fe400078e009d */
[----:B------:R-:W-:Y:S02]  /*81f0*/  IMAD.MOV.U32 R144, RZ, RZ, R251 ;  /* 0x000000ffff907224 */ /* 0x000fe400078e00fb */
[----:B------:R-:W-:Y:S03]  /*8200*/  IMAD.MOV.U32 R145, RZ, RZ, R91 ;  /* 0x000000ffff917224 */ /* 0x000fe600078e005b */
[----:B-----5:R-:W-:Y:S02]  /*8210*/  IMAD.MOV.U32 R146, RZ, RZ, R90 ;  /* 0x000000ffff927224 */ /* 0x020fe400078e005a */
[----:B------:R-:W-:Y:S01]  /*8220*/  F2FP.BF16.PACK_AB R70, R145, R115 ;  /* 0x000000739146723e */ /* 0x000fe200000010ff */
[----:B------:R-:W-:Y:S01]  /*8230*/  IMAD.MOV.U32 R147, RZ, RZ, R152 ;  /* 0x000000ffff937224 */ /* 0x000fe200078e0098 */
[----:B------:R-:W-:Y:S01]  /*8240*/  LDSM.16.MT88.4 R88, [R206+0x4800] ;  /* 0x00480000ce58783b */ /* 0x000fe20000004200 */
[----:B---3--:R-:W-:Y:S01]  /*8250*/  F2FP.BF16.PACK_AB R71, R103, R146 ;  /* 0x000000926747723e */ /* 0x008fe200000010ff */
[----:B------:R-:W-:Y:S02]  /*8260*/  IMAD.MOV.U32 R152, RZ, RZ, R86 ;  /* 0x000000ffff987224 */ /* 0x000fe400078e0056 */
[--C-:B------:R-:W-:Y:S02]  /*8270*/  FFMA.FTZ R96, R96, c[0x0][0x2d0], -R149.reuse ;  /* 0x0000b40060607a23 */ /* 0x100fe40000010895 */
[--C-:B------:R-:W-:Y:S02]  /*8280*/  FFMA.FTZ R99, R99, c[0x0][0x2d0], -R149.reuse ;  /* 0x0000b40063637a23 */ /* 0x100fe40000010895 */
[C---:B------:R-:W-:Y:S01]  /*8290*/  HMMA.16816.F32.BF16 R4, R68.reuse, R72, R4 ;  /* 0x000000484404723c */ /* 0x040fe20000041804 */
[----:B------:R-:W3:Y:S04]  /*82a0*/  LDSM.16.MT88.4 R84, [R206+0x800] ;  /* 0x00080000ce54783b */ /* 0x000ee80000004200 */
[--C-:B-1----:R-:W-:Y:S02]  /*82b0*/  FFMA.FTZ R2, R165, c[0x0][0x2d0], -R149.reuse ;  /* 0x0000b400a5027a23 */ /* 0x102fe40000010895 */
[--C-:B------:R-:W-:Y:S01]  /*82c0*/  FFMA.FTZ R118, R118, c[0x0][0x2d0], -R148.reuse ;  /* 0x0000b40076767a23 */ /* 0x100fe20000010894 */
[C---:B------:R-:W-:Y:S01]  /*82d0*/  HMMA.16816.F32.BF16 R8, R68.reuse, R74, R8 ;  /* 0x0000004a4408723c */ /* 0x040fe20000041808 */
[----:B------:R1:W4:Y:S01]  /*82e0*/  MUFU.EX2 R252, R2 ;  /* 0x0000000200fc7308 */ /* 0x0003220000000800 */
[----:B------:R-:W5:Y:S06]  /*82f0*/  LDSM.16.MT88.4 R72, [R200+0x4800] ;  /* 0x00480000c848783b */ /* 0x000f6c0000004200 */
[C---:B------:R-:W-:Y:S03]  /*8300*/  HMMA.16816.F32.BF16 R12, R68.reuse, R76, R12 ;  /* 0x0000004c440c723c */ /* 0x040fe6000004180c */
[----:B------:R-:W-:Y:S05]  /*8310*/  MUFU.EX2 R118, R118 ;  /* 0x0000007600767308 */ /* 0x000fea0000000800 */
        /* <DEDUP_REMOVED lines=11> */
[----:B-1----:R-:W-:Y:S04]  /*83d0*/  FFMA.FTZ R2, R176, c[0x0][0x2d0], -R148 ;  /* 0x0000b400b0027a23 */ /* 0x002fe80000010894 */
[C---:B------:R-:W-:Y:S01]  /*83e0*/  HMMA.16816.F32.BF16 R40, R68.reuse, R74, R40 ;  /* 0x0000004a4428723c */ /* 0x040fe20000041828 */
[----:B------:R1:W5:Y:S01]  /*83f0*/  MUFU.EX2 R251, R2 ;  /* 0x0000000200fb7308 */ /* 0x0003620000000800 */
[----:B------:R-:W3:Y:S06]  /*8400*/  LDSM.16.MT88.4 R72, [R203+0x1000] ;  /* 0x00100000cb48783b */ /* 0x000eec0000004200 */
[C---:B----4-:R-:W-:Y:S08]  /*8410*/  HMMA.16816.F32.BF16 R44, R68.reuse, R76, R44 ;  /* 0x0000004c442c723c */ /* 0x050ff0000004182c */
[C---:B------:R-:W-:Y:S01]  /*8420*/  HMMA.16816.F32.BF16 R48, R68.reuse, R78, R48 ;  /* 0x0000004e4430723c */ /* 0x040fe20000041830 */
[----:B------:R-:W4:Y:S07]  /*8430*/  LDSM.16.MT88.4 R76, [R206+0x1000] ;  /* 0x00100000ce4c783b */ /* 0x000f2e0000004200 */
[C---:B--2---:R-:W-:Y:S04]  /*8440*/  HMMA.16816.F32.BF16 R52, R68.reuse, R80, R52 ;  /* 0x000000504434723c */ /* 0x044fe80000041834 */
[--C-:B-1----:R-:W-:Y:S04]  /*8450*/  FFMA.FTZ R2, R167, c[0x0][0x2d0], -R149.reuse ;  /* 0x0000b400a7027a23 */ /* 0x102fe80000010895 */
[C---:B------:R-:W-:Y:S01]  /*8460*/  HMMA.16816.F32.BF16 R56, R68.reuse, R82, R56 ;  /* 0x000000524438723c */ /* 0x040fe20000041838 */
[----:B------:R1:W-:Y:S01]  /*8470*/  MUFU.EX2 R176, R2 ;  /* 0x0000000200b07308 */ /* 0x0003e20000000800 */
[----:B------:R-:W2:Y:S06]  /*8480*/  LDSM.16.MT88.4 R80, [R200+0x5000] ;  /* 0x00500000c850783b */ /* 0x000eac0000004200 */
[C---:B------:R-:W-:Y:S07]  /*8490*/  HMMA.16816.F32.BF16 R60, R68.reuse, R88, R60 ;  /* 0x00000058443c723c */ /* 0x040fee000004183c */
[--C-:B------:R-:W-:Y:S01]  /*84a0*/  FFMA.FTZ R88, R183, c[0x0][0x2d0], -R149.reuse ;  /* 0x0000b400b7587a23 */ /* 0x100fe20000010895 */
[----:B------:R-:W-:Y:S03]  /*84b0*/  HMMA.16816.F32.BF16 R64, R68, R90, R64 ;  /* 0x0000005a4440723c */ /* 0x000fe60000041840 */
[----:B------:R2:W-:Y:S04]  /*84c0*/  MUFU.EX2 R164, R88 ;  /* 0x0000005800a47308 */ /* 0x0005e80000000800 */
[----:B------:R-:W-:Y:S01]  /*84d0*/  F2FP.BF16.PACK_AB R68, R252, R102 ;  /* 0x00000066fc44723e */ /* 0x000fe200000010ff */
[--C-:B-1----:R-:W-:Y:S01]  /*84e0*/  FFMA.FTZ R2, R177, c[0x0][0x2d0], -R149.reuse ;  /* 0x0000b400b1027a23 */ /* 0x102fe20000010895 */
[----:B-----5:R-:W-:Y:S04]  /*84f0*/  F2FP.BF16.PACK_AB R69, R251, R101 ;  /* 0x00000065fb45723e */ /* 0x020fe800000010ff */
[----:B------:R1:W5:Y:S01]  /*8500*/  MUFU.EX2 R167, R2 ;  /* 0x0000000200a77308 */ /* 0x0003620000000800 */
[----:B------:R-:W-:Y:S01]  /*8510*/  IMAD.MOV.U32 R177, RZ, RZ, R156 ;  /* 0x000000ffffb17224 */ /* 0x000fe200078e009c */
[----:B--2---:R-:W-:Y:S01]  /*8520*/  LDSM.16.MT88.4 R88, [R206+0x5800] ;  /* 0x00580000ce58783b */ /* 0x004fe20000004200 */
[----:B-1----:R-:W-:Y:S01]  /*8530*/  FFMA.FTZ R2, R178, c[0x0][0x2d0], -R148 ;  /* 0x0000b400b2027a23 */ /* 0x002fe20000010894 */
[----:B-----5:R-:W-:Y:S01]  /*8540*/  F2FP.BF16.PACK_AB R70, R167, R176 ;  /* 0x000000b0a746723e */ /* 0x020fe200000010ff */
[----:B------:R-:W-:Y:S05]  /*8550*/  IMAD.MOV.U32 R178, RZ, RZ, R146 ;  /* 0x000000ffffb27224 */ /* 0x000fea00078e0092 */
[----:B------:R1:W-:Y:S02]  /*8560*/  MUFU.EX2 R111, R2 ;  /* 0x00000002006f7308 */ /* 0x0003e40000000800 */
[----:B-1----:R-:W-:Y:S01]  /*8570*/  FFMA.FTZ R2, R179, c[0x0][0x2d0], -R148 ;  /* 0x0000b400b3027a23 */ /* 0x002fe20000010894 */
[----:B------:R-:W-:Y:S07]  /*8580*/  MOV R179, R115 ;  /* 0x0000007300b37202 */ /* 0x000fee0000000f00 */
[----:B------:R1:W2:Y:S02]  /*8590*/  MUFU.EX2 R110, R2 ;  /* 0x00000002006e7308 */ /* 0x0002a40000000800 */
[--C-:B-1----:R-:W-:Y:S01]  /*85a0*/  FFMA.FTZ R2, R180, c[0x0][0x2d0], -R149.reuse ;  /* 0x0000b400b4027a23 */ /* 0x102fe20000010895 */
[----:B--2---:R-:W-:Y:S01]  /*85b0*/  F2FP.BF16.PACK_AB R71, R110, R111 ;  /* 0x0000006f6e47723e */ /* 0x004fe200000010ff */
[----:B------:R-:W-:Y:S06]  /*85c0*/  IMAD.MOV.U32 R180, RZ, RZ, R114 ;  /* 0x000000ffffb47224 */ /* 0x000fec00078e0072 */
[----:B------:R1:W-:Y:S01]  /*85d0*/  MUFU.EX2 R109, R2 ;  /* 0x00000002006d7308 */ /* 0x0003e20000000800 */
[C---:B---3--:R-:W-:Y:S08]  /*85e0*/  HMMA.16816.F32.BF16 R4, R68.reuse, R84, R4 ;  /* 0x000000544404723c */ /* 0x048ff00000041804 */
[C---:B------:R-:W-:Y:S01]  /*85f0*/  HMMA.16816.F32.BF16 R8, R68.reuse, R86, R8 ;  /* 0x000000564408723c */ /* 0x040fe20000041808 */
[----:B------:R-:W2:Y:S07]  /*8600*/  LDSM.16.MT88.4 R84, [R204+0x5000] ;  /* 0x00500000cc54783b */ /* 0x000eae0000004200 */
[C---:B------:R-:W-:Y:S04]  /*8610*/  HMMA.16816.F32.BF16 R12, R68.reuse, R92, R12 ;  /* 0x0000005c440c723c */ /* 0x040fe8000004180c */
[----:B-1----:R-:W-:Y:S02]  /*8620*/  FFMA.FTZ R2, R181, c[0x0][0x2d0], -R149 ;  /* 0x0000b400b5027a23 */ /* 0x002fe40000010895 */
[----:B------:R-:W-:Y:S01]  /*8630*/  IMAD.MOV.U32 R181, RZ, RZ, R113 ;  /* 0x000000ffffb57224 */ /* 0x000fe200078e0071 */
[----:B------:R-:W-:Y:S01]  /*8640*/  MOV R113, R125 ;  /* 0x0000007d00717202 */ /* 0x000fe20000000f00 */
[C---:B------:R-:W-:Y:S01]  /*8650*/  HMMA.16816.F32.BF16 R16, R68.reuse, R94, R16 ;  /* 0x0000005e4410723c */ /* 0x040fe20000041810 */
[----:B------:R1:W3:Y:S01]  /*8660*/  MUFU.EX2 R166, R2 ;  /* 0x0000000200a67308 */ /* 0x0002e20000000800 */
[----:B------:R-:W-:Y:S06]  /*8670*/  LDSM.16.MT88.4 R92, [R204+0x2000] ;  /* 0x00200000cc5c783b */ /* 0x000fec0000004200 */
[C---:B------:R-:W-:Y:S08]  /*8680*/  HMMA.16816.F32.BF16 R20, R68.reuse, R72, R20 ;  /* 0x000000484414723c */ /* 0x040ff00000041814 */
[C---:B------:R-:W-:Y:S01]  /*8690*/  HMMA.16816.F32.BF16 R24, R68.reuse, R74, R24 ;  /* 0x0000004a4418723c */ /* 0x040fe20000041818 */
[----:B------:R-:W5:Y:S07]  /*86a0*/  LDSM.16.MT88.4 R72, [R203+0x5000] ;  /* 0x00500000cb48783b */ /* 0x000f6e0000004200 */
[C---:B----4-:R-:W-:Y:S04]  /*86b0*/  HMMA.16816.F32.BF16 R28, R68.reuse, R76, R28 ;  /* 0x0000004c441c723c */ /* 0x050fe8000004181c */
[----:B-1----:R-:W-:Y:S02]  /*86c0*/  FFMA.FTZ R2, R182, c[0x0][0x2d0], -R148 ;  /* 0x0000b400b6027a23 */ /* 0x002fe40000010894 */
[----:B------:R-:W-:Y:S02]  /*86d0*/  IMAD.MOV.U32 R182, RZ, RZ, R112 ;  /* 0x000000ffffb67224 */ /* 0x000fe400078e0070 */
[C---:B------:R-:W-:Y:S01]  /*86e0*/  HMMA.16816.F32.BF16 R32, R68.reuse, R78, R32 ;  /* 0x0000004e4420723c */ /* 0x040fe20000041820 */
[----:B------:R1:W-:Y:S01]  /*86f0*/  MUFU.EX2 R108, R2 ;  /* 0x00000002006c7308 */ /* 0x0003e20000000800 */
[----:B------:R-:W4:Y:S02]  /*8700*/  LDSM.16.MT88.4 R76, [R206+0x5000] ;  /* 0x00500000ce4c783b */ /* 0x000f240000004200 */
[----:B------:R-:W-:Y:S04]  /*8710*/  IMAD.MOV.U32 R112, RZ, RZ, R126 ;  /* 0x000000ffff707224 */ /* 0x000fe800078e007e */
[C---:B------:R-:W-:Y:S08]  /*8720*/  HMMA.16816.F32.BF16 R36, R68.reuse, R80, R36 ;  /* 0x000000504424723c */ /* 0x040ff00000041824 */
[C---:B------:R-:W-:Y:S01]  /*8730*/  HMMA.16816.F32.BF16 R40, R68.reuse, R82, R40 ;  /* 0x000000524428723c */ /* 0x040fe20000041828 */
[----:B------:R-:W3:Y:S07]  /*8740*/  LDSM.16.MT88.4 R80, [R200+0x1800] ;  /* 0x00180000c850783b */ /* 0x000eee0000004200 */
[C---:B--2---:R-:W-:Y:S04]  /*8750*/  HMMA.16816.F32.BF16 R44, R68.reuse, R84, R44 ;  /* 0x00000054442c723c */ /* 0x044fe8000004182c */
[--C-:B-1----:R-:W-:Y:S02]  /*8760*/  FFMA.FTZ R2, R231, c[0x0][0x2d0], -R148.reuse ;  /* 0x0000b400e7027a23 */ /* 0x102fe40000010894 */
[----:B------:R-:W-:Y:S02]  /*8770*/  IMAD.MOV.U32 R231, RZ, RZ, R127 ;  /* 0x000000ffffe77224 */ /* 0x000fe400078e007f */
[C---:B------:R-:W-:Y:S01]  /*8780*/  HMMA.16816.F32.BF16 R48, R68.reuse, R86, R48 ;  /* 0x000000564430723c */ /* 0x040fe20000041830 */
[----:B------:R1:W2:Y:S01]  /*8790*/  MUFU.EX2 R165, R2 ;  /* 0x0000000200a57308 */ /* 0x0002a20000000800 */
[----:B------:R-:W2:Y:S06]  /*87a0*/  LDSM.16.MT88.4 R84, [R204+0x1800] ;  /* 0x00180000cc54783b */ /* 0x000eac0000004200 */
[C---:B-----5:R-:W-:Y:S08]  /*87b0*/  HMMA.16816.F32.BF16 R52, R68.reuse, R72, R52 ;  /* 0x000000484434723c */ /* 0x060ff00000041834 */
[C---:B------:R-:W-:Y:S01]  /*87c0*/  HMMA.16816.F32.BF16 R56, R68.reuse, R74, R56 ;  /* 0x0000004a4438723c */ /* 0x040fe20000041838 */
[----:B------:R-:W5:Y:S07]  /*87d0*/  LDSM.16.MT88.4 R72, [R203+0x1800] ;  /* 0x00180000cb48783b */ /* 0x000f6e0000004200 */
[C---:B----4-:R-:W-:Y:S04]  /*87e0*/  HMMA.16816.F32.BF16 R60, R68.reuse, R76, R60 ;  /* 0x0000004c443c723c */ /* 0x050fe8000004183c */
[--C-:B-1----:R-:W-:Y:S04]  /*87f0*/  FFMA.FTZ R2, R232, c[0x0][0x2d0], -R149.reuse ;  /* 0x0000b400e8027a23 */ /* 0x102fe80000010895 */
[----:B------:R-:W-:Y:S01]  /*8800*/  HMMA.16816.F32.BF16 R64, R68, R78, R64 ;  /* 0x0000004e4440723c */ /* 0x000fe20000041840 */
[----:B------:R1:W4:Y:S01]  /*8810*/  MUFU.EX2 R163, R2 ;  /* 0x0000000200a37308 */ /* 0x0003220000000800 */
[----:B------:R-:W5:Y:S05]  /*8820*/  LDSM.16.MT88.4 R76, [R206+0x1800] ;  /* 0x00180000ce4c783b */ /* 0x000f6a0000004200 */
[----:B---3--:R-:W-:Y:S02]  /*8830*/  F2FP.BF16.PACK_AB R68, R166, R109 ;  /* 0x0000006da644723e */ /* 0x008fe400000010ff */
[----:B--2---:R-:W-:Y:S03]  /*8840*/  F2FP.BF16.PACK_AB R69, R165, R108 ;  /* 0x0000006ca545723e */ /* 0x004fe600000010ff */
[--C-:B-1----:R-:W-:Y:S01]  /*8850*/  FFMA.FTZ R2, R233, c[0x0][0x2d0], -R148.reuse ;  /* 0x0000b400e9027a23 */ /* 0x102fe20000010894 */
[----:B----4-:R-:W-:Y:S03]  /*8860*/  F2FP.BF16.PACK_AB R70, R163, R164 ;  /* 0x000000a4a346723e */ /* 0x010fe600000010ff */
        /* <DEDUP_REMOVED lines=30> */
[C---:B-----5:R-:W-:Y:S08]  /*8a50*/  HMMA.16816.F32.BF16 R52, R68.reuse, R72, R52 ;  /* 0x000000484434723c */ /* 0x060ff00000041834 */
[C---:B------:R-:W-:Y:S01]  /*8a60*/  HMMA.16816.F32.BF16 R56, R68.reuse, R74, R56 ;  /* 0x0000004a4438723c */ /* 0x040fe20000041838 */
[----:B------:R-:W5:Y:S07]  /*8a70*/  LDSM.16.MT88.4 R72, [R206+0x2000] ;  /* 0x00200000ce48783b */ /* 0x000f6e0000004200 */
[C---:B------:R-:W-:Y:S04]  /*8a80*/  HMMA.16816.F32.BF16 R60, R68.reuse, R88, R60 ;  /* 0x00000058443c723c */ /* 0x040fe8000004183c */
[--C-:B-1----:R-:W-:Y:S04]  /*8a90*/  FFMA.FTZ R2, R239, c[0x0][0x2d0], -R149.reuse ;  /* 0x0000b400ef027a23 */ /* 0x102fe80000010895 */
[----:B------:R-:W-:Y:S01]  /*8aa0*/  HMMA.16816.F32.BF16 R64, R68, R90, R64 ;  /* 0x0000005a4440723c */ /* 0x000fe20000041840 */
[----:B------:R1:W-:Y:S01]  /*8ab0*/  MUFU.EX2 R129, R2 ;  /* 0x0000000200817308 */ /* 0x0003e20000000800 */
[----:B------:R-:W-:Y:S05]  /*8ac0*/  LDSM.16.MT88.4 R88, [R206+0x6000] ;  /* 0x00600000ce58783b */ /* 0x000fea0000004200 */
[----:B---3--:R-:W-:Y:S02]  /*8ad0*/  F2FP.BF16.PACK_AB R68, R160, R159 ;  /* 0x0000009fa044723e */ /* 0x008fe400000010ff */
[----:B----4-:R-:W-:Y:S03]  /*8ae0*/  F2FP.BF16.PACK_AB R69, R130, R131 ;  /* 0x000000838245723e */ /* 0x010fe600000010ff */
[--C-:B-1----:R-:W-:Y:S04]  /*8af0*/  FFMA.FTZ R2, R240, c[0x0][0x2d0], -R149.reuse ;  /* 0x0000b400f0027a23 */ /* 0x102fe80000010895 */
[----:B------:R1:W3:Y:S02]  /*8b00*/  MUFU.EX2 R158, R2 ;  /* 0x00000002009e7308 */ /* 0x0002e40000000800 */
[--C-:B-1----:R-:W-:Y:S01]  /*8b10*/  FFMA.FTZ R2, R241, c[0x0][0x2d0], -R148.reuse ;  /* 0x0000b400f1027a23 */ /* 0x102fe20000010894 */
[----:B---3--:R-:W-:Y:S07]  /*8b20*/  F2FP.BF16.PACK_AB R70, R158, R129 ;  /* 0x000000819e46723e */ /* 0x008fee00000010ff */
        /* <DEDUP_REMOVED lines=13> */
[----:B------:R-:W-:Y:S06]  /*8c00*/  LDSM.16.MT88.4 R92, [R203+0x2800] ;  /* 0x00280000cb5c783b */ /* 0x000fec0000004200 */
[C---:B--2---:R-:W-:Y:S08]  /*8c10*/  HMMA.16816.F32.BF16 R20, R68.reuse, R80, R20 ;  /* 0x000000504414723c */ /* 0x044ff00000041814 */
[C---:B------:R-:W-:Y:S01]  /*8c20*/  HMMA.16816.F32.BF16 R24, R68.reuse, R82, R24 ;  /* 0x000000524418723c */ /* 0x040fe20000041818 */
[----:B------:R-:W2:Y:S07]  /*8c30*/  LDSM.16.MT88.4 R80, [R203+0x6000] ;  /* 0x00600000cb50783b */ /* 0x000eae0000004200 */
        /* <DEDUP_REMOVED lines=12> */
[----:B------:R-:W-:Y:S06]  /*8d00*/  LDSM.16.MT88.4 R84, [R200+0x6800] ;  /* 0x00680000c854783b */ /* 0x000fec0000004200 */
[C---:B--2---:R-:W-:Y:S08]  /*8d10*/  HMMA.16816.F32.BF16 R52, R68.reuse, R80, R52 ;  /* 0x000000504434723c */ /* 0x044ff00000041834 */
[C---:B------:R-:W-:Y:S01]  /*8d20*/  HMMA.16816.F32.BF16 R56, R68.reuse, R82, R56 ;  /* 0x000000524438723c */ /* 0x040fe20000041838 */
[----:B------:R-:W3:Y:S07]  /*8d30*/  LDSM.16.MT88.4 R80, [R206+0x2800] ;  /* 0x00280000ce50783b */ /* 0x000eee0000004200 */
[C---:B------:R-:W-:Y:S01]  /*8d40*/  HMMA.16816.F32.BF16 R60, R68.reuse, R88, R60 ;  /* 0x00000058443c723c */ /* 0x040fe2000004183c */
[----:B------:R-:W2:Y:S03]  /*8d50*/  LDL.LU R88, [R1+0x4] ;  /* 0x0000040001587983 */ /* 0x000ea60000300800 */
[--C-:B-1----:R-:W-:Y:S01]  /*8d60*/  FFMA.FTZ R2, R247, c[0x0][0x2d0], -R149.reuse ;  /* 0x0000b400f7027a23 */ /* 0x102fe20000010895 */
[----:B------:R-:W2:Y:S03]  /*8d70*/  LDL.LU R114, [R1+0x8] ;  /* 0x0000080001727983 */ /* 0x000ea60000300800 */
[----:B------:R-:W-:Y:S01]  /*8d80*/  HMMA.16816.F32.BF16 R64, R68, R90, R64 ;  /* 0x0000005a4440723c */ /* 0x000fe20000041840 */
[----:B------:R1:W-:Y:S06]  /*8d90*/  MUFU.EX2 R105, R2 ;  /* 0x0000000200697308 */ /* 0x0003ec0000000800 */
[----:B----4-:R-:W-:Y:S02]  /*8da0*/  F2FP.BF16.PACK_AB R68, R155, R156 ;  /* 0x0000009c9b44723e */ /* 0x010fe400000010ff */
[----:B------:R-:W-:Y:S03]  /*8db0*/  F2FP.BF16.PACK_AB R69, R106, R107 ;  /* 0x0000006b6a45723e */ /* 0x000fe600000010ff */
[--C-:B-1----:R-:W-:Y:S04]  /*8dc0*/  FFMA.FTZ R2, R249, c[0x0][0x2d0], -R149.reuse ;  /* 0x0000b400f9027a23 */ /* 0x102fe80000010895 */
[----:B------:R1:W4:Y:S02]  /*8dd0*/  MUFU.EX2 R154, R2 ;  /* 0x00000002009a7308 */ /* 0x0003240000000800 */
[--C-:B-1----:R-:W-:Y:S01]  /*8de0*/  FFMA.FTZ R2, R250, c[0x0][0x2d0], -R148.reuse ;  /* 0x0000b400fa027a23 */ /* 0x102fe20000010894 */
[----:B----4-:R-:W-:Y:S07]  /*8df0*/  F2FP.BF16.PACK_AB R70, R154, R105 ;  /* 0x000000699a46723e */ /* 0x010fee00000010ff */
[----:B------:R1:W-:Y:S02]  /*8e00*/  MUFU.EX2 R104, R2 ;  /* 0x0000000200687308 */ /* 0x0003e40000000800 */
[----:B-1----:R-:W-:Y:S08]  /*8e10*/  FFMA.FTZ R2, R248, c[0x0][0x2d0], -R148 ;  /* 0x0000b400f8027a23 */ /* 0x002ff00000010894 */
[----:B------:R1:W4:Y:S02]  /*8e20*/  MUFU.EX2 R153, R2 ;  /* 0x0000000200997308 */ /* 0x0003240000000800 */
[----:B-1----:R-:W-:Y:S01]  /*8e30*/  FFMA.FTZ R2, R177, c[0x0][0x2d0], -R149 ;  /* 0x0000b400b1027a23 */ /* 0x002fe20000010895 */
[----:B------:R-:W-:Y:S01]  /*8e40*/  MOV R177, R144 ;  /* 0x0000009000b17202 */ /* 0x000fe20000000f00 */
[----:B------:R-:W-:Y:S01]  /*8e50*/  IMAD.MOV.U32 R144, RZ, RZ, R133 ;  /* 0x000000ffff907224 */ /* 0x000fe200078e0085 */
[----:B----4-:R-:W-:Y:S01]  /*8e60*/  F2FP.BF16.PACK_AB R71, R153, R104 ;  /* 0x000000689947723e */ /* 0x010fe200000010ff */
[----:B------:R-:W-:Y:S02]  /*8e70*/  IMAD.MOV.U32 R133, RZ, RZ, R100 ;  /* 0x000000ffff857224 */ /* 0x000fe400078e0064 */
[----:B------:R-:W-:Y:S02]  /*8e80*/  IMAD.MOV.U32 R100, RZ, RZ, R152 ;  /* 0x000000ffff647224 */ /* 0x000fe400078e0098 */
[----:B------:R1:W-:Y:S02]  /*8e90*/  MUFU.EX2 R152, R2 ;  /* 0x0000000200987308 */ /* 0x0003e40000000800 */
[C---:B-----5:R-:W-:Y:S08]  /*8ea0*/  HMMA.16816.F32.BF16 R4, R68.reuse, R72, R4 ;  /* 0x000000484404723c */ /* 0x060ff00000041804 */
[C---:B------:R-:W-:Y:S01]  /*8eb0*/  HMMA.16816.F32.BF16 R8, R68.reuse, R74, R8 ;  /* 0x0000004a4408723c */ /* 0x040fe20000041808 */
[----:B------:R-:W4:Y:S07]  /*8ec0*/  LDSM.16.MT88.4 R72, [R204+0x6800] ;  /* 0x00680000cc48783b */ /* 0x000f2e0000004200 */
[C---:B---3--:R-:W-:Y:S04]  /*8ed0*/  HMMA.16816.F32.BF16 R12, R68.reuse, R76, R12 ;  /* 0x0000004c440c723c */ /* 0x048fe8000004180c */
[----:B-1----:R-:W-:Y:S04]  /*8ee0*/  FFMA.FTZ R2, R132, c[0x0][0x2d0], -R149 ;  /* 0x0000b40084027a23 */ /* 0x002fe80000010895 */
[C---:B------:R-:W-:Y:S01]  /*8ef0*/  HMMA.16816.F32.BF16 R16, R68.reuse, R78, R16 ;  /* 0x0000004e4410723c */ /* 0x040fe20000041810 */
[----:B------:R-:W1:Y:S03]  /*8f00*/  LDSM.16.MT88.4 R76, [R203+0x6800] ;  /* 0x00680000cb4c783b */ /* 0x000e660000004200 */
[----:B------:R-:W-:Y:S02]  /*8f10*/  IMAD.MOV.U32 R132, RZ, RZ, R124 ;  /* 0x000000ffff847224 */ /* 0x000fe400078e007c */
[----:B------:R-:W-:Y:S01]  /*8f20*/  IMAD.MOV.U32 R124, RZ, RZ, R123 ;  /* 0x000000ffff7c7224 */ /* 0x000fe200078e007b */
[----:B------:R-:W-:Y:S01]  /*8f30*/  MOV R123, R151 ;  /* 0x00000097007b7202 */ /* 0x000fe20000000f00 */
[C---:B------:R-:W-:Y:S01]  /*8f40*/  HMMA.16816.F32.BF16 R20, R68.reuse, R92, R20 ;  /* 0x0000005c4414723c */ /* 0x040fe20000041814 */
[----:B------:R3:W5:Y:S03]  /*8f50*/  MUFU.EX2 R151, R2 ;  /* 0x0000000200977308 */ /* 0x0007660000000800 */
[----:B------:R-:W-:Y:S02]  /*8f60*/  IMAD.MOV.U32 R115, RZ, RZ, R124 ;  /* 0x000000ffff737224 */ /* 0x000fe400078e007c */
[----:B------:R-:W-:Y:S02]  /*8f70*/  LDSM.16.MT88.4 R124, [R200+0x3800] ;  /* 0x00380000c87c783b */ /* 0x000fe40000004200 */
[C---:B------:R-:W-:Y:S06]  /*8f80*/  HMMA.16816.F32.BF16 R24, R68.reuse, R94, R24 ;  /* 0x0000005e4418723c */ /* 0x040fec0000041818 */
[----:B------:R-:W-:Y:S02]  /*8f90*/  LDSM.16.MT88.4 R92, [R204+0x7000] ;  /* 0x00700000cc5c783b */ /* 0x000fe40000004200 */
[C---:B------:R-:W-:Y:S08]  /*8fa0*/  HMMA.16816.F32.BF16 R28, R68.reuse, R80, R28 ;  /* 0x00000050441c723c */ /* 0x040ff0000004181c */
[C---:B------:R-:W-:Y:S01]  /*8fb0*/  HMMA.16816.F32.BF16 R32, R68.reuse, R82, R32 ;  /* 0x000000524420723c */ /* 0x040fe20000041820 */
[----:B------:R-:W5:Y:S03]  /*8fc0*/  LDSM.16.MT88.4 R80, [R206+0x6800] ;  /* 0x00680000ce50783b */ /* 0x000f660000004200 */
[--C-:B---3--:R-:W-:Y:S02]  /*8fd0*/  FFMA.FTZ R2, R147, c[0x0][0x2d0], -R148.reuse ;  /* 0x0000b40093027a23 */ /* 0x108fe40000010894 */
[----:B------:R-:W-:Y:S02]  /*8fe0*/  IMAD.MOV.U32 R147, RZ, RZ, R135 ;  /* 0x000000ffff937224 */ /* 0x000fe400078e0087 */
[C---:B------:R-:W-:Y:S01]  /*8ff0*/  HMMA.16816.F32.BF16 R36, R68.reuse, R84, R36 ;  /* 0x000000544424723c */ /* 0x040fe20000041824 */
[----:B------:R3:W-:Y:S07]  /*9000*/  MUFU.EX2 R135, R2 ;  /* 0x0000000200877308 */ /* 0x0007ee0000000800 */
[C---:B------:R-:W-:Y:S01]  /*9010*/  HMMA.16816.F32.BF16 R40, R68.reuse, R86, R40 ;  /* 0x000000564428723c */ /* 0x040fe20000041828 */
[----:B------:R-:W-:Y:S07]  /*9020*/  LDSM.16.MT88.4 R84, [R203+0x3000] ;  /* 0x00300000cb54783b */ /* 0x000fee0000004200 */
[C---:B----4-:R-:W-:Y:S08]  /*9030*/  HMMA.16816.F32.BF16 R44, R68.reuse, R72, R44 ;  /* 0x00000048442c723c */ /* 0x050ff0000004182c */
[C---:B------:R-:W-:Y:S01]  /*9040*/  HMMA.16816.F32.BF16 R48, R68.reuse, R74, R48 ;  /* 0x0000004a4430723c */ /* 0x040fe20000041830 */
[----:B------:R-:W4:Y:S03]  /*9050*/  LDSM.16.MT88.4 R72, [R200+0x3000] ;  /* 0x00300000c848783b */ /* 0x000f260000004200 */
[----:B---3--:R-:W-:Y:S04]  /*9060*/  FFMA.FTZ R2, R134, c[0x0][0x2d0], -R148 ;  /* 0x0000b40086027a23 */ /* 0x008fe80000010894 */
[C---:B-1----:R-:W-:Y:S01]  /*9070*/  HMMA.16816.F32.BF16 R52, R68.reuse, R76, R52 ;  /* 0x0000004c4434723c */ /* 0x042fe20000041834 */
[----:B------:R1:W3:Y:S07]  /*9080*/  MUFU.EX2 R134, R2 ;  /* 0x0000000200867308 */ /* 0x0002ee0000000800 */
[C---:B------:R-:W-:Y:S01]  /*9090*/  HMMA.16816.F32.BF16 R56, R68.reuse, R78, R56 ;  /* 0x0000004e4438723c */ /* 0x040fe20000041838 */
[----:B------:R-:W2:Y:S07]  /*90a0*/  LDSM.16.MT88.4 R76, [R204+0x3000] ;  /* 0x00300000cc4c783b */ /* 0x000eae0000004200 */
[C---:B-----5:R-:W-:Y:S08]  /*90b0*/  HMMA.16816.F32.BF16 R60, R68.reuse, R80, R60 ;  /* 0x00000050443c723c */ /* 0x060ff0000004183c */
[----:B------:R-:W-:Y:S01]  /*90c0*/  HMMA.16816.F32.BF16 R64, R68, R82, R64 ;  /* 0x000000524440723c */ /* 0x000fe20000041840 */
[----:B------:R-:W-:Y:S03]  /*90d0*/  LDSM.16.MT88.4 R80, [R200+0x7000] ;  /* 0x00700000c850783b */ /* 0x000fe60000004200 */
[----:B-1----:R-:W-:Y:S02]  /*90e0*/  FFMA.FTZ R2, R177, c[0x0][0x2d0], -R149 ;  /* 0x0000b400b1027a23 */ /* 0x002fe40000010895 */
[----:B------:R-:W-:Y:S01]  /*90f0*/  IMAD.MOV.U32 R177, RZ, RZ, R144 ;  /* 0x000000ffffb17224 */ /* 0x000fe200078e0090 */
[----:B------:R-:W-:Y:S01]  /*9100*/  F2FP.BF16.PACK_AB R68, R151, R152 ;  /* 0x000000989744723e */ /* 0x000fe200000010ff */
[----:B------:R-:W-:Y:S01]  /*9110*/  IMAD.MOV.U32 R144, RZ, RZ, R133 ;  /* 0x000000ffff907224 */ /* 0x000fe200078e0085 */
[----:B---3--:R-:W-:Y:S01]  /*9120*/  F2FP.BF16.PACK_AB R69, R134, R135 ;  /* 0x000000878645723e */ /* 0x008fe200000010ff */
[----:B------:R1:W-:Y:S02]  /*9130*/  MUFU.EX2 R133, R2 ;  /* 0x0000000200857308 */ /* 0x0003e40000000800 */
[----:B-1----:R-:W-:Y:S08]  /*9140*/  FFMA.FTZ R2, R150, c[0x0][0x2d0], -R149 ;  /* 0x0000b40096027a23 */ /* 0x002ff00000010895 */
[----:B------:R1:W3:Y:S01]  /*9150*/  MUFU.EX2 R150, R2 ;  /* 0x0000000200967308 */ /* 0x0002e20000000800 */
[----:B--2---:R-:W-:Y:S02]  /*9160*/  FFMA.FTZ R100, R3, R88, R100 ;  /* 0x0000005803647223 */ /* 0x004fe40000010064 */
[----:B------:R-:W2:Y:S07]  /*9170*/  LDSM.16.MT88.4 R88, [R206+0x3000] ;  /* 0x00300000ce58783b */ /* 0x000eae0000004200 */
[----:B------:R-:W-:Y:S01]  /*9180*/  MUFU.EX2 R3, R97 ;  /* 0x0000006100037308 */ /* 0x000fe20000000800 */
[----:B------:R-:W-:Y:S02]  /*9190*/  FFMA.FTZ R0, R0, R114, R115 ;  /* 0x0000007200007223 */ /* 0x000fe40000010073 */
[----:B-1----:R-:W-:Y:S01]  /*91a0*/  FFMA.FTZ R2, R132, c[0x0][0x2d0], -R148 ;  /* 0x0000b40084027a23 */ /* 0x002fe20000010894 */
[----:B---3--:R-:W-:Y:S01]  /*91b0*/  F2FP.BF16.PACK_AB R70, R150, R133 ;  /* 0x000000859646723e */ /* 0x008fe200000010ff */
[----:B------:R-:W-:Y:S05]  /*91c0*/  FADD.FTZ R0, R112, R0 ;  /* 0x0000000070007221 */ /* 0x000fea0000010000 */
[----:B------:R1:W-:Y:S01]  /*91d0*/  MUFU.EX2 R132, R2 ;  /* 0x0000000200847308 */ /* 0x0003e20000000800 */
[----:B------:R-:W-:Y:S04]  /*91e0*/  FADD.FTZ R0, R122, R0 ;  /* 0x000000007a007221 */ /* 0x000fe80000010000 */
[----:B------:R-:W-:Y:S04]  /*91f0*/  FADD.FTZ R0, R120, R0 ;  /* 0x0000000078007221 */ /* 0x000fe80000010000 */
[----:B------:R-:W-:Y:S04]  /*9200*/  FADD.FTZ R0, R182, R0 ;  /* 0x00000000b6007221 */ /* 0x000fe80000010000 */
[----:B------:R-:W-:Y:S04]  /*9210*/  FADD.FTZ R0, R180, R0 ;  /* 0x00000000b4007221 */ /* 0x000fe80000010000 */
[----:B------:R-:W-:Y:S04]  /*9220*/  FADD.FTZ R0, R178, R0 ;  /* 0x00000000b2007221 */ /* 0x000fe80000010000 */
[----:B------:R-:W-:Y:S02]  /*9230*/  FADD.FTZ R0, R103, R0 ;  /* 0x0000000067007221 */ /* 0x000fe40000010000 */
[--C-:B-1----:R-:W-:Y:S02]  /*9240*/  FFMA.FTZ R2, R147, c[0x0][0x2d0], -R148.reuse ;  /* 0x0000b40093027a23 */ /* 0x102fe40000010894 */
[----:B------:R-:W-:Y:S02]  /*9250*/  FFMA.FTZ R148, R119, c[0x0][0x2d0], -R148 ;  /* 0x0000b40077947a23 */ /* 0x000fe40000010894 */
[----:B------:R-:W1:Y:S01]  /*9260*/  MUFU.EX2 R147, R2 ;  /* 0x0000000200937308 */ /* 0x000e620000000800 */
[----:B------:R-:W-:Y:S04]  /*9270*/  FADD.FTZ R0, R101, R0 ;  /* 0x0000000065007221 */ /* 0x000fe80000010000 */
[----:B------:R-:W-:Y:S04]  /*9280*/  FADD.FTZ R0, R251, R0 ;  /* 0x00000000fb007221 */ /* 0x000fe80000010000 */
[----:B------:R-:W-:Y:S01]  /*9290*/  FADD.FTZ R0, R111, R0 ;  /* 0x000000006f007221 */ /* 0x000fe20000010000 */
[----:B------:R-:W-:Y:S03]  /*92a0*/  MUFU.EX2 R119, R99 ;  /* 0x0000006300777308 */ /* 0x000fe60000000800 */
[----:B------:R-:W-:Y:S04]  /*92b0*/  FADD.FTZ R0, R110, R0 ;  /* 0x000000006e007221 */ /* 0x000fe80000010000 */
[----:B------:R-:W-:Y:S03]  /*92c0*/  FADD.FTZ R0, R108, R0 ;  /* 0x000000006c007221 */ /* 0x000fe60000010000 */
[----:B------:R-:W3:Y:S01]  /*92d0*/  MUFU.EX2 R148, R148 ;  /* 0x0000009400947308 */ /* 0x000ee20000000800 */
[----:B------:R-:W-:Y:S01]  /*92e0*/  FADD.FTZ R0, R165, R0 ;  /* 0x00000000a5007221 */ /* 0x000fe20000010000 */
[----:B-1----:R-:W-:Y:S01]  /*92f0*/  F2FP.BF16.PACK_AB R71, R147, R132 ;  /* 0x000000849347723e */ /* 0x002fe200000010ff */
[--C-:B------:R-:W-:Y:S02]  /*9300*/  FFMA.FTZ R2, R177, c[0x0][0x2d0], -R149.reuse ;  /* 0x0000b400b1027a23 */ /* 0x100fe40000010895 */
[----:B------:R-:W-:Y:S02]  /*9310*/  FFMA.FTZ R149, R144, c[0x0][0x2d0], -R149 ;  /* 0x0000b40090957a23 */ /* 0x000fe40000010895 */
[----:B------:R-:W-:Y:S03]  /*9320*/  IMAD.MOV.U32 R177, RZ, RZ, R145 ;  /* 0x000000ffffb17224 */ /* 0x000fe600078e0091 */
[----:B------:R-:W-:Y:S01]  /*9330*/  MUFU.EX2 R144, R98 ;  /* 0x0000006200907308 */ /* 0x000fe20000000800 */
[C---:B----4-:R-:W-:Y:S03]  /*9340*/  HMMA.16816.F32.BF16 R4, R68.reuse, R72, R4 ;  /* 0x000000484404723c */ /* 0x050fe60000041804 */
[----:B------:R-:W-:Y:S04]  /*9350*/  FADD.FTZ R0, R162, R0 ;  /* 0x00000000a2007221 */ /* 0x000fe80000010000 */
[----:B------:R-:W-:Y:S01]  /*9360*/  FADD.FTZ R0, R161, R0 ;  /* 0x00000000a1007221 */ /* 0x000fe20000010000 */
[C---:B------:R-:W-:Y:S01]  /*9370*/  HMMA.16816.F32.BF16 R8, R68.reuse, R74, R8 ;  /* 0x0000004a4408723c */ /* 0x040fe20000041808 */
[----:B------:R-:W1:Y:S01]  /*9380*/  LDSM.16.MT88.4 R72, [R203+0x7000] ;  /* 0x00700000cb48783b */ /* 0x000e620000004200 */
[----:B------:R4:W-:Y:S02]  /*9390*/  MUFU.EX2 R145, R96 ;  /* 0x0000006000917308 */ /* 0x0009e40000000800 */
[----:B------:R-:W-:Y:S01]  /*93a0*/  FADD.FTZ R0, R131, R0 ;  /* 0x0000000083007221 */ /* 0x000fe20000010000 */
[----:B---3--:R-:W-:Y:S03]  /*93b0*/  F2FP.BF16.PACK_AB R115, R148, R118 ;  /* 0x000000769473723e */ /* 0x008fe600000010ff */
[C---:B------:R-:W-:Y:S04]  /*93c0*/  HMMA.16816.F32.BF16 R12, R68.reuse, R76, R12 ;  /* 0x0000004c440c723c */ /* 0x040fe8000004180c */
[----:B------:R3:W5:Y:S01]  /*93d0*/  MUFU.EX2 R146, R2 ;  /* 0x0000000200927308 */ /* 0x0007620000000800 */
[----:B------:R-:W-:Y:S03]  /*93e0*/  FADD.FTZ R0, R130, R0 ;  /* 0x0000000082007221 */ /* 0x000fe60000010000 */
[C---:B------:R-:W-:Y:S01]  /*93f0*/  HMMA.16816.F32.BF16 R16, R68.reuse, R78, R16 ;  /* 0x0000004e4410723c */ /* 0x040fe20000041810 */
[----:B------:R-:W1:Y:S03]  /*9400*/  LDSM.16.MT88.4 R76, [R206+0x7000] ;  /* 0x00700000ce4c783b */ /* 0x000e660000004200 */
[----:B------:R-:W-:Y:S02]  /*9410*/  FADD.FTZ R0, R128, R0 ;  /* 0x0000000080007221 */ /* 0x000fe40000010000 */
[----:B------:R-:W2:Y:S02]  /*9420*/  MUFU.EX2 R149, R149 ;  /* 0x0000009500957308 */ /* 0x000ea40000000800 */
[C---:B------:R-:W-:Y:S01]  /*9430*/  HMMA.16816.F32.BF16 R20, R68.reuse, R84, R20 ;  /* 0x000000544414723c */ /* 0x040fe20000041814 */
[----:B----4-:R-:W-:Y:S03]  /*9440*/  LDSM.16.MT88.4 R96, [R200+0x7800] ;  /* 0x00780000c860783b */ /* 0x010fe60000004200 */
[----:B------:R-:W-:Y:S04]  /*9450*/  FADD.FTZ R0, R157, R0 ;  /* 0x000000009d007221 */ /* 0x000fe80000010000 */
[C---:B------:R-:W-:Y:S01]  /*9460*/  HMMA.16816.F32.BF16 R24, R68.reuse, R86, R24 ;  /* 0x000000564418723c */ /* 0x040fe20000041818 */
[----:B------:R-:W-:Y:S03]  /*9470*/  LDSM.16.MT88.4 R84, [R203+0x3800] ;  /* 0x00380000cb54783b */ /* 0x000fe60000004200 */
[----:B---3--:R-:W-:Y:S01]  /*9480*/  FADD.FTZ R2, R113, R100 ;  /* 0x0000006471027221 */ /* 0x008fe20000010000 */
[----:B-----5:R-:W-:Y:S01]  /*9490*/  F2FP.BF16.PACK_AB R112, R145, R146 ;  /* 0x000000929170723e */ /* 0x020fe200000010ff */
[----:B------:R-:W-:Y:S01]  /*94a0*/  FADD.FTZ R0, R107, R0 ;  /* 0x000000006b007221 */ /* 0x000fe20000010000 */
[----:B------:R-:W-:Y:S01]  /*94b0*/  F2FP.BF16.PACK_AB R113, R144, R3 ;  /* 0x000000039071723e */ /* 0x000fe200000010ff */
[C---:B--2---:R-:W-:Y:S04]  /*94c0*/  HMMA.16816.F32.BF16 R28, R68.reuse, R88, R28 ;  /* 0x00000058441c723c */ /* 0x044fe8000004181c */
[----:B------:R-:W-:Y:S01]  /*94d0*/  FADD.FTZ R2, R123, R2 ;  /* 0x000000027b027221 */ /* 0x000fe20000010000 */
[----:B------:R-:W-:Y:S01]  /*94e0*/  F2FP.BF16.PACK_AB R114, R149, R119 ;  /* 0x000000779572723e */ /* 0x000fe200000010ff */
[----:B------:R-:W-:Y:S02]  /*94f0*/  FADD.FTZ R0, R106, R0 ;  /* 0x000000006a007221 */ /* 0x000fe40000010000 */
[C---:B------:R-:W-:Y:S01]  /*9500*/  HMMA.16816.F32.BF16 R32, R68.reuse, R90, R32 ;  /* 0x0000005a4420723c */ /* 0x040fe20000041820 */
[----:B------:R-:W-:Y:S03]  /*9510*/  LDSM.16.MT88.4 R88, [R206+0x3800] ;  /* 0x00380000ce58783b */ /* 0x000fe60000004200 */
[----:B------:R-:W-:Y:S02]  /*9520*/  FADD.FTZ R2, R121, R2 ;  /* 0x0000000279027221 */ /* 0x000fe40000010000 */
        /* <DEDUP_REMOVED lines=14> */
[C---:B-1----:R-:W-:Y:S04]  /*9610*/  HMMA.16816.F32.BF16 R52, R68.reuse, R72, R52 ;  /* 0x000000484434723c */ /* 0x042fe80000041834 */
[----:B------:R-:W-:Y:S02]  /*9620*/  FADD.FTZ R2, R102, R2 ;  /* 0x0000000266027221 */ /* 0x000fe40000010000 */
[----:B------:R-:W1:Y:S01]  /*9630*/  LDSM.16.MT88.4 R100, [R204+0x7800] ;  /* 0x00780000cc64783b */ /* 0x000e620000004200 */
[----:B------:R-:W-:Y:S01]  /*9640*/  FADD.FTZ R0, R147, R0 ;  /* 0x0000000093007221 */ /* 0x000fe20000010000 */
[C---:B------:R-:W-:Y:S04]  /*9650*/  HMMA.16816.F32.BF16 R56, R68.reuse, R74, R56 ;  /* 0x0000004a4438723c */ /* 0x040fe80000041838 */
[----:B------:R-:W-:Y:S02]  /*9660*/  FADD.FTZ R2, R252, R2 ;  /* 0x00000002fc027221 */ /* 0x000fe40000010000 */
[----:B------:R-:W-:Y:S02]  /*9670*/  FADD.FTZ R3, R3, R0 ;  /* 0x0000000003037221 */ /* 0x000fe40000010000 */
[C---:B------:R-:W-:Y:S04]  /*9680*/  HMMA.16816.F32.BF16 R60, R68.reuse, R76, R60 ;  /* 0x0000004c443c723c */ /* 0x040fe8000004183c */
[----:B------:R-:W-:Y:S02]  /*9690*/  FADD.FTZ R2, R176, R2 ;  /* 0x00000002b0027221 */ /* 0x000fe40000010000 */
[----:B------:R-:W-:Y:S02]  /*96a0*/  FADD.FTZ R3, R144, R3 ;  /* 0x0000000390037221 */ /* 0x000fe40000010000 */
[----:B------:R-:W-:Y:S04]  /*96b0*/  HMMA.16816.F32.BF16 R64, R68, R78, R64 ;  /* 0x0000004e4440723c */ /* 0x000fe80000041840 */
[----:B------:R-:W-:Y:S04]  /*96c0*/  FADD.FTZ R2, R167, R2 ;  /* 0x00000002a7027221 */ /* 0x000fe80000010000 */
[C---:B------:R-:W-:Y:S01]  /*96d0*/  HMMA.16816.F32.BF16 R120, R112.reuse, R124, R4 ;  /* 0x0000007c7078723c */ /* 0x040fe20000041804 */
[----:B------:R-:W-:Y:S04]  /*96e0*/  LDSM.16.MT88.4 R4, [R206+0x7800] ;  /* 0x00780000ce04783b */ /* 0x000fe80000004200 */
[----:B------:R-:W-:Y:S03]  /*96f0*/  FADD.FTZ R2, R109, R2 ;  /* 0x000000026d027221 */ /* 0x000fe60000010000 */
[C---:B------:R-:W-:Y:S01]  /*9700*/  HMMA.16816.F32.BF16 R124, R112.reuse, R126, R8 ;  /* 0x0000007e707c723c */ /* 0x040fe20000041808 */
[----:B------:R-:W3:Y:S03]  /*9710*/  LDL R8, [R1+0x28] ;  /* 0x0000280001087983 */ /* 0x000ee60000100800 */
[----:B------:R-:W-:Y:S01]  /*9720*/  FADD.FTZ R2, R166, R2 ;  /* 0x00000002a6027221 */ /* 0x000fe20000010000 */
[----:B------:R-:W4:Y:S03]  /*9730*/  LDSM.16.MT88.4 R108, [R203+0x7800] ;  /* 0x00780000cb6c783b */ /* 0x000f260000004200 */
[C---:B--2---:R-:W-:Y:S04]  /*9740*/  HMMA.16816.F32.BF16 R68, R112.reuse, R80, R12 ;  /* 0x000000507044723c */ /* 0x044fe8000004180c */
        /* <DEDUP_REMOVED lines=31> */
[----:B------:R-:W-:Y:S02]  /*9940*/  FADD.FTZ R2, R149, R2 ;  /* 0x0000000295027221 */ /* 0x000fe40000010000 */
[----:B------:R-:W-:Y:S02]  /*9950*/  FADD.FTZ R0, R148, R0 ;  /* 0x0000000094007221 */ /* 0x000fe40000010000 */
[----:B------:R-:W-:Y:S01]  /*9960*/  IMAD.MOV.U32 R118, RZ, RZ, R116 ;  /* 0x000000ffff767224 */ /* 0x000fe200078e0074 */
[----:B------:R1:W-:Y:S01]  /*9970*/  STL [R1+0x4], R2 ;  /* 0x0000040201007387 */ /* 0x0003e20000100800 */
[----:B------:R-:W-:Y:S03]  /*9980*/  IMAD.MOV.U32 R3, RZ, RZ, R117 ;  /* 0x000000ffff037224 */ /* 0x000fe600078e0075 */
[----:B------:R1:W-:Y:S01]  /*9990*/  STL [R1+0x8], R0 ;  /* 0x0000080001007387 */ /* 0x0003e20000100800 */
[----:B---3--:R-:W-:Y:S01]  /*99a0*/  ISETP.GT.AND P0, PT, R229, R8, PT ;  /* 0x00000008e500720c */ /* 0x008fe20003f04270 */
[----:B------:R-:W-:Y:S11]  /*99b0*/  IMAD.MOV.U32 R229, RZ, RZ, R230 ;  /* 0x000000ffffe57224 */ /* 0x000ff600078e00e6 */
[----:B------:R-:W-:Y:S01]  /*99c0*/  @!UPT UIADD3 URZ, URZ, URZ, URZ ;  /* 0x0000003f3f3ff290 */ /* 0x000fe2000fffe03f */
[----:B-1----:R-:W-:-:S05]  /*99d0*/  @P0 BRA `(.L_x_1407) ;  /* 0xffffbe2000000947 */ /* 0x002fca000383ffff */
.L_x_1406:
[----:B-1----:R-:W2:Y:S02]  /*99e0*/  LDL R0, [R1] ;  /* 0x0000000001007983 */ /* 0x002ea40000100800 */
[----:B--2---:R-:W-:-:S13]  /*99f0*/  ISETP.GE.AND P0, PT, R230, R0, PT ;  /* 0x00000000e600720c */ /* 0x004fda0003f06270 */
[----:B------:R-:W-:Y:S05]  /*9a00*/  @!P0 BRA `(.L_x_1408) ;  /* 0x000034b000008947 */ /* 0x000fea0003800000 */
[----:B------:R-:W-:Y:S02]  /*9a10*/  MOV R119, R116 ;  /* 0x0000007400777202 */ /* 0x000fe40000000f00 */
[----:B------:R-:W-:Y:S02]  /*9a20*/  MOV R118, R117 ;  /* 0x0000007500767202 */ /* 0x000fe40000000f00 */
.L_x_1409:
[----:B------:R-:W2:Y:S01]  /*9a30*/  LDL.64 R154, [R1+0x18] ;  /* 0x00001800019a7983 */ /* 0x000ea20000100a00 */
[----:B------:R-:W-:Y:S04]  /*9a40*/  DEPBAR.LE SB0, 0x0 ;  /* 0x000080000000791a */ /* 0x000fe80000000000 */
[----:B------:R-:W-:Y:S01]  /*9a50*/  WARPSYNC 0xffffffff ;  /* 0xffffffff00007948 */ /* 0x000fe20003800000 */
[----:B------:R-:W3:Y:S01]  /*9a60*/  LDL R152, [R1+0x24] ;  /* 0x0000240001987983 */ /* 0x000ee20000100800 */
[----:B------:R-:W-:Y:S01]  /*9a70*/  SHF.R.S32.HI R0, RZ, 0x1f, R230 ;  /* 0x0000001fff007819 */ /* 0x000fe200000114e6 */
        /* <DEDUP_REMOVED lines=11> */
[----:B------:R-:W3:Y:S04]  /*9b30*/  LDL R229, [R1] ;  /* 0x0000000001e57983 */ /* 0x000ee80000100800 */
[----:B------:R-:W5:Y:S08]  /*9b40*/  LDSM.16.M88.4 R32, [R201+0x1800] ;  /* 0x00180000c920783b */ /* 0x000f700000000200 */
[----:B------:R-:W3:Y:S01]  /*9b50*/  LDL.64 R234, [R1+0x10] ;  /* 0x0000100001ea7983 */ /* 0x000ee20000100a00 */
[C---:B-1----:R-:W-:Y:S05]  /*9b60*/  HMMA.16816.F32.BF16 R4, R136.reuse, R8, RZ ;  /* 0x000000088804723c */ /* 0x042fea00000418ff */
[----:B------:R-:W1:Y:S03]  /*9b70*/  LDSM.16.M88.4 R40, [R201+0x2000] ;  /* 0x00200000c928783b */ /* 0x000e660000000200 */
[C---:B------:R-:W-:Y:S05]  /*9b80*/  HMMA.16816.F32.BF16 R8, R136.reuse, R10, RZ ;  /* 0x0000000a8808723c */ /* 0x040fea00000418ff */
[----:B------:R-:W3:Y:S04]  /*9b90*/  LDL R233, [R1+0x20] ;  /* 0x0000200001e97983 */ /* 0x000ee80000100800 */
[----:B------:R-:W1:Y:S01]  /*9ba0*/  LDSM.16.M88.4 R48, [R201+0x2800] ;  /* 0x00280000c930783b */ /* 0x000e620000000200 */
[C---:B----4-:R-:W-:Y:S07]  /*9bb0*/  HMMA.16816.F32.BF16 R12, R136.reuse, R16, RZ ;  /* 0x00000010880c723c */ /* 0x050fee00000418ff */
[----:B------:R-:W4:Y:S01]  /*9bc0*/  LDSM.16.M88.4 R56, [R201+0x3000] ;  /* 0x00300000c938783b */ /* 0x000f220000000200 */
[C---:B------:R-:W-:Y:S07]  /*9bd0*/  HMMA.16816.F32.BF16 R16, R136.reuse, R18, RZ ;  /* 0x000000128810723c */ /* 0x040fee00000418ff */
[----:B------:R-:W4:Y:S01]  /*9be0*/  LDSM.16.M88.4 R64, [R201+0x3800] ;  /* 0x00380000c940783b */ /* 0x000f220000000200 */
[C---:B-----5:R-:W-:Y:S07]  /*9bf0*/  HMMA.16816.F32.BF16 R20, R136.reuse, R24, RZ ;  /* 0x000000188814723c */ /* 0x060fee00000418ff */
[----:B------:R-:W5:Y:S01]  /*9c00*/  LDSM.16.M88.4 R144, [R207] ;  /* 0x00000000cf90783b */ /* 0x000f620000000200 */
[C---:B------:R-:W-:Y:S07]  /*9c10*/  HMMA.16816.F32.BF16 R24, R136.reuse, R26, RZ ;  /* 0x0000001a8818723c */ /* 0x040fee00000418ff */
[----:B------:R-:W4:Y:S01]  /*9c20*/  LDSM.16.M88.4 R148, [R222] ;  /* 0x00000000de94783b */ /* 0x000f220000000200 */
[C---:B------:R-:W-:Y:S07]  /*9c30*/  HMMA.16816.F32.BF16 R28, R136.reuse, R32, RZ ;  /* 0x00000020881c723c */ /* 0x040fee00000418ff */
[----:B------:R-:W-:Y:S01]  /*9c40*/  LDSM.16.M88.4 R156, [R219] ;  /* 0x00000000db9c783b */ /* 0x000fe20000000200 */
[C---:B------:R-:W-:Y:S07]  /*9c50*/  HMMA.16816.F32.BF16 R32, R136.reuse, R34, RZ ;  /* 0x000000228820723c */ /* 0x040fee00000418ff */
[----:B------:R-:W-:Y:S01]  /*9c60*/  LDSM.16.M88.4 R160, [R218] ;  /* 0x00000000daa0783b */ /* 0x000fe20000000200 */
[C---:B-1----:R-:W-:Y:S07]  /*9c70*/  HMMA.16816.F32.BF16 R36, R136.reuse, R40, RZ ;  /* 0x000000288824723c */ /* 0x042fee00000418ff */
[----:B------:R-:W-:Y:S01]  /*9c80*/  LDSM.16.M88.4 R164, [R217] ;  /* 0x00000000d9a4783b */ /* 0x000fe20000000200 */
[C---:B------:R-:W-:Y:S07]  /*9c90*/  HMMA.16816.F32.BF16 R40, R136.reuse, R42, RZ ;  /* 0x0000002a8828723c */ /* 0x040fee00000418ff */
[----:B------:R-:W-:Y:S01]  /*9ca0*/  LDSM.16.M88.4 R176, [R216] ;  /* 0x00000000d8b0783b */ /* 0x000fe20000000200 */
[C---:B------:R-:W-:Y:S08]  /*9cb0*/  HMMA.16816.F32.BF16 R44, R136.reuse, R48, RZ ;  /* 0x00000030882c723c */ /* 0x040ff000000418ff */
[C---:B------:R-:W-:Y:S08]  /*9cc0*/  HMMA.16816.F32.BF16 R48, R136.reuse, R50, RZ ;  /* 0x000000328830723c */ /* 0x040ff000000418ff */
[C---:B----4-:R-:W-:Y:S08]  /*9cd0*/  HMMA.16816.F32.BF16 R52, R136.reuse, R56, RZ ;  /* 0x000000388834723c */ /* 0x050ff000000418ff */
[C---:B------:R-:W-:Y:S08]  /*9ce0*/  HMMA.16816.F32.BF16 R56, R136.reuse, R58, RZ ;  /* 0x0000003a8838723c */ /* 0x040ff000000418ff */
[C---:B------:R-:W-:Y:S08]  /*9cf0*/  HMMA.16816.F32.BF16 R60, R136.reuse, R64, RZ ;  /* 0x00000040883c723c */ /* 0x040ff000000418ff */
[----:B------:R-:W-:Y:S08]  /*9d00*/  HMMA.16816.F32.BF16 R64, R136, R66, RZ ;  /* 0x000000428840723c */ /* 0x000ff000000418ff */
[C---:B-----5:R-:W-:Y:S08]  /*9d10*/  HMMA.16816.F32.BF16 R4, R140.reuse, R144, R4 ;  /* 0x000000908c04723c */ /* 0x060ff00000041804 */
[C---:B------:R-:W-:Y:S01]  /*9d20*/  HMMA.16816.F32.BF16 R8, R140.reuse, R146, R8 ;  /* 0x000000928c08723c */ /* 0x040fe20000041808 */
[----:B------:R-:W1:Y:S07]  /*9d30*/  LDSM.16.M88.4 R144, [R221] ;  /* 0x00000000dd90783b */ /* 0x000e6e0000000200 */
[C---:B------:R-:W-:Y:S08]  /*9d40*/  HMMA.16816.F32.BF16 R12, R140.reuse, R148, R12 ;  /* 0x000000948c0c723c */ /* 0x040ff0000004180c */
[C---:B------:R-:W-:Y:S08]  /*9d50*/  HMMA.16816.F32.BF16 R16, R140.reuse, R150, R16 ;  /* 0x000000968c10723c */ /* 0x040ff00000041810 */
[C---:B-1----:R-:W-:Y:S08]  /*9d60*/  HMMA.16816.F32.BF16 R20, R140.reuse, R144, R20 ;  /* 0x000000908c14723c */ /* 0x042ff00000041814 */
[C---:B------:R-:W-:Y:S04]  /*9d70*/  HMMA.16816.F32.BF16 R24, R140.reuse, R146, R24 ;  /* 0x000000928c18723c */ /* 0x040fe80000041818 */
[C---:B--2---:R-:W-:Y:S02]  /*9d80*/  IADD3 R3, P6, R116.reuse, R154, RZ ;  /* 0x0000009a74037210 */ /* 0x044fe40007fde0ff */
[----:B------:R-:W-:Y:S02]  /*9d90*/  IADD3 R116, P4, P1, R116, 0x40, R154 ;  /* 0x0000004074747810 */ /* 0x000fe4000799e09a */
[C---:B------:R-:W-:Y:S04]  /*9da0*/  LEA R2, P5, R3.reuse, c[0x0][0x1f8], 0x1 ;  /* 0x00007e0003027a11 */ /* 0x040fe800078a08ff */
[C---:B---3--:R-:W-:Y:S02]  /*9db0*/  IADD3.X R117, R0.reuse, R152, RZ, P6, !PT ;  /* 0x0000009800757210 */ /* 0x048fe400037fe4ff */
[----:B------:R-:W-:Y:S02]  /*9dc0*/  IADD3.X R0, R0, RZ, R152, P4, P1 ;  /* 0x000000ff00007210 */ /* 0x000fe400027e2498 */
[----:B------:R-:W1:Y:S01]  /*9dd0*/  LDSM.16.M88.4 R152, [R220] ;  /* 0x00000000dc98783b */ /* 0x000e620000000200 */
[----:B------:R-:W-:Y:S02]  /*9de0*/  LEA.HI.X R3, R3, c[0x0][0x1fc], R117, 0x1, P5 ;  /* 0x00007f0003037a11 */ /* 0x000fe400028f0c75 */
[C---:B------:R-:W-:Y:S04]  /*9df0*/  LEA R180, P0, R116.reuse, c[0x0][0x1f8], 0x1 ;  /* 0x00007e0074b47a11 */ /* 0x040fe800078008ff */
[----:B------:R-:W-:Y:S01]  /*9e00*/  LEA.HI.X R181, R116, c[0x0][0x1fc], R0, 0x1, P0 ;  /* 0x00007f0074b57a11 */ /* 0x000fe200000f0c00 */
[----:B------:R-:W-:Y:S01]  /*9e10*/  @!PT LDS RZ, [RZ] ;  /* 0x00000000fffff984 */ /* 0x000fe20000000800 */
[----:B------:R-:W-:Y:S01]  /*9e20*/  @!PT LDS RZ, [RZ] ;  /* 0x00000000fffff984 */ /* 0x000fe20000000800 */
[----:B------:R-:W-:Y:S01]  /*9e30*/  @!PT LDS RZ, [RZ] ;  /* 0x00000000fffff984 */ /* 0x000fe20000000800 */
[----:B------:R2:W-:Y:S01]  /*9e40*/  LDGSTS.E.BYPASS.LTC128B.128 [R228+0x100], [R2.64], !P3 ;  /* 0x0010000002e47fae */ /* 0x0005e2000d901d46 */
[----:B------:R-:W-:Y:S04]  /*9e50*/  MOV R0, c[0x0][0x208] ;  /* 0x0000820000007a02 */ /* 0x000fe80000000f00 */
[C---:B------:R-:W-:Y:S02]  /*9e60*/  SHF.L.U32 R148, R0.reuse, 0x6, RZ ;  /* 0x0000000600947819 */ /* 0x040fe400000006ff */
[----:B------:R-:W-:Y:S01]  /*9e70*/  SHF.L.U64.HI R0, R0, R232, c[0x0][0x20c] ;  /* 0x0000830000007619 */ /* 0x000fe200000102e8 */
[----:B------:R3:W-:Y:S01]  /*9e80*/  LDGSTS.E.BYPASS.LTC128B.128 [R228+0x4100], [R180.64], !P2 ;  /* 0x04100000b4e47fae */ /* 0x0007e2000d101d46 */
[----:B------:R-:W-:Y:S04]  /*9e90*/  IADD3 R116, P0, R2, R148, RZ ;  /* 0x0000009402747210 */ /* 0x000fe80007f1e0ff */
[----:B------:R-:W-:Y:S05]  /*9ea0*/  IADD3.X R117, R3, R0, RZ, P0, !PT ;  /* 0x0000000003757210 */ /* 0x000fea00007fe4ff */
[----:B------:R4:W-:Y:S08]  /*9eb0*/  LDGSTS.E.BYPASS.LTC128B.128 [R228+0x1100], [R116.64], !P3 ;  /* 0x0110000074e47fae */ /* 0x0009f0000d901d46 */
[----:B------:R4:W-:Y:S01]  /*9ec0*/  LDGSTS.E.BYPASS.LTC128B.128 [R228+0x5100], [R116.64+0x80], !P2 ;  /* 0x0510008074e47fae */ /* 0x0009e2000d101d46 */
[----:B--2---:R-:W-:Y:S04]  /*9ed0*/  IADD3 R2, P1, R116, R148, RZ ;  /* 0x0000009474027210 */ /* 0x004fe80007f3e0ff */
[----:B------:R-:W-:Y:S01]  /*9ee0*/  IADD3.X R3, R117, R0, RZ, P1, !PT ;  /* 0x0000000075037210 */ /* 0x000fe20000ffe4ff */
[C---:B-1----:R-:W-:Y:S03]  /*9ef0*/  HMMA.16816.F32.BF16 R28, R140.reuse, R152, R28 ;  /* 0x000000988c1c723c */ /* 0x042fe6000004181c */
[----:B------:R-:W-:Y:S01]  /*9f00*/  IADD3 R148, P0, R2, R148, RZ ;  /* 0x0000009402947210 */ /* 0x000fe20007f1e0ff */
[----:B------:R1:W-:Y:S03]  /*9f10*/  LDGSTS.E.BYPASS.LTC128B.128 [R228+0x2100], [R2.64], !P3 ;  /* 0x0210000002e47fae */ /* 0x0003e6000d901d46 */
[----:B------:R-:W-:Y:S01]  /*9f20*/  IADD3.X R149, R3, R0, RZ, P0, !PT ;  /* 0x0000000003957210 */ /* 0x000fe200007fe4ff */
[C---:B------:R-:W-:Y:S03]  /*9f30*/  HMMA.16816.F32.BF16 R32, R140.reuse, R154, R32 ;  /* 0x0000009a8c20723c */ /* 0x040fe60000041820 */
[C---:B------:R-:W-:Y:S01]  /*9f40*/  ISETP.GT.AND P0, PT, R230.reuse, R229, PT ;  /* 0x000000e5e600720c */ /* 0x040fe20003f04270 */
[----:B------:R1:W-:Y:S01]  /*9f50*/  LDGSTS.E.BYPASS.LTC128B.128 [R228+0x6100], [R2.64+0x80], !P2 ;  /* 0x0610008002e47fae */ /* 0x0003e2000d101d46 */
[----:B------:R-:W-:Y:S03]  /*9f60*/  IADD3 R230, R230, -0x1, RZ ;  /* 0xffffffffe6e67810 */ /* 0x000fe60007ffe0ff */
[C---:B------:R-:W-:Y:S04]  /*9f70*/  HMMA.16816.F32.BF16 R36, R140.reuse, R156, R36 ;  /* 0x0000009c8c24723c */ /* 0x040fe80000041824 */
[----:B------:R2:W-:Y:S04]  /*9f80*/  LDGSTS.E.BYPASS.LTC128B.128 [R228+0x3100], [R148.64], !P3 ;  /* 0x0310000094e47fae */ /* 0x0005e8000d901d46 */
[C---:B------:R-:W-:Y:S04]  /*9f90*/  HMMA.16816.F32.BF16 R40, R140.reuse, R158, R40 ;  /* 0x0000009e8c28723c */ /* 0x040fe80000041828 */
[----:B------:R2:W-:Y:S04]  /*9fa0*/  LDGSTS.E.BYPASS.LTC128B.128 [R228+0x7100], [R148.64+0x80], !P2 ;  /* 0x0710008094e47fae */ /* 0x0005e8000d101d46 */
[C---:B------:R-:W-:Y:S04]  /*9fb0*/  HMMA.16816.F32.BF16 R44, R140.reuse, R160, R44 ;  /* 0x000000a08c2c723c */ /* 0x040fe8000004182c */
[----:B---3--:R-:W3:Y:S04]  /*9fc0*/  LDSM.16.M88.4 R180, [R205] ;  /* 0x00000000cdb4783b */ /* 0x008ee80000000200 */
[C---:B------:R-:W-:Y:S04]  /*9fd0*/  HMMA.16816.F32.BF16 R48, R140.reuse, R162, R48 ;  /* 0x000000a28c30723c */ /* 0x040fe80000041830 */
[----:B------:R-:W0:Y:S04]  /*9fe0*/  LDGDEPBAR ;  /* 0x00000000000079af */ /* 0x000e280000000000 */
[C---:B------:R-:W-:Y:S04]  /*9ff0*/  HMMA.16816.F32.BF16 R52, R140.reuse, R164, R52 ;  /* 0x000000a48c34723c */ /* 0x040fe80000041834 */
[----:B------:R-:W-:Y:S04]  /*a000*/  LDSM.16.M88.4 R144, [R205+0x1000] ;  /* 0x00100000cd90783b */ /* 0x000fe80000000200 */
[C---:B------:R-:W-:Y:S04]  /*a010*/  HMMA.16816.F32.BF16 R56, R140.reuse, R166, R56 ;  /* 0x000000a68c38723c */ /* 0x040fe80000041838 */
[----:B--2---:R-:W2:Y:S04]  /*a020*/  LDSM.16.M88.4 R148, [R205+0x800] ;  /* 0x00080000cd94783b */ /* 0x004ea80000000200 */
[C---:B------:R-:W-:Y:S04]  /*a030*/  HMMA.16816.F32.BF16 R60, R140.reuse, R176, R60 ;  /* 0x000000b08c3c723c */ /* 0x040fe8000004183c */
[----:B------:R-:W5:Y:S04]  /*a040*/  LDSM.16.M88.4 R152, [R205+0x1800] ;  /* 0x00180000cd98783b */ /* 0x000f680000000200 */
[----:B------:R-:W-:Y:S04]  /*a050*/  HMMA.16816.F32.BF16 R64, R140, R178, R64 ;  /* 0x000000b28c40723c */ /* 0x000fe80000041840 */
[----:B------:R-:W1:Y:S04]  /*a060*/  LDSM.16.M88.4 R156, [R205+0x2000] ;  /* 0x00200000cd9c783b */ /* 0x000e680000000200 */
[C---:B---3--:R-:W-:Y:S04]  /*a070*/  HMMA.16816.F32.BF16 R4, R168.reuse, R180, R4 ;  /* 0x000000b4a804723c */ /* 0x048fe80000041804 */
[----:B------:R-:W-:Y:S04]  /*a080*/  LDSM.16.M88.4 R160, [R205+0x3800] ;  /* 0x00380000cda0783b */ /* 0x000fe80000000200 */
[C---:B------:R-:W-:Y:S04]  /*a090*/  HMMA.16816.F32.BF16 R8, R168.reuse, R182, R8 ;  /* 0x000000b6a808723c */ /* 0x040fe80000041808 */
[----:B------:R-:W-:Y:S04]  /*a0a0*/  LDSM.16.M88.4 R164, [R202] ;  /* 0x00000000caa4783b */ /* 0x000fe80000000200 */
[C---:B--2---:R-:W-:Y:S04]  /*a0b0*/  HMMA.16816.F32.BF16 R12, R168.reuse, R148, R12 ;  /* 0x00000094a80c723c */ /* 0x044fe8000004180c */
[----:B------:R-:W-:Y:S04]  /*a0c0*/  LDSM.16.M88.4 R176, [R202+0x800] ;  /* 0x00080000cab0783b */ /* 0x000fe80000000200 */
[C---:B------:R-:W-:Y:S04]  /*a0d0*/  HMMA.16816.F32.BF16 R16, R168.reuse, R150, R16 ;  /* 0x00000096a810723c */ /* 0x040fe80000041810 */
[----:B------:R-:W2:Y:S04]  /*a0e0*/  LDSM.16.M88.4 R148, [R205+0x2800] ;  /* 0x00280000cd94783b */ /* 0x000ea80000000200 */
[C---:B------:R-:W-:Y:S04]  /*a0f0*/  HMMA.16816.F32.BF16 R20, R168.reuse, R144, R20 ;  /* 0x00000090a814723c */ /* 0x040fe80000041814 */
[----:B------:R-:W-:Y:S04]  /*a100*/  LDSM.16.M88.4 R180, [R201+0x6800] ;  /* 0x00680000c9b4783b */ /* 0x000fe80000000200 */
[C---:B------:R-:W-:Y:S04]  /*a110*/  HMMA.16816.F32.BF16 R24, R168.reuse, R146, R24 ;  /* 0x00000092a818723c */ /* 0x040fe80000041818 */
[----:B------:R-:W3:Y:S04]  /*a120*/  LDSM.16.M88.4 R144, [R205+0x3000] ;  /* 0x00300000cd90783b */ /* 0x000ee80000000200 */
        /* <DEDUP_REMOVED lines=35> */
[----:B------:R-:W2:Y:S07]  /*a360*/  LDSM.16.M88.4 R160, [R201+0x7000] ;  /* 0x00700000c9a0783b */ /* 0x000eae0000000200 */
[C---:B-----5:R-:W-:Y:S08]  /*a370*/  HMMA.16816.F32.BF16 R60, R172.reuse, R152, R60 ;  /* 0x00000098ac3c723c */ /* 0x060ff0000004183c */
[----:B------:R-:W-:Y:S01]  /*a380*/  HMMA.16816.F32.BF16 R64, R172, R154, R64 ;  /* 0x0000009aac40723c */ /* 0x000fe20000041840 */
[----:B------:R-:W5:Y:S07]  /*a390*/  LDSM.16.M88.4 R152, [R201+0x7800] ;  /* 0x00780000c998783b */ /* 0x000f6e0000000200 */
[C---:B-1----:R-:W-:Y:S08]  /*a3a0*/  HMMA.16816.F32.BF16 R4, R184.reuse, R156, R4 ;  /* 0x0000009cb804723c */ /* 0x042ff00000041804 */
[C---:B------:R-:W-:Y:S01]  /*a3b0*/  HMMA.16816.F32.BF16 R8, R184.reuse, R158, R8 ;  /* 0x0000009eb808723c */ /* 0x040fe20000041808 */
[----:B------:R-:W1:Y:S07]  /*a3c0*/  LDSM.16.M88.4 R156, [R215] ;  /* 0x00000000d79c783b */ /* 0x000e6e0000000200 */
[C---:B------:R-:W-:Y:S08]  /*a3d0*/  HMMA.16816.F32.BF16 R12, R184.reuse, R164, R12 ;  /* 0x000000a4b80c723c */ /* 0x040ff0000004180c */
[C---:B------:R-:W-:Y:S01]  /*a3e0*/  HMMA.16816.F32.BF16 R16, R184.reuse, R166, R16 ;  /* 0x000000a6b810723c */ /* 0x040fe20000041810 */
[----:B------:R-:W1:Y:S07]  /*a3f0*/  LDSM.16.M88.4 R164, [R214] ;  /* 0x00000000d6a4783b */ /* 0x000e6e0000000200 */
[C---:B--2---:R-:W-:Y:S08]  /*a400*/  HMMA.16816.F32.BF16 R20, R184.reuse, R148, R20 ;  /* 0x00000094b814723c */ /* 0x044ff00000041814 */
[C---:B------:R-:W-:Y:S01]  /*a410*/  HMMA.16816.F32.BF16 R24, R184.reuse, R150, R24 ;  /* 0x00000096b818723c */ /* 0x040fe20000041818 */
[----:B------:R-:W-:Y:S07]  /*a420*/  LDSM.16.M88.4 R148, [R212] ;  /* 0x00000000d494783b */ /* 0x000fee0000000200 */
[C---:B---3--:R-:W-:Y:S08]  /*a430*/  HMMA.16816.F32.BF16 R28, R184.reuse, R144, R28 ;  /* 0x00000090b81c723c */ /* 0x048ff0000004181c */
[C---:B------:R-:W-:Y:S01]  /*a440*/  HMMA.16816.F32.BF16 R32, R184.reuse, R146, R32 ;  /* 0x00000092b820723c */ /* 0x040fe20000041820 */
[----:B------:R-:W2:Y:S07]  /*a450*/  LDSM.16.M88.4 R144, [R213] ;  /* 0x00000000d590783b */ /* 0x000eae0000000200 */
[C---:B------:R-:W-:Y:S08]  /*a460*/  HMMA.16816.F32.BF16 R36, R184.reuse, R176, R36 ;  /* 0x000000b0b824723c */ /* 0x040ff00000041824 */
[C---:B------:R-:W-:Y:S01]  /*a470*/  HMMA.16816.F32.BF16 R40, R184.reuse, R178, R40 ;  /* 0x000000b2b828723c */ /* 0x040fe20000041828 */
[----:B------:R-:W3:Y:S07]  /*a480*/  LDSM.16.M88.4 R176, [R211] ;  /* 0x00000000d3b0783b */ /* 0x000eee0000000200 */
[C---:B------:R-:W-:Y:S08]  /*a490*/  HMMA.16816.F32.BF16 R44, R184.reuse, R180, R44 ;  /* 0x000000b4b82c723c */ /* 0x040ff0000004182c */
[C---:B------:R-:W-:Y:S01]  /*a4a0*/  HMMA.16816.F32.BF16 R48, R184.reuse, R182, R48 ;  /* 0x000000b6b830723c */ /* 0x040fe20000041830 */
[----:B------:R-:W-:Y:S07]  /*a4b0*/  LDSM.16.M88.4 R180, [R205+0x7000] ;  /* 0x00700000cdb4783b */ /* 0x000fee0000000200 */
[C---:B------:R-:W-:Y:S08]  /*a4c0*/  HMMA.16816.F32.BF16 R52, R184.reuse, R160, R52 ;  /* 0x000000a0b834723c */ /* 0x040ff00000041834 */
[C---:B------:R-:W-:Y:S01]  /*a4d0*/  HMMA.16816.F32.BF16 R56, R184.reuse, R162, R56 ;  /* 0x000000a2b838723c */ /* 0x040fe20000041838 */
[----:B------:R-:W2:Y:S07]  /*a4e0*/  LDSM.16.M88.4 R160, [R210] ;  /* 0x00000000d2a0783b */ /* 0x000eae0000000200 */
[C---:B-----5:R-:W-:Y:S08]  /*a4f0*/  HMMA.16816.F32.BF16 R60, R184.reuse, R152, R60 ;  /* 0x00000098b83c723c */ /* 0x060ff0000004183c */
[----:B------:R-:W-:Y:S01]  /*a500*/  HMMA.16816.F32.BF16 R64, R184, R154, R64 ;  /* 0x0000009ab840723c */ /* 0x000fe20000041840 */
[----:B------:R-:W5:Y:S07]  /*a510*/  LDSM.16.M88.4 R152, [R209] ;  /* 0x00000000d198783b */ /* 0x000f6e0000000200 */
[C---:B-1----:R-:W-:Y:S08]  /*a520*/  HMMA.16816.F32.BF16 R4, R188.reuse, R156, R4 ;  /* 0x0000009cbc04723c */ /* 0x042ff00000041804 */
[C---:B------:R-:W-:Y:S01]  /*a530*/  HMMA.16816.F32.BF16 R8, R188.reuse, R158, R8 ;  /* 0x0000009ebc08723c */ /* 0x040fe20000041808 */
[----:B------:R-:W1:Y:S07]  /*a540*/  LDSM.16.M88.4 R156, [R208] ;  /* 0x00000000d09c783b */ /* 0x000e6e0000000200 */
        /* <DEDUP_REMOVED lines=15> */
[C---:B-----5:R-:W-:Y:S08]  /*a640*/  HMMA.16816.F32.BF16 R52, R188.reuse, R152, R52 ;  /* 0x00000098bc34723c */ /* 0x060ff00000041834 */
[C---:B------:R-:W-:Y:S01]  /*a650*/  HMMA.16816.F32.BF16 R56, R188.reuse, R154, R56 ;  /* 0x0000009abc38723c */ /* 0x040fe20000041838 */
[----:B------:R-:W5:Y:S07]  /*a660*/  LDSM.16.M88.4 R152, [R205+0x6000] ;  /* 0x00600000cd98783b */ /* 0x000f6e0000000200 */
[C---:B-1----:R-:W-:Y:S08]  /*a670*/  HMMA.16816.F32.BF16 R60, R188.reuse, R156, R60 ;  /* 0x0000009cbc3c723c */ /* 0x042ff0000004183c */
[----:B------:R-:W-:Y:S01]  /*a680*/  HMMA.16816.F32.BF16 R64, R188, R158, R64 ;  /* 0x0000009ebc40723c */ /* 0x000fe20000041840 */
        /* <DEDUP_REMOVED lines=8> */
[C---:B------:R-:W-:Y:S08]  /*a710*/  HMMA.16816.F32.BF16 R24, R192.reuse, R166, R24 ;  /* 0x000000a6c018723c */ /* 0x040ff00000041818 */
[C---:B---3--:R-:W-:Y:S08]  /*a720*/  HMMA.16816.F32.BF16 R28, R192.reuse, R160, R28 ;  /* 0x000000a0c01c723c */ /* 0x048ff0000004181c */
[C---:B------:R-:W-:Y:S08]  /*a730*/  HMMA.16816.F32.BF16 R32, R192.reuse, R162, R32 ;  /* 0x000000a2c020723c */ /* 0x040ff00000041820 */
[C---:B-----5:R-:W-:Y:S08]  /*a740*/  HMMA.16816.F32.BF16 R36, R192.reuse, R152, R36 ;  /* 0x00000098c024723c */ /* 0x060ff00000041824 */
        /* <DEDUP_REMOVED lines=14> */
[----:B------:R-:W5:Y:S03]  /*a830*/  LDSM.16.M88.4 R148, [R202+0x6800] ;  /* 0x00680000ca94783b */ /* 0x000f660000000200 */
[----:B------:R-:W-:Y:S02]  /*a840*/  FMNMX.FTZ R0, R4, R118, !PT ;  /* 0x0000007604007209 */ /* 0x000fe40007810000 */
[----:B------:R-:W-:Y:S02]  /*a850*/  FMNMX.FTZ R2, R6, R119, !PT ;  /* 0x0000007706027209 */ /* 0x000fe40007810000 */
[C---:B---3--:R-:W-:Y:S04]  /*a860*/  HMMA.16816.F32.BF16 R20, R196.reuse, R152, R20 ;  /* 0x00000098c414723c */ /* 0x048fe80000041814 */
[----:B------:R-:W-:Y:S02]  /*a870*/  FMNMX.FTZ R0, R5, R0, !PT ;  /* 0x0000000005007209 */ /* 0x000fe40007810000 */
[----:B------:R-:W-:Y:S02]  /*a880*/  FMNMX.FTZ R2, R7, R2, !PT ;  /* 0x0000000207027209 */ /* 0x000fe40007810000 */
[C---:B------:R-:W-:Y:S01]  /*a890*/  HMMA.16816.F32.BF16 R24, R196.reuse, R154, R24 ;  /* 0x0000009ac418723c */ /* 0x040fe20000041818 */
[----:B------:R-:W3:Y:S03]  /*a8a0*/  LDSM.16.M88.4 R152, [R202+0x7000] ;  /* 0x00700000ca98783b */ /* 0x000ee60000000200 */
[----:B------:R-:W-:Y:S02]  /*a8b0*/  FMNMX.FTZ R0, R8, R0, !PT ;  /* 0x0000000008007209 */ /* 0x000fe40007810000 */
[----:B------:R-:W-:Y:S02]  /*a8c0*/  FMNMX.FTZ R2, R10, R2, !PT ;  /* 0x000000020a027209 */ /* 0x000fe40007810000 */
[C---:B-1----:R-:W-:Y:S04]  /*a8d0*/  HMMA.16816.F32.BF16 R28, R196.reuse, R156, R28 ;  /* 0x0000009cc41c723c */ /* 0x042fe8000004181c */
        /* <DEDUP_REMOVED lines=9> */
[----:B------:R-:W1:Y:S01]  /*a970*/  LDSM.16.M88.4 R144, [R202+0x7800] ;  /* 0x00780000ca90783b */ /* 0x000e620000000200 */
[----:B------:R-:W-:Y:S04]  /*a980*/  DEPBAR.LE SB0, 0x0 ;  /* 0x000080000000791a */ /* 0x000fe80000000000 */
[----:B------:R-:W-:Y:S02]  /*a990*/  FMNMX.FTZ R0, R16, R0, !PT ;  /* 0x0000000010007209 */ /* 0x000fe40007810000 */
[C---:B-----5:R-:W-:Y:S01]  /*a9a0*/  HMMA.16816.F32.BF16 R44, R196.reuse, R148, R44 ;  /* 0x00000094c42c723c */ /* 0x060fe2000004182c */
[----:B------:R-:W-:Y:S04]  /*a9b0*/  BAR.SYNC.DEFER_BLOCKING 0x0 ;  /* 0x0000000000007b1d */ /* 0x000fe80000010000 */
[----:B------:R-:W-:Y:S02]  /*a9c0*/  FMNMX.FTZ R0, R17, R0, !PT ;  /* 0x0000000011007209 */ /* 0x000fe40007810000 */
[----:B------:R-:W-:Y:S01]  /*a9d0*/  FMNMX.FTZ R2, R18, R2, !PT ;  /* 0x0000000212027209 */ /* 0x000fe20007810000 */
[C---:B------:R-:W-:Y:S04]  /*a9e0*/  HMMA.16816.F32.BF16 R48, R196.reuse, R150, R48 ;  /* 0x00000096c430723c */ /* 0x040fe80000041830 */
[----:B------:R-:W-:Y:S02]  /*a9f0*/  FMNMX.FTZ R0, R20, R0, !PT ;  /* 0x0000000014007209 */ /* 0x000fe40007810000 */
[----:B------:R-:W-:Y:S02]  /*aa00*/  FMNMX.FTZ R2, R19, R2, !PT ;  /* 0x0000000213027209 */ /* 0x000fe40007810000 */
[C---:B---3--:R-:W-:Y:S04]  /*aa10*/  HMMA.16816.F32.BF16 R52, R196.reuse, R152, R52 ;  /* 0x00000098c434723c */ /* 0x048fe80000041834 */
[----:B------:R-:W-:Y:S02]  /*aa20*/  FMNMX.FTZ R0, R21, R0, !PT ;  /* 0x0000000015007209 */ /* 0x000fe40007810000 */
[----:B------:R-:W-:Y:S02]  /*aa30*/  FMNMX.FTZ R2, R22, R2, !PT ;  /* 0x0000000216027209 */ /* 0x000fe40007810000 */
[C---:B------:R-:W-:Y:S04]  /*aa40*/  HMMA.16816.F32.BF16 R56, R196.reuse, R154, R56 ;  /* 0x0000009ac438723c */ /* 0x040fe80000041838 */
[----:B------:R-:W-:Y:S02]  /*aa50*/  FMNMX.FTZ R0, R24, R0, !PT ;  /* 0x0000000018007209 */ /* 0x000fe40007810000 */
[----:B------:R-:W-:Y:S02]  /*aa60*/  FMNMX.FTZ R2, R23, R2, !PT ;  /* 0x0000000217027209 */ /* 0x000fe40007810000 */
[----:B------:R-:W-:Y:S01]  /*aa70*/  FMNMX.FTZ R0, R25, R0, !PT ;  /* 0x0000000019007209 */ /* 0x000fe20007810000 */
[C---:B-1----:R-:W-:Y:S03]  /*aa80*/  HMMA.16816.F32.BF16 R60, R196.reuse, R144, R60 ;  /* 0x00000090c43c723c */ /* 0x042fe6000004183c */
[----:B------:R-:W-:Y:S02]  /*aa90*/  FMNMX.FTZ R0, R28, R0, !PT ;  /* 0x000000001c007209 */ /* 0x000fe40007810000 */
[----:B------:R-:W-:Y:S02]  /*aaa0*/  FMNMX.FTZ R2, R26, R2, !PT ;  /* 0x000000021a027209 */ /* 0x000fe40007810000 */
[----:B------:R-:W-:Y:S01]  /*aab0*/  FMNMX.FTZ R0, R29, R0, !PT ;  /* 0x000000001d007209 */ /* 0x000fe20007810000 */
        /* <DEDUP_REMOVED lines=34> */
[----:B----4-:R-:W-:Y:S02]  /*ace0*/  FMNMX.FTZ R117, R64, R0, !PT ;  /* 0x0000000040757209 */ /* 0x010fe40007810000 */
[----:B------:R-:W-:Y:S02]  /*acf0*/  FMNMX.FTZ R2, R62, R2, !PT ;  /* 0x000000023e027209 */ /* 0x000fe40007810000 */
[----:B------:R-:W-:Y:S02]  /*ad00*/  FMNMX.FTZ R117, R65, R117, !PT ;  /* 0x0000007541757209 */ /* 0x000fe40007810000 */
[----:B------:R-:W-:Y:S03]  /*ad10*/  FMNMX.FTZ R0, R63, R2, !PT ;  /* 0x000000023f007209 */ /* 0x000fe60007810000 */
[----:B------:R-:W1:Y:S01]  /*ad20*/  SHFL.BFLY PT, R3, R117, 0x2, 0x1f ;  /* 0x0c401f0075037f89 */ /* 0x000e6200000e0000 */
[----:B------:R-:W-:Y:S04]  /*ad30*/  FMNMX.FTZ R0, R66, R0, !PT ;  /* 0x0000000042007209 */ /* 0x000fe80007810000 */
[----:B------:R-:W-:Y:S05]  /*ad40*/  FMNMX.FTZ R0, R67, R0, !PT ;  /* 0x0000000043007209 */ /* 0x000fea0007810000 */
[----:B------:R-:W2:Y:S01]  /*ad50*/  SHFL.BFLY PT, R2, R0, 0x2, 0x1f ;  /* 0x0c401f0000027f89 */ /* 0x000ea200000e0000 */
[----:B-1----:R-:W-:Y:S07]  /*ad60*/  FMNMX.FTZ R117, R117, R3, !PT ;  /* 0x0000000375757209 */ /* 0x002fee0007810000 */
[----:B------:R-:W1:Y:S01]  /*ad70*/  SHFL.BFLY PT, R116, R117, 0x1, 0x1f ;  /* 0x0c201f0075747f89 */ /* 0x000e6200000e0000 */
[----:B--2---:R-:W-:Y:S07]  /*ad80*/  FMNMX.FTZ R0, R0, R2, !PT ;  /* 0x0000000200007209 */ /* 0x004fee0007810000 */
[----:B------:R-:W2:Y:S01]  /*ad90*/  SHFL.BFLY PT, R3, R0, 0x1, 0x1f ;  /* 0x0c201f0000037f89 */ /* 0x000ea200000e0000 */
[----:B-1----:R-:W-:Y:S05]  /*ada0*/  FMNMX.FTZ R117, R117, R116, !PT ;  /* 0x0000007475757209 */ /* 0x002fea0007810000 */
[C---:B------:R-:W-:Y:S02]  /*adb0*/  FMUL.FTZ R156, R117.reuse, c[0x0][0x2d0] ;  /* 0x0000b400759c7a20 */ /* 0x040fe40000410000 */
[----:B------:R-:W-:Y:S02]  /*adc0*/  FADD.FTZ R2, -R117, R118 ;  /* 0x0000007675027221 */ /* 0x000fe40000010100 */
[----:B------:R-:W-:Y:S01]  /*add0*/  FFMA.FTZ R4, R4, c[0x0][0x2d0], -R156 ;  /* 0x0000b40004047a23 */ /* 0x000fe2000001089c */
[----:B--2---:R-:W-:Y:S01]  /*ade0*/  FMNMX.FTZ R116, R0, R3, !PT ;  /* 0x0000000300747209 */ /* 0x004fe20007810000 */
[----:B------:R-:W-:Y:S01]  /*adf0*/  FMUL.FTZ R0, R2, c[0x0][0x2d0] ;  /* 0x0000b40002007a20 */ /* 0x000fe20000410000 */
[----:B------:R-:W-:Y:S01]  /*ae00*/  @P0 SHF.R.S32.HI R3, RZ, 0x1f, R230 ;  /* 0x0000001fff030819 */ /* 0x000fe200000114e6 */
[----:B------:R1:W-:Y:S01]  /*ae10*/  MUFU.EX2 R229, R4 ;  /* 0x0000000400e57308 */ /* 0x0003e20000000800 */
[--C-:B------:R-:W-:Y:S02]  /*ae20*/  FFMA.FTZ R5, R5, c[0x0][0x2d0], -R156.reuse ;  /* 0x0000b40005057a23 */ /* 0x100fe4000001089c */
[--C-:B------:R-:W-:Y:S02]  /*ae30*/  FFMA.FTZ R9, R9, c[0x0][0x2d0], -R156.reuse ;  /* 0x0000b40009097a23 */ /* 0x100fe4000001089c */
[----:B------:R-:W-:Y:S02]  /*ae40*/  @P0 IMAD R3, R3, c[0x0][0x1e0], RZ ;  /* 0x0000780003030a24 */ /* 0x000fe400078e02ff */
[--C-:B------:R-:W-:Y:S02]  /*ae50*/  FFMA.FTZ R12, R12, c[0x0][0x2d0], -R156.reuse ;  /* 0x0000b4000c0c7a23 */ /* 0x100fe4000001089c */
[--C-:B------:R-:W-:Y:S01]  /*ae60*/  FFMA.FTZ R13, R13, c[0x0][0x2d0], -R156.reuse ;  /* 0x0000b4000d0d7a23 */ /* 0x100fe2000001089c */
[----:B------:R2:W3:Y:S01]  /*ae70*/  MUFU.EX2 R2, R0 ;  /* 0x0000000000027308 */ /* 0x0004e20000000800 */
[--C-:B------:R-:W-:Y:S02]  /*ae80*/  FFMA.FTZ R20, R20, c[0x0][0x2d0], -R156.reuse ;  /* 0x0000b40014147a23 */ /* 0x100fe4000001089c */
[--C-:B------:R-:W-:Y:S02]  /*ae90*/  FFMA.FTZ R21, R21, c[0x0][0x2d0], -R156.reuse ;  /* 0x0000b40015157a23 */ /* 0x100fe4000001089c */
[--C-:B------:R-:W-:Y:S02]  /*aea0*/  FFMA.FTZ R24, R24, c[0x0][0x2d0], -R156.reuse ;  /* 0x0000b40018187a23 */ /* 0x100fe4000001089c */
[--C-:B------:R-:W-:Y:S02]  /*aeb0*/  FFMA.FTZ R25, R25, c[0x0][0x2d0], -R156.reuse ;  /* 0x0000b40019197a23 */ /* 0x100fe4000001089c */
[--C-:B------:R-:W-:Y:S01]  /*aec0*/  FFMA.FTZ R28, R28, c[0x0][0x2d0], -R156.reuse ;  /* 0x0000b4001c1c7a23 */ /* 0x100fe2000001089c */
[----:B------:R4:W-:Y:S01]  /*aed0*/  MUFU.EX2 R231, R5 ;  /* 0x0000000500e77308 */ /* 0x0009e20000000800 */
[--C-:B------:R-:W-:Y:S02]  /*aee0*/  FFMA.FTZ R29, R29, c[0x0][0x2d0], -R156.reuse ;  /* 0x0000b4001d1d7a23 */ /* 0x100fe4000001089c */
[--C-:B------:R-:W-:Y:S02]  /*aef0*/  FFMA.FTZ R32, R32, c[0x0][0x2d0], -R156.reuse ;  /* 0x0000b40020207a23 */ /* 0x100fe4000001089c */
[----:B-1----:R-:W-:Y:S02]  /*af00*/  @P0 IMAD R4, R230, c[0x0][0x1e4], R3 ;  /* 0x00007900e6040a24 */ /* 0x002fe400078e0203 */
[--C-:B------:R-:W-:Y:S02]  /*af10*/  FFMA.FTZ R33, R33, c[0x0][0x2d0], -R156.reuse ;  /* 0x0000b40021217a23 */ /* 0x100fe4000001089c */
[--C-:B------:R-:W-:Y:S01]  /*af20*/  FFMA.FTZ R36, R36, c[0x0][0x2d0], -R156.reuse ;  /* 0x0000b40024247a23 */ /* 0x100fe2000001089c */
[----:B------:R-:W-:Y:S01]  /*af30*/  MUFU.EX2 R182, R12 ;  /* 0x0000000c00b67308 */ /* 0x000fe20000000800 */
[--C-:B------:R-:W-:Y:S02]  /*af40*/  FFMA.FTZ R37, R37, c[0x0][0x2d0], -R156.reuse ;  /* 0x0000b40025257a23 */ /* 0x100fe4000001089c */
[----:B------:R-:W-:Y:S02]  /*af50*/  FFMA.FTZ R40, R40, c[0x0][0x2d0], -R156 ;  /* 0x0000b40028287a23 */ /* 0x000fe4000001089c */
[----:B--2---:R-:W-:Y:S02]  /*af60*/  FADD.FTZ R0, -R116, R119 ;  /* 0x0000007774007221 */ /* 0x004fe40000010100 */
[----:B------:R-:W-:Y:S03]  /*af70*/  @P0 IMAD.WIDE.U32 R118, R230, c[0x0][0x1e0], RZ ;  /* 0x00007800e6760a25 */ /* 0x000fe600078e00ff */
[----:B------:R-:W-:Y:S01]  /*af80*/  MUFU.EX2 R181, R13 ;  /* 0x0000000d00b57308 */ /* 0x000fe20000000800 */
[----:B------:R-:W-:Y:S01]  /*af90*/  FMUL.FTZ R0, R0, c[0x0][0x2d0] ;  /* 0x0000b40000007a20 */ /* 0x000fe20000410000 */
[----:B------:R-:W-:Y:S01]  /*afa0*/  @P0 IADD3 R4, R119, R4, RZ ;  /* 0x0000000477040210 */ /* 0x000fe20007ffe0ff */
[----:B---3--:R-:W-:Y:S01]  /*afb0*/  FMUL.FTZ R68, R2, R68 ;  /* 0x0000004402447220 */ /* 0x008fe20000410000 */
[----:B------:R-:W-:Y:S01]  /*afc0*/  @P0 SHF.L.U32 R3, R118, 0x7, RZ ;  /* 0x0000000776030819 */ /* 0x000fe200000006ff */
[----:B------:R-:W-:Y:S01]  /*afd0*/  FMUL.FTZ R69, R2, R69 ;  /* 0x0000004502457220 */ /* 0x000fe20000410000 */
[----:B------:R-:W-:Y:S01]  /*afe0*/  @P0 SHF.L.U64.HI R119, R118, 0x7, R4 ;  /* 0x0000000776770819 */ /* 0x000fe20000010204 */
[----:B------:R-:W-:Y:S01]  /*aff0*/  FFMA.FTZ R118, R8, c[0x0][0x2d0], -R156 ;  /* 0x0000b40008767a23 */ /* 0x000fe2000001089c */
[----:B----4-:R-:W-:Y:S01]  /*b000*/  @P0 IADD3 R5, P4, R3, R234, RZ ;  /* 0x000000ea03050210 */ /* 0x010fe20007f9e0ff */
[C---:B------:R-:W-:Y:S01]  /*b010*/  FMUL.FTZ R72, R2.reuse, R72 ;  /* 0x0000004802487220 */ /* 0x040fe20000410000 */
[----:B------:R-:W1:Y:S01]  /*b020*/  MUFU.EX2 R0, R0 ;  /* 0x0000000000007308 */ /* 0x000e620000000800 */
[C---:B------:R-:W-:Y:S01]  /*b030*/  FMUL.FTZ R73, R2.reuse, R73 ;  /* 0x0000004902497220 */ /* 0x040fe20000410000 */
[----:B------:R-:W-:Y:S01]  /*b040*/  @P0 LEA R4, P1, R5, c[0x0][0x1c8], 0x1 ;  /* 0x0000720005040a11 */ /* 0x000fe200078208ff */
[C---:B------:R-:W-:Y:S01]  /*b050*/  FMUL.FTZ R76, R2.reuse, R76 ;  /* 0x0000004c024c7220 */ /* 0x040fe20000410000 */
[----:B------:R-:W-:Y:S01]  /*b060*/  @P0 IADD3.X R8, R119, R233, RZ, P4, !PT ;  /* 0x000000e977080210 */ /* 0x000fe200027fe4ff */
[C---:B------:R-:W-:Y:S01]  /*b070*/  FMUL.FTZ R77, R2.reuse, R77 ;  /* 0x0000004d024d7220 */ /* 0x040fe20000410000 */
[----:B------:R-:W-:Y:S01]  /*b080*/  @P0 IADD3 R3, P5, P4, R3, 0x40, R234 ;  /* 0x0000004003030810 */ /* 0x000fe20007cbe0ea */
[C---:B------:R-:W-:Y:S01]  /*b090*/  FMUL.FTZ R80, R2.reuse, R80 ;  /* 0x0000005002507220 */ /* 0x040fe20000410000 */
[----:B------:R-:W-:Y:S01]  /*b0a0*/  @P0 LEA.HI.X R5, R5, c[0x0][0x1cc], R8, 0x1, P1 ;  /* 0x0000730005050a11 */ /* 0x000fe200008f0c08 */
[C---:B------:R-:W-:Y:S01]  /*b0b0*/  FMUL.FTZ R81, R2.reuse, R81 ;  /* 0x0000005102517220 */ /* 0x040fe20000410000 */
[----:B------:R2:W-:Y:S01]  /*b0c0*/  MUFU.EX2 R183, R118 ;  /* 0x0000007600b77308 */ /* 0x0005e20000000800 */
[----:B------:R-:W-:Y:S01]  /*b0d0*/  @P0 IADD3.X R8, R119, RZ, R233, P5, P4 ;  /* 0x000000ff77080210 */ /* 0x000fe20002fe84e9 */
[C---:B------:R-:W-:Y:S01]  /*b0e0*/  FMUL.FTZ R84, R2.reuse, R84 ;  /* 0x0000005402547220 */ /* 0x040fe20000410000 */
[----:B------:R3:W-:Y:S01]  /*b0f0*/  @P0 LDGSTS.E.BYPASS.LTC128B.128 [R228+0x8100], [R4.64], !P3 ;  /* 0x0810000004e40fae */ /* 0x0007e2000d901d46 */
[C---:B------:R-:W-:Y:S01]  /*b100*/  @P0 LEA R144, P1, R3.reuse, c[0x0][0x1c8], 0x1 ;  /* 0x0000720003900a11 */ /* 0x040fe200078208ff */
[C---:B------:R-:W-:Y:S02]  /*b110*/  FMUL.FTZ R85, R2.reuse, R85 ;  /* 0x0000005502557220 */ /* 0x040fe40000410000 */
[----:B------:R-:W-:Y:S01]  /*b120*/  FMUL.FTZ R88, R2, R88 ;  /* 0x0000005802587220 */ /* 0x000fe20000410000 */
[----:B------:R-:W-:Y:S01]  /*b130*/  @P0 LEA.HI.X R145, R3, c[0x0][0x1cc], R8, 0x1, P1 ;  /* 0x0000730003910a11 */ /* 0x000fe200008f0c08 */
[----:B------:R-:W-:Y:S01]  /*b140*/  FMUL.FTZ R3, R116, c[0x0][0x2d0] ;  /* 0x0000b40074037a20 */ /* 0x000fe20000410000 */
[----:B------:R-:W-:Y:S01]  /*b150*/  MUFU.EX2 R178, R20 ;  /* 0x0000001400b27308 */ /* 0x000fe20000000800 */
[----:B------:R-:W-:Y:S01]  /*b160*/  FMUL.FTZ R89, R2, R89 ;  /* 0x0000005902597220 */ /* 0x000fe20000410000 */
[----:B------:R-:W4:Y:S01]  /*b170*/  LDL.LU R234, [R1+0x4] ;  /* 0x0000040001ea7983 */ /* 0x000f220000300800 */
[--C-:B------:R-:W-:Y:S02]  /*b180*/  FFMA.FTZ R6, R6, c[0x0][0x2d0], -R3.reuse ;  /* 0x0000b40006067a23 */ /* 0x100fe40000010803 */
[--C-:B------:R-:W-:Y:S01]  /*b190*/  FFMA.FTZ R7, R7, c[0x0][0x2d0], -R3.reuse ;  /* 0x0000b40007077a23 */ /* 0x100fe20000010803 */
[----:B------:R5:W-:Y:S01]  /*b1a0*/  @P0 LDGSTS.E.BYPASS.LTC128B.128 [R228+0xc100], [R144.64], !P2 ;  /* 0x0c10000090e40fae */ /* 0x000be2000d101d46 */
[--C-:B------:R-:W-:Y:S02]  /*b1b0*/  FFMA.FTZ R10, R10, c[0x0][0x2d0], -R3.reuse ;  /* 0x0000b4000a0a7a23 */ /* 0x100fe40000010803 */
[--C-:B------:R-:W-:Y:S01]  /*b1c0*/  FFMA.FTZ R11, R11, c[0x0][0x2d0], -R3.reuse ;  /* 0x0000b4000b0b7a23 */ /* 0x100fe20000010803 */
[----:B------:R-:W-:Y:S01]  /*b1d0*/  MUFU.EX2 R163, R6 ;  /* 0x0000000600a37308 */ /* 0x000fe20000000800 */
[C---:B-1----:R-:W-:Y:S02]  /*b1e0*/  FMUL.FTZ R70, R0.reuse, R70 ;  /* 0x0000004600467220 */ /* 0x042fe40000410000 */
[C---:B------:R-:W-:Y:S01]  /*b1f0*/  FMUL.FTZ R71, R0.reuse, R71 ;  /* 0x0000004700477220 */ /* 0x040fe20000410000 */
[----:B--2---:R-:W-:Y:S01]  /*b200*/  @P0 MOV R118, c[0x0][0x1e0] ;  /* 0x0000780000760a02 */ /* 0x004fe20000000f00 */
[C---:B------:R-:W-:Y:S01]  /*b210*/  FMUL.FTZ R74, R0.reuse, R74 ;  /* 0x0000004a004a7220 */ /* 0x040fe20000410000 */
[----:B------:R-:W2:Y:S01]  /*b220*/  LDL.LU R233, [R1+0x8] ;  /* 0x0000080001e97983 */ /* 0x000ea20000300800 */
[----:B------:R-:W-:Y:S01]  /*b230*/  FMUL.FTZ R75, R0, R75 ;  /* 0x0000004b004b7220 */ /* 0x000fe20000410000 */
[----:B------:R-:W-:Y:S01]  /*b240*/  @P0 SHF.L.U64.HI R119, R118, R232, c[0x0][0x1e4] ;  /* 0x0000790076770619 */ /* 0x000fe200000102e8 */
[----:B------:R-:W-:Y:S01]  /*b250*/  FMUL.FTZ R78, R0, R78 ;  /* 0x0000004e004e7220 */ /* 0x000fe20000410000 */
[----:B------:R1:W-:Y:S01]  /*b260*/  MUFU.EX2 R232, R9 ;  /* 0x0000000900e87308 */ /* 0x0003e20000000800 */
[----:B------:R-:W-:Y:S01]  /*b270*/  @P0 SHF.L.U32 R118, R118, 0x6, RZ ;  /* 0x0000000676760819 */ /* 0x000fe200000006ff */
[C---:B------:R-:W-:Y:S02]  /*b280*/  FMUL.FTZ R79, R0.reuse, R79 ;  /* 0x0000004f004f7220 */ /* 0x040fe40000410000 */
[----:B------:R-:W-:Y:S01]  /*b290*/  FMUL.FTZ R82, R0, R82 ;  /* 0x0000005200527220 */ /* 0x000fe20000410000 */
[----:B------:R-:W-:Y:S01]  /*b2a0*/  @P0 IADD3 R8, P1, R4, R118, RZ ;  /* 0x0000007604080210 */ /* 0x000fe20007f3e0ff */
[C---:B------:R-:W-:Y:S02]  /*b2b0*/  FMUL.FTZ R83, R0.reuse, R83 ;  /* 0x0000005300537220 */ /* 0x040fe40000410000 */
[----:B------:R-:W-:Y:S01]  /*b2c0*/  FMUL.FTZ R86, R0, R86 ;  /* 0x0000005600567220 */ /* 0x000fe20000410000 */
[----:B---3--:R-:W-:Y:S01]  /*b2d0*/  @P0 IADD3 R4, P4, R8, R118, RZ ;  /* 0x0000007608040210 */ /* 0x008fe20007f9e0ff */
[----:B------:R3:W3:Y:S01]  /*b2e0*/  MUFU.EX2 R162, R7 ;  /* 0x0000000700a27308 */ /* 0x0006e20000000800 */
[----:B------:R-:W-:Y:S02]  /*b2f0*/  FMUL.FTZ R87, R0, R87 ;  /* 0x0000005700577220 */ /* 0x000fe40000410000 */
[--C-:B------:R-:W-:Y:S02]  /*b300*/  FFMA.FTZ R14, R14, c[0x0][0x2d0], -R3.reuse ;  /* 0x0000b4000e0e7a23 */ /* 0x100fe40000010803 */
[--C-:B------:R-:W-:Y:S02]  /*b310*/  FFMA.FTZ R15, R15, c[0x0][0x2d0], -R3.reuse ;  /* 0x0000b4000f0f7a23 */ /* 0x100fe40000010803 */
[C---:B------:R-:W-:Y:S02]  /*b320*/  FMUL.FTZ R90, R0.reuse, R90 ;  /* 0x0000005a005a7220 */ /* 0x040fe40000410000 */
[----:B------:R-:W-:Y:S01]  /*b330*/  FMUL.FTZ R91, R0, R91 ;  /* 0x0000005b005b7220 */ /* 0x000fe20000410000 */
[----:B------:R5:W-:Y:S01]  /*b340*/  MUFU.EX2 R161, R10 ;  /* 0x0000000a00a17308 */ /* 0x000be20000000800 */
[C---:B------:R-:W-:Y:S02]  /*b350*/  FMUL.FTZ R12, R2.reuse, R128 ;  /* 0x00000080020c7220 */ /* 0x040fe40000410000 */
[----:B------:R-:W-:Y:S01]  /*b360*/  FMUL.FTZ R13, R2, R129 ;  /* 0x00000081020d7220 */ /* 0x000fe20000410000 */
[-C--:B-1----:R-:W-:Y:S01]  /*b370*/  @P0 IADD3.X R9, R5, R119.reuse, RZ, P1, !PT ;  /* 0x0000007705090210 */ /* 0x082fe20000ffe4ff */
[--C-:B------:R-:W-:Y:S01]  /*b380*/  FFMA.FTZ R22, R22, c[0x0][0x2d0], -R3.reuse ;  /* 0x0000b40016167a23 */ /* 0x100fe20000010803 */
[----:B------:R-:W-:Y:S01]  /*b390*/  @P0 IADD3 R6, P1, R4, R118, RZ ;  /* 0x0000007604060210 */ /* 0x000fe20007f3e0ff */
[--C-:B------:R-:W-:Y:S01]  /*b3a0*/  FFMA.FTZ R23, R23, c[0x0][0x2d0], -R3.reuse ;  /* 0x0000b40017177a23 */ /* 0x100fe20000010803 */
[-C--:B------:R-:W-:Y:S01]  /*b3b0*/  @P0 IADD3.X R5, R9, R119.reuse, RZ, P4, !PT ;  /* 0x0000007709050210 */ /* 0x080fe200027fe4ff */
[----:B------:R1:W-:Y:S01]  /*b3c0*/  @P0 LDGSTS.E.BYPASS.LTC128B.128 [R228+0x9100], [R8.64], !P3 ;  /* 0x0910000008e40fae */ /* 0x0003e2000d901d46 */
[----:B------:R1:W1:Y:S01]  /*b3d0*/  MUFU.EX2 R164, R11 ;  /* 0x0000000b00a47308 */ /* 0x0002620000000800 */
[--C-:B------:R-:W-:Y:S02]  /*b3e0*/  FFMA.FTZ R26, R26, c[0x0][0x2d0], -R3.reuse ;  /* 0x0000b4001a1a7a23 */ /* 0x100fe40000010803 */
[--C-:B------:R-:W-:Y:S01]  /*b3f0*/  FFMA.FTZ R27, R27, c[0x0][0x2d0], -R3.reuse ;  /* 0x0000b4001b1b7a23 */ /* 0x100fe20000010803 */
[----:B---3--:R-:W-:Y:S01]  /*b400*/  @P0 IADD3.X R7, R5, R119, RZ, P1, !PT ;  /* 0x0000007705070210 */ /* 0x008fe20000ffe4ff */
[--C-:B------:R-:W-:Y:S02]  /*b410*/  FFMA.FTZ R30, R30, c[0x0][0x2d0], -R3.reuse ;  /* 0x0000b4001e1e7a23 */ /* 0x100fe40000010803 */
[----:B------:R3:W-:Y:S01]  /*b420*/  @P0 LDGSTS.E.BYPASS.LTC128B.128 [R228+0xd100], [R8.64+0x80], !P2 ;  /* 0x0d10008008e40fae */ /* 0x0007e2000d101d46 */
[--C-:B------:R-:W-:Y:S02]  /*b430*/  FFMA.FTZ R31, R31, c[0x0][0x2d0], -R3.reuse ;  /* 0x0000b4001f1f7a23 */ /* 0x100fe40000010803 */
[----:B------:R3:W-:Y:S01]  /*b440*/  MUFU.EX2 R160, R14 ;  /* 0x0000000e00a07308 */ /* 0x0007e20000000800 */
[--C-:B------:R-:W-:Y:S02]  /*b450*/  FFMA.FTZ R34, R34, c[0x0][0x2d0], -R3.reuse ;  /* 0x0000b40022227a23 */ /* 0x100fe40000010803 */
[--C-:B------:R-:W-:Y:S02]  /*b460*/  FFMA.FTZ R35, R35, c[0x0][0x2d0], -R3.reuse ;  /* 0x0000b40023237a23 */ /* 0x100fe40000010803 */
[----:B------:R3:W-:Y:S01]  /*b470*/  @P0 LDGSTS.E.BYPASS.LTC128B.128 [R228+0xa100], [R4.64], !P3 ;  /* 0x0a10000004e40fae */ /* 0x0007e2000d901d46 */
[----:B-----5:R-:W-:Y:S02]  /*b480*/  FMUL.FTZ R10, R0, R126 ;  /* 0x0000007e000a7220 */ /* 0x020fe40000410000 */
[--C-:B------:R-:W-:Y:S02]  /*b490*/  FFMA.FTZ R38, R38, c[0x0][0x2d0], -R3.reuse ;  /* 0x0000b40026267a23 */ /* 0x100fe40000010803 */
[----:B------:R5:W5:Y:S01]  /*b4a0*/  MUFU.EX2 R159, R15 ;  /* 0x0000000f009f7308 */ /* 0x000b620000000800 */
[--C-:B------:R-:W-:Y:S02]  /*b4b0*/  FFMA.FTZ R39, R39, c[0x0][0x2d0], -R3.reuse ;  /* 0x0000b40027277a23 */ /* 0x100fe40000010803 */
[----:B------:R5:W-:Y:S01]  /*b4c0*/  @P0 LDGSTS.E.BYPASS.LTC128B.128 [R228+0xe100], [R4.64+0x80], !P2 ;  /* 0x0e10008004e40fae */ /* 0x000be2000d101d46 */
[----:B-1----:R-:W-:Y:S02]  /*b4d0*/  FMUL.FTZ R11, R0, R127 ;  /* 0x0000007f000b7220 */ /* 0x002fe40000410000 */
[--C-:B------:R-:W-:Y:S02]  /*b4e0*/  FFMA.FTZ R41, R41, c[0x0][0x2d0], -R156.reuse ;  /* 0x0000b40029297a23 */ /* 0x100fe4000001089c */
[--C-:B------:R-:W-:Y:S02]  /*b4f0*/  FFMA.FTZ R42, R42, c[0x0][0x2d0], -R3.reuse ;  /* 0x0000b4002a2a7a23 */ /* 0x100fe40000010803 */
[----:B------:R-:W-:Y:S01]  /*b500*/  MUFU.EX2 R177, R21 ;  /* 0x0000001500b17308 */ /* 0x000fe20000000800 */
[----:B------:R1:W-:Y:S01]  /*b510*/  @P0 LDGSTS.E.BYPASS.LTC128B.128 [R228+0xb100], [R6.64], !P3 ;  /* 0x0b10000006e40fae */ /* 0x0003e2000d901d46 */
[--C-:B------:R-:W-:Y:S02]  /*b520*/  FFMA.FTZ R43, R43, c[0x0][0x2d0], -R3.reuse ;  /* 0x0000b4002b2b7a23 */ /* 0x100fe40000010803 */
[C---:B---3--:R-:W-:Y:S02]  /*b530*/  FMUL.FTZ R8, R2.reuse, R124 ;  /* 0x0000007c02087220 */ /* 0x048fe40000410000 */
[----:B------:R-:W-:Y:S02]  /*b540*/  FMUL.FTZ R9, R2, R125 ;  /* 0x0000007d02097220 */ /* 0x000fe40000410000 */
[----:B------:R-:W-:Y:S01]  /*b550*/  FMUL.FTZ R14, R0, R130 ;  /* 0x00000082000e7220 */ /* 0x000fe20000410000 */
[----:B------:R1:W-:Y:S01]  /*b560*/  @P0 LDGSTS.E.BYPASS.LTC128B.128 [R228+0xf100], [R6.64+0x80], !P2 ;  /* 0x0f10008006e40fae */ /* 0x0003e2000d101d46 */
[----:B------:R-:W-:Y:S01]  /*b570*/  MUFU.EX2 R176, R24 ;  /* 0x0000001800b07308 */ /* 0x000fe20000000800 */
[--C-:B------:R-:W-:Y:S02]  /*b580*/  FFMA.FTZ R44, R44, c[0x0][0x2d0], -R156.reuse ;  /* 0x0000b4002c2c7a23 */ /* 0x100fe4000001089c */
[--C-:B------:R-:W-:Y:S02]  /*b590*/  FFMA.FTZ R45, R45, c[0x0][0x2d0], -R156.reuse ;  /* 0x0000b4002d2d7a23 */ /* 0x100fe4000001089c */
[----:B-----5:R-:W-:Y:S02]  /*b5a0*/  FMUL.FTZ R15, R0, R131 ;  /* 0x00000083000f7220 */ /* 0x020fe40000410000 */
[----:B------:R-:W3:Y:S01]  /*b5b0*/  LDSM.16.MT88.4 R144, [R200] ;  /* 0x00000000c890783b */ /* 0x000ee20000004200 */
[--C-:B------:R-:W-:Y:S02]  /*b5c0*/  FFMA.FTZ R46, R46, c[0x0][0x2d0], -R3.reuse ;  /* 0x0000b4002e2e7a23 */ /* 0x100fe40000010803 */
[C---:B------:R-:W-:Y:S01]  /*b5d0*/  FMUL.FTZ R4, R2.reuse, R120 ;  /* 0x0000007802047220 */ /* 0x040fe20000410000 */
[----:B------:R-:W-:Y:S01]  /*b5e0*/  F2FP.BF16.PACK_AB R120, R231, R229 ;  /* 0x000000e5e778723e */ /* 0x000fe200000010ff */
[----:B------:R-:W-:Y:S01]  /*b5f0*/  FMUL.FTZ R5, R2, R121 ;  /* 0x0000007902057220 */ /* 0x000fe20000410000 */
[----:B------:R-:W-:Y:S01]  /*b600*/  F2FP.BF16.PACK_AB R121, R162, R163 ;  /* 0x000000a3a279723e */ /* 0x000fe200000010ff */
[----:B------:R-:W-:Y:S01]  /*b610*/  MUFU.EX2 R167, R25 ;  /* 0x0000001900a77308 */ /* 0x000fe20000000800 */
[----:B------:R-:W5:Y:S01]  /*b620*/  LDSM.16.MT88.4 R148, [R204] ;  /* 0x00000000cc94783b */ /* 0x000f620000004200 */
[--C-:B------:R-:W-:Y:S02]  /*b630*/  FFMA.FTZ R47, R47, c[0x0][0x2d0], -R3.reuse ;  /* 0x0000b4002f2f7a23 */ /* 0x100fe40000010803 */
[C---:B------:R-:W-:Y:S02]  /*b640*/  FMUL.FTZ R92, R2.reuse, R92 ;  /* 0x0000005c025c7220 */ /* 0x040fe40000410000 */
[----:B------:R-:W-:Y:S02]  /*b650*/  FMUL.FTZ R93, R2, R93 ;  /* 0x0000005d025d7220 */ /* 0x000fe40000410000 */
[C---:B------:R-:W-:Y:S01]  /*b660*/  FMUL.FTZ R94, R0.reuse, R94 ;  /* 0x0000005e005e7220 */ /* 0x040fe20000410000 */
[----:B------:R-:W5:Y:S01]  /*b670*/  LDSM.16.MT88.4 R152, [R203] ;  /* 0x00000000cb98783b */ /* 0x000f620000004200 */
[----:B------:R-:W-:Y:S01]  /*b680*/  MUFU.EX2 R166, R28 ;  /* 0x0000001c00a67308 */ /* 0x000fe20000000800 */
[C---:B------:R-:W-:Y:S02]  /*b690*/  FMUL.FTZ R95, R0.reuse, R95 ;  /* 0x0000005f005f7220 */ /* 0x040fe40000410000 */
[----:B-1----:R-:W-:Y:S01]  /*b6a0*/  FMUL.FTZ R6, R0, R122 ;  /* 0x0000007a00067220 */ /* 0x002fe20000410000 */
[----:B------:R-:W-:Y:S01]  /*b6b0*/  F2FP.BF16.PACK_AB R122, R232, R183 ;  /* 0x000000b7e87a723e */ /* 0x000fe200000010ff */
[----:B------:R-:W-:Y:S01]  /*b6c0*/  FMUL.FTZ R7, R0, R123 ;  /* 0x0000007b00077220 */ /* 0x000fe20000410000 */
[----:B------:R-:W-:Y:S01]  /*b6d0*/  F2FP.BF16.PACK_AB R123, R164, R161 ;  /* 0x000000a1a47b723e */ /* 0x000fe200000010ff */
[----:B------:R-:W1:Y:S01]  /*b6e0*/  LDSM.16.MT88.4 R124, [R223] ;  /* 0x00000000df7c783b */ /* 0x000e620000004200 */
[C---:B------:R-:W-:Y:S02]  /*b6f0*/  FMUL.FTZ R96, R2.reuse, R96 ;  /* 0x0000006002607220 */ /* 0x040fe40000410000 */
[----:B------:R-:W-:Y:S01]  /*b700*/  MUFU.EX2 R165, R29 ;  /* 0x0000001d00a57308 */ /* 0x000fe20000000800 */
[----:B------:R-:W-:Y:S02]  /*b710*/  FMUL.FTZ R97, R2, R97 ;  /* 0x0000006102617220 */ /* 0x000fe40000410000 */
[C---:B------:R-:W-:Y:S02]  /*b720*/  FMUL.FTZ R98, R0.reuse, R98 ;  /* 0x0000006200627220 */ /* 0x040fe40000410000 */
[----:B------:R-:W-:Y:S01]  /*b730*/  LDSM.16.MT88.4 R128, [R206+0x4000] ;  /* 0x00400000ce80783b */ /* 0x000fe20000004200 */
[----:B------:R-:W-:Y:S02]  /*b740*/  FMUL.FTZ R99, R0, R99 ;  /* 0x0000006300637220 */ /* 0x000fe40000410000 */
[--C-:B------:R-:W-:Y:S02]  /*b750*/  FFMA.FTZ R16, R16, c[0x0][0x2d0], -R156.reuse ;  /* 0x0000b40010107a23 */ /* 0x100fe4000001089c */
[----:B------:R-:W-:Y:S01]  /*b760*/  MUFU.EX2 R119, R46 ;  /* 0x0000002e00777308 */ /* 0x000fe20000000800 */
[--C-:B------:R-:W-:Y:S01]  /*b770*/  FFMA.FTZ R17, R17, c[0x0][0x2d0], -R156.reuse ;  /* 0x0000b40011117a23 */ /* 0x100fe2000001089c */
[C---:B---3--:R-:W-:Y:S01]  /*b780*/  HMMA.16816.F32.BF16 R4, R120.reuse, R144, R4 ;  /* 0x000000907804723c */ /* 0x048fe20000041804 */
[----:B------:R-:W0:Y:S04]  /*b790*/  LDGDEPBAR ;  /* 0x00000000000079af */ /* 0x000e280000000000 */
[--C-:B------:R-:W-:Y:S03]  /*b7a0*/  FFMA.FTZ R18, R18, c[0x0][0x2d0], -R3.reuse ;  /* 0x0000b40012127a23 */ /* 0x100fe60000010803 */
[----:B------:R-:W-:Y:S01]  /*b7b0*/  MUFU.EX2 R118, R47 ;  /* 0x0000002f00767308 */ /* 0x000fe20000000800 */
[C---:B------:R-:W-:Y:S01]  /*b7c0*/  HMMA.16816.F32.BF16 R8, R120.reuse, R146, R8 ;  /* 0x000000927808723c */ /* 0x040fe20000041808 */
[----:B------:R-:W3:Y:S02]  /*b7d0*/  LDSM.16.MT88.4 R144, [R200+0x4000] ;  /* 0x00400000c890783b */ /* 0x000ee40000004200 */
[--C-:B------:R-:W-:Y:S02]  /*b7e0*/  FFMA.FTZ R19, R19, c[0x0][0x2d0], -R3.reuse ;  /* 0x0000b40013137a23 */ /* 0x100fe40000010803 */
[C---:B------:R-:W-:Y:S03]  /*b7f0*/  FMUL.FTZ R100, R2.reuse, R100 ;  /* 0x0000006402647220 */ /* 0x040fe60000410000 */
[C---:B-----5:R-:W-:Y:S01]  /*b800*/  HMMA.16816.F32.BF16 R68, R120.reuse, R148, R68 ;  /* 0x000000947844723c */ /* 0x060fe20000041844 */
[----:B------:R5:W-:Y:S03]  /*b810*/  MUFU.EX2 R180, R16 ;  /* 0x0000001000b47308 */ /* 0x000be60000000800 */
[----:B------:R-:W-:Y:S02]  /*b820*/  FMUL.FTZ R101, R2, R101 ;  /* 0x0000006502657220 */ /* 0x000fe40000410000 */
[C---:B------:R-:W-:Y:S02]  /*b830*/  FMUL.FTZ R102, R0.reuse, R102 ;  /* 0x0000006600667220 */ /* 0x040fe40000410000 */
[C---:B------:R-:W-:Y:S01]  /*b840*/  HMMA.16816.F32.BF16 R72, R120.reuse, R150, R72 ;  /* 0x000000967848723c */ /* 0x040fe20000041848 */
[----:B------:R-:W3:Y:S02]  /*b850*/  LDSM.16.MT88.4 R148, [R204+0x4000] ;  /* 0x00400000cc94783b */ /* 0x000ee40000004200 */
[----:B------:R1:W1:Y:S01]  /*b860*/  MUFU.EX2 R179, R17 ;  /* 0x0000001100b37308 */ /* 0x0002620000000800 */
[----:B------:R-:W-:Y:S02]  /*b870*/  FMUL.FTZ R103, R0, R103 ;  /* 0x0000006700677220 */ /* 0x000fe40000410000 */
[C---:B------:R-:W-:Y:S02]  /*b880*/  FMUL.FTZ R104, R2.reuse, R104 ;  /* 0x0000006802687220 */ /* 0x040fe40000410000 */
[C---:B------:R-:W-:Y:S04]  /*b890*/  HMMA.16816.F32.BF16 R76, R120.reuse, R152, R76 ;  /* 0x00000098784c723c */ /* 0x040fe8000004184c */
[----:B------:R-:W-:Y:S01]  /*b8a0*/  FMUL.FTZ R105, R2, R105 ;  /* 0x0000006902697220 */ /* 0x000fe20000410000 */
[----:B------:R-:W-:Y:S01]  /*b8b0*/  MUFU.EX2 R153, R26 ;  /* 0x0000001a00997308 */ /* 0x000fe20000000800 */
[----:B------:R-:W-:Y:S02]  /*b8c0*/  FMUL.FTZ R106, R0, R106 ;  /* 0x0000006a006a7220 */ /* 0x000fe40000410000 */
[C---:B------:R-:W-:Y:S04]  /*b8d0*/  HMMA.16816.F32.BF16 R80, R120.reuse, R154, R80 ;  /* 0x0000009a7850723c */ /* 0x040fe80000041850 */
[----:B-----5:R-:W-:Y:S02]  /*b8e0*/  FMUL.FTZ R16, R2, R132 ;  /* 0x0000008402107220 */ /* 0x020fe40000410000 */
[----:B------:R-:W-:Y:S01]  /*b8f0*/  FMUL.FTZ R107, R0, R107 ;  /* 0x0000006b006b7220 */ /* 0x000fe20000410000 */
[----:B------:R-:W-:Y:S01]  /*b900*/  MUFU.EX2 R155, R22 ;  /* 0x00000016009b7308 */ /* 0x000fe20000000800 */
[C---:B-1----:R-:W-:Y:S04]  /*b910*/  HMMA.16816.F32.BF16 R84, R120.reuse, R124, R84 ;  /* 0x0000007c7854723c */ /* 0x042fe80000041854 */
[C---:B------:R-:W-:Y:S02]  /*b920*/  FMUL.FTZ R17, R2.reuse, R133 ;  /* 0x0000008502117220 */ /* 0x040fe40000410000 */
[C---:B------:R-:W-:Y:S02]  /*b930*/  FMUL.FTZ R108, R2.reuse, R108 ;  /* 0x0000006c026c7220 */ /* 0x040fe40000410000 */
[C---:B------:R-:W-:Y:S01]  /*b940*/  HMMA.16816.F32.BF16 R88, R120.reuse, R126, R88 ;  /* 0x0000007e7858723c */ /* 0x040fe20000041858 */
[----:B------:R-:W1:Y:S01]  /*b950*/  LDSM.16.MT88.4 R124, [R203+0x4000] ;  /* 0x00400000cb7c783b */ /* 0x000e620000004200 */
[----:B------:R5:W-:Y:S02]  /*b960*/  MUFU.EX2 R154, R23 ;  /* 0x00000017009a7308 */ /* 0x000be40000000800 */
[----:B------:R-:W-:Y:S02]  /*b970*/  FMUL.FTZ R109, R2, R109 ;  /* 0x0000006d026d7220 */ /* 0x000fe40000410000 */
[C---:B------:R-:W-:Y:S02]  /*b980*/  FMUL.FTZ R110, R0.reuse, R110 ;  /* 0x0000006e006e7220 */ /* 0x040fe40000410000 */
[C---:B---3--:R-:W-:Y:S04]  /*b990*/  HMMA.16816.F32.BF16 R92, R120.reuse, R144, R92 ;  /* 0x00000090785c723c */ /* 0x048fe8000004185c */
[----:B------:R3:W-:Y:S01]  /*b9a0*/  MUFU.EX2 R152, R27 ;  /* 0x0000001b00987308 */ /* 0x0007e20000000800 */
[----:B------:R-:W-:Y:S02]  /*b9b0*/  FMUL.FTZ R111, R0, R111 ;  /* 0x0000006f006f7220 */ /* 0x000fe40000410000 */
[C---:B------:R-:W-:Y:S01]  /*b9c0*/  FMUL.FTZ R112, R2.reuse, R112 ;  /* 0x0000007002707220 */ /* 0x040fe20000410000 */
[C---:B------:R-:W-:Y:S01]  /*b9d0*/  HMMA.16816.F32.BF16 R96, R120.reuse, R146, R96 ;  /* 0x000000927860723c */ /* 0x040fe20000041860 */
[----:B------:R-:W3:Y:S03]  /*b9e0*/  LDSM.16.MT88.4 R144, [R200+0x800] ;  /* 0x00080000c890783b */ /* 0x000ee60000004200 */
[----:B------:R-:W-:Y:S02]  /*b9f0*/  FMUL.FTZ R113, R2, R113 ;  /* 0x0000007102717220 */ /* 0x000fe40000410000 */
[----:B------:R3:W-:Y:S01]  /*ba00*/  MUFU.EX2 R158, R18 ;  /* 0x00000012009e7308 */ /* 0x0007e20000000800 */
[C---:B------:R-:W-:Y:S01]  /*ba10*/  FMUL.FTZ R114, R0.reuse, R114 ;  /* 0x0000007200727220 */ /* 0x040fe20000410000 */
[C---:B------:R-:W-:Y:S01]  /*ba20*/  HMMA.16816.F32.BF16 R12, R120.reuse, R148, R12 ;  /* 0x00000094780c723c */ /* 0x040fe2000004180c */
[----:B-----5:R-:W-:Y:S03]  /*ba30*/  LDSM.16.MT88.4 R20, [R204+0x4800] ;  /* 0x00480000cc14783b */ /* 0x020fe60000004200 */
[----:B------:R-:W-:Y:S02]  /*ba40*/  FMUL.FTZ R115, R0, R115 ;  /* 0x0000007300737220 */ /* 0x000fe40000410000 */
[--C-:B------:R-:W-:Y:S02]  /*ba50*/  FFMA.FTZ R48, R48, c[0x0][0x2d0], -R156.reuse ;  /* 0x0000b40030307a23 */ /* 0x100fe4000001089c */
[C---:B------:R-:W-:Y:S01]  /*ba60*/  HMMA.16816.F32.BF16 R100, R120.reuse, R150, R100 ;  /* 0x000000967864723c */ /* 0x040fe20000041864 */
[----:B------:R5:W3:Y:S01]  /*ba70*/  MUFU.EX2 R157, R19 ;  /* 0x00000013009d7308 */ /* 0x000ae20000000800 */
[----:B------:R-:W-:Y:S02]  /*ba80*/  LDSM.16.MT88.4 R148, [R206+0x4800] ;  /* 0x00480000ce94783b */ /* 0x000fe40000004200 */
[--C-:B------:R-:W-:Y:S02]  /*ba90*/  FFMA.FTZ R49, R49, c[0x0][0x2d0], -R156.reuse ;  /* 0x0000b40031317a23 */ /* 0x100fe4000001089c */
[--C-:B------:R-:W-:Y:S02]  /*baa0*/  FFMA.FTZ R50, R50, c[0x0][0x2d0], -R3.reuse ;  /* 0x0000b40032327a23 */ /* 0x100fe40000010803 */
[--C-:B------:R-:W-:Y:S01]  /*bab0*/  FFMA.FTZ R51, R51, c[0x0][0x2d0], -R3.reuse ;  /* 0x0000b40033337a23 */ /* 0x100fe20000010803 */
[C---:B-1----:R-:W-:Y:S01]  /*bac0*/  HMMA.16816.F32.BF16 R104, R120.reuse, R124, R104 ;  /* 0x0000007c7868723c */ /* 0x042fe20000041868 */
[----:B---3--:R-:W-:Y:S01]  /*bad0*/  LDSM.16.MT88.4 R24, [R204+0x1000] ;  /* 0x00100000cc18783b */ /* 0x008fe20000004200 */
[----:B------:R-:W-:Y:S01]  /*bae0*/  MUFU.EX2 R48, R48 ;  /* 0x0000003000307308 */ /* 0x000fe20000000800 */
[--C-:B------:R-:W-:Y:S02]  /*baf0*/  FFMA.FTZ R52, R52, c[0x0][0x2d0], -R156.reuse ;  /* 0x0000b40034347a23 */ /* 0x100fe4000001089c */
[----:B------:R-:W-:Y:S02]  /*bb00*/  FMUL.FTZ R18, R0, R134 ;  /* 0x0000008600127220 */ /* 0x000fe40000410000 */
[--C-:B------:R-:W-:Y:S01]  /*bb10*/  FFMA.FTZ R53, R53, c[0x0][0x2d0], -R156.reuse ;  /* 0x0000b40035357a23 */ /* 0x100fe2000001089c */
[C---:B------:R-:W-:Y:S01]  /*bb20*/  HMMA.16816.F32.BF16 R108, R120.reuse, R126, R108 ;  /* 0x0000007e786c723c */ /* 0x040fe2000004186c */
[----:B------:R-:W1:Y:S03]  /*bb30*/  LDSM.16.MT88.4 R124, [R204+0x800] ;  /* 0x00080000cc7c783b */ /* 0x000e660000004200 */
[----:B------:R-:W-:Y:S01]  /*bb40*/  MUFU.EX2 R49, R49 ;  /* 0x0000003100317308 */ /* 0x000fe20000000800 */
[--C-:B------:R-:W-:Y:S02]  /*bb50*/  FFMA.FTZ R54, R54, c[0x0][0x2d0], -R3.reuse ;  /* 0x0000b40036367a23 */ /* 0x100fe40000010803 */
[--C-:B------:R-:W-:Y:S02]  /*bb60*/  FFMA.FTZ R55, R55, c[0x0][0x2d0], -R3.reuse ;  /* 0x0000b40037377a23 */ /* 0x100fe40000010803 */
[----:B-----5:R-:W-:Y:S02]  /*bb70*/  FMUL.FTZ R19, R0, R135 ;  /* 0x0000008700137220 */ /* 0x020fe40000410000 */
[----:B------:R-:W3:Y:S01]  /*bb80*/  LDSM.16.MT88.4 R132, [R203+0x800] ;  /* 0x00080000cb84783b */ /* 0x000ee20000004200 */
[--C-:B------:R-:W-:Y:S02]  /*bb90*/  FFMA.FTZ R56, R56, c[0x0][0x2d0], -R156.reuse ;  /* 0x0000b40038387a23 */ /* 0x100fe4000001089c */
[----:B------:R-:W-:Y:S01]  /*bba0*/  MUFU.EX2 R50, R50 ;  /* 0x0000003200327308 */ /* 0x000fe20000000800 */
[--C-:B------:R-:W-:Y:S01]  /*bbb0*/  FFMA.FTZ R57, R57, c[0x0][0x2d0], -R156.reuse ;  /* 0x0000b40039397a23 */ /* 0x100fe2000001089c */
[C---:B------:R-:W-:Y:S03]  /*bbc0*/  HMMA.16816.F32.BF16 R16, R120.reuse, R128, R16 ;  /* 0x000000807810723c */ /* 0x040fe60000041810 */
[--C-:B------:R-:W-:Y:S02]  /*bbd0*/  FFMA.FTZ R58, R58, c[0x0][0x2d0], -R3.reuse ;  /* 0x0000b4003a3a7a23 */ /* 0x100fe40000010803 */
[--C-:B------:R-:W-:Y:S02]  /*bbe0*/  FFMA.FTZ R59, R59, c[0x0][0x2d0], -R3.reuse ;  /* 0x0000b4003b3b7a23 */ /* 0x100fe40000010803 */
[--C-:B------:R-:W-:Y:S01]  /*bbf0*/  FFMA.FTZ R60, R60, c[0x0][0x2d0], -R156.reuse ;  /* 0x0000b4003c3c7a23 */ /* 0x100fe2000001089c */
[----:B------:R-:W-:Y:S01]  /*bc00*/  HMMA.16816.F32.BF16 R112, R120, R130, R112 ;  /* 0x000000827870723c */ /* 0x000fe20000041870 */
[----:B------:R-:W5:Y:S01]  /*bc10*/  LDSM.16.MT88.4 R128, [R206+0x800] ;  /* 0x00080000ce80783b */ /* 0x000f620000004200 */
[----:B------:R-:W-:Y:S02]  /*bc20*/  MUFU.EX2 R51, R51 ;  /* 0x0000003300337308 */ /* 0x000fe40000000800 */
[--C-:B------:R-:W-:Y:S02]  /*bc30*/  FFMA.FTZ R61, R61, c[0x0][0x2d0], -R156.reuse ;  /* 0x0000b4003d3d7a23 */ /* 0x100fe4000001089c */
[--C-:B------:R-:W-:Y:S01]  /*bc40*/  FFMA.FTZ R64, R64, c[0x0][0x2d0], -R156.reuse ;  /* 0x0000b40040407a23 */ /* 0x100fe2000001089c */
[----:B------:R-:W-:Y:S01]  /*bc50*/  F2FP.BF16.PACK_AB R120, R181, R182 ;  /* 0x000000b6b578723e */ /* 0x000fe200000010ff */
[----:B------:R-:W-:Y:S01]  /*bc60*/  FFMA.FTZ R156, R65, c[0x0][0x2d0], -R156 ;  /* 0x0000b400419c7a23 */ /* 0x000fe2000001089c */
[----:B------:R-:W-:Y:S03]  /*bc70*/  F2FP.BF16.PACK_AB R121, R159, R160 ;  /* 0x000000a09f79723e */ /* 0x000fe600000010ff */
[----:B------:R-:W-:Y:S01]  /*bc80*/  F2FP.BF16.PACK_AB R122, R179, R180 ;  /* 0x000000b4b37a723e */ /* 0x000fe200000010ff */
[----:B------:R-:W-:Y:S01]  /*bc90*/  MUFU.EX2 R52, R52 ;  /* 0x0000003400347308 */ /* 0x000fe20000000800 */
[----:B------:R-:W-:Y:S01]  /*bca0*/  F2FP.BF16.PACK_AB R123, R157, R158 ;  /* 0x0000009e9d7b723e */ /* 0x000fe200000010ff */
[--C-:B------:R-:W-:Y:S02]  /*bcb0*/  FFMA.FTZ R62, R62, c[0x0][0x2d0], -R3.reuse ;  /* 0x0000b4003e3e7a23 */ /* 0x100fe40000010803 */
[--C-:B------:R-:W-:Y:S02]  /*bcc0*/  FFMA.FTZ R63, R63, c[0x0][0x2d0], -R3.reuse ;  /* 0x0000b4003f3f7a23 */ /* 0x100fe40000010803 */
[--C-:B------:R-:W-:Y:S02]  /*bcd0*/  FFMA.FTZ R66, R66, c[0x0][0x2d0], -R3.reuse ;  /* 0x0000b40042427a23 */ /* 0x100fe40000010803 */
[C---:B------:R-:W-:Y:S02]  /*bce0*/  HMMA.16816.F32.BF16 R4, R120.reuse, R144, R4 ;  /* 0x000000907804723c */ /* 0x040fe40000041804 */
[----:B------:R-:W-:Y:S01]  /*bcf0*/  MUFU.EX2 R156, R156 ;  /* 0x0000009c009c7308 */ /* 0x000fe20000000800 */
[----:B------:R-:W-:Y:S05]  /*bd00*/  FFMA.FTZ R3, R67, c[0x0][0x2d0], -R3 ;  /* 0x0000b40043037a23 */ /* 0x000fea0000010803 */
[C---:B------:R-:W-:Y:S01]  /*bd10*/  HMMA.16816.F32.BF16 R8, R120.reuse, R146, R8 ;  /* 0x000000927808723c */ /* 0x040fe20000041808 */
[----:B------:R-:W5:Y:S03]  /*bd20*/  LDSM.16.MT88.4 R144, [R200+0x4800] ;  /* 0x00480000c890783b */ /* 0x000f660000004200 */
[----:B------:R-:W-:Y:S01]  /*bd30*/  MUFU.EX2 R53, R53 ;  /* 0x0000003500357308 */ /* 0x000fe20000000800 */
[----:B----4-:R-:W-:Y:S03]  /*bd40*/  FFMA.FTZ R2, R2, R234, R229 ;  /* 0x000000ea02027223 */ /* 0x010fe600000100e5 */
[C---:B-1----:R-:W-:Y:S04]  /*bd50*/  HMMA.16816.F32.BF16 R68, R120.reuse, R124, R68 ;  /* 0x0000007c7844723c */ /* 0x042fe80000041844 */
[----:B------:R-:W-:Y:S02]  /*bd60*/  FADD.FTZ R2, R231, R2 ;  /* 0x00000002e7027221 */ /* 0x000fe40000010000 */
[----:B------:R-:W-:Y:S02]  /*bd70*/  MUFU.EX2 R54, R54 ;  /* 0x0000003600367308 */ /* 0x000fe40000000800 */
[C---:B------:R-:W-:Y:S01]  /*bd80*/  HMMA.16816.F32.BF16 R72, R120.reuse, R126, R72 ;  /* 0x0000007e7848723c */ /* 0x040fe20000041848 */
[----:B------:R-:W1:Y:S03]  /*bd90*/  LDSM.16.MT88.4 R124, [R203+0x4800] ;  /* 0x00480000cb7c783b */ /* 0x000e660000004200 */
[----:B------:R-:W-:Y:S02]  /*bda0*/  FADD.FTZ R2, R183, R2 ;  /* 0x00000002b7027221 */ /* 0x000fe40000010000 */
[----:B--2---:R-:W-:Y:S02]  /*bdb0*/  FFMA.FTZ R0, R0, R233, R163 ;  /* 0x000000e900007223 */ /* 0x004fe400000100a3 */
[C---:B---3--:R-:W-:Y:S01]  /*bdc0*/  HMMA.16816.F32.BF16 R76, R120.reuse, R132, R76 ;  /* 0x00000084784c723c */ /* 0x048fe2000004184c */
[----:B------:R-:W-:Y:S03]  /*bdd0*/  MUFU.EX2 R55, R55 ;  /* 0x0000003700377308 */ /* 0x000fe60000000800 */
[----:B------:R-:W-:Y:S02]  /*bde0*/  FADD.FTZ R2, R232, R2 ;  /* 0x00000002e8027221 */ /* 0x000fe40000010000 */
[----:B------:R-:W-:Y:S02]  /*bdf0*/  FADD.FTZ R0, R162, R0 ;  /* 0x00000000a2007221 */ /* 0x000fe40000010000 */
[C---:B------:R-:W-:Y:S01]  /*be00*/  HMMA.16816.F32.BF16 R80, R120.reuse, R134, R80 ;  /* 0x000000867850723c */ /* 0x040fe20000041850 */
[----:B------:R-:W-:Y:S02]  /*be10*/  LDSM.16.MT88.4 R132, [R204+0x1800] ;  /* 0x00180000cc84783b */ /* 0x000fe40000004200 */
[----:B------:R-:W-:Y:S01]  /*be20*/  MUFU.EX2 R56, R56 ;  /* 0x0000003800387308 */ /* 0x000fe20000000800 */
[----:B------:R-:W-:Y:S02]  /*be30*/  FADD.FTZ R2, R182, R2 ;  /* 0x00000002b6027221 */ /* 0x000fe40000010000 */
[----:B------:R-:W-:Y:S02]  /*be40*/  FADD.FTZ R0, R161, R0 ;  /* 0x00000000a1007221 */ /* 0x000fe40000010000 */
[C---:B-----5:R-:W-:Y:S04]  /*be50*/  HMMA.16816.F32.BF16 R84, R120.reuse, R128, R84 ;  /* 0x000000807854723c */ /* 0x060fe80000041854 */
[----:B------:R-:W-:Y:S01]  /*be60*/  FADD.FTZ R2, R181, R2 ;  /* 0x00000002b5027221 */ /* 0x000fe20000010000 */
[----:B------:R-:W-:Y:S01]  /*be70*/  MUFU.EX2 R57, R57 ;  /* 0x0000003900397308 */ /* 0x000fe20000000800 */
[----:B------:R-:W-:Y:S02]  /*be80*/  FADD.FTZ R0, R164, R0 ;  /* 0x00000000a4007221 */ /* 0x000fe40000010000 */
[C---:B------:R-:W-:Y:S01]  /*be90*/  HMMA.16816.F32.BF16 R88, R120.reuse, R130, R88 ;  /* 0x000000827858723c */ /* 0x040fe20000041858 */
[----:B------:R-:W2:Y:S03]  /*bea0*/  LDSM.16.MT88.4 R128, [R200+0x1000] ;  /* 0x00100000c880783b */ /* 0x000ea60000004200 */
[----:B------:R-:W-:Y:S02]  /*beb0*/  FADD.FTZ R2, R180, R2 ;  /* 0x00000002b4027221 */ /* 0x000fe40000010000 */
[----:B------:R-:W-:Y:S01]  /*bec0*/  FADD.FTZ R0, R160, R0 ;  /* 0x00000000a0007221 */ /* 0x000fe20000010000 */
[----:B------:R-:W-:Y:S01]  /*bed0*/  MUFU.EX2 R58, R58 ;  /* 0x0000003a003a7308 */ /* 0x000fe20000000800 */
[C---:B------:R-:W-:Y:S04]  /*bee0*/  HMMA.16816.F32.BF16 R92, R120.reuse, R144, R92 ;  /* 0x00000090785c723c */ /* 0x040fe8000004185c */
[----:B------:R-:W-:Y:S02]  /*bef0*/  FADD.FTZ R2, R179, R2 ;  /* 0x00000002b3027221 */ /* 0x000fe40000010000 */
[----:B------:R-:W-:Y:S02]  /*bf00*/  FADD.FTZ R0, R159, R0 ;  /* 0x000000009f007221 */ /* 0x000fe40000010000 */
[C---:B------:R-:W-:Y:S01]  /*bf10*/  HMMA.16816.F32.BF16 R96, R120.reuse, R146, R96 ;  /* 0x000000927860723c */ /* 0x040fe20000041860 */
[----:B------:R-:W3:Y:S03]  /*bf20*/  MUFU.EX2 R147, R30 ;  /* 0x0000001e00937308 */ /* 0x000ee60000000800 */
[----:B------:R-:W-:Y:S02]  /*bf30*/  FADD.FTZ R2, R178, R2 ;  /* 0x00000002b2027221 */ /* 0x000fe40000010000 */
[----:B------:R-:W-:Y:S02]  /*bf40*/  FADD.FTZ R0, R158, R0 ;  /* 0x000000009e007221 */ /* 0x000fe40000010000 */
[C---:B------:R-:W-:Y:S03]  /*bf50*/  HMMA.16816.F32.BF16 R12, R120.reuse, R20, R12 ;  /* 0x00000014780c723c */ /* 0x040fe6000004180c */
[----:B------:R4:W-:Y:S01]  /*bf60*/  MUFU.EX2 R146, R31 ;  /* 0x0000001f00927308 */ /* 0x0009e20000000800 */
[----:B------:R-:W-:Y:S02]  /*bf70*/  FADD.FTZ R2, R177, R2 ;  /* 0x00000002b1027221 */ /* 0x000fe40000010000 */
[----:B------:R-:W-:Y:S01]  /*bf80*/  FADD.FTZ R0, R157, R0 ;  /* 0x000000009d007221 */ /* 0x000fe20000010000 */
[----:B------:R-:W-:Y:S01]  /*bf90*/  F2FP.BF16.PACK_AB R20, R177, R178 ;  /* 0x000000b2b114723e */ /* 0x000fe200000010ff */
[C---:B------:R-:W-:Y:S04]  /*bfa0*/  HMMA.16816.F32.BF16 R100, R120.reuse, R22, R100 ;  /* 0x000000167864723c */ /* 0x040fe80000041864 */
[----:B------:R-:W-:Y:S01]  /*bfb0*/  F2FP.BF16.PACK_AB R21, R154, R155 ;  /* 0x0000009b9a15723e */ /* 0x000fe200000010ff */
[----:B------:R-:W-:Y:S01]  /*bfc0*/  MUFU.EX2 R145, R34 ;  /* 0x0000002200917308 */ /* 0x000fe20000000800 */
[----:B------:R-:W-:Y:S01]  /*bfd0*/  FADD.FTZ R2, R176, R2 ;  /* 0x00000002b0027221 */ /* 0x000fe20000010000 */
[C---:B------:R-:W-:Y:S01]  /*bfe0*/  F2FP.BF16.PACK_AB R22, R167.reuse, R176 ;  /* 0x000000b0a716723e */ /* 0x040fe200000010ff */
[C---:B-1----:R-:W-:Y:S04]  /*bff0*/  HMMA.16816.F32.BF16 R104, R120.reuse, R124, R104 ;  /* 0x0000007c7868723c */ /* 0x042fe80000041868 */
[----:B------:R-:W-:Y:S01]  /*c000*/  F2FP.BF16.PACK_AB R23, R152, R153 ;  /* 0x000000999817723e */ /* 0x000fe200000010ff */
[----:B------:R-:W-:Y:S02]  /*c010*/  FADD.FTZ R2, R167, R2 ;  /* 0x00000002a7027221 */ /* 0x000fe40000010000 */
[----:B------:R-:W-:Y:S01]  /*c020*/  MUFU.EX2 R144, R35 ;  /* 0x0000002300907308 */ /* 0x000fe20000000800 */
[C---:B------:R-:W-:Y:S01]  /*c030*/  HMMA.16816.F32.BF16 R108, R120.reuse, R126, R108 ;  /* 0x0000007e786c723c */ /* 0x040fe2000004186c */
[----:B------:R-:W1:Y:S03]  /*c040*/  LDSM.16.MT88.4 R124, [R203+0x1000] ;  /* 0x00100000cb7c783b */ /* 0x000e660000004200 */
[----:B------:R-:W-:Y:S02]  /*c050*/  FADD.FTZ R2, R166, R2 ;  /* 0x00000002a6027221 */ /* 0x000fe40000010000 */
[----:B------:R-:W-:Y:S02]  /*c060*/  FADD.FTZ R0, R155, R0 ;  /* 0x000000009b007221 */ /* 0x000fe40000010000 */
[C---:B------:R-:W-:Y:S01]  /*c070*/  HMMA.16816.F32.BF16 R16, R120.reuse, R148, R16 ;  /* 0x000000947810723c */ /* 0x040fe20000041810 */
[----:B----4-:R-:W-:Y:S01]  /*c080*/  LDSM.16.MT88.4 R28, [R203+0x5000] ;  /* 0x00500000cb1c783b */ /* 0x010fe20000004200 */
[----:B------:R-:W-:Y:S02]  /*c090*/  MUFU.EX2 R149, R40 ;  /* 0x0000002800957308 */ /* 0x000fe40000000800 */
[----:B------:R-:W-:Y:S02]  /*c0a0*/  FADD.FTZ R2, R165, R2 ;  /* 0x00000002a5027221 */ /* 0x000fe40000010000 */
[----:B------:R-:W-:Y:S02]  /*c0b0*/  FADD.FTZ R0, R154, R0 ;  /* 0x000000009a007221 */ /* 0x000fe40000010000 */
[----:B------:R-:W-:Y:S01]  /*c0c0*/  HMMA.16816.F32.BF16 R112, R120, R150, R112 ;  /* 0x000000967870723c */ /* 0x000fe20000041870 */
[----:B------:R-:W4:Y:S03]  /*c0d0*/  LDSM.16.MT88.4 R120, [R206+0x1000] ;  /* 0x00100000ce78783b */ /* 0x000f260000004200 */
[----:B------:R-:W5:Y:S01]  /*c0e0*/  MUFU.EX2 R151, R32 ;  /* 0x0000002000977308 */ /* 0x000f620000000800 */
[----:B------:R-:W-:Y:S03]  /*c0f0*/  FADD.FTZ R0, R153, R0 ;  /* 0x0000000099007221 */ /* 0x000fe60000010000 */
[C---:B--2---:R-:W-:Y:S05]  /*c100*/  HMMA.16816.F32.BF16 R4, R20.reuse, R128, R4 ;  /* 0x000000801404723c */ /* 0x044fea0000041804 */
[----:B------:R-:W-:Y:S01]  /*c110*/  FADD.FTZ R0, R152, R0 ;  /* 0x0000000098007221 */ /* 0x000fe20000010000 */
[----:B------:R-:W2:Y:S02]  /*c120*/  MUFU.EX2 R150, R33 ;  /* 0x0000002100967308 */ /* 0x000ea40000000800 */
[C---:B------:R-:W-:Y:S01]  /*c130*/  HMMA.16816.F32.BF16 R8, R20.reuse, R130, R8 ;  /* 0x000000821408723c */ /* 0x040fe20000041808 */
[----:B------:R-:W4:Y:S03]  /*c140*/  LDSM.16.MT88.4 R128, [R200+0x5000] ;  /* 0x00500000c880783b */ /* 0x000f260000004200 */
[----:B---3--:R-:W-:Y:S04]  /*c150*/  FADD.FTZ R0, R147, R0 ;  /* 0x0000000093007221 */ /* 0x008fe80000010000 */
[C---:B------:R-:W-:Y:S01]  /*c160*/  HMMA.16816.F32.BF16 R68, R20.reuse, R24, R68 ;  /* 0x000000181444723c */ /* 0x040fe20000041844 */
[----:B------:R-:W-:Y:S03]  /*c170*/  MUFU.EX2 R148, R41 ;  /* 0x0000002900947308 */ /* 0x000fe60000000800 */
[----:B-----5:R-:W-:Y:S02]  /*c180*/  FADD.FTZ R2, R151, R2 ;  /* 0x0000000297027221 */ /* 0x020fe40000010000 */
[----:B------:R-:W-:Y:S02]  /*c190*/  FADD.FTZ R0, R146, R0 ;  /* 0x0000000092007221 */ /* 0x000fe40000010000 */
[C---:B------:R-:W-:Y:S01]  /*c1a0*/  HMMA.16816.F32.BF16 R72, R20.reuse, R26, R72 ;  /* 0x0000001a1448723c */ /* 0x040fe20000041848 */
[----:B------:R-:W3:Y:S02]  /*c1b0*/  LDSM.16.MT88.4 R24, [R204+0x5000] ;  /* 0x00500000cc18783b */ /* 0x000ee40000004200 */
[----:B------:R-:W-:Y:S01]  /*c1c0*/  MUFU.EX2 R59, R59 ;  /* 0x0000003b003b7308 */ /* 0x000fe20000000800 */
[----:B------:R-:W-:Y:S02]  /*c1d0*/  FADD.FTZ R0, R145, R0 ;  /* 0x0000000091007221 */ /* 0x000fe40000010000 */
[----:B--2---:R-:W-:Y:S02]  /*c1e0*/  FADD.FTZ R2, R150, R2 ;  /* 0x0000000296027221 */ /* 0x004fe40000010000 */
[C---:B-1----:R-:W-:Y:S01]  /*c1f0*/  HMMA.16816.F32.BF16 R76, R20.reuse, R124, R76 ;  /* 0x0000007c144c723c */ /* 0x042fe2000004184c */
[----:B------:R-:W-:Y:S03]  /*c200*/  LDSM.16.MT88.4 R32, [R203+0x1800] ;  /* 0x00180000cb20783b */ /* 0x000fe60000004200 */
[----:B------:R-:W-:Y:S01]  /*c210*/  FADD.FTZ R0, R144, R0 ;  /* 0x0000000090007221 */ /* 0x000fe20000010000 */
[----:B------:R-:W-:Y:S03]  /*c220*/  MUFU.EX2 R60, R60 ;  /* 0x0000003c003c7308 */ /* 0x000fe60000000800 */
[C---:B------:R-:W-:Y:S01]  /*c230*/  HMMA.16816.F32.BF16 R80, R20.reuse, R126, R80 ;  /* 0x0000007e1450723c */ /* 0x040fe20000041850 */
[----:B------:R-:W1:Y:S06]  /*c240*/  LDSM.16.MT88.4 R124, [R206+0x5000] ;  /* 0x00500000ce7c783b */ /* 0x000e6c0000004200 */
[----:B------:R-:W-:Y:S01]  /*c250*/  MUFU.EX2 R61, R61 ;  /* 0x0000003d003d7308 */ /* 0x000fe20000000800 */
[C---:B----4-:R-:W-:Y:S08]  /*c260*/  HMMA.16816.F32.BF16 R84, R20.reuse, R120, R84 ;  /* 0x000000781454723c */ /* 0x050ff00000041854 */
[C---:B------:R-:W-:Y:S01]  /*c270*/  HMMA.16816.F32.BF16 R88, R20.reuse, R122, R88 ;  /* 0x0000007a1458723c */ /* 0x040fe20000041858 */
[----:B------:R-:W2:Y:S01]  /*c280*/  LDSM.16.MT88.4 R120, [R200+0x1800] ;  /* 0x00180000c878783b */ /* 0x000ea20000004200 */
[----:B------:R-:W-:Y:S06]  /*c290*/  MUFU.EX2 R62, R62 ;  /* 0x0000003e003e7308 */ /* 0x000fec0000000800 */
[C---:B------:R-:W-:Y:S04]  /*c2a0*/  HMMA.16816.F32.BF16 R92, R20.reuse, R128, R92 ;  /* 0x00000080145c723c */ /* 0x040fe8000004185c */
[----:B------:R-:W4:Y:S04]  /*c2b0*/  MUFU.EX2 R129, R38 ;  /* 0x0000002600817308 */ /* 0x000f280000000800 */
[C---:B------:R-:W-:Y:S06]  /*c2c0*/  HMMA.16816.F32.BF16 R96, R20.reuse, R130, R96 ;  /* 0x000000821460723c */ /* 0x040fec0000041860 */
[----:B------:R-:W5:Y:S02]  /*c2d0*/  MUFU.EX2 R131, R36 ;  /* 0x0000002400837308 */ /* 0x000f640000000800 */
[C---:B---3--:R-:W-:Y:S08]  /*c2e0*/  HMMA.16816.F32.BF16 R12, R20.reuse, R24, R12 ;  /* 0x00000018140c723c */ /* 0x048ff0000004180c */
[C---:B------:R-:W-:Y:S01]  /*c2f0*/  HMMA.16816.F32.BF16 R100, R20.reuse, R26, R100 ;  /* 0x0000001a1464723c */ /* 0x040fe20000041864 */
[----:B------:R-:W3:Y:S01]  /*c300*/  LDSM.16.MT88.4 R24, [R206+0x1800] ;  /* 0x00180000ce18783b */ /* 0x000ee20000004200 */
[----:B------:R-:W2:Y:S02]  /*c310*/  MUFU.EX2 R130, R37 ;  /* 0x0000002500827308 */ /* 0x000ea40000000800 */
[----:B----4-:R-:W-:Y:S04]  /*c320*/  FADD.FTZ R0, R129, R0 ;  /* 0x0000000081007221 */ /* 0x010fe80000010000 */
[C---:B------:R-:W-:Y:S04]  /*c330*/  HMMA.16816.F32.BF16 R104, R20.reuse, R28, R104 ;  /* 0x0000001c1468723c */ /* 0x040fe80000041868 */
[----:B------:R-:W4:Y:S01]  /*c340*/  MUFU.EX2 R128, R39 ;  /* 0x0000002700807308 */ /* 0x000f220000000800 */
[----:B-----5:R-:W-:Y:S03]  /*c350*/  FADD.FTZ R2, R131, R2 ;  /* 0x0000000283027221 */ /* 0x020fe60000010000 */
[C---:B------:R-:W-:Y:S01]  /*c360*/  HMMA.16816.F32.BF16 R108, R20.reuse, R30, R108 ;  /* 0x0000001e146c723c */ /* 0x040fe2000004186c */
[----:B------:R-:W5:Y:S05]  /*c370*/  LDSM.16.MT88.4 R28, [R200+0x5800] ;  /* 0x00580000c81c783b */ /* 0x000f6a0000004200 */
[----:B------:R-:W-:Y:S02]  /*c380*/  MUFU.EX2 R63, R63 ;  /* 0x0000003f003f7308 */ /* 0x000fe40000000800 */
[C---:B-1----:R-:W-:Y:S04]  /*c390*/  HMMA.16816.F32.BF16 R16, R20.reuse, R124, R16 ;  /* 0x0000007c1410723c */ /* 0x042fe80000041810 */
[----:B--2---:R-:W-:Y:S04]  /*c3a0*/  FADD.FTZ R2, R130, R2 ;  /* 0x0000000282027221 */ /* 0x004fe80000010000 */
[----:B------:R-:W-:Y:S01]  /*c3b0*/  HMMA.16816.F32.BF16 R112, R20, R126, R112 ;  /* 0x0000007e1470723c */ /* 0x000fe20000041870 */
[----:B------:R-:W-:Y:S01]  /*c3c0*/  LDSM.16.MT88.4 R124, [R200+0x3800] ;  /* 0x00380000c87c783b */ /* 0x000fe20000004200 */
[----:B------:R-:W-:Y:S02]  /*c3d0*/  MUFU.EX2 R64, R64 ;  /* 0x0000004000407308 */ /* 0x000fe40000000800 */
[----:B------:R-:W-:Y:S02]  /*c3e0*/  FADD.FTZ R2, R149, R2 ;  /* 0x0000000295027221 */ /* 0x000fe40000010000 */
[----:B----4-:R-:W-:Y:S01]  /*c3f0*/  FADD.FTZ R0, R128, R0 ;  /* 0x0000000080007221 */ /* 0x010fe20000010000 */
[----:B------:R-:W-:Y:S01]  /*c400*/  F2FP.BF16.PACK_AB R20, R165, R166 ;  /* 0x000000a6a514723e */ /* 0x000fe200000010ff */
[----:B------:R-:W-:Y:S01]  /*c410*/  FADD.FTZ R2, R148, R2 ;  /* 0x0000000294027221 */ /* 0x000fe20000010000 */
[----:B------:R-:W-:Y:S01]  /*c420*/  F2FP.BF16.PACK_AB R21, R146, R147 ;  /* 0x000000939215723e */ /* 0x000fe200000010ff */
[----:B------:R-:W-:Y:S02]  /*c430*/  LDSM.16.MT88.4 R36, [R204+0x2000] ;  /* 0x00200000cc24783b */ /* 0x000fe40000004200 */
[----:B------:R-:W-:Y:S02]  /*c440*/  F2FP.BF16.PACK_AB R22, R150, R151 ;  /* 0x000000979616723e */ /* 0x000fe400000010ff */
[----:B------:R-:W-:Y:S07]  /*c450*/  F2FP.BF16.PACK_AB R23, R144, R145 ;  /* 0x000000919017723e */ /* 0x000fee00000010ff */
[C---:B------:R-:W-:Y:S08]  /*c460*/  HMMA.16816.F32.BF16 R4, R20.reuse, R120, R4 ;  /* 0x000000781404723c */ /* 0x040ff00000041804 */
[C---:B------:R-:W-:Y:S01]  /*c470*/  HMMA.16816.F32.BF16 R8, R20.reuse, R122, R8 ;  /* 0x0000007a1408723c */ /* 0x040fe20000041808 */
[----:B------:R-:W1:Y:S07]  /*c480*/  LDSM.16.MT88.4 R120, [R204+0x5800] ;  /* 0x00580000cc78783b */ /* 0x000e6e0000004200 */
[C---:B------:R-:W-:Y:S01]  /*c490*/  HMMA.16816.F32.BF16 R68, R20.reuse, R132, R68 ;  /* 0x000000841444723c */ /* 0x040fe20000041844 */
[----:B------:R-:W2:Y:S07]  /*c4a0*/  MUFU.EX2 R133, R42 ;  /* 0x0000002a00857308 */ /* 0x000eae0000000800 */
[C---:B------:R-:W-:Y:S03]  /*c4b0*/  HMMA.16816.F32.BF16 R72, R20.reuse, R134, R72 ;  /* 0x000000861448723c */ /* 0x040fe60000041848 */
[----:B------:R4:W1:Y:S05]  /*c4c0*/  MUFU.EX2 R132, R43 ;  /* 0x0000002b00847308 */ /* 0x00086a0000000800 */
[C---:B------:R-:W-:Y:S05]  /*c4d0*/  HMMA.16816.F32.BF16 R76, R20.reuse, R32, R76 ;  /* 0x00000020144c723c */ /* 0x040fea000004184c */
[----:B------:R-:W5:Y:S03]  /*c4e0*/  MUFU.EX2 R135, R44 ;  /* 0x0000002c00877308 */ /* 0x000f660000000800 */
[C---:B------:R-:W-:Y:S01]  /*c4f0*/  HMMA.16816.F32.BF16 R80, R20.reuse, R34, R80 ;  /* 0x000000221450723c */ /* 0x040fe20000041850 */
[----:B------:R-:W5:Y:S03]  /*c500*/  LDSM.16.MT88.4 R32, [R203+0x5800] ;  /* 0x00580000cb20783b */ /* 0x000f660000004200 */
[----:B--2---:R-:W-:Y:S03]  /*c510*/  FADD.FTZ R0, R133, R0 ;  /* 0x0000000085007221 */ /* 0x004fe60000010000 */
[----:B------:R2:W2:Y:S01]  /*c520*/  MUFU.EX2 R134, R45 ;  /* 0x0000002d00867308 */ /* 0x0004a20000000800 */
[C---:B---3--:R-:W-:Y:S01]  /*c530*/  HMMA.16816.F32.BF16 R84, R20.reuse, R24, R84 ;  /* 0x000000181454723c */ /* 0x048fe20000041854 */
[----:B----4-:R-:W-:Y:S03]  /*c540*/  LDSM.16.MT88.4 R40, [R203+0x2000] ;  /* 0x00200000cb28783b */ /* 0x010fe60000004200 */
[----:B-1----:R-:W-:Y:S04]  /*c550*/  FADD.FTZ R0, R132, R0 ;  /* 0x0000000084007221 */ /* 0x002fe80000010000 */
[C---:B------:R-:W-:Y:S01]  /*c560*/  HMMA.16816.F32.BF16 R88, R20.reuse, R26, R88 ;  /* 0x0000001a1458723c */ /* 0x040fe20000041858 */
[----:B------:R-:W1:Y:S03]  /*c570*/  LDSM.16.MT88.4 R24, [R206+0x5800] ;  /* 0x00580000ce18783b */ /* 0x000e660000004200 */
[----:B------:R-:W-:Y:S02]  /*c580*/  FADD.FTZ R0, R119, R0 ;  /* 0x0000000077007221 */ /* 0x000fe40000010000 */
[----:B-----5:R-:W-:Y:S02]  /*c590*/  FADD.FTZ R2, R135, R2 ;  /* 0x0000000287027221 */ /* 0x020fe40000010000 */
[C---:B------:R-:W-:Y:S04]  /*c5a0*/  HMMA.16816.F32.BF16 R92, R20.reuse, R28, R92 ;  /* 0x0000001c145c723c */ /* 0x040fe8000004185c */
[----:B------:R-:W-:Y:S01]  /*c5b0*/  FADD.FTZ R0, R118, R0 ;  /* 0x0000000076007221 */ /* 0x000fe20000010000 */
[----:B--2---:R-:W-:Y:S03]  /*c5c0*/  LDSM.16.MT88.4 R44, [R203+0x2800] ;  /* 0x00280000cb2c783b */ /* 0x004fe60000004200 */
[C---:B------:R-:W-:Y:S04]  /*c5d0*/  HMMA.16816.F32.BF16 R96, R20.reuse, R30, R96 ;  /* 0x0000001e1460723c */ /* 0x040fe80000041860 */
[----:B------:R-:W-:Y:S02]  /*c5e0*/  FADD.FTZ R0, R50, R0 ;  /* 0x0000000032007221 */ /* 0x000fe40000010000 */
[----:B------:R-:W-:Y:S01]  /*c5f0*/  FADD.FTZ R2, R134, R2 ;  /* 0x0000000286027221 */ /* 0x000fe20000010000 */
[----:B------:R-:W2:Y:S01]  /*c600*/  LDSM.16.MT88.4 R28, [R200+0x2000] ;  /* 0x00200000c81c783b */ /* 0x000ea20000004200 */
        /* <DEDUP_REMOVED lines=13> */
[C---:B-1----:R-:W-:Y:S04]  /*c6e0*/  HMMA.16816.F32.BF16 R16, R20.reuse, R24, R16 ;  /* 0x000000181410723c */ /* 0x042fe80000041810 */
[----:B------:R-:W-:Y:S04]  /*c6f0*/  FADD.FTZ R2, R56, R2 ;  /* 0x0000000238027221 */ /* 0x000fe80000010000 */
[----:B------:R-:W-:Y:S01]  /*c700*/  HMMA.16816.F32.BF16 R112, R20, R26, R112 ;  /* 0x0000001a1470723c */ /* 0x000fe20000041870 */
[----:B------:R-:W1:Y:S03]  /*c710*/  LDSM.16.MT88.4 R24, [R206+0x2000] ;  /* 0x00200000ce18783b */ /* 0x000e660000004200 */
[----:B------:R-:W-:Y:S03]  /*c720*/  FADD.FTZ R2, R57, R2 ;  /* 0x0000000239027221 */ /* 0x000fe60000010000 */
        /* <DEDUP_REMOVED lines=21> */
[----:B------:R-:W5:Y:S07]  /*c880*/  LDSM.16.MT88.4 R32, [R206+0x2800] ;  /* 0x00280000ce20783b */ /* 0x000f6e0000004200 */
[C---:B---3--:R-:W-:Y:S08]  /*c890*/  HMMA.16816.F32.BF16 R104, R20.reuse, R36, R104 ;  /* 0x000000241468723c */ /* 0x048ff00000041868 */
[C---:B------:R-:W-:Y:S01]  /*c8a0*/  HMMA.16816.F32.BF16 R108, R20.reuse, R38, R108 ;  /* 0x00000026146c723c */ /* 0x040fe2000004186c */
[----:B------:R-:W3:Y:S07]  /*c8b0*/  LDSM.16.MT88.4 R36, [R200+0x6800] ;  /* 0x00680000c824783b */ /* 0x000eee0000004200 */
[C---:B----4-:R-:W-:Y:S08]  /*c8c0*/  HMMA.16816.F32.BF16 R16, R20.reuse, R40, R16 ;  /* 0x000000281410723c */ /* 0x050ff00000041810 */
[----:B------:R-:W-:Y:S01]  /*c8d0*/  HMMA.16816.F32.BF16 R112, R20, R42, R112 ;  /* 0x0000002a1470723c */ /* 0x000fe20000041870 */
[----:B------:R-:W-:Y:S06]  /*c8e0*/  LDSM.16.MT88.4 R40, [R206+0x3000] ;  /* 0x00300000ce28783b */ /* 0x000fec0000004200 */
[----:B------:R-:W-:Y:S02]  /*c8f0*/  F2FP.BF16.PACK_AB R20, R134, R135 ;  /* 0x000000878614723e */ /* 0x000fe400000010ff */
[----:B------:R-:W-:Y:S03]  /*c900*/  F2FP.BF16.PACK_AB R21, R118, R119 ;  /* 0x000000777615723e */ /* 0x000fe600000010ff */
[----:B------:R-:W-:Y:S02]  /*c910*/  F2FP.BF16.PACK_AB R22, R49, R48 ;  /* 0x000000303116723e */ /* 0x000fe400000010ff */
[----:B------:R-:W-:Y:S02]  /*c920*/  F2FP.BF16.PACK_AB R23, R51, R50 ;  /* 0x000000323317723e */ /* 0x000fe400000010ff */
[----:B------:R-:W-:Y:S02]  /*c930*/  MOV R119, R116 ;  /* 0x0000007400777202 */ /* 0x000fe40000000f00 */
[----:B------:R-:W-:Y:S03]  /*c940*/  MOV R118, R117 ;  /* 0x0000007500767202 */ /* 0x000fe60000000f00 */
        /* <DEDUP_REMOVED lines=8> */
[----:B------:R-:W-:Y:S07]  /*c9d0*/  LDSM.16.MT88.4 R44, [R204+0x7000] ;  /* 0x00700000cc2c783b */ /* 0x000fee0000004200 */
[C---:B-----5:R-:W-:Y:S08]  /*c9e0*/  HMMA.16816.F32.BF16 R84, R20.reuse, R32, R84 ;  /* 0x000000201454723c */ /* 0x060ff00000041854 */
[C---:B------:R-:W-:Y:S01]  /*c9f0*/  HMMA.16816.F32.BF16 R88, R20.reuse, R34, R88 ;  /* 0x000000221458723c */ /* 0x040fe20000041858 */
[----:B------:R-:W4:Y:S07]  /*ca00*/  LDSM.16.MT88.4 R32, [R206+0x6800] ;  /* 0x00680000ce20783b */ /* 0x000f2e0000004200 */
[C---:B---3--:R-:W-:Y:S08]  /*ca10*/  HMMA.16816.F32.BF16 R92, R20.reuse, R36, R92 ;  /* 0x00000024145c723c */ /* 0x048ff0000004185c */
        /* <DEDUP_REMOVED lines=8> */
[C---:B----4-:R-:W-:Y:S08]  /*caa0*/  HMMA.16816.F32.BF16 R16, R20.reuse, R32, R16 ;  /* 0x000000201410723c */ /* 0x050ff00000041810 */
[----:B------:R-:W-:Y:S01]  /*cab0*/  HMMA.16816.F32.BF16 R112, R20, R34, R112 ;  /* 0x000000221470723c */ /* 0x000fe20000041870 */
[----:B------:R-:W3:Y:S06]  /*cac0*/  LDSM.16.MT88.4 R32, [R200+0x7000] ;  /* 0x00700000c820783b */ /* 0x000eec0000004200 */
[----:B------:R-:W-:Y:S02]  /*cad0*/  F2FP.BF16.PACK_AB R20, R53, R52 ;  /* 0x000000343514723e */ /* 0x000fe400000010ff */
[----:B------:R-:W-:Y:S03]  /*cae0*/  F2FP.BF16.PACK_AB R21, R55, R54 ;  /* 0x000000363715723e */ /* 0x000fe600000010ff */
[----:B------:R-:W-:Y:S02]  /*caf0*/  F2FP.BF16.PACK_AB R22, R57, R56 ;  /* 0x000000383916723e */ /* 0x000fe400000010ff */
[C---:B------:R-:W-:Y:S07]  /*cb00*/  F2FP.BF16.PACK_AB R23, R59.reuse, R58 ;  /* 0x0000003a3b17723e */ /* 0x040fee00000010ff */
[C---:B-1----:R-:W-:Y:S08]  /*cb10*/  HMMA.16816.F32.BF16 R4, R20.reuse, R24, R4 ;  /* 0x000000181404723c */ /* 0x042ff00000041804 */
[C---:B------:R-:W-:Y:S01]  /*cb20*/  HMMA.16816.F32.BF16 R8, R20.reuse, R26, R8 ;  /* 0x0000001a1408723c */ /* 0x040fe20000041808 */
[----:B------:R-:W1:Y:S07]  /*cb30*/  LDSM.16.MT88.4 R24, [R203+0x7000] ;  /* 0x00700000cb18783b */ /* 0x000e6e0000004200 */
[C---:B--2---:R-:W-:Y:S08]  /*cb40*/  HMMA.16816.F32.BF16 R68, R20.reuse, R28, R68 ;  /* 0x0000001c1444723c */ /* 0x044ff00000041844 */
[C---:B------:R-:W-:Y:S01]  /*cb50*/  HMMA.16816.F32.BF16 R72, R20.reuse, R30, R72 ;  /* 0x0000001e1448723c */ /* 0x040fe20000041848 */
[----:B------:R-:W2:Y:S07]  /*cb60*/  LDSM.16.MT88.4 R28, [R206+0x7000] ;  /* 0x00700000ce1c783b */ /* 0x000eae0000004200 */
[C---:B------:R-:W-:Y:S01]  /*cb70*/  HMMA.16816.F32.BF16 R76, R20.reuse, R36, R76 ;  /* 0x00000024144c723c */ /* 0x040fe2000004184c */
[----:B------:R4:W-:Y:S07]  /*cb80*/  MUFU.EX2 R36, R3 ;  /* 0x0000000300247308 */ /* 0x0009ee0000000800 */
[C---:B------:R-:W-:Y:S03]  /*cb90*/  HMMA.16816.F32.BF16 R80, R20.reuse, R38, R80 ;  /* 0x000000261450723c */ /* 0x040fe60000041850 */
[----:B------:R-:W5:Y:S05]  /*cba0*/  MUFU.EX2 R37, R66 ;  /* 0x0000004200257308 */ /* 0x000f6a0000000800 */
[C---:B------:R-:W-:Y:S08]  /*cbb0*/  HMMA.16816.F32.BF16 R84, R20.reuse, R40, R84 ;  /* 0x000000281454723c */ /* 0x040ff00000041854 */
[C---:B------:R-:W-:Y:S04]  /*cbc0*/  HMMA.16816.F32.BF16 R88, R20.reuse, R42, R88 ;  /* 0x0000002a1458723c */ /* 0x040fe80000041858 */
[----:B----4-:R-:W-:Y:S02]  /*cbd0*/  FADD.FTZ R3, R59, R0 ;  /* 0x000000003b037221 */ /* 0x010fe40000010000 */
[----:B------:R-:W-:Y:S02]  /*cbe0*/  FADD.FTZ R0, R60, R2 ;  /* 0x000000023c007221 */ /* 0x000fe40000010000 */
[C---:B---3--:R-:W-:Y:S04]  /*cbf0*/  HMMA.16816.F32.BF16 R92, R20.reuse, R32, R92 ;  /* 0x00000020145c723c */ /* 0x048fe8000004185c */
        /* <DEDUP_REMOVED lines=8> */
[----:B-----5:R-:W-:Y:S02]  /*cc80*/  FADD.FTZ R0, R37, R3 ;  /* 0x0000000325007221 */ /* 0x020fe40000010000 */
[C---:B------:R-:W-:Y:S01]  /*cc90*/  HMMA.16816.F32.BF16 R100, R20.reuse, R46, R100 ;  /* 0x0000002e1464723c */ /* 0x040fe20000041864 */
[----:B------:R-:W-:Y:S03]  /*cca0*/  STL [R1+0x4], R2 ;  /* 0x0000040201007387 */ /* 0x000fe60000100800 */
[----:B------:R-:W-:Y:S04]  /*ccb0*/  FADD.FTZ R0, R36, R0 ;  /* 0x0000000024007221 */ /* 0x000fe80000010000 */
[C---:B-1----:R-:W-:Y:S01]  /*ccc0*/  HMMA.16816.F32.BF16 R104, R20.reuse, R24, R104 ;  /* 0x000000181468723c */ /* 0x042fe20000041868 */
[----:B------:R-:W-:Y:S07]  /*ccd0*/  STL [R1+0x8], R0 ;  /* 0x0000080001007387 */ /* 0x000fee0000100800 */
[C---:B------:R-:W-:Y:S01]  /*cce0*/  HMMA.16816.F32.BF16 R108, R20.reuse, R26, R108 ;  /* 0x0000001a146c723c */ /* 0x040fe2000004186c */
[----:B------:R-:W1:Y:S07]  /*ccf0*/  LDSM.16.MT88.4 R24, [R203+0x3800] ;  /* 0x00380000cb18783b */ /* 0x000e6e0000004200 */
[C---:B--2---:R-:W-:Y:S08]  /*cd00*/  HMMA.16816.F32.BF16 R16, R20.reuse, R28, R16 ;  /* 0x0000001c1410723c */ /* 0x044ff00000041810 */
[----:B------:R-:W-:Y:S01]  /*cd10*/  HMMA.16816.F32.BF16 R112, R20, R30, R112 ;  /* 0x0000001e1470723c */ /* 0x000fe20000041870 */
[----:B------:R-:W2:Y:S06]  /*cd20*/  LDSM.16.MT88.4 R28, [R206+0x3800] ;  /* 0x00380000ce1c783b */ /* 0x000eac0000004200 */
[----:B------:R-:W-:Y:S02]  /*cd30*/  F2FP.BF16.PACK_AB R20, R61, R60 ;  /* 0x0000003c3d14723e */ /* 0x000fe400000010ff */
[----:B------:R-:W-:Y:S03]  /*cd40*/  F2FP.BF16.PACK_AB R21, R63, R62 ;  /* 0x0000003e3f15723e */ /* 0x000fe600000010ff */
[----:B------:R-:W-:Y:S02]  /*cd50*/  F2FP.BF16.PACK_AB R22, R156, R64 ;  /* 0x000000409c16723e */ /* 0x000fe400000010ff */
[----:B------:R-:W-:Y:S07]  /*cd60*/  F2FP.BF16.PACK_AB R23, R36, R37 ;  /* 0x000000252417723e */ /* 0x000fee00000010ff */
[C---:B------:R-:W-:Y:S01]  /*cd70*/  HMMA.16816.F32.BF16 R120, R20.reuse, R124, R4 ;  /* 0x0000007c1478723c */ /* 0x040fe20000041804 */
[----:B------:R-:W4:Y:S07]  /*cd80*/  LDSM.16.MT88.4 R4, [R200+0x7800] ;  /* 0x00780000c804783b */ /* 0x000f2e0000004200 */
[C---:B------:R-:W-:Y:S01]  /*cd90*/  HMMA.16816.F32.BF16 R124, R20.reuse, R126, R8 ;  /* 0x0000007e147c723c */ /* 0x040fe20000041808 */
[----:B------:R-:W5:Y:S07]  /*cda0*/  LDSM.16.MT88.4 R8, [R204+0x7800] ;  /* 0x00780000cc08783b */ /* 0x000f6e0000004200 */
        /* <DEDUP_REMOVED lines=8> */
[C---:B------:R-:W-:Y:S01]  /*ce30*/  HMMA.16816.F32.BF16 R96, R20.reuse, R6, R96 ;  /* 0x000000061460723c */ /* 0x040fe20000041860 */
[----:B------:R-:W2:Y:S07]  /*ce40*/  LDSM.16.MT88.4 R4, [R206+0x7800] ;  /* 0x00780000ce04783b */ /* 0x000eae0000004200 */
[C---:B-----5:R-:W-:Y:S08]  /*ce50*/  HMMA.16816.F32.BF16 R128, R20.reuse, R8, R12 ;  /* 0x000000081480723c */ /* 0x060ff0000004180c */
[C---:B------:R-:W-:Y:S08]  /*ce60*/  HMMA.16816.F32.BF16 R100, R20.reuse, R10, R100 ;  /* 0x0000000a1464723c */ /* 0x040ff00000041864 */
[C---:B-1----:R-:W-:Y:S08]  /*ce70*/  HMMA.16816.F32.BF16 R104, R20.reuse, R24, R104 ;  /* 0x000000181468723c */ /* 0x042ff00000041868 */
[C---:B------:R-:W-:Y:S08]  /*ce80*/  HMMA.16816.F32.BF16 R108, R20.reuse, R26, R108 ;  /* 0x0000001a146c723c */ /* 0x040ff0000004186c */
[C---:B--2---:R-:W-:Y:S08]  /*ce90*/  HMMA.16816.F32.BF16 R132, R20.reuse, R4, R16 ;  /* 0x000000041484723c */ /* 0x044ff00000041810 */
[----:B------:R-:W-:Y:S01]  /*cea0*/  HMMA.16816.F32.BF16 R112, R20, R6, R112 ;  /* 0x000000061470723c */ /* 0x000fe20000041870 */
[----:B------:R-:W-:-:S07]  /*ceb0*/  @P0 BRA `(.L_x_1409) ;  /* 0xffffcb7000000947 */ /* 0x000fce000383ffff */
.L_x_1408:
[----:B------:R-:W-:Y:S07]  /*cec0*/  @!UPT UIADD3 URZ, URZ, URZ, URZ ;  /* 0x0000003f3f3ff290 */ /* 0x000fee000fffe03f */
[----:B------:R-:W-:Y:S02]  /*ced0*/  MOV R7, 0x1f ;  /* 0x0000001f00077802 */ /* 0x000fe40000000f00 */
[----:B------:R-:W-:Y:S01]  /*cee0*/  MOV R6, 0xffffffff ;  /* 0xffffffff00067802 */ /* 0x000fe20000000f00 */
[----:B------:R-:W-:Y:S06]  /*cef0*/  BRA.DIV ~URZ, `(.L_x_1410) ;  /* 0x00001c427f007947 */ /* 0x000fec000b800000 */
[----:B------:R-:W2:Y:S04]  /*cf00*/  LDL R2, [R1+0x4] ;  /* 0x0000040001027983 */ /* 0x000ea80000100800 */
[----:B--2---:R1:W2:Y:S02]  /*cf10*/  SHFL.BFLY PT, R0, R2, 0x2, 0x1f ;  /* 0x0c401f0002007f89 */ /* 0x0042a400000e0000 */
.L_x_1424:
        /* <DEDUP_REMOVED lines=9> */
.L_x_1425:
        /* <DEDUP_REMOVED lines=85> */
.L_x_1403:
        /* <DEDUP_REMOVED lines=19> */
.L_x_1413:
[----:B--2---:R-:W-:Y:S05]  /*d630*/  BSYNC B0 ;  /* 0x0000000000007941 */ /* 0x004fea0003800000 */
.L_x_1412:
        /* <DEDUP_REMOVED lines=15> */
[----:B-1----:R-:W-:Y:S05]  /*d730*/  CALL.REL.NOINC `($__internal_29_$__cuda_sm70_shflsync_idx_p) ;  /* 0x000015f000007944 */ /* 0x002fea0003c00000 */
.L_x_1416:
        /* <DEDUP_REMOVED lines=186> */
.L_x_1418:
[----:B--2-4-:R-:W-:Y:S05]  /*e2e0*/  BSYNC B0 ;  /* 0x0000000000007941 */ /* 0x014fea0003800000 */
.L_x_1417:
        /* <DEDUP_REMOVED lines=68> */
.L_x_1415:
        /* <DEDUP_REMOVED lines=44> */
.L_x_1419:
[----:B------:R-:W-:Y:S05]  /*e9f0*/  BSYNC B1 ;  /* 0x0000000000017941 */ /* 0x000fea0003800000 */
.L_x_1414:
        /* <DEDUP_REMOVED lines=10> */
.L_x_1426:
[----:B------:R-:W-:Y:S01]  /*eaa0*/  WARPSYNC 0xffffffff ;  /* 0xffffffff00007948 */ /* 0x000fe20003800000 */
[----:B------:R-:W-:Y:S06]  /*eab0*/  BAR.SYNC.DEFER_BLOCKING 0x4, 0x100 ;  /* 0x0104000000007b1d */ /* 0x000fec0000010000 */
[----:B----4-:R4:W-:Y:S04]  /*eac0*/  STL [R1+0x48], R0 ;  /* 0x0000480001007387 */ /* 0x0109e80000100800 */
[----:B------:R4:W-:Y:S04]  /*ead0*/  @!P6 STS [0x10100], R41 ;  /* 0x01010029ff00e388 */ /* 0x0009e80000000800 */
[----:B------:R-:W-:Y:S06]  /*eae0*/  BAR.ARV 0x5, 0x100 ;  /* 0x0144000000007b1d */ /* 0x000fec0000002000 */
.L_x_1420:
[----:B--2-4-:R-:W2:Y:S02]  /*eaf0*/  LDL R0, [R1+0x48] ;  /* 0x0000480001007983 */ /* 0x014ea40000100800 */
[----:B--2---:R-:W-:-:S13]  /*eb00*/  ISETP.GE.AND P0, PT, R0, c[0x0][0x538], PT ;  /* 0x00014e0000007a0c */ /* 0x004fda0003f06270 */
[----:B-1-3--:R-:W-:Y:S01]  /*eb10*/  @P0 CALL.REL.NOINC `(.L_x_1422) ;  /* 0x0000001000000944 */ /* 0x00afe20003c00000 */
[----:B------:R-:W-:Y:S05]  /*eb20*/  BRA `(.L_x_1423) ;  /* 0xffff1ca000007947 */ /* 0x000fea000383ffff */
.L_x_1422:
[----:B------:R-:W-:Y:S05]  /*eb30*/  EXIT ;  /* 0x000000000000794d */ /* 0x000fea0003800000 */
.L_x_1410:
[----:B------:R1:W5:Y:S01]  /*eb40*/  LDL R2, [R1+0x4] ;  /* 0x0000040001027983 */ /* 0x0003620000100800 */
[----:B------:R-:W-:Y:S02]  /*eb50*/  MOV R5, 0x2 ;  /* 0x0000000200057802 */ /* 0x000fe40000000f00 */
[----:B------:R-:W-:Y:S02]  /*eb60*/  MOV R4, 0xeb80 ;  /* 0x0000eb8000047802 */ /* 0x000fe40000000f00 */
[----:B-1---5:R-:W-:Y:S05]  /*eb70*/  CALL.REL.NOINC `($__internal_28_$__cuda_sm70_shflsync_bfly_p) ;  /* 0x0000017000007944 */ /* 0x022fea0003c00000 */
[----:B------:R-:W-:Y:S01]  /*eb80*/  MOV R0, R2 ;  /* 0x0000000200007202 */ /* 0x000fe20000000f00 */
[----:B------:R-:W-:Y:S05]  /*eb90*/  BRA `(.L_x_1424) ;  /* 0xffffe38000007947 */ /* 0x000fea000383ffff */
.L_x_1411:
[----:B------:R-:W-:Y:S01]  /*eba0*/  IMAD.MOV.U32 R2, RZ, RZ, R0 ;  /* 0x000000ffff027224 */ /* 0x000fe200078e0000 */
[----:B------:R-:W-:Y:S02]  /*ebb0*/  MOV R5, 0x1 ;  /* 0x0000000100057802 */ /* 0x000fe40000000f00 */
[----:B------:R-:W-:Y:S02]  /*ebc0*/  MOV R4, 0xebe0 ;  /* 0x0000ebe000047802 */ /* 0x000fe40000000f00 */
[----:B------:R-:W-:Y:S05]  /*ebd0*/  CALL.REL.NOINC `($__internal_28_$__cuda_sm70_shflsync_bfly_p) ;  /* 0x0000011000007944 */ /* 0x000fea0003c00000 */
[----:B------:R-:W-:Y:S02]  /*ebe0*/  FADD.FTZ R0, R0, R2 ;  /* 0x0000000200007221 */ /* 0x000fe40000010000 */
[----:B------:R1:W5:Y:S01]  /*ebf0*/  LDL R2, [R1+0x8] ;  /* 0x0000080001027983 */ /* 0x0003620000100800 */
[----:B------:R-:W-:-:S02]  /*ec00*/  MOV R5, 0x2 ;  /* 0x0000000200057802 */ /* 0x000fc40000000f00 */
[----:B------:R-:W-:Y:S02]  /*ec10*/  MOV R4, 0xec30 ;  /* 0x0000ec3000047802 */ /* 0x000fe40000000f00 */
[----:B-1---5:R-:W-:Y:S05]  /*ec20*/  CALL.REL.NOINC `($__internal_28_$__cuda_sm70_shflsync_bfly_p) ;  /* 0x000000c000007944 */ /* 0x022fea0003c00000 */
[----:B------:R-:W2:Y:S01]  /*ec30*/  LDL.LU R3, [R1+0x8] ;  /* 0x0000080001037983 */ /* 0x000ea20000300800 */
[----:B------:R-:W-:Y:S02]  /*ec40*/  MOV R5, 0x1 ;  /* 0x0000000100057802 */ /* 0x000fe40000000f00 */
[----:B------:R-:W-:Y:S01]  /*ec50*/  MOV R4, 0xec90 ;  /* 0x0000ec9000047802 */ /* 0x000fe20000000f00 */
[----:B--2---:R-:W-:-:S05]  /*ec60*/  FADD.FTZ R3, R3, R2 ;  /* 0x0000000203037221 */ /* 0x004fca0000010000 */
[----:B------:R-:W-:Y:S02]  /*ec70*/  MOV R2, R3 ;  /* 0x0000000300027202 */ /* 0x000fe40000000f00 */
[----:B------:R-:W-:Y:S05]  /*ec80*/  CALL.REL.NOINC `($__internal_28_$__cuda_sm70_shflsync_bfly_p) ;  /* 0x0000006000007944 */ /* 0x000fea0003c00000 */
[----:B------:R-:W-:Y:S01]  /*ec90*/  MOV R4, R2 ;  /* 0x0000000200047202 */ /* 0x000fe20000000f00 */
[----:B------:R-:W-:Y:S05]  /*eca0*/  BRA `(.L_x_1425) ;  /* 0xffffe30000007947 */ /* 0x000fea000383ffff */
.L_x_1421:
[----:B--2---:R-:W-:Y:S02]  /*ecb0*/  MOV R0, R41 ;  /* 0x0000002900007202 */ /* 0x004fe40000000f00 */
[----:B---3--:R-:W-:Y:S02]  /*ecc0*/  MOV R2, 0xece0 ;  /* 0x0000ece000027802 */ /* 0x008fe40000000f00 */
[----:B-1----:R-:W-:Y:S05]  /*ecd0*/  CALL.REL.NOINC `($__internal_29_$__cuda_sm70_shflsync_idx_p) ;  /* 0x0000005000007944 */ /* 0x002fea0003c00000 */
[----:B-12---:R-:W-:Y:S05]  /*ece0*/  BRA `(.L_x_1426) ;  /* 0xfffffdb000007947 */ /* 0x006fea000383ffff */
        .weak           $__internal_28_$__cuda_sm70_shflsync_bfly_p
        .type           $__internal_28_$__cuda_sm70_shflsync_bfly_p,@function
        .size           $__internal_28_$__cuda_sm70_shflsync_bfly_p,($__internal_29_$__cuda_sm70_shflsync_idx_p - $__internal_28_$__cuda_sm70_shflsync_bfly_p)
$__internal_28_$__cuda_sm70_shflsync_bfly_p:
[----:B------:R-:W-:Y:S04]  /*ecf0*/  WARPSYNC R6 ;  /* 0x0000000600007348 */ /* 0x000fe80003800000 */
[----:B------:R1:W2:Y:S02]  /*ed00*/  SHFL.BFLY PT, R2, R2, R5, R7 ;  /* 0x0c00000502027389 */ /* 0x0002a400000e0007 */
[----:B-1----:R-:W-:-:S04]  /*ed10*/  MOV R5, 0x0 ;  /* 0x0000000000057802 */ /* 0x002fc80000000f00 */
[----:B--2---:R-:W-:Y:S05]  /*ed20*/  RET.REL.NODEC R4 `(_ZN7cutlass13device_kernelIN5flash19enable_sm80_to_sm89INS1_16FlashAttnFwdSm80INS1_25CollectiveMainloopFwdSm80ILi8ELi1ELb1EN4cute5tupleIJNS5_1CILi128EEES8_S8_EEELi128ENS_10bfloat16_tEfNS_4arch4Sm80ELb1ELb0ELb0ELb0ELb0ELb0ELb1ELb1EEENS1_21CollectiveEpilogueFwdIS9_NS6_IJNS7_ILi1EEESF_SF_EEESA_SC_Li256ELb0ELb1ELb1ELb0EEENS1_30DynamicPersistentTileSchedulerILi256ELi256ELb1ELb1ELb0EEEEEEEEEvNT_6ParamsE) ;  /* 0xffff12d004007950 */ /* 0x004fea0003c3ffff */
        .weak           $__internal_29_$__cuda_sm70_shflsync_idx_p
        .type           $__internal_29_$__cuda_sm70_shflsync_idx_p,@function
        .size           $__internal_29_$__cuda_sm70_shflsync_idx_p,(.L_x_2714 - $__internal_29_$__cuda_sm70_shflsync_idx_p)
$__internal_29_$__cuda_sm70_shflsync_idx_p:
[----:B------:R-:W-:Y:S01]  /*ed30*/  MOV R3, 0x0 ;  /* 0x0000000000037802 */ /* 0x000fe20000000f00 */
[----:B------:R-:W-:Y:S04]  /*ed40*/  WARPSYNC R42 ;  /* 0x0000002a00007348 */ /* 0x000fe80003800000 */
[----:B------:R1:W2:Y:S01]  /*ed50*/  SHFL.IDX PT, R0, R0, R44, R43 ;  /* 0x0000002c00007389 */ /* 0x0002a200000e002b */
[----:B------:R-:W-:Y:S05]  /*ed60*/  RET.REL.NODEC R2 `(_ZN7cutlass13device_kernelIN5flash19enable_sm80_to_sm89INS1_16FlashAttnFwdSm80INS1_25CollectiveMainloopFwdSm80ILi8ELi1ELb1EN4cute5tupleIJNS5_1CILi128EEES8_S8_EEELi128ENS_10bfloat16_tEfNS_4arch4Sm80ELb1ELb0ELb0ELb0ELb0ELb0ELb1ELb1EEENS1_21CollectiveEpilogueFwdIS9_NS6_IJNS7_ILi1EEESF_SF_EEESA_SC_Li256ELb0ELb1ELb1ELb0EEENS1_30DynamicPersistentTileSchedulerILi256ELi256ELb1ELb1ELb0EEEEEEEEEvNT_6ParamsE) ;  /* 0xffff129002007950 */ /* 0x000fea0003c3ffff */
.L_x_1427:
        /* <DEDUP_REMOVED lines=9> */
.L_x_2714:


//--------------------- .text._ZN7cutlass13device_kernelIN5flash19enable_sm80_to_sm89INS1_16FlashAttnFwdSm80INS1_25CollectiveMainloopFwdSm80ILi4ELi1ELb0EN4cute5tupleIJNS5_1CILi128EEENS7_ILi64EEES8_EEELi128ENS_10bfloat16_tEfNS_4arch4Sm80ELb0ELb0ELb0ELb0ELb0ELb0ELb1ELb1EEENS1_21CollectiveEpilogueFwdINS6_IJS8_S8_S9_EEENS6_IJNS7_ILi1EEESH_SH_EEESB_SD_Li128ELb0ELb1ELb1ELb0EEENS1_19SingleTileSchedulerILb0ELb1ELb1ELi128EEEEEEEEEvNT_6ParamsE --------------------------
	.section	.text._ZN7cutlass13device_kernelIN5flash19enable_sm80_to_sm89INS1_16FlashAttnFwdSm80INS1_25CollectiveMainloopFwdSm80ILi4ELi1ELb0EN4cute5tupleIJNS5_1CILi128EEENS7_ILi64EEES8_EEELi128ENS_10bfloat16_tEfNS_4arch4Sm80ELb0ELb0ELb0ELb0ELb0ELb0ELb1ELb1EEENS1_21CollectiveEpilogueFwdINS6_IJS8_S8_S9_EEENS6_IJNS7_ILi1EEESH_SH_EEESB_SD_Li128ELb0ELb1ELb1ELb0EEENS1_19SingleTileSchedulerILb0ELb1ELb1ELi128EEEEEEEEEvNT_6ParamsE,"ax",@progbits
	.sectioninfo	@"SHI_REGISTERS=255"
	.align	128
.text._ZN7cutlass13device_kernelIN5flash19enable_sm80_to_sm89INS1_16FlashAttnFwdSm80INS1_25CollectiveMainloopFwdSm80ILi4ELi1ELb0EN4cute5tupleIJNS5_1CILi128EEENS7_ILi64EEES8_EEELi128ENS_10bfloat16_tEfNS_4arch4Sm80ELb0ELb0ELb0ELb0ELb0ELb0ELb1ELb1EEENS1_21CollectiveEpilogueFwdINS6_IJS8_S8_S9_EEENS6_IJNS7_ILi1EEESH_SH_EEESB_SD_Li128ELb0ELb1ELb1ELb0EEENS1_19SingleTileSchedulerILb0ELb1ELb1ELi128EEEEEEEEEvNT_6ParamsE:
        .type           _ZN7cutlass13device_kernelIN5flash19enable_sm80_to_sm89INS1_16FlashAttnFwdSm80INS1_25CollectiveMainloopFwdSm80ILi4ELi1ELb0EN4cute5tupleIJNS5_1CILi128EEENS7_ILi64EEES8_EEELi128ENS_10bfloat16_tEfNS_4arch4Sm80ELb0ELb0ELb0ELb0ELb0ELb0ELb1ELb1EEENS1_21CollectiveEpilogueFwdINS6_IJS8_S8_S9_EEENS6_IJNS7_ILi1EEESH_SH_EEESB_SD_Li128ELb0ELb1ELb1ELb0EEENS1_19SingleTileSchedulerILb0ELb1ELb1ELi128EEEEEEEEEvNT_6ParamsE,@function
        .size           _ZN7cutlass13device_kernelIN5flash19enable_sm80_to_sm89INS1_16FlashAttnFwdSm80INS1_25CollectiveMainloopFwdSm80ILi4ELi1ELb0EN4cute5tupleIJNS5_1CILi128EEENS7_ILi64EEES8_EEELi128ENS_10bfloat16_tEfNS_4arch4Sm80ELb0ELb0ELb0ELb0ELb0ELb0ELb1ELb1EEENS1_21CollectiveEpilogueFwdINS6_IJS8_S8_S9_EEENS6_IJNS7_ILi1EEESH_SH_EEESB_SD_Li128ELb0ELb1ELb1ELb0EEENS1_19SingleTileSchedulerILb0ELb1ELb1ELi128EEEEEEEEEvNT_6ParamsE,(.L_x_2717 - _ZN7cutlass13device_kernelIN5flash19enable_sm80_to_sm89INS1_16FlashAttnFwdSm80INS1_25CollectiveMainloopFwdSm80ILi4ELi1ELb0EN4cute5tupleIJNS5_1CILi128EEENS7_ILi64EEES8_EEELi128ENS_10bfloat16_tEfNS_4arch4Sm80ELb0ELb0ELb0ELb0ELb0ELb0ELb1ELb1EEENS1_21CollectiveEpilogueFwdINS6_IJS8_S8_S9_EEENS6_IJNS7_ILi1EEESH_SH_EEESB_SD_Li128ELb0ELb1ELb1ELb0EEENS1_19SingleTileSchedulerILb0ELb1ELb1ELi128EEEEEEEEEvNT_6ParamsE)
        .other          _ZN7cutlass13device_kernelIN5flash19enable_sm80_to_sm89INS1_16FlashAttnFwdSm80INS1_25CollectiveMainloopFwdSm80ILi4ELi1ELb0EN4cute5tupleIJNS5_1CILi128EEENS7_ILi64EEES8_EEELi128ENS_10bfloat16_tEfNS_4arch4Sm80ELb0ELb0ELb0ELb0ELb0ELb0ELb1ELb1EEENS1_21CollectiveEpilogueFwdINS6_IJS8_S8_S9_EEENS6_IJNS7_ILi1EEESH_SH_EEESB_SD_Li128ELb0ELb1ELb1ELb0EEENS1_19SingleTileSchedulerILb0ELb1ELb1ELi128EEEEEEEEEvNT_6ParamsE,@"STO_CUDA_ENTRY STV_DEFAULT"
_ZN7cutlass13device_kernelIN5flash19enable_sm80_to_sm89INS1_16FlashAttnFwdSm80INS1_25CollectiveMainloopFwdSm80ILi4ELi1ELb0EN4cute5tupleIJNS5_1CILi128EEENS7_ILi64EEES8_EEELi128ENS_10bfloat16_tEfNS_4arch4Sm80ELb0ELb0ELb0ELb0ELb0ELb0ELb1ELb1EEENS1_21CollectiveEpilogueFwdINS6_IJS8_S8_S9_EEENS6_IJNS7_ILi1EEESH_SH_EEESB_SD_Li128ELb0ELb1ELb1ELb0EEENS1_19SingleTileSchedulerILb0ELb1ELb1ELi128EEEEEEEEEvNT_6ParamsE:
        /* <DEDUP_REMOVED lines=18> */
.L_x_1428:
[----:B---3--:R-:W-:Y:S02]  /*0120*/  ULDC.64 UR4, c[0x0][0x550] ;  /* 0x0001540000047ab9 */ /* 0x008fe40000000a00 */
[----:B------:R-:W-:Y:S02]  /*0130*/  UISETP.NE.AND UP0, UPT, UR4, 0x1, UPT ;  /* 0x000000010400788c */ /* 0x000fe4000bf05270 */
[----:B------:R-:W-:-:S02]  /*0140*/  UIMAD.WIDE.U32 UR8, UR6, UR5, URZ ;  /* 0x00000005060872a5 */ /* 0x000fc4000f8e003f */
[----:B------:R-:W-:Y:S02]  /*0150*/  ULDC UR4, c[0x0][0x558] ;  /* 0x0001560000047ab9 */ /* 0x000fe40000000800 */
[----:B------:R-:W-:-:S05]  /*0160*/  UMOV UR11, UR6 ;  /* 0x00000006000b7c82 */ /* 0x000fca0008000000 */
[----:B------:R-:W-:-:S03]  /*0170*/  @UP0 USHF.R.U32.HI UR11, URZ, UR4, UR9 ;  /* 0x000000043f0b0299 */ /* 0x000fc60008011609 */
.L_x_1429:
        /* <DEDUP_REMOVED lines=49> */
.L_x_1430:
        /* <DEDUP_REMOVED lines=207> */
.L_x_1433:
[----:B--2-4-:R-:W-:Y:S05]  /*1180*/  BSYNC B0 ;  /* 0x0000000000007941 */ /* 0x014fea0003800000 */
.L_x_1432:
        /* <DEDUP_REMOVED lines=16> */
.L_x_1435:
[----:B------:R-:W-:Y:S05]  /*1290*/  BSYNC B0 ;  /* 0x0000000000007941 */ /* 0x000fea0003800000 */
.L_x_1434:
        /* <DEDUP_REMOVED lines=16> */
.L_x_1437:
[----:B------:R-:W-:Y:S05]  /*13a0*/  BSYNC B0 ;  /* 0x0000000000007941 */ /* 0x000fea0003800000 */
.L_x_1436:
        /* <DEDUP_REMOVED lines=16> */
.L_x_1439:
[----:B------:R-:W-:Y:S05]  /*14b0*/  BSYNC B0 ;  /* 0x0000000000007941 */ /* 0x000fea0003800000 */
.L_x_1438:
        /* <DEDUP_REMOVED lines=16> */
.L_x_1441:
[----:B------:R-:W-:Y:S05]  /*15c0*/  BSYNC B0 ;  /* 0x0000000000007941 */ /* 0x000fea0003800000 */
.L_x_1440:
        /* <DEDUP_REMOVED lines=16> */
.L_x_1443:
[----:B------:R-:W-:Y:S05]  /*16d0*/  BSYNC B0 ;  /* 0x0000000000007941 */ /* 0x000fea0003800000 */
.L_x_1442:
        /* <DEDUP_REMOVED lines=16> */
.L_x_1445:
[----:B------:R-:W-:Y:S05]  /*17e0*/  BSYNC B0 ;  /* 0x0000000000007941 */ /* 0x000fea0003800000 */
.L_x_1444:
        /* <DEDUP_REMOVED lines=17> */
[----:B------:R-:W-:Y:S01]  /*1900*/  IMAD.U32 R154, RZ, RZ, UR23 ;  /* 0x00000017ff9a7e24 */ /* 0x000fe2000f8e00ff */
[----:B------:R-:W-:Y:S01]  /*1910*/  @!P6 SHF.R.S32.HI R2, RZ, 0x1f, R18 ;  /* 0x0000001fff02e819 */ /* 0x000fe20000011412 */
[----:B------:R-:W-:Y:S01]  /*1920*/  IMAD.SHL.U32 R243, R13, 0x2, RZ ;  /* 0x000000020df37824 */ /* 0x000fe200078e00ff */
[----:B------:R-:W-:Y:S01]  /*1930*/  ISETP.GE.AND P2, PT, R10, 0x1, PT ;  /* 0x000000010a00780c */ /* 0x000fe20003f46270 */
[----:B------:R-:W-:Y:S01]  /*1940*/  UIMAD UR4, UR10, UR23, UR4 ;  /* 0x000000170a0472a4 */ /* 0x000fe2000f8e0204 */
[----:B------:R-:W-:Y:S01]  /*1950*/  @!P6 LEA.HI R2, R2, R18, RZ, 0x3 ;  /* 0x000000120202e211 */ /* 0x000fe200078f18ff */
[----:B------:R-:W-:Y:S01]  /*1960*/  UIMAD.WIDE.U32 UR12, UR6, 0x20, URZ ;  /* 0x00000020060c78a5 */ /* 0x000fe2000f8e003f */
[C---:B-1----:R-:W-:Y:S01]  /*1970*/  @!P6 LEA R6, P1, R15.reuse, R4, 0x1 ;  /* 0x000000040f06e211 */ /* 0x042fe200078208ff */
[----:B------:R-:W-:Y:S01]  /*1980*/  USHF.L.U32 UR9, UR7, 0x5, URZ ;  /* 0x0000000507097899 */ /* 0x000fe2000800063f */
[----:B------:R-:W-:Y:S01]  /*1990*/  @!P6 LOP3.LUT R8, R2, 0xfffffff8, RZ, 0xc0, !PT ;  /* 0xfffffff80208e812 */ /* 0x000fe200078ec0ff */
[----:B------:R-:W-:Y:S01]  /*19a0*/  ULDC UR17, c[0x0][0x1d0] ;  /* 0x0000740000117ab9 */ /* 0x000fe20000000800 */
[----:B----4-:R-:W-:Y:S01]  /*19b0*/  @!P6 LEA.HI.X R7, R15, R5, R11, 0x1, P1 ;  /* 0x000000050f07e211 */ /* 0x010fe200008f0c0b */
[----:B------:R-:W-:Y:S01]  /*19c0*/  UIADD3 UR9, UR13, UR9, URZ ;  /* 0x000000090d097290 */ /* 0x000fe2000fffe03f */
        /* <DEDUP_REMOVED lines=15> */
[----:B------:R-:W-:Y:S01]  /*1ac0*/  VOTEU.ANY UP0, P5 ;  /* 0x00000000003f7886 */ /* 0x000fe20002800100 */
[----:B------:R-:W-:Y:S04]  /*1ad0*/  STL.64 [R1+0x28], R156 ;  /* 0x0000289c01007387 */ /* 0x000fe80000100a00 */
[----:B------:R-:W-:Y:S01]  /*1ae0*/  @UP0 UIMAD UR4, UR7, 0x30, URZ ;  /* 0x00000030070408a4 */ /* 0x000fe2000f8e023f */
[----:B-1----:R-:W-:Y:S02]  /*1af0*/  IMAD.U32 R6, RZ, RZ, UR7 ;  /* 0x00000007ff067e24 */ /* 0x002fe4000f8e00ff */
[----:B----4-:R-:W-:-:S05]  /*1b00*/  IMAD.MOV.U32 R8, RZ, RZ, c[0x0][0x1e0] ;  /* 0x00007800ff087624 */ /* 0x010fca00078e00ff */
[C---:B------:R-:W-:Y:S01]  /*1b10*/  @P1 LEA R2, P4, R8.reuse, R4, 0x4 ;  /* 0x0000000408021211 */ /* 0x040fe200078820ff */
[----:B------:R-:W-:Y:S01]  /*1b20*/  @!PT LDS RZ, [RZ] ;  /* 0x00000000fffff984 */ /* 0x000fe20000000800 */
[----:B------:R-:W-:Y:S01]  /*1b30*/  @!PT LDS RZ, [RZ] ;  /* 0x00000000fffff984 */ /* 0x000fe20000000800 */
[----:B------:R-:W-:Y:S01]  /*1b40*/  @!PT LDS RZ, [RZ] ;  /* 0x00000000fffff984 */ /* 0x000fe20000000800 */
[----:B------:R1:W-:Y:S03]  /*1b50*/  @P2 LDGSTS.E.BYPASS.LTC128B.128 [R243+0x4100], [R12.64], !P3 ;  /* 0x041000000cf32fae */ /* 0x0003e6000d901d52 */
[C---:B------:R-:W-:Y:S01]  /*1b60*/  @P1 LEA.HI.X R6, R8.reuse, R5, R6, 0x4, P4 ;  /* 0x0000000508061211 */ /* 0x040fe200020f2406 */
[----:B------:R-:W-:Y:S01]  /*1b70*/  @P5 IMAD.WIDE.U32 R8, R8, 0x30, R4 ;  /* 0x0000003008085825 */ /* 0x000fe200078e0004 */
[----:B------:R-:W-:Y:S01]  /*1b80*/  @P1 LEA R10, P4, R2, c[0x0][0x1c8], 0x1 ;  /* 0x00007200020a1a11 */ /* 0x000fe200078808ff */
[----:B------:R1:W-:Y:S01]  /*1b90*/  @P2 LDGSTS.E.BYPASS.LTC128B.128 [R243+0x6100], [R12.64+0x80], !P0 ;  /* 0x061000800cf32fae */ /* 0x0003e2000c101d52 */
[----:B------:R-:W-:Y:S02]  /*1ba0*/  LOP3.LUT P2, RZ, R36, 0x2, RZ, 0xc0, !PT ;  /* 0x0000000224ff7812 */ /* 0x000fe4000784c0ff */
        /* <DEDUP_REMOVED lines=11> */
[----:B------:R-:W-:Y:S01]  /*1c60*/  @P5 LEA R4, P4, R8, c[0x0][0x1c8], 0x1 ;  /* 0x0000720008045a11 */ /* 0x000fe200078808ff */
[----:B------:R5:W-:Y:S01]  /*1c70*/  @P6 LDGSTS.E.BYPASS.LTC128B.128 [R243+0x5100], [R6.64], !P3 ;  /* 0x0510000006f36fae */ /* 0x000be2000d901d52 */
[----:B------:R-:W-:-:S02]  /*1c80*/  ULDC.64 UR4, c[0x0][0x208] ;  /* 0x0000820000047ab9 */ /* 0x000fc40000000a00 */
[----:B------:R-:W-:Y:S01]  /*1c90*/  @P5 LEA.HI.X R5, R8, c[0x0][0x1cc], R2, 0x1, P4 ;  /* 0x0000730008055a11 */ /* 0x000fe200020f0c02 */
[----:B------:R5:W-:Y:S01]  /*1ca0*/  @P6 LDGSTS.E.BYPASS.LTC128B.128 [R243+0x7100], [R6.64+0x80], !P0 ;  /* 0x0710008006f36fae */ /* 0x000be2000c101d52 */
[----:B------:R-:W-:Y:S01]  /*1cb0*/  IMAD.SHL.U32 R2, R21, 0x40, RZ ;  /* 0x0000004015027824 */ /* 0x000fe200078e00ff */
[----:B------:R-:W-:Y:S01]  /*1cc0*/  UIMAD UR10, UR10, UR4, URZ ;  /* 0x000000040a0a72a4 */ /* 0x000fe2000f8e023f */
[----:B------:R-:W-:Y:S01]  /*1cd0*/  IMAD.SHL.U32 R8, R28, 0x8, RZ ;  /* 0x000000081c087824 */ /* 0x000fe200078e00ff */
[----:B------:R2:W-:Y:S01]  /*1ce0*/  @P5 LDGSTS.E.BYPASS.LTC128B.128 [R243+0x5900], [R4.64], !P3 ;  /* 0x0590000004f35fae */ /* 0x0005e2000d901d52 */
[----:B------:R-:W-:Y:S02]  /*1cf0*/  UIMAD.WIDE.U32 UR14, UR20, UR4, URZ ;  /* 0x00000004140e72a5 */ /* 0x000fe4000f8e003f */
[----:B------:R-:W-:Y:S01]  /*1d00*/  UIMAD UR10, UR20, UR5, UR10 ;  /* 0x00000005140a72a4 */ /* 0x000fe2000f8e020a */
[----:B------:R2:W-:Y:S03]  /*1d10*/  @P5 LDGSTS.E.BYPASS.LTC128B.128 [R243+0x7900], [R4.64+0x80], !P0 ;  /* 0x0790008004f35fae */ /* 0x0005e6000c101d52 */
[----:B------:R-:W-:Y:S01]  /*1d20*/  UIADD3 UR10, UR15, UR10, URZ ;  /* 0x0000000a0f0a7290 */ /* 0x000fe2000fffe03f */
[----:B------:R-:W0:Y:S01]  /*1d30*/  LDGDEPBAR ;  /* 0x00000000000079af */ /* 0x000e220000000000 */
[----:B-----5:R-:W-:Y:S01]  /*1d40*/  IMAD.SHL.U32 R6, R36, 0x40, RZ ;  /* 0x0000004024067824 */ /* 0x020fe200078e00ff */
[----:B--2---:R-:W-:Y:S01]  /*1d50*/  LOP3.LUT R4, R2, 0x1c0, RZ, 0xc0, !PT ;  /* 0x000001c002047812 */ /* 0x004fe200078ec0ff */
[----:B------:R-:W-:-:S04]  /*1d60*/  DEPBAR.LE SB0, 0x1 ;  /* 0x000080400000791a */ /* 0x000fc80000000000 */
[----:B------:R-:W-:Y:S01]  /*1d70*/  IMAD.SHL.U32 R5, R9, 0x8, RZ ;  /* 0x0000000809057824 */ /* 0x000fe200078e00ff */
[----:B------:R-:W-:-:S04]  /*1d80*/  DEPBAR.LE SB0, 0x0 ;  /* 0x000080000000791a */ /* 0x000fc80000000000 */
[----:B------:R-:W-:Y:S02]  /*1d90*/  LOP3.LUT R2, R6, 0x1c0, RZ, 0xc0, !PT ;  /* 0x000001c006027812 */ /* 0x000fe400078ec0ff */
[----:B------:R-:W-:Y:S01]  /*1da0*/  LOP3.LUT R7, R4, 0x8, R5, 0xf8, !PT ;  /* 0x0000000804077812 */ /* 0x000fe200078ef805 */
[----:B------:R-:W-:Y:S01]  /*1db0*/  IMAD.SHL.U32 R5, R22, 0x40, RZ ;  /* 0x0000004016057824 */ /* 0x000fe200078e00ff */
[----:B------:R-:W-:Y:S02]  /*1dc0*/  LOP3.LUT R8, R2, 0x8, R8, 0xf8, !PT ;  /* 0x0000000802087812 */ /* 0x000fe400078ef808 */
[----:B------:R-:W-:Y:S01]  /*1dd0*/  SHF.R.U32.HI R6, RZ, 0x3, R2 ;  /* 0x00000003ff067819 */ /* 0x000fe20000011602 */
[----:B------:R-:W-:Y:S01]  /*1de0*/  IMAD.SHL.U32 R2, R155, 0x20, RZ ;  /* 0x000000209b027824 */ /* 0x000fe200078e00ff */
[----:B------:R-:W-:Y:S02]  /*1df0*/  SHF.R.U32.HI R4, RZ, 0x3, R4 ;  /* 0x00000003ff047819 */ /* 0x000fe40000011604 */
[----:B------:R-:W-:-:S02]  /*1e00*/  LOP3.LUT R6, R8, R6, RZ, 0x3c, !PT ;  /* 0x0000000608067212 */ /* 0x000fc400078e3cff */
[----:B------:R-:W-:Y:S02]  /*1e10*/  LOP3.LUT R153, R7, R4, RZ, 0x3c, !PT ;  /* 0x0000000407997212 */ /* 0x000fe400078e3cff */
[----:B------:R-:W-:Y:S02]  /*1e20*/  LOP3.LUT R152, R5, 0xfffffe00, RZ, 0xc0, !PT ;  /* 0xfffffe0005987812 */ /* 0x000fe400078ec0ff */
[----:B------:R-:W-:Y:S01]  /*1e30*/  LOP3.LUT R4, R2, 0x7ffffc00, RZ, 0xc0, !PT ;  /* 0x7ffffc0002047812 */ /* 0x000fe200078ec0ff */
[----:B------:R-:W-:-:S03]  /*1e40*/  IMAD R2, R9, 0x200, R6 ;  /* 0x0000020009027824 */ /* 0x000fc600078e0206 */
[----:B------:R-:W-:Y:S01]  /*1e50*/  IADD3 R4, R153, R152, R4 ;  /* 0x0000009899047210 */ /* 0x000fe20007ffe004 */
[----:B------:R-:W-:Y:S01]  /*1e60*/  IMAD.SHL.U32 R175, R2, 0x2, RZ ;  /* 0x0000000202af7824 */ /* 0x000fe200078e00ff */
[----:B------:R-:W-:Y:S03]  /*1e70*/  BAR.SYNC.DEFER_BLOCKING 0x0 ;  /* 0x0000000000007b1d */ /* 0x000fe60000010000 */
[----:B------:R-:W-:Y:S01]  /*1e80*/  IMAD.SHL.U32 R230, R4, 0x2, RZ ;  /* 0x0000000204e67824 */ /* 0x000fe200078e00ff */
[----:B------:R-:W-:-:S03]  /*1e90*/  IADD3 R234, R175, 0x4120, RZ ;  /* 0x00004120afea7810 */ /* 0x000fc60007ffe0ff */
[C-C-:B------:R-:W-:Y:S02]  /*1ea0*/  IMAD R232, R3.reuse, 0x2, R230.reuse ;  /* 0x0000000203e87824 */ /* 0x140fe400078e02e6 */
[C---:B------:R-:W-:Y:S02]  /*1eb0*/  IMAD R231, R0.reuse, 0x2, R230 ;  /* 0x0000000200e77824 */ /* 0x040fe400078e02e6 */
[----:B------:R-:W-:Y:S02]  /*1ec0*/  IMAD R233, R0, 0x2, R232 ;  /* 0x0000000200e97824 */ /* 0x000fe400078e02e8 */
[----:B------:R-:W-:Y:S01]  /*1ed0*/  IMAD R235, R3, 0x2, R231 ;  /* 0x0000000203eb7824 */ /* 0x000fe200078e02e7 */
[----:B------:R-:W-:Y:S04]  /*1ee0*/  LDSM.16.M88.4 R4, [R230+0xa100] ;  /* 0x00a10000e604783b */ /* 0x000fe80000000200 */
[----:B---3--:R-:W2:Y:S04]  /*1ef0*/  LDSM.16.M88.4 R16, [R175+0x4100] ;  /* 0x00410000af10783b */ /* 0x008ea80000000200 */
[----:B-1----:R-:W1:Y:S04]  /*1f00*/  LDSM.16.M88.4 R12, [R175+0x4900] ;  /* 0x00490000af0c783b */ /* 0x002e680000000200 */
[----:B------:R-:W3:Y:S04]  /*1f10*/  LDSM.16.M88.4 R20, [R175+0x5100] ;  /* 0x00510000af14783b */ /* 0x000ee80000000200 */
[----:B------:R-:W5:Y:S04]  /*1f20*/  LDSM.16.M88.4 R24, [R175+0x5900] ;  /* 0x00590000af18783b */ /* 0x000f680000000200 */
[----:B----4-:R-:W4:Y:S01]  /*1f30*/  LDSM.16.M88.4 R8, [R230+0x8100] ;  /* 0x00810000e608783b */ /* 0x010f220000000200 */
[C---:B--2---:R-:W-:Y:S08]  /*1f40*/  HMMA.16816.F32.BF16 R40, R4.reuse, R16, RZ ;  /* 0x000000100428723c */ /* 0x044ff000000418ff */
[C---:B-1----:R-:W-:Y:S08]  /*1f50*/  HMMA.16816.F32.BF16 R56, R4.reuse, R12, RZ ;  /* 0x0000000c0438723c */ /* 0x042ff000000418ff */
[C---:B---3--:R-:W-:Y:S08]  /*1f60*/  HMMA.16816.F32.BF16 R60, R4.reuse, R20, RZ ;  /* 0x00000014043c723c */ /* 0x048ff000000418ff */
[C---:B-----5:R-:W-:Y:S08]  /*1f70*/  HMMA.16816.F32.BF16 R64, R4.reuse, R24, RZ ;  /* 0x000000180440723c */ /* 0x060ff000000418ff */
[C---:B------:R-:W-:Y:S08]  /*1f80*/  HMMA.16816.F32.BF16 R44, R4.reuse, R18, RZ ;  /* 0x00000012042c723c */ /* 0x040ff000000418ff */
[C---:B------:R-:W-:Y:S08]  /*1f90*/  HMMA.16816.F32.BF16 R76, R4.reuse, R14, RZ ;  /* 0x0000000e044c723c */ /* 0x040ff000000418ff */
[C---:B------:R-:W-:Y:S08]  /*1fa0*/  HMMA.16816.F32.BF16 R116, R4.reuse, R22, RZ ;  /* 0x000000160474723c */ /* 0x040ff000000418ff */
[----:B------:R-:W-:Y:S07]  /*1fb0*/  HMMA.16816.F32.BF16 R92, R4, R26, RZ ;  /* 0x0000001a045c723c */ /* 0x000fee00000418ff */
[----:B------:R-:W-:Y:S01]  /*1fc0*/  IMAD.U32 R6, RZ, RZ, UR14 ;  /* 0x0000000eff067e24 */ /* 0x000fe2000f8e00ff */
[----:B------:R-:W-:Y:S01]  /*1fd0*/  UMOV UR14, 0x5 ;  /* 0x00000005000e7882 */ /* 0x000fe20000000000 */
[----:B------:R-:W-:Y:S01]  /*1fe0*/  IMAD.U32 R4, RZ, RZ, UR10 ;  /* 0x0000000aff047e24 */ /* 0x000fe2000f8e00ff */
[----:B------:R-:W-:Y:S01]  /*1ff0*/  UMOV UR10, 0xffffffc0 ;  /* 0xffffffc0000a7882 */ /* 0x000fe20000000000 */
[C---:B----4-:R-:W-:Y:S01]  /*2000*/  HMMA.16816.F32.BF16 R100, R8.reuse, R18, RZ ;  /* 0x000000120864723c */ /* 0x050fe200000418ff */
[C---:B------:R-:W-:Y:S01]  /*2010*/  LEA R2, P1, R6.reuse, R30, 0x6 ;  /* 0x0000001e06027211 */ /* 0x040fe200078230ff */
[----:B------:R-:W-:Y:S01]  /*2020*/  UIMAD UR17, UR20, UR10, UR17 ;  /* 0x0000000a141172a4 */ /* 0x000fe2000f8e0211 */
[----:B------:R-:W-:Y:S01]  /*2030*/  IMAD.U32 R7, RZ, RZ, UR15 ;  /* 0x0000000fff077e24 */ /* 0x000fe2000f8e00ff */
[----:B------:R-:W-:Y:S01]  /*2040*/  USHF.L.U32 UR10, UR4, 0x5, URZ ;  /* 0x00000005040a7899 */ /* 0x000fe2000800063f */
[----:B------:R-:W-:Y:S01]  /*2050*/  LEA.HI.X R5, R6, R29, R4, 0x6, P1 ;  /* 0x0000001d06057211 */ /* 0x000fe200008f3404 */
[----:B------:R-:W-:Y:S01]  /*2060*/  USHF.L.U64.HI UR14, UR4, UR14, UR5 ;  /* 0x0000000e040e7299 */ /* 0x000fe20008010205 */
[C---:B------:R-:W-:Y:S01]  /*2070*/  LEA R4, P1, R2.reuse, c[0x0][0x1f8], 0x1 ;  /* 0x00007e0002047a11 */ /* 0x040fe200078208ff */
[----:B------:R-:W-:Y:S01]  /*2080*/  HMMA.16816.F32.BF16 R120, R8, R16, RZ ;  /* 0x000000100878723c */ /* 0x000fe200000418ff */
[----:B------:R-:W-:Y:S01]  /*2090*/  IADD3 R6, R175, 0x4100, RZ ;  /* 0x00004100af067810 */ /* 0x000fe20007ffe0ff */
[----:B------:R-:W-:Y:S01]  /*20a0*/  IMAD.U32 R18, RZ, RZ, UR10 ;  /* 0x0000000aff127e24 */ /* 0x000fe2000f8e00ff */
[----:B------:R-:W-:Y:S01]  /*20b0*/  LEA.HI.X R5, R2, c[0x0][0x1fc], R5, 0x1, P1 ;  /* 0x00007f0002057a11 */ /* 0x000fe200008f0c05 */
[----:B------:R-:W-:Y:S01]  /*20c0*/  UIADD3 UR16, UP0, UR10, 0x80, URZ ;  /* 0x000000800a107890 */ /* 0x000fe2000ff1e03f */
[----:B------:R-:W-:-:S02]  /*20d0*/  IADD3 R2, -R28, UR17, RZ ;  /* 0x000000111c027c10 */ /* 0x000fc4000fffe1ff */
[----:B------:R-:W-:Y:S01]  /*20e0*/  @P2 IADD3 R234, R6, -0x20, RZ ;  /* 0xffffffe006ea2810 */ /* 0x000fe20007ffe0ff */
[C---:B------:R-:W-:Y:S01]  /*20f0*/  HMMA.16816.F32.BF16 R88, R8.reuse, R12, RZ ;  /* 0x0000000c0858723c */ /* 0x040fe200000418ff */
[C---:B------:R-:W-:Y:S01]  /*2100*/  ISETP.LT.OR P5, PT, R2.reuse, 0x1, P3 ;  /* 0x000000010200780c */ /* 0x040fe20001fa1670 */
[----:B------:R-:W-:Y:S01]  /*2110*/  UIADD3.X UR15, URZ, UR14, URZ, UP0, !UPT ;  /* 0x0000000e3f0f7290 */ /* 0x000fe200087fe43f */
[----:B------:R-:W-:Y:S01]  /*2120*/  ISETP.LT.OR P4, PT, R2, 0x1, P0 ;  /* 0x000000010200780c */ /* 0x000fe20000781670 */
[----:B------:R-:W-:Y:S01]  /*2130*/  LDSM.16.M88.4 R32, [R234] ;  /* 0x00000000ea20783b */ /* 0x000fe20000000200 */
[----:B------:R-:W-:Y:S01]  /*2140*/  IADD3 R6, P1, R4, UR10, RZ ;  /* 0x0000000a04067c10 */ /* 0x000fe2000ff3e0ff */
[----:B------:R-:W-:Y:S01]  /*2150*/  UISETP.GT.AND UP0, UPT, UR20, UR8, UPT ;  /* 0x000000081400728c */ /* 0x000fe2000bf04270 */
[----:B------:R-:W-:Y:S01]  /*2160*/  ISETP.LT.OR P2, PT, R2, 0x11, P3 ;  /* 0x000000110200780c */ /* 0x000fe20001f41670 */
[----:B------:R-:W-:Y:S01]  /*2170*/  HMMA.16816.F32.BF16 R96, R8, R14, RZ ;  /* 0x0000000e0860723c */ /* 0x000fe200000418ff */
[----:B------:R-:W1:Y:S01]  /*2180*/  LDSM.16.M88.4 R12, [R232+0xa100] ;  /* 0x00a10000e80c783b */ /* 0x000e620000000200 */
[----:B------:R-:W-:-:S02]  /*2190*/  IADD3.X R7, R5, UR14, RZ, P1, !PT ;  /* 0x0000000e05077c10 */ /* 0x000fc40008ffe4ff */
[----:B------:R-:W-:Y:S01]  /*21a0*/  IADD3 R18, P6, P1, R18, 0x80, R4 ;  /* 0x0000008012127810 */ /* 0x000fe200079de004 */
[----:B------:R-:W2:Y:S01]  /*21b0*/  LDSM.16.M88.4 R28, [R234+0x800] ;  /* 0x00080000ea1c783b */ /* 0x000ea20000000200 */
[----:B------:R-:W-:Y:S02]  /*21c0*/  IADD3 R242, R234, 0x800, RZ ;  /* 0x00000800eaf27810 */ /* 0x000fe40007ffe0ff */
[C---:B------:R-:W-:Y:S01]  /*21d0*/  HMMA.16816.F32.BF16 R80, R8.reuse, R20, RZ ;  /* 0x000000140850723c */ /* 0x040fe200000418ff */
[----:B------:R-:W-:Y:S02]  /*21e0*/  IADD3.X R19, RZ, UR14, R5, P6, P1 ;  /* 0x0000000eff137c10 */ /* 0x000fe4000b7e2405 */
[C---:B------:R-:W-:Y:S02]  /*21f0*/  ISETP.LT.OR P1, PT, R2.reuse, 0x21, P3 ;  /* 0x000000210200780c */ /* 0x040fe40001f21670 */
[----:B------:R-:W-:Y:S02]  /*2200*/  ISETP.LT.OR P6, PT, R2, 0x21, P0 ;  /* 0x000000210200780c */ /* 0x000fe400007c1670 */
[C---:B------:R-:W-:Y:S01]  /*2210*/  IADD3 R241, R234.reuse, 0x1000, RZ ;  /* 0x00001000eaf17810 */ /* 0x040fe20007ffe0ff */
[----:B------:R-:W-:Y:S01]  /*2220*/  HMMA.16816.F32.BF16 R84, R8, R22, RZ ;  /* 0x000000160854723c */ /* 0x000fe200000418ff */
[----:B------:R-:W3:Y:S01]  /*2230*/  LDSM.16.M88.4 R20, [R234+0x1800] ;  /* 0x00180000ea14783b */ /* 0x000ee20000000200 */
[----:B------:R-:W-:-:S02]  /*2240*/  IADD3 R240, R234, 0x1800, RZ ;  /* 0x00001800eaf07810 */ /* 0x000fc40007ffe0ff */
[C---:B------:R-:W-:Y:S02]  /*2250*/  IADD3 R239, R234.reuse, 0x2000, RZ ;  /* 0x00002000eaef7810 */ /* 0x040fe40007ffe0ff */
[C---:B------:R-:W-:Y:S02]  /*2260*/  IADD3 R238, R234.reuse, 0x2800, RZ ;  /* 0x00002800eaee7810 */ /* 0x040fe40007ffe0ff */
[----:B------:R-:W-:Y:S01]  /*2270*/  HMMA.16816.F32.BF16 R72, R8, R24, RZ ;  /* 0x000000180848723c */ /* 0x000fe200000418ff */
[C---:B------:R-:W-:Y:S02]  /*2280*/  IADD3 R237, R234.reuse, 0x3000, RZ ;  /* 0x00003000eaed7810 */ /* 0x040fe40007ffe0ff */
[----:B------:R-:W-:-:S05]  /*2290*/  IADD3 R236, R234, 0x3800, RZ ;  /* 0x00003800eaec7810 */ /* 0x000fca0007ffe0ff */
[----:B------:R-:W-:Y:S01]  /*22a0*/  HMMA.16816.F32.BF16 R68, R8, R26, RZ ;  /* 0x0000001a0844723c */ /* 0x000fe200000418ff */
[----:B------:R-:W4:Y:S04]  /*22b0*/  LDSM.16.M88.4 R24, [R234+0x1000] ;  /* 0x00100000ea18783b */ /* 0x000f280000000200 */
[----:B------:R-:W5:Y:S04]  /*22c0*/  LDSM.16.M88.4 R8, [R232+0x8100] ;  /* 0x00810000e808783b */ /* 0x000f680000000200 */
[----:B------:R-:W-:Y:S01]  /*22d0*/  @!PT LDS RZ, [RZ] ;  /* 0x00000000fffff984 */ /* 0x000fe20000000800 */
[----:B------:R-:W-:Y:S01]  /*22e0*/  @!PT LDS RZ, [RZ] ;  /* 0x00000000fffff984 */ /* 0x000fe20000000800 */
[----:B------:R-:W-:Y:S01]  /*22f0*/  @!PT LDS RZ, [RZ] ;  /* 0x00000000fffff984 */ /* 0x000fe20000000800 */
[----:B------:R4:W-:Y:S01]  /*2300*/  LDGSTS.E.BYPASS.LTC128B.128 [R243+0x100], [R4.64], !P5 ;  /* 0x0010000004f37fae */ /* 0x0009e2000e901d52 */
[C---:B------:R-:W-:Y:S01]  /*2310*/  ISETP.LT.OR P5, PT, R2.reuse, 0x11, P0 ;  /* 0x000000110200780c */ /* 0x040fe200007a1670 */
[C---:B-1----:R-:W-:Y:S02]  /*2320*/  HMMA.16816.F32.BF16 R128, R12.reuse, R34, R44 ;  /* 0x000000220c80723c */ /* 0x042fe4000004182c */
[----:B------:R4:W-:Y:S04]  /*2330*/  LDGSTS.E.BYPASS.LTC128B.128 [R243+0x2100], [R4.64+0x80], !P4 ;  /* 0x0210008004f37fae */ /* 0x0009e8000e101d52 */
[----:B------:R1:W-:Y:S02]  /*2340*/  LDGSTS.E.BYPASS.LTC128B.128 [R243+0x900], [R6.64], !P2 ;  /* 0x0090000006f37fae */ /* 0x0003e4000d101d52 */
[----:B--2---:R-:W-:Y:S04]  /*2350*/  HMMA.16816.F32.BF16 R56, R12, R28, R56 ;  /* 0x0000001c0c38723c */ /* 0x004fe80000041838 */
[----:B------:R2:W-:Y:S01]  /*2360*/  LDGSTS.E.BYPASS.LTC128B.128 [R243+0x2900], [R18.64], !P5 ;  /* 0x0290000012f37fae */ /* 0x0005e2000e901d52 */
[----:B------:R-:W-:-:S03]  /*2370*/  ISETP.LT.OR P5, PT, R2, 0x31, P3 ;  /* 0x000000310200780c */ /* 0x000fc60001fa1670 */
[C---:B---3--:R-:W-:Y:S08]  /*2380*/  HMMA.16816.F32.BF16 R64, R12.reuse, R20, R64 ;  /* 0x000000140c40723c */ /* 0x048ff00000041840 */
[----:B------:R-:W-:Y:S01]  /*2390*/  HMMA.16816.F32.BF16 R76, R12, R30, R76 ;  /* 0x0000001e0c4c723c */ /* 0x000fe2000004184c */
[----:B----4-:R-:W-:-:S07]  /*23a0*/  IADD3 R4, P4, R6, UR10, RZ ;  /* 0x0000000a06047c10 */ /* 0x010fce000ff9e0ff */
[-C--:B------:R-:W-:Y:S01]  /*23b0*/  HMMA.16816.F32.BF16 R60, R12, R24.reuse, R60 ;  /* 0x000000180c3c723c */ /* 0x080fe2000004183c */
[----:B------:R-:W-:Y:S02]  /*23c0*/  IADD3.X R5, R7, UR14, RZ, P4, !PT ;  /* 0x0000000e07057c10 */ /* 0x000fe4000a7fe4ff */
[----:B------:R-:W-:Y:S02]  /*23d0*/  IADD3 R16, P4, R4, UR10, RZ ;  /* 0x0000000a04107c10 */ /* 0x000fe4000ff9e0ff */
[----:B-1----:R-:W-:Y:S01]  /*23e0*/  IADD3 R6, P2, R6, UR16, RZ ;  /* 0x0000001006067c10 */ /* 0x002fe2000ff5e0ff */
[----:B------:R1:W-:Y:S01]  /*23f0*/  LDGSTS.E.BYPASS.LTC128B.128 [R243+0x1100], [R4.64], !P1 ;  /* 0x0110000004f37fae */ /* 0x0003e2000c901d52 */
[----:B------:R-:W-:Y:S01]  /*2400*/  IADD3.X R17, R5, UR14, RZ, P4, !PT ;  /* 0x0000000e05117c10 */ /* 0x000fe2000a7fe4ff */
[----:B-----5:R-:W-:Y:S01]  /*2410*/  HMMA.16816.F32.BF16 R132, R8, R24, R80 ;  /* 0x000000180884723c */ /* 0x020fe20000041850 */
[----:B------:R-:W-:Y:S01]  /*2420*/  ISETP.LT.OR P4, PT, R2, 0x31, P0 ;  /* 0x000000310200780c */ /* 0x000fe20000781670 */
[----:B------:R-:W-:Y:S01]  /*2430*/  IMAD.MOV.U32 R2, RZ, RZ, -0x40 ;  /* 0xffffffc0ff027424 */ /* 0x000fe200078e00ff */
[----:B------:R-:W-:-:S02]  /*2440*/  IADD3.X R7, R7, UR15, RZ, P2, !PT ;  /* 0x0000000f07077c10 */ /* 0x000fc400097fe4ff */
[----:B------:R-:W-:-:S03]  /*2450*/  LOP3.LUT P2, RZ, R36, 0x4, RZ, 0xc0, !PT ;  /* 0x0000000424ff7812 */ /* 0x000fc6000784c0ff */
[----:B------:R3:W-:Y:S01]  /*2460*/  LDGSTS.E.BYPASS.LTC128B.128 [R243+0x3100], [R6.64], !P6 ;  /* 0x0310000006f37fae */ /* 0x0007e2000f101d52 */
[----:B------:R-:W-:Y:S01]  /*2470*/  SEL R2, R2, 0x40, P2 ;  /* 0x0000004002027807 */ /* 0x000fe20001000000 */
[-C--:B------:R-:W-:Y:S02]  /*2480*/  HMMA.16816.F32.BF16 R36, R12, R32.reuse, R40 ;  /* 0x000000200c24723c */ /* 0x080fe40000041828 */
[----:B------:R2:W-:Y:S02]  /*2490*/  LDGSTS.E.BYPASS.LTC128B.128 [R243+0x1900], [R16.64], !P5 ;  /* 0x0190000010f37fae */ /* 0x0005e4000e901d52 */
[----:B------:R-:W-:Y:S02]  /*24a0*/  IMAD.IADD R229, R175, 0x1, R2 ;  /* 0x00000001afe57824 */ /* 0x000fe400078e0202 */
[----:B------:R-:W-:Y:S02]  /*24b0*/  IMAD.IADD R228, R2, 0x1, R234 ;  /* 0x0000000102e47824 */ /* 0x000fe400078e02ea */
[----:B------:R-:W-:Y:S01]  /*24c0*/  HMMA.16816.F32.BF16 R120, R8, R32, R120 ;  /* 0x000000200878723c */ /* 0x000fe20000041878 */
[----:B-1----:R-:W-:-:S07]  /*24d0*/  IADD3 R4, P1, R4, UR16, RZ ;  /* 0x0000001004047c10 */ /* 0x002fce000ff3e0ff */
[----:B------:R-:W-:Y:S01]  /*24e0*/  HMMA.16816.F32.BF16 R80, R8, R34, R100 ;  /* 0x000000220850723c */ /* 0x000fe20000041864 */
[----:B------:R-:W-:Y:S02]  /*24f0*/  IADD3.X R5, R5, UR15, RZ, P1, !PT ;  /* 0x0000000f05057c10 */ /* 0x000fe40008ffe4ff */
[----:B------:R-:W-:-:S03]  /*2500*/  PLOP3.LUT P1, PT, PT, PT, UP0, 0x80, 0x0 ;  /* 0x000000000000781c */ /* 0x000fc60003f2f008 */
[----:B------:R3:W-:Y:S02]  /*2510*/  LDGSTS.E.BYPASS.LTC128B.128 [R243+0x3900], [R4.64], !P4 ;  /* 0x0390000004f37fae */ /* 0x0007e4000e101d52 */
[C---:B------:R-:W-:Y:S02]  /*2520*/  HMMA.16816.F32.BF16 R124, R8.reuse, R28, R88 ;  /* 0x0000001c087c723c */ /* 0x040fe40000041858 */
[----:B------:R-:W-:Y:S04]  /*2530*/  LDSM.16.M88.4 R52, [R229+0x4100] ;  /* 0x00410000e534783b */ /* 0x000fe80000000200 */
[----:B--2---:R-:W1:Y:S02]  /*2540*/  LDSM.16.M88.4 R16, [R231+0xa100] ;  /* 0x00a10000e710783b */ /* 0x004e640000000200 */
[C---:B------:R-:W-:Y:S02]  /*2550*/  HMMA.16816.F32.BF16 R136, R8.reuse, R20, R72 ;  /* 0x000000140888723c */ /* 0x040fe40000041848 */
[----:B------:R-:W2:Y:S04]  /*2560*/  LDSM.16.M88.4 R48, [R229+0x4900] ;  /* 0x00490000e530783b */ /* 0x000ea80000000200 */
[----:B------:R-:W4:Y:S02]  /*2570*/  LDSM.16.M88.4 R44, [R229+0x5100] ;  /* 0x00510000e52c783b */ /* 0x000f240000000200 */
[C---:B------:R-:W-:Y:S02]  /*2580*/  HMMA.16816.F32.BF16 R32, R8.reuse, R30, R96 ;  /* 0x0000001e0820723c */ /* 0x040fe40000041860 */
[----:B------:R-:W-:Y:S04]  /*2590*/  LDSM.16.M88.4 R40, [R229+0x5900] ;  /* 0x00590000e528783b */ /* 0x000fe80000000200 */
[----:B------:R-:W-:Y:S02]  /*25a0*/  LDSM.16.M88.4 R28, [R228] ;  /* 0x00000000e41c783b */ /* 0x000fe40000000200 */
[C---:B------:R-:W-:Y:S02]  /*25b0*/  HMMA.16816.F32.BF16 R104, R8.reuse, R26, R84 ;  /* 0x0000001a0868723c */ /* 0x040fe40000041854 */
[----:B---3--:R-:W-:Y:S04]  /*25c0*/  LDSM.16.M88.4 R4, [R233+0xa100] ;  /* 0x00a10000e904783b */ /* 0x008fe80000000200 */
[----:B------:R-:W0:Y:S02]  /*25d0*/  LDGDEPBAR ;  /* 0x00000000000079af */ /* 0x000e240000000000 */
[----:B------:R-:W-:Y:S02]  /*25e0*/  HMMA.16816.F32.BF16 R100, R8, R22, R68 ;  /* 0x000000160864723c */ /* 0x000fe40000041844 */
[----:B------:R-:W3:Y:S06]  /*25f0*/  LDSM.16.M88.4 R8, [R231+0x8100] ;  /* 0x00810000e708783b */ /* 0x000eec0000000200 */
[C---:B------:R-:W-:Y:S01]  /*2600*/  HMMA.16816.F32.BF16 R116, R12.reuse, R26, R116 ;  /* 0x0000001a0c74723c */ /* 0x040fe20000041874 */
[----:B------:R-:W5:Y:S07]  /*2610*/  LDSM.16.M88.4 R24, [R228+0x800] ;  /* 0x00080000e418783b */ /* 0x000f6e0000000200 */
[----:B------:R-:W-:Y:S01]  /*2620*/  HMMA.16816.F32.BF16 R112, R12, R22, R92 ;  /* 0x000000160c70723c */ /* 0x000fe2000004185c */
[----:B------:R-:W5:Y:S04]  /*2630*/  LDSM.16.M88.4 R12, [R233+0x8100] ;  /* 0x00810000e90c783b */ /* 0x000f680000000200 */
[----:B------:R-:W5:Y:S03]  /*2640*/  LDSM.16.M88.4 R20, [R228+0x1000] ;  /* 0x00100000e414783b */ /* 0x000f660000000200 */
[C---:B-1----:R-:W-:Y:S01]  /*2650*/  HMMA.16816.F32.BF16 R72, R16.reuse, R52, R36 ;  /* 0x000000341048723c */ /* 0x042fe20000041824 */
[----:B------:R-:W1:Y:S07]  /*2660*/  LDSM.16.M88.4 R36, [R228+0x1800] ;  /* 0x00180000e424783b */ /* 0x000e6e0000000200 */
[C---:B--2---:R-:W-:Y:S08]  /*2670*/  HMMA.16816.F32.BF16 R108, R16.reuse, R48, R56 ;  /* 0x00000030106c723c */ /* 0x044ff00000041838 */
[C---:B----4-:R-:W-:Y:S08]  /*2680*/  HMMA.16816.F32.BF16 R96, R16.reuse, R44, R60 ;  /* 0x0000002c1060723c */ /* 0x050ff0000004183c */
[----:B------:R-:W-:Y:S08]  /*2690*/  HMMA.16816.F32.BF16 R92, R16, R54, R128 ;  /* 0x00000036105c723c */ /* 0x000ff00000041880 */
[C---:B---3--:R-:W-:Y:S08]  /*26a0*/  HMMA.16816.F32.BF16 R84, R8.reuse, R52, R120 ;  /* 0x000000340854723c */ /* 0x048ff00000041878 */
[----:B------:R-:W-:Y:S08]  /*26b0*/  HMMA.16816.F32.BF16 R80, R8, R54, R80 ;  /* 0x000000360850723c */ /* 0x000ff00000041850 */
[C---:B------:R-:W-:Y:S08]  /*26c0*/  HMMA.16816.F32.BF16 R88, R16.reuse, R40, R64 ;  /* 0x000000281058723c */ /* 0x040ff00000041840 */
[C---:B------:R-:W-:Y:S08]  /*26d0*/  HMMA.16816.F32.BF16 R76, R16.reuse, R50, R76 ;  /* 0x00000032104c723c */ /* 0x040ff0000004184c */
[C---:B------:R-:W-:Y:S08]  /*26e0*/  HMMA.16816.F32.BF16 R68, R16.reuse, R46, R116 ;  /* 0x0000002e1044723c */ /* 0x040ff00000041874 */
[----:B------:R-:W-:Y:S08]  /*26f0*/  HMMA.16816.F32.BF16 R56, R16, R42, R112 ;  /* 0x0000002a1038723c */ /* 0x000ff00000041870 */
[C---:B------:R-:W-:Y:S08]  /*2700*/  HMMA.16816.F32.BF16 R60, R8.reuse, R50, R32 ;  /* 0x00000032083c723c */ /* 0x040ff00000041820 */
[C---:B------:R-:W-:Y:S08]  /*2710*/  HMMA.16816.F32.BF16 R52, R8.reuse, R44, R132 ;  /* 0x0000002c0834723c */ /* 0x040ff00000041884 */
[C---:B------:R-:W-:Y:S01]  /*2720*/  HMMA.16816.F32.BF16 R64, R8.reuse, R48, R124 ;  /* 0x000000300840723c */ /* 0x040fe2000004187c */
[----:B------:R-:W-:Y:S07]  /*2730*/  LDSM.16.M88.4 R48, [R175+0x6100] ;  /* 0x00610000af30783b */ /* 0x000fee0000000200 */
[C---:B------:R-:W-:Y:S08]  /*2740*/  HMMA.16816.F32.BF16 R44, R8.reuse, R46, R104 ;  /* 0x0000002e082c723c */ /* 0x040ff00000041868 */
[C---:B------:R-:W-:Y:S08]  /*2750*/  HMMA.16816.F32.BF16 R32, R8.reuse, R40, R136 ;  /* 0x000000280820723c */ /* 0x040ff00000041888 */
[----:B------:R-:W-:Y:S01]  /*2760*/  HMMA.16816.F32.BF16 R16, R8, R42, R100 ;  /* 0x0000002a0810723c */ /* 0x000fe20000041864 */
[----:B------:R-:W-:Y:S04]  /*2770*/  LDSM.16.M88.4 R8, [R230+0xe100] ;  /* 0x00e10000e608783b */ /* 0x000fe80000000200 */
[----:B------:R-:W2:Y:S03]  /*2780*/  LDSM.16.M88.4 R40, [R175+0x6900] ;  /* 0x00690000af28783b */ /* 0x000ea60000000200 */
[C---:B------:R-:W-:Y:S08]  /*2790*/  HMMA.16816.F32.BF16 R100, R4.reuse, R30, R92 ;  /* 0x0000001e0464723c */ /* 0x040ff0000004185c */
[----:B-----5:R-:W-:Y:S08]  /*27a0*/  HMMA.16816.F32.BF16 R120, R4, R24, R108 ;  /* 0x000000180478723c */ /* 0x020ff0000004186c */
[C---:B------:R-:W-:Y:S08]  /*27b0*/  HMMA.16816.F32.BF16 R128, R12.reuse, R28, R84 ;  /* 0x0000001c0c80723c */ /* 0x040ff00000041854 */
[C---:B------:R-:W-:Y:S08]  /*27c0*/  HMMA.16816.F32.BF16 R124, R12.reuse, R30, R80 ;  /* 0x0000001e0c7c723c */ /* 0x040ff00000041850 */
[C---:B------:R-:W-:Y:S08]  /*27d0*/  HMMA.16816.F32.BF16 R116, R12.reuse, R24, R64 ;  /* 0x000000180c74723c */ /* 0x040ff00000041840 */
[C---:B------:R-:W-:Y:S08]  /*27e0*/  HMMA.16816.F32.BF16 R112, R12.reuse, R26, R60 ;  /* 0x0000001a0c70723c */ /* 0x040ff0000004183c */
[C---:B------:R-:W-:Y:S01]  /*27f0*/  HMMA.16816.F32.BF16 R108, R12.reuse, R20, R52 ;  /* 0x000000140c6c723c */ /* 0x040fe20000041834 */
[----:B------:R-:W-:Y:S07]  /*2800*/  LDSM.16.M88.4 R52, [R234+0x3800] ;  /* 0x00380000ea34783b */ /* 0x000fee0000000200 */
[C---:B------:R-:W-:Y:S01]  /*2810*/  HMMA.16816.F32.BF16 R84, R12.reuse, R22, R44 ;  /* 0x000000160c54723c */ /* 0x040fe2000004182c */
[----:B------:R-:W-:Y:S07]  /*2820*/  LDSM.16.M88.4 R44, [R234+0x3000] ;  /* 0x00300000ea2c783b */ /* 0x000fee0000000200 */
[C---:B-1----:R-:W-:Y:S01]  /*2830*/  HMMA.16816.F32.BF16 R104, R12.reuse, R36, R32 ;  /* 0x000000240c68723c */ /* 0x042fe20000041820 */
[----:B------:R-:W-:Y:S07]  /*2840*/  LDSM.16.M88.4 R32, [R175+0x7100] ;  /* 0x00710000af20783b */ /* 0x000fee0000000200 */
[----:B------:R-:W-:Y:S01]  /*2850*/  HMMA.16816.F32.BF16 R92, R12, R38, R16 ;  /* 0x000000260c5c723c */ /* 0x000fe20000041810 */
[----:B------:R-:W1:Y:S04]  /*2860*/  LDSM.16.M88.4 R12, [R230+0xc100] ;  /* 0x00c10000e60c783b */ /* 0x000e680000000200 */
[----:B------:R-:W3:Y:S03]  /*2870*/  LDSM.16.M88.4 R16, [R175+0x7900] ;  /* 0x00790000af10783b */ /* 0x000ee60000000200 */
[C---:B------:R-:W-:Y:S01]  /*2880*/  HMMA.16816.F32.BF16 R76, R4.reuse, R26, R76 ;  /* 0x0000001a044c723c */ /* 0x040fe2000004184c */
[----:B------:R-:W-:Y:S07]  /*2890*/  LDSM.16.M88.4 R24, [R234+0x2800] ;  /* 0x00280000ea18783b */ /* 0x000fee0000000200 */
[C---:B------:R-:W-:Y:S08]  /*28a0*/  HMMA.16816.F32.BF16 R140, R4.reuse, R20, R96 ;  /* 0x00000014048c723c */ /* 0x040ff00000041860 */
[C---:B------:R-:W-:Y:S01]  /*28b0*/  HMMA.16816.F32.BF16 R136, R4.reuse, R22, R68 ;  /* 0x000000160488723c */ /* 0x040fe20000041844 */
[----:B------:R-:W4:Y:S07]  /*28c0*/  LDSM.16.M88.4 R20, [R232+0xc100] ;  /* 0x00c10000e814783b */ /* 0x000f2e0000000200 */
[C---:B------:R-:W-:Y:S01]  /*28d0*/  HMMA.16816.F32.BF16 R72, R4.reuse, R28, R72 ;  /* 0x0000001c0448723c */ /* 0x040fe20000041848 */
[----:B------:R-:W-:Y:S07]  /*28e0*/  LDSM.16.M88.4 R28, [R234+0x2000] ;  /* 0x00200000ea1c783b */ /* 0x000fee0000000200 */
[C---:B------:R-:W-:Y:S08]  /*28f0*/  HMMA.16816.F32.BF16 R96, R4.reuse, R36, R88 ;  /* 0x000000240460723c */ /* 0x040ff00000041858 */
[----:B------:R-:W-:Y:S01]  /*2900*/  HMMA.16816.F32.BF16 R132, R4, R38, R56 ;  /* 0x000000260484723c */ /* 0x000fe20000041838 */
[----:B------:R-:W5:Y:S07]  /*2910*/  LDSM.16.M88.4 R4, [R232+0xe100] ;  /* 0x00e10000e804783b */ /* 0x000f6e0000000200 */
[C---:B--2---:R-:W-:Y:S08]  /*2920*/  HMMA.16816.F32.BF16 R60, R8.reuse, R40, R120 ;  /* 0x00000028083c723c */ /* 0x044ff00000041878 */
[----:B------:R-:W-:Y:S08]  /*2930*/  HMMA.16816.F32.BF16 R56, R8, R42, R76 ;  /* 0x0000002a0838723c */ /* 0x000ff0000004184c */
[C---:B-1----:R-:W-:Y:S08]  /*2940*/  HMMA.16816.F32.BF16 R36, R12.reuse, R40, R116 ;  /* 0x000000280c24723c */ /* 0x042ff00000041874 */
[----:B------:R-:W-:Y:S08]  /*2950*/  HMMA.16816.F32.BF16 R40, R12, R42, R112 ;  /* 0x0000002a0c28723c */ /* 0x000ff00000041870 */
[C---:B------:R-:W-:Y:S08]  /*2960*/  HMMA.16816.F32.BF16 R68, R8.reuse, R50, R100 ;  /* 0x000000320844723c */ /* 0x040ff00000041864 */
[C---:B------:R-:W-:Y:S08]  /*2970*/  HMMA.16816.F32.BF16 R72, R8.reuse, R48, R72 ;  /* 0x000000300848723c */ /* 0x040ff00000041848 */
[C---:B------:R-:W-:Y:S08]  /*2980*/  HMMA.16816.F32.BF16 R88, R8.reuse, R32, R140 ;  /* 0x000000200858723c */ /* 0x040ff0000004188c */
[C---:B------:R-:W-:Y:S08]  /*2990*/  HMMA.16816.F32.BF16 R100, R8.reuse, R34, R136 ;  /* 0x000000220864723c */ /* 0x040ff00000041888 */
[C---:B---3--:R-:W-:Y:S08]  /*29a0*/  HMMA.16816.F32.BF16 R96, R8.reuse, R16, R96 ;  /* 0x000000100860723c */ /* 0x048ff00000041860 */
[----:B------:R-:W-:Y:S08]  /*29b0*/  HMMA.16816.F32.BF16 R80, R8, R18, R132 ;  /* 0x000000120850723c */ /* 0x000ff00000041884 */
        /* <DEDUP_REMOVED lines=8> */
[----:B------:R-:W1:Y:S04]  /*2a40*/  LDSM.16.M88.4 R16, [R231+0xe100] ;  /* 0x00e10000e710783b */ /* 0x000e680000000200 */
[----:B------:R-:W2:Y:S03]  /*2a50*/  LDSM.16.M88.4 R12, [R231+0xc100] ;  /* 0x00c10000e70c783b */ /* 0x000ea60000000200 */
[C---:B----4-:R-:W-:Y:S01]  /*2a60*/  HMMA.16816.F32.BF16 R120, R20.reuse, R24, R36 ;  /* 0x000000181478723c */ /* 0x050fe20000041824 */
[----:B------:R-:W-:Y:S07]  /*2a70*/  LDSM.16.M88.4 R36, [R229+0x7100] ;  /* 0x00710000e524783b */ /* 0x000fee0000000200 */
[-C--:B------:R-:W-:Y:S01]  /*2a80*/  HMMA.16816.F32.BF16 R112, R20, R26.reuse, R40 ;  /* 0x0000001a1470723c */ /* 0x080fe20000041828 */
[----:B------:R-:W3:Y:S07]  /*2a90*/  LDSM.16.M88.4 R40, [R229+0x6900] ;  /* 0x00690000e528783b */ /* 0x000eee0000000200 */
[C---:B-----5:R-:W-:Y:S08]  /*2aa0*/  HMMA.16816.F32.BF16 R140, R4.reuse, R26, R56 ;  /* 0x0000001a048c723c */ /* 0x060ff00000041838 */
[C---:B------:R-:W-:Y:S08]  /*2ab0*/  HMMA.16816.F32.BF16 R116, R4.reuse, R28, R72 ;  /* 0x0000001c0474723c */ /* 0x040ff00000041848 */
[C---:B------:R-:W-:Y:S08]  /*2ac0*/  HMMA.16816.F32.BF16 R148, R4.reuse, R30, R68 ;  /* 0x0000001e0494723c */ /* 0x040ff00000041844 */
[----:B------:R-:W-:Y:S01]  /*2ad0*/  HMMA.16816.F32.BF16 R144, R4, R24, R60 ;  /* 0x000000180490723c */ /* 0x000fe2000004183c */
[----:B------:R-:W-:Y:S07]  /*2ae0*/  LDSM.16.M88.4 R24, [R228+0x3000] ;  /* 0x00300000e418783b */ /* 0x000fee0000000200 */
[C---:B------:R-:W-:Y:S08]  /*2af0*/  HMMA.16816.F32.BF16 R56, R20.reuse, R28, R76 ;  /* 0x0000001c1438723c */ /* 0x040ff0000004184c */
[----:B------:R-:W-:Y:S01]  /*2b00*/  HMMA.16816.F32.BF16 R124, R20, R30, R64 ;  /* 0x0000001e147c723c */ /* 0x000fe20000041840 */
[----:B------:R-:W-:Y:S07]  /*2b10*/  LDSM.16.M88.4 R28, [R228+0x2800] ;  /* 0x00280000e41c783b */ /* 0x000fee0000000200 */
[C---:B------:R-:W-:Y:S08]  /*2b20*/  HMMA.16816.F32.BF16 R136, R4.reuse, R44, R88 ;  /* 0x0000002c0488723c */ /* 0x040ff00000041858 */
[C---:B------:R-:W-:Y:S08]  /*2b30*/  HMMA.16816.F32.BF16 R132, R4.reuse, R46, R100 ;  /* 0x0000002e0484723c */ /* 0x040ff00000041864 */
[C---:B------:R-:W-:Y:S08]  /*2b40*/  HMMA.16816.F32.BF16 R128, R4.reuse, R52, R96 ;  /* 0x000000340480723c */ /* 0x040ff00000041860 */
[----:B------:R-:W-:Y:S01]  /*2b50*/  HMMA.16816.F32.BF16 R60, R4, R54, R80 ;  /* 0x00000036043c723c */ /* 0x000fe20000041850 */
[----:B------:R-:W4:Y:S07]  /*2b60*/  LDSM.16.M88.4 R4, [R235+0xe100] ;  /* 0x00e10000eb04783b */ /* 0x000f2e0000000200 */
[C---:B------:R-:W-:Y:S01]  /*2b70*/  HMMA.16816.F32.BF16 R108, R20.reuse, R44, R8 ;  /* 0x0000002c146c723c */ /* 0x040fe20000041808 */
[----:B------:R-:W5:Y:S07]  /*2b80*/  LDSM.16.M88.4 R8, [R233+0xc100] ;  /* 0x00c10000e908783b */ /* 0x000f6e0000000200 */
[C---:B------:R-:W-:Y:S01]  /*2b90*/  HMMA.16816.F32.BF16 R68, R20.reuse, R46, R84 ;  /* 0x0000002e1444723c */ /* 0x040fe20000041854 */
[----:B------:R-:W3:Y:S07]  /*2ba0*/  LDSM.16.M88.4 R44, [R228+0x2000] ;  /* 0x00200000e42c783b */ /* 0x000eee0000000200 */
[C---:B------:R-:W-:Y:S08]  /*2bb0*/  HMMA.16816.F32.BF16 R72, R20.reuse, R52, R104 ;  /* 0x000000341448723c */ /* 0x040ff00000041868 */
[----:B------:R-:W-:Y:S01]  /*2bc0*/  HMMA.16816.F32.BF16 R64, R20, R54, R92 ;  /* 0x000000361440723c */ /* 0x000fe2000004185c */
[----:B------:R-:W4:Y:S01]  /*2bd0*/  LDSM.16.M88.4 R20, [R228+0x3800] ;  /* 0x00380000e414783b */ /* 0x000f220000000200 */
[----:B------:R-:W-:-:S06]  /*2be0*/  DEPBAR.LE SB0, 0x0 ;  /* 0x000080000000791a */ /* 0x000fcc0000000000 */
[C---:B-1----:R-:W-:Y:S08]  /*2bf0*/  HMMA.16816.F32.BF16 R100, R16.reuse, R48, R116 ;  /* 0x000000301064723c */ /* 0x042ff00000041874 */
[----:B------:R-:W-:Y:S08]  /*2c00*/  HMMA.16816.F32.BF16 R96, R16, R50, R148 ;  /* 0x000000321060723c */ /* 0x000ff00000041894 */
[C---:B--2---:R-:W-:Y:S08]  /*2c10*/  HMMA.16816.F32.BF16 R56, R12.reuse, R48, R56 ;  /* 0x000000300c38723c */ /* 0x044ff00000041838 */
[----:B------:R-:W-:Y:S08]  /*2c20*/  HMMA.16816.F32.BF16 R52, R12, R50, R124 ;  /* 0x000000320c34723c */ /* 0x000ff0000004187c */
        /* <DEDUP_REMOVED lines=12> */
[C---:B----4-:R-:W-:Y:S08]  /*2cf0*/  HMMA.16816.F32.BF16 R92, R4.reuse, R28, R92 ;  /* 0x0000001c045c723c */ /* 0x050ff0000004185c */
[----:B------:R-:W-:Y:S08]  /*2d00*/  HMMA.16816.F32.BF16 R88, R4, R30, R88 ;  /* 0x0000001e0458723c */ /* 0x000ff00000041858 */
[----:B-----5:R-:W-:Y:S08]  /*2d10*/  HMMA.16816.F32.BF16 R48, R8, R28, R48 ;  /* 0x0000001c0830723c */ /* 0x020ff00000041830 */
[C---:B------:R-:W-:Y:S08]  /*2d20*/  HMMA.16816.F32.BF16 R100, R4.reuse, R44, R100 ;  /* 0x0000002c0464723c */ /* 0x040ff00000041864 */
[C---:B------:R-:W-:Y:S08]  /*2d30*/  HMMA.16816.F32.BF16 R96, R4.reuse, R46, R96 ;  /* 0x0000002e0460723c */ /* 0x040ff00000041860 */
[C---:B------:R-:W-:Y:S08]  /*2d40*/  HMMA.16816.F32.BF16 R84, R4.reuse, R24, R84 ;  /* 0x000000180454723c */ /* 0x040ff00000041854 */
[C---:B------:R-:W-:Y:S08]  /*2d50*/  HMMA.16816.F32.BF16 R80, R4.reuse, R26, R80 ;  /* 0x0000001a0450723c */ /* 0x040ff00000041850 */
[C---:B------:R-:W-:Y:S08]  /*2d60*/  HMMA.16816.F32.BF16 R76, R4.reuse, R20, R76 ;  /* 0x00000014044c723c */ /* 0x040ff0000004184c */
[----:B------:R-:W-:Y:S07]  /*2d70*/  HMMA.16816.F32.BF16 R60, R4, R22, R60 ;  /* 0x00000016043c723c */ /* 0x000fee000004183c */
[----:B------:R-:W-:Y:S01]  /*2d80*/  LOP3.LUT R4, R153, R152, RZ, 0xfc, !PT ;  /* 0x0000009899047212 */ /* 0x000fe200078efcff */
        /* <DEDUP_REMOVED lines=8> */
[----:B------:R-:W-:Y:S05]  /*2e10*/  @!P1 BRA `(.L_x_1446) ;  /* 0x0000024000009947 */ /* 0x000fea0003800000 */
[----:B------:R-:W-:-:S04]  /*2e20*/  UIADD3 UR5, UR21, -0x2, URZ ;  /* 0xfffffffe15057890 */ /* 0x000fc8000fffe03f */
        /* <DEDUP_REMOVED lines=9> */
[----:B------:R-:W-:-:S03]  /*2ec0*/  IADD3 R2, R9, UR4, RZ ;  /* 0x0000000409027c10 */ /* 0x000fc6000fffe0ff */
        /* <DEDUP_REMOVED lines=25> */
.L_x_1446:
[----:B------:R-:W-:Y:S01]  /*3060*/  LOP3.LUT R2, R155, 0xffffffe0, RZ, 0xc0, !PT ;  /* 0xffffffe09b027812 */ /* 0x000fe200078ec0ff */
[----:B---3--:R-:W-:Y:S01]  /*3070*/  IMAD.U32 R6, RZ, RZ, UR17 ;  /* 0x00000011ff067e24 */ /* 0x008fe2000f8e00ff */
[----:B------:R-:W-:Y:S01]  /*3080*/  STL [R1+0x80], R243 ;  /* 0x000080f301007387 */ /* 0x000fe20000100800 */
[----:B------:R-:W-:-:S02]  /*3090*/  IMAD.SHL.U32 R224, R4, 0x2, RZ ;  /* 0x0000000204e07824 */ /* 0x000fc400078e00ff */
[----:B------:R-:W-:Y:S01]  /*30a0*/  IMAD.IADD R2, R168, 0x1, -R2 ;  /* 0x00000001a8027824 */ /* 0x000fe200078e0a02 */
[----:B------:R1:W-:Y:S01]  /*30b0*/  STL [R1+0x7c], R242 ;  /* 0x00007cf201007387 */ /* 0x0003e20000100800 */
[----:B------:R-:W-:Y:S01]  /*30c0*/  IMAD R225, R3, 0x2, R224 ;  /* 0x0000000203e17824 */ /* 0x000fe200078e02e0 */
[C---:B------:R-:W-:Y:S02]  /*30d0*/  LEA R227, R0.reuse, R224, 0x1 ;  /* 0x000000e000e37211 */ /* 0x040fe400078e08ff */
[----:B------:R-:W-:Y:S01]  /*30e0*/  SHF.R.S32.HI R5, RZ, 0x1f, R2 ;  /* 0x0000001fff057819 */ /* 0x000fe20000011402 */
[----:B------:R2:W-:Y:S01]  /*30f0*/  STL [R1+0x78], R241 ;  /* 0x000078f101007387 */ /* 0x0005e20000100800 */
        /* <DEDUP_REMOVED lines=12> */
[----:B------:R-:W-:Y:S01]  /*31c0*/  FSEL R6, R100, -INF , P4 ;  /* 0xff80000064067808 */ /* 0x000fe20002000000 */
[----:B------:R-:W-:Y:S01]  /*31d0*/  STL [R1+0x60], R235 ;  /* 0x000060eb01007387 */ /* 0x000fe20000100800 */
[----:B------:R-:W-:Y:S02]  /*31e0*/  FSEL R7, R101, -INF , P2 ;  /* 0xff80000065077808 */ /* 0x000fe40001000000 */
[C---:B------:R-:W-:Y:S01]  /*31f0*/  ISETP.GT.AND P5, PT, R8.reuse, 0x8, PT ;  /* 0x000000080800780c */ /* 0x040fe20003fa4270 */
[----:B------:R-:W-:Y:S01]  /*3200*/  STL [R1+0x5c], R234 ;  /* 0x00005cea01007387 */ /* 0x000fe20000100800 */
[----:B------:R-:W-:Y:S02]  /*3210*/  ISETP.GT.AND P1, PT, R8, 0x9, PT ;  /* 0x000000090800780c */ /* 0x000fe40003f24270 */
[----:B------:R-:W-:Y:S01]  /*3220*/  FSEL R9, R96, -INF , P5 ;  /* 0xff80000060097808 */ /* 0x000fe20002800000 */
[----:B------:R-:W-:Y:S01]  /*3230*/  STL [R1+0x58], R233 ;  /* 0x000058e901007387 */ /* 0x000fe20000100800 */
[----:B------:R-:W-:-:S02]  /*3240*/  FMNMX.FTZ R2, R6, R7, !PT ;  /* 0x0000000706027209 */ /* 0x000fc40007810000 */
[----:B------:R-:W-:Y:S01]  /*3250*/  FSEL R11, R102, -INF , P4 ;  /* 0xff800000660b7808 */ /* 0x000fe20002000000 */
[----:B------:R-:W-:Y:S01]  /*3260*/  STL [R1+0x54], R232 ;  /* 0x000054e801007387 */ /* 0x000fe20000100800 */
[----:B------:R-:W-:Y:S02]  /*3270*/  FSEL R160, R58, -INF , P4 ;  /* 0xff8000003aa07808 */ /* 0x000fe40002000000 */
[----:B------:R-:W-:Y:S01]  /*3280*/  FSEL R144, R56, -INF , P4 ;  /* 0xff80000038907808 */ /* 0x000fe20002000000 */
[----:B------:R-:W-:Y:S01]  /*3290*/  STL [R1+0x50], R231 ;  /* 0x000050e701007387 */ /* 0x000fe20000100800 */
[----:B------:R-:W-:Y:S02]  /*32a0*/  FSEL R10, R97, -INF , P1 ;  /* 0xff800000610a7808 */ /* 0x000fe40000800000 */
[----:B------:R-:W-:Y:S01]  /*32b0*/  ISETP.GT.AND P4, PT, R8, 0x10, PT ;  /* 0x000000100800780c */ /* 0x000fe20003f84270 */
[----:B------:R-:W-:Y:S01]  /*32c0*/  STL [R1+0x4c], R230 ;  /* 0x00004ce601007387 */ /* 0x000fe20000100800 */
[----:B------:R-:W-:-:S02]  /*32d0*/  FMNMX.FTZ R2, R9, R2, !PT ;  /* 0x0000000209027209 */ /* 0x000fc40007810000 */
[----:B------:R-:W-:Y:S01]  /*32e0*/  FSEL R14, R103, -INF , P2 ;  /* 0xff800000670e7808 */ /* 0x000fe20001000000 */
[----:B------:R-:W-:Y:S01]  /*32f0*/  STL [R1+0x48], R229 ;  /* 0x000048e501007387 */ /* 0x000fe20000100800 */
[----:B------:R-:W-:Y:S02]  /*3300*/  FSEL R154, R59, -INF , P2 ;  /* 0xff8000003b9a7808 */ /* 0x000fe40001000000 */
[----:B------:R-:W-:Y:S01]  /*3310*/  FSEL R135, R57, -INF , P2 ;  /* 0xff80000039877808 */ /* 0x000fe20001000000 */
[----:B------:R3:W-:Y:S01]  /*3320*/  STL [R1+0x44], R228 ;  /* 0x000044e401007387 */ /* 0x0007e20000100800 */
[----:B------:R-:W-:Y:S02]  /*3330*/  ISETP.GT.AND P2, PT, R8, 0x11, PT ;  /* 0x000000110800780c */ /* 0x000fe40003f44270 */
[----:B------:R-:W-:Y:S01]  /*3340*/  FSEL R17, R92, -INF , P4 ;  /* 0xff8000005c117808 */ /* 0x000fe20002000000 */
[----:B------:R-:W-:Y:S01]  /*3350*/  LDSM.16.MT88.4 R120, [R226+0x2100] ;  /* 0x00210000e278783b */ /* 0x000fe20000004200 */
[----:B------:R-:W-:-:S02]  /*3360*/  FMNMX.FTZ R2, R10, R2, !PT ;  /* 0x000000020a027209 */ /* 0x000fc40007810000 */
[----:B------:R-:W-:Y:S01]  /*3370*/  FSEL R16, R99, -INF , P1 ;  /* 0xff80000063107808 */ /* 0x000fe20000800000 */
[----:B------:R-:W-:Y:S01]  /*3380*/  LDSM.16.MT88.4 R44, [R224+0x100] ;  /* 0x00010000e02c783b */ /* 0x000fe20000004200 */
[----:B------:R-:W-:Y:S02]  /*3390*/  FSEL R146, R55, -INF , P1 ;  /* 0xff80000037927808 */ /* 0x000fe40000800000 */
[----:B------:R-:W-:Y:S01]  /*33a0*/  FSEL R133, R53, -INF , P1 ;  /* 0xff80000035857808 */ /* 0x000fe20000800000 */
[----:B------:R-:W-:Y:S01]  /*33b0*/  LDSM.16.MT88.4 R100, [R225+0x2100] ;  /* 0x00210000e164783b */ /* 0x000fe20000004200 */
[----:B------:R-:W-:Y:S02]  /*33c0*/  FSEL R18, R93, -INF , P2 ;  /* 0xff8000005d127808 */ /* 0x000fe40001000000 */
[----:B------:R-:W-:Y:S01]  /*33d0*/  ISETP.GT.AND P1, PT, R8, 0x18, PT ;  /* 0x000000180800780c */ /* 0x000fe20003f24270 */
[----:B------:R-:W-:Y:S01]  /*33e0*/  LDSM.16.MT88.4 R104, [R227+0x2100] ;  /* 0x00210000e368783b */ /* 0x000fe20000004200 */
[----:B------:R-:W-:-:S02]  /*33f0*/  FMNMX.FTZ R2, R17, R2, !PT ;  /* 0x0000000211027209 */ /* 0x000fc40007810000 */
[----:B------:R-:W-:Y:S01]  /*3400*/  FSEL R22, R95, -INF , P2 ;  /* 0xff8000005f167808 */ /* 0x000fe20001000000 */
[----:B------:R-:W-:Y:S01]  /*3410*/  LDSM.16.MT88.4 R56, [R225+0x2900] ;  /* 0x00290000e138783b */ /* 0x000fe20000004200 */
[----:B------:R-:W-:Y:S02]  /*3420*/  FSEL R153, R51, -INF , P2 ;  /* 0xff80000033997808 */ /* 0x000fe40001000000 */
[----:B------:R-:W-:Y:S01]  /*3430*/  FSEL R114, R49, -INF , P2 ;  /* 0xff80000031727808 */ /* 0x000fe20001000000 */
[----:B------:R-:W-:Y:S01]  /*3440*/  LDSM.16.MT88.4 R72, [R225+0x900] ;  /* 0x00090000e148783b */ /* 0x000fe20000004200 */
[----:B------:R-:W-:Y:S02]  /*3450*/  ISETP.GT.AND P2, PT, R8, 0x19, PT ;  /* 0x000000190800780c */ /* 0x000fe40003f44270 */
[----:B------:R-:W-:Y:S01]  /*3460*/  FSEL R19, R88, -INF , P1 ;  /* 0xff80000058137808 */ /* 0x000fe20000800000 */
[----:B------:R-:W-:Y:S01]  /*3470*/  STL [R1+0x40], R175 ;  /* 0x000040af01007387 */ /* 0x000fe20000100800 */
[----:B------:R-:W-:-:S02]  /*3480*/  FMNMX.FTZ R2, R18, R2, !PT ;  /* 0x0000000212027209 */ /* 0x000fc40007810000 */
[----:B------:R-:W-:Y:S01]  /*3490*/  FSEL R21, R94, -INF , P4 ;  /* 0xff8000005e157808 */ /* 0x000fe20002000000 */
[----:B------:R-:W0:Y:S01]  /*34a0*/  LDGDEPBAR ;  /* 0x00000000000079af */ /* 0x000e220000000000 */
[----:B------:R-:W-:Y:S02]  /*34b0*/  FSEL R147, R50, -INF , P4 ;  /* 0xff80000032937808 */ /* 0x000fe40002000000 */
[----:B------:R-:W-:Y:S01]  /*34c0*/  FSEL R115, R48, -INF , P4 ;  /* 0xff80000030737808 */ /* 0x000fe20002000000 */
[----:B------:R-:W-:Y:S01]  /*34d0*/  LDSM.16.MT88.4 R92, [R226+0x2900] ;  /* 0x00290000e25c783b */ /* 0x000fe20000004200 */
[----:B------:R-:W-:Y:S02]  /*34e0*/  FSEL R20, R89, -INF , P2 ;  /* 0xff80000059147808 */ /* 0x000fe40001000000 */
[----:B------:R-:W-:Y:S01]  /*34f0*/  ISETP.GT.AND P4, PT, R8, 0x20, PT ;  /* 0x000000200800780c */ /* 0x000fe20003f84270 */
[----:B------:R-:W-:Y:S01]  /*3500*/  LDSM.16.MT88.4 R48, [R225+0x100] ;  /* 0x00010000e130783b */ /* 0x000fe20000004200 */
[----:B------:R-:W-:-:S02]  /*3510*/  FMNMX.FTZ R2, R19, R2, !PT ;  /* 0x0000000213027209 */ /* 0x000fc40007810000 */
[----:B------:R-:W-:Y:S02]  /*3520*/  FSEL R24, R91, -INF , P2 ;  /* 0xff8000005b187808 */ /* 0x000fe40001000000 */
[----:B------:R-:W-:Y:S02]  /*3530*/  FSEL R155, R31, -INF , P2 ;  /* 0xff8000001f9b7808 */ /* 0x000fe40001000000 */
[----:B------:R-:W-:Y:S02]  /*3540*/  FSEL R112, R29, -INF , P2 ;  /* 0xff8000001d707808 */ /* 0x000fe40001000000 */
[----:B------:R-:W-:Y:S02]  /*3550*/  ISETP.GT.AND P2, PT, R8, 0x21, PT ;  /* 0x000000210800780c */ /* 0x000fe40003f44270 */
[----:B------:R-:W-:Y:S02]  /*3560*/  FSEL R179, R84, -INF , P4 ;  /* 0xff80000054b37808 */ /* 0x000fe40002000000 */
[----:B------:R-:W-:-:S02]  /*3570*/  FMNMX.FTZ R2, R20, R2, !PT ;  /* 0x0000000214027209 */ /* 0x000fc40007810000 */
[----:B------:R-:W-:Y:S02]  /*3580*/  FSEL R23, R90, -INF , P1 ;  /* 0xff8000005a177808 */ /* 0x000fe40000800000 */
[----:B------:R-:W-:Y:S01]  /*3590*/  FSEL R145, R30, -INF , P1 ;  /* 0xff8000001e917808 */ /* 0x000fe20000800000 */
[----:B------:R-:W-:Y:S01]  /*35a0*/  LDSM.16.MT88.4 R88, [R226+0x100] ;  /* 0x00010000e258783b */ /* 0x000fe20000004200 */
[----:B------:R-:W-:Y:S02]  /*35b0*/  FSEL R113, R28, -INF , P1 ;  /* 0xff8000001c717808 */ /* 0x000fe40000800000 */
[----:B------:R-:W-:Y:S02]  /*35c0*/  FSEL R178, R85, -INF , P2 ;  /* 0xff80000055b27808 */ /* 0x000fe40001000000 */
[----:B------:R-:W-:Y:S02]  /*35d0*/  ISETP.GT.AND P1, PT, R8, 0x28, PT ;  /* 0x000000280800780c */ /* 0x000fe40003f24270 */
[----:B------:R-:W-:-:S02]  /*35e0*/  FMNMX.FTZ R2, R179, R2, !PT ;  /* 0x00000002b3027209 */ /* 0x000fc40007810000 */
[----:B------:R-:W-:Y:S02]  /*35f0*/  FSEL R15, R98, -INF , P5 ;  /* 0xff800000620f7808 */ /* 0x000fe40002800000 */
[----:B------:R-:W-:Y:S01]  /*3600*/  FSEL R152, R54, -INF , P5 ;  /* 0xff80000036987808 */ /* 0x000fe20002800000 */
[----:B------:R-:W-:Y:S01]  /*3610*/  LDSM.16.MT88.4 R96, [R224+0x2100] ;  /* 0x00210000e060783b */ /* 0x000fe20000004200 */
[----:B------:R-:W-:Y:S02]  /*3620*/  FSEL R134, R52, -INF , P5 ;  /* 0xff80000034867808 */ /* 0x000fe40002800000 */
[----:B------:R-:W-:Y:S01]  /*3630*/  ISETP.GT.AND P5, PT, R8, 0x29, PT ;  /* 0x000000290800780c */ /* 0x000fe20003fa4270 */
[----:B------:R-:W-:Y:S01]  /*3640*/  LDSM.16.MT88.4 R52, [R227+0x2900] ;  /* 0x00290000e334783b */ /* 0x000fe20000004200 */
[----:B------:R-:W-:Y:S02]  /*3650*/  FSEL R177, R80, -INF , P1 ;  /* 0xff80000050b17808 */ /* 0x000fe40000800000 */
[----:B------:R-:W-:-:S02]  /*3660*/  FMNMX.FTZ R2, R178, R2, !PT ;  /* 0x00000002b2027209 */ /* 0x000fc40007810000 */
[C---:B------:R-:W-:Y:S02]  /*3670*/  ISETP.GT.AND P6, PT, R8.reuse, 0x30, PT ;  /* 0x000000300800780c */ /* 0x040fe40003fc4270 */
[----:B------:R-:W-:Y:S02]  /*3680*/  FSEL R184, R81, -INF , P5 ;  /* 0xff80000051b87808 */ /* 0x000fe40002800000 */
[----:B------:R-:W-:Y:S02]  /*3690*/  FMNMX.FTZ R2, R177, R2, !PT ;  /* 0x00000002b1027209 */ /* 0x000fe40007810000 */
[----:B------:R-:W-:Y:S02]  /*36a0*/  ISETP.GT.AND P5, PT, R8, 0x31, PT ;  /* 0x000000310800780c */ /* 0x000fe40003fa4270 */
[----:B------:R-:W-:Y:S02]  /*36b0*/  FSEL R200, R76, -INF , P6 ;  /* 0xff8000004cc87808 */ /* 0x000fe40003000000 */
        /* <DEDUP_REMOVED lines=11> */
[----:B------:R-:W-:Y:S02]  /*3770*/  ISETP.GT.AND P2, PT, R8, 0x39, PT ;  /* 0x000000390800780c */ /* 0x000fe40003f44270 */
[----:B-1----:R-:W-:Y:S02]  /*3780*/  FSEL R242, R60, -INF , P4 ;  /* 0xff8000003cf27808 */ /* 0x002fe40002000000 */
[----:B------:R-:W-:-:S02]  /*3790*/  FMNMX.FTZ R2, R216, R2, !PT ;  /* 0x00000002d8027209 */ /* 0x000fc40007810000 */
[----:B--2---:R-:W-:Y:S01]  /*37a0*/  FSEL R241, R61, -INF , P2 ;  /* 0xff8000003df17808 */ /* 0x004fe20001000000 */
[----:B------:R-:W-:Y:S01]  /*37b0*/  STL [R1+0x84], R242 ;  /* 0x000084f201007387 */ /* 0x000fe20000100800 */
[----:B------:R-:W-:Y:S02]  /*37c0*/  FMNMX.FTZ R2, R242, R2, !PT ;  /* 0x00000002f2027209 */ /* 0x000fe40007810000 */
[----:B------:R-:W-:Y:S01]  /*37d0*/  FSEL R185, R82, -INF , P1 ;  /* 0xff80000052b97808 */ /* 0x000fe20000800000 */
[----:B------:R-:W-:Y:S01]  /*37e0*/  STL [R1+0x88], R241 ;  /* 0x000088f101007387 */ /* 0x000fe20000100800 */
[----:B------:R-:W-:Y:S02]  /*37f0*/  FMNMX.FTZ R2, R241, R2, !PT ;  /* 0x00000002f1027209 */ /* 0x000fe40007810000 */
[----:B------:R-:W-:Y:S02]  /*3800*/  FSEL R163, R38, -INF , P1 ;  /* 0xff80000026a37808 */ /* 0x000fe40000800000 */
[----:B------:R-:W-:Y:S01]  /*3810*/  FSEL R162, R36, -INF , P1 ;  /* 0xff80000024a27808 */ /* 0x000fe20000800000 */
[----:B------:R-:W1:Y:S01]  /*3820*/  SHFL.BFLY PT, R5, R2, 0x2, 0x1f ;  /* 0x0c401f0002057f89 */ /* 0x000e6200000e0000 */
[----:B---3--:R-:W-:-:S02]  /*3830*/  FSEL R228, R78, -INF , P6 ;  /* 0xff8000004ee47808 */ /* 0x008fc40003000000 */
[----:B------:R-:W-:Y:S02]  /*3840*/  FSEL R180, R79, -INF , P5 ;  /* 0xff8000004fb47808 */ /* 0x000fe40002800000 */
[----:B------:R-:W-:Y:S01]  /*3850*/  FSEL R203, R62, -INF , P4 ;  /* 0xff8000003ecb7808 */ /* 0x000fe20002000000 */
[----:B------:R-:W-:Y:S01]  /*3860*/  LDSM.16.MT88.4 R76, [R224+0x900] ;  /* 0x00090000e04c783b */ /* 0x000fe20000004200 */
[----:B------:R-:W-:Y:S02]  /*3870*/  FSEL R230, R63, -INF , P2 ;  /* 0xff8000003fe67808 */ /* 0x000fe40001000000 */
[----:B------:R-:W-:Y:S01]  /*3880*/  FMNMX.FTZ R0, R144, R135, !PT ;  /* 0x0000008790007209 */ /* 0x000fe20007810000 */
[----:B------:R-:W-:Y:S01]  /*3890*/  LDSM.16.MT88.4 R60, [R224+0x2900] ;  /* 0x00290000e03c783b */ /* 0x000fe20000004200 */
[----:B------:R-:W-:Y:S02]  /*38a0*/  FSEL R195, R64, -INF , P6 ;  /* 0xff80000040c37808 */ /* 0x000fe40003000000 */
[----:B------:R-:W-:-:S02]  /*38b0*/  FMNMX.FTZ R0, R134, R0, !PT ;  /* 0x0000000086007209 */ /* 0x000fc40007810000 */
[----:B------:R-:W-:Y:S02]  /*38c0*/  FSEL R194, R65, -INF , P5 ;  /* 0xff80000041c27808 */ /* 0x000fe40002800000 */
[----:B------:R-:W-:Y:S02]  /*38d0*/  FMNMX.FTZ R0, R133, R0, !PT ;  /* 0x0000000085007209 */ /* 0x000fe40007810000 */
[----:B------:R-:W-:Y:S02]  /*38e0*/  FSEL R193, R68, -INF , P4 ;  /* 0xff80000044c17808 */ /* 0x000fe40002000000 */
[----:B------:R-:W-:Y:S02]  /*38f0*/  FMNMX.FTZ R0, R115, R0, !PT ;  /* 0x0000000073007209 */ /* 0x000fe40007810000 */
[----:B------:R-:W-:Y:S02]  /*3900*/  FSEL R192, R69, -INF , P2 ;  /* 0xff80000045c07808 */ /* 0x000fe40001000000 */
[----:B-1----:R-:W-:-:S02]  /*3910*/  FMNMX.FTZ R2, R2, R5, !PT ;  /* 0x0000000502027209 */ /* 0x002fc40007810000 */
[----:B------:R-:W-:Y:S02]  /*3920*/  FMNMX.FTZ R0, R114, R0, !PT ;  /* 0x0000000072007209 */ /* 0x000fe40007810000 */
[----:B------:R-:W-:Y:S01]  /*3930*/  FSEL R191, R66, -INF , P6 ;  /* 0xff80000042bf7808 */ /* 0x000fe20003000000 */
[----:B------:R-:W1:Y:S01]  /*3940*/  SHFL.BFLY PT, R5, R2, 0x1, 0x1f ;  /* 0x0c201f0002057f89 */ /* 0x000e6200000e0000 */
[----:B------:R-:W-:Y:S02]  /*3950*/  FMNMX.FTZ R0, R113, R0, !PT ;  /* 0x0000000071007209 */ /* 0x000fe40007810000 */
[----:B------:R-:W-:Y:S02]  /*3960*/  FSEL R190, R67, -INF , P5 ;  /* 0xff80000043be7808 */ /* 0x000fe40002800000 */
[----:B------:R-:W-:Y:S01]  /*3970*/  FMNMX.FTZ R0, R112, R0, !PT ;  /* 0x0000000070007209 */ /* 0x000fe20007810000 */
[----:B------:R-:W-:Y:S01]  /*3980*/  LDSM.16.MT88.4 R64, [R226+0x900] ;  /* 0x00090000e240783b */ /* 0x000fe20000004200 */
[----:B------:R-:W-:-:S02]  /*3990*/  FSEL R189, R70, -INF , P4 ;  /* 0xff80000046bd7808 */ /* 0x000fc40002000000 */
[----:B------:R-:W-:Y:S02]  /*39a0*/  FMNMX.FTZ R0, R169, R0, !PT ;  /* 0x00000000a9007209 */ /* 0x000fe40007810000 */
[----:B------:R-:W-:Y:S02]  /*39b0*/  FSEL R188, R71, -INF , P2 ;  /* 0xff80000047bc7808 */ /* 0x000fe40001000000 */
[----:B------:R-:W-:Y:S01]  /*39c0*/  FMNMX.FTZ R0, R168, R0, !PT ;  /* 0x00000000a8007209 */ /* 0x000fe20007810000 */
[----:B------:R-:W-:Y:S03]  /*39d0*/  LDSM.16.MT88.4 R68, [R227+0x900] ;  /* 0x00090000e344783b */ /* 0x000fe60000004200 */
[----:B------:R-:W-:Y:S02]  /*39e0*/  FMNMX.FTZ R0, R162, R0, !PT ;  /* 0x00000000a2007209 */ /* 0x000fe40007810000 */
[----:B-1----:R-:W-:-:S04]  /*39f0*/  FMNMX.FTZ R171, R2, R5, !PT ;  /* 0x0000000502ab7209 */ /* 0x002fc80007810000 */
[C---:B------:R-:W-:Y:S01]  /*3a00*/  FSETP.NEU.FTZ.AND P1, PT, R171.reuse, -INF , PT ;  /* 0xff800000ab00780b */ /* 0x040fe20003f3d000 */
[----:B------:R-:W-:-:S05]  /*3a10*/  FMUL.FTZ R2, R171, c[0x0][0x2d0] ;  /* 0x0000b400ab027a20 */ /* 0x000fca0000410000 */
[----:B------:R-:W-:Y:S02]  /*3a20*/  FSEL R13, R2, RZ, P1 ;  /* 0x000000ff020d7208 */ /* 0x000fe40000800000 */
        /* <DEDUP_REMOVED lines=20> */
[----:B-1----:R-:W-:-:S04]  /*3b70*/  FMNMX.FTZ R2, R2, R5, !PT ;  /* 0x0000000502027209 */ /* 0x002fc80007810000 */
[C---:B------:R-:W-:Y:S01]  /*3b80*/  FSETP.NEU.FTZ.AND P1, PT, R2.reuse, -INF , PT ;  /* 0xff8000000200780b */ /* 0x040fe20003f3d000 */
[----:B------:R-:W-:-:S05]  /*3b90*/  FMUL.FTZ R5, R2, c[0x0][0x2d0] ;  /* 0x0000b40002057a20 */ /* 0x000fca0000410000 */
[----:B------:R-:W-:Y:S01]  /*3ba0*/  FSEL R12, R5, RZ, P1 ;  /* 0x000000ff050c7208 */ /* 0x000fe20000800000 */
[--C-:B------:R-:W-:Y:S01]  /*3bb0*/  FFMA.FTZ R5, R6, c[0x0][0x2d0], -R13.reuse ;  /* 0x0000b40006057a23 */ /* 0x100fe2000001080d */
[----:B------:R-:W-:Y:S01]  /*3bc0*/  ISETP.GT.AND P1, PT, R8, 0x29, PT ;  /* 0x000000290800780c */ /* 0x000fe20003f24270 */
[----:B------:R-:W-:Y:S02]  /*3bd0*/  FFMA.FTZ R8, R17, c[0x0][0x2d0], -R13 ;  /* 0x0000b40011087a23 */ /* 0x000fe4000001080d */
[--C-:B------:R-:W-:Y:S01]  /*3be0*/  FFMA.FTZ R3, R15, c[0x0][0x2d0], -R12.reuse ;  /* 0x0000b4000f037a23 */ /* 0x100fe2000001080c */
[----:B------:R-:W-:Y:S01]  /*3bf0*/  FSEL R161, R37, -INF , P1 ;  /* 0xff80000025a17808 */ /* 0x000fe20000800000 */
[----:B------:R1:W-:Y:S01]  /*3c00*/  MUFU.EX2 R229, R5 ;  /* 0x0000000500e57308 */ /* 0x0003e20000000800 */
[----:B------:R-:W-:Y:S01]  /*3c10*/  FSEL R132, R39, -INF , P1 ;  /* 0xff80000027847808 */ /* 0x000fe20000800000 */
[----:B------:R-:W-:Y:S01]  /*3c20*/  FFMA.FTZ R4, R11, c[0x0][0x2d0], -R12 ;  /* 0x0000b4000b047a23 */ /* 0x000fe2000001080c */
[----:B------:R-:W-:-:S04]  /*3c30*/  FMNMX.FTZ R0, R161, R0, !PT ;  /* 0x00000000a1007209 */ /* 0x000fc80007810000 */
[----:B------:R-:W-:Y:S01]  /*3c40*/  FMNMX.FTZ R0, R195, R0, !PT ;  /* 0x00000000c3007209 */ /* 0x000fe20007810000 */
[----:B------:R2:W-:Y:S03]  /*3c50*/  MUFU.EX2 R201, R3 ;  /* 0x0000000300c97308 */ /* 0x0005e60000000800 */
[----:B------:R-:W-:-:S04]  /*3c60*/  FMNMX.FTZ R0, R194, R0, !PT ;  /* 0x00000000c2007209 */ /* 0x000fc80007810000 */
[----:B------:R-:W-:Y:S01]  /*3c70*/  FMNMX.FTZ R0, R193, R0, !PT ;  /* 0x00000000c1007209 */ /* 0x000fe20007810000 */
[----:B-1----:R-:W-:Y:S01]  /*3c80*/  FFMA.FTZ R5, R7, c[0x0][0x2d0], -R13 ;  /* 0x0000b40007057a23 */ /* 0x002fe2000001080d */
[----:B------:R1:W-:Y:S02]  /*3c90*/  MUFU.EX2 R202, R4 ;  /* 0x0000000400ca7308 */ /* 0x0003e40000000800 */
[----:B------:R-:W-:Y:S01]  /*3ca0*/  FMNMX.FTZ R0, R192, R0, !PT ;  /* 0x00000000c0007209 */ /* 0x000fe20007810000 */
[----:B--2---:R-:W-:-:S05]  /*3cb0*/  FFMA.FTZ R3, R16, c[0x0][0x2d0], -R12 ;  /* 0x0000b40010037a23 */ /* 0x004fca000001080c */
[----:B------:R2:W-:Y:S08]  /*3cc0*/  MUFU.EX2 R240, R5 ;  /* 0x0000000500f07308 */ /* 0x0005f00000000800 */
[----:B------:R3:W4:Y:S01]  /*3cd0*/  MUFU.EX2 R236, R3 ;  /* 0x0000000300ec7308 */ /* 0x0007220000000800 */
[----:B-1----:R-:W-:Y:S02]  /*3ce0*/  FFMA.FTZ R4, R14, c[0x0][0x2d0], -R12 ;  /* 0x0000b4000e047a23 */ /* 0x002fe4000001080c */
[----:B--2---:R-:W-:-:S05]  /*3cf0*/  FFMA.FTZ R5, R9, c[0x0][0x2d0], -R13 ;  /* 0x0000b40009057a23 */ /* 0x004fca000001080d */
[----:B------:R1:W-:Y:S01]  /*3d00*/  MUFU.EX2 R233, R8 ;  /* 0x0000000800e97308 */ /* 0x0003e20000000800 */
[----:B------:R-:W2:Y:S01]  /*3d10*/  SHFL.BFLY PT, R9, R0, 0x2, 0x1f ;  /* 0x0c401f0000097f89 */ /* 0x000ea200000e0000 */
[----:B---3--:R-:W-:-:S06]  /*3d20*/  FMNMX.FTZ R3, R160, R154, !PT ;  /* 0x0000009aa0037209 */ /* 0x008fcc0007810000 */
[----:B------:R3:W-:Y:S01]  /*3d30*/  MUFU.EX2 R215, R5 ;  /* 0x0000000500d77308 */ /* 0x0007e20000000800 */
[----:B----4-:R-:W-:Y:S02]  /*3d40*/  F2FP.BF16.PACK_AB R7, R236, R201 ;  /* 0x000000c9ec07723e */ /* 0x010fe400000010ff */
[----:B------:R-:W-:-:S04]  /*3d50*/  FMNMX.FTZ R3, R152, R3, !PT ;  /* 0x0000000398037209 */ /* 0x000fc80007810000 */
[----:B------:R-:W-:Y:S01]  /*3d60*/  FMNMX.FTZ R3, R146, R3, !PT ;  /* 0x0000000392037209 */ /* 0x000fe20007810000 */
[----:B-1----:R-:W-:Y:S01]  /*3d70*/  FFMA.FTZ R8, R18, c[0x0][0x2d0], -R13 ;  /* 0x0000b40012087a23 */ /* 0x002fe2000001080d */
[----:B------:R1:W-:Y:S02]  /*3d80*/  MUFU.EX2 R239, R4 ;  /* 0x0000000400ef7308 */ /* 0x0003e40000000800 */
[----:B------:R-:W-:-:S04]  /*3d90*/  FMNMX.FTZ R3, R147, R3, !PT ;  /* 0x0000000393037209 */ /* 0x000fc80007810000 */
[----:B------:R-:W-:Y:S01]  /*3da0*/  FMNMX.FTZ R3, R153, R3, !PT ;  /* 0x0000000399037209 */ /* 0x000fe20007810000 */
[----:B---3--:R-:W-:Y:S01]  /*3db0*/  FFMA.FTZ R5, R10, c[0x0][0x2d0], -R13 ;  /* 0x0000b4000a057a23 */ /* 0x008fe2000001080d */
[----:B------:R3:W-:Y:S02]  /*3dc0*/  MUFU.EX2 R182, R8 ;  /* 0x0000000800b67308 */ /* 0x0007e40000000800 */
[----:B------:R-:W-:-:S04]  /*3dd0*/  FMNMX.FTZ R3, R145, R3, !PT ;  /* 0x0000000391037209 */ /* 0x000fc80007810000 */
[----:B------:R-:W-:Y:S02]  /*3de0*/  FMNMX.FTZ R3, R155, R3, !PT ;  /* 0x000000039b037209 */ /* 0x000fe40007810000 */
[----:B------:R-:W4:Y:S01]  /*3df0*/  MUFU.EX2 R234, R5 ;  /* 0x0000000500ea7308 */ /* 0x000f220000000800 */
[----:B-1----:R-:W-:Y:S02]  /*3e00*/  F2FP.BF16.PACK_AB R4, R240, R229 ;  /* 0x000000e5f004723e */ /* 0x002fe400000010ff */
[----:B------:R-:W-:-:S04]  /*3e10*/  FMNMX.FTZ R3, R174, R3, !PT ;  /* 0x00000003ae037209 */ /* 0x000fc80007810000 */
[----:B------:R-:W-:Y:S01]  /*3e20*/  FMNMX.FTZ R3, R170, R3, !PT ;  /* 0x00000003aa037209 */ /* 0x000fe20007810000 */
[----:B---3--:R-:W-:-:S03]  /*3e30*/  FFMA.FTZ R8, R19, c[0x0][0x2d0], -R13 ;  /* 0x0000b40013087a23 */ /* 0x008fc6000001080d */
[----:B------:R-:W-:Y:S01]  /*3e40*/  FMNMX.FTZ R3, R163, R3, !PT ;  /* 0x00000003a3037209 */ /* 0x000fe20007810000 */
[----:B------:R1:W-:Y:S03]  /*3e50*/  MUFU.EX2 R218, R8 ;  /* 0x0000000800da7308 */ /* 0x0003e60000000800 */
[----:B------:R-:W-:Y:S02]  /*3e60*/  FMNMX.FTZ R3, R132, R3, !PT ;  /* 0x0000000384037209 */ /* 0x000fe40007810000 */
[----:B----4-:R-:W-:Y:S02]  /*3e70*/  F2FP.BF16.PACK_AB R6, R234, R215 ;  /* 0x000000d7ea06723e */ /* 0x010fe400000010ff */
[----:B------:R-:W-:Y:S02]  /*3e80*/  FMNMX.FTZ R3, R191, R3, !PT ;  /* 0x00000003bf037209 */ /* 0x000fe40007810000 */
[----:B------:R-:W-:-:S02]  /*3e90*/  F2FP.BF16.PACK_AB R5, R239, R202 ;  /* 0x000000caef05723e */ /* 0x000fc400000010ff */
[----:B------:R-:W-:-:S04]  /*3ea0*/  FMNMX.FTZ R3, R190, R3, !PT ;  /* 0x00000003be037209 */ /* 0x000fc80007810000 */
[----:B------:R-:W-:Y:S01]  /*3eb0*/  FMNMX.FTZ R3, R189, R3, !PT ;  /* 0x00000003bd037209 */ /* 0x000fe20007810000 */
[----:B-1----:R-:W-:Y:S01]  /*3ec0*/  FFMA.FTZ R8, R20, c[0x0][0x2d0], -R13 ;  /* 0x0000b40014087a23 */ /* 0x002fe2000001080d */
[C---:B------:R-:W-:Y:S02]  /*3ed0*/  HMMA.16816.F32.BF16 R164, R4.reuse, R84, RZ ;  /* 0x0000005404a4723c */ /* 0x040fe400000418ff */
[----:B------:R-:W-:Y:S01]  /*3ee0*/  FMNMX.FTZ R14, R188, R3, !PT ;  /* 0x00000003bc0e7209 */ /* 0x000fe20007810000 */
[----:B------:R1:W3:Y:S01]  /*3ef0*/  MUFU.EX2 R232, R8 ;  /* 0x0000000800e87308 */ /* 0x0002e20000000800 */
[----:B--2---:R-:W-:Y:S01]  /*3f00*/  FMNMX.FTZ R3, R0, R9, !PT ;  /* 0x0000000900037209 */ /* 0x004fe20007810000 */
[--C-:B------:R-:W-:Y:S02]  /*3f10*/  FFMA.FTZ R0, R24, c[0x0][0x2d0], -R12.reuse ;  /* 0x0000b40018007a23 */ /* 0x100fe4000001080c */
[----:B------:R-:W2:Y:S01]  /*3f20*/  SHFL.BFLY PT, R15, R14, 0x2, 0x1f ;  /* 0x0c401f000e0f7f89 */ /* 0x000ea200000e0000 */
[C---:B------:R-:W-:Y:S03]  /*3f30*/  HMMA.16816.F32.BF16 R116, R4.reuse, R120, RZ ;  /* 0x000000780474723c */ /* 0x040fe600000418ff */
[----:B------:R-:W4:Y:S01]  /*3f40*/  SHFL.BFLY PT, R16, R3, 0x1, 0x1f ;  /* 0x0c201f0003107f89 */ /* 0x000f2200000e0000 */
[----:B------:R2:W-:Y:S04]  /*3f50*/  MUFU.EX2 R231, R0 ;  /* 0x0000000000e77308 */ /* 0x0005e80000000800 */
[----:B------:R-:W-:Y:S01]  /*3f60*/  HMMA.16816.F32.BF16 R136, R4, R44, RZ ;  /* 0x0000002c0488723c */ /* 0x000fe200000418ff */
[----:B-1----:R-:W-:Y:S01]  /*3f70*/  FFMA.FTZ R8, R21, c[0x0][0x2d0], -R12 ;  /* 0x0000b40015087a23 */ /* 0x002fe2000001080c */
[----:B---3--:R-:W-:-:S03]  /*3f80*/  F2FP.BF16.PACK_AB R10, R232, R218 ;  /* 0x000000dae80a723e */ /* 0x008fc600000010ff */
[----:B------:R1:W-:Y:S03]  /*3f90*/  MUFU.EX2 R181, R8 ;  /* 0x0000000800b57308 */ /* 0x0003e60000000800 */
[----:B------:R-:W-:Y:S01]  /*3fa0*/  HMMA.16816.F32.BF16 R148, R4, R48, RZ ;  /* 0x000000300494723c */ /* 0x000fe200000418ff */
[----:B--2---:R-:W-:-:S07]  /*3fb0*/  FMNMX.FTZ R0, R14, R15, !PT ;  /* 0x0000000f0e007209 */ /* 0x004fce0007810000 */
[----:B------:R-:W-:Y:S01]  /*3fc0*/  HMMA.16816.F32.BF16 R156, R4, R88, RZ ;  /* 0x00000058049c723c */ /* 0x000fe200000418ff */
[----:B------:R-:W-:Y:S01]  /*3fd0*/  MOV R14, R203 ;  /* 0x000000cb000e7202 */ /* 0x000fe20000000f00 */
[----:B------:R-:W-:Y:S01]  /*3fe0*/  IMAD.MOV.U32 R15, RZ, RZ, R202 ;  /* 0x000000ffff0f7224 */ /* 0x000fe200078e00ca */
[----:B----4-:R-:W-:Y:S01]  /*3ff0*/  FMNMX.FTZ R173, R3, R16, !PT ;  /* 0x0000001003ad7209 */ /* 0x010fe20007810000 */
[----:B-1----:R-:W-:-:S04]  /*4000*/  FFMA.FTZ R8, R22, c[0x0][0x2d0], -R12 ;  /* 0x0000b40016087a23 */ /* 0x002fc8000001080c */
[C---:B------:R-:W-:Y:S01]  /*4010*/  HMMA.16816.F32.BF16 R140, R4.reuse, R96, RZ ;  /* 0x00000060048c723c */ /* 0x040fe200000418ff */
[C---:B------:R-:W-:Y:S01]  /*4020*/  FMUL.FTZ R3, R173.reuse, c[0x0][0x2d0] ;  /* 0x0000b400ad037a20 */ /* 0x040fe20000410000 */
[----:B------:R-:W-:Y:S01]  /*4030*/  FSETP.NEU.FTZ.AND P1, PT, R173, -INF , PT ;  /* 0xff800000ad00780b */ /* 0x000fe20003f3d000 */
[----:B------:R1:W2:Y:S03]  /*4040*/  MUFU.EX2 R183, R8 ;  /* 0x0000000800b77308 */ /* 0x0002a60000000800 */
[----:B------:R-:W-:Y:S02]  /*4050*/  FSEL R3, R3, RZ, P1 ;  /* 0x000000ff03037208 */ /* 0x000fe40000800000 */
[C---:B------:R-:W-:Y:S08]  /*4060*/  HMMA.16816.F32.BF16 R128, R4.reuse, R100, RZ ;  /* 0x000000640480723c */ /* 0x040ff000000418ff */
[----:B------:R-:W-:Y:S01]  /*4070*/  HMMA.16816.F32.BF16 R124, R4, R104, RZ ;  /* 0x00000068047c723c */ /* 0x000fe200000418ff */
[----:B-1----:R-:W-:Y:S01]  /*4080*/  FFMA.FTZ R8, R23, c[0x0][0x2d0], -R12 ;  /* 0x0000b40017087a23 */ /* 0x002fe2000001080c */
[----:B--2---:R-:W-:-:S03]  /*4090*/  F2FP.BF16.PACK_AB R9, R183, R181 ;  /* 0x000000b5b709723e */ /* 0x004fc600000010ff */
[----:B------:R1:W2:Y:S03]  /*40a0*/  MUFU.EX2 R217, R8 ;  /* 0x0000000800d97308 */ /* 0x0002a60000000800 */
[C---:B------:R-:W-:Y:S08]  /*40b0*/  HMMA.16816.F32.BF16 R108, R4.reuse, R46, RZ ;  /* 0x0000002e046c723c */ /* 0x040ff000000418ff */
[----:B------:R-:W-:Y:S01]  /*40c0*/  HMMA.16816.F32.BF16 R80, R4, R50, RZ ;  /* 0x000000320450723c */ /* 0x000fe200000418ff */
[----:B-1----:R-:W-:-:S07]  /*40d0*/  F2FP.BF16.PACK_AB R8, R182, R233 ;  /* 0x000000e9b608723e */ /* 0x002fce00000010ff */
[----:B------:R-:W-:Y:S01]  /*40e0*/  HMMA.16816.F32.BF16 R40, R4, R86, RZ ;  /* 0x000000560428723c */ /* 0x000fe200000418ff */
[----:B--2---:R-:W-:-:S07]  /*40f0*/  F2FP.BF16.PACK_AB R11, R231, R217 ;  /* 0x000000d9e70b723e */ /* 0x004fce00000010ff */
[C---:B------:R-:W-:Y:S08]  /*4100*/  HMMA.16816.F32.BF16 R36, R4.reuse, R90, RZ ;  /* 0x0000005a0424723c */ /* 0x040ff000000418ff */
[C---:B------:R-:W-:Y:S08]  /*4110*/  HMMA.16816.F32.BF16 R32, R4.reuse, R98, RZ ;  /* 0x000000620420723c */ /* 0x040ff000000418ff */
[C---:B------:R-:W-:Y:S08]  /*4120*/  HMMA.16816.F32.BF16 R28, R4.reuse, R102, RZ ;  /* 0x00000066041c723c */ /* 0x040ff000000418ff */
[C---:B------:R-:W-:Y:S08]  /*4130*/  HMMA.16816.F32.BF16 R24, R4.reuse, R106, RZ ;  /* 0x0000006a0418723c */ /* 0x040ff000000418ff */
[----:B------:R-:W-:Y:S01]  /*4140*/  HMMA.16816.F32.BF16 R20, R4, R122, RZ ;  /* 0x0000007a0414723c */ /* 0x000fe200000418ff */
[----:B------:R-:W1:Y:S06]  /*4150*/  SHFL.BFLY PT, R5, R0, 0x1, 0x1f ;  /* 0x0c201f0000057f89 */ /* 0x000e6c00000e0000 */
[----:B------:R-:W-:Y:S01]  /*4160*/  FFMA.FTZ R4, R144, c[0x0][0x2d0], -R3 ;  /* 0x0000b40090047a23 */ /* 0x000fe20000010803 */
[----:B------:R-:W-:Y:S01]  /*4170*/  HMMA.16816.F32.BF16 R244, R8, R68, R164 ;  /* 0x0000004408f4723c */ /* 0x000fe200000418a4 */
[----:B------:R-:W-:-:S02]  /*4180*/  IMAD.MOV.U32 R144, RZ, RZ, R183 ;  /* 0x000000ffff907224 */ /* 0x000fc400078e00b7 */
[----:B------:R2:W-:Y:S04]  /*4190*/  MUFU.EX2 R164, R4 ;  /* 0x0000000400a47308 */ /* 0x0005e80000000800 */
[----:B------:R-:W-:Y:S01]  /*41a0*/  IMAD.MOV.U32 R166, RZ, RZ, R201 ;  /* 0x000000ffffa67224 */ /* 0x000fe200078e00c9 */
[----:B------:R-:W-:Y:S01]  /*41b0*/  HMMA.16816.F32.BF16 R116, R8, R92, R116 ;  /* 0x0000005c0874723c */ /* 0x000fe20000041874 */
[----:B------:R-:W-:-:S07]  /*41c0*/  MOV R165, R200 ;  /* 0x000000c800a57202 */ /* 0x000fce0000000f00 */
[C---:B------:R-:W-:Y:S01]  /*41d0*/  HMMA.16816.F32.BF16 R196, R8.reuse, R76, R136 ;  /* 0x0000004c08c4723c */ /* 0x040fe20000041888 */
[----:B-1----:R-:W-:Y:S01]  /*41e0*/  FMNMX.FTZ R172, R0, R5, !PT ;  /* 0x0000000500ac7209 */ /* 0x002fe20007810000 */
[--C-:B------:R-:W-:Y:S02]  /*41f0*/  FFMA.FTZ R0, R133, c[0x0][0x2d0], -R3.reuse ;  /* 0x0000b40085007a23 */ /* 0x100fe40000010803 */
[----:B--2---:R-:W-:Y:S01]  /*4200*/  FFMA.FTZ R4, R135, c[0x0][0x2d0], -R3 ;  /* 0x0000b40087047a23 */ /* 0x004fe20000010803 */
[----:B------:R-:W-:Y:S01]  /*4210*/  FSETP.NEU.FTZ.AND P1, PT, R172, -INF , PT ;  /* 0xff800000ac00780b */ /* 0x000fe20003f3d000 */
[----:B------:R1:W2:Y:S01]  /*4220*/  MUFU.EX2 R5, R0 ;  /* 0x0000000000057308 */ /* 0x0002a20000000800 */
[----:B------:R-:W-:Y:S01]  /*4230*/  IMAD.MOV.U32 R133, RZ, RZ, R182 ;  /* 0x000000ffff857224 */ /* 0x000fe200078e00b6 */
[----:B------:R-:W-:Y:S01]  /*4240*/  HMMA.16816.F32.BF16 R136, R8, R64, R156 ;  /* 0x000000400888723c */ /* 0x000fe2000004189c */
[----:B------:R-:W-:Y:S01]  /*4250*/  IMAD.MOV.U32 R210, RZ, RZ, R244 ;  /* 0x000000ffffd27224 */ /* 0x000fe200078e00f4 */
[----:B------:R-:W-:Y:S01]  /*4260*/  MOV R206, R245 ;  /* 0x000000f500ce7202 */ /* 0x000fe20000000f00 */
[----:B------:R-:W-:-:S02]  /*4270*/  IMAD.MOV.U32 R205, RZ, RZ, R246 ;  /* 0x000000ffffcd7224 */ /* 0x000fc400078e00f6 */
[----:B------:R-:W-:Y:S01]  /*4280*/  IMAD.MOV.U32 R204, RZ, RZ, R247 ;  /* 0x000000ffffcc7224 */ /* 0x000fe200078e00f7 */
[----:B------:R3:W4:Y:S02]  /*4290*/  MUFU.EX2 R135, R4 ;  /* 0x0000000400877308 */ /* 0x0007240000000800 */
[----:B------:R-:W-:Y:S01]  /*42a0*/  IMAD.MOV.U32 R242, RZ, RZ, R117 ;  /* 0x000000fffff27224 */ /* 0x000fe200078e0075 */
[----:B------:R-:W-:Y:S01]  /*42b0*/  MOV R243, R118 ;  /* 0x0000007600f37202 */ /* 0x000fe20000000f00 */
[----:B------:R-:W-:Y:S01]  /*42c0*/  IMAD.MOV.U32 R241, RZ, RZ, R116 ;  /* 0x000000fffff17224 */ /* 0x000fe200078e0074 */
[----:B------:R-:W-:Y:S01]  /*42d0*/  HMMA.16816.F32.BF16 R128, R8, R56, R128 ;  /* 0x000000380880723c */ /* 0x000fe20000041880 */
[----:B-1----:R-:W-:-:S05]  /*42e0*/  FMUL.FTZ R0, R172, c[0x0][0x2d0] ;  /* 0x0000b400ac007a20 */ /* 0x002fca0000410000 */
[----:B------:R-:W-:Y:S02]  /*42f0*/  FSEL R0, R0, RZ, P1 ;  /* 0x000000ff00007208 */ /* 0x000fe40000800000 */
[----:B------:R-:W-:Y:S01]  /*4300*/  HMMA.16816.F32.BF16 R124, R8, R52, R124 ;  /* 0x00000034087c723c */ /* 0x000fe2000004187c */
[----:B---3--:R-:W-:-:S04]  /*4310*/  FFMA.FTZ R4, R134, c[0x0][0x2d0], -R3 ;  /* 0x0000b40086047a23 */ /* 0x008fc80000010803 */
[----:B------:R-:W-:Y:S01]  /*4320*/  MOV R18, R139 ;  /* 0x0000008b00127202 */ /* 0x000fe20000000f00 */
[----:B------:R-:W-:Y:S01]  /*4330*/  IMAD.MOV.U32 R17, RZ, RZ, R136 ;  /* 0x000000ffff117224 */ /* 0x000fe200078e0088 */
[----:B------:R1:W3:Y:S01]  /*4340*/  MUFU.EX2 R134, R4 ;  /* 0x0000000400867308 */ /* 0x0002e20000000800 */
[----:B------:R-:W-:Y:S01]  /*4350*/  IMAD.MOV.U32 R16, RZ, RZ, R137 ;  /* 0x000000ffff107224 */ /* 0x000fe200078e0089 */
[----:B------:R-:W-:Y:S01]  /*4360*/  MOV R7, R138 ;  /* 0x0000008a00077202 */ /* 0x000fe20000000f00 */
[C---:B------:R-:W-:Y:S06]  /*4370*/  HMMA.16816.F32.BF16 R220, R8.reuse, R72, R148 ;  /* 0x0000004808dc723c */ /* 0x040fec0000041894 */
[----:B------:R-:W-:Y:S01]  /*4380*/  IMAD.MOV.U32 R211, RZ, RZ, R131 ;  /* 0x000000ffffd37224 */ /* 0x000fe200078e0083 */
[----:B------:R-:W-:Y:S01]  /*4390*/  MOV R208, R130 ;  /* 0x0000008200d07202 */ /* 0x000fe20000000f00 */
[----:B------:R-:W-:Y:S01]  /*43a0*/  HMMA.16816.F32.BF16 R136, R8, R60, R140 ;  /* 0x0000003c0888723c */ /* 0x000fe2000004188c */
[----:B------:R-:W-:Y:S01]  /*43b0*/  IMAD.MOV.U32 R207, RZ, RZ, R129 ;  /* 0x000000ffffcf7224 */ /* 0x000fe200078e0081 */
[----:B------:R-:W-:Y:S01]  /*43c0*/  MOV R150, R217 ;  /* 0x000000d900967202 */ /* 0x000fe20000000f00 */
[----:B------:R-:W-:-:S02]  /*43d0*/  IMAD.MOV.U32 R209, RZ, RZ, R128 ;  /* 0x000000ffffd17224 */ /* 0x000fc400078e0080 */
[----:B-1----:R-:W-:Y:S01]  /*43e0*/  FFMA.FTZ R4, R115, c[0x0][0x2d0], -R3 ;  /* 0x0000b40073047a23 */ /* 0x002fe20000010803 */
[----:B------:R-:W-:Y:S01]  /*43f0*/  MOV R115, R181 ;  /* 0x000000b500737202 */ /* 0x000fe20000000f00 */
[----:B------:R-:W-:Y:S01]  /*4400*/  IMAD.MOV.U32 R130, RZ, RZ, R126 ;  /* 0x000000ffff827224 */ /* 0x000fe200078e007e */
[----:B------:R-:W-:Y:S01]  /*4410*/  MOV R131, R125 ;  /* 0x0000007d00837202 */ /* 0x000fe20000000f00 */
[----:B------:R1:W-:Y:S01]  /*4420*/  MUFU.EX2 R235, R4 ;  /* 0x0000000400eb7308 */ /* 0x0003e20000000800 */
[----:B------:R-:W-:Y:S01]  /*4430*/  IMAD.MOV.U32 R129, RZ, RZ, R127 ;  /* 0x000000ffff817224 */ /* 0x000fe200078e007f */
[----:B------:R-:W-:Y:S01]  /*4440*/  MOV R128, R124 ;  /* 0x0000007c00807202 */ /* 0x000fe20000000f00 */
[----:B------:R-:W-:Y:S01]  /*4450*/  IMAD.MOV.U32 R151, RZ, RZ, R218 ;  /* 0x000000ffff977224 */ /* 0x000fe200078e00da */
[----:B------:R-:W-:Y:S01]  /*4460*/  HMMA.16816.F32.BF16 R124, R8, R78, R108 ;  /* 0x0000004e087c723c */ /* 0x000fe2000004186c */
[----:B------:R-:W-:Y:S02]  /*4470*/  IMAD.MOV.U32 R149, RZ, RZ, R216 ;  /* 0x000000ffff957224 */ /* 0x000fe400078e00d8 */
[----:B------:R-:W-:-:S04]  /*4480*/  IMAD.MOV.U32 R148, RZ, RZ, R215 ;  /* 0x000000ffff947224 */ /* 0x000fc800078e00d7 */
[----:B------:R-:W-:Y:S01]  /*4490*/  IMAD.MOV.U32 R109, RZ, RZ, R18 ;  /* 0x000000ffff6d7224 */ /* 0x000fe200078e0012 */
[C---:B------:R-:W-:Y:S01]  /*44a0*/  HMMA.16816.F32.BF16 R140, R8.reuse, R70, R40 ;  /* 0x00000046088c723c */ /* 0x040fe20000041828 */
[----:B------:R-:W-:Y:S01]  /*44b0*/  IMAD.MOV.U32 R110, RZ, RZ, R17 ;  /* 0x000000ffff6e7224 */ /* 0x000fe200078e0011 */
[----:B------:R-:W-:Y:S01]  /*44c0*/  MOV R111, R16 ;  /* 0x00000010006f7202 */ /* 0x000fe20000000f00 */
[----:B------:R-:W-:Y:S01]  /*44d0*/  IMAD.MOV.U32 R6, RZ, RZ, R137 ;  /* 0x000000ffff067224 */ /* 0x000fe200078e0089 */
[----:B------:R-:W-:Y:S01]  /*44e0*/  MOV R213, R139 ;  /* 0x0000008b00d57202 */ /* 0x000fe20000000f00 */
[----:B-1----:R-:W-:Y:S02]  /*44f0*/  FFMA.FTZ R4, R114, c[0x0][0x2d0], -R3 ;  /* 0x0000b40072047a23 */ /* 0x002fe40000010803 */
[----:B------:R-:W-:Y:S01]  /*4500*/  IMAD.MOV.U32 R214, RZ, RZ, R138 ;  /* 0x000000ffffd67224 */ /* 0x000fe200078e008a */
[----:B------:R-:W-:Y:S01]  /*4510*/  HMMA.16816.F32.BF16 R248, R8, R66, R36 ;  /* 0x0000004208f8723c */ /* 0x000fe20000041824 */
[----:B------:R1:W-:Y:S01]  /*4520*/  MUFU.EX2 R238, R4 ;  /* 0x0000000400ee7308 */ /* 0x0003e20000000800 */
[----:B------:R-:W-:-:S02]  /*4530*/  IMAD.MOV.U32 R212, RZ, RZ, R136 ;  /* 0x000000ffffd47224 */ /* 0x000fc400078e0088 */
[----:B------:R-:W-:-:S04]  /*4540*/  IMAD.MOV.U32 R114, RZ, RZ, R7 ;  /* 0x000000ffff727224 */ /* 0x000fc800078e0007 */
[C---:B------:R-:W-:Y:S07]  /*4550*/  HMMA.16816.F32.BF16 R136, R8.reuse, R74, R80 ;  /* 0x0000004a0888723c */ /* 0x040fee0000041850 */
[----:B------:R-:W-:Y:S01]  /*4560*/  IMAD.MOV.U32 R83, RZ, RZ, R6 ;  /* 0x000000ffff537224 */ /* 0x000fe200078e0006 */
[----:B------:R-:W-:Y:S01]  /*4570*/  HMMA.16816.F32.BF16 R244, R8, R62, R32 ;  /* 0x0000003e08f4723c */ /* 0x000fe20000041820 */
[----:B-1----:R-:W-:Y:S02]  /*4580*/  FFMA.FTZ R4, R160, c[0x0][0x2d0], -R0 ;  /* 0x0000b400a0047a23 */ /* 0x002fe40000010800 */
[----:B--2---:R-:W-:-:S02]  /*4590*/  IMAD.MOV.U32 R160, RZ, RZ, R5 ;  /* 0x000000ffffa07224 */ /* 0x004fc400078e0005 */
[----:B------:R1:W-:Y:S03]  /*45a0*/  MUFU.EX2 R117, R4 ;  /* 0x0000000400757308 */ /* 0x0003e60000000800 */
[C---:B------:R-:W-:Y:S08]  /*45b0*/  HMMA.16816.F32.BF16 R216, R8.reuse, R58, R28 ;  /* 0x0000003a08d8723c */ /* 0x040ff0000004181c */
[----:B------:R-:W-:Y:S01]  /*45c0*/  HMMA.16816.F32.BF16 R156, R8, R54, R24 ;  /* 0x00000036089c723c */ /* 0x000fe20000041818 */
[----:B-1----:R-:W-:-:S02]  /*45d0*/  FFMA.FTZ R4, R154, c[0x0][0x2d0], -R0 ;  /* 0x0000b4009a047a23 */ /* 0x002fc40000010800 */
[----:B------:R-:W-:-:S05]  /*45e0*/  IMAD.MOV.U32 R154, RZ, RZ, R130 ;  /* 0x000000ffff9a7224 */ /* 0x000fca00078e0082 */
[----:B------:R-:W-:Y:S01]  /*45f0*/  HMMA.16816.F32.BF16 R200, R8, R94, R20 ;  /* 0x0000005e08c8723c */ /* 0x000fe20000041814 */
[----:B------:R1:W2:Y:S06]  /*4600*/  MUFU.EX2 R116, R4 ;  /* 0x0000000400747308 */ /* 0x0002ac0000000800 */
[----:B----4-:R-:W-:Y:S02]  /*4610*/  F2FP.BF16.PACK_AB R8, R135, R164 ;  /* 0x000000a48708723e */ /* 0x010fe400000010ff */
[----:B---3--:R-:W-:Y:S01]  /*4620*/  F2FP.BF16.PACK_AB R10, R160, R134 ;  /* 0x00000086a00a723e */ /* 0x008fe200000010ff */
[----:B-1----:R-:W-:Y:S01]  /*4630*/  FFMA.FTZ R4, R152, c[0x0][0x2d0], -R0 ;  /* 0x0000b40098047a23 */ /* 0x002fe20000010800 */
[----:B--2---:R-:W-:Y:S01]  /*4640*/  F2FP.BF16.PACK_AB R9, R116, R117 ;  /* 0x000000757409723e */ /* 0x004fe200000010ff */
[----:B------:R-:W-:-:S02]  /*4650*/  IMAD.MOV.U32 R152, RZ, RZ, R128 ;  /* 0x000000ffff987224 */ /* 0x000fc400078e0080 */
[----:B------:R1:W-:Y:S02]  /*4660*/  MUFU.EX2 R118, R4 ;  /* 0x0000000400767308 */ /* 0x0003e40000000800 */
[----:B-1----:R-:W-:-:S06]  /*4670*/  FFMA.FTZ R4, R146, c[0x0][0x2d0], -R0 ;  /* 0x0000b40092047a23 */ /* 0x002fcc0000010800 */
[----:B------:R1:W2:Y:S02]  /*4680*/  MUFU.EX2 R175, R4 ;  /* 0x0000000400af7308 */ /* 0x0002a40000000800 */
[----:B-1----:R-:W-:Y:S01]  /*4690*/  FFMA.FTZ R4, R113, c[0x0][0x2d0], -R3 ;  /* 0x0000b40071047a23 */ /* 0x002fe20000010803 */
[----:B--2---:R-:W-:-:S05]  /*46a0*/  F2FP.BF16.PACK_AB R11, R175, R118 ;  /* 0x00000076af0b723e */ /* 0x004fca00000010ff */
[----:B------:R1:W2:Y:S02]  /*46b0*/  MUFU.EX2 R5, R4 ;  /* 0x0000000400057308 */ /* 0x0002a40000000800 */
[C---:B------:R-:W-:Y:S08]  /*46c0*/  HMMA.16816.F32.BF16 R40, R8.reuse, R44, RZ ;  /* 0x0000002c0828723c */ /* 0x040ff000000418ff */
[----:B------:R-:W-:Y:S01]  /*46d0*/  HMMA.16816.F32.BF16 R36, R8, R48, RZ ;  /* 0x000000300824723c */ /* 0x000fe200000418ff */
[----:B-1----:R-:W-:-:S04]  /*46e0*/  FFMA.FTZ R4, R112, c[0x0][0x2d0], -R3 ;  /* 0x0000b40070047a23 */ /* 0x002fc80000010803 */
[----:B------:R1:W3:Y:S03]  /*46f0*/  MUFU.EX2 R167, R4 ;  /* 0x0000000400a77308 */ /* 0x0002e60000000800 */
[C---:B------:R-:W-:Y:S07]  /*4700*/  HMMA.16816.F32.BF16 R32, R8.reuse, R84, RZ ;  /* 0x000000540820723c */ /* 0x040fee00000418ff */
[----:B------:R-:W-:Y:S01]  /*4710*/  IMAD.MOV.U32 R84, RZ, RZ, R109 ;  /* 0x000000ffff547224 */ /* 0x000fe200078e006d */
[----:B------:R-:W-:Y:S01]  /*4720*/  HMMA.16816.F32.BF16 R20, R8, R100, RZ ;  /* 0x000000640814723c */ /* 0x000fe200000418ff */
[----:B------:R-:W-:-:S02]  /*4730*/  IMAD.MOV.U32 R85, RZ, RZ, R110 ;  /* 0x000000ffff557224 */ /* 0x000fc400078e006e */
[----:B-1----:R-:W-:-:S04]  /*4740*/  FFMA.FTZ R4, R147, c[0x0][0x2d0], -R0 ;  /* 0x0000b40093047a23 */ /* 0x002fc80000010800 */
[----:B--2---:R-:W-:Y:S01]  /*4750*/  MOV R100, R5 ;  /* 0x0000000500647202 */ /* 0x004fe20000000f00 */
[----:B------:R-:W-:Y:S01]  /*4760*/  HMMA.16816.F32.BF16 R28, R8, R88, RZ ;  /* 0x00000058081c723c */ /* 0x000fe200000418ff */
[----:B------:R-:W-:Y:S01]  /*4770*/  IMAD.MOV.U32 R101, RZ, RZ, R180 ;  /* 0x000000ffff657224 */ /* 0x000fe200078e00b4 */
[----:B------:R1:W-:Y:S01]  /*4780*/  MUFU.EX2 R252, R4 ;  /* 0x0000000400fc7308 */ /* 0x0003e20000000800 */
[----:B---3--:R-:W-:-:S04]  /*4790*/  F2FP.BF16.PACK_AB R6, R167, R100 ;  /* 0x00000064a706723e */ /* 0x008fc800000010ff */
[----:B------:R-:W-:Y:S01]  /*47a0*/  MOV R88, R111 ;  /* 0x0000006f00587202 */ /* 0x000fe20000000f00 */
[----:B------:R-:W-:Y:S01]  /*47b0*/  HMMA.16816.F32.BF16 R24, R8, R96, RZ ;  /* 0x000000600818723c */ /* 0x000fe200000418ff */
[----:B------:R-:W-:-:S07]  /*47c0*/  MOV R89, R114 ;  /* 0x0000007200597202 */ /* 0x000fce0000000f00 */
[C---:B------:R-:W-:Y:S01]  /*47d0*/  HMMA.16816.F32.BF16 R16, R8.reuse, R104, RZ ;  /* 0x000000680810723c */ /* 0x040fe200000418ff */
[----:B-1----:R-:W-:Y:S02]  /*47e0*/  FFMA.FTZ R4, R153, c[0x0][0x2d0], -R0 ;  /* 0x0000b40099047a23 */ /* 0x002fe40000010800 */
[----:B------:R-:W-:Y:S02]  /*47f0*/  IMAD.MOV.U32 R153, RZ, RZ, R131 ;  /* 0x000000ffff997224 */ /* 0x000fe400078e0083 */
[----:B------:R1:W2:Y:S02]  /*4800*/  MUFU.EX2 R237, R4 ;  /* 0x0000000400ed7308 */ /* 0x0002a40000000800 */
[----:B------:R-:W-:Y:S01]  /*4810*/  IMAD.MOV.U32 R104, RZ, RZ, R133 ;  /* 0x000000ffff687224 */ /* 0x000fe200078e0085 */
[----:B------:R-:W-:Y:S01]  /*4820*/  MOV R105, R144 ;  /* 0x0000009000697202 */ /* 0x000fe20000000f00 */
[----:B------:R-:W-:Y:S01]  /*4830*/  IMAD.MOV.U32 R133, RZ, RZ, R165 ;  /* 0x000000ffff857224 */ /* 0x000fe200078e00a5 */
[----:B------:R-:W-:Y:S01]  /*4840*/  HMMA.16816.F32.BF16 R44, R8, R46, RZ ;  /* 0x0000002e082c723c */ /* 0x000fe200000418ff */
[----:B------:R-:W-:Y:S01]  /*4850*/  IMAD.MOV.U32 R165, RZ, RZ, R166 ;  /* 0x000000ffffa57224 */ /* 0x000fe200078e00a6 */
[----:B------:R-:W-:Y:S01]  /*4860*/  MOV R166, R148 ;  /* 0x0000009400a67202 */ /* 0x000fe20000000f00 */
[----:B-1----:R-:W-:Y:S01]  /*4870*/  FFMA.FTZ R4, R145, c[0x0][0x2d0], -R0 ;  /* 0x0000b40091047a23 */ /* 0x002fe20000010800 */
[----:B--2---:R-:W-:-:S03]  /*4880*/  F2FP.BF16.PACK_AB R5, R237, R252 ;  /* 0x000000fced05723e */ /* 0x004fc600000010ff */
[----:B------:R1:W-:Y:S02]  /*4890*/  MUFU.EX2 R108, R4 ;  /* 0x00000004006c7308 */ /* 0x0003e40000000800 */
[----:B-1----:R-:W-:Y:S01]  /*48a0*/  FFMA.FTZ R4, R155, c[0x0][0x2d0], -R0 ;  /* 0x0000b4009b047a23 */ /* 0x002fe20000010800 */
[----:B------:R-:W-:-:S05]  /*48b0*/  MOV R155, R129 ;  /* 0x00000081009b7202 */ /* 0x000fca0000000f00 */
[----:B------:R1:W2:Y:S02]  /*48c0*/  MUFU.EX2 R215, R4 ;  /* 0x0000000400d77308 */ /* 0x0002a40000000800 */
[----:B-1----:R-:W-:Y:S02]  /*48d0*/  F2FP.BF16.PACK_AB R4, R238, R235 ;  /* 0x000000ebee04723e */ /* 0x002fe400000010ff */
[----:B--2---:R-:W-:-:S07]  /*48e0*/  F2FP.BF16.PACK_AB R7, R215, R108 ;  /* 0x0000006cd707723e */ /* 0x004fce00000010ff */
[C---:B------:R-:W-:Y:S07]  /*48f0*/  HMMA.16816.F32.BF16 R180, R4.reuse, R76, R40 ;  /* 0x0000004c04b4723c */ /* 0x040fee0000041828 */
[----:B------:R-:W-:Y:S01]  /*4900*/  IMAD.MOV.U32 R76, RZ, RZ, R83 ;  /* 0x000000ffff4c7224 */ /* 0x000fe200078e0053 */
[----:B------:R-:W-:Y:S01]  /*4910*/  HMMA.16816.F32.BF16 R128, R4, R56, R20 ;  /* 0x000000380480723c */ /* 0x000fe20000041814 */
[----:B------:R-:W-:-:S07]  /*4920*/  IMAD.MOV.U32 R77, RZ, RZ, R115 ;  /* 0x000000ffff4d7224 */ /* 0x000fce00078e0073 */
[C---:B------:R-:W-:Y:S07]  /*4930*/  HMMA.16816.F32.BF16 R80, R4.reuse, R72, R36 ;  /* 0x000000480450723c */ /* 0x040fee0000041824 */
[----:B------:R-:W-:Y:S01]  /*4940*/  IMAD.MOV.U32 R72, RZ, RZ, R108 ;  /* 0x000000ffff487224 */ /* 0x000fe200078e006c */
[----:B------:R-:W-:Y:S01]  /*4950*/  MOV R73, R149 ;  /* 0x0000009500497202 */ /* 0x000fe20000000f00 */
[----:B------:R-:W-:Y:S07]  /*4960*/  HMMA.16816.F32.BF16 R108, R4, R68, R32 ;  /* 0x00000044046c723c */ /* 0x000fee0000041820 */
[----:B------:R-:W-:Y:S01]  /*4970*/  IMAD.MOV.U32 R68, RZ, RZ, R150 ;  /* 0x000000ffff447224 */ /* 0x000fe200078e0096 */
[----:B------:R-:W-:Y:S01]  /*4980*/  HMMA.16816.F32.BF16 R32, R8, R90, RZ ;  /* 0x0000005a0820723c */ /* 0x000fe200000418ff */
[----:B------:R-:W-:-:S06]  /*4990*/  IMAD.MOV.U32 R69, RZ, RZ, R151 ;  /* 0x000000ffff457224 */ /* 0x000fcc00078e0097 */
[----:B------:R-:W-:Y:S01]  /*49a0*/  MOV R91, R204 ;  /* 0x000000cc005b7202 */ /* 0x000fe20000000f00 */
[----:B------:R-:W-:Y:S01]  /*49b0*/  HMMA.16816.F32.BF16 R112, R4, R64, R28 ;  /* 0x000000400470723c */ /* 0x000fe2000004181c */
[----:B------:R-:W-:-:S07]  /*49c0*/  IMAD.MOV.U32 R90, RZ, RZ, R205 ;  /* 0x000000ffff5a7224 */ /* 0x000fce00078e00cd */
[C---:B------:R-:W-:Y:S08]  /*49d0*/  HMMA.16816.F32.BF16 R148, R4.reuse, R60, R24 ;  /* 0x0000003c0494723c */ /* 0x040ff00000041818 */
[----:B------:R-:W-:Y:S08]  /*49e0*/  HMMA.16816.F32.BF16 R144, R4, R52, R16 ;  /* 0x000000340490723c */ /* 0x000ff00000041810 */
[C---:B------:R-:W-:Y:S08]  /*49f0*/  HMMA.16816.F32.BF16 R40, R8.reuse, R50, RZ ;  /* 0x000000320828723c */ /* 0x040ff000000418ff */
[C---:B------:R-:W-:Y:S08]  /*4a00*/  HMMA.16816.F32.BF16 R36, R8.reuse, R86, RZ ;  /* 0x000000560824723c */ /* 0x040ff000000418ff */
[C---:B------:R-:W-:Y:S08]  /*4a10*/  HMMA.16816.F32.BF16 R28, R8.reuse, R98, RZ ;  /* 0x00000062081c723c */ /* 0x040ff000000418ff */
[C---:B------:R-:W-:Y:S07]  /*4a20*/  HMMA.16816.F32.BF16 R24, R8.reuse, R102, RZ ;  /* 0x000000660818723c */ /* 0x040fee00000418ff */
[----:B------:R-:W-:Y:S01]  /*4a30*/  IMAD.MOV.U32 R103, RZ, RZ, R105 ;  /* 0x000000ffff677224 */ /* 0x000fe200078e0069 */
[----:B------:R-:W-:Y:S01]  /*4a40*/  HMMA.16816.F32.BF16 R16, R8, R120, RZ ;  /* 0x000000780810723c */ /* 0x000fe200000418ff */
[----:B------:R-:W-:Y:S01]  /*4a50*/  MOV R105, R88 ;  /* 0x0000005800697202 */ /* 0x000fe20000000f00 */
[----:B------:R-:W-:Y:S01]  /*4a60*/  IMAD.MOV.U32 R102, RZ, RZ, R104 ;  /* 0x000000ffff667224 */ /* 0x000fe200078e0068 */
[----:B------:R-:W-:-:S02]  /*4a70*/  MOV R88, R210 ;  /* 0x000000d200587202 */ /* 0x000fc40000000f00 */
[----:B------:R-:W-:Y:S02]  /*4a80*/  MOV R104, R85 ;  /* 0x0000005500687202 */ /* 0x000fe40000000f00 */
[----:B------:R-:W-:Y:S01]  /*4a90*/  IMAD.MOV.U32 R120, RZ, RZ, R212 ;  /* 0x000000ffff787224 */ /* 0x000fe200078e00d4 */
[----:B------:R-:W-:Y:S01]  /*4aa0*/  HMMA.16816.F32.BF16 R20, R8, R106, RZ ;  /* 0x0000006a0814723c */ /* 0x000fe200000418ff */
[----:B------:R-:W-:-:S06]  /*4ab0*/  IMAD.MOV.U32 R121, RZ, RZ, R76 ;  /* 0x000000ffff797224 */ /* 0x000fcc00078e004c */
[----:B------:R-:W-:Y:S01]  /*4ac0*/  IMAD.MOV.U32 R106, RZ, RZ, R89 ;  /* 0x000000ffff6a7224 */ /* 0x000fe200078e0059 */
[----:B------:R-:W-:Y:S01]  /*4ad0*/  HMMA.16816.F32.BF16 R48, R8, R122, RZ ;  /* 0x0000007a0830723c */ /* 0x000fe200000418ff */
[----:B------:R-:W-:Y:S02]  /*4ae0*/  IMAD.MOV.U32 R89, RZ, RZ, R206 ;  /* 0x000000ffff597224 */ /* 0x000fe400078e00ce */
[----:B------:R-:W-:-:S04]  /*4af0*/  IMAD.MOV.U32 R107, RZ, RZ, R84 ;  /* 0x000000ffff6b7224 */ /* 0x000fc800078e0054 */
[----:B------:R-:W-:Y:S01]  /*4b00*/  FFMA.FTZ R8, R169, c[0x0][0x2d0], -R3 ;  /* 0x0000b400a9087a23 */ /* 0x000fe20000010803 */
[----:B------:R-:W-:Y:S01]  /*4b10*/  HMMA.16816.F32.BF16 R64, R4, R66, R32 ;  /* 0x000000420440723c */ /* 0x000fe20000041820 */
[----:B------:R-:W-:Y:S01]  /*4b20*/  MOV R123, R213 ;  /* 0x000000d5007b7202 */ /* 0x000fe20000000f00 */
[----:B------:R-:W-:-:S05]  /*4b30*/  IMAD.MOV.U32 R122, RZ, RZ, R214 ;  /* 0x000000ffff7a7224 */ /* 0x000fca00078e00d6 */
[----:B------:R-:W-:Y:S01]  /*4b40*/  IMAD.MOV.U32 R32, RZ, RZ, R211 ;  /* 0x000000ffff207224 */ /* 0x000fe200078e00d3 */
[C---:B------:R-:W-:Y:S01]  /*4b50*/  HMMA.16816.F32.BF16 R96, R4.reuse, R92, R16 ;  /* 0x0000005c0460723c */ /* 0x040fe20000041810 */
[----:B------:R1:W-:Y:S01]  /*4b60*/  MUFU.EX2 R211, R8 ;  /* 0x0000000800d37308 */ /* 0x0003e20000000800 */
[----:B------:R-:W-:Y:S01]  /*4b70*/  IMAD.MOV.U32 R35, RZ, RZ, R133 ;  /* 0x000000ffff237224 */ /* 0x000fe200078e0085 */
[----:B------:R-:W-:Y:S01]  /*4b80*/  LDSM.16.MT88.4 R16, [R227+0x1100] ;  /* 0x00110000e310783b */ /* 0x000fe20000004200 */
[----:B------:R-:W-:Y:S01]  /*4b90*/  IMAD.MOV.U32 R133, RZ, RZ, R234 ;  /* 0x000000ffff857224 */ /* 0x000fe200078e00ea */
[----:B------:R-:W-:Y:S01]  /*4ba0*/  MOV R33, R73 ;  /* 0x0000004900217202 */ /* 0x000fe20000000f00 */
[----:B------:R-:W-:Y:S01]  /*4bb0*/  IMAD.MOV.U32 R34, RZ, RZ, R72 ;  /* 0x000000ffff227224 */ /* 0x000fe200078e0048 */
[----:B------:R-:W-:Y:S01]  /*4bc0*/  MOV R93, R68 ;  /* 0x00000044005d7202 */ /* 0x000fe20000000f00 */
[----:B------:R-:W-:Y:S01]  /*4bd0*/  HMMA.16816.F32.BF16 R44, R4, R78, R44 ;  /* 0x0000004e042c723c */ /* 0x000fe2000004182c */
[----:B------:R-:W-:-:S07]  /*4be0*/  IMAD.MOV.U32 R92, RZ, RZ, R69 ;  /* 0x000000ffff5c7224 */ /* 0x000fce00078e0045 */
[----:B------:R-:W-:Y:S01]  /*4bf0*/  HMMA.16816.F32.BF16 R40, R4, R74, R40 ;  /* 0x0000004a0428723c */ /* 0x000fe20000041828 */
[----:B-1----:R-:W-:-:S04]  /*4c00*/  FFMA.FTZ R8, R168, c[0x0][0x2d0], -R3 ;  /* 0x0000b400a8087a23 */ /* 0x002fc80000010803 */
[----:B------:R1:W-:Y:S03]  /*4c10*/  MUFU.EX2 R212, R8 ;  /* 0x0000000800d47308 */ /* 0x0003e60000000800 */
[C---:B------:R-:W-:Y:S08]  /*4c20*/  HMMA.16816.F32.BF16 R36, R4.reuse, R70, R36 ;  /* 0x000000460424723c */ /* 0x040ff00000041824 */
[----:B------:R-:W-:Y:S01]  /*4c30*/  HMMA.16816.F32.BF16 R60, R4, R62, R28 ;  /* 0x0000003e043c723c */ /* 0x000fe2000004181c */
[----:B------:R-:W-:Y:S01]  /*4c40*/  LDSM.16.MT88.4 R28, [R226+0x1100] ;  /* 0x00110000e21c783b */ /* 0x000fe20000004200 */
[----:B-1----:R-:W-:Y:S01]  /*4c50*/  FFMA.FTZ R8, R162, c[0x0][0x2d0], -R3 ;  /* 0x0000b400a2087a23 */ /* 0x002fe20000010803 */
[----:B------:R-:W-:-:S05]  /*4c60*/  MOV R162, R208 ;  /* 0x000000d000a27202 */ /* 0x000fca0000000f00 */
[C---:B------:R-:W-:Y:S01]  /*4c70*/  HMMA.16816.F32.BF16 R56, R4.reuse, R58, R24 ;  /* 0x0000003a0438723c */ /* 0x040fe20000041818 */
[----:B------:R1:W-:Y:S01]  /*4c80*/  MUFU.EX2 R213, R8 ;  /* 0x0000000800d57308 */ /* 0x0003e20000000800 */
[----:B------:R-:W-:Y:S06]  /*4c90*/  LDSM.16.MT88.4 R24, [R225+0x1100] ;  /* 0x00110000e118783b */ /* 0x000fec0000004200 */
[C---:B------:R-:W-:Y:S01]  /*4ca0*/  HMMA.16816.F32.BF16 R52, R4.reuse, R54, R20 ;  /* 0x000000360434723c */ /* 0x040fe20000041814 */
[----:B------:R-:W2:Y:S07]  /*4cb0*/  LDSM.16.MT88.4 R20, [R224+0x1100] ;  /* 0x00110000e014783b */ /* 0x000eae0000004200 */
[----:B------:R-:W-:Y:S01]  /*4cc0*/  HMMA.16816.F32.BF16 R48, R4, R94, R48 ;  /* 0x0000005e0430723c */ /* 0x000fe20000041830 */
[----:B-1----:R-:W-:-:S02]  /*4cd0*/  FFMA.FTZ R8, R161, c[0x0][0x2d0], -R3 ;  /* 0x0000b400a1087a23 */ /* 0x002fc40000010803 */
[----:B------:R-:W-:Y:S02]  /*4ce0*/  IMAD.MOV.U32 R161, RZ, RZ, R207 ;  /* 0x000000ffffa17224 */ /* 0x000fe400078e00cf */
[----:B------:R1:W3:Y:S02]  /*4cf0*/  MUFU.EX2 R214, R8 ;  /* 0x0000000800d67308 */ /* 0x0002e40000000800 */
[----:B------:R-:W-:Y:S02]  /*4d00*/  FFMA.FTZ R4, R177, c[0x0][0x2d0], -R13 ;  /* 0x0000b400b1047a23 */ /* 0x000fe4000001080d */
[----:B-1----:R-:W-:Y:S01]  /*4d10*/  FFMA.FTZ R8, R174, c[0x0][0x2d0], -R0 ;  /* 0x0000b400ae087a23 */ /* 0x002fe20000010800 */
[----:B---3--:R-:W-:-:S03]  /*4d20*/  F2FP.BF16.PACK_AB R10, R214, R213 ;  /* 0x000000d5d60a723e */ /* 0x008fc600000010ff */
[----:B------:R1:W-:Y:S08]  /*4d30*/  MUFU.EX2 R174, R4 ;  /* 0x0000000400ae7308 */ /* 0x0003f00000000800 */
[----:B------:R3:W-:Y:S01]  /*4d40*/  MUFU.EX2 R207, R8 ;  /* 0x0000000800cf7308 */ /* 0x0007e20000000800 */
[----:B-1----:R-:W-:-:S07]  /*4d50*/  FFMA.FTZ R4, R184, c[0x0][0x2d0], -R13 ;  /* 0x0000b400b8047a23 */ /* 0x002fce000001080d */
[----:B------:R1:W4:Y:S01]  /*4d60*/  MUFU.EX2 R204, R4 ;  /* 0x0000000400cc7308 */ /* 0x0003220000000800 */
[----:B---3--:R-:W-:-:S07]  /*4d70*/  FFMA.FTZ R8, R170, c[0x0][0x2d0], -R0 ;  /* 0x0000b400aa087a23 */ /* 0x008fce0000010800 */
[----:B------:R3:W2:Y:S01]  /*4d80*/  MUFU.EX2 R208, R8 ;  /* 0x0000000800d07308 */ /* 0x0006a20000000800 */
[----:B-1----:R-:W-:Y:S01]  /*4d90*/  FFMA.FTZ R4, R187, c[0x0][0x2d0], -R12 ;  /* 0x0000b400bb047a23 */ /* 0x002fe2000001080c */
[----:B----4-:R-:W-:-:S06]  /*4da0*/  F2FP.BF16.PACK_AB R6, R204, R174 ;  /* 0x000000aecc06723e */ /* 0x010fcc00000010ff */
[----:B------:R1:W-:Y:S01]  /*4db0*/  MUFU.EX2 R168, R4 ;  /* 0x0000000400a87308 */ /* 0x0003e20000000800 */
[----:B---3--:R-:W-:Y:S01]  /*4dc0*/  FFMA.FTZ R8, R163, c[0x0][0x2d0], -R0 ;  /* 0x0000b400a3087a23 */ /* 0x008fe20000010800 */
[----:B--2---:R-:W-:Y:S01]  /*4dd0*/  F2FP.BF16.PACK_AB R9, R208, R207 ;  /* 0x000000cfd009723e */ /* 0x004fe200000010ff */
[----:B------:R-:W-:-:S05]  /*4de0*/  IMAD.MOV.U32 R163, RZ, RZ, R209 ;  /* 0x000000ffffa37224 */ /* 0x000fca00078e00d1 */
[----:B------:R2:W-:Y:S01]  /*4df0*/  MUFU.EX2 R209, R8 ;  /* 0x0000000800d17308 */ /* 0x0005e20000000800 */
[----:B-1----:R-:W-:-:S07]  /*4e00*/  FFMA.FTZ R4, R186, c[0x0][0x2d0], -R12 ;  /* 0x0000b400ba047a23 */ /* 0x002fce000001080c */
[----:B------:R1:W3:Y:S01]  /*4e10*/  MUFU.EX2 R169, R4 ;  /* 0x0000000400a97308 */ /* 0x0002e20000000800 */
[----:B--2---:R-:W-:Y:S01]  /*4e20*/  FFMA.FTZ R8, R132, c[0x0][0x2d0], -R0 ;  /* 0x0000b40084087a23 */ /* 0x004fe20000010800 */
[----:B------:R-:W-:-:S06]  /*4e30*/  MOV R132, R77 ;  /* 0x0000004d00847202 */ /* 0x000fcc0000000f00 */
[----:B------:R2:W4:Y:S01]  /*4e40*/  MUFU.EX2 R210, R8 ;  /* 0x0000000800d27308 */ /* 0x0005220000000800 */
[----:B-1----:R-:W-:Y:S01]  /*4e50*/  FFMA.FTZ R4, R185, c[0x0][0x2d0], -R12 ;  /* 0x0000b400b9047a23 */ /* 0x002fe2000001080c */
[----:B---3--:R-:W-:-:S06]  /*4e60*/  F2FP.BF16.PACK_AB R5, R169, R168 ;  /* 0x000000a8a905723e */ /* 0x008fcc00000010ff */
[----:B------:R1:W-:Y:S01]  /*4e70*/  MUFU.EX2 R170, R4 ;  /* 0x0000000400aa7308 */ /* 0x0003e20000000800 */
[----:B--2---:R-:W-:Y:S01]  /*4e80*/  FFMA.FTZ R8, R179, c[0x0][0x2d0], -R13 ;  /* 0x0000b400b3087a23 */ /* 0x004fe2000001080d */
[----:B----4-:R-:W-:-:S06]  /*4e90*/  F2FP.BF16.PACK_AB R11, R210, R209 ;  /* 0x000000d1d20b723e */ /* 0x010fcc00000010ff */
[----:B------:R2:W-:Y:S01]  /*4ea0*/  MUFU.EX2 R205, R8 ;  /* 0x0000000800cd7308 */ /* 0x0005e20000000800 */
[----:B-1----:R-:W-:-:S07]  /*4eb0*/  FFMA.FTZ R4, R176, c[0x0][0x2d0], -R12 ;  /* 0x0000b400b0047a23 */ /* 0x002fce000001080c */
[----:B------:R-:W1:Y:S01]  /*4ec0*/  MUFU.EX2 R234, R4 ;  /* 0x0000000400ea7308 */ /* 0x000e620000000800 */
[----:B--2---:R-:W-:-:S07]  /*4ed0*/  FFMA.FTZ R8, R178, c[0x0][0x2d0], -R13 ;  /* 0x0000b400b2087a23 */ /* 0x004fce000001080d */
[----:B------:R-:W2:Y:S01]  /*4ee0*/  MUFU.EX2 R206, R8 ;  /* 0x0000000800ce7308 */ /* 0x000ea20000000800 */
[----:B-1----:R-:W-:Y:S02]  /*4ef0*/  F2FP.BF16.PACK_AB R7, R234, R170 ;  /* 0x000000aaea07723e */ /* 0x002fe400000010ff */
[----:B--2---:R-:W-:Y:S02]  /*4f00*/  F2FP.BF16.PACK_AB R4, R206, R205 ;  /* 0x000000cdce04723e */ /* 0x004fe400000010ff */
[----:B------:R-:W-:-:S05]  /*4f10*/  F2FP.BF16.PACK_AB R8, R212, R211 ;  /* 0x000000d3d408723e */ /* 0x000fca00000010ff */
[----:B------:R-:W-:Y:S07]  /*4f20*/  HMMA.16816.F32.BF16 R176, R4, R20, R196 ;  /* 0x0000001404b0723c */ /* 0x000fee00000418c4 */
[----:B------:R-:W-:Y:S01]  /*4f30*/  IMAD.MOV.U32 R196, RZ, RZ, R163 ;  /* 0x000000ffffc47224 */ /* 0x000fe200078e00a3 */
[----:B------:R-:W-:Y:S01]  /*4f40*/  MOV R197, R161 ;  /* 0x000000a100c57202 */ /* 0x000fe20000000f00 */
[----:B------:R-:W-:Y:S01]  /*4f50*/  IMAD.MOV.U32 R163, RZ, RZ, R241 ;  /* 0x000000ffffa37224 */ /* 0x000fe200078e00f1 */
[----:B------:R-:W-:Y:S01]  /*4f60*/  HMMA.16816.F32.BF16 R68, R8, R24, R80 ;  /* 0x000000180844723c */ /* 0x000fe20000041850 */
[----:B------:R-:W2:Y:S01]  /*4f70*/  LDL.LU R241, [R1+0x88] ;  /* 0x0000880001f17983 */ /* 0x000ea20000300800 */
[----:B------:R-:W-:-:S02]  /*4f80*/  IMAD.MOV.U32 R161, RZ, RZ, R242 ;  /* 0x000000ffffa17224 */ /* 0x000fc400078e00f2 */
[----:B------:R-:W-:Y:S01]  /*4f90*/  IMAD.MOV.U32 R199, RZ, RZ, R32 ;  /* 0x000000ffffc77224 */ /* 0x000fe200078e0020 */
[----:B------:R-:W3:Y:S01]  /*4fa0*/  LDL.LU R242, [R1+0x84] ;  /* 0x0000840001f27983 */ /* 0x000ee20000300800 */
[----:B------:R-:W-:Y:S01]  /*4fb0*/  IMAD.MOV.U32 R32, RZ, RZ, R34 ;  /* 0x000000ffff207224 */ /* 0x000fe200078e0022 */
[----:B------:R-:W-:Y:S01]  /*4fc0*/  MOV R34, R93 ;  /* 0x0000005d00227202 */ /* 0x000fe20000000f00 */
[----:B------:R-:W-:Y:S01]  /*4fd0*/  HMMA.16816.F32.BF16 R72, R4, R24, R220 ;  /* 0x000000180448723c */ /* 0x000fe200000418dc */
[----:B------:R-:W-:-:S07]  /*4fe0*/  IMAD.MOV.U32 R198, RZ, RZ, R162 ;  /* 0x000000ffffc67224 */ /* 0x000fce00078e00a2 */
[-C--:B------:R-:W-:Y:S08]  /*4ff0*/  HMMA.16816.F32.BF16 R76, R4, R26.reuse, R136 ;  /* 0x0000001a044c723c */ /* 0x080ff00000041888 */
[C---:B------:R-:W-:Y:S01]  /*5000*/  HMMA.16816.F32.BF16 R40, R8.reuse, R26, R40 ;  /* 0x0000001a0828723c */ /* 0x040fe20000041828 */
[----:B------:R-:W-:Y:S07]  /*5010*/  LDSM.16.MT88.4 R24, [R224+0x3100] ;  /* 0x00310000e018783b */ /* 0x000fee0000004200 */
[----:B------:R-:W-:Y:S07]  /*5020*/  HMMA.16816.F32.BF16 R180, R8, R20, R180 ;  /* 0x0000001408b4723c */ /* 0x000fee00000418b4 */
[----:B------:R-:W-:Y:S01]  /*5030*/  IMAD.MOV.U32 R21, RZ, RZ, R132 ;  /* 0x000000ffff157224 */ /* 0x000fe200078e0084 */
[----:B------:R-:W-:Y:S01]  /*5040*/  MOV R132, R33 ;  /* 0x0000002100847202 */ /* 0x000fe20000000f00 */
[----:B------:R-:W-:Y:S01]  /*5050*/  HMMA.16816.F32.BF16 R184, R4, R22, R124 ;  /* 0x0000001604b8723c */ /* 0x000fe2000004187c */
[----:B------:R-:W-:-:S06]  /*5060*/  IMAD.MOV.U32 R33, RZ, RZ, R92 ;  /* 0x000000ffff217224 */ /* 0x000fcc00078e005c */
[----:B------:R-:W-:Y:S01]  /*5070*/  IMAD.MOV.U32 R126, RZ, RZ, R21 ;  /* 0x000000ffff7e7224 */ /* 0x000fe200078e0015 */
[----:B------:R-:W-:Y:S01]  /*5080*/  MOV R125, R233 ;  /* 0x000000e9007d7202 */ /* 0x000fe20000000f00 */
[----:B------:R-:W-:Y:S01]  /*5090*/  IMAD.MOV.U32 R124, RZ, RZ, R234 ;  /* 0x000000ffff7c7224 */ /* 0x000fe200078e00ea */
[----:B------:R-:W-:Y:S01]  /*50a0*/  MOV R127, R132 ;  /* 0x00000084007f7202 */ /* 0x000fe20000000f00 */
[----:B------:R-:W-:Y:S01]  /*50b0*/  HMMA.16816.F32.BF16 R44, R8, R22, R44 ;  /* 0x00000016082c723c */ /* 0x000fe2000004182c */
[----:B------:R-:W1:Y:S01]  /*50c0*/  LDSM.16.MT88.4 R20, [R225+0x3100] ;  /* 0x00310000e114783b */ /* 0x000e620000004200 */
[----:B------:R-:W-:-:S06]  /*50d0*/  IMAD.MOV.U32 R80, RZ, RZ, R125 ;  /* 0x000000ffff507224 */ /* 0x000fcc00078e007d */
[C---:B------:R-:W-:Y:S08]  /*50e0*/  HMMA.16816.F32.BF16 R84, R8.reuse, R16, R108 ;  /* 0x000000100854723c */ /* 0x040ff0000004186c */
[-C--:B------:R-:W-:Y:S08]  /*50f0*/  HMMA.16816.F32.BF16 R220, R8, R28.reuse, R112 ;  /* 0x0000001c08dc723c */ /* 0x080ff00000041870 */
[----:B------:R-:W-:Y:S01]  /*5100*/  HMMA.16816.F32.BF16 R104, R4, R28, R104 ;  /* 0x0000001c0468723c */ /* 0x000fe20000041868 */
[----:B------:R-:W-:-:S07]  /*5110*/  MOV R115, R126 ;  /* 0x0000007e00737202 */ /* 0x000fce0000000f00 */
[C---:B------:R-:W-:Y:S07]  /*5120*/  HMMA.16816.F32.BF16 R108, R4.reuse, R30, R248 ;  /* 0x0000001e046c723c */ /* 0x040fee00000418f8 */
[----:B------:R-:W-:Y:S01]  /*5130*/  MOV R248, R127 ;  /* 0x0000007f00f87202 */ /* 0x000fe20000000f00 */
[----:B------:R-:W-:Y:S01]  /*5140*/  HMMA.16816.F32.BF16 R88, R4, R16, R88 ;  /* 0x000000100458723c */ /* 0x000fe20000041858 */
[----:B------:R-:W-:Y:S01]  /*5150*/  IMAD.MOV.U32 R251, RZ, RZ, R32 ;  /* 0x000000fffffb7224 */ /* 0x000fe200078e0020 */
[----:B------:R-:W-:Y:S01]  /*5160*/  MOV R250, R34 ;  /* 0x0000002200fa7202 */ /* 0x000fe20000000f00 */
[----:B------:R-:W-:-:S05]  /*5170*/  IMAD.MOV.U32 R249, RZ, RZ, R33 ;  /* 0x000000fffff97224 */ /* 0x000fca00078e0021 */
[-C--:B------:R-:W-:Y:S08]  /*5180*/  HMMA.16816.F32.BF16 R92, R4, R18.reuse, R140 ;  /* 0x00000012045c723c */ /* 0x080ff0000004188c */
[----:B------:R-:W-:Y:S01]  /*5190*/  HMMA.16816.F32.BF16 R36, R8, R18, R36 ;  /* 0x000000120824723c */ /* 0x000fe20000041824 */
[----:B------:R-:W4:Y:S01]  /*51a0*/  LDSM.16.MT88.4 R16, [R227+0x3100] ;  /* 0x00310000e310783b */ /* 0x000f220000004200 */
        /* <DEDUP_REMOVED lines=10> */
[----:B------:R-:W-:Y:S02]  /*5250*/  IMAD.MOV.U32 R197, RZ, RZ, R161 ;  /* 0x000000ffffc57224 */ /* 0x000fe400078e00a1 */
[----:B------:R-:W-:Y:S01]  /*5260*/  IMAD.MOV.U32 R114, RZ, RZ, R102 ;  /* 0x000000ffff727224 */ /* 0x000fe200078e0066 */
[----:B-1----:R-:W-:Y:S01]  /*5270*/  HMMA.16816.F32.BF16 R140, R4, R22, R216 ;  /* 0x00000016048c723c */ /* 0x002fe200000418d8 */
[----:B------:R-:W-:-:S07]  /*5280*/  IMAD.MOV.U32 R199, RZ, RZ, R119 ;  /* 0x000000ffffc77224 */ /* 0x000fce00078e0077 */
[----:B------:R-:W-:Y:S01]  /*5290*/  HMMA.16816.F32.BF16 R120, R4, R24, R120 ;  /* 0x000000180478723c */ /* 0x000fe20000041878 */
[----:B------:R-:W-:-:S07]  /*52a0*/  IMAD.MOV.U32 R100, RZ, RZ, R230 ;  /* 0x000000ffff647224 */ /* 0x000fce00078e00e6 */
[----:B------:R-:W-:Y:S01]  /*52b0*/  HMMA.16816.F32.BF16 R60, R8, R26, R60 ;  /* 0x0000001a083c723c */ /* 0x000fe2000004183c */
[----:B------:R-:W-:Y:S01]  /*52c0*/  IMAD.MOV.U32 R102, RZ, RZ, R232 ;  /* 0x000000ffff667224 */ /* 0x000fe200078e00e8 */
[----:B------:R-:W-:Y:S01]  /*52d0*/  MOV R219, R248 ;  /* 0x000000f800db7202 */ /* 0x000fe20000000f00 */
[----:B------:R-:W-:Y:S01]  /*52e0*/  IMAD.MOV.U32 R83, RZ, RZ, R235 ;  /* 0x000000ffff537224 */ /* 0x000fe200078e00eb */
[----:B------:R-:W-:Y:S01]  /*52f0*/  MOV R132, R236 ;  /* 0x000000ec00847202 */ /* 0x000fe20000000f00 */
[----:B------:R1:W5:Y:S03]  /*5300*/  LDL.LU R243, [R1+0x80] ;  /* 0x0000800001f37983 */ /* 0x0003660000300800 */
[C---:B------:R-:W-:Y:S08]  /*5310*/  HMMA.16816.F32.BF16 R136, R4.reuse, R20, R136 ;  /* 0x000000140488723c */ /* 0x040ff00000041888 */
[C---:B----4-:R-:W-:Y:S08]  /*5320*/  HMMA.16816.F32.BF16 R152, R4.reuse, R16, R152 ;  /* 0x000000100498723c */ /* 0x050ff00000041898 */
[----:B------:R-:W-:Y:S08]  /*5330*/  HMMA.16816.F32.BF16 R156, R4, R18, R156 ;  /* 0x00000012049c723c */ /* 0x000ff0000004189c */
[----:B------:R-:W-:Y:S01]  /*5340*/  HMMA.16816.F32.BF16 R56, R8, R22, R56 ;  /* 0x000000160838723c */ /* 0x000fe20000041838 */
[----:B------:R-:W-:-:S02]  /*5350*/  IMAD.MOV.U32 R163, RZ, RZ, R237 ;  /* 0x000000ffffa37224 */ /* 0x000fc400078e00ed */
[----:B------:R-:W-:Y:S02]  /*5360*/  IMAD.MOV.U32 R161, RZ, RZ, R238 ;  /* 0x000000ffffa17224 */ /* 0x000fe400078e00ee */
[----:B------:R-:W-:-:S03]  /*5370*/  IMAD.MOV.U32 R162, RZ, RZ, R133 ;  /* 0x000000ffffa27224 */ /* 0x000fc600078e0085 */
[----:B------:R-:W-:Y:S01]  /*5380*/  HMMA.16816.F32.BF16 R52, R8, R18, R52 ;  /* 0x000000120834723c */ /* 0x000fe20000041834 */
[----:B---3--:R-:W-:Y:S01]  /*5390*/  MOV R81, R242 ;  /* 0x000000f200517202 */ /* 0x008fe20000000f00 */
[----:B--2---:R-:W-:Y:S01]  /*53a0*/  IMAD.MOV.U32 R82, RZ, RZ, R241 ;  /* 0x000000ffff527224 */ /* 0x004fe200078e00f1 */
[----:B------:R-:W-:Y:S01]  /*53b0*/  MOV R133, R239 ;  /* 0x000000ef00857202 */ /* 0x000fe20000000f00 */
[----:B------:R-:W-:Y:S01]  /*53c0*/  IMAD.MOV.U32 R119, RZ, RZ, R240 ;  /* 0x000000ffff777224 */ /* 0x000fe200078e00f0 */
[----:B------:R1:W5:Y:S01]  /*53d0*/  LDL.LU R242, [R1+0x7c] ;  /* 0x00007c0001f27983 */ /* 0x0003620000300800 */
[----:B------:R-:W-:Y:S02]  /*53e0*/  IMAD.MOV.U32 R28, RZ, RZ, R81 ;  /* 0x000000ffff1c7224 */ /* 0x000fe400078e0051 */
[----:B------:R-:W-:Y:S01]  /*53f0*/  IMAD.MOV.U32 R81, RZ, RZ, R124 ;  /* 0x000000ffff517224 */ /* 0x000fe200078e007c */
[----:B------:R1:W5:Y:S01]  /*5400*/  LDL.LU R241, [R1+0x78] ;  /* 0x0000780001f17983 */ /* 0x0003620000300800 */
[----:B------:R-:W-:Y:S01]  /*5410*/  HMMA.16816.F32.BF16 R124, R4, R26, R244 ;  /* 0x0000001a047c723c */ /* 0x000fe200000418f4 */
[----:B------:R-:W-:-:S02]  /*5420*/  IMAD.MOV.U32 R29, RZ, RZ, R82 ;  /* 0x000000ffff1d7224 */ /* 0x000fc400078e0052 */
[----:B------:R1:W5:Y:S04]  /*5430*/  LDL.LU R240, [R1+0x74] ;  /* 0x0000740001f07983 */ /* 0x0003680000300800 */
[----:B------:R-:W-:Y:S01]  /*5440*/  IMAD.MOV.U32 R247, RZ, RZ, R35 ;  /* 0x000000fffff77224 */ /* 0x000fe200078e0023 */
[----:B------:R-:W-:Y:S01]  /*5450*/  MOV R245, R100 ;  /* 0x0000006400f57202 */ /* 0x000fe20000000f00 */
[----:B------:R-:W2:Y:S01]  /*5460*/  LDSM.16.MT88.4 R32, [R226+0x3100] ;  /* 0x00310000e220783b */ /* 0x000ea20000004200 */
[----:B------:R-:W-:Y:S02]  /*5470*/  IMAD.MOV.U32 R246, RZ, RZ, R249 ;  /* 0x000000fffff67224 */ /* 0x000fe400078e00f9 */
[----:B------:R-:W-:Y:S02]  /*5480*/  IMAD.MOV.U32 R218, RZ, RZ, R247 ;  /* 0x000000ffffda7224 */ /* 0x000fe400078e00f7 */
[----:B------:R-:W-:Y:S01]  /*5490*/  IMAD.MOV.U32 R244, RZ, RZ, R101 ;  /* 0x000000fffff47224 */ /* 0x000fe200078e0065 */
[----:B------:R-:W-:Y:S01]  /*54a0*/  MOV R82, R83 ;  /* 0x0000005300527202 */ /* 0x000fe20000000f00 */
[----:B------:R-:W-:Y:S01]  /*54b0*/  IMAD.MOV.U32 R247, RZ, RZ, R250 ;  /* 0x000000fffff77224 */ /* 0x000fe200078e00fa */
[----:B------:R1:W5:Y:S01]  /*54c0*/  LDL.LU R239, [R1+0x70] ;  /* 0x0000700001ef7983 */ /* 0x0003620000300800 */
[----:B------:R-:W-:-:S02]  /*54d0*/  IMAD.MOV.U32 R249, RZ, RZ, R102 ;  /* 0x000000fffff97224 */ /* 0x000fc400078e0066 */
[----:B------:R-:W-:Y:S01]  /*54e0*/  IMAD.MOV.U32 R250, RZ, RZ, R103 ;  /* 0x000000fffffa7224 */ /* 0x000fe200078e0067 */
[----:B------:R1:W5:Y:S01]  /*54f0*/  LDL.LU R238, [R1+0x6c] ;  /* 0x00006c0001ee7983 */ /* 0x0003620000300800 */
[C---:B--2---:R-:W-:Y:S01]  /*5500*/  HMMA.16816.F32.BF16 R196, R4.reuse, R32, R196 ;  /* 0x0000002004c4723c */ /* 0x044fe200000418c4 */
[----:B------:R-:W-:Y:S02]  /*5510*/  IMAD.MOV.U32 R83, RZ, RZ, R167 ;  /* 0x000000ffff537224 */ /* 0x000fe400078e00a7 */
[----:B------:R1:W5:Y:S05]  /*5520*/  LDL.LU R237, [R1+0x68] ;  /* 0x0000680001ed7983 */ /* 0x00036a0000300800 */
[----:B------:R-:W-:Y:S01]  /*5530*/  HMMA.16816.F32.BF16 R100, R4, R34, R200 ;  /* 0x000000220464723c */ /* 0x000fe200000418c8 */
[----:B------:R-:W-:Y:S01]  /*5540*/  MOV R248, R83 ;  /* 0x0000005300f87202 */ /* 0x000fe20000000f00 */
[----:B------:R-:W-:Y:S01]  /*5550*/  IMAD.MOV.U32 R167, RZ, RZ, R229 ;  /* 0x000000ffffa77224 */ /* 0x000fe200078e00e5 */
[----:B------:R1:W5:Y:S04]  /*5560*/  LDL.LU R236, [R1+0x64] ;  /* 0x0000640001ec7983 */ /* 0x0003680000300800 */
[----:B------:R-:W-:Y:S01]  /*5570*/  FFMA.FTZ R4, R195, c[0x0][0x2d0], -R3 ;  /* 0x0000b400c3047a23 */ /* 0x000fe20000010803 */
[----:B------:R-:W-:Y:S01]  /*5580*/  MOV R200, R218 ;  /* 0x000000da00c87202 */ /* 0x000fe20000000f00 */
[----:B------:R-:W-:Y:S01]  /*5590*/  IMAD.MOV.U32 R201, RZ, RZ, R219 ;  /* 0x000000ffffc97224 */ /* 0x000fe200078e00db */
[----:B------:R-:W-:Y:S01]  /*55a0*/  MOV R203, R29 ;  /* 0x0000001d00cb7202 */ /* 0x000fe20000000f00 */
[----:B------:R-:W-:Y:S01]  /*55b0*/  HMMA.16816.F32.BF16 R216, R8, R30, R64 ;  /* 0x0000001e08d8723c */ /* 0x000fe20000041840 */
[----:B------:R-:W-:Y:S01]  /*55c0*/  IMAD.MOV.U32 R202, RZ, RZ, R28 ;  /* 0x000000ffffca7224 */ /* 0x000fe200078e001c */
[----:B------:R1:W5:Y:S01]  /*55d0*/  LDL.LU R235, [R1+0x60] ;  /* 0x0000600001eb7983 */ /* 0x0003620000300800 */
[----:B------:R-:W-:-:S03]  /*55e0*/  IMAD.MOV.U32 R83, RZ, RZ, R228 ;  /* 0x000000ffff537224 */ /* 0x000fc600078e00e4 */
[----:B------:R1:W5:Y:S02]  /*55f0*/  LDL.LU R234, [R1+0x5c] ;  /* 0x00005c0001ea7983 */ /* 0x0003640000300800 */
[C---:B------:R-:W-:Y:S01]  /*5600*/  HMMA.16816.F32.BF16 R64, R8.reuse, R24, R148 ;  /* 0x000000180840723c */ /* 0x040fe20000041894 */
[----:B------:R2:W-:Y:S01]  /*5610*/  MUFU.EX2 R24, R4 ;  /* 0x0000000400187308 */ /* 0x0005e20000000800 */
[----:B------:R1:W5:Y:S04]  /*5620*/  LDL.LU R233, [R1+0x58] ;  /* 0x0000580001e97983 */ /* 0x0003680000300800 */
[----:B------:R1:W5:Y:S02]  /*5630*/  LDL.LU R232, [R1+0x54] ;  /* 0x0000540001e87983 */ /* 0x0003640000300800 */
[C---:B------:R-:W-:Y:S02]  /*5640*/  HMMA.16816.F32.BF16 R28, R8.reuse, R20, R128 ;  /* 0x00000014081c723c */ /* 0x040fe40000041880 */
[----:B------:R-:W-:Y:S04]  /*5650*/  LDSM.16.MT88.4 R128, [R224+0x3900] ;  /* 0x00390000e080783b */ /* 0x000fe80000004200 */
[----:B------:R1:W5:Y:S01]  /*5660*/  LDL.LU R231, [R1+0x50] ;  /* 0x0000500001e77983 */ /* 0x0003620000300800 */
[--C-:B--2---:R-:W-:Y:S01]  /*5670*/  FFMA.FTZ R4, R194, c[0x0][0x2d0], -R3.reuse ;  /* 0x0000b400c2047a23 */ /* 0x104fe20000010803 */
[C---:B------:R-:W-:Y:S02]  /*5680*/  HMMA.16816.F32.BF16 R148, R8.reuse, R16, R144 ;  /* 0x000000100894723c */ /* 0x040fe40000041890 */
[----:B------:R-:W-:Y:S01]  /*5690*/  LDSM.16.MT88.4 R144, [R225+0x3900] ;  /* 0x00390000e190783b */ /* 0x000fe20000004200 */
[----:B------:R2:W3:Y:S03]  /*56a0*/  MUFU.EX2 R25, R4 ;  /* 0x0000000400197308 */ /* 0x0004e60000000800 */
[----:B------:R1:W5:Y:S02]  /*56b0*/  LDL.LU R230, [R1+0x4c] ;  /* 0x00004c0001e67983 */ /* 0x0003640000300800 */
[----:B------:R-:W-:Y:S02]  /*56c0*/  HMMA.16816.F32.BF16 R48, R8, R34, R48 ;  /* 0x000000220830723c */ /* 0x000fe40000041830 */
[----:B------:R1:W5:Y:S04]  /*56d0*/  LDL.LU R229, [R1+0x48] ;  /* 0x0000480001e57983 */ /* 0x0003680000300800 */
[----:B------:R1:W5:Y:S01]  /*56e0*/  LDL.LU R228, [R1+0x44] ;  /* 0x0000440001e47983 */ /* 0x0003620000300800 */
[----:B--2---:R-:W-:-:S02]  /*56f0*/  FFMA.FTZ R4, R193, c[0x0][0x2d0], -R3 ;  /* 0x0000b400c1047a23 */ /* 0x004fc40000010803 */
[----:B------:R-:W-:-:S04]  /*5700*/  FFMA.FTZ R3, R192, c[0x0][0x2d0], -R3 ;  /* 0x0000b400c0037a23 */ /* 0x000fc80000010803 */
[----:B------:R2:W-:Y:S02]  /*5710*/  MUFU.EX2 R26, R3 ;  /* 0x00000003001a7308 */ /* 0x0005e40000000800 */
[----:B--2---:R-:W-:-:S06]  /*5720*/  FFMA.FTZ R3, R191, c[0x0][0x2d0], -R0 ;  /* 0x0000b400bf037a23 */ /* 0x004fcc0000010800 */
[----:B------:R2:W-:Y:S02]  /*5730*/  MUFU.EX2 R20, R3 ;  /* 0x0000000300147308 */ /* 0x0005e40000000800 */
[----:B--2---:R-:W-:-:S06]  /*5740*/  FFMA.FTZ R3, R190, c[0x0][0x2d0], -R0 ;  /* 0x0000b400be037a23 */ /* 0x004fcc0000010800 */
[----:B------:R2:W4:Y:S02]  /*5750*/  MUFU.EX2 R22, R3 ;  /* 0x0000000300167308 */ /* 0x0005240000000800 */
[--C-:B--2---:R-:W-:Y:S02]  /*5760*/  FFMA.FTZ R3, R189, c[0x0][0x2d0], -R0.reuse ;  /* 0x0000b400bd037a23 */ /* 0x104fe40000010800 */
[----:B------:R-:W-:Y:S02]  /*5770*/  FFMA.FTZ R0, R188, c[0x0][0x2d0], -R0 ;  /* 0x0000b400bc007a23 */ /* 0x000fe40000010800 */
[----:B------:R-:W2:Y:S02]  /*5780*/  LDSM.16.MT88.4 R188, [R224+0x1900] ;  /* 0x00190000e0bc783b */ /* 0x000ea40000004200 */
[----:B------:R1:W-:Y:S02]  /*5790*/  MUFU.EX2 R21, R0 ;  /* 0x0000000000157308 */ /* 0x0003e40000000800 */
[----:B-1----:R-:W-:-:S02]  /*57a0*/  FFMA.FTZ R0, R200, c[0x0][0x2d0], -R13 ;  /* 0x0000b400c8007a23 */ /* 0x002fc4000001080d */
[----:B------:R-:W-:Y:S02]  /*57b0*/  IMAD.MOV.U32 R200, RZ, RZ, R201 ;  /* 0x000000ffffc87224 */ /* 0x000fe400078e00c9 */
[----:B------:R-:W-:Y:S01]  /*57c0*/  IMAD.MOV.U32 R201, RZ, RZ, R202 ;  /* 0x000000ffffc97224 */ /* 0x000fe200078e00ca */
[----:B------:R-:W-:Y:S01]  /*57d0*/  MOV R202, R203 ;  /* 0x000000cb00ca7202 */ /* 0x000fe20000000f00 */
[----:B------:R1:W-:Y:S01]  /*57e0*/  MUFU.EX2 R16, R0 ;  /* 0x0000000000107308 */ /* 0x0003e20000000800 */
[----:B------:R-:W-:Y:S02]  /*57f0*/  IMAD.MOV.U32 R203, RZ, RZ, R244 ;  /* 0x000000ffffcb7224 */ /* 0x000fe400078e00f4 */
[----:B------:R-:W-:Y:S01]  /*5800*/  IMAD.MOV.U32 R244, RZ, RZ, R245 ;  /* 0x000000fffff47224 */ /* 0x000fe200078e00f5 */
[----:B------:R-:W-:Y:S01]  /*5810*/  MOV R245, R251 ;  /* 0x000000fb00f57202 */ /* 0x000fe20000000f00 */
[----:B------:R-:W-:Y:S02]  /*5820*/  IMAD.MOV.U32 R251, RZ, RZ, R112 ;  /* 0x000000fffffb7224 */ /* 0x000fe400078e0070 */
[----:B------:R-:W-:Y:S01]  /*5830*/  IMAD.MOV.U32 R112, RZ, RZ, R113 ;  /* 0x000000ffff707224 */ /* 0x000fe200078e0071 */
[----:B------:R-:W-:Y:S01]  /*5840*/  MOV R113, R114 ;  /* 0x0000007200717202 */ /* 0x000fe20000000f00 */
[----:B------:R-:W-:-:S02]  /*5850*/  IMAD.MOV.U32 R114, RZ, RZ, R115 ;  /* 0x000000ffff727224 */ /* 0x000fc400078e0073 */
[----:B-1----:R-:W-:-:S04]  /*5860*/  FFMA.FTZ R0, R200, c[0x0][0x2d0], -R13 ;  /* 0x0000b400c8007a23 */ /* 0x002fc8000001080d */
[----:B------:R1:W-:Y:S01]  /*5870*/  MUFU.EX2 R17, R0 ;  /* 0x0000000000117308 */ /* 0x0003e20000000800 */
[----:B------:R-:W-:Y:S01]  /*5880*/  IMAD.MOV.U32 R115, RZ, RZ, R80 ;  /* 0x000000ffff737224 */ /* 0x000fe200078e0050 */
[----:B------:R-:W-:Y:S01]  /*5890*/  MOV R80, R81 ;  /* 0x0000005100507202 */ /* 0x000fe20000000f00 */
[----:B------:R-:W-:Y:S02]  /*58a0*/  IMAD.MOV.U32 R81, RZ, RZ, R82 ;  /* 0x000000ffff517224 */ /* 0x000fe400078e0052 */
[----:B------:R-:W-:Y:S01]  /*58b0*/  IMAD.MOV.U32 R82, RZ, RZ, R132 ;  /* 0x000000ffff527224 */ /* 0x000fe200078e0084 */
[----:B------:R-:W-:Y:S01]  /*58c0*/  MOV R132, R163 ;  /* 0x000000a300847202 */ /* 0x000fe20000000f00 */
[----:B------:R-:W-:Y:S02]  /*58d0*/  IMAD.MOV.U32 R163, RZ, RZ, R161 ;  /* 0x000000ffffa37224 */ /* 0x000fe400078e00a1 */
[----:B-1----:R-:W-:-:S04]  /*58e0*/  FFMA.FTZ R0, R201, c[0x0][0x2d0], -R13 ;  /* 0x0000b400c9007a23 */ /* 0x002fc8000001080d */
[----:B------:R1:W-:Y:S01]  /*58f0*/  MUFU.EX2 R18, R0 ;  /* 0x0000000000127308 */ /* 0x0003e20000000800 */
[----:B------:R-:W-:Y:S01]  /*5900*/  IMAD.MOV.U32 R161, RZ, RZ, R162 ;  /* 0x000000ffffa17224 */ /* 0x000fe200078e00a2 */
[----:B------:R-:W-:Y:S01]  /*5910*/  MOV R162, R175 ;  /* 0x000000af00a27202 */ /* 0x000fe20000000f00 */
[----:B------:R-:W-:Y:S01]  /*5920*/  IMAD.MOV.U32 R200, RZ, RZ, R244 ;  /* 0x000000ffffc87224 */ /* 0x000fe200078e00f4 */
[----:B------:R-:W-:Y:S01]  /*5930*/  MOV R244, R251 ;  /* 0x000000fb00f47202 */ /* 0x000fe20000000f00 */
[----:B------:R-:W-:-:S03]  /*5940*/  IMAD.MOV.U32 R251, RZ, RZ, R115 ;  /* 0x000000fffffb7224 */ /* 0x000fc600078e0073 */
[----:B------:R-:W2:Y:S01]  /*5950*/  MUFU.EX2 R27, R4 ;  /* 0x00000004001b7308 */ /* 0x000ea20000000800 */
[----:B------:R-:W-:Y:S02]  /*5960*/  IMAD.MOV.U32 R115, RZ, RZ, R132 ;  /* 0x000000ffff737224 */ /* 0x000fe400078e0084 */
[----:B-1----:R-:W-:Y:S01]  /*5970*/  FFMA.FTZ R0, R202, c[0x0][0x2d0], -R13 ;  /* 0x0000b400ca007a23 */ /* 0x002fe2000001080d */
[----:B------:R-:W-:-:S04]  /*5980*/  MOV R132, R163 ;  /* 0x000000a300847202 */ /* 0x000fc80000000f00 */
[----:B------:R-:W1:Y:S01]  /*5990*/  MUFU.EX2 R23, R3 ;  /* 0x0000000300177308 */ /* 0x000e620000000800 */
[----:B------:R-:W-:Y:S01]  /*59a0*/  IMAD.MOV.U32 R163, RZ, RZ, R161 ;  /* 0x000000ffffa37224 */ /* 0x000fe200078e00a1 */
[----:B------:R-:W-:Y:S01]  /*59b0*/  HMMA.16816.F32.BF16 R192, R8, R32, R96 ;  /* 0x0000002008c0723c */ /* 0x000fe20000041860 */
[----:B------:R-:W-:Y:S01]  /*59c0*/  IMAD.MOV.U32 R161, RZ, RZ, R162 ;  /* 0x000000ffffa17224 */ /* 0x000fe200078e00a2 */
[----:B------:R1:W5:Y:S04]  /*59d0*/  LDL.LU R175, [R1+0x40] ;  /* 0x0000400001af7983 */ /* 0x0003680000300800 */
[----:B------:R2:W-:Y:S01]  /*59e0*/  MUFU.EX2 R19, R0 ;  /* 0x0000000000137308 */ /* 0x0005e20000000800 */
[----:B------:R-:W-:Y:S01]  /*59f0*/  MOV R162, R160 ;  /* 0x000000a000a27202 */ /* 0x000fe20000000f00 */
[----:B------:R-:W-:Y:S01]  /*5a00*/  IMAD.MOV.U32 R160, RZ, RZ, R165 ;  /* 0x000000ffffa07224 */ /* 0x000fe200078e00a5 */
[----:B------:R-:W-:Y:S01]  /*5a10*/  MOV R165, R166 ;  /* 0x000000a600a57202 */ /* 0x000fe20000000f00 */
[----:B------:R-:W-:Y:S01]  /*5a20*/  IMAD.MOV.U32 R166, RZ, RZ, R15 ;  /* 0x000000ffffa67224 */ /* 0x000fe200078e000f */
[----:B------:R-:W1:Y:S01]  /*5a30*/  LDSM.16.MT88.4 R96, [R227+0x1900] ;  /* 0x00190000e360783b */ /* 0x000e620000004200 */
[----:B--2---:R-:W-:-:S02]  /*5a40*/  FFMA.FTZ R0, R83, c[0x0][0x2d0], -R12 ;  /* 0x0000b40053007a23 */ /* 0x004fc4000001080c */
[----:B------:R-:W-:Y:S02]  /*5a50*/  IMAD.MOV.U32 R83, RZ, RZ, R14 ;  /* 0x000000ffff537224 */ /* 0x000fe400078e000e */
[----:B------:R2:W-:Y:S02]  /*5a60*/  MUFU.EX2 R14, R0 ;  /* 0x00000000000e7308 */ /* 0x0005e40000000800 */
[----:B--2---:R-:W-:-:S06]  /*5a70*/  FFMA.FTZ R0, R203, c[0x0][0x2d0], -R12 ;  /* 0x0000b400cb007a23 */ /* 0x004fcc000001080c */
[----:B------:R2:W1:Y:S01]  /*5a80*/  MUFU.EX2 R15, R0 ;  /* 0x00000000000f7308 */ /* 0x0004620000000800 */
[----:B------:R-:W-:Y:S02]  /*5a90*/  IMAD.MOV.U32 R201, RZ, RZ, R112 ;  /* 0x000000ffffc97224 */ /* 0x000fe400078e0070 */
[----:B--2---:R-:W-:-:S05]  /*5aa0*/  FFMA.FTZ R0, R83, c[0x0][0x2d0], -R12 ;  /* 0x0000b40053007a23 */ /* 0x004fca000001080c */
[----:B------:R2:W-:Y:S01]  /*5ab0*/  MUFU.EX2 R13, R0 ;  /* 0x00000000000d7308 */ /* 0x0005e20000000800 */
[----:B------:R-:W-:Y:S01]  /*5ac0*/  IMAD.MOV.U32 R202, RZ, RZ, R113 ;  /* 0x000000ffffca7224 */ /* 0x000fe200078e0071 */
[----:B------:R-:W-:Y:S01]  /*5ad0*/  MOV R203, R114 ;  /* 0x0000007200cb7202 */ /* 0x000fe20000000f00 */
[----:B------:R-:W-:Y:S01]  /*5ae0*/  IMAD.MOV.U32 R112, RZ, RZ, R80 ;  /* 0x000000ffff707224 */ /* 0x000fe200078e0050 */
[----:B------:R-:W-:Y:S01]  /*5af0*/  MOV R113, R81 ;  /* 0x0000005100717202 */ /* 0x000fe20000000f00 */
[----:B------:R-:W-:Y:S02]  /*5b00*/  IMAD.MOV.U32 R114, RZ, RZ, R82 ;  /* 0x000000ffff727224 */ /* 0x000fe400078e0052 */
[----:B--2---:R-:W-:Y:S02]  /*5b10*/  FFMA.FTZ R0, R200, c[0x0][0x2d0], -R12 ;  /* 0x0000b400c8007a23 */ /* 0x004fe4000001080c */
[----:B------:R-:W-:Y:S01]  /*5b20*/  IMAD.MOV.U32 R7, RZ, RZ, R251 ;  /* 0x000000ffff077224 */ /* 0x000fe200078e00fb */
[----:B------:R-:W-:Y:S01]  /*5b30*/  MOV R34, R132 ;  /* 0x0000008400227202 */ /* 0x000fe20000000f00 */
[----:B------:R2:W1:Y:S01]  /*5b40*/  MUFU.EX2 R12, R0 ;  /* 0x00000000000c7308 */ /* 0x0004620000000800 */
        /* <DEDUP_REMOVED lines=8> */
[----:B------:R-:W1:Y:S01]  /*5bd0*/  LDSM.16.MT88.4 R80, [R225+0x1900] ;  /* 0x00190000e150783b */ /* 0x000e620000004200 */
[----:B------:R-:W-:Y:S01]  /*5be0*/  MOV R33, R201 ;  /* 0x000000c900217202 */ /* 0x000fe20000000f00 */
[----:B------:R-:W-:Y:S01]  /*5bf0*/  IMAD.MOV.U32 R32, RZ, RZ, R202 ;  /* 0x000000ffff207224 */ /* 0x000fe200078e00ca */
[----:B------:R-:W-:Y:S01]  /*5c00*/  MOV R6, R203 ;  /* 0x000000cb00067202 */ /* 0x000fe20000000f00 */
[----:B------:R-:W-:Y:S01]  /*5c10*/  IMAD.MOV.U32 R161, RZ, RZ, R165 ;  /* 0x000000ffffa17224 */ /* 0x000fe200078e00a5 */
[----:B------:R-:W-:Y:S01]  /*5c20*/  MOV R162, R166 ;  /* 0x000000a600a27202 */ /* 0x000fe20000000f00 */
[----:B------:R-:W-:Y:S01]  /*5c30*/  IMAD.MOV.U32 R160, RZ, RZ, R167 ;  /* 0x000000ffffa07224 */ /* 0x000fe200078e00a7 */
[----:B---3--:R-:W-:Y:S01]  /*5c40*/  F2FP.BF16.PACK_AB R200, R25, R24 ;  /* 0x0000001819c8723e */ /* 0x008fe200000010ff */
[----:B--2---:R-:W-:Y:S01]  /*5c50*/  FADD.FTZ R0, R164, R135 ;  /* 0x00000087a4007221 */ /* 0x004fe20000010000 */
[----:B----4-:R-:W-:-:S02]  /*5c60*/  F2FP.BF16.PACK_AB R201, R22, R20 ;  /* 0x0000001416c9723e */ /* 0x010fc400000010ff */
[----:B------:R-:W-:Y:S02]  /*5c70*/  F2FP.BF16.PACK_AB R202, R26, R27 ;  /* 0x0000001b1aca723e */ /* 0x000fe400000010ff */
[----:B-1----:R-:W-:Y:S02]  /*5c80*/  F2FP.BF16.PACK_AB R203, R21, R23 ;  /* 0x0000001715cb723e */ /* 0x002fe400000010ff */
[----:B------:R-:W-:Y:S02]  /*5c90*/  F2FP.BF16.PACK_AB R164, R17, R16 ;  /* 0x0000001011a4723e */ /* 0x000fe400000010ff */
[----:B------:R-:W-:Y:S02]  /*5ca0*/  F2FP.BF16.PACK_AB R165, R15, R14 ;  /* 0x0000000e0fa5723e */ /* 0x000fe400000010ff */
[----:B------:R-:W-:Y:S02]  /*5cb0*/  F2FP.BF16.PACK_AB R166, R19, R18 ;  /* 0x0000001213a6723e */ /* 0x000fe400000010ff */
[----:B------:R-:W-:Y:S01]  /*5cc0*/  F2FP.BF16.PACK_AB R167, R12, R13 ;  /* 0x0000000d0ca7723e */ /* 0x000fe200000010ff */
[-C--:B------:R-:W-:Y:S08]  /*5cd0*/  HMMA.16816.F32.BF16 R180, R200, R188.reuse, R180 ;  /* 0x000000bcc8b4723c */ /* 0x080ff000000418b4 */
[C---:B------:R-:W-:Y:S08]  /*5ce0*/  HMMA.16816.F32.BF16 R176, R164.reuse, R188, R176 ;  /* 0x000000bca4b0723c */ /* 0x040ff000000418b0 */
[-C--:B------:R-:W-:Y:S08]  /*5cf0*/  HMMA.16816.F32.BF16 R184, R164, R190.reuse, R184 ;  /* 0x000000bea4b8723c */ /* 0x080ff000000418b8 */
[----:B------:R-:W-:Y:S07]  /*5d00*/  HMMA.16816.F32.BF16 R188, R200, R190, R44 ;  /* 0x000000bec8bc723c */ /* 0x000fee000004182c */
[----:B------:R-:W-:Y:S01]  /*5d10*/  MOV R47, R6 ;  /* 0x00000006002f7202 */ /* 0x000fe20000000f00 */
[----:B------:R-:W-:-:S02]  /*5d20*/  IMAD.MOV.U32 R46, RZ, RZ, R7 ;  /* 0x000000ffff2e7224 */ /* 0x000fc400078e0007 */
[----:B------:R-:W1:Y:S01]  /*5d30*/  LDSM.16.MT88.4 R4, [R226+0x3900] ;  /* 0x00390000e204783b */ /* 0x000e620000004200 */
[----:B------:R-:W-:Y:S01]  /*5d40*/  HMMA.16816.F32.BF16 R84, R200, R96, R84 ;  /* 0x00000060c854723c */ /* 0x000fe20000041854 */
[----:B------:R-:W-:Y:S01]  /*5d50*/  MOV R8, R160 ;  /* 0x000000a000087202 */ /* 0x000fe20000000f00 */
[----:B------:R-:W-:-:S06]  /*5d60*/  IMAD.MOV.U32 R3, RZ, RZ, R162 ;  /* 0x000000ffff037224 */ /* 0x000fcc00078e00a2 */
[----:B------:R-:W-:Y:S01]  /*5d70*/  HMMA.16816.F32.BF16 R88, R164, R96, R88 ;  /* 0x00000060a458723c */ /* 0x000fe20000041858 */
[----:B------:R-:W-:-:S07]  /*5d80*/  MOV R10, R161 ;  /* 0x000000a1000a7202 */ /* 0x000fce0000000f00 */
[----:B------:R-:W-:Y:S01]  /*5d90*/  HMMA.16816.F32.BF16 R92, R164, R98, R92 ;  /* 0x00000062a45c723c */ /* 0x000fe2000004185c */
[----:B------:R-:W-:Y:S02]  /*5da0*/  IMAD.MOV.U32 R9, RZ, RZ, R163 ;  /* 0x000000ffff097224 */ /* 0x000fe400078e00a3 */
[----:B------:R-:W-:-:S05]  /*5db0*/  FADD.FTZ R11, R117, R116 ;  /* 0x00000074750b7221 */ /* 0x000fca0000010000 */
[C---:B------:R-:W-:Y:S01]  /*5dc0*/  HMMA.16816.F32.BF16 R68, R200.reuse, R80, R68 ;  /* 0x00000050c844723c */ /* 0x040fe20000041844 */
[----:B------:R-:W-:Y:S01]  /*5dd0*/  MOV R45, R112 ;  /* 0x00000070002d7202 */ /* 0x000fe20000000f00 */
[----:B------:R-:W-:Y:S01]  /*5de0*/  IMAD.MOV.U32 R44, RZ, RZ, R113 ;  /* 0x000000ffff2c7224 */ /* 0x000fe200078e0071 */
[----:B------:R-:W-:Y:S05]  /*5df0*/  LDSM.16.MT88.4 R160, [R227+0x3900] ;  /* 0x00390000e3a0783b */ /* 0x000fea0000004200 */
[----:B------:R-:W-:Y:S07]  /*5e00*/  HMMA.16816.F32.BF16 R96, R200, R98, R36 ;  /* 0x00000062c860723c */ /* 0x000fee0000041824 */
[----:B------:R-:W-:Y:S01]  /*5e10*/  MOV R37, R119 ;  /* 0x0000007700257202 */ /* 0x000fe20000000f00 */
[----:B------:R-:W-:Y:S01]  /*5e20*/  IMAD.MOV.U32 R38, RZ, RZ, R133 ;  /* 0x000000ffff267224 */ /* 0x000fe200078e0085 */
[----:B------:R-:W-:Y:S01]  /*5e30*/  MOV R39, R134 ;  /* 0x0000008600277202 */ /* 0x000fe20000000f00 */
[----:B------:R-:W-:Y:S02]  /*5e40*/  HMMA.16816.F32.BF16 R72, R164, R80, R72 ;  /* 0x00000050a448723c */ /* 0x000fe40000041848 */
[----:B------:R-:W-:-:S02]  /*5e50*/  FADD.FTZ R8, R8, R37 ;  /* 0x0000002508087221 */ /* 0x000fc40000010000 */
[----:B------:R-:W-:-:S04]  /*5e60*/  FADD.FTZ R3, R3, R38 ;  /* 0x0000002603037221 */ /* 0x000fc80000010000 */
[----:B------:R-:W-:Y:S01]  /*5e70*/  HMMA.16816.F32.BF16 R76, R164, R82, R76 ;  /* 0x00000052a44c723c */ /* 0x000fe2000004184c */
[----:B------:R-:W-:Y:S02]  /*5e80*/  FADD.FTZ R0, R39, R0 ;  /* 0x0000000027007221 */ /* 0x000fe40000010000 */
[----:B------:R-:W-:-:S05]  /*5e90*/  FADD.FTZ R10, R10, R8 ;  /* 0x000000080a0a7221 */ /* 0x000fca0000010000 */
[----:B------:R-:W-:Y:S01]  /*5ea0*/  HMMA.16816.F32.BF16 R80, R200, R82, R40 ;  /* 0x00000052c850723c */ /* 0x000fe20000041828 */
[----:B------:R-:W-:-:S06]  /*5eb0*/  FADD.FTZ R9, R9, R3 ;  /* 0x0000000309097221 */ /* 0x000fcc0000010000 */
[----:B------:R-:W-:Y:S01]  /*5ec0*/  MOV R41, R132 ;  /* 0x0000008400297202 */ /* 0x000fe20000000f00 */
[----:B------:R-:W-:Y:S01]  /*5ed0*/  IMAD.MOV.U32 R40, RZ, RZ, R118 ;  /* 0x000000ffff287224 */ /* 0x000fe200078e0076 */
[----:B------:R-:W-:Y:S01]  /*5ee0*/  MOV R43, R114 ;  /* 0x00000072002b7202 */ /* 0x000fe20000000f00 */
[----:B------:R-:W-:Y:S02]  /*5ef0*/  IMAD.MOV.U32 R42, RZ, RZ, R115 ;  /* 0x000000ffff2a7224 */ /* 0x000fe400078e0073 */
[----:B------:R-:W-:Y:S01]  /*5f00*/  FADD.FTZ R8, R41, R0 ;  /* 0x0000000029087221 */ /* 0x000fe20000010000 */
[----:B-1----:R-:W-:Y:S01]  /*5f10*/  HMMA.16816.F32.BF16 R196, R164, R4, R196 ;  /* 0x00000004a4c4723c */ /* 0x002fe200000418c4 */
[----:B------:R-:W-:Y:S01]  /*5f20*/  FADD.FTZ R11, R40, R11 ;  /* 0x0000000b280b7221 */ /* 0x000fe20000010000 */
[----:B------:R-:W1:Y:S01]  /*5f30*/  LDSM.16.MT88.4 R112, [R226+0x1900] ;  /* 0x00190000e270783b */ /* 0x000e620000004200 */
[----:B------:R-:W-:Y:S02]  /*5f40*/  FADD.FTZ R0, R44, R9 ;  /* 0x000000092c007221 */ /* 0x000fe40000010000 */
[----:B------:R-:W-:-:S03]  /*5f50*/  FADD.FTZ R9, R45, R8 ;  /* 0x000000082d097221 */ /* 0x000fc60000010000 */
[----:B------:R-:W-:Y:S01]  /*5f60*/  HMMA.16816.F32.BF16 R192, R200, R4, R192 ;  /* 0x00000004c8c0723c */ /* 0x000fe200000418c0 */
[----:B------:R-:W-:-:S06]  /*5f70*/  FADD.FTZ R3, R43, R10 ;  /* 0x0000000a2b037221 */ /* 0x000fcc0000010000 */
        /* <DEDUP_REMOVED lines=40> */
[----:B-1----:R-:W-:Y:S01]  /*6200*/  HMMA.16816.F32.BF16 R104, R164, R112, R104 ;  /* 0x00000070a468723c */ /* 0x002fe20000041868 */
[----:B------:R-:W-:Y:S02]  /*6210*/  FADD.FTZ R4, R17, R4 ;  /* 0x0000000411047221 */ /* 0x000fe40000010000 */
[----:B------:R-:W-:-:S02]  /*6220*/  FADD.FTZ R0, R26, R0 ;  /* 0x000000001a007221 */ /* 0x000fc40000010000 */
[----:B------:R-:W-:-:S03]  /*6230*/  FADD.FTZ R3, R23, R3 ;  /* 0x0000000317037221 */ /* 0x000fc60000010000 */
[----:B------:R-:W-:Y:S01]  /*6240*/  HMMA.16816.F32.BF16 R108, R164, R114, R108 ;  /* 0x00000072a46c723c */ /* 0x000fe2000004186c */
[----:B------:R-:W-:Y:S02]  /*6250*/  FADD.FTZ R5, R13, R5 ;  /* 0x000000050d057221 */ /* 0x000fe40000010000 */
[----:B------:R-:W-:-:S05]  /*6260*/  FADD.FTZ R4, R18, R4 ;  /* 0x0000000412047221 */ /* 0x000fca0000010000 */
[C---:B------:R-:W-:Y:S01]  /*6270*/  HMMA.16816.F32.BF16 R120, R164.reuse, R128, R120 ;  /* 0x00000080a478723c */ /* 0x040fe20000041878 */
[----:B------:R1:W-:Y:S07]  /*6280*/  STL [R1], R0 ;  /* 0x0000000001007387 */ /* 0x0003ee0000100800 */
[----:B------:R-:W-:Y:S01]  /*6290*/  HMMA.16816.F32.BF16 R124, R164, R130, R124 ;  /* 0x00000082a47c723c */ /* 0x000fe2000004187c */
[----:B------:R-:W-:-:S07]  /*62a0*/  UIADD3 UR23, UR21, -0x2, URZ ;  /* 0xfffffffe15177890 */ /* 0x000fce000fffe03f */
[C---:B------:R-:W-:Y:S08]  /*62b0*/  HMMA.16816.F32.BF16 R136, R164.reuse, R144, R136 ;  /* 0x00000090a488723c */ /* 0x040ff00000041888 */
[----:B------:R-:W-:Y:S01]  /*62c0*/  HMMA.16816.F32.BF16 R140, R164, R146, R140 ;  /* 0x00000092a48c723c */ /* 0x000fe2000004188c */
[----:B-1----:R-:W-:-:S07]  /*62d0*/  FADD.FTZ R0, R12, R5 ;  /* 0x000000050c007221 */ /* 0x002fce0000010000 */
        /* <DEDUP_REMOVED lines=12> */
[----:B------:R-:W-:Y:S07]  /*63a0*/  HMMA.16816.F32.BF16 R200, R200, R6, R48 ;  /* 0x00000006c8c8723c */ /* 0x000fee0000041830 */
[----:B------:R-:W-:Y:S02]  /*63b0*/  FADD.FTZ R6, R21, R3 ;  /* 0x0000000315067221 */ /* 0x000fe40000010000 */
        /* <DEDUP_REMOVED lines=12> */
[----:B-1----:R-:W-:Y:S01]  /*6480*/  IMAD.MOV.U32 R3, RZ, RZ, R172 ;  /* 0x000000ffff037224 */ /* 0x002fe200078e00ac */
[----:B------:R-:W-:Y:S01]  /*6490*/  ULDC.64 UR6, c[0x0][0x208] ;  /* 0x0000820000067ab9 */ /* 0x000fe20000000a00 */
[----:B------:R-:W-:Y:S01]  /*64a0*/  IMAD.MOV.U32 R0, RZ, RZ, R173 ;  /* 0x000000ffff007224 */ /* 0x000fe200078e00ad */
[----:B------:R-:W-:Y:S01]  /*64b0*/  ULDC.64 UR4, c[0x0][0x1e0] ;  /* 0x0000780000047ab9 */ /* 0x000fe20000000a00 */
[----:B------:R-:W-:Y:S01]  /*64c0*/  IMAD.MOV.U32 R168, RZ, RZ, R171 ;  /* 0x000000ffffa87224 */ /* 0x000fe200078e00ab */
[----:B--2---:R-:W-:-:S02]  /*64d0*/  IADD3 R5, P2, R244, 0x40, RZ ;  /* 0x00000040f4057810 */ /* 0x004fc40007f5e0ff */
[----:B---3--:R-:W-:-:S03]  /*64e0*/  IADD3 R4, P1, R246, 0x40, RZ ;  /* 0x00000040f6047810 */ /* 0x008fc60007f3e0ff */
[----:B------:R-:W-:Y:S04]  /*64f0*/  STL [R1+0x1c], R5 ;  /* 0x00001c0501007387 */ /* 0x000fe80000100800 */
[----:B------:R1:W-:Y:S01]  /*6500*/  STL [R1+0x14], R4 ;  /* 0x0000140401007387 */ /* 0x0003e20000100800 */
[----:B----4-:R-:W-:Y:S01]  /*6510*/  IMAD.X R2, RZ, RZ, R251, P1 ;  /* 0x000000ffff027224 */ /* 0x010fe200008e06fb */
[----:B-1----:R-:W-:-:S05]  /*6520*/  IADD3.X R4, RZ, R249, RZ, P2, !PT ;  /* 0x000000f9ff047210 */ /* 0x002fca00017fe4ff */
[----:B------:R1:W-:Y:S04]  /*6530*/  STL [R1+0x18], R4 ;  /* 0x0000180401007387 */ /* 0x0003e80000100800 */
[----:B------:R1:W-:Y:S02]  /*6540*/  STL [R1+0x10], R2 ;  /* 0x0000100201007387 */ /* 0x0003e40000100800 */
.L_x_1448:
[----:B------:R-:W2:Y:S01]  /*6550*/  LDL.64 R170, [R1+0x30] ;  /* 0x0000300001aa7983 */ /* 0x000ea20000100a00 */
[----:B------:R-:W-:Y:S04]  /*6560*/  DEPBAR.LE SB0, 0x0 ;  /* 0x000080000000791a */ /* 0x000fe80000000000 */
[----:B------:R-:W-:Y:S01]  /*6570*/  USHF.R.S32.HI UR17, URZ, 0x1f, UR23 ;  /* 0x0000001f3f117899 */ /* 0x000fe20008011417 */
[----:B------:R-:W3:Y:S01]  /*6580*/  LDL R169, [R1+0x20] ;  /* 0x0000200001a97983 */ /* 0x000ee20000100800 */
[----:B------:R-:W-:Y:S02]  /*6590*/  UIMAD.WIDE.U32 UR24, UR23, UR6, URZ ;  /* 0x00000006171872a5 */ /* 0x000fe4000f8e003f */
[----:B------:R-:W-:Y:S01]  /*65a0*/  UIMAD UR17, UR17, UR6, URZ ;  /* 0x00000006111172a4 */ /* 0x000fe2000f8e023f */
[----:B------:R-:W3:Y:S01]  /*65b0*/  LDL R172, [R1+0x1c] ;  /* 0x00001c0001ac7983 */ /* 0x000ee20000100800 */
[----:B------:R-:W-:Y:S02]  /*65c0*/  USHF.L.U32 UR20, UR24, 0x6, URZ ;  /* 0x0000000618147899 */ /* 0x000fe4000800063f */
[----:B------:R-:W-:Y:S01]  /*65d0*/  UIMAD UR17, UR23, UR7, UR17 ;  /* 0x00000007171172a4 */ /* 0x000fe2000f8e0211 */
[----:B------:R-:W3:Y:S01]  /*65e0*/  LDL R244, [R1+0x18] ;  /* 0x0000180001f47983 */ /* 0x000ee20000100800 */
[----:B------:R-:W-:Y:S02]  /*65f0*/  UISETP.GT.AND UP1, UPT, UR23, UR8, UPT ;  /* 0x000000081700728c */ /* 0x000fe4000bf24270 */
[----:B------:R-:W-:Y:S01]  /*6600*/  UIADD3 UR17, UR25, UR17, URZ ;  /* 0x0000001119117290 */ /* 0x000fe2000fffe03f */
[----:B------:R-:W-:Y:S01]  /*6610*/  BAR.SYNC.DEFER_BLOCKING 0x0 ;  /* 0x0000000000007b1d */ /* 0x000fe20000010000 */
[----:B------:R-:W-:Y:S02]  /*6620*/  UIADD3 UR23, UR23, -0x1, URZ ;  /* 0xffffffff17177890 */ /* 0x000fe4000fffe03f */
[----:B------:R-:W-:Y:S05]  /*6630*/  USHF.L.U64.HI UR17, UR24, 0x6, UR17 ;  /* 0x0000000618117899 */ /* 0x000fea0008010211 */
[----:B------:R-:W-:Y:S02]  /*6640*/  @UP1 USHF.L.U32 UR21, UR4, 0x5, URZ ;  /* 0x0000000504151899 */ /* 0x000fe4000800063f */
[----:B------:R-:W-:Y:S02]  /*6650*/  @UP1 USHF.L.U64.HI UR22, UR4, 0x5, UR5 ;  /* 0x0000000504161899 */ /* 0x000fe40008010205 */
[----:B------:R-:W-:Y:S01]  /*6660*/  @UP1 UIMAD.WIDE.U32 UR24, UR23, UR4, URZ ;  /* 0x00000004171812a5 */ /* 0x000fe2000f8e003f */
        /* <DEDUP_REMOVED lines=15> */
[----:B------:R-:W4:Y:S06]  /*6760*/  LDL.64 R250, [R1+0x28] ;  /* 0x0000280001fa7983 */ /* 0x000f2c0000100a00 */
[----:B------:R-:W4:Y:S01]  /*6770*/  LDL R252, [R1+0x14] ;  /* 0x0000140001fc7983 */ /* 0x000f220000100800 */
[C---:B------:R-:W-:Y:S03]  /*6780*/  HMMA.16816.F32.BF16 R24, R60.reuse, R32, RZ ;  /* 0x000000203c18723c */ /* 0x040fe600000418ff */
[----:B------:R-:W4:Y:S05]  /*6790*/  LDL R249, [R1+0x10] ;  /* 0x0000100001f97983 */ /* 0x000f2a0000100800 */
[-C--:B------:R-:W-:Y:S08]  /*67a0*/  HMMA.16816.F32.BF16 R28, R60, R34.reuse, RZ ;  /* 0x000000223c1c723c */ /* 0x080ff000000418ff */
        /* <DEDUP_REMOVED lines=9> */
[----:B------:R-:W2:Y:S07]  /*6840*/  LDSM.16.M88.4 R204, [R241] ;  /* 0x00000000f1cc783b */ /* 0x000eae0000000200 */
        /* <DEDUP_REMOVED lines=9> */
[-C--:B--2---:R-:W-:Y:S08]  /*68e0*/  HMMA.16816.F32.BF16 R36, R208, R204.reuse, R36 ;  /* 0x000000ccd024723c */ /* 0x084ff00000041824 */
[C---:B------:R-:W-:Y:S08]  /*68f0*/  HMMA.16816.F32.BF16 R40, R216.reuse, R204, R40 ;  /* 0x000000ccd828723c */ /* 0x040ff00000041828 */
[-C--:B------:R-:W-:Y:S04]  /*6900*/  HMMA.16816.F32.BF16 R44, R216, R206.reuse, R44 ;  /* 0x000000ced82c723c */ /* 0x080fe8000004182c */
[----:B------:R-:W-:Y:S04]  /*6910*/  IADD3 R2, P2, R170, UR20, RZ ;  /* 0x00000014aa027c10 */ /* 0x000fe8000ff5e0ff */
[C---:B------:R-:W-:Y:S04]  /*6920*/  HMMA.16816.F32.BF16 R48, R208.reuse, R206, R48 ;  /* 0x000000ced030723c */ /* 0x040fe80000041830 */
[C---:B------:R-:W-:Y:S02]  /*6930*/  LEA R170, P1, R2.reuse, c[0x0][0x1f8], 0x1 ;  /* 0x00007e0002aa7a11 */ /* 0x040fe400078208ff */
[----:B---3--:R-:W-:Y:S02]  /*6940*/  IADD3.X R169, R169, UR17, RZ, P2, !PT ;  /* 0x00000011a9a97c10 */ /* 0x008fe400097fe4ff */
[-C--:B-1----:R-:W-:Y:S04]  /*6950*/  HMMA.16816.F32.BF16 R52, R208, R212.reuse, R52 ;  /* 0x000000d4d034723c */ /* 0x082fe80000041834 */
[----:B------:R-:W-:Y:S02]  /*6960*/  LEA.HI.X R171, R2, c[0x0][0x1fc], R169, 0x1, P1 ;  /* 0x00007f0002ab7a11 */ /* 0x000fe400008f0ca9 */
[----:B------:R-:W-:Y:S01]  /*6970*/  IADD3 R2, P2, R172, UR20, RZ ;  /* 0x00000014ac027c10 */ /* 0x000fe2000ff5e0ff */
[----:B------:R-:W-:Y:S01]  /*6980*/  @UP1 USHF.L.U32 UR20, UR24, 0x6, URZ ;  /* 0x0000000618141899 */ /* 0x000fe2000800063f */
[C---:B------:R-:W-:Y:S01]  /*6990*/  HMMA.16816.F32.BF16 R56, R216.reuse, R212, R56 ;  /* 0x000000d4d838723c */ /* 0x040fe20000041838 */
[----:B------:R-:W-:Y:S01]  /*69a0*/  @!PT LDS RZ, [RZ] ;  /* 0x00000000fffff984 */ /* 0x000fe20000000800 */
[----:B------:R-:W-:Y:S01]  /*69b0*/  @!PT LDS RZ, [RZ] ;  /* 0x00000000fffff984 */ /* 0x000fe20000000800 */
[----:B------:R-:W-:Y:S01]  /*69c0*/  @!PT LDS RZ, [RZ] ;  /* 0x00000000fffff984 */ /* 0x000fe20000000800 */
[----:B------:R1:W-:Y:S03]  /*69d0*/  LDGSTS.E.BYPASS.LTC128B.128 [R243+0x100], [R170.64], !P3 ;  /* 0x00100000aaf37fae */ /* 0x0003e6000d901d52 */
[----:B------:R-:W-:Y:S02]  /*69e0*/  LEA R172, P1, R2, c[0x0][0x1f8], 0x1 ;  /* 0x00007e0002ac7a11 */ /* 0x000fe400078208ff */
        /* <DEDUP_REMOVED lines=29> */
[----:B------:R-:W1:Y:S08]  /*6bc0*/  LDSM.16.M88.4 R220, [R231+0xa100] ;  /* 0x00a10000e7dc783b */ /* 0x000e700000000200 */
[----:B------:R-:W2:Y:S08]  /*6bd0*/  LDSM.16.M88.4 R208, [R229+0x4900] ;  /* 0x00490000e5d0783b */ /* 0x000eb00000000200 */
[----:B------:R-:W0:Y:S08]  /*6be0*/  LDGDEPBAR ;  /* 0x00000000000079af */ /* 0x000e300000000000 */
[----:B------:R-:W2:Y:S01]  /*6bf0*/  LDSM.16.M88.4 R212, [R229+0x5100] ;  /* 0x00510000e5d4783b */ /* 0x000ea20000000200 */
[-C--:B---3--:R-:W-:Y:S08]  /*6c00*/  HMMA.16816.F32.BF16 R4, R204, R216.reuse, R4 ;  /* 0x000000d8cc04723c */ /* 0x088ff00000041804 */
[C---:B-1----:R-:W-:Y:S08]  /*6c10*/  HMMA.16816.F32.BF16 R8, R220.reuse, R216, R8 ;  /* 0x000000d8dc08723c */ /* 0x042ff00000041808 */
[-C--:B------:R-:W-:Y:S08]  /*6c20*/  HMMA.16816.F32.BF16 R12, R220, R218.reuse, R12 ;  /* 0x000000dadc0c723c */ /* 0x080ff0000004180c */
[C---:B------:R-:W-:Y:S01]  /*6c30*/  HMMA.16816.F32.BF16 R16, R204.reuse, R218, R16 ;  /* 0x000000dacc10723c */ /* 0x040fe20000041810 */
[----:B------:R-:W1:Y:S07]  /*6c40*/  LDSM.16.M88.4 R216, [R229+0x5900] ;  /* 0x00590000e5d8783b */ /* 0x000e6e0000000200 */
[-C--:B--2---:R-:W-:Y:S08]  /*6c50*/  HMMA.16816.F32.BF16 R20, R204, R208.reuse, R20 ;  /* 0x000000d0cc14723c */ /* 0x084ff00000041814 */
        /* <DEDUP_REMOVED lines=8> */
[----:B------:R-:W2:Y:S07]  /*6ce0*/  LDSM.16.M88.4 R212, [R228] ;  /* 0x00000000e4d4783b */ /* 0x000eae0000000200 */
[-C--:B-1----:R-:W-:Y:S08]  /*6cf0*/  HMMA.16816.F32.BF16 R52, R204, R216.reuse, R52 ;  /* 0x000000d8cc34723c */ /* 0x082ff00000041834 */
[C---:B------:R-:W-:Y:S08]  /*6d00*/  HMMA.16816.F32.BF16 R56, R220.reuse, R216, R56 ;  /* 0x000000d8dc38723c */ /* 0x040ff00000041838 */
[-C--:B------:R-:W-:Y:S01]  /*6d10*/  HMMA.16816.F32.BF16 R60, R220, R218.reuse, R60 ;  /* 0x000000dadc3c723c */ /* 0x080fe2000004183c */
[----:B------:R-:W1:Y:S07]  /*6d20*/  LDSM.16.M88.4 R220, [R233+0xa100] ;  /* 0x00a10000e9dc783b */ /* 0x000e6e0000000200 */
[----:B------:R-:W-:Y:S01]  /*6d30*/  HMMA.16816.F32.BF16 R64, R204, R218, R64 ;  /* 0x000000dacc40723c */ /* 0x000fe20000041840 */
[----:B------:R-:W3:Y:S07]  /*6d40*/  LDSM.16.M88.4 R204, [R228+0x800] ;  /* 0x00080000e4cc783b */ /* 0x000eee0000000200 */
[-C--:B--2---:R-:W-:Y:S01]  /*6d50*/  HMMA.16816.F32.BF16 R4, R208, R212.reuse, R4 ;  /* 0x000000d4d004723c */ /* 0x084fe20000041804 */
[----:B------:R-:W-:Y:S07]  /*6d60*/  LDSM.16.M88.4 R216, [R228+0x1800] ;  /* 0x00180000e4d8783b */ /* 0x000fee0000000200 */
[C---:B-1----:R-:W-:Y:S08]  /*6d70*/  HMMA.16816.F32.BF16 R8, R220.reuse, R212, R8 ;  /* 0x000000d4dc08723c */ /* 0x042ff00000041808 */
[-C--:B------:R-:W-:Y:S08]  /*6d80*/  HMMA.16816.F32.BF16 R12, R220, R214.reuse, R12 ;  /* 0x000000d6dc0c723c */ /* 0x080ff0000004180c */
[C---:B------:R-:W-:Y:S01]  /*6d90*/  HMMA.16816.F32.BF16 R16, R208.reuse, R214, R16 ;  /* 0x000000d6d010723c */ /* 0x040fe20000041810 */
[----:B------:R-:W1:Y:S07]  /*6da0*/  LDSM.16.M88.4 R212, [R228+0x1000] ;  /* 0x00100000e4d4783b */ /* 0x000e6e0000000200 */
[-C--:B---3--:R-:W-:Y:S08]  /*6db0*/  HMMA.16816.F32.BF16 R20, R208, R204.reuse, R20 ;  /* 0x000000ccd014723c */ /* 0x088ff00000041814 */
        /* <DEDUP_REMOVED lines=12> */
[----:B------:R-:W2:Y:S07]  /*6e80*/  LDSM.16.M88.4 R220, [R230+0xe100] ;  /* 0x00e10000e6dc783b */ /* 0x000eae0000000200 */
[----:B------:R-:W-:Y:S01]  /*6e90*/  HMMA.16816.F32.BF16 R64, R208, R218, R64 ;  /* 0x000000dad040723c */ /* 0x000fe20000041840 */
[----:B------:R-:W3:Y:S07]  /*6ea0*/  LDSM.16.M88.4 R208, [R175+0x6900] ;  /* 0x00690000afd0783b */ /* 0x000eee0000000200 */
[-C--:B-1----:R-:W-:Y:S01]  /*6eb0*/  HMMA.16816.F32.BF16 R4, R204, R212.reuse, R4 ;  /* 0x000000d4cc04723c */ /* 0x082fe20000041804 */
[----:B------:R-:W-:Y:S07]  /*6ec0*/  LDSM.16.M88.4 R216, [R175+0x7900] ;  /* 0x00790000afd8783b */ /* 0x000fee0000000200 */
[C---:B--2---:R-:W-:Y:S08]  /*6ed0*/  HMMA.16816.F32.BF16 R8, R220.reuse, R212, R8 ;  /* 0x000000d4dc08723c */ /* 0x044ff00000041808 */
        /* <DEDUP_REMOVED lines=16> */
[----:B------:R-:W2:Y:S07]  /*6fe0*/  LDSM.16.M88.4 R220, [R232+0xe100] ;  /* 0x00e10000e8dc783b */ /* 0x000eae0000000200 */
[----:B------:R-:W-:Y:S01]  /*6ff0*/  HMMA.16816.F32.BF16 R64, R204, R218, R64 ;  /* 0x000000dacc40723c */ /* 0x000fe20000041840 */
[----:B------:R-:W3:Y:S07]  /*7000*/  LDSM.16.M88.4 R204, [R238] ;  /* 0x00000000eecc783b */ /* 0x000eee0000000200 */
[-C--:B-1----:R-:W-:Y:S01]  /*7010*/  HMMA.16816.F32.BF16 R4, R208, R212.reuse, R4 ;  /* 0x000000d4d004723c */ /* 0x082fe20000041804 */
[----:B------:R-:W-:Y:S07]  /*7020*/  LDSM.16.M88.4 R216, [R236] ;  /* 0x00000000ecd8783b */ /* 0x000fee0000000200 */
[C---:B--2---:R-:W-:Y:S08]  /*7030*/  HMMA.16816.F32.BF16 R8, R220.reuse, R212, R8 ;  /* 0x000000d4dc08723c */ /* 0x044ff00000041808 */
[-C--:B------:R-:W-:Y:S08]  /*7040*/  HMMA.16816.F32.BF16 R12, R220, R214.reuse, R12 ;  /* 0x000000d6dc0c723c */ /* 0x080ff0000004180c */
[C---:B------:R-:W-:Y:S01]  /*7050*/  HMMA.16816.F32.BF16 R16, R208.reuse, R214, R16 ;  /* 0x000000d6d010723c */ /* 0x040fe20000041810 */
[----:B------:R-:W1:Y:S07]  /*7060*/  LDSM.16.M88.4 R212, [R237] ;  /* 0x00000000edd4783b */ /* 0x000e6e0000000200 */
        /* <DEDUP_REMOVED lines=39> */
[----:B------:R-:W1:Y:S07]  /*72e0*/  LDSM.16.M88.4 R216, [R228+0x3000] ;  /* 0x00300000e4d8783b */ /* 0x000e6e0000000200 */
[C---:B--2---:R-:W-:Y:S11]  /*72f0*/  HMMA.16816.F32.BF16 R8, R220.reuse, R212, R8 ;  /* 0x000000d4dc08723c */ /* 0x044ff60000041808 */
[----:B------:R-:W-:Y:S05]  /*7300*/  @!UPT UIADD3 URZ, URZ, URZ, URZ ;  /* 0x0000003f3f3ff290 */ /* 0x000fea000fffe03f */
[----:B------:R-:W-:Y:S02]  /*7310*/  FMNMX.FTZ R169, R6, R3, !PT ;  /* 0x0000000306a97209 */ /* 0x000fe40007810000 */
[----:B------:R-:W-:Y:S01]  /*7320*/  FMNMX.FTZ R2, R4, R0, !PT ;  /* 0x0000000004027209 */ /* 0x000fe20007810000 */
[-C--:B------:R-:W-:Y:S03]  /*7330*/  HMMA.16816.F32.BF16 R12, R220, R214.reuse, R12 ;  /* 0x000000d6dc0c723c */ /* 0x080fe6000004180c */
[----:B------:R-:W-:Y:S02]  /*7340*/  FMNMX.FTZ R169, R7, R169, !PT ;  /* 0x000000a907a97209 */ /* 0x000fe40007810000 */
[----:B------:R-:W-:Y:S03]  /*7350*/  FMNMX.FTZ R2, R5, R2, !PT ;  /* 0x0000000205027209 */ /* 0x000fe60007810000 */
[C---:B------:R-:W-:Y:S01]  /*7360*/  HMMA.16816.F32.BF16 R16, R208.reuse, R214, R16 ;  /* 0x000000d6d010723c */ /* 0x040fe20000041810 */
[----:B------:R-:W2:Y:S01]  /*7370*/  LDSM.16.M88.4 R212, [R228+0x3800] ;  /* 0x00380000e4d4783b */ /* 0x000ea20000000200 */
[----:B------:R-:W-:Y:S06]  /*7380*/  DEPBAR.LE SB0, 0x0 ;  /* 0x000080000000791a */ /* 0x000fec0000000000 */
[-C--:B---3--:R-:W-:Y:S01]  /*7390*/  HMMA.16816.F32.BF16 R20, R208, R204.reuse, R20 ;  /* 0x000000ccd014723c */ /* 0x088fe20000041814 */
[----:B------:R-:W-:Y:S04]  /*73a0*/  BAR.SYNC.DEFER_BLOCKING 0x0 ;  /* 0x0000000000007b1d */ /* 0x000fe80000010000 */
[----:B------:R-:W-:Y:S03]  /*73b0*/  FMNMX.FTZ R170, R8, R168, !PT ;  /* 0x000000a808aa7209 */ /* 0x000fe60007810000 */
[C---:B------:R-:W-:Y:S04]  /*73c0*/  HMMA.16816.F32.BF16 R24, R220.reuse, R204, R24 ;  /* 0x000000ccdc18723c */ /* 0x040fe80000041818 */
[----:B------:R-:W-:Y:S04]  /*73d0*/  FMNMX.FTZ R170, R9, R170, !PT ;  /* 0x000000aa09aa7209 */ /* 0x000fe80007810000 */
[-C--:B------:R-:W-:Y:S04]  /*73e0*/  HMMA.16816.F32.BF16 R28, R220, R206.reuse, R28 ;  /* 0x000000cedc1c723c */ /* 0x080fe8000004181c */
[----:B------:R-:W-:Y:S02]  /*73f0*/  FMNMX.FTZ R2, R16, R2, !PT ;  /* 0x0000000210027209 */ /* 0x000fe40007810000 */
[----:B------:R-:W-:Y:S02]  /*7400*/  FMNMX.FTZ R170, R12, R170, !PT ;  /* 0x000000aa0caa7209 */ /* 0x000fe40007810000 */
[C---:B------:R-:W-:Y:S01]  /*7410*/  HMMA.16816.F32.BF16 R32, R208.reuse, R206, R32 ;  /* 0x000000ced020723c */ /* 0x040fe20000041820 */
[----:B------:R-:W3:Y:S03]  /*7420*/  LDL.64 R206, [R1+0x38] ;  /* 0x0000380001ce7983 */ /* 0x000ee60000100a00 */
[----:B------:R-:W-:Y:S02]  /*7430*/  FMNMX.FTZ R171, R13, R170, !PT ;  /* 0x000000aa0dab7209 */ /* 0x000fe40007810000 */
[----:B------:R-:W-:Y:S02]  /*7440*/  FMNMX.FTZ R169, R18, R169, !PT ;  /* 0x000000a912a97209 */ /* 0x000fe40007810000 */
[-C--:B-1----:R-:W-:Y:S04]  /*7450*/  HMMA.16816.F32.BF16 R36, R208, R216.reuse, R36 ;  /* 0x000000d8d024723c */ /* 0x082fe80000041824 */
[----:B------:R-:W-:Y:S02]  /*7460*/  FMNMX.FTZ R2, R17, R2, !PT ;  /* 0x0000000211027209 */ /* 0x000fe40007810000 */
[----:B------:R-:W-:Y:S02]  /*7470*/  FMNMX.FTZ R169, R19, R169, !PT ;  /* 0x000000a913a97209 */ /* 0x000fe40007810000 */
[C---:B------:R-:W-:Y:S04]  /*7480*/  HMMA.16816.F32.BF16 R40, R220.reuse, R216, R40 ;  /* 0x000000d8dc28723c */ /* 0x040fe80000041828 */
[----:B------:R-:W-:Y:S02]  /*7490*/  FMNMX.FTZ R2, R20, R2, !PT ;  /* 0x0000000214027209 */ /* 0x000fe40007810000 */
[----:B------:R-:W-:Y:S02]  /*74a0*/  FMNMX.FTZ R169, R22, R169, !PT ;  /* 0x000000a916a97209 */ /* 0x000fe40007810000 */
[-C--:B------:R-:W-:Y:S04]  /*74b0*/  HMMA.16816.F32.BF16 R44, R220, R218.reuse, R44 ;  /* 0x000000dadc2c723c */ /* 0x080fe8000004182c */
[----:B------:R-:W-:Y:S02]  /*74c0*/  FMNMX.FTZ R2, R21, R2, !PT ;  /* 0x0000000215027209 */ /* 0x000fe40007810000 */
[----:B------:R-:W-:Y:S02]  /*74d0*/  FMNMX.FTZ R170, R23, R169, !PT ;  /* 0x000000a917aa7209 */ /* 0x000fe40007810000 */
[C---:B------:R-:W-:Y:S04]  /*74e0*/  HMMA.16816.F32.BF16 R48, R208.reuse, R218, R48 ;  /* 0x000000dad030723c */ /* 0x040fe80000041830 */
[----:B------:R-:W-:Y:S02]  /*74f0*/  FMNMX.FTZ R2, R32, R2, !PT ;  /* 0x0000000220027209 */ /* 0x000fe40007810000 */
[----:B------:R-:W-:Y:S02]  /*7500*/  FMNMX.FTZ R169, R24, R171, !PT ;  /* 0x000000ab18a97209 */ /* 0x000fe40007810000 */
[-C--:B--2---:R-:W-:Y:S04]  /*7510*/  HMMA.16816.F32.BF16 R52, R208, R212.reuse, R52 ;  /* 0x000000d4d034723c */ /* 0x084fe80000041834 */
        /* <DEDUP_REMOVED lines=23> */
[----:B------:R-:W1:Y:S01]  /*7690*/  SHFL.BFLY PT, R172, R173, 0x2, 0x1f ;  /* 0x0c401f00adac7f89 */ /* 0x000e6200000e0000 */
[----:B------:R-:W-:Y:S02]  /*76a0*/  FMNMX.FTZ R2, R67, R2, !PT ;  /* 0x0000000243027209 */ /* 0x000fe40007810000 */
        /* <DEDUP_REMOVED lines=12> */
[----:B-1----:R-:W-:Y:S02]  /*7770*/  FMNMX.FTZ R173, R173, R172, !PT ;  /* 0x000000acadad7209 */ /* 0x002fe40007810000 */
[----:B------:R-:W-:Y:S02]  /*7780*/  FMNMX.FTZ R169, R57, R169, !PT ;  /* 0x000000a939a97209 */ /* 0x000fe40007810000 */
[----:B------:R-:W-:Y:S01]  /*7790*/  FMNMX.FTZ R170, R27, R170, !PT ;  /* 0x000000aa1baa7209 */ /* 0x000fe20007810000 */
[----:B------:R-:W1:Y:S01]  /*77a0*/  SHFL.BFLY PT, R204, R173, 0x1, 0x1f ;  /* 0x0c201f00adcc7f89 */ /* 0x000e6200000e0000 */
[----:B------:R-:W-:Y:S02]  /*77b0*/  FMNMX.FTZ R169, R60, R169, !PT ;  /* 0x000000a93ca97209 */ /* 0x000fe40007810000 */
[----:B--2---:R-:W-:Y:S02]  /*77c0*/  FMNMX.FTZ R2, R2, R171, !PT ;  /* 0x000000ab02027209 */ /* 0x004fe40007810000 */
[----:B------:R-:W-:Y:S02]  /*77d0*/  FMNMX.FTZ R169, R61, R169, !PT ;  /* 0x000000a93da97209 */ /* 0x000fe40007810000 */
[----:B------:R-:W-:Y:S01]  /*77e0*/  FMNMX.FTZ R170, R30, R170, !PT ;  /* 0x000000aa1eaa7209 */ /* 0x000fe20007810000 */
[----:B------:R-:W2:Y:S03]  /*77f0*/  SHFL.BFLY PT, R172, R2, 0x1, 0x1f ;  /* 0x0c201f0002ac7f89 */ /* 0x000ea600000e0000 */
[----:B------:R-:W-:Y:S04]  /*7800*/  FMNMX.FTZ R170, R31, R170, !PT ;  /* 0x000000aa1faa7209 */ /* 0x000fe80007810000 */
[----:B------:R-:W-:Y:S01]  /*7810*/  FMNMX.FTZ R170, R42, R170, !PT ;  /* 0x000000aa2aaa7209 */ /* 0x000fe20007810000 */
[----:B------:R-:W4:Y:S03]  /*7820*/  SHFL.BFLY PT, R205, R169, 0x2, 0x1f ;  /* 0x0c401f00a9cd7f89 */ /* 0x000f2600000e0000 */
[----:B------:R-:W-:Y:S04]  /*7830*/  FMNMX.FTZ R170, R43, R170, !PT ;  /* 0x000000aa2baa7209 */ /* 0x000fe80007810000 */
[----:B------:R-:W-:Y:S02]  /*7840*/  FMNMX.FTZ R170, R46, R170, !PT ;  /* 0x000000aa2eaa7209 */ /* 0x000fe40007810000 */
[----:B-1----:R-:W-:Y:S02]  /*7850*/  FMNMX.FTZ R173, R173, R204, !PT ;  /* 0x000000ccadad7209 */ /* 0x002fe40007810000 */
[----:B------:R-:W-:Y:S03]  /*7860*/  FMNMX.FTZ R170, R47, R170, !PT ;  /* 0x000000aa2faa7209 */ /* 0x000fe60007810000 */
[C---:B------:R-:W-:Y:S01]  /*7870*/  FADD.FTZ R0, -R173.reuse, R0 ;  /* 0x00000000ad007221 */ /* 0x040fe20000010100 */
[----:B--2---:R-:W-:Y:S01]  /*7880*/  FMNMX.FTZ R172, R2, R172, !PT ;  /* 0x000000ac02ac7209 */ /* 0x004fe20007810000 */
[----:B------:R-:W-:Y:S01]  /*7890*/  FMUL.FTZ R210, R173, c[0x0][0x2d0] ;  /* 0x0000b400add27a20 */ /* 0x000fe20000410000 */
[----:B------:R-:W-:Y:S01]  /*78a0*/  FMNMX.FTZ R2, R58, R170, !PT ;  /* 0x000000aa3a027209 */ /* 0x000fe20007810000 */
[----:B------:R-:W-:Y:S02]  /*78b0*/  FMUL.FTZ R0, R0, c[0x0][0x2d0] ;  /* 0x0000b40000007a20 */ /* 0x000fe40000410000 */
[----:B------:R-:W-:Y:S02]  /*78c0*/  FMUL.FTZ R209, R172, c[0x0][0x2d0] ;  /* 0x0000b400acd17a20 */ /* 0x000fe40000410000 */
[----:B------:R1:W2:Y:S01]  /*78d0*/  MUFU.EX2 R170, R0 ;  /* 0x0000000000aa7308 */ /* 0x0002a20000000800 */
[----:B----4-:R-:W-:Y:S01]  /*78e0*/  FMNMX.FTZ R169, R169, R205, !PT ;  /* 0x000000cda9a97209 */ /* 0x010fe20007810000 */
[--C-:B------:R-:W-:Y:S02]  /*78f0*/  FFMA.FTZ R6, R6, c[0x0][0x2d0], -R209.reuse ;  /* 0x0000b40006067a23 */ /* 0x100fe400000108d1 */
[--C-:B------:R-:W-:Y:S02]  /*7900*/  FFMA.FTZ R5, R5, c[0x0][0x2d0], -R210.reuse ;  /* 0x0000b40005057a23 */ /* 0x100fe400000108d2 */
[----:B------:R-:W4:Y:S01]  /*7910*/  SHFL.BFLY PT, R171, R169, 0x1, 0x1f ;  /* 0x0c201f00a9ab7f89 */ /* 0x000f2200000e0000 */
        /* <DEDUP_REMOVED lines=8> */
[----:B------:R-:W-:Y:S01]  /*79a0*/  MUFU.EX2 R246, R5 ;  /* 0x0000000500f67308 */ /* 0x000fe20000000800 */
[----:B------:R-:W-:Y:S02]  /*79b0*/  FFMA.FTZ R21, R21, c[0x0][0x2d0], -R210 ;  /* 0x0000b40015157a23 */ /* 0x000fe400000108d2 */
[----:B------:R-:W-:Y:S01]  /*79c0*/  FFMA.FTZ R22, R22, c[0x0][0x2d0], -R209 ;  /* 0x0000b40016167a23 */ /* 0x000fe200000108d1 */
[----:B-1----:R-:W-:Y:S01]  /*79d0*/  FMNMX.FTZ R0, R59, R2, !PT ;  /* 0x000000023b007209 */ /* 0x002fe20007810000 */
[----:B------:R-:W-:Y:S02]  /*79e0*/  FADD.FTZ R2, -R172, R3 ;  /* 0x00000003ac027221 */ /* 0x000fe40000010100 */
[----:B--2---:R-:W-:Y:S01]  /*79f0*/  FMUL.FTZ R68, R170, R68 ;  /* 0x00000044aa447220 */ /* 0x004fe20000410000 */
[----:B------:R-:W-:Y:S01]  /*7a00*/  FMNMX.FTZ R0, R62, R0, !PT ;  /* 0x000000003e007209 */ /* 0x000fe20007810000 */
[----:B------:R-:W-:Y:S01]  /*7a10*/  FMUL.FTZ R2, R2, c[0x0][0x2d0] ;  /* 0x0000b40002027a20 */ /* 0x000fe20000410000 */
[----:B----4-:R-:W-:Y:S01]  /*7a20*/  FMNMX.FTZ R171, R169, R171, !PT ;  /* 0x000000aba9ab7209 */ /* 0x010fe20007810000 */
[----:B------:R-:W-:Y:S01]  /*7a30*/  MUFU.EX2 R247, R7 ;  /* 0x0000000700f77308 */ /* 0x000fe20000000800 */
[----:B------:R-:W-:Y:S01]  /*7a40*/  FMNMX.FTZ R0, R63, R0, !PT ;  /* 0x000000003f007209 */ /* 0x000fe20007810000 */
[C---:B------:R-:W-:Y:S02]  /*7a50*/  FMUL.FTZ R69, R170.reuse, R69 ;  /* 0x00000045aa457220 */ /* 0x040fe40000410000 */
[----:B------:R-:W-:Y:S02]  /*7a60*/  FMUL.FTZ R208, R171, c[0x0][0x2d0] ;  /* 0x0000b400abd07a20 */ /* 0x000fe40000410000 */
[----:B------:R-:W1:Y:S01]  /*7a70*/  SHFL.BFLY PT, R3, R0, 0x2, 0x1f ;  /* 0x0c401f0000037f89 */ /* 0x000e6200000e0000 */
[----:B------:R-:W-:Y:S02]  /*7a80*/  FMUL.FTZ R80, R170, R80 ;  /* 0x00000050aa507220 */ /* 0x000fe40000410000 */
[--C-:B------:R-:W-:Y:S01]  /*7a90*/  FFMA.FTZ R12, R12, c[0x0][0x2d0], -R208.reuse ;  /* 0x0000b4000c0c7a23 */ /* 0x100fe200000108d0 */
[----:B------:R2:W4:Y:S01]  /*7aa0*/  MUFU.EX2 R169, R2 ;  /* 0x0000000200a97308 */ /* 0x0005220000000800 */
[--C-:B------:R-:W-:Y:S02]  /*7ab0*/  FFMA.FTZ R8, R8, c[0x0][0x2d0], -R208.reuse ;  /* 0x0000b40008087a23 */ /* 0x100fe400000108d0 */
[----:B------:R-:W-:Y:S02]  /*7ac0*/  FFMA.FTZ R9, R9, c[0x0][0x2d0], -R208 ;  /* 0x0000b40009097a23 */ /* 0x000fe400000108d0 */
        /* <DEDUP_REMOVED lines=8> */
[----:B------:R-:W-:Y:S01]  /*7b50*/  FMUL.FTZ R112, R170, R112 ;  /* 0x00000070aa707220 */ /* 0x000fe20000410000 */
[----:B------:R4:W-:Y:S01]  /*7b60*/  MUFU.EX2 R215, R16 ;  /* 0x0000001000d77308 */ /* 0x0009e20000000800 */
[----:B-1----:R-:W-:Y:S01]  /*7b70*/  FMNMX.FTZ R0, R0, R3, !PT ;  /* 0x0000000300007209 */ /* 0x002fe20007810000 */
[----:B------:R-:W-:Y:S02]  /*7b80*/  FMUL.FTZ R113, R170, R113 ;  /* 0x00000071aa717220 */ /* 0x000fe40000410000 */
[----:B--2---:R-:W-:Y:S02]  /*7b90*/  FADD.FTZ R2, -R171, R168 ;  /* 0x000000a8ab027221 */ /* 0x004fe40000010100 */
[C---:B----4-:R-:W-:Y:S02]  /*7ba0*/  FMUL.FTZ R70, R169.reuse, R70 ;  /* 0x00000046a9467220 */ /* 0x050fe40000410000 */
[----:B------:R-:W-:Y:S02]  /*7bb0*/  FMUL.FTZ R2, R2, c[0x0][0x2d0] ;  /* 0x0000b40002027a20 */ /* 0x000fe40000410000 */
[----:B------:R1:W-:Y:S01]  /*7bc0*/  MUFU.EX2 R245, R17 ;  /* 0x0000001100f57308 */ /* 0x0003e20000000800 */
[C---:B------:R-:W-:Y:S02]  /*7bd0*/  FMUL.FTZ R71, R169.reuse, R71 ;  /* 0x00000047a9477220 */ /* 0x040fe40000410000 */
[C---:B------:R-:W-:Y:S01]  /*7be0*/  FMUL.FTZ R82, R169.reuse, R82 ;  /* 0x00000052a9527220 */ /* 0x040fe20000410000 */
[----:B------:R-:W-:Y:S01]  /*7bf0*/  @P1 IADD3 R4, P4, R252, UR20, RZ ;  /* 0x00000014fc041c10 */ /* 0x000fe2000ff9e0ff */
[C---:B------:R-:W-:Y:S02]  /*7c00*/  FMUL.FTZ R83, R169.reuse, R83 ;  /* 0x00000053a9537220 */ /* 0x040fe40000410000 */
[C---:B------:R-:W-:Y:S02]  /*7c10*/  FMUL.FTZ R86, R169.reuse, R86 ;  /* 0x00000056a9567220 */ /* 0x040fe40000410000 */
[C---:B------:R-:W-:Y:S01]  /*7c20*/  FMUL.FTZ R87, R169.reuse, R87 ;  /* 0x00000057a9577220 */ /* 0x040fe20000410000 */
[----:B------:R2:W4:Y:S01]  /*7c30*/  MUFU.EX2 R168, R2 ;  /* 0x0000000200a87308 */ /* 0x0005220000000800 */
[C---:B------:R-:W-:Y:S02]  /*7c40*/  FMUL.FTZ R98, R169.reuse, R98 ;  /* 0x00000062a9627220 */ /* 0x040fe40000410000 */
[C---:B------:R-:W-:Y:S01]  /*7c50*/  FMUL.FTZ R99, R169.reuse, R99 ;  /* 0x00000063a9637220 */ /* 0x040fe20000410000 */
[----:B------:R-:W-:Y:S01]  /*7c60*/  @P1 LEA R16, P2, R4, c[0x0][0x1c8], 0x1 ;  /* 0x0000720004101a11 */ /* 0x000fe200078408ff */
[C---:B------:R-:W-:Y:S02]  /*7c70*/  FMUL.FTZ R102, R169.reuse, R102 ;  /* 0x00000066a9667220 */ /* 0x040fe40000410000 */
[C---:B------:R-:W-:Y:S02]  /*7c80*/  FMUL.FTZ R103, R169.reuse, R103 ;  /* 0x00000067a9677220 */ /* 0x040fe40000410000 */
[C---:B------:R-:W-:Y:S01]  /*7c90*/  FMUL.FTZ R114, R169.reuse, R114 ;  /* 0x00000072a9727220 */ /* 0x040fe20000410000 */
[----:B------:R-:W-:Y:S01]  /*7ca0*/  MUFU.EX2 R219, R12 ;  /* 0x0000000c00db7308 */ /* 0x000fe20000000800 */
[----:B------:R-:W-:Y:S02]  /*7cb0*/  FMUL.FTZ R115, R169, R115 ;  /* 0x00000073a9737220 */ /* 0x000fe40000410000 */
[C---:B------:R-:W-:Y:S01]  /*7cc0*/  FMUL.FTZ R116, R170.reuse, R116 ;  /* 0x00000074aa747220 */ /* 0x040fe20000410000 */
[----:B-1----:R-:W-:Y:S01]  /*7cd0*/  @P1 IADD3.X R17, R249, UR17, RZ, P4, !PT ;  /* 0x00000011f9111c10 */ /* 0x002fe2000a7fe4ff */
[----:B------:R-:W-:Y:S02]  /*7ce0*/  FMUL.FTZ R117, R170, R117 ;  /* 0x00000075aa757220 */ /* 0x000fe40000410000 */
[C---:B------:R-:W-:Y:S01]  /*7cf0*/  FMUL.FTZ R118, R169.reuse, R118 ;  /* 0x00000076a9767220 */ /* 0x040fe20000410000 */
[----:B------:R-:W-:Y:S01]  /*7d00*/  @P1 LEA.HI.X R17, R4, c[0x0][0x1cc], R17, 0x1, P2 ;  /* 0x0000730004111a11 */ /* 0x000fe200010f0c11 */
[----:B------:R-:W-:Y:S01]  /*7d10*/  FMUL.FTZ R119, R169, R119 ;  /* 0x00000077a9777220 */ /* 0x000fe20000410000 */
[----:B------:R-:W-:Y:S01]  /*7d20*/  MUFU.EX2 R212, R8 ;  /* 0x0000000800d47308 */ /* 0x000fe20000000800 */
[C---:B------:R-:W-:Y:S02]  /*7d30*/  FMUL.FTZ R128, R170.reuse, R128 ;  /* 0x00000080aa807220 */ /* 0x040fe40000410000 */
[----:B------:R-:W-:Y:S01]  /*7d40*/  FMUL.FTZ R129, R170, R129 ;  /* 0x00000081aa817220 */ /* 0x000fe20000410000 */
[----:B--2---:R-:W1:Y:S01]  /*7d50*/  SHFL.BFLY PT, R2, R0, 0x1, 0x1f ;  /* 0x0c201f0000027f89 */ /* 0x004e6200000e0000 */
[C---:B----4-:R-:W-:Y:S02]  /*7d60*/  FMUL.FTZ R72, R168.reuse, R72 ;  /* 0x00000048a8487220 */ /* 0x050fe40000410000 */
[C---:B------:R-:W-:Y:S02]  /*7d70*/  FMUL.FTZ R73, R168.reuse, R73 ;  /* 0x00000049a8497220 */ /* 0x040fe40000410000 */
[C---:B------:R-:W-:Y:S01]  /*7d80*/  FMUL.FTZ R76, R168.reuse, R76 ;  /* 0x0000004ca84c7220 */ /* 0x040fe20000410000 */
[----:B------:R-:W2:Y:S01]  /*7d90*/  MUFU.EX2 R220, R9 ;  /* 0x0000000900dc7308 */ /* 0x000ea20000000800 */
[C---:B------:R-:W-:Y:S02]  /*7da0*/  FMUL.FTZ R77, R168.reuse, R77 ;  /* 0x0000004da84d7220 */ /* 0x040fe40000410000 */
[C---:B------:R-:W-:Y:S02]  /*7db0*/  FMUL.FTZ R88, R168.reuse, R88 ;  /* 0x00000058a8587220 */ /* 0x040fe40000410000 */
[C---:B------:R-:W-:Y:S02]  /*7dc0*/  FMUL.FTZ R89, R168.reuse, R89 ;  /* 0x00000059a8597220 */ /* 0x040fe40000410000 */
[C---:B------:R-:W-:Y:S02]  /*7dd0*/  FMUL.FTZ R92, R168.reuse, R92 ;  /* 0x0000005ca85c7220 */ /* 0x040fe40000410000 */
[C---:B------:R-:W-:Y:S01]  /*7de0*/  FMUL.FTZ R93, R168.reuse, R93 ;  /* 0x0000005da85d7220 */ /* 0x040fe20000410000 */
[----:B------:R4:W-:Y:S01]  /*7df0*/  MUFU.EX2 R248, R18 ;  /* 0x0000001200f87308 */ /* 0x0009e20000000800 */
[C---:B------:R-:W-:Y:S02]  /*7e00*/  FMUL.FTZ R104, R168.reuse, R104 ;  /* 0x00000068a8687220 */ /* 0x040fe40000410000 */
[C---:B------:R-:W-:Y:S02]  /*7e10*/  FMUL.FTZ R105, R168.reuse, R105 ;  /* 0x00000069a8697220 */ /* 0x040fe40000410000 */
[C---:B------:R-:W-:Y:S02]  /*7e20*/  FMUL.FTZ R108, R168.reuse, R108 ;  /* 0x0000006ca86c7220 */ /* 0x040fe40000410000 */
[----:B------:R-:W-:Y:S01]  /*7e30*/  FMUL.FTZ R109, R168, R109 ;  /* 0x0000006da86d7220 */ /* 0x000fe20000410000 */
[----:B-1----:R-:W-:Y:S01]  /*7e40*/  FMNMX.FTZ R2, R0, R2, !PT ;  /* 0x0000000200027209 */ /* 0x002fe20007810000 */
[C---:B------:R-:W-:Y:S01]  /*7e50*/  FMUL.FTZ R120, R168.reuse, R120 ;  /* 0x00000078a8787220 */ /* 0x040fe20000410000 */
[----:B------:R1:W-:Y:S01]  /*7e60*/  MUFU.EX2 R244, R19 ;  /* 0x0000001300f47308 */ /* 0x0003e20000000800 */
[----:B------:R-:W-:Y:S02]  /*7e70*/  FMUL.FTZ R121, R168, R121 ;  /* 0x00000079a8797220 */ /* 0x000fe40000410000 */
[----:B------:R-:W-:Y:S01]  /*7e80*/  FADD.FTZ R0, -R2, R174 ;  /* 0x000000ae02007221 */ /* 0x000fe20000010100 */
[----:B---3--:R-:W-:Y:S01]  /*7e90*/  @P1 IADD3 R3, P6, R206, UR20, RZ ;  /* 0x00000014ce031c10 */ /* 0x008fe2000ffde0ff */
[----:B------:R-:W-:Y:S01]  /*7ea0*/  @UP1 UIADD3 UR20, UP0, UR12, 0x80, URZ ;  /* 0x000000800c141890 */ /* 0x000fe2000ff1e03f */
[----:B------:R-:W-:Y:S02]  /*7eb0*/  FMUL.FTZ R124, R168, R124 ;  /* 0x0000007ca87c7220 */ /* 0x000fe40000410000 */
[----:B------:R-:W-:Y:S01]  /*7ec0*/  @P1 LEA R6, P5, R3, c[0x0][0x1c8], 0x1 ;  /* 0x0000720003061a11 */ /* 0x000fe200078a08ff */
[----:B------:R-:W-:Y:S01]  /*7ed0*/  FMUL.FTZ R0, R0, c[0x0][0x2d0] ;  /* 0x0000b40000007a20 */ /* 0x000fe20000410000 */
[----:B------:R-:W-:Y:S01]  /*7ee0*/  @P1 IADD3.X R5, R251, UR17, RZ, P6, !PT ;  /* 0x00000011fb051c10 */ /* 0x000fe2000b7fe4ff */
[----:B------:R-:W-:Y:S01]  /*7ef0*/  @UP1 UIADD3.X UR17, URZ, UR9, URZ, UP0, !UPT ;  /* 0x000000093f111290 */ /* 0x000fe200087fe43f */
[----:B------:R-:W-:Y:S01]  /*7f00*/  @P1 IADD3 R4, P4, R6, UR21, RZ ;  /* 0x0000001506041c10 */ /* 0x000fe2000ff9e0ff */
[----:B------:R-:W-:Y:S01]  /*7f10*/  FMUL.FTZ R125, R168, R125 ;  /* 0x0000007da87d7220 */ /* 0x000fe20000410000 */
[----:B------:R-:W-:Y:S01]  /*7f20*/  @P1 LEA.HI.X R7, R3, c[0x0][0x1cc], R5, 0x1, P5 ;  /* 0x0000730003071a11 */ /* 0x000fe200028f0c05 */
[----:B------:R-:W-:Y:S01]  /*7f30*/  FFMA.FTZ R3, R13, c[0x0][0x2d0], -R208 ;  /* 0x0000b4000d037a23 */ /* 0x000fe200000108d0 */
[----:B------:R-:W3:Y:S01]  /*7f40*/  MUFU.EX2 R0, R0 ;  /* 0x0000000000007308 */ /* 0x000ee20000000800 */
[----:B----4-:R-:W-:Y:S01]  /*7f50*/  FMUL.FTZ R18, R169, R190 ;  /* 0x000000bea9127220 */ /* 0x010fe20000410000 */
[----:B------:R-:W-:Y:S01]  /*7f60*/  @P1 IADD3.X R5, R7, UR22, RZ, P4, !PT ;  /* 0x0000001607051c10 */ /* 0x000fe2000a7fe4ff */
[----:B------:R4:W-:Y:S01]  /*7f70*/  @P1 LDGSTS.E.BYPASS.LTC128B.128 [R243+0x4100], [R6.64], !P3 ;  /* 0x0410000006f31fae */ /* 0x0009e2000d901d52 */
[C---:B------:R-:W-:Y:S01]  /*7f80*/  FMUL.FTZ R130, R169.reuse, R130 ;  /* 0x00000082a9827220 */ /* 0x040fe20000410000 */
[----:B--2---:R-:W-:Y:S01]  /*7f90*/  MOV R190, R220 ;  /* 0x000000dc00be7202 */ /* 0x004fe20000000f00 */
[C---:B------:R-:W-:Y:S02]  /*7fa0*/  FMUL.FTZ R131, R169.reuse, R131 ;  /* 0x00000083a9837220 */ /* 0x040fe40000410000 */
[C---:B-1----:R-:W-:Y:S01]  /*7fb0*/  FMUL.FTZ R19, R169.reuse, R191 ;  /* 0x000000bfa9137220 */ /* 0x042fe20000410000 */
[----:B------:R-:W-:Y:S01]  /*7fc0*/  MOV R191, R219 ;  /* 0x000000db00bf7202 */ /* 0x000fe20000000f00 */
[----:B------:R1:W-:Y:S01]  /*7fd0*/  MUFU.EX2 R174, R3 ;  /* 0x0000000300ae7308 */ /* 0x0003e20000000800 */
[----:B------:R2:W-:Y:S01]  /*7fe0*/  @P1 LDGSTS.E.BYPASS.LTC128B.128 [R243+0x6100], [R16.64], !P0 ;  /* 0x0610000010f31fae */ /* 0x0005e2000c101d52 */
[C---:B------:R-:W-:Y:S02]  /*7ff0*/  FMUL.FTZ R132, R170.reuse, R132 ;  /* 0x00000084aa847220 */ /* 0x040fe40000410000 */
[----:B------:R-:W-:Y:S02]  /*8000*/  FMUL.FTZ R133, R170, R133 ;  /* 0x00000085aa857220 */ /* 0x000fe40000410000 */
[C---:B------:R-:W-:Y:S02]  /*8010*/  FMUL.FTZ R134, R169.reuse, R134 ;  /* 0x00000086a9867220 */ /* 0x040fe40000410000 */
[----:B------:R-:W-:Y:S01]  /*8020*/  FMUL.FTZ R135, R169, R135 ;  /* 0x00000087a9877220 */ /* 0x000fe20000410000 */
[----:B------:R2:W-:Y:S01]  /*8030*/  @P1 LDGSTS.E.BYPASS.LTC128B.128 [R243+0x4900], [R4.64], !P3 ;  /* 0x0490000004f31fae */ /* 0x0005e2000d901d52 */
[C---:B------:R-:W-:Y:S01]  /*8040*/  FMUL.FTZ R136, R168.reuse, R136 ;  /* 0x00000088a8887220 */ /* 0x040fe20000410000 */
[----:B------:R-:W-:Y:S01]  /*8050*/  MUFU.EX2 R251, R20 ;  /* 0x0000001400fb7308 */ /* 0x000fe20000000800 */
[----:B------:R-:W-:Y:S02]  /*8060*/  FMUL.FTZ R137, R168, R137 ;  /* 0x00000089a8897220 */ /* 0x000fe40000410000 */
[C---:B---3--:R-:W-:Y:S02]  /*8070*/  FMUL.FTZ R74, R0.reuse, R74 ;  /* 0x0000004a004a7220 */ /* 0x048fe40000410000 */
[C---:B------:R-:W-:Y:S01]  /*8080*/  FMUL.FTZ R75, R0.reuse, R75 ;  /* 0x0000004b004b7220 */ /* 0x040fe20000410000 */
[----:B------:R3:W-:Y:S01]  /*8090*/  @P1 LDGSTS.E.BYPASS.LTC128B.128 [R243+0x6900], [R4.64+0x80], !P0 ;  /* 0x0690008004f31fae */ /* 0x0007e2000c101d52 */
[----:B------:R-:W-:Y:S01]  /*80a0*/  FMUL.FTZ R78, R0, R78 ;  /* 0x0000004e004e7220 */ /* 0x000fe20000410000 */
[----:B----4-:R-:W-:Y:S01]  /*80b0*/  @P1 IADD3 R6, P2, R4, UR21, RZ ;  /* 0x0000001504061c10 */ /* 0x010fe2000ff5e0ff */
[C---:B------:R-:W-:Y:S01]  /*80c0*/  FMUL.FTZ R79, R0.reuse, R79 ;  /* 0x0000004f004f7220 */ /* 0x040fe20000410000 */
[----:B------:R-:W-:Y:S01]  /*80d0*/  MUFU.EX2 R250, R22 ;  /* 0x0000001600fa7308 */ /* 0x000fe20000000800 */
[----:B------:R-:W-:Y:S01]  /*80e0*/  FMUL.FTZ R90, R0, R90 ;  /* 0x0000005a005a7220 */ /* 0x000fe20000410000 */
[C---:B------:R-:W-:Y:S01]  /*80f0*/  @P1 IADD3.X R7, R5.reuse, UR22, RZ, P2, !PT ;  /* 0x0000001605071c10 */ /* 0x040fe200097fe4ff */
[----:B-1----:R-:W-:Y:S01]  /*8100*/  FMUL.FTZ R3, R2, c[0x0][0x2d0] ;  /* 0x0000b40002037a20 */ /* 0x002fe20000410000 */
[----:B------:R-:W-:Y:S01]  /*8110*/  @P1 IADD3 R12, P2, R4, UR20, RZ ;  /* 0x00000014040c1c10 */ /* 0x000fe2000ff5e0ff */
[----:B------:R-:W-:Y:S01]  /*8120*/  FMUL.FTZ R91, R0, R91 ;  /* 0x0000005b005b7220 */ /* 0x000fe20000410000 */
[----:B------:R-:W-:Y:S01]  /*8130*/  @P1 IADD3 R8, P4, R6, UR21, RZ ;  /* 0x0000001506081c10 */ /* 0x000fe2000ff9e0ff */
[----:B------:R1:W-:Y:S01]  /*8140*/  @P1 LDGSTS.E.BYPASS.LTC128B.128 [R243+0x5100], [R6.64], !P3 ;  /* 0x0510000006f31fae */ /* 0x0003e2000d901d52 */
[----:B------:R-:W-:Y:S01]  /*8150*/  @P1 IADD3.X R13, R5, UR17, RZ, P2, !PT ;  /* 0x00000011050d1c10 */ /* 0x000fe200097fe4ff */
[--C-:B------:R-:W-:Y:S01]  /*8160*/  FFMA.FTZ R14, R14, c[0x0][0x2d0], -R3.reuse ;  /* 0x0000b4000e0e7a23 */ /* 0x100fe20000010803 */
[----:B------:R-:W-:Y:S01]  /*8170*/  @P1 IADD3.X R9, R7, UR22, RZ, P4, !PT ;  /* 0x0000001607091c10 */ /* 0x000fe2000a7fe4ff */
[--C-:B------:R-:W-:Y:S02]  /*8180*/  FFMA.FTZ R15, R15, c[0x0][0x2d0], -R3.reuse ;  /* 0x0000b4000f0f7a23 */ /* 0x100fe40000010803 */
[----:B------:R4:W-:Y:S01]  /*8190*/  MUFU.EX2 R217, R14 ;  /* 0x0000000e00d97308 */ /* 0x0009e20000000800 */
[--C-:B------:R-:W-:Y:S01]  /*81a0*/  FFMA.FTZ R10, R10, c[0x0][0x2d0], -R3.reuse ;  /* 0x0000b4000a0a7a23 */ /* 0x100fe20000010803 */
[----:B------:R4:W-:Y:S01]  /*81b0*/  @P1 LDGSTS.E.BYPASS.LTC128B.128 [R243+0x7100], [R12.64], !P0 ;  /* 0x071000000cf31fae */ /* 0x0009e2000c101d52 */
[----:B------:R-:W-:Y:S02]  /*81c0*/  FFMA.FTZ R11, R11, c[0x0][0x2d0], -R3 ;  /* 0x0000b4000b0b7a23 */ /* 0x000fe40000010803 */
[C---:B--2---:R-:W-:Y:S02]  /*81d0*/  FMUL.FTZ R16, R170.reuse, R188 ;  /* 0x000000bcaa107220 */ /* 0x044fe40000410000 */
[----:B------:R-:W-:Y:S01]  /*81e0*/  FMUL.FTZ R17, R170, R189 ;  /* 0x000000bdaa117220 */ /* 0x000fe20000410000 */
[----:B------:R-:W-:Y:S01]  /*81f0*/  MOV R189, R246 ;  /* 0x000000f600bd7202 */ /* 0x000fe20000000f00 */
[----:B------:R-:W-:Y:S01]  /*8200*/  FMUL.FTZ R94, R0, R94 ;  /* 0x0000005e005e7220 */ /* 0x000fe20000410000 */
[----:B---3--:R-:W-:Y:S01]  /*8210*/  @P1 IADD3 R4, P2, R6, UR20, RZ ;  /* 0x0000001406041c10 */ /* 0x008fe2000ff5e0ff */
[----:B------:R2:W-:Y:S01]  /*8220*/  @P1 LDGSTS.E.BYPASS.LTC128B.128 [R243+0x5900], [R8.64], !P3 ;  /* 0x0590000008f31fae */ /* 0x0005e2000d901d52 */
[----:B------:R3:W-:Y:S01]  /*8230*/  MUFU.EX2 R218, R15 ;  /* 0x0000000f00da7308 */ /* 0x0007e20000000800 */
[C---:B------:R-:W-:Y:S01]  /*8240*/  FMUL.FTZ R95, R0.reuse, R95 ;  /* 0x0000005f005f7220 */ /* 0x040fe20000410000 */
[----:B------:R-:W-:Y:S01]  /*8250*/  @P1 IADD3.X R5, R7, UR17, RZ, P2, !PT ;  /* 0x0000001107051c10 */ /* 0x000fe200097fe4ff */
[C---:B------:R-:W-:Y:S02]  /*8260*/  FMUL.FTZ R106, R0.reuse, R106 ;  /* 0x0000006a006a7220 */ /* 0x040fe40000410000 */
[C---:B------:R-:W-:Y:S02]  /*8270*/  FMUL.FTZ R107, R0.reuse, R107 ;  /* 0x0000006b006b7220 */ /* 0x040fe40000410000 */
[----:B------:R2:W-:Y:S01]  /*8280*/  @P1 LDGSTS.E.BYPASS.LTC128B.128 [R243+0x7900], [R4.64], !P0 ;  /* 0x0790000004f31fae */ /* 0x0005e2000c101d52 */
[C---:B------:R-:W-:Y:S02]  /*8290*/  FMUL.FTZ R110, R0.reuse, R110 ;  /* 0x0000006e006e7220 */ /* 0x040fe40000410000 */
[----:B------:R-:W-:Y:S01]  /*82a0*/  MUFU.EX2 R211, R10 ;  /* 0x0000000a00d37308 */ /* 0x000fe20000000800 */
[----:B-1----:R-:W-:Y:S01]  /*82b0*/  FMUL.FTZ R6, R169, R182 ;  /* 0x000000b6a9067220 */ /* 0x002fe20000410000 */
[----:B------:R-:W-:Y:S01]  /*82c0*/  F2FP.BF16.PACK_AB R182, R245, R215 ;  /* 0x000000d7f5b6723e */ /* 0x000fe200000010ff */
[----:B----4-:R-:W-:Y:S02]  /*82d0*/  FMUL.FTZ R14, R0, R186 ;  /* 0x000000ba000e7220 */ /* 0x010fe40000410000 */
[----:B------:R-:W1:Y:S01]  /*82e0*/  LDSM.16.MT88.4 R204, [R224+0x100] ;  /* 0x00010000e0cc783b */ /* 0x000e620000004200 */
[----:B------:R-:W-:Y:S01]  /*82f0*/  FMUL.FTZ R7, R169, R183 ;  /* 0x000000b7a9077220 */ /* 0x000fe20000410000 */
[----:B------:R-:W-:Y:S01]  /*8300*/  F2FP.BF16.PACK_AB R183, R244, R248 ;  /* 0x000000f8f4b7723e */ /* 0x000fe200000010ff */
[C---:B------:R-:W-:Y:S02]  /*8310*/  FMUL.FTZ R12, R168.reuse, R184 ;  /* 0x000000b8a80c7220 */ /* 0x040fe40000410000 */
[----:B------:R-:W4:Y:S01]  /*8320*/  MUFU.EX2 R216, R11 ;  /* 0x0000000b00d87308 */ /* 0x000f220000000800 */
[----:B------:R-:W-:Y:S02]  /*8330*/  FMUL.FTZ R13, R168, R185 ;  /* 0x000000b9a80d7220 */ /* 0x000fe40000410000 */
[C---:B------:R-:W-:Y:S01]  /*8340*/  FMUL.FTZ R111, R0.reuse, R111 ;  /* 0x0000006f006f7220 */ /* 0x040fe20000410000 */
[----:B------:R-:W0:Y:S01]  /*8350*/  LDGDEPBAR ;  /* 0x00000000000079af */ /* 0x000e220000000000 */
[----:B---3--:R-:W-:Y:S02]  /*8360*/  FMUL.FTZ R15, R0, R187 ;  /* 0x000000bb000f7220 */ /* 0x008fe40000410000 */
[----:B--2---:R-:W-:Y:S01]  /*8370*/  FMUL.FTZ R8, R168, R176 ;  /* 0x000000b0a8087220 */ /* 0x004fe20000410000 */
[----:B------:R-:W-:Y:S01]  /*8380*/  F2FP.BF16.PACK_AB R176, R220, R212 ;  /* 0x000000d4dcb0723e */ /* 0x000fe200000010ff */
[----:B------:R-:W-:Y:S01]  /*8390*/  FMUL.FTZ R9, R168, R177 ;  /* 0x000000b1a8097220 */ /* 0x000fe20000410000 */
[----:B------:R2:W-:Y:S01]  /*83a0*/  MUFU.EX2 R188, R21 ;  /* 0x0000001500bc7308 */ /* 0x0005e20000000800 */
[C---:B------:R-:W-:Y:S01]  /*83b0*/  FMUL.FTZ R122, R0.reuse, R122 ;  /* 0x0000007a007a7220 */ /* 0x040fe20000410000 */
[----:B------:R-:W3:Y:S01]  /*83c0*/  LDSM.16.MT88.4 R184, [R225+0x100] ;  /* 0x00010000e1b8783b */ /* 0x000ee20000004200 */
[----:B------:R-:W-:Y:S02]  /*83d0*/  FMUL.FTZ R123, R0, R123 ;  /* 0x0000007b007b7220 */ /* 0x000fe40000410000 */
[----:B------:R-:W-:Y:S01]  /*83e0*/  FMUL.FTZ R4, R170, R180 ;  /* 0x000000b4aa047220 */ /* 0x000fe20000410000 */
[----:B------:R-:W-:Y:S01]  /*83f0*/  F2FP.BF16.PACK_AB R180, R246, R214 ;  /* 0x000000d6f6b4723e */ /* 0x000fe200000010ff */
[----:B------:R-:W-:Y:S01]  /*8400*/  FMUL.FTZ R5, R170, R181 ;  /* 0x000000b5aa057220 */ /* 0x000fe20000410000 */
[----:B------:R-:W-:Y:S01]  /*8410*/  F2FP.BF16.PACK_AB R181, R247, R213 ;  /* 0x000000d5f7b5723e */ /* 0x000fe200000010ff */
[--C-:B------:R-:W-:Y:S02]  /*8420*/  FFMA.FTZ R48, R48, c[0x0][0x2d0], -R210.reuse ;  /* 0x0000b40030307a23 */ /* 0x100fe400000108d2 */
[--C-:B------:R-:W-:Y:S02]  /*8430*/  FFMA.FTZ R49, R49, c[0x0][0x2d0], -R210.reuse ;  /* 0x0000b40031317a23 */ /* 0x100fe400000108d2 */
[--C-:B------:R-:W-:Y:S01]  /*8440*/  FFMA.FTZ R50, R50, c[0x0][0x2d0], -R209.reuse ;  /* 0x0000b40032327a23 */ /* 0x100fe200000108d1 */
[----:B----4-:R-:W-:Y:S01]  /*8450*/  F2FP.BF16.PACK_AB R177, R216, R211 ;  /* 0x000000d3d8b1723e */ /* 0x010fe200000010ff */
[--C-:B------:R-:W-:Y:S02]  /*8460*/  FFMA.FTZ R51, R51, c[0x0][0x2d0], -R209.reuse ;  /* 0x0000b40033337a23 */ /* 0x100fe400000108d1 */
[--C-:B------:R-:W-:Y:S02]  /*8470*/  FFMA.FTZ R36, R36, c[0x0][0x2d0], -R210.reuse ;  /* 0x0000b40024247a23 */ /* 0x100fe400000108d2 */
[----:B------:R-:W-:Y:S02]  /*8480*/  FFMA.FTZ R37, R37, c[0x0][0x2d0], -R210 ;  /* 0x0000b40025257a23 */ /* 0x000fe400000108d2 */
[--C-:B------:R-:W-:Y:S01]  /*8490*/  FFMA.FTZ R38, R38, c[0x0][0x2d0], -R209.reuse ;  /* 0x0000b40026267a23 */ /* 0x100fe200000108d1 */
[----:B------:R-:W-:Y:S01]  /*84a0*/  MUFU.EX2 R246, R36 ;  /* 0x0000002400f67308 */ /* 0x000fe20000000800 */
[----:B------:R-:W-:Y:S01]  /*84b0*/  FFMA.FTZ R39, R39, c[0x0][0x2d0], -R209 ;  /* 0x0000b40027277a23 */ /* 0x000fe200000108d1 */
[-C--:B-1----:R-:W-:Y:S05]  /*84c0*/  HMMA.16816.F32.BF16 R4, R180, R204.reuse, R4 ;  /* 0x000000ccb404723c */ /* 0x082fea0000041804 */
[----:B------:R-:W-:Y:S01]  /*84d0*/  FMUL.FTZ R10, R0, R178 ;  /* 0x000000b2000a7220 */ /* 0x000fe20000410000 */
[----:B------:R-:W-:Y:S01]  /*84e0*/  F2FP.BF16.PACK_AB R178, R174, R219 ;  /* 0x000000dbaeb2723e */ /* 0x000fe200000010ff */
[----:B------:R-:W-:Y:S01]  /*84f0*/  FMUL.FTZ R11, R0, R179 ;  /* 0x000000b3000b7220 */ /* 0x000fe20000410000 */
[----:B------:R-:W-:Y:S01]  /*8500*/  F2FP.BF16.PACK_AB R179, R218, R217 ;  /* 0x000000d9dab3723e */ /* 0x000fe200000010ff */
[--C-:B------:R-:W-:Y:S03]  /*8510*/  FFMA.FTZ R44, R44, c[0x0][0x2d0], -R208.reuse ;  /* 0x0000b4002c2c7a23 */ /* 0x100fe600000108d0 */
[--C-:B------:R-:W-:Y:S01]  /*8520*/  FFMA.FTZ R45, R45, c[0x0][0x2d0], -R208.reuse ;  /* 0x0000b4002d2d7a23 */ /* 0x100fe200000108d0 */
[----:B------:R-:W-:Y:S01]  /*8530*/  MUFU.EX2 R220, R44 ;  /* 0x0000002c00dc7308 */ /* 0x000fe20000000800 */
[--C-:B------:R-:W-:Y:S01]  /*8540*/  FFMA.FTZ R46, R46, c[0x0][0x2d0], -R3.reuse ;  /* 0x0000b4002e2e7a23 */ /* 0x100fe20000010803 */
[C---:B------:R-:W-:Y:S04]  /*8550*/  HMMA.16816.F32.BF16 R8, R176.reuse, R204, R8 ;  /* 0x000000ccb008723c */ /* 0x040fe80000041808 */
[--C-:B------:R-:W-:Y:S02]  /*8560*/  FFMA.FTZ R47, R47, c[0x0][0x2d0], -R3.reuse ;  /* 0x0000b4002f2f7a23 */ /* 0x100fe40000010803 */
[--C-:B------:R-:W-:Y:S02]  /*8570*/  FFMA.FTZ R57, R57, c[0x0][0x2d0], -R208.reuse ;  /* 0x0000b40039397a23 */ /* 0x100fe400000108d0 */
[-C--:B------:R-:W-:Y:S04]  /*8580*/  HMMA.16816.F32.BF16 R12, R176, R206.reuse, R12 ;  /* 0x000000ceb00c723c */ /* 0x080fe8000004180c */
[--C-:B------:R-:W-:Y:S02]  /*8590*/  FFMA.FTZ R58, R58, c[0x0][0x2d0], -R3.reuse ;  /* 0x0000b4003a3a7a23 */ /* 0x100fe40000010803 */
[--C-:B------:R-:W-:Y:S02]  /*85a0*/  FFMA.FTZ R59, R59, c[0x0][0x2d0], -R3.reuse ;  /* 0x0000b4003b3b7a23 */ /* 0x100fe40000010803 */
[C---:B------:R-:W-:Y:S04]  /*85b0*/  HMMA.16816.F32.BF16 R16, R180.reuse, R206, R16 ;  /* 0x000000ceb410723c */ /* 0x040fe80000041810 */
[C---:B------:R-:W-:Y:S02]  /*85c0*/  FMUL.FTZ R126, R0.reuse, R126 ;  /* 0x0000007e007e7220 */ /* 0x040fe40000410000 */
[C---:B------:R-:W-:Y:S01]  /*85d0*/  FMUL.FTZ R127, R0.reuse, R127 ;  /* 0x0000007f007f7220 */ /* 0x040fe20000410000 */
[----:B------:R-:W-:Y:S01]  /*85e0*/  MOV R207, R245 ;  /* 0x000000f500cf7202 */ /* 0x000fe20000000f00 */
[-C--:B---3--:R-:W-:Y:S01]  /*85f0*/  HMMA.16816.F32.BF16 R68, R180, R184.reuse, R68 ;  /* 0x000000b8b444723c */ /* 0x088fe20000041844 */
[----:B------:R-:W-:Y:S03]  /*8600*/  MUFU.EX2 R245, R49 ;  /* 0x0000003100f57308 */ /* 0x000fe60000000800 */
[C---:B------:R-:W-:Y:S01]  /*8610*/  FMUL.FTZ R138, R0.reuse, R138 ;  /* 0x0000008a008a7220 */ /* 0x040fe20000410000 */
[----:B------:R-:W-:Y:S01]  /*8620*/  MOV R206, R244 ;  /* 0x000000f400ce7202 */ /* 0x000fe20000000f00 */
[----:B------:R-:W-:Y:S02]  /*8630*/  FMUL.FTZ R139, R0, R139 ;  /* 0x0000008b008b7220 */ /* 0x000fe40000410000 */
[C---:B------:R-:W-:Y:S03]  /*8640*/  HMMA.16816.F32.BF16 R72, R176.reuse, R184, R72 ;  /* 0x000000b8b048723c */ /* 0x040fe60000041848 */
[----:B------:R-:W-:Y:S01]  /*8650*/  MUFU.EX2 R244, R51 ;  /* 0x0000003300f47308 */ /* 0x000fe20000000800 */
[C---:B------:R-:W-:Y:S02]  /*8660*/  FMUL.FTZ R140, R168.reuse, R140 ;  /* 0x0000008ca88c7220 */ /* 0x040fe40000410000 */
[----:B------:R-:W-:Y:S02]  /*8670*/  FMUL.FTZ R141, R168, R141 ;  /* 0x0000008da88d7220 */ /* 0x000fe40000410000 */
[-C--:B------:R-:W-:Y:S04]  /*8680*/  HMMA.16816.F32.BF16 R76, R176, R186.reuse, R76 ;  /* 0x000000bab04c723c */ /* 0x080fe8000004184c */
[C---:B------:R-:W-:Y:S02]  /*8690*/  FMUL.FTZ R142, R0.reuse, R142 ;  /* 0x0000008e008e7220 */ /* 0x040fe40000410000 */
[----:B------:R-:W-:Y:S02]  /*86a0*/  FMUL.FTZ R143, R0, R143 ;  /* 0x0000008f008f7220 */ /* 0x000fe40000410000 */
[C---:B------:R-:W-:Y:S01]  /*86b0*/  HMMA.16816.F32.BF16 R80, R180.reuse, R186, R80 ;  /* 0x000000bab450723c */ /* 0x040fe20000041850 */
[----:B------:R-:W1:Y:S03]  /*86c0*/  LDSM.16.MT88.4 R184, [R227+0x100] ;  /* 0x00010000e3b8783b */ /* 0x000e660000004200 */
[C---:B------:R-:W-:Y:S02]  /*86d0*/  FMUL.FTZ R144, R170.reuse, R144 ;  /* 0x00000090aa907220 */ /* 0x040fe40000410000 */
[C---:B------:R-:W-:Y:S02]  /*86e0*/  FMUL.FTZ R145, R170.reuse, R145 ;  /* 0x00000091aa917220 */ /* 0x040fe40000410000 */
[C---:B------:R-:W-:Y:S04]  /*86f0*/  FMUL.FTZ R146, R169.reuse, R146 ;  /* 0x00000092a9927220 */ /* 0x040fe80000410000 */
[C---:B------:R-:W-:Y:S02]  /*8700*/  FMUL.FTZ R147, R169.reuse, R147 ;  /* 0x00000093a9937220 */ /* 0x040fe40000410000 */
[C---:B------:R-:W-:Y:S02]  /*8710*/  FMUL.FTZ R148, R170.reuse, R148 ;  /* 0x00000094aa947220 */ /* 0x040fe40000410000 */
[----:B------:R-:W-:Y:S02]  /*8720*/  FMUL.FTZ R149, R170, R149 ;  /* 0x00000095aa957220 */ /* 0x000fe40000410000 */
[C---:B------:R-:W-:Y:S02]  /*8730*/  FMUL.FTZ R150, R169.reuse, R150 ;  /* 0x00000096a9967220 */ /* 0x040fe40000410000 */
[C---:B------:R-:W-:Y:S02]  /*8740*/  FMUL.FTZ R151, R169.reuse, R151 ;  /* 0x00000097a9977220 */ /* 0x040fe40000410000 */
[C---:B------:R-:W-:Y:S02]  /*8750*/  FMUL.FTZ R152, R168.reuse, R152 ;  /* 0x00000098a8987220 */ /* 0x040fe40000410000 */
[----:B------:R-:W-:Y:S02]  /*8760*/  FMUL.FTZ R153, R168, R153 ;  /* 0x00000099a8997220 */ /* 0x000fe40000410000 */
[C---:B------:R-:W-:Y:S02]  /*8770*/  FMUL.FTZ R154, R0.reuse, R154 ;  /* 0x0000009a009a7220 */ /* 0x040fe40000410000 */
[----:B------:R-:W-:Y:S02]  /*8780*/  FMUL.FTZ R155, R0, R155 ;  /* 0x0000009b009b7220 */ /* 0x000fe40000410000 */
[C---:B------:R-:W-:Y:S02]  /*8790*/  FMUL.FTZ R156, R168.reuse, R156 ;  /* 0x0000009ca89c7220 */ /* 0x040fe40000410000 */
[----:B------:R-:W-:Y:S02]  /*87a0*/  FMUL.FTZ R157, R168, R157 ;  /* 0x0000009da89d7220 */ /* 0x000fe40000410000 */
[C---:B------:R-:W-:Y:S02]  /*87b0*/  FMUL.FTZ R158, R0.reuse, R158 ;  /* 0x0000009e009e7220 */ /* 0x040fe40000410000 */
[----:B------:R-:W-:Y:S02]  /*87c0*/  FMUL.FTZ R159, R0, R159 ;  /* 0x0000009f009f7220 */ /* 0x000fe40000410000 */
[C---:B------:R-:W-:Y:S02]  /*87d0*/  FMUL.FTZ R160, R170.reuse, R160 ;  /* 0x000000a0aaa07220 */ /* 0x040fe40000410000 */
[C---:B------:R-:W-:Y:S01]  /*87e0*/  FMUL.FTZ R161, R170.reuse, R161 ;  /* 0x000000a1aaa17220 */ /* 0x040fe20000410000 */
[-C--:B-1----:R-:W-:Y:S03]  /*87f0*/  HMMA.16816.F32.BF16 R84, R180, R184.reuse, R84 ;  /* 0x000000b8b454723c */ /* 0x082fe60000041854 */
[C---:B------:R-:W-:Y:S02]  /*8800*/  FMUL.FTZ R162, R169.reuse, R162 ;  /* 0x000000a2a9a27220 */ /* 0x040fe40000410000 */
[C---:B------:R-:W-:Y:S02]  /*8810*/  FMUL.FTZ R163, R169.reuse, R163 ;  /* 0x000000a3a9a37220 */ /* 0x040fe40000410000 */
[C---:B------:R-:W-:Y:S01]  /*8820*/  FMUL.FTZ R20, R170.reuse, R192 ;  /* 0x000000c0aa147220 */ /* 0x040fe20000410000 */
[C---:B------:R-:W-:Y:S04]  /*8830*/  HMMA.16816.F32.BF16 R88, R176.reuse, R184, R88 ;  /* 0x000000b8b058723c */ /* 0x040fe80000041858 */
[----:B--2---:R-:W-:Y:S02]  /*8840*/  FMUL.FTZ R21, R170, R193 ;  /* 0x000000c1aa157220 */ /* 0x004fe40000410000 */
[----:B------:R-:W-:Y:S02]  /*8850*/  FMUL.FTZ R22, R169, R194 ;  /* 0x000000c2a9167220 */ /* 0x000fe40000410000 */
[-C--:B------:R-:W-:Y:S04]  /*8860*/  HMMA.16816.F32.BF16 R92, R176, R186.reuse, R92 ;  /* 0x000000bab05c723c */ /* 0x080fe8000004185c */
[C---:B------:R-:W-:Y:S02]  /*8870*/  FMUL.FTZ R164, R168.reuse, R164 ;  /* 0x000000a4a8a47220 */ /* 0x040fe40000410000 */
[----:B------:R-:W-:Y:S02]  /*8880*/  FMUL.FTZ R165, R168, R165 ;  /* 0x000000a5a8a57220 */ /* 0x000fe40000410000 */
[C---:B------:R-:W-:Y:S01]  /*8890*/  HMMA.16816.F32.BF16 R96, R180.reuse, R186, R96 ;  /* 0x000000bab460723c */ /* 0x040fe20000041860 */
[----:B------:R-:W1:Y:S03]  /*88a0*/  LDSM.16.MT88.4 R184, [R226+0x100] ;  /* 0x00010000e2b8783b */ /* 0x000e660000004200 */
[C---:B------:R-:W-:Y:S02]  /*88b0*/  FMUL.FTZ R166, R0.reuse, R166 ;  /* 0x000000a600a67220 */ /* 0x040fe40000410000 */
[----:B------:R-:W-:Y:S02]  /*88c0*/  FMUL.FTZ R167, R0, R167 ;  /* 0x000000a700a77220 */ /* 0x000fe40000410000 */
[--C-:B------:R-:W-:Y:S04]  /*88d0*/  FFMA.FTZ R40, R40, c[0x0][0x2d0], -R208.reuse ;  /* 0x0000b40028287a23 */ /* 0x100fe800000108d0 */
[----:B------:R-:W-:Y:S02]  /*88e0*/  FFMA.FTZ R41, R41, c[0x0][0x2d0], -R208 ;  /* 0x0000b40029297a23 */ /* 0x000fe400000108d0 */
[--C-:B------:R-:W-:Y:S02]  /*88f0*/  FFMA.FTZ R42, R42, c[0x0][0x2d0], -R3.reuse ;  /* 0x0000b4002a2a7a23 */ /* 0x100fe40000010803 */
[----:B------:R-:W-:Y:S01]  /*8900*/  FFMA.FTZ R43, R43, c[0x0][0x2d0], -R3 ;  /* 0x0000b4002b2b7a23 */ /* 0x000fe20000010803 */
[----:B------:R-:W-:Y:S01]  /*8910*/  MUFU.EX2 R219, R41 ;  /* 0x0000002900db7308 */ /* 0x000fe20000000800 */
[--C-:B------:R-:W-:Y:S02]  /*8920*/  FFMA.FTZ R23, R23, c[0x0][0x2d0], -R209.reuse ;  /* 0x0000b40017177a23 */ /* 0x100fe400000108d1 */
[--C-:B------:R-:W-:Y:S02]  /*8930*/  FFMA.FTZ R32, R32, c[0x0][0x2d0], -R210.reuse ;  /* 0x0000b40020207a23 */ /* 0x100fe400000108d2 */
[----:B------:R-:W-:Y:S02]  /*8940*/  FFMA.FTZ R33, R33, c[0x0][0x2d0], -R210 ;  /* 0x0000b40021217a23 */ /* 0x000fe400000108d2 */
[--C-:B------:R-:W-:Y:S02]  /*8950*/  FFMA.FTZ R34, R34, c[0x0][0x2d0], -R209.reuse ;  /* 0x0000b40022227a23 */ /* 0x100fe400000108d1 */
[----:B------:R-:W-:Y:S01]  /*8960*/  FFMA.FTZ R35, R35, c[0x0][0x2d0], -R209 ;  /* 0x0000b40023237a23 */ /* 0x000fe200000108d1 */
[----:B------:R2:W-:Y:S01]  /*8970*/  MUFU.EX2 R222, R33 ;  /* 0x0000002100de7308 */ /* 0x0005e20000000800 */
[--C-:B------:R-:W-:Y:S02]  /*8980*/  FFMA.FTZ R24, R24, c[0x0][0x2d0], -R208.reuse ;  /* 0x0000b40018187a23 */ /* 0x100fe400000108d0 */
[--C-:B------:R-:W-:Y:S02]  /*8990*/  FFMA.FTZ R25, R25, c[0x0][0x2d0], -R208.reuse ;  /* 0x0000b40019197a23 */ /* 0x100fe400000108d0 */
[--C-:B------:R-:W-:Y:S02]  /*89a0*/  FFMA.FTZ R26, R26, c[0x0][0x2d0], -R3.reuse ;  /* 0x0000b4001a1a7a23 */ /* 0x100fe40000010803 */
[--C-:B------:R-:W-:Y:S02]  /*89b0*/  FFMA.FTZ R27, R27, c[0x0][0x2d0], -R3.reuse ;  /* 0x0000b4001b1b7a23 */ /* 0x100fe40000010803 */
[--C-:B------:R-:W-:Y:S01]  /*89c0*/  FFMA.FTZ R28, R28, c[0x0][0x2d0], -R208.reuse ;  /* 0x0000b4001c1c7a23 */ /* 0x100fe200000108d0 */
[----:B------:R3:W-:Y:S01]  /*89d0*/  MUFU.EX2 R223, R34 ;  /* 0x0000002200df7308 */ /* 0x0007e20000000800 */
[--C-:B------:R-:W-:Y:S02]  /*89e0*/  FFMA.FTZ R29, R29, c[0x0][0x2d0], -R208.reuse ;  /* 0x0000b4001d1d7a23 */ /* 0x100fe400000108d0 */
[--C-:B------:R-:W-:Y:S01]  /*89f0*/  FFMA.FTZ R30, R30, c[0x0][0x2d0], -R3.reuse ;  /* 0x0000b4001e1e7a23 */ /* 0x100fe20000010803 */
[-C--:B-1----:R-:W-:Y:S03]  /*8a00*/  HMMA.16816.F32.BF16 R100, R180, R184.reuse, R100 ;  /* 0x000000b8b464723c */ /* 0x082fe60000041864 */
[----:B------:R-:W-:Y:S02]  /*8a10*/  FFMA.FTZ R31, R31, c[0x0][0x2d0], -R3 ;  /* 0x0000b4001f1f7a23 */ /* 0x000fe40000010803 */
[----:B------:R-:W-:Y:S01]  /*8a20*/  FFMA.FTZ R60, R60, c[0x0][0x2d0], -R208 ;  /* 0x0000b4003c3c7a23 */ /* 0x000fe200000108d0 */
[----:B------:R1:W-:Y:S02]  /*8a30*/  MUFU.EX2 R221, R35 ;  /* 0x0000002300dd7308 */ /* 0x0003e40000000800 */
[C---:B------:R-:W-:Y:S04]  /*8a40*/  HMMA.16816.F32.BF16 R104, R176.reuse, R184, R104 ;  /* 0x000000b8b068723c */ /* 0x040fe80000041868 */
[----:B--2---:R-:W-:Y:S04]  /*8a50*/  FMUL.FTZ R33, R168, R197 ;  /* 0x000000c5a8217220 */ /* 0x004fe80000410000 */
[-C--:B------:R-:W-:Y:S01]  /*8a60*/  HMMA.16816.F32.BF16 R108, R176, R186.reuse, R108 ;  /* 0x000000bab06c723c */ /* 0x080fe2000004186c */
[----:B------:R2:W-:Y:S03]  /*8a70*/  MUFU.EX2 R204, R23 ;  /* 0x0000001700cc7308 */ /* 0x0005e60000000800 */
[C---:B---3--:R-:W-:Y:S04]  /*8a80*/  FMUL.FTZ R34, R0.reuse, R198 ;  /* 0x000000c600227220 */ /* 0x048fe80000410000 */
[C---:B------:R-:W-:Y:S01]  /*8a90*/  HMMA.16816.F32.BF16 R112, R180.reuse, R186, R112 ;  /* 0x000000bab470723c */ /* 0x040fe20000041870 */
[----:B------:R-:W3:Y:S02]  /*8aa0*/  LDSM.16.MT88.4 R184, [R224+0x2100] ;  /* 0x00210000e0b8783b */ /* 0x000ee40000004200 */
[----:B------:R-:W4:Y:S01]  /*8ab0*/  MUFU.EX2 R198, R40 ;  /* 0x0000002800c67308 */ /* 0x000f220000000800 */
[----:B-1----:R-:W-:Y:S09]  /*8ac0*/  FMUL.FTZ R35, R0, R199 ;  /* 0x000000c700237220 */ /* 0x002ff20000410000 */
[----:B------:R-:W-:Y:S01]  /*8ad0*/  MUFU.EX2 R199, R38 ;  /* 0x0000002600c77308 */ /* 0x000fe20000000800 */
[----:B--2---:R-:W-:Y:S09]  /*8ae0*/  FMUL.FTZ R23, R169, R195 ;  /* 0x000000c3a9177220 */ /* 0x004ff20000410000 */
[----:B------:R1:W2:Y:S01]  /*8af0*/  MUFU.EX2 R205, R32 ;  /* 0x0000002000cd7308 */ /* 0x0002a20000000800 */
[----:B----4-:R-:W-:Y:S09]  /*8b00*/  F2FP.BF16.PACK_AB R40, R219, R198 ;  /* 0x000000c6db28723e */ /* 0x010ff200000010ff */
[----:B------:R4:W-:Y:S01]  /*8b10*/  MUFU.EX2 R249, R24 ;  /* 0x0000001800f97308 */ /* 0x0009e20000000800 */
[-C--:B---3--:R-:W-:Y:S09]  /*8b20*/  HMMA.16816.F32.BF16 R116, R180, R184.reuse, R116 ;  /* 0x000000b8b474723c */ /* 0x088ff20000041874 */
[----:B------:R3:W-:Y:S03]  /*8b30*/  MUFU.EX2 R252, R25 ;  /* 0x0000001900fc7308 */ /* 0x0007e60000000800 */
[----:B-1----:R-:W-:Y:S01]  /*8b40*/  FMUL.FTZ R32, R168, R196 ;  /* 0x000000c4a8207220 */ /* 0x002fe20000410000 */
[C---:B------:R-:W-:Y:S06]  /*8b50*/  HMMA.16816.F32.BF16 R120, R176.reuse, R184, R120 ;  /* 0x000000b8b078723c */ /* 0x040fec0000041878 */
[----:B------:R-:W-:Y:S02]  /*8b60*/  MUFU.EX2 R196, R42 ;  /* 0x0000002a00c47308 */ /* 0x000fe40000000800 */
[-C--:B------:R-:W-:Y:S04]  /*8b70*/  HMMA.16816.F32.BF16 R124, R176, R186.reuse, R124 ;  /* 0x000000bab07c723c */ /* 0x080fe8000004187c */
[C---:B----4-:R-:W-:Y:S01]  /*8b80*/  FMUL.FTZ R24, R170.reuse, R200 ;  /* 0x000000c8aa187220 */ /* 0x050fe20000410000 */
[----:B------:R-:W-:Y:S03]  /*8b90*/  MOV R200, R204 ;  /* 0x000000cc00c87202 */ /* 0x000fe60000000f00 */
[----:B------:R1:W-:Y:S01]  /*8ba0*/  MUFU.EX2 R192, R27 ;  /* 0x0000001b00c07308 */ /* 0x0003e20000000800 */
[C---:B------:R-:W-:Y:S01]  /*8bb0*/  HMMA.16816.F32.BF16 R128, R180.reuse, R186, R128 ;  /* 0x000000bab480723c */ /* 0x040fe20000041880 */
[----:B------:R-:W4:Y:S03]  /*8bc0*/  LDSM.16.MT88.4 R184, [R225+0x2100] ;  /* 0x00210000e1b8783b */ /* 0x000f260000004200 */
[----:B---3--:R-:W-:Y:S01]  /*8bd0*/  FMUL.FTZ R25, R170, R201 ;  /* 0x000000c9aa197220 */ /* 0x008fe20000410000 */
[----:B--2---:R-:W-:Y:S02]  /*8be0*/  MOV R201, R205 ;  /* 0x000000cd00c97202 */ /* 0x004fe40000000f00 */
[----:B------:R-:W-:Y:S02]  /*8bf0*/  MOV R205, R248 ;  /* 0x000000f800cd7202 */ /* 0x000fe40000000f00 */
[----:B------:R-:W2:Y:S10]  /*8c00*/  MUFU.EX2 R204, R43 ;  /* 0x0000002b00cc7308 */ /* 0x000eb40000000800 */
[----:B------:R3:W-:Y:S01]  /*8c10*/  MUFU.EX2 R248, R48 ;  /* 0x0000003000f87308 */ /* 0x0007e20000000800 */
[----:B-1----:R-:W-:Y:S01]  /*8c20*/  FMUL.FTZ R27, R169, R203 ;  /* 0x000000cba91b7220 */ /* 0x002fe20000410000 */
[----:B------:R-:W-:Y:S08]  /*8c30*/  MOV R203, R222 ;  /* 0x000000de00cb7202 */ /* 0x000ff00000000f00 */
[----:B------:R-:W1:Y:S01]  /*8c40*/  MUFU.EX2 R222, R45 ;  /* 0x0000002d00de7308 */ /* 0x000e620000000800 */
[----:B--2---:R-:W-:Y:S09]  /*8c50*/  F2FP.BF16.PACK_AB R41, R204, R196 ;  /* 0x000000c4cc29723e */ /* 0x004ff200000010ff */
[----:B------:R-:W-:Y:S01]  /*8c60*/  MUFU.EX2 R195, R28 ;  /* 0x0000001c00c37308 */ /* 0x000fe20000000800 */
[-C--:B----4-:R-:W-:Y:S01]  /*8c70*/  HMMA.16816.F32.BF16 R132, R180, R184.reuse, R132 ;  /* 0x000000b8b484723c */ /* 0x090fe20000041884 */
[----:B---3--:R-:W2:Y:S04]  /*8c80*/  LDL.LU R48, [R1+0x4] ;  /* 0x0000040001307983 */ /* 0x008ea80000300800 */
[----:B------:R-:W3:Y:S04]  /*8c90*/  LDL.LU R49, [R1+0x8] ;  /* 0x0000080001317983 */ /* 0x000ee80000300800 */
[----:B------:R4:W4:Y:S01]  /*8ca0*/  MUFU.EX2 R194, R29 ;  /* 0x0000001d00c27308 */ /* 0x0009220000000800 */
[C---:B------:R-:W-:Y:S04]  /*8cb0*/  HMMA.16816.F32.BF16 R136, R176.reuse, R184, R136 ;  /* 0x000000b8b088723c */ /* 0x040fe80000041888 */
[----:B-1----:R-:W-:Y:S04]  /*8cc0*/  F2FP.BF16.PACK_AB R42, R222, R220 ;  /* 0x000000dcde2a723e */ /* 0x002fe800000010ff */
[-C--:B------:R-:W-:Y:S01]  /*8cd0*/  HMMA.16816.F32.BF16 R140, R176, R186.reuse, R140 ;  /* 0x000000bab08c723c */ /* 0x080fe2000004188c */
[----:B------:R1:W-:Y:S07]  /*8ce0*/  MUFU.EX2 R193, R30 ;  /* 0x0000001e00c17308 */ /* 0x0003ee0000000800 */
[C---:B------:R-:W-:Y:S01]  /*8cf0*/  HMMA.16816.F32.BF16 R144, R180.reuse, R186, R144 ;  /* 0x000000bab490723c */ /* 0x040fe20000041890 */
[----:B------:R-:W1:Y:S02]  /*8d00*/  LDSM.16.MT88.4 R184, [R227+0x2100] ;  /* 0x00210000e3b8783b */ /* 0x000e640000004200 */
[----:B------:R-:W-:Y:S01]  /*8d10*/  MUFU.EX2 R197, R31 ;  /* 0x0000001f00c57308 */ /* 0x000fe20000000800 */
[----:B----4-:R-:W-:Y:S02]  /*8d20*/  F2FP.BF16.PACK_AB R29, R200, R250 ;  /* 0x000000fac81d723e */ /* 0x010fe400000010ff */
[----:B-1----:R-:W-:Y:S02]  /*8d30*/  F2FP.BF16.PACK_AB R30, R203, R201 ;  /* 0x000000c9cb1e723e */ /* 0x002fe400000010ff */
[-C--:B------:R-:W-:Y:S08]  /*8d40*/  HMMA.16816.F32.BF16 R148, R180, R184.reuse, R148 ;  /* 0x000000b8b494723c */ /* 0x080ff00000041894 */
[C---:B------:R-:W-:Y:S08]  /*8d50*/  HMMA.16816.F32.BF16 R152, R176.reuse, R184, R152 ;  /* 0x000000b8b098723c */ /* 0x040ff00000041898 */
[-C--:B------:R-:W-:Y:S08]  /*8d60*/  HMMA.16816.F32.BF16 R156, R176, R186.reuse, R156 ;  /* 0x000000bab09c723c */ /* 0x080ff0000004189c */
[C---:B------:R-:W-:Y:S01]  /*8d70*/  HMMA.16816.F32.BF16 R160, R180.reuse, R186, R160 ;  /* 0x000000bab4a0723c */ /* 0x040fe200000418a0 */
[----:B------:R-:W1:Y:S07]  /*8d80*/  LDSM.16.MT88.4 R184, [R226+0x2100] ;  /* 0x00210000e2b8783b */ /* 0x000e6e0000004200 */
[-C--:B-1----:R-:W-:Y:S08]  /*8d90*/  HMMA.16816.F32.BF16 R20, R180, R184.reuse, R20 ;  /* 0x000000b8b414723c */ /* 0x082ff00000041814 */
[C---:B------:R-:W-:Y:S01]  /*8da0*/  HMMA.16816.F32.BF16 R32, R176.reuse, R184, R32 ;  /* 0x000000b8b020723c */ /* 0x040fe20000041820 */
[----:B------:R1:W4:Y:S06]  /*8db0*/  MUFU.EX2 R184, R26 ;  /* 0x0000001a00b87308 */ /* 0x00032c0000000800 */
[----:B------:R-:W-:Y:S01]  /*8dc0*/  MOV R185, R188 ;  /* 0x000000bc00b97202 */ /* 0x000fe20000000f00 */
[-C--:B------:R-:W-:Y:S01]  /*8dd0*/  HMMA.16816.F32.BF16 R164, R176, R186.reuse, R164 ;  /* 0x000000bab0a4723c */ /* 0x080fe200000418a4 */
[----:B------:R-:W4:Y:S03]  /*8de0*/  LDSM.16.MT88.4 R176, [R224+0x900] ;  /* 0x00090000e0b0783b */ /* 0x000f260000004200 */
[----:B------:R-:W-:Y:S02]  /*8df0*/  F2FP.BF16.PACK_AB R28, R185, R251 ;  /* 0x000000fbb91c723e */ /* 0x000fe400000010ff */
[----:B------:R-:W-:Y:S02]  /*8e00*/  MOV R188, R247 ;  /* 0x000000f700bc7202 */ /* 0x000fe40000000f00 */
[----:B------:R-:W2:Y:S01]  /*8e10*/  MUFU.EX2 R247, R37 ;  /* 0x0000002500f77308 */ /* 0x000ea20000000800 */
[----:B-1----:R-:W-:Y:S03]  /*8e20*/  FMUL.FTZ R26, R169, R202 ;  /* 0x000000caa91a7220 */ /* 0x002fe60000410000 */
[----:B------:R-:W-:Y:S06]  /*8e30*/  MOV R202, R223 ;  /* 0x000000df00ca7202 */ /* 0x000fec0000000f00 */
[----:B------:R1:W-:Y:S01]  /*8e40*/  MUFU.EX2 R223, R50 ;  /* 0x0000003200df7308 */ /* 0x0003e20000000800 */
[----:B------:R-:W-:Y:S07]  /*8e50*/  HMMA.16816.F32.BF16 R24, R180, R186, R24 ;  /* 0x000000bab418723c */ /* 0x000fee0000041818 */
[----:B------:R-:W-:Y:S02]  /*8e60*/  MOV R187, R221 ;  /* 0x000000dd00bb7202 */ /* 0x000fe40000000f00 */
[----:B------:R-:W-:Y:S01]  /*8e70*/  F2FP.BF16.PACK_AB R180, R252, R249 ;  /* 0x000000f9fcb4723e */ /* 0x000fe200000010ff */
[----:B------:R1:W1:Y:S02]  /*8e80*/  MUFU.EX2 R221, R39 ;  /* 0x0000002700dd7308 */ /* 0x0002640000000800 */
[----:B------:R-:W-:Y:S02]  /*8e90*/  F2FP.BF16.PACK_AB R31, R187, R202 ;  /* 0x000000cabb1f723e */ /* 0x000fe400000010ff */
[----:B------:R-:W-:Y:S02]  /*8ea0*/  F2FP.BF16.PACK_AB R182, R194, R195 ;  /* 0x000000c3c2b6723e */ /* 0x000fe400000010ff */
[----:B----4-:R-:W-:Y:S02]  /*8eb0*/  F2FP.BF16.PACK_AB R181, R192, R184 ;  /* 0x000000b8c0b5723e */ /* 0x010fe400000010ff */
[----:B------:R-:W-:Y:S01]  /*8ec0*/  F2FP.BF16.PACK_AB R183, R197, R193 ;  /* 0x000000c1c5b7723e */ /* 0x000fe200000010ff */
[-C--:B------:R-:W-:Y:S01]  /*8ed0*/  HMMA.16816.F32.BF16 R4, R28, R176.reuse, R4 ;  /* 0x000000b01c04723c */ /* 0x080fe20000041804 */
[----:B-1----:R-:W4:Y:S04]  /*8ee0*/  LDL.LU R50, [R1+0xc] ;  /* 0x00000c0001327983 */ /* 0x002f280000300800 */
[----:B------:R-:W2:Y:S01]  /*8ef0*/  LDL.LU R51, [R1] ;  /* 0x0000000001337983 */ /* 0x000ea20000300800 */
[----:B------:R-:W-:Y:S02]  /*8f00*/  MOV R186, R174 ;  /* 0x000000ae00ba7202 */ /* 0x000fe40000000f00 */
[C---:B------:R-:W-:Y:S01]  /*8f10*/  HMMA.16816.F32.BF16 R8, R180.reuse, R176, R8 ;  /* 0x000000b0b408723c */ /* 0x040fe20000041808 */
[----:B------:R-:W-:Y:S01]  /*8f20*/  MUFU.EX2 R174, R46 ;  /* 0x0000002e00ae7308 */ /* 0x000fe20000000800 */
[----:B------:R-:W-:Y:S06]  /*8f30*/  LDSM.16.MT88.4 R36, [R224+0x1100] ;  /* 0x00110000e024783b */ /* 0x000fec0000004200 */
        /* <DEDUP_REMOVED lines=8> */
[----:B---3--:R-:W-:Y:S04]  /*8fc0*/  FFMA.FTZ R168, R168, R49, R212 ;  /* 0x00000031a8a87223 */ /* 0x008fe800000100d4 */
        /* <DEDUP_REMOVED lines=15> */
[----:B----4-:R-:W-:Y:S02]  /*90c0*/  FFMA.FTZ R169, R169, R50, R213 ;  /* 0x00000032a9a97223 */ /* 0x010fe400000100d5 */
[----:B--2---:R-:W-:Y:S02]  /*90d0*/  FFMA.FTZ R170, R170, R51, R214 ;  /* 0x00000033aaaa7223 */ /* 0x004fe400000100d6 */
        /* <DEDUP_REMOVED lines=11> */
[C---:B------:R-:W-:Y:S07]  /*9190*/  HMMA.16816.F32.BF16 R32, R180.reuse, R176, R32 ;  /* 0x000000b0b420723c */ /* 0x040fee0000041820 */
[--C-:B------:R-:W-:Y:S01]  /*91a0*/  FFMA.FTZ R177, R54, c[0x0][0x2d0], -R209.reuse ;  /* 0x0000b40036b17a23 */ /* 0x100fe200000108d1 */
[-C--:B------:R-:W-:Y:S04]  /*91b0*/  HMMA.16816.F32.BF16 R164, R180, R178.reuse, R164 ;  /* 0x000000b2b4a4723c */ /* 0x080fe800000418a4 */
[--C-:B------:R-:W-:Y:S03]  /*91c0*/  FFMA.FTZ R176, R55, c[0x0][0x2d0], -R209.reuse ;  /* 0x0000b40037b07a23 */ /* 0x100fe600000108d1 */
[--C-:B------:R-:W-:Y:S01]  /*91d0*/  FFMA.FTZ R182, R52, c[0x0][0x2d0], -R210.reuse ;  /* 0x0000b40034b67a23 */ /* 0x100fe200000108d2 */
[----:B------:R-:W-:Y:S04]  /*91e0*/  HMMA.16816.F32.BF16 R24, R28, R178, R24 ;  /* 0x000000b21c18723c */ /* 0x000fe80000041818 */
[--C-:B------:R-:W-:Y:S01]  /*91f0*/  FFMA.FTZ R181, R53, c[0x0][0x2d0], -R210.reuse ;  /* 0x0000b40035b57a23 */ /* 0x100fe200000108d2 */
[----:B------:R-:W-:Y:S01]  /*9200*/  MOV R183, R206 ;  /* 0x000000ce00b77202 */ /* 0x000fe20000000f00 */
[--C-:B------:R-:W-:Y:S01]  /*9210*/  FFMA.FTZ R180, R64, c[0x0][0x2d0], -R210.reuse ;  /* 0x0000b40040b47a23 */ /* 0x100fe200000108d2 */
[----:B------:R-:W-:Y:S01]  /*9220*/  F2FP.BF16.PACK_AB R28, R247, R246 ;  /* 0x000000f6f71c723e */ /* 0x000fe200000010ff */
[----:B------:R-:W-:Y:S01]  /*9230*/  FFMA.FTZ R210, R65, c[0x0][0x2d0], -R210 ;  /* 0x0000b40041d27a23 */ /* 0x000fe200000108d2 */
[----:B------:R-:W-:Y:S01]  /*9240*/  F2FP.BF16.PACK_AB R30, R245, R248 ;  /* 0x000000f8f51e723e */ /* 0x000fe200000010ff */
[----:B------:R-:W-:Y:S01]  /*9250*/  LDSM.16.MT88.4 R52, [R226+0x1100] ;  /* 0x00110000e234783b */ /* 0x000fe20000004200 */
[----:B------:R-:W-:Y:S01]  /*9260*/  MUFU.EX2 R214, R180 ;  /* 0x000000b400d67308 */ /* 0x000fe20000000800 */
[----:B------:R-:W-:Y:S01]  /*9270*/  FFMA.FTZ R65, R66, c[0x0][0x2d0], -R209 ;  /* 0x0000b40042417a23 */ /* 0x000fe200000108d1 */
[----:B------:R-:W-:Y:S01]  /*9280*/  F2FP.BF16.PACK_AB R29, R221, R199 ;  /* 0x000000c7dd1d723e */ /* 0x000fe200000010ff */
[--C-:B------:R-:W-:Y:S01]  /*9290*/  FFMA.FTZ R64, R56, c[0x0][0x2d0], -R208.reuse ;  /* 0x0000b40038407a23 */ /* 0x100fe200000108d0 */
[----:B------:R-:W-:Y:S01]  /*92a0*/  F2FP.BF16.PACK_AB R31, R244, R223 ;  /* 0x000000dff41f723e */ /* 0x000fe200000010ff */
[----:B------:R-:W-:Y:S01]  /*92b0*/  FFMA.FTZ R56, R0, R48, R211 ;  /* 0x0000003000387223 */ /* 0x000fe200000100d3 */
[----:B------:R-:W-:Y:S01]  /*92c0*/  MOV R178, R191 ;  /* 0x000000bf00b27202 */ /* 0x000fe20000000f00 */
[----:B------:R-:W-:Y:S01]  /*92d0*/  LDSM.16.MT88.4 R48, [R227+0x1100] ;  /* 0x00110000e330783b */ /* 0x000fe20000004200 */
[----:B------:R-:W-:Y:S01]  /*92e0*/  MOV R0, R188 ;  /* 0x000000bc00007202 */ /* 0x000fe20000000f00 */
[----:B------:R-:W-:Y:S01]  /*92f0*/  FFMA.FTZ R209, R67, c[0x0][0x2d0], -R209 ;  /* 0x0000b40043d17a23 */ /* 0x000fe200000108d1 */
[----:B------:R1:W2:Y:S01]  /*9300*/  MUFU.EX2 R66, R47 ;  /* 0x0000002f00427308 */ /* 0x0002a20000000800 */
[-C--:B------:R-:W-:Y:S03]  /*9310*/  HMMA.16816.F32.BF16 R4, R28, R36.reuse, R4 ;  /* 0x000000241c04723c */ /* 0x080fe60000041804 */
[----:B------:R-:W-:Y:S01]  /*9320*/  MOV R179, R207 ;  /* 0x000000cf00b37202 */ /* 0x000fe20000000f00 */
[----:B------:R-:W-:Y:S02]  /*9330*/  FFMA.FTZ R208, R61, c[0x0][0x2d0], -R208 ;  /* 0x0000b4003dd07a23 */ /* 0x000fe400000108d0 */
[--C-:B------:R-:W-:Y:S02]  /*9340*/  FFMA.FTZ R61, R62, c[0x0][0x2d0], -R3.reuse ;  /* 0x0000b4003e3d7a23 */ /* 0x100fe40000010803 */
[----:B------:R-:W-:Y:S01]  /*9350*/  FFMA.FTZ R3, R63, c[0x0][0x2d0], -R3 ;  /* 0x0000b4003f037a23 */ /* 0x000fe20000010803 */
[----:B------:R-:W-:Y:S03]  /*9360*/  MUFU.EX2 R62, R59 ;  /* 0x0000003b003e7308 */ /* 0x000fe60000000800 */
[----:B------:R-:W-:Y:S01]  /*9370*/  FADD.FTZ R0, R0, R169 ;  /* 0x000000a900007221 */ /* 0x000fe20000010000 */
[----:B------:R-:W-:Y:S06]  /*9380*/  MOV R169, R203 ;  /* 0x000000cb00a97202 */ /* 0x000fec0000000f00 */
[----:B------:R-:W-:Y:S01]  /*9390*/  MUFU.EX2 R63, R58 ;  /* 0x0000003a003f7308 */ /* 0x000fe20000000800 */
[----:B-1----:R-:W1:Y:S01]  /*93a0*/  LDSM.16.MT88.4 R44, [R225+0x1100] ;  /* 0x00110000e12c783b */ /* 0x002e620000004200 */
[----:B--2---:R-:W-:Y:S08]  /*93b0*/  F2FP.BF16.PACK_AB R43, R66, R174 ;  /* 0x000000ae422b723e */ /* 0x004ff000000010ff */
[----:B------:R-:W-:Y:S01]  /*93c0*/  MUFU.EX2 R212, R65 ;  /* 0x0000004100d47308 */ /* 0x000fe20000000800 */
[C---:B------:R-:W-:Y:S08]  /*93d0*/  HMMA.16816.F32.BF16 R8, R40.reuse, R36, R8 ;  /* 0x000000242808723c */ /* 0x040ff00000041808 */
[-C--:B------:R-:W-:Y:S01]  /*93e0*/  HMMA.16816.F32.BF16 R12, R40, R38.reuse, R12 ;  /* 0x00000026280c723c */ /* 0x080fe2000004180c */
[----:B------:R-:W2:Y:S07]  /*93f0*/  MUFU.EX2 R209, R209 ;  /* 0x000000d100d17308 */ /* 0x000eae0000000800 */
[C---:B------:R-:W-:Y:S01]  /*9400*/  HMMA.16816.F32.BF16 R16, R28.reuse, R38, R16 ;  /* 0x000000261c10723c */ /* 0x040fe20000041810 */
[----:B------:R-:W3:Y:S02]  /*9410*/  LDSM.16.MT88.4 R36, [R224+0x3100] ;  /* 0x00310000e024783b */ /* 0x000ee40000004200 */
[----:B------:R-:W-:Y:S10]  /*9420*/  MUFU.EX2 R206, R64 ;  /* 0x0000004000ce7308 */ /* 0x000ff40000000800 */
[----:B------:R-:W-:Y:S01]  /*9430*/  MUFU.EX2 R208, R208 ;  /* 0x000000d000d07308 */ /* 0x000fe20000000800 */
[-C--:B-1----:R-:W-:Y:S03]  /*9440*/  HMMA.16816.F32.BF16 R68, R28, R44.reuse, R68 ;  /* 0x0000002c1c44723c */ /* 0x082fe60000041844 */
[----:B--2---:R-:W-:Y:S06]  /*9450*/  F2FP.BF16.PACK_AB R203, R209, R212 ;  /* 0x000000d4d1cb723e */ /* 0x004fec00000010ff */
[----:B------:R1:W-:Y:S01]  /*9460*/  MUFU.EX2 R213, R181 ;  /* 0x000000b500d57308 */ /* 0x0003e20000000800 */
[C---:B------:R-:W-:Y:S08]  /*9470*/  HMMA.16816.F32.BF16 R72, R40.reuse, R44, R72 ;  /* 0x0000002c2848723c */ /* 0x040ff00000041848 */
[-C--:B------:R-:W-:Y:S01]  /*9480*/  HMMA.16816.F32.BF16 R76, R40, R46.reuse, R76 ;  /* 0x0000002e284c723c */ /* 0x080fe2000004184c */
[----:B------:R2:W-:Y:S07]  /*9490*/  MUFU.EX2 R211, R182 ;  /* 0x000000b600d37308 */ /* 0x0005ee0000000800 */
[C---:B------:R-:W-:Y:S01]  /*94a0*/  HMMA.16816.F32.BF16 R80, R28.reuse, R46, R80 ;  /* 0x0000002e1c50723c */ /* 0x040fe20000041850 */
[----:B------:R-:W4:Y:S02]  /*94b0*/  LDSM.16.MT88.4 R44, [R225+0x3100] ;  /* 0x00310000e12c783b */ /* 0x000f240000004200 */
[----:B------:R-:W-:Y:S01]  /*94c0*/  MUFU.EX2 R207, R177 ;  /* 0x000000b100cf7308 */ /* 0x000fe20000000800 */
[----:B-1----:R-:W-:Y:S04]  /*94d0*/  MOV R181, R215 ;  /* 0x000000d700b57202 */ /* 0x002fe80000000f00 */
[-C--:B------:R-:W-:Y:S05]  /*94e0*/  HMMA.16816.F32.BF16 R84, R28, R48.reuse, R84 ;  /* 0x000000301c54723c */ /* 0x080fea0000041854 */
[----:B------:R-:W1:Y:S03]  /*94f0*/  MUFU.EX2 R215, R210 ;  /* 0x000000d200d77308 */ /* 0x000e660000000800 */
[C---:B------:R-:W-:Y:S04]  /*9500*/  HMMA.16816.F32.BF16 R88, R40.reuse, R48, R88 ;  /* 0x000000302858723c */ /* 0x040fe80000041858 */
[----:B--2---:R-:W-:Y:S03]  /*9510*/  MOV R182, R205 ;  /* 0x000000cd00b67202 */ /* 0x004fe60000000f00 */
[----:B------:R-:W-:Y:S01]  /*9520*/  MUFU.EX2 R205, R57 ;  /* 0x0000003900cd7308 */ /* 0x000fe20000000800 */
[-C--:B------:R-:W-:Y:S04]  /*9530*/  HMMA.16816.F32.BF16 R92, R40, R50.reuse, R92 ;  /* 0x00000032285c723c */ /* 0x080fe8000004185c */
[----:B------:R-:W-:Y:S04]  /*9540*/  FADD.FTZ R0, R182, R0 ;  /* 0x00000000b6007221 */ /* 0x000fe80000010000 */
[C---:B------:R-:W-:Y:S01]  /*9550*/  HMMA.16816.F32.BF16 R96, R28.reuse, R50, R96 ;  /* 0x000000321c60723c */ /* 0x040fe20000041860 */
[----:B------:R-:W2:Y:S01]  /*9560*/  LDSM.16.MT88.4 R48, [R227+0x3100] ;  /* 0x00310000e330783b */ /* 0x000ea20000004200 */
[----:B------:R-:W1:Y:S06]  /*9570*/  MUFU.EX2 R210, R176 ;  /* 0x000000b000d27308 */ /* 0x000e6c0000000800 */
[-C--:B------:R-:W-:Y:S04]  /*9580*/  HMMA.16816.F32.BF16 R100, R28, R52.reuse, R100 ;  /* 0x000000341c64723c */ /* 0x080fe80000041864 */
[----:B------:R-:W1:Y:S04]  /*9590*/  MUFU.EX2 R67, R60 ;  /* 0x0000003c00437308 */ /* 0x000e680000000800 */
[C---:B------:R-:W-:Y:S06]  /*95a0*/  HMMA.16816.F32.BF16 R104, R40.reuse, R52, R104 ;  /* 0x000000342868723c */ /* 0x040fec0000041868 */
[----:B------:R1:W-:Y:S02]  /*95b0*/  MUFU.EX2 R60, R3 ;  /* 0x00000003003c7308 */ /* 0x0003e40000000800 */
[-C--:B------:R-:W-:Y:S08]  /*95c0*/  HMMA.16816.F32.BF16 R108, R40, R54.reuse, R108 ;  /* 0x00000036286c723c */ /* 0x080ff0000004186c */
[C---:B------:R-:W-:Y:S01]  /*95d0*/  HMMA.16816.F32.BF16 R112, R28.reuse, R54, R112 ;  /* 0x000000361c70723c */ /* 0x040fe20000041870 */
[----:B------:R-:W2:Y:S01]  /*95e0*/  LDSM.16.MT88.4 R52, [R226+0x3100] ;  /* 0x00310000e234783b */ /* 0x000ea20000004200 */
[----:B------:R-:W2:Y:S06]  /*95f0*/  MUFU.EX2 R61, R61 ;  /* 0x0000003d003d7308 */ /* 0x000eac0000000800 */
[-C--:B---3--:R-:W-:Y:S04]  /*9600*/  HMMA.16816.F32.BF16 R116, R28, R36.reuse, R116 ;  /* 0x000000241c74723c */ /* 0x088fe80000041874 */
[----:B-1----:R-:W-:Y:S04]  /*9610*/  FADD.FTZ R3, R183, R0 ;  /* 0x00000000b7037221 */ /* 0x002fe80000010000 */
[C---:B------:R-:W-:Y:S04]  /*9620*/  HMMA.16816.F32.BF16 R120, R40.reuse, R36, R120 ;  /* 0x000000242878723c */ /* 0x040fe80000041878 */
[----:B------:R-:W-:Y:S03]  /*9630*/  FADD.FTZ R3, R250, R3 ;  /* 0x00000003fa037221 */ /* 0x000fe60000010000 */
[----:B------:R-:W-:Y:S01]  /*9640*/  MOV R37, R190 ;  /* 0x000000be00257202 */ /* 0x000fe20000000f00 */
[-C--:B------:R-:W-:Y:S04]  /*9650*/  HMMA.16816.F32.BF16 R124, R40, R38.reuse, R124 ;  /* 0x00000026287c723c */ /* 0x080fe8000004187c */
[----:B------:R-:W-:Y:S02]  /*9660*/  MOV R36, R189 ;  /* 0x000000bd00247202 */ /* 0x000fe40000000f00 */
[----:B------:R-:W1:Y:S02]  /*9670*/  LDSM.16.MT88.4 R188, [R224+0x1900] ;  /* 0x00190000e0bc783b */ /* 0x000e640000004200 */
[C---:B------:R-:W-:Y:S08]  /*9680*/  HMMA.16816.F32.BF16 R128, R28.reuse, R38, R128 ;  /* 0x000000261c80723c */ /* 0x040ff00000041880 */
[-C--:B----4-:R-:W-:Y:S08]  /*9690*/  HMMA.16816.F32.BF16 R132, R28, R44.reuse, R132 ;  /* 0x0000002c1c84723c */ /* 0x090ff00000041884 */
[C---:B------:R-:W-:Y:S07]  /*96a0*/  HMMA.16816.F32.BF16 R136, R40.reuse, R44, R136 ;  /* 0x0000002c2888723c */ /* 0x040fee0000041888 */
[----:B------:R-:W-:Y:S01]  /*96b0*/  FADD.FTZ R44, R36, R170 ;  /* 0x000000aa242c7221 */ /* 0x000fe20000010000 */
[-C--:B------:R-:W-:Y:S04]  /*96c0*/  HMMA.16816.F32.BF16 R140, R40, R46.reuse, R140 ;  /* 0x0000002e288c723c */ /* 0x080fe8000004188c */
[----:B------:R-:W-:Y:S01]  /*96d0*/  FADD.FTZ R45, R37, R168 ;  /* 0x000000a8252d7221 */ /* 0x000fe20000010000 */
[----:B------:R-:W-:Y:S01]  /*96e0*/  MOV R168, R202 ;  /* 0x000000ca00a87202 */ /* 0x000fe20000000f00 */
[----:B------:R-:W3:Y:S01]  /*96f0*/  LDSM.16.MT88.4 R36, [R225+0x1900] ;  /* 0x00190000e124783b */ /* 0x000ee20000004200 */
[----:B------:R-:W-:Y:S01]  /*9700*/  F2FP.BF16.PACK_AB R202, R215, R214 ;  /* 0x000000d6d7ca723e */ /* 0x000fe200000010ff */
[C---:B------:R-:W-:Y:S04]  /*9710*/  HMMA.16816.F32.BF16 R144, R28.reuse, R46, R144 ;  /* 0x0000002e1c90723c */ /* 0x040fe80000041890 */
[----:B------:R-:W-:Y:S01]  /*9720*/  FADD.FTZ R45, R178, R45 ;  /* 0x0000002db22d7221 */ /* 0x000fe20000010000 */
[----:B------:R-:W-:Y:S01]  /*9730*/  MOV R170, R187 ;  /* 0x000000bb00aa7202 */ /* 0x000fe20000000f00 */
[----:B------:R-:W-:Y:S02]  /*9740*/  FADD.FTZ R44, R181, R44 ;  /* 0x0000002cb52c7221 */ /* 0x000fe40000010000 */
[-C--:B--2---:R-:W-:Y:S04]  /*9750*/  HMMA.16816.F32.BF16 R148, R28, R48.reuse, R148 ;  /* 0x000000301c94723c */ /* 0x084fe80000041894 */
[----:B------:R-:W-:Y:S02]  /*9760*/  FADD.FTZ R44, R179, R44 ;  /* 0x0000002cb32c7221 */ /* 0x000fe40000010000 */
[----:B------:R-:W-:Y:S02]  /*9770*/  FADD.FTZ R0, R186, R45 ;  /* 0x0000002dba007221 */ /* 0x000fe40000010000 */
[C---:B------:R-:W-:Y:S04]  /*9780*/  HMMA.16816.F32.BF16 R152, R40.reuse, R48, R152 ;  /* 0x000000302898723c */ /* 0x040fe80000041898 */
[----:B------:R-:W-:Y:S02]  /*9790*/  FADD.FTZ R65, R251, R44 ;  /* 0x0000002cfb417221 */ /* 0x000fe40000010000 */
[----:B------:R-:W-:Y:S01]  /*97a0*/  FADD.FTZ R46, R216, R56 ;  /* 0x00000038d82e7221 */ /* 0x000fe20000010000 */
[----:B------:R-:W-:Y:S01]  /*97b0*/  MOV R216, R201 ;  /* 0x000000c900d87202 */ /* 0x000fe20000000f00 */
[-C--:B------:R-:W-:Y:S04]  /*97c0*/  HMMA.16816.F32.BF16 R156, R40, R50.reuse, R156 ;  /* 0x00000032289c723c */ /* 0x080fe8000004189c */
[----:B------:R-:W-:Y:S01]  /*97d0*/  FADD.FTZ R46, R217, R46 ;  /* 0x0000002ed92e7221 */ /* 0x000fe20000010000 */
[----:B------:R-:W-:Y:S01]  /*97e0*/  F2FP.BF16.PACK_AB R201, R210, R207 ;  /* 0x000000cfd2c9723e */ /* 0x000fe200000010ff */
[----:B------:R-:W-:Y:S01]  /*97f0*/  FADD.FTZ R0, R249, R0 ;  /* 0x00000000f9007221 */ /* 0x000fe20000010000 */
[----:B------:R-:W-:Y:S01]  /*9800*/  MOV R217, R200 ;  /* 0x000000c800d97202 */ /* 0x000fe20000000f00 */
[C---:B------:R-:W-:Y:S01]  /*9810*/  HMMA.16816.F32.BF16 R160, R28.reuse, R50, R160 ;  /* 0x000000321ca0723c */ /* 0x040fe200000418a0 */
[----:B------:R-:W-:Y:S03]  /*9820*/  LDSM.16.MT88.4 R48, [R224+0x3900] ;  /* 0x00390000e030783b */ /* 0x000fe60000004200 */
[----:B------:R-:W-:Y:S01]  /*9830*/  FADD.FTZ R56, R218, R46 ;  /* 0x0000002eda387221 */ /* 0x000fe20000010000 */
[----:B------:R-:W-:Y:S01]  /*9840*/  F2FP.BF16.PACK_AB R200, R213, R211 ;  /* 0x000000d3d5c8723e */ /* 0x000fe200000010ff */
[----:B------:R-:W-:Y:S01]  /*9850*/  FADD.FTZ R0, R252, R0 ;  /* 0x00000000fc007221 */ /* 0x000fe20000010000 */
[----:B------:R-:W-:Y:S01]  /*9860*/  MOV R218, R185 ;  /* 0x000000b900da7202 */ /* 0x000fe20000000f00 */
[-C--:B------:R-:W-:Y:S01]  /*9870*/  HMMA.16816.F32.BF16 R20, R28, R52.reuse, R20 ;  /* 0x000000341c14723c */ /* 0x080fe20000041814 */
[----:B------:R-:W-:Y:S03]  /*9880*/  LDSM.16.MT88.4 R44, [R226+0x1900] ;  /* 0x00190000e22c783b */ /* 0x000fe60000004200 */
[----:B------:R-:W-:Y:S02]  /*9890*/  FADD.FTZ R64, R184, R56 ;  /* 0x00000038b8407221 */ /* 0x000fe40000010000 */
[----:B------:R-:W-:Y:S02]  /*98a0*/  FADD.FTZ R0, R195, R0 ;  /* 0x00000000c3007221 */ /* 0x000fe40000010000 */
[C---:B------:R-:W-:Y:S01]  /*98b0*/  HMMA.16816.F32.BF16 R32, R40.reuse, R52, R32 ;  /* 0x000000342820723c */ /* 0x040fe20000041820 */
[----:B------:R-:W-:Y:S03]  /*98c0*/  LDSM.16.MT88.4 R56, [R227+0x3900] ;  /* 0x00390000e338783b */ /* 0x000fe60000004200 */
[----:B------:R-:W-:Y:S04]  /*98d0*/  FADD.FTZ R3, R217, R3 ;  /* 0x00000003d9037221 */ /* 0x000fe80000010000 */
[-C--:B------:R-:W-:Y:S01]  /*98e0*/  HMMA.16816.F32.BF16 R164, R40, R54.reuse, R164 ;  /* 0x0000003628a4723c */ /* 0x080fe200000418a4 */
[----:B------:R-:W2:Y:S03]  /*98f0*/  LDSM.16.MT88.4 R40, [R227+0x1900] ;  /* 0x00190000e328783b */ /* 0x000ea60000004200 */
[----:B------:R-:W-:Y:S01]  /*9900*/  FADD.FTZ R3, R168, R3 ;  /* 0x00000003a8037221 */ /* 0x000fe20000010000 */
[----:B------:R-:W-:Y:S03]  /*9910*/  MOV R168, R171 ;  /* 0x000000ab00a87202 */ /* 0x000fe60000000f00 */
[----:B------:R-:W-:Y:S01]  /*9920*/  HMMA.16816.F32.BF16 R24, R28, R54, R24 ;  /* 0x000000361c18723c */ /* 0x000fe20000041818 */
[----:B------:R-:W4:Y:S06]  /*9930*/  LDSM.16.MT88.4 R52, [R225+0x3900] ;  /* 0x00390000e134783b */ /* 0x000f2c0000004200 */
[----:B------:R-:W-:Y:S01]  /*9940*/  F2FP.BF16.PACK_AB R28, R205, R206 ;  /* 0x000000cecd1c723e */ /* 0x000fe200000010ff */
[-C--:B-1----:R-:W-:Y:S01]  /*9950*/  HMMA.16816.F32.BF16 R180, R200, R188.reuse, R4 ;  /* 0x000000bcc8b4723c */ /* 0x082fe20000041804 */
[----:B------:R-:W1:Y:S04]  /*9960*/  LDSM.16.MT88.4 R4, [R226+0x3900] ;  /* 0x00390000e204783b */ /* 0x000e680000004200 */
[----:B------:R-:W-:Y:S02]  /*9970*/  F2FP.BF16.PACK_AB R30, R208, R67 ;  /* 0x00000043d01e723e */ /* 0x000fe400000010ff */
[----:B------:R-:W-:Y:S02]  /*9980*/  F2FP.BF16.PACK_AB R29, R62, R63 ;  /* 0x0000003f3e1d723e */ /* 0x000fe400000010ff */
[----:B------:R-:W-:Y:S07]  /*9990*/  F2FP.BF16.PACK_AB R31, R60, R61 ;  /* 0x0000003d3c1f723e */ /* 0x000fee00000010ff */
[C---:B------:R-:W-:Y:S07]  /*99a0*/  HMMA.16816.F32.BF16 R176, R28.reuse, R188, R8 ;  /* 0x000000bc1cb0723c */ /* 0x040fee0000041808 */
[----:B------:R-:W-:Y:S01]  /*99b0*/  FADD.FTZ R9, R194, R0 ;  /* 0x00000000c2097221 */ /* 0x000fe20000010000 */
[-C--:B------:R-:W-:Y:S04]  /*99c0*/  HMMA.16816.F32.BF16 R184, R28, R190.reuse, R12 ;  /* 0x000000be1cb8723c */ /* 0x080fe8000004180c */
[----:B------:R-:W-:Y:S02]  /*99d0*/  FADD.FTZ R10, R170, R3 ;  /* 0x00000003aa0a7221 */ /* 0x000fe40000010000 */
[----:B------:R-:W-:Y:S02]  /*99e0*/  FADD.FTZ R8, R218, R65 ;  /* 0x00000041da087221 */ /* 0x000fe40000010000 */
[C---:B------:R-:W-:Y:S04]  /*99f0*/  HMMA.16816.F32.BF16 R188, R200.reuse, R190, R16 ;  /* 0x000000bec8bc723c */ /* 0x040fe80000041810 */
[----:B------:R-:W-:Y:S02]  /*9a00*/  FADD.FTZ R12, R192, R64 ;  /* 0x00000040c00c7221 */ /* 0x000fe40000010000 */
[----:B------:R-:W-:Y:S02]  /*9a10*/  FADD.FTZ R0, R199, R10 ;  /* 0x0000000ac7007221 */ /* 0x000fe40000010000 */
[-C--:B---3--:R-:W-:Y:S04]  /*9a20*/  HMMA.16816.F32.BF16 R68, R200, R36.reuse, R68 ;  /* 0x00000024c844723c */ /* 0x088fe80000041844 */
        /* <DEDUP_REMOVED lines=29> */
[-C--:B----4-:R-:W-:Y:S08]  /*9c00*/  HMMA.16816.F32.BF16 R132, R200, R52.reuse, R132 ;  /* 0x00000034c884723c */ /* 0x090ff00000041884 */
        /* <DEDUP_REMOVED lines=12> */
[----:B------:R-:W-:Y:S01]  /*9cd0*/  FADD.FTZ R5, R174, R3 ;  /* 0x00000003ae057221 */ /* 0x000fe20000010000 */
[----:B------:R-:W-:Y:S01]  /*9ce0*/  MOV R174, R2 ;  /* 0x0000000200ae7202 */ /* 0x000fe20000000f00 */
        /* <DEDUP_REMOVED lines=18> */
[----:B------:R-:W-:Y:S03]  /*9e10*/  FADD.FTZ R0, R61, R7 ;  /* 0x000000073d007221 */ /* 0x000fe60000010000 */
[----:B------:R-:W-:Y:S01]  /*9e20*/  STL [R1+0xc], R4 ;  /* 0x00000c0401007387 */ /* 0x000fe20000100800 */
[----:B------:R-:W-:Y:S03]  /*9e30*/  FADD.FTZ R0, R60, R0 ;  /* 0x000000003c007221 */ /* 0x000fe60000010000 */
[----:B------:R1:W-:Y:S04]  /*9e40*/  STL [R1+0x8], R3 ;  /* 0x0000080301007387 */ /* 0x0003e80000100800 */
[----:B------:R2:W-:Y:S01]  /*9e50*/  STL [R1+0x4], R0 ;  /* 0x0000040001007387 */ /* 0x0005e20000100800 */
[----:B-1----:R-:W-:Y:S02]  /*9e60*/  MOV R3, R172 ;  /* 0x000000ac00037202 */ /* 0x002fe40000000f00 */
[----:B--2---:R-:W-:Y:S01]  /*9e70*/  MOV R0, R173 ;  /* 0x000000ad00007202 */ /* 0x004fe20000000f00 */
[----:B------:R-:W-:-:S05]  /*9e80*/  @P1 BRA `(.L_x_1448) ;  /* 0xffffc6c000001947 */ /* 0x000fca000383ffff */
.L_x_1447:
[----:B-1----:R-:W2:Y:S04]  /*9e90*/  LDL.LU R6, [R1] ;  /* 0x0000000001067983 */ /* 0x002ea80000300800 */
        /* <DEDUP_REMOVED lines=10> */
[----:B----4-:R-:W3:Y:S01]  /*9f40*/  SHFL.BFLY PT, R7, R8, 0x2, 0x1f ;  /* 0x0c401f0008077f89 */ /* 0x010ee200000e0000 */
[----:B-1----:R-:W-:-:S03]  /*9f50*/  FADD.FTZ R11, R11, R6 ;  /* 0x000000060b0b7221 */ /* 0x002fc60000010000 */
[----:B------:R-:W1:Y:S01]  /*9f60*/  SHFL.BFLY PT, R6, R5, 0x2, 0x1f ;  /* 0x0c401f0005067f89 */ /* 0x000e6200000e0000 */
[----:B--2---:R-:W-:-:S03]  /*9f70*/  FADD.FTZ R9, R9, R4 ;  /* 0x0000000409097221 */ /* 0x004fc60000010000 */
[----:B------:R-:W2:Y:S01]  /*9f80*/  SHFL.BFLY PT, R0, R11, 0x1, 0x1f ;  /* 0x0c201f000b007f89 */ /* 0x000ea200000e0000 */
[----:B---3--:R-:W-:-:S03]  /*9f90*/  FADD.FTZ R7, R7, R8 ;  /* 0x0000000807077221 */ /* 0x008fc60000010000 */
[----:B------:R-:W3:Y:S04]  /*9fa0*/  SHFL.BFLY PT, R4, R9, 0x1, 0x1f ;  /* 0x0c201f0009047f89 */ /* 0x000ee800000e0000 */
[----:B------:R-:W4:Y:S01]  /*9fb0*/  SHFL.BFLY PT, R3, R7, 0x1, 0x1f ;  /* 0x0c201f0007037f89 */ /* 0x000f2200000e0000 */
[----:B-1----:R-:W-:Y:S02]  /*9fc0*/  FADD.FTZ R6, R6, R5 ;  /* 0x0000000506067221 */ /* 0x002fe40000010000 */
[----:B--2---:R-:W-:-:S03]  /*9fd0*/  FADD.FTZ R11, R11, R0 ;  /* 0x000000000b0b7221 */ /* 0x004fc60000010000 */
[----:B------:R-:W1:Y:S01]  /*9fe0*/  SHFL.BFLY PT, R5, R6, 0x1, 0x1f ;  /* 0x0c201f0006057f89 */ /* 0x000e6200000e0000 */
[----:B------:R-:W-:Y:S01]  /*9ff0*/  MOV R0, RZ ;  /* 0x000000ff00007202 */ /* 0x000fe20000000f00 */
[----:B---3--:R-:W-:Y:S01]  /*a000*/  FADD.FTZ R9, R9, R4 ;  /* 0x0000000409097221 */ /* 0x008fe20000010000 */
[----:B------:R-:W-:Y:S02]  /*a010*/  FSETP.NE.FTZ.AND P3, PT, R11, RZ, PT ;  /* 0x000000ff0b00720b */ /* 0x000fe40003f75000 */
[----:B------:R-:W-:Y:S01]  /*a020*/  MOV R4, RZ ;  /* 0x000000ff00047202 */ /* 0x000fe20000000f00 */
[----:B----4-:R-:W-:Y:S01]  /*a030*/  FADD.FTZ R7, R7, R3 ;  /* 0x0000000307077221 */ /* 0x010fe20000010000 */
[----:B------:R-:W-:Y:S02]  /*a040*/  FSETP.NE.FTZ.AND P2, PT, R9, RZ, PT ;  /* 0x000000ff0900720b */ /* 0x000fe40003f55000 */
[----:B------:R-:W-:Y:S02]  /*a050*/  MOV R3, RZ ;  /* 0x000000ff00037202 */ /* 0x000fe40000000f00 */
[----:B------:R-:W-:-:S05]  /*a060*/  FSETP.NE.FTZ.AND P1, PT, R7, RZ, PT ;  /* 0x000000ff0700720b */ /* 0x000fca0003f35000 */
[----:B------:R-:W2:Y:S01]  /*a070*/  @P3 MUFU.RCP R0, R11 ;  /* 0x0000000b00003308 */ /* 0x000ea20000001000 */
[----:B-1----:R-:W-:-:S07]  /*a080*/  FADD.FTZ R6, R5, R6 ;  /* 0x0000000605067221 */ /* 0x002fce0000010000 */
[----:B------:R-:W1:Y:S01]  /*a090*/  @P1 MUFU.RCP R3, R7 ;  /* 0x0000000700031308 */ /* 0x000e620000001000 */
[----:B------:R-:W-:Y:S01]  /*a0a0*/  FSETP.NE.FTZ.AND P0, PT, R6, RZ, PT ;  /* 0x000000ff0600720b */ /* 0x000fe20003f15000 */
[----:B--2---:R-:W-:-:S06]  /*a0b0*/  FMUL.FTZ R180, R0, R180 ;  /* 0x000000b400b47220 */ /* 0x004fcc0000410000 */
[----:B------:R-:W2:Y:S01]  /*a0c0*/  @P2 MUFU.RCP R4, R9 ;  /* 0x0000000900042308 */ /* 0x000ea20000001000 */
[C---:B------:R-:W-:Y:S02]  /*a0d0*/  FMUL.FTZ R181, R0.reuse, R181 ;  /* 0x000000b500b57220 */ /* 0x040fe40000410000 */
[C---:B------:R-:W-:Y:S02]  /*a0e0*/  FMUL.FTZ R188, R0.reuse, R188 ;  /* 0x000000bc00bc7220 */ /* 0x040fe40000410000 */
[C---:B------:R-:W-:Y:S02]  /*a0f0*/  FMUL.FTZ R189, R0.reuse, R189 ;  /* 0x000000bd00bd7220 */ /* 0x040fe40000410000 */
[C---:B------:R-:W-:Y:S01]  /*a100*/  FMUL.FTZ R68, R0.reuse, R68 ;  /* 0x0000004400447220 */ /* 0x040fe20000410000 */
[----:B------:R-:W-:Y:S01]  /*a110*/  @P3 MUFU.LG2 R11, R11 ;  /* 0x0000000b000b3308 */ /* 0x000fe20000000c00 */
[C---:B------:R-:W-:Y:S01]  /*a120*/  FMUL.FTZ R69, R0.reuse, R69 ;  /* 0x0000004500457220 */ /* 0x040fe20000410000 */
[----:B------:R-:W-:Y:S01]  /*a130*/  @P0 MOV R8, 0x3f317218 ;  /* 0x3f31721800080802 */ /* 0x000fe20000000f00 */
        /* <DEDUP_REMOVED lines=29> */
[----:B-1----:R-:W-:-:S02]  /*a310*/  FMUL.FTZ R176, R3, R176 ;  /* 0x000000b003b07220 */ /* 0x002fc40000410000 */
[C---:B------:R-:W-:Y:S02]  /*a320*/  FMUL.FTZ R177, R3.reuse, R177 ;  /* 0x000000b103b17220 */ /* 0x040fe40000410000 */
[C---:B------:R-:W-:Y:S01]  /*a330*/  FMUL.FTZ R184, R3.reuse, R184 ;  /* 0x000000b803b87220 */ /* 0x040fe20000410000 */
[----:B------:R-:W1:Y:S01]  /*a340*/  @P0 MUFU.RCP R0, R6 ;  /* 0x0000000600000308 */ /* 0x000e620000001000 */
        /* <DEDUP_REMOVED lines=31> */
[----:B--2---:R-:W-:-:S02]  /*a540*/  FMUL.FTZ R182, R4, R182 ;  /* 0x000000b604b67220 */ /* 0x004fc40000410000 */
        /* <DEDUP_REMOVED lines=75> */
[----:B------:R-:W-:Y:S02]  /*aa00*/  @P1 FFMA.FTZ R20, R3, R171, R7 ;  /* 0x000000ab03141223 */ /* 0x000fe40000010007 */
[----:B------:R-:W-:Y:S02]  /*aa10*/  @P0 FFMA.FTZ R21, R0, R2, R4 ;  /* 0x0000000200150223 */ /* 0x000fe40000010004 */
.L_x_1431:
        /* <DEDUP_REMOVED lines=227> */
.L_x_1451:
[----:B-1----:R-:W-:Y:S05]  /*b850*/  BSYNC B0 ;  /* 0x0000000000007941 */ /* 0x002fea0003800000 */
.L_x_1450:
        /* <DEDUP_REMOVED lines=97> */
.L_x_1453:
[----:B------:R-:W-:Y:S05]  /*be70*/  BSYNC B0 ;  /* 0x0000000000007941 */ /* 0x000fea0003800000 */
.L_x_1452:
        /* <DEDUP_REMOVED lines=97> */
.L_x_1455:
[----:B------:R-:W-:Y:S05]  /*c490*/  BSYNC B0 ;  /* 0x0000000000007941 */ /* 0x000fea0003800000 */
.L_x_1454:
        /* <DEDUP_REMOVED lines=98> */
.L_x_1449:
        /* <DEDUP_REMOVED lines=50> */
.L_x_1456:
        /* <DEDUP_REMOVED lines=10> */
.L_x_2717:


//--------------------- .text._ZN7cutlass13device_kernelIN5flash19enable_sm80_to_sm89INS1_16FlashAttnFwdSm80INS1_25CollectiveMainloopFwdSm80ILi8ELi1ELb1EN4cute5tupleIJNS5_1CILi128EEENS7_ILi112EEES8_EEELi128ENS_10bfloat16_tEfNS_4arch4Sm80ELb0ELb0ELb0ELb1ELb0ELb0ELb1ELb1EEENS1_21CollectiveEpilogueFwdINS6_IJS8_S8_S9_EEENS6_IJNS7_ILi1EEESH_SH_EEESB_SD_Li256ELb1ELb1ELb1ELb0EEENS1_36VarlenDynamicPersistentTileSchedulerILi128ELi112ELi256ELi256ELb1ELb1ELb0ELb0ELb1ELb1EEEEEEEEEvNT_6ParamsE --------------------------
	.section	.text._ZN7cutlass13device_kernelIN5flash19enable_sm80_to_sm89INS1_16FlashAttnFwdSm80INS1_25CollectiveMainloopFwdSm80ILi8ELi1ELb1EN4cute5tupleIJNS5_1CILi128EEENS7_ILi112EEES8_EEELi128ENS_10bfloat16_tEfNS_4arch4Sm80ELb0ELb0ELb0ELb1ELb0ELb0ELb1ELb1EEENS1_21CollectiveEpilogueFwdINS6_IJS8_S8_S9_EEENS6_IJNS7_ILi1EEESH_SH_EEESB_SD_Li256ELb1ELb1ELb1ELb0EEENS1_36VarlenDynamicPersistentTileSchedulerILi128ELi112ELi256ELi256ELb1ELb1ELb0ELb0ELb1ELb1EEEEEEEEEvNT_6ParamsE,"ax",@progbits
	.sectioninfo	@"SHI_REGISTERS=255"
	.align	128
.text._ZN7cutlass13device_kernelIN5flash19enable_sm80_to_sm89INS1_16FlashAttnFwdSm80INS1_25CollectiveMainloopFwdSm80ILi8ELi1ELb1EN4cute5tupleIJNS5_1CILi128EEENS7_ILi112EEES8_EEELi128ENS_10bfloat16_tEfNS_4arch4Sm80ELb0ELb0ELb0ELb1ELb0ELb0ELb1ELb1EEENS1_21CollectiveEpilogueFwdINS6_IJS8_S8_S9_EEENS6_IJNS7_ILi1EEESH_SH_EEESB_SD_Li256ELb1ELb1ELb1ELb0EEENS1_36VarlenDynamicPersistentTileSchedulerILi128ELi112ELi256ELi256ELb1ELb1ELb0ELb0ELb1ELb1EEEEEEEEEvNT_6ParamsE:
        .type           _ZN7cutlass13device_kernelIN5flash19enable_sm80_to_sm89INS1_16FlashAttnFwdSm80INS1_25CollectiveMainloopFwdSm80ILi8ELi1ELb1EN4cute5tupleIJNS5_1CILi128EEENS7_ILi112EEES8_EEELi128ENS_10bfloat16_tEfNS_4arch4Sm80ELb0ELb0ELb0ELb1ELb0ELb0ELb1ELb1EEENS1_21CollectiveEpilogueFwdINS6_IJS8_S8_S9_EEENS6_IJNS7_ILi1EEESH_SH_EEESB_SD_Li256ELb1ELb1ELb1ELb0EEENS1_36VarlenDynamicPersistentTileSchedulerILi128ELi112ELi256ELi256ELb1ELb1ELb0ELb0ELb1ELb1EEEEEEEEEvNT_6ParamsE,@function
        .size           _ZN7cutlass13device_kernelIN5flash19enable_sm80_to_sm89INS1_16FlashAttnFwdSm80INS1_25CollectiveMainloopFwdSm80ILi8ELi1ELb1EN4cute5tupleIJNS5_1CILi128EEENS7_ILi112EEES8_EEELi128ENS_10bfloat16_tEfNS_4arch4Sm80ELb0ELb0ELb0ELb1ELb0ELb0ELb1ELb1EEENS1_21CollectiveEpilogueFwdINS6_IJS8_S8_S9_EEENS6_IJNS7_ILi1EEESH_SH_EEESB_SD_Li256ELb1ELb1ELb1ELb0EEENS1_36VarlenDynamicPersistentTileSchedulerILi128ELi112ELi256ELi256ELb1ELb1ELb0ELb0ELb1ELb1EEEEEEEEEvNT_6ParamsE,(.L_x_2718 - _ZN7cutlass13device_kernelIN5flash19enable_sm80_to_sm89INS1_16FlashAttnFwdSm80INS1_25CollectiveMainloopFwdSm80ILi8ELi1ELb1EN4cute5tupleIJNS5_1CILi128EEENS7_ILi112EEES8_EEELi128ENS_10bfloat16_tEfNS_4arch4Sm80ELb0ELb0ELb0ELb1ELb0ELb0ELb1ELb1EEENS1_21CollectiveEpilogueFwdINS6_IJS8_S8_S9_EEENS6_IJNS7_ILi1EEESH_SH_EEESB_SD_Li256ELb1ELb1ELb1ELb0EEENS1_36VarlenDynamicPersistentTileSchedulerILi128ELi112ELi256ELi256ELb1ELb1ELb0ELb0ELb1ELb1EEEEEEEEEvNT_6ParamsE)
        .other          _ZN7cutlass13device_kernelIN5flash19enable_sm80_to_sm89INS1_16FlashAttnFwdSm80INS1_25CollectiveMainloopFwdSm80ILi8ELi1ELb1EN4cute5tupleIJNS5_1CILi128EEENS7_ILi112EEES8_EEELi128ENS_10bfloat16_tEfNS_4arch4Sm80ELb0ELb0ELb0ELb1ELb0ELb0ELb1ELb1EEENS1_21CollectiveEpilogueFwdINS6_IJS8_S8_S9_EEENS6_IJNS7_ILi1EEESH_SH_EEESB_SD_Li256ELb1ELb1ELb1ELb0EEENS1_36VarlenDynamicPersistentTileSchedulerILi128ELi112ELi256ELi256ELb1ELb1ELb0ELb0ELb1ELb1EEEEEEEEEvNT_6ParamsE,@"STO_CUDA_ENTRY STV_DEFAULT"
_ZN7cutlass13device_kernelIN5flash19enable_sm80_to_sm89INS1_16FlashAttnFwdSm80INS1_25CollectiveMainloopFwdSm80ILi8ELi1ELb1EN4cute5tupleIJNS5_1CILi128EEENS7_ILi112EEES8_EEELi128ENS_10bfloat16_tEfNS_4arch4Sm80ELb0ELb0ELb0ELb1ELb0ELb0ELb1ELb1EEENS1_21CollectiveEpilogueFwdINS6_IJS8_S8_S9_EEENS6_IJNS7_ILi1EEESH_SH_EEESB_SD_Li256ELb1ELb1ELb1ELb0EEENS1_36VarlenDynamicPersistentTileSchedulerILi128ELi112ELi256ELi256ELb1ELb1ELb0ELb0ELb1ELb1EEEEEEEEEvNT_6ParamsE:
[----:B------:R-:W-:-:S03]  /*0000*/  MOV R1, c[0x0][0x28] ;  /* 0x00000a0000017a02 */ /* 0x000fc60000000f00 */
[----:B------:R-:W1:Y:S01]  /*0010*/  S2R R2, SR_TID.X ;  /* 0x0000000000027919 */ /* 0x000e620000002100 */
[----:B------:R-:W-:Y:S01]  /*0020*/  IADD3 R1, R1, -0x38, RZ ;  /* 0xffffffc801017810 */ /* 0x000fe20007ffe0ff */
[----:B------:R-:W-:Y:S01]  /*0030*/  ULDC.64 UR6, c[0x0][0x118] ;  /* 0x0000460000067ab9 */ /* 0x000fe20000000a00 */
[----:B-1----:R-:W-:-:S05]  /*0040*/  SHF.R.U32.HI R0, RZ, 0x5, R2 ;  /* 0x00000005ff007819 */ /* 0x002fca0000011602 */
[----:B------:R-:W1:Y:S02]  /*0050*/  SHFL.IDX PT, R3, R0, RZ, 0x1f ;  /* 0x00001fff00037589 */ /* 0x000e6400000e0000 */
[----:B-1----:R-:W-:Y:S02]  /*0060*/  ISETP.NE.AND P0, PT, R3, RZ, PT ;  /* 0x000000ff0300720c */ /* 0x002fe40003f05270 */
[----:B------:R1:W-:Y:S11]  /*0070*/  STL [R1+0x28], R3 ;  /* 0x0000280301007387 */ /* 0x0003f60000100800 */
[----:B------:R-:W-:Y:S06]  /*0080*/  @P0 BAR.SYNC.DEFER_BLOCKING 0x5, 0x100 ;  /* 0x0144000000000b1d */ /* 0x000fec0000010000 */
[----:B------:R-:W2:Y:S04]  /*0090*/  @P0 LDS.128 R236, [0xf100] ;  /* 0x00f10000ffec0984 */ /* 0x000ea80000000c00 */
[----:B------:R-:W-:Y:S06]  /*00a0*/  @P0 BAR.ARV 0x4, 0x100 ;  /* 0x0104000000000b1d */ /* 0x000fec0000002000 */
[----:B------:R-:W-:Y:S05]  /*00b0*/  @P0 BRA `(.L_x_1457) ;  /* 0x00000a7000000947 */ /* 0x000fea0003800000 */
[----:B-1----:R-:W-:Y:S01]  /*00c0*/  LOP3.LUT R12, R2, 0x1f, RZ, 0xc0, !PT ;  /* 0x0000001f020c7812 */ /* 0x002fe200078ec0ff */
[----:B------:R-:W-:Y:S01]  /*00d0*/  CS2R R8, SRZ ;  /* 0x0000000000087805 */ /* 0x000fe2000001ff00 */
[----:B------:R-:W-:-:S02]  /*00e0*/  IMAD.MOV.U32 R7, RZ, RZ, RZ ;  /* 0x000000ffff077224 */ /* 0x000fc400078e00ff */
[----:B------:R-:W-:-:S04]  /*00f0*/  ISETP.NE.AND P6, PT, R12, 0x1f, PT ;  /* 0x0000001f0c00780c */ /* 0x000fc80003fc5270 */
[----:B------:R-:W-:-:S13]  /*0100*/  ISETP.GE.OR P0, PT, R12, c[0x0][0x53c], !P6 ;  /* 0x00014f000c007a0c */ /* 0x000fda0007706670 */
[----:B------:R-:W-:Y:S02]  /*0110*/  @!P0 IMAD.MOV.U32 R4, RZ, RZ, 0x4 ;  /* 0x00000004ff048424 */ /* 0x000fe400078e00ff */
[----:B------:R-:W-:Y:S02]  /*0120*/  @!P0 IMAD.MOV.U32 R2, RZ, RZ, 0x4 ;  /* 0x00000004ff028424 */ /* 0x000fe400078e00ff */
[----:B------:R-:W-:-:S04]  /*0130*/  @!P0 IMAD.WIDE.U32 R4, R12, R4, c[0x0][0x580] ;  /* 0x000160000c048625 */ /* 0x000fc800078e0004 */
[C---:B------:R-:W-:Y:S01]  /*0140*/  @!P0 IMAD.WIDE.U32 R2, R12.reuse, R2, c[0x0][0x578] ;  /* 0x00015e000c028625 */ /* 0x040fe200078e0002 */
[----:B------:R-:W3:Y:S04]  /*0150*/  @!P0 LDG.E R8, [R4.64] ;  /* 0x0000000604088981 */ /* 0x000ee8000c1e1900 */
[----:B------:R-:W3:Y:S01]  /*0160*/  @!P0 LDG.E R7, [R2.64] ;  /* 0x0000000602078981 */ /* 0x000ee2000c1e1900 */
[C---:B------:R-:W-:Y:S01]  /*0170*/  ISETP.NE.AND P5, PT, R12.reuse, RZ, PT ;  /* 0x000000ff0c00720c */ /* 0x040fe20003fa5270 */
[----:B------:R-:W1:Y:S01]  /*0180*/  S2UR UR4, SR_CTAID.X ;  /* 0x00000000000479c3 */ /* 0x000e620000002500 */
[C---:B------:R-:W-:Y:S02]  /*0190*/  ISETP.GE.U32.AND P4, PT, R12.reuse, 0x2, PT ;  /* 0x000000020c00780c */ /* 0x040fe40003f86070 */
[----:B------:R-:W-:-:S02]  /*01a0*/  ISETP.GE.U32.AND P3, PT, R12, 0x4, PT ;  /* 0x000000040c00780c */ /* 0x000fc40003f66070 */
[C---:B------:R-:W-:Y:S02]  /*01b0*/  ISETP.GE.U32.AND P2, PT, R12.reuse, 0x8, PT ;  /* 0x000000080c00780c */ /* 0x040fe40003f46070 */
[----:B------:R-:W-:Y:S01]  /*01c0*/  ISETP.GE.U32.AND P1, PT, R12, 0x10, PT ;  /* 0x000000100c00780c */ /* 0x000fe20003f26070 */
[----:B---3--:R-:W-:-:S05]  /*01d0*/  IMAD R4, R8, R7, RZ ;  /* 0x0000000708047224 */ /* 0x008fca00078e02ff */
[----:B------:R-:W3:Y:S02]  /*01e0*/  SHFL.UP PT, R0, R4, 0x1, RZ ;  /* 0x0420000004007989 */ /* 0x000ee400000e00ff */
[----:B---3--:R-:W-:-:S05]  /*01f0*/  SEL R0, R0, RZ, P5 ;  /* 0x000000ff00007207 */ /* 0x008fca0002800000 */
[----:B------:R-:W-:-:S05]  /*0200*/  IMAD.IADD R4, R4, 0x1, R0 ;  /* 0x0000000104047824 */ /* 0x000fca00078e0200 */
        /* <DEDUP_REMOVED lines=12> */
[----:B------:R-:W3:Y:S02]  /*02d0*/  SHFL.IDX PT, R6, R4, 0x1f, 0x1f ;  /* 0x03e01f0004067f89 */ /* 0x000ee400000e0000 */
[----:B---3--:R-:W-:-:S04]  /*02e0*/  IMAD R6, R6, c[0x0][0x538], RZ ;  /* 0x00014e0006067a24 */ /* 0x008fc800078e02ff */
[----:B------:R-:W-:Y:S01]  /*02f0*/  IMAD.MOV.U32 R0, RZ, RZ, R6 ;  /* 0x000000ffff007224 */ /* 0x000fe200078e0006 */
[----:B-1----:R-:W-:-:S13]  /*0300*/  ISETP.GT.AND P0, PT, R6, UR4, PT ;  /* 0x0000000406007c0c */ /* 0x002fda000bf04270 */
[----:B------:R-:W-:Y:S05]  /*0310*/  @P0 BRA `(.L_x_1458) ;  /* 0x0000027000000947 */ /* 0x000fea0003800000 */
[----:B------:R-:W-:Y:S02]  /*0320*/  MOV R6, R0 ;  /* 0x0000000000067202 */ /* 0x000fe40000000f00 */
[----:B------:R-:W-:-:S04]  /*0330*/  MOV R9, RZ ;  /* 0x000000ff00097202 */ /* 0x000fc80000000f00 */
.L_x_1462:
        /* <DEDUP_REMOVED lines=12> */
[----:B------:R-:W3:Y:S04]  /*0400*/  @!P0 LDG.E R8, [R4.64] ;  /* 0x0000000604088981 */ /* 0x000ee8000c1e1900 */
[----:B------:R-:W3:Y:S02]  /*0410*/  @!P0 LDG.E R7, [R2.64] ;  /* 0x0000000602078981 */ /* 0x000ee4000c1e1900 */
[----:B---3--:R-:W-:Y:S01]  /*0420*/  IMAD R5, R8, R7, RZ ;  /* 0x0000000708057224 */ /* 0x008fe200078e02ff */
[----:B------:R-:W-:Y:S05]  /*0430*/  BRA.DIV ~URZ, `(.L_x_1460) ;  /* 0x0000c3a27f007947 */ /* 0x000fea000b800000 */
[----:B------:R1:W3:Y:S02]  /*0440*/  SHFL.UP PT, R0, R5, 0x1, RZ ;  /* 0x0420000005007989 */ /* 0x0002e400000e00ff */
.L_x_1540:
        /* <DEDUP_REMOVED lines=16> */
.L_x_1541:
[----:B---3--:R-:W-:-:S05]  /*0550*/  IMAD R0, R0, c[0x0][0x538], RZ ;  /* 0x00014e0000007a24 */ /* 0x008fca00078e02ff */
[----:B------:R-:W-:-:S04]  /*0560*/  IADD3 R6, R0, R6, RZ ;  /* 0x0000000600067210 */ /* 0x000fc80007ffe0ff */
[----:B------:R-:W-:-:S13]  /*0570*/  ISETP.GT.AND P0, PT, R6, UR4, PT ;  /* 0x0000000406007c0c */ /* 0x000fda000bf04270 */
[----:B-12---:R-:W-:Y:S05]  /*0580*/  @!P0 BRA `(.L_x_1462) ;  /* 0xfffffdb000008947 */ /* 0x006fea000383ffff */
.L_x_1458:
[----:B--2---:R-:W-:-:S05]  /*0590*/  IADD3 R236, -R0, R6, RZ ;  /* 0x0000000600ec7210 */ /* 0x004fca0007ffe1ff */
[----:B------:R-:W-:-:S05]  /*05a0*/  IMAD R0, R4, c[0x0][0x538], R236 ;  /* 0x00014e0004007a24 */ /* 0x000fca00078e02ec */
[----:B------:R-:W-:Y:S01]  /*05b0*/  ISETP.GT.AND P0, PT, R0, UR4, PT ;  /* 0x0000000400007c0c */ /* 0x000fe2000bf04270 */
[----:B------:R-:W-:-:S12]  /*05c0*/  BRA.DIV ~URZ, `(.L_x_1463) ;  /* 0x0000c4227f007947 */ /* 0x000fd8000b800000 */
[----:B------:R-:W-:-:S04]  /*05d0*/  VOTE.ANY R6, PT, !P0 ;  /* 0x0000000000067806 */ /* 0x000fc800040e0100 */
.L_x_1542:
[----:B------:R1:W2:Y:S01]  /*05e0*/  POPC R239, R6 ;  /* 0x0000000600ef7309 */ /* 0x0002a20000000000 */
[----:B------:R-:W-:Y:S05]  /*05f0*/  BRA.DIV ~URZ, `(.L_x_1464) ;  /* 0x0000c4427f007947 */ /* 0x000fea000b800000 */
[----:B--2---:R-:W2:Y:S04]  /*0600*/  SHFL.IDX PT, R11, R8, R239, 0x1f ;  /* 0x00001fef080b7589 */ /* 0x004ea800000e0000 */
[----:B------:R3:W4:Y:S02]  /*0610*/  SHFL.IDX PT, R10, R7, R239, 0x1f ;  /* 0x00001fef070a7589 */ /* 0x00072400000e0000 */
[----:B---3--:R-:W-:Y:S02]  /*0620*/  MOV R7, RZ ;  /* 0x000000ff00077202 */ /* 0x008fe40000000f00 */
.L_x_1543:
[----:B--2-4-:R-:W-:Y:S01]  /*0630*/  ISETP.NE.AND P0, PT, R6, RZ, PT ;  /* 0x000000ff0600720c */ /* 0x014fe20003f05270 */
[----:B------:R-:W-:-:S12]  /*0640*/  BSSY B0, `(.L_x_1465) ;  /* 0x0000005000007945 */ /* 0x000fd80003800000 */
[----:B------:R-:W-:Y:S05]  /*0650*/  @!P0 BRA `(.L_x_1466) ;  /* 0x0000003000008947 */ /* 0x000fea0003800000 */
[----:B------:R-:W-:Y:S01]  /*0660*/  IADD3 R3, R239, -0x1, RZ ;  /* 0xffffffffef037810 */ /* 0x000fe20007ffe0ff */
[----:B------:R-:W-:Y:S05]  /*0670*/  BRA.DIV ~URZ, `(.L_x_1467) ;  /* 0x0000c4a27f007947 */ /* 0x000fea000b800000 */
[----:B------:R2:W3:Y:S02]  /*0680*/  SHFL.IDX PT, R7, R4, R3, 0x1f ;  /* 0x00001f0304077589 */ /* 0x0004e400000e0000 */
.L_x_1466:
[----:B------:R-:W-:Y:S05]  /*0690*/  BSYNC B0 ;  /* 0x0000000000007941 */ /* 0x000fea0003800000 */
.L_x_1465:
[----:B------:R-:W-:Y:S01]  /*06a0*/  IABS R0, R11 ;  /* 0x0000000b00007213 */ /* 0x000fe20000000000 */
[----:B---3--:R-:W-:Y:S02]  /*06b0*/  IMAD R236, R7, c[0x0][0x538], R236 ;  /* 0x00014e0007ec7a24 */ /* 0x008fe400078e02ec */
[----:B------:R-:W-:Y:S02]  /*06c0*/  IMAD.IADD R239, R239, 0x1, R9 ;  /* 0x00000001efef7824 */ /* 0x000fe400078e0209 */
[----:B------:R-:W-:Y:S01]  /*06d0*/  IMAD.MOV.U32 R5, RZ, RZ, R0 ;  /* 0x000000ffff057224 */ /* 0x000fe200078e0000 */
[----:B------:R-:W-:Y:S02]  /*06e0*/  IABS R0, R10 ;  /* 0x0000000a00007213 */ /* 0x000fe40000000000 */
[----:B------:R-:W-:Y:S01]  /*06f0*/  IADD3 R237, -R236, UR4, RZ ;  /* 0x00000004eced7c10 */ /* 0x000fe2000fffe1ff */
[----:B------:R-:W3:Y:S02]  /*0700*/  I2F.RP R2, R5 ;  /* 0x0000000500027306 */ /* 0x000ee40000209400 */
[----:B------:R-:W-:Y:S01]  /*0710*/  IMAD.MOV.U32 R7, RZ, RZ, R0 ;  /* 0x000000ffff077224 */ /* 0x000fe200078e0000 */
[----:B-1----:R-:W-:-:S02]  /*0720*/  IABS R6, R237 ;  /* 0x000000ed00067213 */ /* 0x002fc40000000000 */
[----:B------:R-:W-:-:S03]  /*0730*/  IABS R0, R11 ;  /* 0x0000000b00007213 */ /* 0x000fc60000000000 */
[----:B------:R-:W-:Y:S01]  /*0740*/  I2F.RP R8, R7 ;  /* 0x0000000700087306 */ /* 0x000fe20000209400 */
[----:B------:R-:W-:-:S07]  /*0750*/  IADD3 R0, RZ, -R0, RZ ;  /* 0x80000000ff007210 */ /* 0x000fce0007ffe0ff */
[----:B---3--:R-:W1:Y:S02]  /*0760*/  MUFU.RCP R2, R2 ;  /* 0x0000000200027308 */ /* 0x008e640000001000 */
[----:B-1----:R-:W-:-:S06]  /*0770*/  IADD3 R2, R2, 0xffffffe, RZ ;  /* 0x0ffffffe02027810 */ /* 0x002fcc0007ffe0ff */
[----:B--2---:R-:W1:Y:S02]  /*0780*/  F2I.FTZ.U32.TRUNC.NTZ R3, R2 ;  /* 0x0000000200037305 */ /* 0x004e64000021f000 */
[----:B-1----:R-:W-:-:S04]  /*0790*/  IMAD.MOV R2, RZ, RZ, -R3 ;  /* 0x000000ffff027224 */ /* 0x002fc800078e0a03 */
[----:B------:R-:W-:Y:S02]  /*07a0*/  IMAD R4, R2, R5, RZ ;  /* 0x0000000502047224 */ /* 0x000fe400078e02ff */
[----:B------:R-:W-:-:S04]  /*07b0*/  IMAD.MOV.U32 R2, RZ, RZ, RZ ;  /* 0x000000ffff027224 */ /* 0x000fc800078e00ff */
[----:B------:R-:W-:-:S04]  /*07c0*/  IMAD.HI.U32 R2, R3, R4, R2 ;  /* 0x0000000403027227 */ /* 0x000fc800078e0002 */
[----:B------:R-:W-:-:S04]  /*07d0*/  IMAD.MOV.U32 R3, RZ, RZ, R6 ;  /* 0x000000ffff037224 */ /* 0x000fc800078e0006 */
[----:B------:R-:W-:-:S04]  /*07e0*/  IMAD.HI.U32 R2, R2, R3, RZ ;  /* 0x0000000302027227 */ /* 0x000fc800078e00ff */
[----:B------:R-:W-:Y:S02]  /*07f0*/  IMAD R0, R2, R0, R3 ;  /* 0x0000000002007224 */ /* 0x000fe400078e0203 */
[----:B------:R-:W1:Y:S03]  /*0800*/  MUFU.RCP R3, R8 ;  /* 0x0000000800037308 */ /* 0x000e660000001000 */
        /* <DEDUP_REMOVED lines=9> */
[----:B------:R-:W-:Y:S02]  /*08a0*/  @P2 IADD3 R2, R2, 0x1, RZ ;  /* 0x0000000102022810 */ /* 0x000fe40007ffe0ff */
[----:B-1----:R-:W-:-:S03]  /*08b0*/  IADD3 R0, RZ, -R3, RZ ;  /* 0x80000003ff007210 */ /* 0x002fc60007ffe0ff */
[----:B------:R-:W-:Y:S01]  /*08c0*/  IMAD.MOV.U32 R4, RZ, RZ, R2 ;  /* 0x000000ffff047224 */ /* 0x000fe200078e0002 */
[----:B------:R-:W-:-:S03]  /*08d0*/  MOV R2, RZ ;  /* 0x000000ff00027202 */ /* 0x000fc60000000f00 */
[----:B------:R-:W-:Y:S01]  /*08e0*/  @!P0 IMAD.MOV R4, RZ, RZ, -R4 ;  /* 0x000000ffff048224 */ /* 0x000fe200078e0a04 */
[----:B------:R-:W-:Y:S01]  /*08f0*/  @!P1 LOP3.LUT R4, RZ, R11, RZ, 0x33, !PT ;  /* 0x0000000bff049212 */ /* 0x000fe200078e33ff */
[----:B------:R-:W-:Y:S01]  /*0900*/  IMAD.MOV.U32 R5, RZ, RZ, R0 ;  /* 0x000000ffff057224 */ /* 0x000fe200078e0000 */
[----:B------:R-:W-:Y:S02]  /*0910*/  IABS R0, R10 ;  /* 0x0000000a00007213 */ /* 0x000fe40000000000 */
[----:B------:R-:W-:Y:S01]  /*0920*/  IABS R8, R4 ;  /* 0x0000000400087213 */ /* 0x000fe20000000000 */
[----:B------:R-:W-:Y:S02]  /*0930*/  IMAD R5, R5, R7, RZ ;  /* 0x0000000705057224 */ /* 0x000fe400078e02ff */
[----:B------:R-:W-:Y:S02]  /*0940*/  IMAD.MOV R6, RZ, RZ, -R0 ;  /* 0x000000ffff067224 */ /* 0x000fe400078e0a00 */
        /* <DEDUP_REMOVED lines=19> */
[----:B------:R-:W-:-:S04]  /*0a80*/  IMAD R2, R10, R2, R4 ;  /* 0x000000020a027224 */ /* 0x000fc800078e0204 */
[----:B------:R-:W-:Y:S01]  /*0a90*/  IMAD R238, R2, 0x10000, R0 ;  /* 0x0001000002ee7824 */ /* 0x000fe200078e0200 */
[----:B------:R-:W-:Y:S05]  /*0aa0*/  BRA `(.L_x_1468) ;  /* 0x0000004000007947 */ /* 0x000fea0003800000 */
.L_x_1459:
[----:B--2---:R-:W-:Y:S01]  /*0ab0*/  IMAD.MOV.U32 R237, RZ, RZ, RZ ;  /* 0x000000ffffed7224 */ /* 0x004fe200078e00ff */
[----:B------:R-:W-:Y:S01]  /*0ac0*/  MOV R238, RZ ;  /* 0x000000ff00ee7202 */ /* 0x000fe20000000f00 */
[----:B------:R-:W-:Y:S01]  /*0ad0*/  IMAD.U32 R236, RZ, RZ, UR4 ;  /* 0x00000004ffec7e24 */ /* 0x000fe2000f8e00ff */
[----:B------:R-:W-:Y:S02]  /*0ae0*/  MOV R239, c[0x0][0x53c] ;  /* 0x00014f0000ef7a02 */ /* 0x000fe40000000f00 */
.L_x_1468:
[----:B------:R-:W-:Y:S01]  /*0af0*/  ISETP.NE.AND P0, PT, R12, RZ, PT ;  /* 0x000000ff0c00720c */ /* 0x000fe20003f05270 */
[----:B------:R-:W-:-:S12]  /*0b00*/  WARPSYNC 0xffffffff ;  /* 0xffffffff00007948 */ /* 0x000fd80003800000 */
[----:B------:R1:W-:Y:S04]  /*0b10*/  @!P0 STS.128 [0xf100], R236 ;  /* 0x00f100ecff008388 */ /* 0x0003e80000000c00 */
[----:B------:R-:W-:Y:S06]  /*0b20*/  BAR.ARV 0x5, 0x100 ;  /* 0x0144000000007b1d */ /* 0x000fec0000002000 */
.L_x_1457:
[----:B-12---:R-:W-:-:S13]  /*0b30*/  ISETP.GE.AND P0, PT, R239, c[0x0][0x53c], PT ;  /* 0x00014f00ef007a0c */ /* 0x006fda0003f06270 */
[----:B------:R-:W-:Y:S05]  /*0b40*/  @P0 EXIT ;  /* 0x000000000000094d */ /* 0x000fea0003800000 */
[----:B------:R-:W1:Y:S02]  /*0b50*/  S2R R15, SR_TID.X ;  /* 0x00000000000f7919 */ /* 0x000e640000002100 */
[----:B-1----:R-:W-:-:S04]  /*0b60*/  SHF.R.S32.HI R7, RZ, 0x1f, R15 ;  /* 0x0000001fff077819 */ /* 0x002fc8000001140f */
        /* <DEDUP_REMOVED lines=16> */
[----:B------:R-:W-:Y:S01]  /*0c70*/  SHF.R.S32.HI R4, RZ, 0x1f, R3 ;  /* 0x0000001fff047819 */ /* 0x000fe20000011403 */
[----:B------:R-:W-:Y:S01]  /*0c80*/  IMAD.IADD R234, R15, 0x1, -R234 ;  /* 0x000000010fea7824 */ /* 0x000fe200078e0aea */
[----:B------:R-:W-:Y:S01]  /*0c90*/  LEA.HI R9, R7, R15, RZ, 0x5 ;  /* 0x0000000f07097211 */ /* 0x000fe200078f28ff */
[----:B------:R-:W-:Y:S01]  /*0ca0*/  IMAD.IADD R8, R8, 0x1, -R0 ;  /* 0x0000000108087824 */ /* 0x000fe200078e0a00 */
[----:B------:R-:W-:Y:S01]  /*0cb0*/  LOP3.LUT R0, R2, 0x1c0, RZ, 0xc0, !PT ;  /* 0x000001c002007812 */ /* 0x000fe200078ec0ff */
[----:B------:R-:W-:Y:S01]  /*0cc0*/  IMAD.SHL.U32 R228, R234, 0x8, RZ ;  /* 0x00000008eae47824 */ /* 0x000fe200078e00ff */
[----:B------:R-:W-:Y:S01]  /*0cd0*/  LEA.HI R13, R4, R3, RZ, 0x3 ;  /* 0x00000003040d7211 */ /* 0x000fe200078f18ff */
[----:B------:R-:W-:Y:S01]  /*0ce0*/  IMAD.SHL.U32 R4, R234, 0x40, RZ ;  /* 0x00000040ea047824 */ /* 0x000fe200078e00ff */
[----:B------:R-:W-:-:S02]  /*0cf0*/  SHF.R.U32.HI R6, RZ, 0x3, R0 ;  /* 0x00000003ff067819 */ /* 0x000fc40000011600 */
[----:B------:R-:W-:Y:S02]  /*0d00*/  LOP3.LUT R5, R0, 0x38, R228, 0xf8, !PT ;  /* 0x0000003800057812 */ /* 0x000fe400078ef8e4 */
        /* <DEDUP_REMOVED lines=51> */
[----:B------:R-:W-:Y:S01]  /*1040*/  IMAD.MOV.U32 R9, RZ, RZ, 0x40 ;  /* 0x00000040ff097424 */ /* 0x000fe200078e00ff */
[----:B------:R-:W-:Y:S01]  /*1050*/  LEA R12, R7, 0x80, 0x1 ;  /* 0x00000080070c7811 */ /* 0x000fe200078e08ff */
[----:B------:R-:W-:Y:S01]  /*1060*/  IMAD.IADD R4, R4, 0x1, R3 ;  /* 0x0000000104047824 */ /* 0x000fe200078e0203 */
[----:B------:R-:W-:Y:S01]  /*1070*/  LOP3.LUT R3, R5, 0x7ffffe00, R6, 0xf8, !PT ;  /* 0x7ffffe0005037812 */ /* 0x000fe200078ef806 */
[----:B------:R-:W-:Y:S01]  /*1080*/  IMAD.IADD R2, R17, 0x1, -R2 ;  /* 0x0000000111027824 */ /* 0x000fe200078e0a02 */
[----:B------:R-:W-:Y:S01]  /*1090*/  SEL R6, R14, 0xffffffe0, !P1 ;  /* 0xffffffe00e067807 */ /* 0x000fe20004800000 */
[----:B------:R-:W-:Y:S01]  /*10a0*/  STL [R1+0x8], R12 ;  /* 0x0000080c01007387 */ /* 0x000fe20000100800 */
[----:B------:R-:W-:Y:S01]  /*10b0*/  SEL R5, R9, 0xffffffc0, !P2 ;  /* 0xffffffc009057807 */ /* 0x000fe20005000000 */
[----:B------:R-:W-:Y:S01]  /*10c0*/  IMAD.SHL.U32 R244, R2, 0x2, RZ ;  /* 0x0000000202f47824 */ /* 0x000fe200078e00ff */
[----:B------:R-:W-:Y:S01]  /*10d0*/  IADD3 R7, R12, -0x10, RZ ;  /* 0xfffffff00c077810 */ /* 0x000fe20007ffe0ff */
[----:B------:R-:W-:Y:S01]  /*10e0*/  IMAD R2, R8, 0x8, R16 ;  /* 0x0000000808027824 */ /* 0x000fe200078e0210 */
[----:B------:R-:W-:Y:S01]  /*10f0*/  LEA R197, R3, 0x100, 0x1 ;  /* 0x0000010003c57811 */ /* 0x000fe200078e08ff */
[C---:B------:R-:W-:Y:S01]  /*1100*/  IMAD.IADD R10, R12.reuse, 0x1, R6 ;  /* 0x000000010c0a7824 */ /* 0x040fe200078e0206 */
[C---:B------:R-:W-:Y:S01]  /*1110*/  @P0 IADD3 R7, R12.reuse, 0x10, RZ ;  /* 0x000000100c070810 */ /* 0x040fe20007ffe0ff */
[----:B------:R-:W-:Y:S01]  /*1120*/  IMAD.IADD R8, R12, 0x1, R5 ;  /* 0x000000010c087824 */ /* 0x000fe200078e0205 */
[----:B------:R1:W-:Y:S01]  /*1130*/  STL [R1+0x30], R2 ;  /* 0x0000300201007387 */ /* 0x0003e20000100800 */
[----:B------:R-:W-:Y:S01]  /*1140*/  LEA R111, R0, 0x8100, 0x1 ;  /* 0x00008100006f7811 */ /* 0x000fe200078e08ff */
[----:B------:R-:W-:Y:S01]  /*1150*/  IMAD R203, R203, 0x800, R197 ;  /* 0x00000800cbcb7824 */ /* 0x000fe200078e02c5 */
[----:B------:R-:W-:Y:S01]  /*1160*/  SEL R0, R9, 0xffffffc0, !P3 ;  /* 0xffffffc009007807 */ /* 0x000fe20005800000 */
[----:B------:R-:W-:Y:S01]  /*1170*/  STL [R1+0x14], R10 ;  /* 0x0000140a01007387 */ /* 0x000fe20000100800 */
[--C-:B------:R-:W-:Y:S01]  /*1180*/  IMAD.IADD R3, R6, 0x1, R7.reuse ;  /* 0x0000000106037824 */ /* 0x100fe200078e0207 */
[----:B------:R-:W-:Y:S01]  /*1190*/  IADD3 R231, R228, 0x40, RZ ;  /* 0x00000040e4e77810 */ /* 0x000fe20007ffe0ff */
[----:B------:R-:W-:Y:S01]  /*11a0*/  IMAD.IADD R6, R5, 0x1, R7 ;  /* 0x0000000105067824 */ /* 0x000fe200078e0207 */
[----:B------:R2:W-:Y:S01]  /*11b0*/  STL [R1+0x24], R8 ;  /* 0x0000240801007387 */ /* 0x0005e20000100800 */
[----:B------:R-:W-:-:S02]  /*11c0*/  IMAD R202, R4, 0x2, R197 ;  /* 0x0000000204ca7824 */ /* 0x000fc400078e02c5 */
[----:B------:R-:W-:Y:S01]  /*11d0*/  IMAD.IADD R198, R197, 0x1, R0 ;  /* 0x00000001c5c67824 */ /* 0x000fe200078e0200 */
[----:B------:R3:W-:Y:S01]  /*11e0*/  STL [R1+0xc], R7 ;  /* 0x00000c0701007387 */ /* 0x0007e20000100800 */
[----:B------:R-:W-:Y:S01]  /*11f0*/  IMAD.IADD R206, R0, 0x1, R203 ;  /* 0x0000000100ce7824 */ /* 0x000fe200078e02cb */
[----:B-1----:R-:W-:-:S04]  /*1200*/  SEL R2, R14, 0xffffffe0, !P4 ;  /* 0xffffffe00e027807 */ /* 0x002fc80006000000 */
[--C-:B------:R-:W-:Y:S01]  /*1210*/  IADD3 R200, R0, R197, R2.reuse ;  /* 0x000000c500c87210 */ /* 0x100fe20007ffe002 */
[----:B------:R-:W-:Y:S02]  /*1220*/  IMAD.IADD R199, R197, 0x1, R2 ;  /* 0x00000001c5c77824 */ /* 0x000fe400078e0202 */
[----:B------:R-:W-:Y:S02]  /*1230*/  IMAD.IADD R204, R2, 0x1, R203 ;  /* 0x0000000102cc7824 */ /* 0x000fe400078e02cb */
[--C-:B--2---:R-:W-:Y:S02]  /*1240*/  IMAD.IADD R8, R10, 0x1, R5.reuse ;  /* 0x000000010a087824 */ /* 0x104fe400078e0205 */
[----:B------:R-:W-:Y:S02]  /*1250*/  IMAD.IADD R2, R3, 0x1, R5 ;  /* 0x0000000103027824 */ /* 0x000fe400078e0205 */
[----:B------:R-:W-:Y:S01]  /*1260*/  IMAD.IADD R205, R0, 0x1, R204 ;  /* 0x0000000100cd7824 */ /* 0x000fe200078e02cc */
[----:B------:R3:W-:Y:S04]  /*1270*/  STL [R1+0x20], R8 ;  /* 0x0000200801007387 */ /* 0x0007e80000100800 */
[----:B------:R3:W-:Y:S04]  /*1280*/  STL [R1+0x1c], R6 ;  /* 0x00001c0601007387 */ /* 0x0007e80000100800 */
[----:B------:R3:W-:Y:S04]  /*1290*/  STL [R1+0x10], R3 ;  /* 0x0000100301007387 */ /* 0x0007e80000100800 */
[----:B------:R3:W-:Y:S02]  /*12a0*/  STL [R1+0x18], R2 ;  /* 0x0000180201007387 */ /* 0x0007e40000100800 */
.L_x_1539:
[----:B------:R-:W-:-:S04]  /*12b0*/  IMAD.MOV.U32 R14, RZ, RZ, 0x4 ;  /* 0x00000004ff0e7424 */ /* 0x000fc800078e00ff */
[----:B---3--:R-:W-:-:S05]  /*12c0*/  IMAD.WIDE R2, R239, R14, c[0x0][0x588] ;  /* 0x00016200ef027625 */ /* 0x008fca00078e020e */
[----:B------:R-:W2:Y:S01]  /*12d0*/  LDG.E R235, [R2.64] ;  /* 0x0000000602eb7981 */ /* 0x000ea2000c1e1900 */
[----:B------:R-:W-:Y:S01]  /*12e0*/  ISETP.NE.U32.AND P1, PT, RZ, c[0x0][0x370], PT ;  /* 0x0000dc00ff007a0c */ /* 0x000fe20003f25070 */
[----:B------:R-:W-:Y:S01]  /*12f0*/  CS2R R8, SRZ ;  /* 0x0000000000087805 */ /* 0x000fe2000001ff00 */
[----:B------:R-:W-:Y:S02]  /*1300*/  ISETP.NE.U32.AND P4, PT, RZ, c[0x0][0x360], PT ;  /* 0x0000d800ff007a0c */ /* 0x000fe40003f85070 */
[----:B------:R-:W-:Y:S02]  /*1310*/  ISETP.NE.AND.EX P1, PT, RZ, c[0x0][0x374], PT, P1 ;  /* 0x0000dd00ff007a0c */ /* 0x000fe40003f25310 */
[----:B------:R-:W-:Y:S02]  /*1320*/  ISETP.NE.AND.EX P4, PT, RZ, c[0x0][0x364], PT, P4 ;  /* 0x0000d900ff007a0c */ /* 0x000fe40003f85340 */
[----:B------:R-:W-:-:S04]  /*1330*/  ISETP.NE.U32.AND P6, PT, RZ, c[0x0][0x350], PT ;  /* 0x0000d400ff007a0c */ /* 0x000fc80003fc5070 */
[----:B------:R-:W-:Y:S01]  /*1340*/  ISETP.NE.AND.EX P6, PT, RZ, c[0x0][0x354], PT, P6 ;  /* 0x0000d500ff007a0c */ /* 0x000fe20003fc5360 */
[----:B------:R-:W-:Y:S01]  /*1350*/  IMAD.MOV.U32 R11, RZ, RZ, RZ ;  /* 0x000000ffff0b7224 */ /* 0x000fe200078e00ff */
[----:B--2---:R-:W-:-:S03]  /*1360*/  SHF.R.S32.HI R12, RZ, 0x1f, R235 ;  /* 0x0000001fff0c7819 */ /* 0x004fc600000114eb */
        /* <DEDUP_REMOVED lines=11> */
[----:B-1----:R-:W-:-:S04]  /*1420*/  LEA R2, P2, R235, c[0x0][0x350], 0x2 ;  /* 0x0000d400eb027a11 */ /* 0x002fc800078410ff */
[----:B------:R-:W-:-:S05]  /*1430*/  LEA.HI.X R3, R235, c[0x0][0x354], R12, 0x2, P2 ;  /* 0x0000d500eb037a11 */ /* 0x000fca00010f140c */
[----:B------:R2:W5:Y:S01]  /*1440*/  @P6 LDG.E R9, [R2.64] ;  /* 0x0000000602096981 */ /* 0x000562000c1e1900 */
[----:B------:R-:W-:Y:S01]  /*1450*/  YIELD ;  /* 0x0000000000007946 */ /* 0x000fe20003800000 */
[----:B------:R-:W-:Y:S01]  /*1460*/  LOP3.LUT R245, R238, 0xffff, RZ, 0xc0, !PT ;  /* 0x0000ffffeef57812 */ /* 0x000fe200078ec0ff */
[----:B------:R-:W-:Y:S05]  /*1470*/  @P4 BRA `(.L_x_1469) ;  /* 0x0000005000004947 */ /* 0x000fea0003800000 */
[----:B-----5:R-:W-:Y:S01]  /*1480*/  MOV R15, c[0x0][0x168] ;  /* 0x00005a00000f7a02 */ /* 0x020fe20000000f00 */
[----:B------:R-:W-:Y:S05]  /*1490*/  @!P0 BRA `(.L_x_1469) ;  /* 0x0000003000008947 */ /* 0x000fea0003800000 */
[----:B--2---:R-:W2:Y:S04]  /*14a0*/  LDG.E R6, [R4.64] ;  /* 0x0000000604067981 */ /* 0x004ea8000c1e1900 */
[----:B------:R-:W2:Y:S02]  /*14b0*/  LDG.E R0, [R4.64+0x4] ;  /* 0x0000040604007981 */ /* 0x000ea4000c1e1900 */
[----:B--2---:R-:W-:-:S02]  /*14c0*/  IADD3 R15, -R6, R0, RZ ;  /* 0x00000000060f7210 */ /* 0x004fc40007ffe1ff */
.L_x_1469:
[----:B------:R-:W-:-:S04]  /*14d0*/  ISETP.NE.U32.AND P1, PT, RZ, c[0x0][0x368], PT ;  /* 0x0000da00ff007a0c */ /* 0x000fc80003f25070 */
[----:B------:R-:W-:-:S13]  /*14e0*/  ISETP.NE.AND.EX P1, PT, RZ, c[0x0][0x36c], PT, P1 ;  /* 0x0000db00ff007a0c */ /* 0x000fda0003f25310 */
[----:B------:R-:W-:Y:S05]  /*14f0*/  @!P1 BRA `(.L_x_1470) ;  /* 0x0000004000009947 */ /* 0x000fea0003800000 */
[----:B--2---:R-:W-:-:S04]  /*1500*/  LEA R2, P1, R235, c[0x0][0x368], 0x2 ;  /* 0x0000da00eb027a11 */ /* 0x004fc800078210ff */
[----:B------:R-:W-:-:S05]  /*1510*/  LEA.HI.X R3, R235, c[0x0][0x36c], R12, 0x2, P1 ;  /* 0x0000db00eb037a11 */ /* 0x000fca00008f140c */
[----:B------:R1:W5:Y:S01]  /*1520*/  LDG.E R0, [R2.64] ;  /* 0x0000000602007981 */ /* 0x000362000c1e1900 */
[----:B------:R-:W-:Y:S05]  /*1530*/  BRA `(.L_x_1471) ;  /* 0x0000005000007947 */ /* 0x000fea0003800000 */
.L_x_1470:
[----:B------:R-:W-:Y:S01]  /*1540*/  MOV R0, c[0x0][0x1d0] ;  /* 0x0000740000007a02 */ /* 0x000fe20000000f00 */
[----:B------:R-:W-:Y:S05]  /*1550*/  @!P6 BRA `(.L_x_1471) ;  /* 0x000000300000e947 */ /* 0x000fea0003800000 */
[----:B--2---:R-:W2:Y:S04]  /*1560*/  LDG.E R4, [R2.64] ;  /* 0x0000000602047981 */ /* 0x004ea8000c1e1900 */
[----:B------:R-:W2:Y:S02]  /*1570*/  LDG.E R0, [R2.64+0x4] ;  /* 0x0000040602007981 */ /* 0x000ea4000c1e1900 */
[----:B--2---:R-:W-:-:S05]  /*1580*/  IADD3 R0, -R4, R0, RZ ;  /* 0x0000000004007210 */ /* 0x004fca0007ffe1ff */
.L_x_1471:
[--C-:B-----5:R-:W-:Y:S01]  /*1590*/  IMAD.IADD R26, R0, 0x1, -R8.reuse ;  /* 0x00000001001a7824 */ /* 0x120fe200078e0a08 */
[----:B------:R-:W-:Y:S01]  /*15a0*/  LOP3.LUT R0, R238, 0xff000000, RZ, 0xc0, !PT ;  /* 0xff000000ee007812 */ /* 0x000fe200078ec0ff */
[----:B-12---:R-:W-:Y:S01]  /*15b0*/  IMAD.MOV.U32 R2, RZ, RZ, RZ ;  /* 0x000000ffff027224 */ /* 0x006fe200078e00ff */
        /* <DEDUP_REMOVED lines=14> */
[----:B------:R1:W-:Y:S01]  /*16a0*/  STL [R1], R5 ;  /* 0x0000000501007387 */ /* 0x0003e20000100800 */
        /* <DEDUP_REMOVED lines=31> */
.L_x_1473:
[----:B------:R-:W-:Y:S05]  /*18a0*/  BSYNC B0 ;  /* 0x0000000000007941 */ /* 0x000fea0003800000 */
.L_x_1472:
[----:B------:R-:W-:Y:S01]  /*18b0*/  IMAD R238, R16, R2, RZ ;  /* 0x0000000210ee7224 */ /* 0x000fe200078e02ff */
        /* <DEDUP_REMOVED lines=38> */
[----:B------:R-:W-:-:S04]  /*1b20*/  ISETP.NE.U32.AND P1, PT, RZ, c[0x0][0x340], PT ;  /* 0x0000d000ff007a0c */ /* 0x000fc80003f25070 */
[----:B------:R-:W-:-:S13]  /*1b30*/  ISETP.NE.AND.EX P1, PT, RZ, c[0x0][0x344], PT, P1 ;  /* 0x0000d100ff007a0c */ /* 0x000fda0003f25310 */
[----:B------:R-:W-:-:S05]  /*1b40*/  @P1 IMAD.WIDE R2, R235, R14, c[0x0][0x340] ;  /* 0x0000d000eb021625 */ /* 0x000fca00078e020e */
[----:B------:R2:W3:Y:S01]  /*1b50*/  @P1 LDG.E R14, [R2.64] ;  /* 0x00000006020e1981 */ /* 0x0004e2000c1e1900 */
[----:B------:R-:W-:Y:S01]  /*1b60*/  IMAD.MOV.U32 R4, RZ, RZ, c[0x0][0x2c4] ;  /* 0x0000b100ff047624 */ /* 0x000fe200078e00ff */
[----:B------:R-:W-:Y:S01]  /*1b70*/  SHF.R.S32.HI R0, RZ, 0x1f, R11 ;  /* 0x0000001fff007819 */ /* 0x000fe2000001140b */
[--C-:B-1----:R-:W-:Y:S01]  /*1b80*/  IMAD R5, R234, 0x20, R230.reuse ;  /* 0x00000020ea057824 */ /* 0x102fe200078e02e6 */
[----:B------:R-:W-:Y:S01]  /*1b90*/  SEL R6, R12, RZ, !P0 ;  /* 0x000000ff0c067207 */ /* 0x000fe20004000000 */
[----:B------:R-:W-:Y:S01]  /*1ba0*/  IMAD R8, R237, 0x80, R230 ;  /* 0x00000080ed087824 */ /* 0x000fe200078e02e6 */
[----:B------:R-:W-:Y:S01]  /*1bb0*/  ISETP.NE.AND P2, PT, R4, 0x1, PT ;  /* 0x000000010400780c */ /* 0x000fe20003f45270 */
[----:B------:R-:W-:Y:S01]  /*1bc0*/  IMAD R0, R0, c[0x0][0x178], RZ ;  /* 0x00005e0000007a24 */ /* 0x000fe200078e02ff */
[----:B------:R-:W-:Y:S01]  /*1bd0*/  SEL R4, R235, RZ, !P0 ;  /* 0x000000ffeb047207 */ /* 0x000fe20004000000 */
[----:B------:R-:W-:Y:S01]  /*1be0*/  IMAD R5, R237, 0x80, R5 ;  /* 0x00000080ed057824 */ /* 0x000fe200078e0205 */
[----:B------:R-:W-:Y:S01]  /*1bf0*/  IADD3 R22, P0, R230, R13, RZ ;  /* 0x0000000de6167210 */ /* 0x000fe20007f1e0ff */
[----:B------:R-:W-:Y:S01]  /*1c00*/  IMAD R0, R11, c[0x0][0x17c], R0 ;  /* 0x00005f000b007a24 */ /* 0x000fe200078e0200 */
[----:B------:R-:W-:Y:S01]  /*1c10*/  SHF.R.S32.HI R229, RZ, 0x1f, R228 ;  /* 0x0000001fffe57819 */ /* 0x000fe200000114e4 */
[----:B------:R-:W-:Y:S01]  /*1c20*/  IMAD R6, R6, c[0x0][0x1c0], RZ ;  /* 0x0000700006067a24 */ /* 0x000fe200078e02ff */
[----:B------:R-:W-:Y:S01]  /*1c30*/  IADD3 R10, R8, 0x20, RZ ;  /* 0x00000020080a7810 */ /* 0x000fe20007ffe0ff */
[----:B------:R-:W-:Y:S01]  /*1c40*/  WARPSYNC 0xffffffff ;  /* 0xffffffff00007948 */ /* 0x000fe20003800000 */
[----:B------:R-:W-:Y:S01]  /*1c50*/  SHF.R.S32.HI R20, RZ, 0x1f, R231 ;  /* 0x0000001fff147819 */ /* 0x000fe200000114e7 */
[----:B------:R-:W-:Y:S01]  /*1c60*/  BAR.SYNC.DEFER_BLOCKING 0x0 ;  /* 0x0000000000007b1d */ /* 0x000fe20000010000 */
[----:B------:R-:W-:Y:S01]  /*1c70*/  IMAD.MOV.U32 R25, RZ, RZ, 0x70 ;  /* 0x00000070ff197424 */ /* 0x000fe200078e00ff */
[----:B------:R-:W-:Y:S01]  /*1c80*/  IADD3 R109, R162, -0x1, RZ ;  /* 0xffffffffa26d7810 */ /* 0x000fe20007ffe0ff */
[----:B------:R-:W-:Y:S01]  /*1c90*/  @P2 IMAD.HI.U32 R7, R5, c[0x0][0x2c8], RZ ;  /* 0x0000b20005072a27 */ /* 0x000fe200078e00ff */
[----:B------:R-:W-:-:S02]  /*1ca0*/  IADD3 R201, R111, 0x20, RZ ;  /* 0x000000206fc97810 */ /* 0x000fc40007ffe0ff */
[----:B------:R-:W-:Y:S01]  /*1cb0*/  SHF.R.S32.HI R28, RZ, 0x1f, R109 ;  /* 0x0000001fff1c7819 */ /* 0x000fe2000001146d */
[----:B------:R-:W-:Y:S01]  /*1cc0*/  IMAD R25, R162, -0x70, R25 ;  /* 0xffffff90a2197824 */ /* 0x000fe200078e0219 */
[----:B------:R-:W1:Y:S01]  /*1cd0*/  S2R R29, SR_TID.X ;  /* 0x00000000001d7919 */ /* 0x000e620000002100 */
[----:B--2---:R-:W-:Y:S01]  /*1ce0*/  IMAD.WIDE.U32 R2, R11, c[0x0][0x178], RZ ;  /* 0x00005e000b027a25 */ /* 0x004fe200078e00ff */
[----:B------:R-:W-:Y:S03]  /*1cf0*/  BSSY B0, `(.L_x_1475) ;  /* 0x00001b7000007945 */ /* 0x000fe60003800000 */
[----:B------:R-:W-:Y:S02]  /*1d00*/  IMAD.IADD R3, R3, 0x1, R0 ;  /* 0x0000000103037824 */ /* 0x000fe400078e0200 */
[----:B------:R-:W-:Y:S01]  /*1d10*/  IMAD.MOV.U32 R0, RZ, RZ, R5 ;  /* 0x000000ffff007224 */ /* 0x000fe200078e0005 */
[----:B------:R-:W-:Y:S01]  /*1d20*/  @P2 SHF.R.U32.HI R0, RZ, c[0x0][0x2cc], R7 ;  /* 0x0000b300ff002a19 */ /* 0x000fe20000011607 */
[----:B------:R-:W-:-:S04]  /*1d30*/  IMAD.WIDE.U32 R2, R245, c[0x0][0x1b8], R2 ;  /* 0x00006e00f5027a25 */ /* 0x000fc800078e0002 */
        /* <DEDUP_REMOVED lines=8> */
[C---:B------:R-:W-:Y:S01]  /*1dc0*/  IMAD R5, R0.reuse, c[0x0][0x1b4], R6 ;  /* 0x00006d0000057a24 */ /* 0x040fe200078e0206 */
[----:B------:R-:W-:Y:S01]  /*1dd0*/  SHF.R.S32.HI R6, RZ, 0x1f, R13 ;  /* 0x0000001fff067819 */ /* 0x000fe2000001140d */
[----:B------:R-:W-:Y:S01]  /*1de0*/  IMAD.WIDE.U32 R2, R0, c[0x0][0x1b0], R2 ;  /* 0x00006c0000027a25 */ /* 0x000fe200078e0002 */
[----:B------:R-:W-:-:S02]  /*1df0*/  SHF.R.S32.HI R0, RZ, 0x1f, R4 ;  /* 0x0000001fff007819 */ /* 0x000fc40000011404 */
[----:B------:R-:W-:Y:S01]  /*1e00*/  LEA.HI.X.SX32 R27, R230, R6, 0x1, P0 ;  /* 0x00000006e61b7211 */ /* 0x000fe200000f0eff */
[----:B------:R-:W-:Y:S02]  /*1e10*/  IMAD.IADD R3, R3, 0x1, R5 ;  /* 0x0000000103037824 */ /* 0x000fe400078e0205 */
[----:B------:R-:W-:Y:S02]  /*1e20*/  IMAD R0, R0, c[0x0][0x1a8], RZ ;  /* 0x00006a0000007a24 */ /* 0x000fe400078e02ff */
[----:B------:R-:W-:-:S04]  /*1e30*/  IMAD.WIDE.U32 R2, R4, c[0x0][0x1a8], R2 ;  /* 0x00006a0004027a25 */ /* 0x000fc800078e0002 */
[----:B------:R-:W-:Y:S01]  /*1e40*/  IMAD R0, R4, c[0x0][0x1ac], R0 ;  /* 0x00006b0004007a24 */ /* 0x000fe200078e0200 */
[----:B------:R-:W-:Y:S01]  /*1e50*/  LEA R5, P0, R2, c[0x0][0x160], 0x1 ;  /* 0x0000580002057a11 */ /* 0x000fe200078008ff */
[----:B------:R-:W-:Y:S02]  /*1e60*/  IMAD R4, R27, c[0x0][0x1e0], RZ ;  /* 0x000078001b047a24 */ /* 0x000fe400078e02ff */
[----:B------:R-:W-:Y:S02]  /*1e70*/  IMAD.IADD R0, R3, 0x1, R0 ;  /* 0x0000000103007824 */ /* 0x000fe400078e0200 */
[C---:B------:R-:W-:Y:S01]  /*1e80*/  IMAD R9, R22.reuse, c[0x0][0x1e4], R4 ;  /* 0x0000790016097a24 */ /* 0x040fe200078e0204 */
[----:B------:R-:W-:Y:S01]  /*1e90*/  SHFL.IDX PT, R18, R5, 0x3, 0x181f ;  /* 0x00781f0005127f89 */ /* 0x000fe200000e0000 */
[----:B------:R-:W-:Y:S01]  /*1ea0*/  IMAD.WIDE.U32 R6, R22, c[0x0][0x1e0], R228 ;  /* 0x0000780016067a25 */ /* 0x000fe200078e00e4 */
[----:B------:R-:W-:-:S03]  /*1eb0*/  LEA.HI.X R0, R2, c[0x0][0x164], R0, 0x1, P0 ;  /* 0x0000590002007a11 */ /* 0x000fc600000f0c00 */
[----:B------:R-:W-:Y:S02]  /*1ec0*/  IMAD R4, R15, c[0x0][0x2c4], RZ ;  /* 0x0000b1000f047a24 */ /* 0x000fe400078e02ff */
[----:B------:R-:W-:Y:S01]  /*1ed0*/  IMAD.IADD R3, R7, 0x1, R9 ;  /* 0x0000000107037824 */ /* 0x000fe200078e0209 */
[----:B------:R-:W-:Y:S01]  /*1ee0*/  SHFL.IDX PT, R11, R0, RZ, 0x181f ;  /* 0x00181fff000b7589 */ /* 0x000fe200000e0000 */
[----:B------:R-:W-:Y:S01]  /*1ef0*/  IMAD.MOV.U32 R2, RZ, RZ, R6 ;  /* 0x000000ffff027224 */ /* 0x000fe200078e0006 */
[-C--:B------:R-:W-:Y:S01]  /*1f00*/  ISETP.GE.AND P3, PT, R10, R4.reuse, PT ;  /* 0x000000040a00720c */ /* 0x080fe20003f66270 */
[----:B------:R-:W-:Y:S01]  /*1f10*/  IMAD.IADD R108, R26, 0x1, R25 ;  /* 0x000000011a6c7824 */ /* 0x000fe200078e0219 */
[----:B------:R-:W2:Y:S01]  /*1f20*/  SHFL.IDX PT, R9, R5, RZ, 0x181f ;  /* 0x00181fff05097589 */ /* 0x000ea200000e0000 */
[CC--:B------:R-:W-:Y:S01]  /*1f30*/  ISETP.GE.AND P4, PT, R8.reuse, R4.reuse, PT ;  /* 0x000000040800720c */ /* 0x0c0fe20003f86270 */
[C---:B------:R-:W-:Y:S01]  /*1f40*/  IMAD.WIDE.U32 R2, R245.reuse, c[0x0][0x1e8], R2 ;  /* 0x00007a00f5027a25 */ /* 0x040fe200078e0002 */
[C---:B------:R-:W-:Y:S01]  /*1f50*/  IADD3 R7, R8.reuse, 0x40, RZ ;  /* 0x0000004008077810 */ /* 0x040fe20007ffe0ff */
[----:B------:R-:W4:Y:S01]  /*1f60*/  SHFL.IDX PT, R10, R5, 0x1, 0x181f ;  /* 0x00381f00050a7f89 */ /* 0x000f2200000e0000 */
[----:B------:R-:W-:Y:S01]  /*1f70*/  IADD3 R6, R8, 0x60, RZ ;  /* 0x0000006008067810 */ /* 0x000fe20007ffe0ff */
[----:B------:R-:W-:Y:S01]  /*1f80*/  IMAD R3, R245, c[0x0][0x1ec], R3 ;  /* 0x00007b00f5037a24 */ /* 0x000fe200078e0203 */
[-C--:B------:R-:W-:Y:S01]  /*1f90*/  ISETP.GE.AND P0, PT, R7, R4.reuse, PT ;  /* 0x000000040700720c */ /* 0x080fe20003f06270 */
[----:B------:R-:W5:Y:S01]  /*1fa0*/  SHFL.IDX PT, R13, R0, 0x1, 0x181f ;  /* 0x00381f00000d7f89 */ /* 0x000f6200000e0000 */
[----:B------:R-:W-:Y:S01]  /*1fb0*/  ISETP.GE.AND P5, PT, R6, R4, PT ;  /* 0x000000040600720c */ /* 0x000fe20003fa6270 */
[----:B------:R-:W-:-:S02]  /*1fc0*/  IMAD R21, R28, c[0x0][0x1e0], RZ ;  /* 0x000078001c157a24 */ /* 0x000fc400078e02ff */
[----:B------:R1:W1:Y:S01]  /*1fd0*/  SHFL.IDX PT, R8, R5, 0x2, 0x181f ;  /* 0x00581f0005087f89 */ /* 0x00026200000e0000 */
[----:B------:R-:W-:Y:S02]  /*1fe0*/  IMAD.MOV.U32 R72, RZ, RZ, 0x40 ;  /* 0x00000040ff487424 */ /* 0x000fe400078e00ff */
[----:B------:R-:W-:Y:S01]  /*1ff0*/  IMAD R21, R109, c[0x0][0x1e4], R21 ;  /* 0x000079006d157a24 */ /* 0x000fe200078e0215 */
[----:B------:R-:W1:Y:S04]  /*2000*/  SHFL.IDX PT, R19, R0, 0x2, 0x181f ;  /* 0x00581f0000137f89 */ /* 0x000e6800000e0000 */
[----:B------:R-:W1:Y:S01]  /*2010*/  SHFL.IDX PT, R0, R0, 0x3, 0x181f ;  /* 0x00781f0000007f89 */ /* 0x000e6200000e0000 */
[----:B--2---:R-:W-:Y:S02]  /*2020*/  @!P4 LEA R6, P2, R228, R9, 0x1 ;  /* 0x00000009e406c211 */ /* 0x004fe400078408ff */
[----:B---3--:R-:W-:Y:S01]  /*2030*/  @P1 SHF.R.S32.HI R7, RZ, 0x1f, R14 ;  /* 0x0000001fff071819 */ /* 0x008fe2000001140e */
[----:B------:R-:W-:-:S02]  /*2040*/  @!P1 IMAD.MOV.U32 R7, RZ, RZ, R12 ;  /* 0x000000ffff079224 */ /* 0x000fc400078e000c */
[----:B------:R-:W-:Y:S01]  /*2050*/  @!P1 IMAD.MOV.U32 R14, RZ, RZ, R235 ;  /* 0x000000ffff0e9224 */ /* 0x000fe200078e00eb */
[----:B------:R-:W-:Y:S02]  /*2060*/  ISETP.GE.AND P1, PT, R228, c[0x0][0x198], PT ;  /* 0x00006600e4007a0c */ /* 0x000fe40003f26270 */
[----:B------:R-:W-:Y:S02]  /*2070*/  SEL R23, R7, RZ, !P6 ;  /* 0x000000ff07177207 */ /* 0x000fe40007000000 */
[----:B------:R-:W-:Y:S02]  /*2080*/  SEL R24, R14, RZ, !P6 ;  /* 0x000000ff0e187207 */ /* 0x000fe40007000000 */
[----:B------:R-:W-:Y:S01]  /*2090*/  @!P4 LEA R4, P6, R231, R9, 0x1 ;  /* 0x00000009e704c211 */ /* 0x000fe200078c08ff */
[----:B------:R-:W-:Y:S01]  /*20a0*/  IMAD R9, R23, c[0x0][0x1f0], RZ ;  /* 0x00007c0017097a24 */ /* 0x000fe200078e02ff */
[----:B------:R-:W-:Y:S01]  /*20b0*/  @!P4 LEA.HI.X R7, R228, R11, R229, 0x1, P2 ;  /* 0x0000000be407c211 */ /* 0x000fe200010f0ce5 */
[----:B------:R-:W-:Y:S01]  /*20c0*/  IMAD.WIDE.U32 R212, R24, c[0x0][0x1f0], R2 ;  /* 0x00007c0018d47a25 */ /* 0x000fe200078e0002 */
[----:B----4-:R-:W-:-:S02]  /*20d0*/  @!P3 LEA R16, P2, R228, R10, 0x1 ;  /* 0x0000000ae410b211 */ /* 0x010fc400078408ff */
[C---:B-1----:R-:W-:Y:S01]  /*20e0*/  @!P4 LEA.HI.X R5, R231.reuse, R11, R20, 0x1, P6 ;  /* 0x0000000be705c211 */ /* 0x042fe200030f0c14 */
[----:B------:R1:W-:Y:S01]  /*20f0*/  @!P4 LDGSTS.E.BYPASS.LTC128B.128 [R207+0x100], [R6.64], !P1 ;  /* 0x0010000006cfcfae */ /* 0x0003e2000c901d46 */
[----:B------:R-:W-:Y:S01]  /*2100*/  @!P3 LEA R14, P6, R231, R10, 0x1 ;  /* 0x0000000ae70eb211 */ /* 0x000fe200078c08ff */
[----:B------:R-:W-:Y:S01]  /*2110*/  IMAD.WIDE.U32 R2, R109, c[0x0][0x1e0], RZ ;  /* 0x000078006d027a25 */ /* 0x000fe200078e00ff */
[CCC-:B-----5:R-:W-:Y:S02]  /*2120*/  @!P3 LEA.HI.X R17, R228.reuse, R13.reuse, R229.reuse, 0x1, P2 ;  /* 0x0000000de411b211 */ /* 0x1e0fe400010f0ce5 */
[C---:B------:R-:W-:Y:S01]  /*2130*/  @!P0 LEA R12, P2, R228.reuse, R8, 0x1 ;  /* 0x00000008e40c8211 */ /* 0x040fe200078408ff */
[----:B------:R-:W-:Y:S01]  /*2140*/  IMAD.MOV.U32 R210, RZ, RZ, R212 ;  /* 0x000000ffffd27224 */ /* 0x000fe200078e00d4 */
[----:B------:R-:W-:Y:S02]  /*2150*/  @!P3 LEA.HI.X R15, R231, R13, R20, 0x1, P6 ;  /* 0x0000000de70fb211 */ /* 0x000fe400030f0c14 */
[----:B------:R-:W-:-:S02]  /*2160*/  @!P0 LEA.HI.X R13, R228, R19, R229, 0x1, P2 ;  /* 0x00000013e40d8211 */ /* 0x000fc400010f0ce5 */
[C---:B------:R-:W-:Y:S02]  /*2170*/  @!P0 LEA R10, P2, R231.reuse, R8, 0x1 ;  /* 0x00000008e70a8211 */ /* 0x040fe400078408ff */
[C---:B------:R-:W-:Y:S02]  /*2180*/  ISETP.GE.AND P6, PT, R231.reuse, c[0x0][0x198], PT ;  /* 0x00006600e7007a0c */ /* 0x040fe40003fc6270 */
[----:B------:R-:W-:Y:S01]  /*2190*/  @!P0 LEA.HI.X R11, R231, R19, R20, 0x1, P2 ;  /* 0x00000013e70b8211 */ /* 0x000fe200010f0c14 */
[----:B------:R-:W-:Y:S01]  /*21a0*/  IMAD R19, R24, c[0x0][0x1f4], R9 ;  /* 0x00007d0018137a24 */ /* 0x000fe200078e0209 */
[----:B------:R-:W-:-:S03]  /*21b0*/  @!P5 LEA R8, P2, R228, R18, 0x1 ;  /* 0x00000012e408d211 */ /* 0x000fc600078408ff */
[----:B------:R-:W-:Y:S01]  /*21c0*/  IMAD.IADD R211, R213, 0x1, R19 ;  /* 0x00000001d5d37824 */ /* 0x000fe200078e0213 */
[----:B------:R-:W-:Y:S02]  /*21d0*/  @!P5 LEA.HI.X R9, R228, R0, R229, 0x1, P2 ;  /* 0x00000000e409d211 */ /* 0x000fe400010f0ce5 */
[----:B------:R-:W-:-:S03]  /*21e0*/  @!P5 LEA R18, P2, R231, R18, 0x1 ;  /* 0x00000012e712d211 */ /* 0x000fc600078408ff */
[----:B------:R2:W-:Y:S01]  /*21f0*/  @!P4 LDGSTS.E.BYPASS.LTC128B.128 [R207+0x4100], [R4.64], !P6 ;  /* 0x0410000004cfcfae */ /* 0x0005e2000f101d46 */
[----:B------:R-:W-:Y:S01]  /*2200*/  @!P5 LEA.HI.X R19, R231, R0, R20, 0x1, P2 ;  /* 0x00000000e713d211 */ /* 0x000fe200010f0c14 */
[----:B------:R-:W-:Y:S01]  /*2210*/  IMAD.IADD R20, R3, 0x1, R21 ;  /* 0x0000000103147824 */ /* 0x000fe200078e0215 */
[----:B------:R-:W-:Y:S01]  /*2220*/  IMNMX R0, R108, 0x70, PT ;  /* 0x000000706c007817 */ /* 0x000fe20003800200 */
[----:B------:R3:W-:Y:S01]  /*2230*/  @!P3 LDGSTS.E.BYPASS.LTC128B.128 [R207+0x1100], [R16.64], !P1 ;  /* 0x0110000010cfbfae */ /* 0x0007e2000c901d46 */
[----:B------:R-:W-:-:S03]  /*2240*/  IMAD.WIDE.U32 R2, R2, 0x70, R210 ;  /* 0x0000007002027825 */ /* 0x000fc600078e00d2 */
[----:B------:R4:W-:Y:S01]  /*2250*/  @!P3 LDGSTS.E.BYPASS.LTC128B.128 [R207+0x5100], [R14.64], !P6 ;  /* 0x051000000ecfbfae */ /* 0x0009e2000f101d46 */
[----:B------:R-:W-:-:S03]  /*2260*/  IMAD.IADD R0, R0, 0x1, -R230 ;  /* 0x0000000100007824 */ /* 0x000fc600078e0ae6 */
[----:B------:R5:W-:Y:S02]  /*2270*/  @!P0 LDGSTS.E.BYPASS.LTC128B.128 [R207+0x2100], [R12.64], !P1 ;  /* 0x021000000ccf8fae */ /* 0x000be4000c901d46 */
[C---:B------:R-:W-:Y:S02]  /*2280*/  ISETP.GE.AND P4, PT, R0.reuse, 0x1, PT ;  /* 0x000000010000780c */ /* 0x040fe40003f86270 */
[C---:B------:R-:W-:Y:S01]  /*2290*/  ISETP.GE.AND P3, PT, R0.reuse, 0x21, PT ;  /* 0x000000210000780c */ /* 0x040fe20003f66270 */
[----:B------:R3:W-:Y:S01]  /*22a0*/  @!P0 LDGSTS.E.BYPASS.LTC128B.128 [R207+0x6100], [R10.64], !P6 ;  /* 0x061000000acf8fae */ /* 0x0007e2000f101d46 */
[----:B------:R-:W-:-:S03]  /*22b0*/  ISETP.GE.AND P2, PT, R0, 0x41, PT ;  /* 0x000000410000780c */ /* 0x000fc60003f46270 */
[----:B------:R3:W-:Y:S04]  /*22c0*/  @!P5 LDGSTS.E.BYPASS.LTC128B.128 [R207+0x3100], [R8.64], !P1 ;  /* 0x0310000008cfdfae */ /* 0x0007e8000c901d46 */
[----:B------:R3:W-:Y:S01]  /*22d0*/  @!P5 LDGSTS.E.BYPASS.LTC128B.128 [R207+0x7100], [R18.64], !P6 ;  /* 0x0710000012cfdfae */ /* 0x0007e2000f101d46 */
[----:B------:R-:W-:Y:S01]  /*22e0*/  ISETP.GE.AND P6, PT, R228, c[0x0][0x1d4], PT ;  /* 0x00007500e4007a0c */ /* 0x000fe20003fc6270 */
[----:B--2---:R-:W-:Y:S01]  /*22f0*/  IMAD R4, R20, 0x70, RZ ;  /* 0x0000007014047824 */ /* 0x004fe200078e02ff */
[----:B------:R-:W-:Y:S01]  /*2300*/  ISETP.GE.AND P5, PT, R231, c[0x0][0x1d4], PT ;  /* 0x00007500e7007a0c */ /* 0x000fe20003fa6270 */
[----:B------:R-:W-:Y:S01]  /*2310*/  IMAD.MOV.U32 R5, RZ, RZ, 0x20 ;  /* 0x00000020ff057424 */ /* 0x000fe200078e00ff */
[----:B------:R-:W0:Y:S01]  /*2320*/  LDGDEPBAR ;  /* 0x00000000000079af */ /* 0x000e220000000000 */
[----:B------:R-:W-:-:S02]  /*2330*/  IMAD.IADD R3, R3, 0x1, R4 ;  /* 0x0000000103037824 */ /* 0x000fc400078e0204 */
[----:B-1----:R-:W-:-:S04]  /*2340*/  IMAD.WIDE.U32 R6, R5, c[0x0][0x1e0], RZ ;  /* 0x0000780005067a25 */ /* 0x002fc800078e00ff */
[----:B------:R-:W-:Y:S01]  /*2350*/  IMAD R5, R5, c[0x0][0x1e4], RZ ;  /* 0x0000790005057a24 */ /* 0x000fe200078e02ff */
[----:B------:R-:W-:Y:S01]  /*2360*/  @P3 IADD3 R4, P0, R2, R6, RZ ;  /* 0x0000000602043210 */ /* 0x000fe20007f1e0ff */
[----:B-----5:R-:W-:-:S04]  /*2370*/  IMAD.WIDE.U32 R12, R22, c[0x0][0x208], R228 ;  /* 0x00008200160c7a25 */ /* 0x020fc800078e00e4 */
[----:B----4-:R-:W-:Y:S01]  /*2380*/  IMAD.MOV.U32 R15, RZ, RZ, c[0x0][0x208] ;  /* 0x00008200ff0f7624 */ /* 0x010fe200078e00ff */
[----:B---3--:R-:W-:-:S04]  /*2390*/  @P4 LEA R10, P1, R2, c[0x0][0x1c8], 0x1 ;  /* 0x00007200020a4a11 */ /* 0x008fc800078208ff */
[----:B------:R-:W-:Y:S02]  /*23a0*/  @P4 LEA.HI.X R11, R2, c[0x0][0x1cc], R3, 0x1, P1 ;  /* 0x00007300020b4a11 */ /* 0x000fe400008f0c03 */
[----:B------:R-:W-:Y:S02]  /*23b0*/  ISETP.GE.AND P1, PT, R0, 0x61, PT ;  /* 0x000000610000780c */ /* 0x000fe40003f26270 */
[----:B------:R-:W-:Y:S01]  /*23c0*/  @P3 IADD3.X R0, R3, R7, R5, P0, !PT ;  /* 0x0000000703003210 */ /* 0x000fe200007fe405 */
[----:B------:R-:W-:Y:S01]  /*23d0*/  IMAD.WIDE.U32 R6, R72, c[0x0][0x1e0], RZ ;  /* 0x0000780048067a25 */ /* 0x000fe200078e00ff */
[----:B------:R-:W-:Y:S01]  /*23e0*/  @P3 LEA R8, P0, R4, c[0x0][0x1c8], 0x1 ;  /* 0x0000720004083a11 */ /* 0x000fe200078008ff */
[----:B------:R1:W-:Y:S02]  /*23f0*/  @P4 LDGSTS.E.BYPASS.LTC128B.128 [R207+0x8100], [R10.64], !P6 ;  /* 0x081000000acf4fae */ /* 0x0003e4000f101d46 */
[----:B------:R-:W-:Y:S01]  /*2400*/  IMAD R5, R72, c[0x0][0x1e4], RZ ;  /* 0x0000790048057a24 */ /* 0x000fe200078e02ff */
[----:B------:R-:W-:Y:S01]  /*2410*/  @P3 LEA.HI.X R9, R4, c[0x0][0x1cc], R0, 0x1, P0 ;  /* 0x0000730004093a11 */ /* 0x000fe200000f0c00 */
[----:B------:R1:W-:Y:S01]  /*2420*/  @P4 LDGSTS.E.BYPASS.LTC128B.128 [R207+0xb900], [R10.64+0x80], !P5 ;  /* 0x0b9000800acf4fae */ /* 0x0003e2000e901d46 */
[----:B------:R-:W-:-:S02]  /*2430*/  @P2 IADD3 R4, P0, R2, R6, RZ ;  /* 0x0000000602042210 */ /* 0x000fc40007f1e0ff */
[----:B------:R-:W-:Y:S01]  /*2440*/  LOP3.LUT P4, RZ, R234, 0x2, RZ, 0xc0, !PT ;  /* 0x00000002eaff7812 */ /* 0x000fe2000788c0ff */
[----:B------:R-:W-:Y:S01]  /*2450*/  @P1 IMAD.MOV.U32 R0, RZ, RZ, 0x60 ;  /* 0x00000060ff001424 */ /* 0x000fe200078e00ff */
[----:B------:R-:W-:Y:S01]  /*2460*/  @P2 IADD3.X R5, R3, R7, R5, P0, !PT ;  /* 0x0000000703052210 */ /* 0x000fe200007fe405 */
[----:B------:R2:W-:Y:S01]  /*2470*/  @P3 LDGSTS.E.BYPASS.LTC128B.128 [R207+0x9100], [R8.64], !P6 ;  /* 0x0910000008cf3fae */ /* 0x0005e2000f101d46 */
[----:B------:R-:W-:Y:S01]  /*2480*/  @P2 LEA R6, P0, R4, c[0x0][0x1c8], 0x1 ;  /* 0x0000720004062a11 */ /* 0x000fe200078008ff */
[----:B------:R-:W-:Y:S02]  /*2490*/  @P1 IMAD.WIDE.U32 R2, R0, c[0x0][0x1e0], R2 ;  /* 0x0000780000021a25 */ /* 0x000fe400078e0002 */
[----:B------:R2:W-:Y:S01]  /*24a0*/  @P3 LDGSTS.E.BYPASS.LTC128B.128 [R207+0xc900], [R8.64+0x80], !P5 ;  /* 0x0c90008008cf3fae */ /* 0x0005e2000e901d46 */
[----:B------:R-:W-:Y:S01]  /*24b0*/  @P2 LEA.HI.X R7, R4, c[0x0][0x1cc], R5, 0x1, P0 ;  /* 0x0000730004072a11 */ /* 0x000fe200000f0c05 */
[----:B------:R-:W-:Y:S01]  /*24c0*/  @P1 IMAD R0, R0, c[0x0][0x1e4], RZ ;  /* 0x0000790000001a24 */ /* 0x000fe200078e02ff */
[----:B------:R-:W-:Y:S01]  /*24d0*/  @P1 LEA R4, P0, R2, c[0x0][0x1c8], 0x1 ;  /* 0x0000720002041a11 */ /* 0x000fe200078008ff */
[----:B------:R-:W-:Y:S01]  /*24e0*/  IMAD R5, R27, c[0x0][0x208], RZ ;  /* 0x000082001b057a24 */ /* 0x000fe200078e02ff */
[----:B------:R-:W-:Y:S01]  /*24f0*/  ISETP.GT.AND P3, PT, R29, 0x7f, PT ;  /* 0x0000007f1d00780c */ /* 0x000fe20003f64270 */
[----:B------:R-:W-:Y:S01]  /*2500*/  @P1 IMAD.IADD R0, R3, 0x1, R0 ;  /* 0x0000000103001824 */ /* 0x000fe200078e0200 */
[----:B------:R3:W-:Y:S01]  /*2510*/  @P2 LDGSTS.E.BYPASS.LTC128B.128 [R207+0xa100], [R6.64], !P6 ;  /* 0x0a10000006cf2fae */ /* 0x0007e2000f101d46 */
[----:B------:R-:W-:-:S03]  /*2520*/  IMAD R3, R22, c[0x0][0x20c], R5 ;  /* 0x0000830016037a24 */ /* 0x000fc600078e0205 */
[----:B------:R-:W-:Y:S01]  /*2530*/  @P1 LEA.HI.X R5, R2, c[0x0][0x1cc], R0, 0x1, P0 ;  /* 0x0000730002051a11 */ /* 0x000fe200000f0c00 */
[----:B------:R3:W-:Y:S01]  /*2540*/  @P2 LDGSTS.E.BYPASS.LTC128B.128 [R207+0xd900], [R6.64+0x80], !P5 ;  /* 0x0d90008006cf2fae */ /* 0x0007e2000e901d46 */
[----:B------:R-:W-:Y:S02]  /*2550*/  IMAD.IADD R3, R13, 0x1, R3 ;  /* 0x000000010d037824 */ /* 0x000fe400078e0203 */
[----:B------:R-:W-:Y:S01]  /*2560*/  IMAD.MOV.U32 R2, RZ, RZ, R12 ;  /* 0x000000ffff027224 */ /* 0x000fe200078e000c */
[----:B------:R4:W-:Y:S01]  /*2570*/  @P1 LDGSTS.E.BYPASS.LTC128B.128 [R207+0xb100], [R4.64], !P6 ;  /* 0x0b10000004cf1fae */ /* 0x0009e2000f101d46 */
[----:B------:R-:W-:Y:S01]  /*2580*/  IMAD R0, R23, c[0x0][0x218], RZ ;  /* 0x0000860017007a24 */ /* 0x000fe200078e02ff */
[----:B-1----:R-:W-:Y:S01]  /*2590*/  SEL R11, RZ, 0x1, P6 ;  /* 0x00000001ff0b7807 */ /* 0x002fe20003000000 */
[C---:B------:R-:W-:Y:S01]  /*25a0*/  IMAD.WIDE.U32 R2, R245.reuse, c[0x0][0x210], R2 ;  /* 0x00008400f5027a25 */ /* 0x040fe200078e0002 */
[----:B------:R4:W-:Y:S03]  /*25b0*/  @P1 LDGSTS.E.BYPASS.LTC128B.128 [R207+0xe900], [R4.64+0x80], !P5 ;  /* 0x0e90008004cf1fae */ /* 0x0009e6000e901d46 */
[----:B------:R-:W-:Y:S01]  /*25c0*/  IMAD R3, R245, c[0x0][0x214], R3 ;  /* 0x00008500f5037a24 */ /* 0x000fe200078e0203 */
[----:B------:R-:W0:Y:S01]  /*25d0*/  LDGDEPBAR ;  /* 0x00000000000079af */ /* 0x000e220000000000 */
[----:B------:R-:W-:-:S02]  /*25e0*/  IMAD R0, R24, c[0x0][0x21c], R0 ;  /* 0x0000870018007a24 */ /* 0x000fc400078e0200 */
[----:B------:R-:W-:-:S04]  /*25f0*/  IMAD.WIDE.U32 R242, R24, c[0x0][0x218], R2 ;  /* 0x0000860018f27a25 */ /* 0x000fc800078e0002 */
[----:B------:R-:W-:-:S04]  /*2600*/  IMAD.WIDE.U32 R2, R109, c[0x0][0x208], RZ ;  /* 0x000082006d027a25 */ /* 0x000fc800078e00ff */
[----:B------:R-:W-:Y:S02]  /*2610*/  IMAD.IADD R241, R243, 0x1, R0 ;  /* 0x00000001f3f17824 */ /* 0x000fe400078e0200 */
[----:B------:R-:W-:Y:S02]  /*2620*/  IMAD.MOV.U32 R240, RZ, RZ, R242 ;  /* 0x000000fffff07224 */ /* 0x000fe400078e00f2 */
[----:B------:R-:W-:Y:S02]  /*2630*/  IMAD.MOV.U32 R13, RZ, RZ, 0x6 ;  /* 0x00000006ff0d7424 */ /* 0x000fe400078e00ff */
[----:B---3--:R-:W-:-:S03]  /*2640*/  IMAD.WIDE.U32 R6, R2, 0x70, R240 ;  /* 0x0000007002067825 */ /* 0x008fc600078e00f0 */
[C---:B------:R-:W-:Y:S01]  /*2650*/  SHF.L.U64.HI R13, R15.reuse, R13, c[0x0][0x20c] ;  /* 0x000083000f0d7619 */ /* 0x040fe2000001020d */
[----:B------:R-:W-:Y:S02]  /*2660*/  IMAD.SHL.U32 R12, R15, 0x40, RZ ;  /* 0x000000400f0c7824 */ /* 0x000fe400078e00ff */
[----:B----4-:R-:W-:Y:S01]  /*2670*/  IMAD R4, R28, c[0x0][0x208], RZ ;  /* 0x000082001c047a24 */ /* 0x010fe200078e02ff */
[----:B------:R-:W-:-:S04]  /*2680*/  DEPBAR.LE SB0, 0x1 ;  /* 0x000080400000791a */ /* 0x000fc80000000000 */
[----:B------:R-:W-:Y:S01]  /*2690*/  BAR.SYNC.DEFER_BLOCKING 0x0 ;  /* 0x0000000000007b1d */ /* 0x000fe20000010000 */
[----:B------:R-:W-:Y:S02]  /*26a0*/  IMAD R4, R109, c[0x0][0x20c], R4 ;  /* 0x000083006d047a24 */ /* 0x000fe400078e0204 */
[----:B------:R-:W-:Y:S02]  /*26b0*/  @!P3 IMAD.MOV.U32 R14, RZ, RZ, c[0x0][0x20c] ;  /* 0x00008300ff0eb624 */ /* 0x000fe400078e00ff */
[----:B------:R-:W-:Y:S01]  /*26c0*/  IMAD.IADD R0, R3, 0x1, R4 ;  /* 0x0000000103007824 */ /* 0x000fe200078e0204 */
[----:B------:R-:W-:Y:S01]  /*26d0*/  LEA R4, P0, R6, c[0x0][0x1f8], 0x1 ;  /* 0x00007e0006047a11 */ /* 0x000fe200078008ff */
[----:B------:R-:W-:Y:S01]  /*26e0*/  IMAD.MOV.U32 R2, RZ, RZ, R201 ;  /* 0x000000ffff027224 */ /* 0x000fe200078e00c9 */
[----:B------:R-:W-:Y:S01]  /*26f0*/  SEL R3, RZ, 0x2, P5 ;  /* 0x00000002ff037807 */ /* 0x000fe20002800000 */
[----:B------:R-:W-:Y:S01]  /*2700*/  IMAD R0, R0, 0x70, RZ ;  /* 0x0000007000007824 */ /* 0x000fe200078e02ff */
[----:B------:R-:W-:-:S02]  /*2710*/  @P4 IADD3 R2, R111, -0x20, RZ ;  /* 0xffffffe06f024810 */ /* 0x000fc40007ffe0ff */
[----:B------:R-:W-:Y:S01]  /*2720*/  @P4 IADD3 R201, R111, -0x20, RZ ;  /* 0xffffffe06fc94810 */ /* 0x000fe20007ffe0ff */
[----:B------:R-:W-:Y:S02]  /*2730*/  IMAD.IADD R0, R7, 0x1, R0 ;  /* 0x0000000107007824 */ /* 0x000fe400078e0200 */
[----:B------:R-:W-:-:S03]  /*2740*/  IMAD.IADD R3, R11, 0x1, R3 ;  /* 0x000000010b037824 */ /* 0x000fc600078e0203 */
[----:B------:R-:W-:Y:S02]  /*2750*/  LEA.HI.X R5, R6, c[0x0][0x1fc], R0, 0x1, P0 ;  /* 0x00007f0006057a11 */ /* 0x000fe400000f0c00 */
[----:B--2---:R-:W-:Y:S02]  /*2760*/  IADD3 R8, P0, R12, R4, RZ ;  /* 0x000000040c087210 */ /* 0x004fe40007f1e0ff */
[----:B------:R-:W-:Y:S01]  /*2770*/  IADD3 R0, R25, R26, -R230 ;  /* 0x0000001a19007210 */ /* 0x000fe20007ffe8e6 */
[----:B------:R-:W-:Y:S02]  /*2780*/  LDSM.16.M88.4 R128, [R203] ;  /* 0x00000000cb80783b */ /* 0x000fe40000000200 */
[----:B------:R-:W-:Y:S01]  /*2790*/  IMAD.X R9, R13, 0x1, R5, P0 ;  /* 0x000000010d097824 */ /* 0x000fe200000e0605 */
[----:B------:R-:W-:Y:S01]  /*27a0*/  IADD3 R6, P0, R8, R12, RZ ;  /* 0x0000000c08067210 */ /* 0x000fe20007f1e0ff */
[----:B------:R-:W-:Y:S01]  /*27b0*/  LDSM.16.M88.4 R132, [R204] ;  /* 0x00000000cc84783b */ /* 0x000fe20000000200 */
[----:B------:R-:W-:-:S03]  /*27c0*/  IADD3 R12, P2, P1, R12, 0x80, R4 ;  /* 0x000000800c0c7810 */ /* 0x000fc6000795e004 */
[----:B------:R-:W-:Y:S01]  /*27d0*/  IMAD.X R7, R9, 0x1, R13, P0 ;  /* 0x0000000109077824 */ /* 0x000fe200000e060d */
[----:B------:R-:W-:Y:S01]  /*27e0*/  LDSM.16.M88.4 R156, [R206] ;  /* 0x00000000ce9c783b */ /* 0x000fe20000000200 */
[----:B------:R-:W-:Y:S02]  /*27f0*/  @!P3 LEA R10, P0, R15, R6, 0x6 ;  /* 0x000000060f0ab211 */ /* 0x000fe400078030ff */
[----:B------:R-:W-:Y:S01]  /*2800*/  IADD3.X R13, R13, RZ, R5, P2, P1 ;  /* 0x000000ff0d0d7210 */ /* 0x000fe200017e2405 */
[----:B------:R-:W-:Y:S01]  /*2810*/  LDSM.16.M88.4 R172, [R205] ;  /* 0x00000000cdac783b */ /* 0x000fe20000000200 */
[----:B------:R-:W-:Y:S02]  /*2820*/  @!P3 LEA.HI.X R11, R15, R7, R14, 0x6, P0 ;  /* 0x000000070f0bb211 */ /* 0x000fe400000f340e */
[C---:B------:R-:W-:Y:S01]  /*2830*/  LOP3.LUT P0, RZ, R3.reuse, 0x1, RZ, 0xc0, !PT ;  /* 0x0000000103ff7812 */ /* 0x040fe2000780c0ff */
[----:B------:R-:W-:Y:S01]  /*2840*/  LDSM.16.M88.4 R176, [R203+0x4000] ;  /* 0x00400000cbb0783b */ /* 0x000fe20000000200 */
[----:B------:R-:W-:-:S02]  /*2850*/  LOP3.LUT P1, RZ, R3, 0x2, RZ, 0xc0, !PT ;  /* 0x0000000203ff7812 */ /* 0x000fc4000782c0ff */
[----:B------:R-:W-:Y:S01]  /*2860*/  ISETP.LT.OR P2, PT, R0, 0x1, !P0 ;  /* 0x000000010000780c */ /* 0x000fe20004741670 */
[----:B------:R-:W-:Y:S04]  /*2870*/  LDSM.16.M88.4 R184, [R204+0x4000] ;  /* 0x00400000ccb8783b */ /* 0x000fe80000000200 */
[----:B------:R-:W-:Y:S04]  /*2880*/  LDSM.16.M88.4 R188, [R206+0x4000] ;  /* 0x00400000cebc783b */ /* 0x000fe80000000200 */
[----:B------:R-:W-:Y:S04]  /*2890*/  LDSM.16.M88.4 R192, [R205+0x4000] ;  /* 0x00400000cdc0783b */ /* 0x000fe80000000200 */
[----:B------:R-:W-:Y:S06]  /*28a0*/  BAR.SYNC.DEFER_BLOCKING 0x0 ;  /* 0x0000000000007b1d */ /* 0x000fec0000010000 */
[----:B------:R-:W-:-:S04]  /*28b0*/  DEPBAR.LE SB0, 0x0 ;  /* 0x000080000000791a */ /* 0x000fc80000000000 */
[----:B------:R-:W-:Y:S06]  /*28c0*/  BAR.SYNC.DEFER_BLOCKING 0x0 ;  /* 0x0000000000007b1d */ /* 0x000fec0000010000 */
[----:B------:R-:W1:Y:S04]  /*28d0*/  LDSM.16.M88.4 R16, [R111] ;  /* 0x000000006f10783b */ /* 0x000e680000000200 */
[----:B------:R-:W-:Y:S04]  /*28e0*/  LDSM.16.M88.4 R20, [R2] ;  /* 0x000000000214783b */ /* 0x000fe80000000200 */
[----:B------:R-:W-:Y:S04]  /*28f0*/  LDSM.16.M88.4 R40, [R111+0x2000] ;  /* 0x002000006f28783b */ /* 0x000fe80000000200 */
[----:B------:R-:W2:Y:S04]  /*2900*/  LDSM.16.M88.4 R36, [R111+0x800] ;  /* 0x000800006f24783b */ /* 0x000ea80000000200 */
[----:B------:R-:W3:Y:S04]  /*2910*/  LDSM.16.M88.4 R32, [R111+0x1000] ;  /* 0x001000006f20783b */ /* 0x000ee80000000200 */
[----:B------:R-:W4:Y:S04]  /*2920*/  LDSM.16.M88.4 R28, [R111+0x1800] ;  /* 0x001800006f1c783b */ /* 0x000f280000000200 */
[----:B------:R-:W-:Y:S04]  /*2930*/  LDSM.16.M88.4 R64, [R2+0x800] ;  /* 0x000800000240783b */ /* 0x000fe80000000200 */
[----:B------:R-:W-:Y:S04]  /*2940*/  LDSM.16.M88.4 R68, [R2+0x1000] ;  /* 0x001000000244783b */ /* 0x000fe80000000200 */
[----:B------:R-:W-:Y:S04]  /*2950*/  LDSM.16.M88.4 R88, [R2+0x1800] ;  /* 0x001800000258783b */ /* 0x000fe80000000200 */
[----:B------:R-:W-:Y:S04]  /*2960*/  LDSM.16.M88.4 R92, [R2+0x2000] ;  /* 0x00200000025c783b */ /* 0x000fe80000000200 */
[----:B------:R-:W-:Y:S01]  /*2970*/  LDSM.16.M88.4 R96, [R2+0x2800] ;  /* 0x002800000260783b */ /* 0x000fe20000000200 */
[C---:B-1----:R-:W-:Y:S03]  /*2980*/  HMMA.16816.F32.BF16 R24, R128.reuse, R16, RZ ;  /* 0x000000108018723c */ /* 0x042fe600000418ff */
[----:B------:R1:W-:Y:S04]  /*2990*/  LDSM.16.M88.4 R100, [R2+0x3000] ;  /* 0x003000000264783b */ /* 0x0003e80000000200 */
[----:B------:R-:W5:Y:S01]  /*29a0*/  LDSM.16.M88.4 R56, [R111+0x2800] ;  /* 0x002800006f38783b */ /* 0x000f620000000200 */
        /* <DEDUP_REMOVED lines=8> */
[----:B------:R-:W-:Y:S04]  /*2a30*/  HMMA.16816.F32.BF16 R112, R132, R20, R24 ;  /* 0x000000148470723c */ /* 0x000fe80000041818 */
        /* <DEDUP_REMOVED lines=10> */
[C---:B------:R-:W-:Y:S01]  /*2ae0*/  @!P3 ISETP.LT.OR P2, PT, R0.reuse, 0x61, P6 ;  /* 0x000000610000b80c */ /* 0x040fe20003741670 */
[----:B---3--:R-:W-:Y:S02]  /*2af0*/  HMMA.16816.F32.BF16 R44, R128, R32, RZ ;  /* 0x00000020802c723c */ /* 0x008fe400000418ff */
[----:B------:R3:W-:Y:S01]  /*2b00*/  LDGSTS.E.BYPASS.LTC128B.128 [R207+0x2100], [R6.64], !P0 ;  /* 0x0210000006cf7fae */ /* 0x0007e2000c101d46 */
[----:B------:R-:W-:-:S03]  /*2b10*/  @!P3 ISETP.LT.OR P0, PT, R0, 0x61, P5 ;  /* 0x000000610000b80c */ /* 0x000fc60002f01670 */
[----:B------:R3:W-:Y:S01]  /*2b20*/  LDGSTS.E.BYPASS.LTC128B.128 [R207+0x5900], [R6.64+0x80], !P1 ;  /* 0x0590008006cf7fae */ /* 0x0007e2000c901d46 */
[----:B------:R-:W-:Y:S01]  /*2b30*/  LOP3.LUT P1, RZ, R234, 0x4, RZ, 0xc0, !PT ;  /* 0x00000004eaff7812 */ /* 0x000fe2000782c0ff */
[C---:B------:R-:W-:Y:S03]  /*2b40*/  HMMA.16816.F32.BF16 R36, R128.reuse, R34, RZ ;  /* 0x000000228024723c */ /* 0x040fe600000418ff */
[----:B------:R-:W-:Y:S01]  /*2b50*/  SEL R0, R72, 0xffffffc0, !P1 ;  /* 0xffffffc048007807 */ /* 0x000fe20004800000 */
[----:B------:R2:W-:Y:S04]  /*2b60*/  @!P3 LDGSTS.E.BYPASS.LTC128B.128 [R207+0x3100], [R10.64], !P2 ;  /* 0x031000000acfbfae */ /* 0x0005e8000d101d46 */
[----:B----4-:R-:W-:Y:S01]  /*2b70*/  HMMA.16816.F32.BF16 R32, R128, R28, RZ ;  /* 0x0000001c8020723c */ /* 0x010fe200000418ff */
[----:B-1----:R-:W-:Y:S01]  /*2b80*/  IMAD.IADD R2, R111, 0x1, R0 ;  /* 0x000000016f027824 */ /* 0x002fe200078e0200 */
[----:B------:R1:W-:Y:S01]  /*2b90*/  @!P3 LDGSTS.E.BYPASS.LTC128B.128 [R207+0x6900], [R10.64+0x80], !P0 ;  /* 0x069000800acfbfae */ /* 0x0003e2000c101d46 */
[----:B------:R-:W-:Y:S01]  /*2ba0*/  IMAD.IADD R196, R0, 0x1, R201 ;  /* 0x0000000100c47824 */ /* 0x000fe200078e02c9 */
[----:B------:R-:W-:-:S02]  /*2bb0*/  ISETP.GT.AND P0, PT, R109, R238, PT ;  /* 0x000000ee6d00720c */ /* 0x000fc40003f04270 */
[----:B------:R-:W4:Y:S02]  /*2bc0*/  LDSM.16.M88.4 R76, [R2] ;  /* 0x00000000024c783b */ /* 0x000f240000000200 */
[C---:B------:R-:W-:Y:S02]  /*2bd0*/  HMMA.16816.F32.BF16 R28, R128.reuse, R30, RZ ;  /* 0x0000001e801c723c */ /* 0x040fe400000418ff */
[----:B------:R-:W1:Y:S04]  /*2be0*/  LDSM.16.M88.4 R84, [R2+0x800] ;  /* 0x000800000254783b */ /* 0x000e680000000200 */
[----:B------:R-:W-:Y:S02]  /*2bf0*/  LDSM.16.M88.4 R80, [R2+0x1000] ;  /* 0x001000000250783b */ /* 0x000fe40000000200 */
[C---:B------:R-:W-:Y:S02]  /*2c00*/  HMMA.16816.F32.BF16 R24, R128.reuse, R40, RZ ;  /* 0x000000288018723c */ /* 0x040fe400000418ff */
[----:B------:R-:W-:Y:S04]  /*2c10*/  LDSM.16.M88.4 R120, [R196+0x6000] ;  /* 0x00600000c478783b */ /* 0x000fe80000000200 */
[----:B------:R-:W0:Y:S02]  /*2c20*/  LDGDEPBAR ;  /* 0x00000000000079af */ /* 0x000e240000000000 */
[----:B-----5:R-:W-:Y:S08]  /*2c30*/  HMMA.16816.F32.BF16 R16, R128, R56, RZ ;  /* 0x000000388010723c */ /* 0x020ff000000418ff */
[----:B------:R-:W-:Y:S01]  /*2c40*/  HMMA.16816.F32.BF16 R40, R132, R94, R20 ;  /* 0x0000005e8428723c */ /* 0x000fe20000041814 */
[----:B------:R-:W5:Y:S07]  /*2c50*/  LDSM.16.M88.4 R20, [R2+0x1800] ;  /* 0x001800000214783b */ /* 0x000f6e0000000200 */
[----:B--2---:R-:W-:Y:S08]  /*2c60*/  HMMA.16816.F32.BF16 R12, R128, R58, RZ ;  /* 0x0000003a800c723c */ /* 0x004ff000000418ff */
[----:B------:R-:W-:Y:S08]  /*2c70*/  HMMA.16816.F32.BF16 R72, R132, R64, R52 ;  /* 0x000000408448723c */ /* 0x000ff00000041834 */
[----:B-1----:R-:W-:Y:S08]  /*2c80*/  HMMA.16816.F32.BF16 R8, R128, R60, RZ ;  /* 0x0000003c8008723c */ /* 0x002ff000000418ff */
[C---:B------:R-:W-:Y:S08]  /*2c90*/  HMMA.16816.F32.BF16 R64, R132.reuse, R66, R48 ;  /* 0x000000428440723c */ /* 0x040ff00000041830 */
[C---:B------:R-:W-:Y:S08]  /*2ca0*/  HMMA.16816.F32.BF16 R56, R132.reuse, R88, R32 ;  /* 0x000000588438723c */ /* 0x040ff00000041820 */
[----:B------:R-:W-:Y:S08]  /*2cb0*/  HMMA.16816.F32.BF16 R48, R132, R90, R28 ;  /* 0x0000005a8430723c */ /* 0x000ff0000004181c */
[----:B---3--:R-:W-:Y:S08]  /*2cc0*/  HMMA.16816.F32.BF16 R4, R128, R62, RZ ;  /* 0x0000003e8004723c */ /* 0x008ff000000418ff */
[C---:B------:R-:W-:Y:S08]  /*2cd0*/  HMMA.16816.F32.BF16 R60, R132.reuse, R70, R36 ;  /* 0x00000046843c723c */ /* 0x040ff00000041824 */
[C---:B------:R-:W-:Y:S01]  /*2ce0*/  HMMA.16816.F32.BF16 R36, R132.reuse, R96, R16 ;  /* 0x000000608424723c */ /* 0x040fe20000041810 */
[----:B------:R-:W1:Y:S07]  /*2cf0*/  LDSM.16.M88.4 R16, [R2+0x2000] ;  /* 0x002000000210783b */ /* 0x000e6e0000000200 */
[C---:B------:R-:W-:Y:S01]  /*2d00*/  HMMA.16816.F32.BF16 R32, R132.reuse, R98, R12 ;  /* 0x000000628420723c */ /* 0x040fe2000004180c */
[----:B------:R-:W2:Y:S07]  /*2d10*/  LDSM.16.M88.4 R12, [R2+0x2800] ;  /* 0x00280000020c783b */ /* 0x000eae0000000200 */
[----:B------:R-:W-:Y:S08]  /*2d20*/  HMMA.16816.F32.BF16 R52, R132, R68, R44 ;  /* 0x000000448434723c */ /* 0x000ff0000004182c */
[C---:B----4-:R-:W-:Y:S08]  /*2d30*/  HMMA.16816.F32.BF16 R68, R156.reuse, R76, R112 ;  /* 0x0000004c9c44723c */ /* 0x050ff00000041870 */
[C---:B------:R-:W-:Y:S08]  /*2d40*/  HMMA.16816.F32.BF16 R88, R156.reuse, R78, R104 ;  /* 0x0000004e9c58723c */ /* 0x040ff00000041868 */
[----:B------:R-:W-:Y:S08]  /*2d50*/  HMMA.16816.F32.BF16 R76, R156, R84, R72 ;  /* 0x000000549c4c723c */ /* 0x000ff00000041848 */
[----:B------:R-:W-:Y:S01]  /*2d60*/  HMMA.16816.F32.BF16 R28, R132, R100, R8 ;  /* 0x00000064841c723c */ /* 0x000fe20000041808 */
[----:B------:R-:W3:Y:S07]  /*2d70*/  LDSM.16.M88.4 R8, [R2+0x3000] ;  /* 0x003000000208783b */ /* 0x000eee0000000200 */
[----:B------:R-:W-:Y:S08]  /*2d80*/  HMMA.16816.F32.BF16 R84, R156, R86, R64 ;  /* 0x000000569c54723c */ /* 0x000ff00000041840 */
[----:B------:R-:W-:Y:S01]  /*2d90*/  HMMA.16816.F32.BF16 R44, R132, R92, R24 ;  /* 0x0000005c842c723c */ /* 0x000fe20000041818 */
[----:B------:R-:W-:Y:S07]  /*2da0*/  LDSM.16.M88.4 R24, [R196] ;  /* 0x00000000c418783b */ /* 0x000fee0000000200 */
[C---:B-----5:R-:W-:Y:S08]  /*2db0*/  HMMA.16816.F32.BF16 R72, R156.reuse, R20, R56 ;  /* 0x000000149c48723c */ /* 0x060ff00000041838 */
[----:B------:R-:W-:Y:S01]  /*2dc0*/  HMMA.16816.F32.BF16 R64, R156, R22, R48 ;  /* 0x000000169c40723c */ /* 0x000fe20000041830 */
[----:B------:R-:W4:Y:S07]  /*2dd0*/  LDSM.16.M88.4 R20, [R196+0x800] ;  /* 0x00080000c414783b */ /* 0x000f2e0000000200 */
[----:B------:R-:W-:Y:S08]  /*2de0*/  HMMA.16816.F32.BF16 R4, R132, R102, R4 ;  /* 0x000000668404723c */ /* 0x000ff00000041804 */
[C---:B------:R-:W-:Y:S08]  /*2df0*/  HMMA.16816.F32.BF16 R92, R156.reuse, R80, R52 ;  /* 0x000000509c5c723c */ /* 0x040ff00000041834 */
[C---:B------:R-:W-:Y:S08]  /*2e00*/  HMMA.16816.F32.BF16 R80, R156.reuse, R82, R60 ;  /* 0x000000529c50723c */ /* 0x040ff0000004183c */
[C---:B-1----:R-:W-:Y:S08]  /*2e10*/  HMMA.16816.F32.BF16 R60, R156.reuse, R16, R44 ;  /* 0x000000109c3c723c */ /* 0x042ff0000004182c */
[C---:B------:R-:W-:Y:S01]  /*2e20*/  HMMA.16816.F32.BF16 R48, R156.reuse, R18, R40 ;  /* 0x000000129c30723c */ /* 0x040fe20000041828 */
[----:B------:R-:W1:Y:S07]  /*2e30*/  LDSM.16.M88.4 R16, [R196+0x1000] ;  /* 0x00100000c410783b */ /* 0x000e6e0000000200 */
[C---:B--2---:R-:W-:Y:S01]  /*2e40*/  HMMA.16816.F32.BF16 R44, R156.reuse, R14, R32 ;  /* 0x0000000e9c2c723c */ /* 0x044fe20000041820 */
[----:B------:R-:W2:Y:S07]  /*2e50*/  LDSM.16.M88.4 R32, [R196+0x1800] ;  /* 0x00180000c420783b */ /* 0x000eae0000000200 */
[C---:B------:R-:W-:Y:S08]  /*2e60*/  HMMA.16816.F32.BF16 R52, R156.reuse, R12, R36 ;  /* 0x0000000c9c34723c */ /* 0x040ff00000041824 */
[C---:B---3--:R-:W-:Y:S01]  /*2e70*/  HMMA.16816.F32.BF16 R40, R156.reuse, R8, R28 ;  /* 0x000000089c28723c */ /* 0x048fe2000004181c */
[----:B------:R-:W3:Y:S07]  /*2e80*/  LDSM.16.M88.4 R28, [R196+0x2000] ;  /* 0x00200000c41c783b */ /* 0x000eee0000000200 */
[----:B------:R-:W-:Y:S08]  /*2e90*/  HMMA.16816.F32.BF16 R36, R156, R10, R4 ;  /* 0x0000000a9c24723c */ /* 0x000ff00000041804 */
[C---:B----4-:R-:W-:Y:S08]  /*2ea0*/  HMMA.16816.F32.BF16 R4, R172.reuse, R20, R76 ;  /* 0x00000014ac04723c */ /* 0x050ff0000004184c */
[C---:B------:R-:W-:Y:S01]  /*2eb0*/  HMMA.16816.F32.BF16 R56, R172.reuse, R22, R84 ;  /* 0x00000016ac38723c */ /* 0x040fe20000041854 */
[----:B------:R-:W4:Y:S07]  /*2ec0*/  LDSM.16.M88.4 R20, [R196+0x3000] ;  /* 0x00300000c414783b */ /* 0x000f2e0000000200 */
[C---:B------:R-:W-:Y:S01]  /*2ed0*/  HMMA.16816.F32.BF16 R12, R172.reuse, R24, R68 ;  /* 0x00000018ac0c723c */ /* 0x040fe20000041844 */
[----:B------:R-:W-:Y:S07]  /*2ee0*/  LDSM.16.M88.4 R68, [R111+0x6800] ;  /* 0x006800006f44783b */ /* 0x000fee0000000200 */
[C---:B------:R-:W-:Y:S01]  /*2ef0*/  HMMA.16816.F32.BF16 R8, R172.reuse, R26, R88 ;  /* 0x0000001aac08723c */ /* 0x040fe20000041858 */
[----:B------:R-:W5:Y:S07]  /*2f00*/  LDSM.16.M88.4 R24, [R196+0x2800] ;  /* 0x00280000c418783b */ /* 0x000f6e0000000200 */
[C---:B-1----:R-:W-:Y:S08]  /*2f10*/  HMMA.16816.F32.BF16 R92, R172.reuse, R16, R92 ;  /* 0x00000010ac5c723c */ /* 0x042ff0000004185c */
[C---:B------:R-:W-:Y:S01]  /*2f20*/  HMMA.16816.F32.BF16 R100, R172.reuse, R18, R80 ;  /* 0x00000012ac64723c */ /* 0x040fe20000041850 */
[----:B------:R-:W1:Y:S07]  /*2f30*/  LDSM.16.M88.4 R16, [R111+0x3800] ;  /* 0x003800006f10783b */ /* 0x000e6e0000000200 */
[C---:B--2---:R-:W-:Y:S08]  /*2f40*/  HMMA.16816.F32.BF16 R116, R172.reuse, R32, R72 ;  /* 0x00000020ac74723c */ /* 0x044ff00000041848 */
[C---:B------:R-:W-:Y:S01]  /*2f50*/  HMMA.16816.F32.BF16 R112, R172.reuse, R34, R64 ;  /* 0x00000022ac70723c */ /* 0x040fe20000041840 */
[----:B------:R-:W2:Y:S04]  /*2f60*/  LDSM.16.M88.4 R32, [R111+0x4000] ;  /* 0x004000006f20783b */ /* 0x000ea80000000200 */
[----:B------:R-:W-:Y:S03]  /*2f70*/  LDSM.16.M88.4 R64, [R201+0x3800] ;  /* 0x00380000c940783b */ /* 0x000fe60000000200 */
[C---:B---3--:R-:W-:Y:S01]  /*2f80*/  HMMA.16816.F32.BF16 R96, R172.reuse, R30, R48 ;  /* 0x0000001eac60723c */ /* 0x048fe20000041830 */
[----:B------:R-:W3:Y:S07]  /*2f90*/  LDSM.16.M88.4 R48, [R111+0x4800] ;  /* 0x004800006f30783b */ /* 0x000eee0000000200 */
[C---:B----4-:R-:W-:Y:S01]  /*2fa0*/  HMMA.16816.F32.BF16 R72, R172.reuse, R20, R40 ;  /* 0x00000014ac48723c */ /* 0x050fe20000041828 */
[----:B------:R-:W4:Y:S07]  /*2fb0*/  LDSM.16.M88.4 R40, [R111+0x5000] ;  /* 0x005000006f28783b */ /* 0x000f2e0000000200 */
[C---:B-----5:R-:W-:Y:S01]  /*2fc0*/  HMMA.16816.F32.BF16 R84, R172.reuse, R26, R44 ;  /* 0x0000001aac54723c */ /* 0x060fe2000004182c */
[----:B------:R-:W5:Y:S07]  /*2fd0*/  LDSM.16.M88.4 R44, [R111+0x5800] ;  /* 0x005800006f2c783b */ /* 0x000f6e0000000200 */
[C---:B------:R-:W-:Y:S01]  /*2fe0*/  HMMA.16816.F32.BF16 R104, R172.reuse, R28, R60 ;  /* 0x0000001cac68723c */ /* 0x040fe2000004183c */
[----:B------:R-:W-:Y:S07]  /*2ff0*/  LDSM.16.M88.4 R28, [R201+0x4000] ;  /* 0x00400000c91c783b */ /* 0x000fee0000000200 */
[C---:B------:R-:W-:Y:S01]  /*3000*/  HMMA.16816.F32.BF16 R88, R172.reuse, R24, R52 ;  /* 0x00000018ac58723c */ /* 0x040fe20000041834 */
[----:B------:R-:W3:Y:S04]  /*3010*/  LDSM.16.M88.4 R52, [R111+0x6000] ;  /* 0x006000006f34783b */ /* 0x000ee80000000200 */
[----:B------:R-:W3:Y:S03]  /*3020*/  LDSM.16.M88.4 R24, [R201+0x4800] ;  /* 0x00480000c918783b */ /* 0x000ee60000000200 */
[----:B------:R-:W-:Y:S08]  /*3030*/  HMMA.16816.F32.BF16 R80, R172, R22, R36 ;  /* 0x00000016ac50723c */ /* 0x000ff00000041824 */
[C---:B-1----:R-:W-:Y:S08]  /*3040*/  HMMA.16816.F32.BF16 R76, R176.reuse, R16, R12 ;  /* 0x00000010b04c723c */ /* 0x042ff0000004180c */
[C---:B------:R-:W-:Y:S08]  /*3050*/  HMMA.16816.F32.BF16 R60, R176.reuse, R18, R8 ;  /* 0x00000012b03c723c */ /* 0x040ff00000041808 */
[C---:B--2---:R-:W-:Y:S08]  /*3060*/  HMMA.16816.F32.BF16 R20, R176.reuse, R32, R4 ;  /* 0x00000020b014723c */ /* 0x044ff00000041804 */
[C---:B------:R-:W-:Y:S01]  /*3070*/  HMMA.16816.F32.BF16 R16, R176.reuse, R34, R56 ;  /* 0x00000022b010723c */ /* 0x040fe20000041838 */
[----:B------:R-:W1:Y:S04]  /*3080*/  LDSM.16.M88.4 R32, [R201+0x5000] ;  /* 0x00500000c920783b */ /* 0x000e680000000200 */
[----:B------:R-:W2:Y:S03]  /*3090*/  LDSM.16.M88.4 R56, [R201+0x5800] ;  /* 0x00580000c938783b */ /* 0x000ea60000000200 */
[C---:B---3--:R-:W-:Y:S01]  /*30a0*/  HMMA.16816.F32.BF16 R12, R176.reuse, R48, R92 ;  /* 0x00000030b00c723c */ /* 0x048fe2000004185c */
[----:B------:R-:W3:Y:S07]  /*30b0*/  LDSM.16.M88.4 R92, [R201+0x6000] ;  /* 0x00600000c95c783b */ /* 0x000eee0000000200 */
[C---:B------:R-:W-:Y:S01]  /*30c0*/  HMMA.16816.F32.BF16 R8, R176.reuse, R50, R100 ;  /* 0x00000032b008723c */ /* 0x040fe20000041864 */
[----:B------:R-:W1:Y:S07]  /*30d0*/  LDSM.16.M88.4 R100, [R201+0x6800] ;  /* 0x00680000c964783b */ /* 0x000e6e0000000200 */
[C---:B----4-:R-:W-:Y:S01]  /*30e0*/  HMMA.16816.F32.BF16 R4, R176.reuse, R40, R116 ;  /* 0x00000028b004723c */ /* 0x050fe20000041874 */
[----:B------:R-:W-:Y:S07]  /*30f0*/  LDSM.16.M88.4 R116, [R196+0x5800] ;  /* 0x00580000c474783b */ /* 0x000fee0000000200 */
[C---:B------:R-:W-:Y:S01]  /*3100*/  HMMA.16816.F32.BF16 R36, R176.reuse, R42, R112 ;  /* 0x0000002ab024723c */ /* 0x040fe20000041870 */
[----:B------:R-:W4:Y:S07]  /*3110*/  LDSM.16.M88.4 R112, [R2+0x4000] ;  /* 0x004000000270783b */ /* 0x000f2e0000000200 */
[C---:B-----5:R-:W-:Y:S01]  /*3120*/  HMMA.16816.F32.BF16 R40, R176.reuse, R44, R104 ;  /* 0x0000002cb028723c */ /* 0x060fe20000041868 */
[----:B------:R-:W-:Y:S07]  /*3130*/  LDSM.16.M88.4 R104, [R196+0x5000] ;  /* 0x00500000c468783b */ /* 0x000fee0000000200 */
[C---:B------:R-:W-:Y:S08]  /*3140*/  HMMA.16816.F32.BF16 R44, R176.reuse, R46, R96 ;  /* 0x0000002eb02c723c */ /* 0x040ff00000041860 */
[C---:B------:R-:W-:Y:S08]  /*3150*/  HMMA.16816.F32.BF16 R48, R176.reuse, R52, R88 ;  /* 0x00000034b030723c */ /* 0x040ff00000041858 */
[C---:B------:R-:W-:Y:S08]  /*3160*/  HMMA.16816.F32.BF16 R52, R176.reuse, R54, R84 ;  /* 0x00000036b034723c */ /* 0x040ff00000041854 */
[C---:B------:R-:W-:Y:S08]  /*3170*/  HMMA.16816.F32.BF16 R72, R176.reuse, R68, R72 ;  /* 0x00000044b048723c */ /* 0x040ff00000041848 */
[----:B------:R-:W-:Y:S08]  /*3180*/  HMMA.16816.F32.BF16 R68, R176, R70, R80 ;  /* 0x00000046b044723c */ /* 0x000ff00000041850 */
[C---:B------:R-:W-:Y:S08]  /*3190*/  HMMA.16816.F32.BF16 R88, R184.reuse, R64, R76 ;  /* 0x00000040b858723c */ /* 0x040ff0000004184c */
[C---:B------:R-:W-:Y:S01]  /*31a0*/  HMMA.16816.F32.BF16 R80, R184.reuse, R66, R60 ;  /* 0x00000042b850723c */ /* 0x040fe2000004183c */
[----:B------:R-:W5:Y:S07]  /*31b0*/  LDSM.16.M88.4 R64, [R2+0x3800] ;  /* 0x003800000240783b */ /* 0x000f6e0000000200 */
[C---:B------:R-:W-:Y:S08]  /*31c0*/  HMMA.16816.F32.BF16 R76, R184.reuse, R24, R12 ;  /* 0x00000018b84c723c */ /* 0x040ff0000004180c */
[C---:B------:R-:W-:Y:S01]  /*31d0*/  HMMA.16816.F32.BF16 R84, R184.reuse, R28, R20 ;  /* 0x0000001cb854723c */ /* 0x040fe20000041814 */
[----:B------:R-:W3:Y:S07]  /*31e0*/  LDSM.16.M88.4 R20, [R2+0x4800] ;  /* 0x004800000214783b */ /* 0x000eee0000000200 */
[C---:B------:R-:W-:Y:S08]  /*31f0*/  HMMA.16816.F32.BF16 R24, R184.reuse, R26, R8 ;  /* 0x0000001ab818723c */ /* 0x040ff00000041808 */
[C---:B------:R-:W-:Y:S01]  /*3200*/  HMMA.16816.F32.BF16 R96, R184.reuse, R30, R16 ;  /* 0x0000001eb860723c */ /* 0x040fe20000041810 */
[----:B------:R-:W4:Y:S04]  /*3210*/  LDSM.16.M88.4 R16, [R2+0x5000] ;  /* 0x005000000210783b */ /* 0x000f280000000200 */
[----:B------:R-:W4:Y:S03]  /*3220*/  LDSM.16.M88.4 R28, [R2+0x5800] ;  /* 0x00580000021c783b */ /* 0x000f260000000200 */
[C---:B-1----:R-:W-:Y:S08]  /*3230*/  HMMA.16816.F32.BF16 R12, R184.reuse, R32, R4 ;  /* 0x00000020b80c723c */ /* 0x042ff00000041804 */
[C---:B------:R-:W-:Y:S08]  /*3240*/  HMMA.16816.F32.BF16 R8, R184.reuse, R34, R36 ;  /* 0x00000022b808723c */ /* 0x040ff00000041824 */
[C---:B--2---:R-:W-:Y:S01]  /*3250*/  HMMA.16816.F32.BF16 R32, R184.reuse, R58, R44 ;  /* 0x0000003ab820723c */ /* 0x044fe2000004182c */
[----:B------:R-:W1:Y:S07]  /*3260*/  LDSM.16.M88.4 R44, [R2+0x6000] ;  /* 0x00600000022c783b */ /* 0x000e6e0000000200 */
[C---:B------:R-:W-:Y:S01]  /*3270*/  HMMA.16816.F32.BF16 R4, R184.reuse, R56, R40 ;  /* 0x00000038b804723c */ /* 0x040fe20000041828 */
[----:B------:R-:W2:Y:S07]  /*3280*/  LDSM.16.M88.4 R56, [R2+0x6800] ;  /* 0x006800000238783b */ /* 0x000eae0000000200 */
[C---:B---3--:R-:W-:Y:S08]  /*3290*/  HMMA.16816.F32.BF16 R40, R184.reuse, R92, R48 ;  /* 0x0000005cb828723c */ /* 0x048ff00000041830 */
[C---:B------:R-:W-:Y:S01]  /*32a0*/  HMMA.16816.F32.BF16 R48, R184.reuse, R94, R52 ;  /* 0x0000005eb830723c */ /* 0x040fe20000041834 */
[----:B------:R-:W-:Y:S07]  /*32b0*/  LDSM.16.M88.4 R92, [R196+0x4000] ;  /* 0x00400000c45c783b */ /* 0x000fee0000000200 */
[C---:B------:R-:W-:Y:S01]  /*32c0*/  HMMA.16816.F32.BF16 R52, R184.reuse, R100, R72 ;  /* 0x00000064b834723c */ /* 0x040fe20000041848 */
[----:B------:R-:W3:Y:S07]  /*32d0*/  LDSM.16.M88.4 R72, [R196+0x3800] ;  /* 0x00380000c448783b */ /* 0x000eee0000000200 */
[----:B------:R-:W-:Y:S01]  /*32e0*/  HMMA.16816.F32.BF16 R60, R184, R102, R68 ;  /* 0x00000066b83c723c */ /* 0x000fe20000041844 */
[----:B------:R-:W1:Y:S07]  /*32f0*/  LDSM.16.M88.4 R100, [R196+0x4800] ;  /* 0x00480000c464783b */ /* 0x000e6e0000000200 */
[C---:B----4-:R-:W-:Y:S08]  /*3300*/  HMMA.16816.F32.BF16 R84, R188.reuse, R112, R84 ;  /* 0x00000070bc54723c */ /* 0x050ff00000041854 */
[----:B------:R-:W-:Y:S01]  /*3310*/  HMMA.16816.F32.BF16 R96, R188, R114, R96 ;  /* 0x00000072bc60723c */ /* 0x000fe20000041860 */
[----:B------:R-:W4:Y:S01]  /*3320*/  LDSM.16.M88.4 R112, [R196+0x6800] ;  /* 0x00680000c470783b */ /* 0x000f220000000200 */
        /* <DEDUP_REMOVED lines=10> */
[C---:B------:R-:W-:Y:S08]  /*33d0*/  HMMA.16816.F32.BF16 R16, R188.reuse, R44, R40 ;  /* 0x0000002cbc10723c */ /* 0x040ff00000041828 */
[C---:B--2---:R-:W-:Y:S08]  /*33e0*/  HMMA.16816.F32.BF16 R8, R188.reuse, R56, R52 ;  /* 0x00000038bc08723c */ /* 0x044ff00000041834 */
[----:B------:R-:W-:Y:S08]  /*33f0*/  HMMA.16816.F32.BF16 R4, R188, R58, R60 ;  /* 0x0000003abc04723c */ /* 0x000ff0000004183c */
        /* <DEDUP_REMOVED lines=13> */
[----:B------:R-:W-:Y:S01]  /*34d0*/  HMMA.16816.F32.BF16 R12, R192, R114, R4 ;  /* 0x00000072c00c723c */ /* 0x000fe20000041804 */
[----:B------:R-:W-:Y:S06]  /*34e0*/  BAR.SYNC.DEFER_BLOCKING 0x0 ;  /* 0x0000000000007b1d */ /* 0x000fec0000010000 */
[----:B------:R-:W-:Y:S01]  /*34f0*/  @!UPT UIADD3 URZ, URZ, URZ, URZ ;  /* 0x0000003f3f3ff290 */ /* 0x000fe2000fffe03f */
[----:B------:R-:W-:Y:S11]  /*3500*/  @!P0 BRA `(.L_x_1476) ;  /* 0x0000035000008947 */ /* 0x000ff60003800000 */
[----:B------:R-:W-:Y:S02]  /*3510*/  IADD3 R2, R162, -0x2, RZ ;  /* 0xfffffffea2027810 */ /* 0x000fe40007ffe0ff */
[----:B------:R-:W-:-:S02]  /*3520*/  IADD3 R0, -R230, 0x70, RZ ;  /* 0x00000070e6007810 */ /* 0x000fc40007ffe1ff */
[----:B------:R-:W-:Y:S01]  /*3530*/  SHF.R.S32.HI R3, RZ, 0x1f, R2 ;  /* 0x0000001fff037819 */ /* 0x000fe20000011402 */
[----:B------:R-:W-:Y:S01]  /*3540*/  IMAD.WIDE.U32 R4, R2, c[0x0][0x1e0], RZ ;  /* 0x0000780002047a25 */ /* 0x000fe200078e00ff */
[C---:B------:R-:W-:Y:S02]  /*3550*/  ISETP.GE.AND P3, PT, R0.reuse, 0x21, PT ;  /* 0x000000210000780c */ /* 0x040fe40003f66270 */
        /* <DEDUP_REMOVED lines=48> */
.L_x_1476:
[----:B------:R-:W-:Y:S05]  /*3860*/  BSYNC B0 ;  /* 0x0000000000007941 */ /* 0x000fea0003800000 */
.L_x_1475:
[----:B------:R-:W-:Y:S01]  /*3870*/  IMAD.IADD R0, R108, 0x1, -R244 ;  /* 0x000000016c007824 */ /* 0x000fe200078e0af4 */
[----:B------:R-:W0:Y:S04]  /*3880*/  LDGDEPBAR ;  /* 0x00000000000079af */ /* 0x000e280000000000 */
[C---:B------:R-:W-:Y:S02]  /*3890*/  ISETP.GT.AND P1, PT, R0.reuse, RZ, PT ;  /* 0x000000ff0000720c */ /* 0x040fe40003f24270 */
[----:B------:R-:W-:-:S02]  /*38a0*/  ISETP.GT.AND P0, PT, R0, 0x1, PT ;  /* 0x000000010000780c */ /* 0x000fc40003f04270 */
[----:B------:R-:W-:Y:S02]  /*38b0*/  ISETP.GT.AND P2, PT, R0, 0x8, PT ;  /* 0x000000080000780c */ /* 0x000fe40003f44270 */
[----:B-1----:R-:W-:Y:S02]  /*38c0*/  FSEL R6, R68, -INF , P1 ;  /* 0xff80000044067808 */ /* 0x002fe40000800000 */
[----:B------:R-:W-:Y:S02]  /*38d0*/  FSEL R7, R69, -INF , P0 ;  /* 0xff80000045077808 */ /* 0x000fe40000000000 */
[----:B------:R-:W-:Y:S02]  /*38e0*/  FSEL R11, R71, -INF , P0 ;  /* 0xff800000470b7808 */ /* 0x000fe40000000000 */
[----:B------:R-:W-:Y:S02]  /*38f0*/  ISETP.GT.AND P0, PT, R0, 0x9, PT ;  /* 0x000000090000780c */ /* 0x000fe40003f04270 */
[----:B------:R-:W-:-:S02]  /*3900*/  FSEL R8, R28, -INF , P2 ;  /* 0xff8000001c087808 */ /* 0x000fc40001000000 */
[----:B------:R-:W-:Y:S02]  /*3910*/  FMNMX.FTZ R2, R6, R7, !PT ;  /* 0x0000000706027209 */ /* 0x000fe40007810000 */
[----:B------:R-:W-:Y:S02]  /*3920*/  FSEL R10, R70, -INF , P1 ;  /* 0xff800000460a7808 */ /* 0x000fe40000800000 */
[----:B------:R-:W-:Y:S02]  /*3930*/  ISETP.GT.AND P1, PT, R0, 0x10, PT ;  /* 0x000000100000780c */ /* 0x000fe40003f24270 */
[----:B------:R-:W-:Y:S02]  /*3940*/  FSEL R9, R29, -INF , P0 ;  /* 0xff8000001d097808 */ /* 0x000fe40000000000 */
[----:B------:R-:W-:Y:S02]  /*3950*/  FMNMX.FTZ R2, R8, R2, !PT ;  /* 0x0000000208027209 */ /* 0x000fe40007810000 */
[----:B------:R-:W-:-:S02]  /*3960*/  FSEL R17, R31, -INF , P0 ;  /* 0xff8000001f117808 */ /* 0x000fc40000000000 */
[----:B------:R-:W-:Y:S02]  /*3970*/  ISETP.GT.AND P0, PT, R0, 0x11, PT ;  /* 0x000000110000780c */ /* 0x000fe40003f04270 */
[----:B------:R-:W-:Y:S02]  /*3980*/  FSEL R24, R32, -INF , P1 ;  /* 0xff80000020187808 */ /* 0x000fe40000800000 */
[----:B------:R-:W-:Y:S02]  /*3990*/  FMNMX.FTZ R2, R9, R2, !PT ;  /* 0x0000000209027209 */ /* 0x000fe40007810000 */
[----:B------:R-:W-:Y:S02]  /*39a0*/  FSEL R16, R30, -INF , P2 ;  /* 0xff8000001e107808 */ /* 0x000fe40001000000 */
[----:B------:R-:W-:Y:S01]  /*39b0*/  ISETP.GT.AND P2, PT, R0, 0x18, PT ;  /* 0x000000180000780c */ /* 0x000fe20003f44270 */
[----:B------:R-:W-:Y:S01]  /*39c0*/  LDSM.16.MT88.4 R28, [R197+0x3800] ;  /* 0x00380000c51c783b */ /* 0x000fe20000004200 */
[----:B------:R-:W-:-:S02]  /*39d0*/  FSEL R25, R33, -INF , P0 ;  /* 0xff80000021197808 */ /* 0x000fc40000000000 */
[----:B------:R-:W-:Y:S02]  /*39e0*/  FMNMX.FTZ R2, R24, R2, !PT ;  /* 0x0000000218027209 */ /* 0x000fe40007810000 */
[----:B------:R-:W-:Y:S02]  /*39f0*/  FSEL R36, R34, -INF , P1 ;  /* 0xff80000022247808 */ /* 0x000fe40000800000 */
[----:B------:R-:W-:Y:S02]  /*3a00*/  ISETP.GT.AND P1, PT, R0, 0x19, PT ;  /* 0x000000190000780c */ /* 0x000fe40003f24270 */
[----:B------:R-:W-:Y:S02]  /*3a10*/  FSEL R26, R40, -INF , P2 ;  /* 0xff800000281a7808 */ /* 0x000fe40001000000 */
[----:B------:R-:W-:Y:S02]  /*3a20*/  FMNMX.FTZ R2, R25, R2, !PT ;  /* 0x0000000219027209 */ /* 0x000fe40007810000 */
[----:B------:R-:W-:-:S02]  /*3a30*/  FSEL R37, R35, -INF , P0 ;  /* 0xff80000023257808 */ /* 0x000fc40000000000 */
[----:B------:R-:W-:Y:S01]  /*3a40*/  ISETP.GT.AND P0, PT, R0, 0x20, PT ;  /* 0x000000200000780c */ /* 0x000fe20003f04270 */
[----:B------:R-:W-:Y:S01]  /*3a50*/  LDSM.16.MT88.4 R32, [R199+0x3800] ;  /* 0x00380000c720783b */ /* 0x000fe20000004200 */
        /* <DEDUP_REMOVED lines=40> */
[----:B------:R-:W-:-:S02]  /*3ce0*/  FSEL R145, R45, -INF , P0 ;  /* 0xff8000002d917808 */ /* 0x000fc40000000000 */
[----:B------:R-:W-:Y:S02]  /*3cf0*/  ISETP.GT.AND P1, PT, R0, 0x40, PT ;  /* 0x000000400000780c */ /* 0x000fe40003f24270 */
        /* <DEDUP_REMOVED lines=19> */
[----:B------:R-:W-:Y:S02]  /*3e30*/  ISETP.GT.AND P0, PT, R0, 0x50, PT ;  /* 0x000000500000780c */ /* 0x000fe40003f04270 */
        /* <DEDUP_REMOVED lines=14> */
[----:B------:R-:W-:-:S02]  /*3f20*/  FSEL R160, R22, -INF , P1 ;  /* 0xff80000016a07808 */ /* 0x000fc40000800000 */
[----:B------:R-:W-:Y:S01]  /*3f30*/  ISETP.GT.AND P3, PT, R0, 0x60, PT ;  /* 0x000000600000780c */ /* 0x000fe20003f64270 */
[----:B------:R-:W-:Y:S01]  /*3f40*/  LDSM.16.MT88.4 R20, [R202] ;  /* 0x00000000ca14783b */ /* 0x000fe20000004200 */
        /* <DEDUP_REMOVED lines=15> */
[----:B------:R-:W-:Y:S02]  /*4040*/  FMNMX.FTZ R2, R182, R3, !PT ;  /* 0x00000003b6027209 */ /* 0x000fe40007810000 */
[----:B------:R-:W-:-:S02]  /*4050*/  FMNMX.FTZ R0, R224, R0, !PT ;  /* 0x00000000e0007209 */ /* 0x000fc40007810000 */
[----:B------:R-:W-:Y:S02]  /*4060*/  FSEL R214, R66, -INF , P5 ;  /* 0xff80000042d67808 */ /* 0x000fe40002800000 */
[----:B------:R-:W-:Y:S02]  /*4070*/  FSEL R226, R13, -INF , P0 ;  /* 0xff8000000de27808 */ /* 0x000fe40000000000 */
[----:B------:R-:W-:Y:S02]  /*4080*/  FMNMX.FTZ R2, R183, R2, !PT ;  /* 0x00000002b7027209 */ /* 0x000fe40007810000 */
[----:B------:R-:W-:Y:S02]  /*4090*/  FMNMX.FTZ R0, R225, R0, !PT ;  /* 0x00000000e1007209 */ /* 0x000fe40007810000 */
[----:B------:R-:W-:Y:S02]  /*40a0*/  FSEL R208, R67, -INF , P4 ;  /* 0xff80000043d07808 */ /* 0x000fe40002000000 */
[----:B------:R-:W-:-:S02]  /*40b0*/  FMNMX.FTZ R2, R214, R2, !PT ;  /* 0x00000002d6027209 */ /* 0x000fc40007810000 */
[----:B------:R-:W-:Y:S02]  /*40c0*/  FMNMX.FTZ R0, R226, R0, !PT ;  /* 0x00000000e2007209 */ /* 0x000fe40007810000 */
[----:B------:R-:W-:Y:S02]  /*40d0*/  FSEL R227, R62, -INF , P3 ;  /* 0xff8000003ee37808 */ /* 0x000fe40001800000 */
[----:B------:R-:W-:Y:S01]  /*40e0*/  FMNMX.FTZ R2, R208, R2, !PT ;  /* 0x00000002d0027209 */ /* 0x000fe20007810000 */
[----:B------:R-:W1:Y:S01]  /*40f0*/  SHFL.BFLY PT, R4, R0, 0x2, 0x1f ;  /* 0x0c401f0000047f89 */ /* 0x000e6200000e0000 */
[----:B------:R-:W-:Y:S02]  /*4100*/  FSEL R233, R63, -INF , P2 ;  /* 0xff8000003fe97808 */ /* 0x000fe40001000000 */
[----:B------:R-:W-:Y:S02]  /*4110*/  FMNMX.FTZ R2, R227, R2, !PT ;  /* 0x00000002e3027209 */ /* 0x000fe40007810000 */
        /* <DEDUP_REMOVED lines=65> */
[----:B------:R-:W-:Y:S01]  /*4530*/  LDSM.16.MT88.4 R28, [R200+0x800] ;  /* 0x00080000c81c783b */ /* 0x000fe20000004200 */
[----:B------:R2:W-:Y:S06]  /*4540*/  MUFU.EX2 R249, R3 ;  /* 0x0000000300f97308 */ /* 0x0005ec0000000800 */
[C---:B----4-:R-:W-:Y:S08]  /*4550*/  HMMA.16816.F32.BF16 R80, R4.reuse, R12, RZ ;  /* 0x0000000c0450723c */ /* 0x050ff000000418ff */
[----:B------:R-:W-:Y:S01]  /*4560*/  HMMA.16816.F32.BF16 R88, R4, R14, RZ ;  /* 0x0000000e0458723c */ /* 0x000fe200000418ff */
[----:B------:R-:W4:Y:S01]  /*4570*/  LDSM.16.MT88.4 R12, [R199+0x4000] ;  /* 0x00400000c70c783b */ /* 0x000f220000004200 */
[----:B--2---:R-:W-:-:S04]  /*4580*/  FFMA.FTZ R3, R37, c[0x0][0x2d0], -R0 ;  /* 0x0000b40025037a23 */ /* 0x004fc80000010800 */
[----:B------:R2:W2:Y:S02]  /*4590*/  MUFU.EX2 R247, R3 ;  /* 0x0000000300f77308 */ /* 0x0004a40000000800 */
[C---:B-1----:R-:W-:Y:S08]  /*45a0*/  HMMA.16816.F32.BF16 R120, R4.reuse, R8, RZ ;  /* 0x000000080478723c */ /* 0x042ff000000418ff */
[----:B------:R-:W-:Y:S01]  /*45b0*/  HMMA.16816.F32.BF16 R100, R4, R10, RZ ;  /* 0x0000000a0464723c */ /* 0x000fe200000418ff */
[----:B------:R-:W-:Y:S01]  /*45c0*/  LDSM.16.MT88.4 R8, [R197+0x4000] ;  /* 0x00400000c508783b */ /* 0x000fe20000004200 */
[----:B--2---:R-:W-:-:S04]  /*45d0*/  FFMA.FTZ R3, R38, c[0x0][0x2d0], -R0 ;  /* 0x0000b40026037a23 */ /* 0x004fc80000010800 */
[----:B------:R1:W-:Y:S02]  /*45e0*/  MUFU.EX2 R248, R3 ;  /* 0x0000000300f87308 */ /* 0x0003e40000000800 */
[----:B-1----:R-:W-:Y:S02]  /*45f0*/  FFMA.FTZ R3, R39, c[0x0][0x2d0], -R0 ;  /* 0x0000b40027037a23 */ /* 0x002fe40000010800 */
[C---:B------:R-:W-:Y:S04]  /*4600*/  HMMA.16816.F32.BF16 R36, R4.reuse, R32, RZ ;  /* 0x000000200424723c */ /* 0x040fe800000418ff */
[----:B------:R1:W2:Y:S04]  /*4610*/  MUFU.EX2 R250, R3 ;  /* 0x0000000300fa7308 */ /* 0x0002a80000000800 */
[----:B------:R-:W-:Y:S07]  /*4620*/  HMMA.16816.F32.BF16 R32, R4, R34, RZ ;  /* 0x000000220420723c */ /* 0x000fee00000418ff */
[----:B-----5:R-:W-:-:S02]  /*4630*/  F2FP.BF16.PACK_AB R4, R166, R252 ;  /* 0x000000fca604723e */ /* 0x020fc400000010ff */
[----:B------:R-:W-:Y:S01]  /*4640*/  F2FP.BF16.PACK_AB R6, R164, R251 ;  /* 0x000000fba406723e */ /* 0x000fe200000010ff */
[--C-:B-1----:R-:W-:Y:S01]  /*4650*/  FFMA.FTZ R3, R84, c[0x0][0x2d0], -R2.reuse ;  /* 0x0000b40054037a23 */ /* 0x102fe20000010802 */
[----:B------:R-:W-:Y:S02]  /*4660*/  F2FP.BF16.PACK_AB R5, R247, R249 ;  /* 0x000000f9f705723e */ /* 0x000fe400000010ff */
[----:B--2---:R-:W-:Y:S01]  /*4670*/  F2FP.BF16.PACK_AB R7, R250, R248 ;  /* 0x000000f8fa07723e */ /* 0x004fe200000010ff */
[----:B------:R1:W-:Y:S06]  /*4680*/  MUFU.EX2 R221, R3 ;  /* 0x0000000300dd7308 */ /* 0x0003ec0000000800 */
[C---:B---3--:R-:W-:Y:S08]  /*4690*/  HMMA.16816.F32.BF16 R116, R4.reuse, R16, R68 ;  /* 0x000000100474723c */ /* 0x048ff00000041844 */
[----:B------:R-:W-:Y:S01]  /*46a0*/  HMMA.16816.F32.BF16 R96, R4, R18, R64 ;  /* 0x000000120460723c */ /* 0x000fe20000041840 */
[----:B------:R-:W2:Y:S01]  /*46b0*/  LDSM.16.MT88.4 R16, [R198+0x4000] ;  /* 0x00400000c610783b */ /* 0x000ea20000004200 */
[----:B-1----:R-:W-:-:S04]  /*46c0*/  FFMA.FTZ R3, R104, c[0x0][0x2d0], -R2 ;  /* 0x0000b40068037a23 */ /* 0x002fc80000010802 */
[----:B------:R1:W3:Y:S02]  /*46d0*/  MUFU.EX2 R222, R3 ;  /* 0x0000000300de7308 */ /* 0x0002e40000000800 */
[C---:B------:R-:W-:Y:S08]  /*46e0*/  HMMA.16816.F32.BF16 R136, R4.reuse, R20, R76 ;  /* 0x000000140488723c */ /* 0x040ff0000004184c */
[----:B------:R-:W-:Y:S01]  /*46f0*/  HMMA.16816.F32.BF16 R124, R4, R22, R72 ;  /* 0x00000016047c723c */ /* 0x000fe20000041848 */
[----:B------:R-:W5:Y:S01]  /*4700*/  LDSM.16.MT88.4 R20, [R200+0x4000] ;  /* 0x00400000c814783b */ /* 0x000f620000004200 */
[----:B-1----:R-:W-:-:S06]  /*4710*/  FFMA.FTZ R3, R105, c[0x0][0x2d0], -R2 ;  /* 0x0000b40069037a23 */ /* 0x002fcc0000010802 */
[C---:B------:R-:W-:Y:S01]  /*4720*/  HMMA.16816.F32.BF16 R112, R4.reuse, R24, R60 ;  /* 0x000000180470723c */ /* 0x040fe2000004183c */
[----:B------:R1:W-:Y:S06]  /*4730*/  MUFU.EX2 R219, R3 ;  /* 0x0000000300db7308 */ /* 0x0003ec0000000800 */
[----:B------:R-:W-:Y:S01]  /*4740*/  IMAD.MOV.U32 R63, RZ, RZ, R86 ;  /* 0x000000ffff3f7224 */ /* 0x000fe200078e0056 */
[----:B----4-:R-:W-:Y:S01]  /*4750*/  HMMA.16816.F32.BF16 R36, R4, R12, R36 ;  /* 0x0000000c0424723c */ /* 0x010fe20000041824 */
[----:B------:R-:W-:-:S07]  /*4760*/  IMAD.MOV.U32 R62, RZ, RZ, R85 ;  /* 0x000000ffff3e7224 */ /* 0x000fce00078e0055 */
[----:B------:R-:W-:Y:S01]  /*4770*/  HMMA.16816.F32.BF16 R84, R4, R28, R44 ;  /* 0x0000001c0454723c */ /* 0x000fe2000004182c */
[----:B-1----:R-:W-:-:S04]  /*4780*/  FFMA.FTZ R3, R106, c[0x0][0x2d0], -R2 ;  /* 0x0000b4006a037a23 */ /* 0x002fc80000010802 */
[----:B------:R1:W4:Y:S03]  /*4790*/  MUFU.EX2 R220, R3 ;  /* 0x0000000300dc7308 */ /* 0x0003260000000800 */
[C---:B------:R-:W-:Y:S01]  /*47a0*/  HMMA.16816.F32.BF16 R44, R4.reuse, R14, R32 ;  /* 0x0000000e042c723c */ /* 0x040fe20000041820 */
[----:B------:R-:W3:Y:S07]  /*47b0*/  LDSM.16.MT88.4 R12, [R198+0x1000] ;  /* 0x00100000c60c783b */ /* 0x000eee0000004200 */
[----:B------:R-:W-:Y:S01]  /*47c0*/  HMMA.16816.F32.BF16 R92, R4, R26, R56 ;  /* 0x0000001a045c723c */ /* 0x000fe20000041838 */
[----:B------:R-:W3:Y:S01]  /*47d0*/  LDSM.16.MT88.4 R24, [R199+0x1000] ;  /* 0x00100000c718783b */ /* 0x000ee20000004200 */
[----:B-1----:R-:W-:-:S06]  /*47e0*/  FFMA.FTZ R3, R107, c[0x0][0x2d0], -R0 ;  /* 0x0000b4006b037a23 */ /* 0x002fcc0000010800 */
[C---:B--2---:R-:W-:Y:S01]  /*47f0*/  HMMA.16816.F32.BF16 R80, R4.reuse, R16, R80 ;  /* 0x000000100450723c */ /* 0x044fe20000041850 */
[----:B------:R1:W-:Y:S07]  /*4800*/  MUFU.EX2 R218, R3 ;  /* 0x0000000300da7308 */ /* 0x0003ee0000000800 */
[C---:B------:R-:W-:Y:S01]  /*4810*/  HMMA.16816.F32.BF16 R64, R4.reuse, R18, R88 ;  /* 0x000000120440723c */ /* 0x040fe20000041858 */
[----:B------:R-:W2:Y:S07]  /*4820*/  LDSM.16.MT88.4 R16, [R200+0x1000] ;  /* 0x00100000c810783b */ /* 0x000eae0000004200 */
[----:B------:R-:W-:Y:S01]  /*4830*/  HMMA.16816.F32.BF16 R76, R4, R30, R52 ;  /* 0x0000001e044c723c */ /* 0x000fe20000041834 */
[----:B------:R-:W2:Y:S01]  /*4840*/  LDSM.16.MT88.4 R28, [R197+0x1000] ;  /* 0x00100000c51c783b */ /* 0x000ea20000004200 */
[----:B-1----:R-:W-:-:S02]  /*4850*/  FFMA.FTZ R3, R108, c[0x0][0x2d0], -R0 ;  /* 0x0000b4006c037a23 */ /* 0x002fc40000010800 */
[----:B------:R-:W-:Y:S02]  /*4860*/  IMAD.MOV.U32 R108, RZ, RZ, R215 ;  /* 0x000000ffff6c7224 */ /* 0x000fe400078e00d7 */
[----:B------:R1:W1:Y:S02]  /*4870*/  MUFU.EX2 R217, R3 ;  /* 0x0000000300d97308 */ /* 0x0002640000000800 */
[C---:B------:R-:W-:Y:S08]  /*4880*/  HMMA.16816.F32.BF16 R72, R4.reuse, R8, R40 ;  /* 0x000000080448723c */ /* 0x040ff00000041828 */
[----:B------:R-:W-:Y:S01]  /*4890*/  HMMA.16816.F32.BF16 R68, R4, R10, R48 ;  /* 0x0000000a0444723c */ /* 0x000fe20000041830 */
[----:B------:R-:W2:Y:S01]  /*48a0*/  LDSM.16.MT88.4 R8, [R197+0x4800] ;  /* 0x00480000c508783b */ /* 0x000ea20000004200 */
[----:B-1----:R-:W-:-:S06]  /*48b0*/  FFMA.FTZ R3, R140, c[0x0][0x2d0], -R0 ;  /* 0x0000b4008c037a23 */ /* 0x002fcc0000010800 */
[C---:B-----5:R-:W-:Y:S01]  /*48c0*/  HMMA.16816.F32.BF16 R56, R4.reuse, R20, R120 ;  /* 0x000000140438723c */ /* 0x060fe20000041878 */
[----:B------:R-:W-:Y:S01]  /*48d0*/  IMAD.MOV.U32 R140, RZ, RZ, R168 ;  /* 0x000000ffff8c7224 */ /* 0x000fe200078e00a8 */
[----:B------:R1:W-:Y:S06]  /*48e0*/  MUFU.EX2 R216, R3 ;  /* 0x0000000300d87308 */ /* 0x0003ec0000000800 */
[----:B------:R-:W-:Y:S01]  /*48f0*/  HMMA.16816.F32.BF16 R40, R4, R22, R100 ;  /* 0x000000160428723c */ /* 0x000fe20000041864 */
[----:B------:R-:W5:Y:S06]  /*4900*/  LDSM.16.MT88.4 R20, [R199+0x4800] ;  /* 0x00480000c714783b */ /* 0x000f6c0000004200 */
[----:B---3--:R-:W-:-:S02]  /*4910*/  F2FP.BF16.PACK_AB R4, R222, R221 ;  /* 0x000000ddde04723e */ /* 0x008fc400000010ff */
[----:B----4-:R-:W-:Y:S01]  /*4920*/  F2FP.BF16.PACK_AB R6, R220, R219 ;  /* 0x000000dbdc06723e */ /* 0x010fe200000010ff */
[----:B-1----:R-:W-:Y:S01]  /*4930*/  FFMA.FTZ R3, R141, c[0x0][0x2d0], -R0 ;  /* 0x0000b4008d037a23 */ /* 0x002fe20000010800 */
[----:B------:R-:W-:Y:S01]  /*4940*/  F2FP.BF16.PACK_AB R5, R217, R218 ;  /* 0x000000dad905723e */ /* 0x000fe200000010ff */
[----:B------:R-:W-:Y:S02]  /*4950*/  IMAD.MOV.U32 R141, RZ, RZ, R167 ;  /* 0x000000ffff8d7224 */ /* 0x000fe400078e00a7 */
[----:B------:R1:W3:Y:S02]  /*4960*/  MUFU.EX2 R215, R3 ;  /* 0x0000000300d77308 */ /* 0x0002e40000000800 */
[----:B-1----:R-:W-:Y:S01]  /*4970*/  FFMA.FTZ R3, R142, c[0x0][0x2d0], -R2 ;  /* 0x0000b4008e037a23 */ /* 0x002fe20000010802 */
[----:B---3--:R-:W-:Y:S01]  /*4980*/  F2FP.BF16.PACK_AB R7, R215, R216 ;  /* 0x000000d8d707723e */ /* 0x008fe200000010ff */
[----:B------:R-:W-:-:S04]  /*4990*/  IMAD.MOV.U32 R142, RZ, RZ, R169 ;  /* 0x000000ffff8e7224 */ /* 0x000fc800078e00a9 */
[----:B------:R1:W-:Y:S02]  /*49a0*/  MUFU.EX2 R169, R3 ;  /* 0x0000000300a97308 */ /* 0x0003e40000000800 */
[C---:B------:R-:W-:Y:S08]  /*49b0*/  HMMA.16816.F32.BF16 R100, R4.reuse, R14, R92 ;  /* 0x0000000e0464723c */ /* 0x040ff0000004185c */
[----:B------:R-:W-:Y:S01]  /*49c0*/  HMMA.16816.F32.BF16 R48, R4, R24, R116 ;  /* 0x000000180430723c */ /* 0x000fe20000041874 */
[----:B-1----:R-:W-:-:S02]  /*49d0*/  FFMA.FTZ R3, R143, c[0x0][0x2d0], -R2 ;  /* 0x0000b4008f037a23 */ /* 0x002fc40000010802 */
[----:B------:R-:W-:Y:S02]  /*49e0*/  IMAD.MOV.U32 R143, RZ, RZ, R166 ;  /* 0x000000ffff8f7224 */ /* 0x000fe400078e00a6 */
[----:B------:R1:W3:Y:S03]  /*49f0*/  MUFU.EX2 R168, R3 ;  /* 0x0000000300a87308 */ /* 0x0002e60000000800 */
[C---:B------:R-:W-:Y:S01]  /*4a00*/  HMMA.16816.F32.BF16 R32, R4.reuse, R26, R96 ;  /* 0x0000001a0420723c */ /* 0x040fe20000041860 */
[----:B------:R-:W4:Y:S07]  /*4a10*/  LDSM.16.MT88.4 R24, [R198+0x4800] ;  /* 0x00480000c618783b */ /* 0x000f2e0000004200 */
[----:B--2---:R-:W-:Y:S01]  /*4a20*/  HMMA.16816.F32.BF16 R92, R4, R16, R84 ;  /* 0x00000010045c723c */ /* 0x004fe20000041854 */
[----:B-1----:R-:W-:-:S07]  /*4a30*/  FFMA.FTZ R3, R144, c[0x0][0x2d0], -R2 ;  /* 0x0000b40090037a23 */ /* 0x002fce0000010802 */
[C---:B------:R-:W-:Y:S01]  /*4a40*/  HMMA.16816.F32.BF16 R88, R4.reuse, R18, R76 ;  /* 0x000000120458723c */ /* 0x040fe2000004184c */
[----:B------:R-:W1:Y:S01]  /*4a50*/  LDSM.16.MT88.4 R16, [R200+0x4800] ;  /* 0x00480000c810783b */ /* 0x000e620000004200 */
[----:B------:R-:W-:Y:S01]  /*4a60*/  IMAD.MOV.U32 R144, RZ, RZ, R164 ;  /* 0x000000ffff907224 */ /* 0x000fe200078e00a4 */
[----:B------:R2:W-:Y:S05]  /*4a70*/  MUFU.EX2 R167, R3 ;  /* 0x0000000300a77308 */ /* 0x0005ea0000000800 */
[C---:B------:R-:W-:Y:S07]  /*4a80*/  HMMA.16816.F32.BF16 R52, R4.reuse, R28, R136 ;  /* 0x0000001c0434723c */ /* 0x040fee0000041888 */
[----:B------:R-:W-:Y:S01]  /*4a90*/  IMAD.MOV.U32 R137, RZ, RZ, R62 ;  /* 0x000000ffff897224 */ /* 0x000fe200078e003e */
[----:B------:R-:W-:Y:S01]  /*4aa0*/  HMMA.16816.F32.BF16 R104, R4, R8, R72 ;  /* 0x000000080468723c */ /* 0x000fe20000041848 */
[----:B------:R-:W-:-:S02]  /*4ab0*/  IMAD.MOV.U32 R136, RZ, RZ, R63 ;  /* 0x000000ffff887224 */ /* 0x000fc400078e003f */
[----:B--2---:R-:W-:Y:S02]  /*4ac0*/  FFMA.FTZ R3, R145, c[0x0][0x2d0], -R2 ;  /* 0x0000b40091037a23 */ /* 0x004fe40000010802 */
[----:B------:R-:W-:Y:S02]  /*4ad0*/  IMAD.MOV.U32 R139, RZ, RZ, R165 ;  /* 0x000000ffff8b7224 */ /* 0x000fe400078e00a5 */
[----:B------:R2:W1:Y:S01]  /*4ae0*/  MUFU.EX2 R166, R3 ;  /* 0x0000000300a67308 */ /* 0x0004620000000800 */
[----:B------:R-:W-:Y:S01]  /*4af0*/  HMMA.16816.F32.BF16 R60, R4, R30, R124 ;  /* 0x0000001e043c723c */ /* 0x000fe2000004187c */
[----:B------:R-:W-:Y:S02]  /*4b00*/  IMAD.MOV.U32 R138, RZ, RZ, R163 ;  /* 0x000000ffff8a7224 */ /* 0x000fe400078e00a3 */
[----:B------:R-:W-:-:S05]  /*4b10*/  IMAD.MOV.U32 R145, RZ, RZ, R162 ;  /* 0x000000ffff917224 */ /* 0x000fca00078e00a2 */
[----:B------:R-:W-:Y:S01]  /*4b20*/  HMMA.16816.F32.BF16 R28, R4, R12, R112 ;  /* 0x0000000c041c723c */ /* 0x000fe20000041870 */
[----:B------:R-:W1:Y:S01]  /*4b30*/  LDSM.16.MT88.4 R12, [R197+0x1800] ;  /* 0x00180000c50c783b */ /* 0x000e620000004200 */
[----:B--2---:R-:W-:-:S06]  /*4b40*/  FFMA.FTZ R3, R146, c[0x0][0x2d0], -R0 ;  /* 0x0000b40092037a23 */ /* 0x004fcc0000010800 */
[C---:B------:R-:W-:Y:S01]  /*4b50*/  HMMA.16816.F32.BF16 R96, R4.reuse, R10, R68 ;  /* 0x0000000a0460723c */ /* 0x040fe20000041844 */
[----:B------:R-:W2:Y:S01]  /*4b60*/  LDSM.16.MT88.4 R8, [R199+0x1800] ;  /* 0x00180000c708783b */ /* 0x000ea20000004200 */
[----:B------:R3:W-:Y:S06]  /*4b70*/  MUFU.EX2 R165, R3 ;  /* 0x0000000300a57308 */ /* 0x0007ec0000000800 */
[C---:B-----5:R-:W-:Y:S08]  /*4b80*/  HMMA.16816.F32.BF16 R36, R4.reuse, R20, R36 ;  /* 0x000000140424723c */ /* 0x060ff00000041824 */
[----:B------:R-:W-:Y:S01]  /*4b90*/  HMMA.16816.F32.BF16 R112, R4, R22, R44 ;  /* 0x000000160470723c */ /* 0x000fe2000004182c */
[----:B------:R-:W5:Y:S01]  /*4ba0*/  LDSM.16.MT88.4 R20, [R198+0x1800] ;  /* 0x00180000c614783b */ /* 0x000f620000004200 */
[----:B---3--:R-:W-:-:S04]  /*4bb0*/  FFMA.FTZ R3, R148, c[0x0][0x2d0], -R0 ;  /* 0x0000b40094037a23 */ /* 0x008fc80000010800 */
[----:B------:R3:W1:Y:S02]  /*4bc0*/  MUFU.EX2 R164, R3 ;  /* 0x0000000300a47308 */ /* 0x0006640000000800 */
[C---:B----4-:R-:W-:Y:S08]  /*4bd0*/  HMMA.16816.F32.BF16 R124, R4.reuse, R24, R80 ;  /* 0x00000018047c723c */ /* 0x050ff00000041850 */
[----:B------:R-:W-:Y:S01]  /*4be0*/  HMMA.16816.F32.BF16 R120, R4, R26, R64 ;  /* 0x0000001a0478723c */ /* 0x000fe20000041840 */
[----:B------:R-:W4:Y:S01]  /*4bf0*/  LDSM.16.MT88.4 R24, [R200+0x1800] ;  /* 0x00180000c818783b */ /* 0x000f220000004200 */
[----:B---3--:R-:W-:-:S06]  /*4c00*/  FFMA.FTZ R3, R147, c[0x0][0x2d0], -R0 ;  /* 0x0000b40093037a23 */ /* 0x008fcc0000010800 */
[C---:B-1----:R-:W-:Y:S01]  /*4c10*/  HMMA.16816.F32.BF16 R116, R4.reuse, R16, R56 ;  /* 0x000000100474723c */ /* 0x042fe20000041838 */
[----:B------:R1:W-:Y:S07]  /*4c20*/  MUFU.EX2 R163, R3 ;  /* 0x0000000300a37308 */ /* 0x0003ee0000000800 */
[----:B------:R-:W-:Y:S01]  /*4c30*/  HMMA.16816.F32.BF16 R84, R4, R18, R40 ;  /* 0x000000120454723c */ /* 0x000fe20000041828 */
[----:B------:R-:W3:Y:S06]  /*4c40*/  LDSM.16.MT88.4 R16, [R197+0x5000] ;  /* 0x00500000c510783b */ /* 0x000eec0000004200 */
[----:B------:R-:W-:-:S02]  /*4c50*/  F2FP.BF16.PACK_AB R4, R168, R169 ;  /* 0x000000a9a804723e */ /* 0x000fc400000010ff */
[----:B------:R-:W-:Y:S01]  /*4c60*/  F2FP.BF16.PACK_AB R6, R166, R167 ;  /* 0x000000a7a606723e */ /* 0x000fe200000010ff */
[----:B-1----:R-:W-:Y:S01]  /*4c70*/  FFMA.FTZ R3, R149, c[0x0][0x2d0], -R0 ;  /* 0x0000b40095037a23 */ /* 0x002fe20000010800 */
[----:B------:R-:W-:-:S03]  /*4c80*/  F2FP.BF16.PACK_AB R5, R164, R165 ;  /* 0x000000a5a405723e */ /* 0x000fc600000010ff */
[----:B------:R-:W1:Y:S02]  /*4c90*/  MUFU.EX2 R162, R3 ;  /* 0x0000000300a27308 */ /* 0x000e640000000800 */
[----:B-1----:R-:W-:Y:S01]  /*4ca0*/  F2FP.BF16.PACK_AB R7, R162, R163 ;  /* 0x000000a3a207723e */ /* 0x002fe200000010ff */
[----:B------:R-:W-:Y:S02]  /*4cb0*/  FFMA.FTZ R3, R151, c[0x0][0x2d0], -R2 ;  /* 0x0000b40097037a23 */ /* 0x000fe40000010802 */
[----:B------:R-:W-:-:S03]  /*4cc0*/  IMAD.MOV.U32 R151, RZ, RZ, R145 ;  /* 0x000000ffff977224 */ /* 0x000fc600078e0091 */
[----:B------:R1:W-:Y:S01]  /*4cd0*/  MUFU.EX2 R149, R3 ;  /* 0x0000000300957308 */ /* 0x0003e20000000800 */
[C---:B------:R-:W-:Y:S08]  /*4ce0*/  HMMA.16816.F32.BF16 R80, R4.reuse, R12, R52 ;  /* 0x0000000c0450723c */ /* 0x040ff00000041834 */
[----:B------:R-:W-:Y:S01]  /*4cf0*/  HMMA.16816.F32.BF16 R76, R4, R14, R60 ;  /* 0x0000000e044c723c */ /* 0x000fe2000004183c */
[----:B------:R-:W3:Y:S01]  /*4d00*/  LDSM.16.MT88.4 R12, [R199+0x5000] ;  /* 0x00500000c70c783b */ /* 0x000ee20000004200 */
[----:B-1----:R-:W-:-:S06]  /*4d10*/  FFMA.FTZ R3, R152, c[0x0][0x2d0], -R2 ;  /* 0x0000b40098037a23 */ /* 0x002fcc0000010802 */
[C---:B--2---:R-:W-:Y:S01]  /*4d20*/  HMMA.16816.F32.BF16 R72, R4.reuse, R8, R48 ;  /* 0x000000080448723c */ /* 0x044fe20000041830 */
[----:B------:R-:W-:Y:S01]  /*4d30*/  IMAD.MOV.U32 R152, RZ, RZ, R144 ;  /* 0x000000ffff987224 */ /* 0x000fe200078e0090 */
[----:B------:R1:W2:Y:S06]  /*4d40*/  MUFU.EX2 R148, R3 ;  /* 0x0000000300947308 */ /* 0x0002ac0000000800 */
[C---:B------:R-:W-:Y:S01]  /*4d50*/  HMMA.16816.F32.BF16 R68, R4.reuse, R10, R32 ;  /* 0x0000000a0444723c */ /* 0x040fe20000041820 */
[----:B------:R-:W2:Y:S04]  /*4d60*/  LDSM.16.MT88.4 R8, [R198+0x5000] ;  /* 0x00500000c608783b */ /* 0x000ea80000004200 */
[----:B------:R-:W-:Y:S03]  /*4d70*/  LDSM.16.MT88.4 R32, [R197+0x2000] ;  /* 0x00200000c520783b */ /* 0x000fe60000004200 */
[----:B-----5:R-:W-:Y:S01]  /*4d80*/  HMMA.16816.F32.BF16 R64, R4, R20, R28 ;  /* 0x000000140440723c */ /* 0x020fe2000004181c */
[----:B------:R-:W5:Y:S01]  /*4d90*/  LDSM.16.MT88.4 R28, [R200+0x5000] ;  /* 0x00500000c81c783b */ /* 0x000f620000004200 */
[----:B-1----:R-:W-:-:S02]  /*4da0*/  FFMA.FTZ R3, R150, c[0x0][0x2d0], -R2 ;  /* 0x0000b40096037a23 */ /* 0x002fc40000010802 */
[----:B------:R-:W-:Y:S02]  /*4db0*/  IMAD.MOV.U32 R150, RZ, RZ, R143 ;  /* 0x000000ffff967224 */ /* 0x000fe400078e008f */
[----:B------:R1:W-:Y:S02]  /*4dc0*/  MUFU.EX2 R147, R3 ;  /* 0x0000000300937308 */ /* 0x0003e40000000800 */
[C---:B----4-:R-:W-:Y:S08]  /*4dd0*/  HMMA.16816.F32.BF16 R52, R4.reuse, R24, R92 ;  /* 0x000000180434723c */ /* 0x050ff0000004185c */
[----:B------:R-:W-:Y:S01]  /*4de0*/  HMMA.16816.F32.BF16 R56, R4, R26, R88 ;  /* 0x0000001a0438723c */ /* 0x000fe20000041858 */
[----:B------:R-:W4:Y:S01]  /*4df0*/  LDSM.16.MT88.4 R24, [R199+0x2000] ;  /* 0x00200000c718783b */ /* 0x000f220000004200 */
[----:B-1----:R-:W-:-:S06]  /*4e00*/  FFMA.FTZ R3, R153, c[0x0][0x2d0], -R2 ;  /* 0x0000b40099037a23 */ /* 0x002fcc0000010802 */
[C---:B---3--:R-:W-:Y:S01]  /*4e10*/  HMMA.16816.F32.BF16 R48, R4.reuse, R16, R104 ;  /* 0x000000100430723c */ /* 0x048fe20000041868 */
[----:B------:R-:W-:Y:S01]  /*4e20*/  IMAD.MOV.U32 R153, RZ, RZ, R142 ;  /* 0x000000ffff997224 */ /* 0x000fe200078e008e */
[----:B------:R1:W3:Y:S06]  /*4e30*/  MUFU.EX2 R146, R3 ;  /* 0x0000000300927308 */ /* 0x0002ec0000000800 */
[C---:B------:R-:W-:Y:S01]  /*4e40*/  HMMA.16816.F32.BF16 R40, R4.reuse, R18, R96 ;  /* 0x000000120428723c */ /* 0x040fe20000041860 */
[----:B------:R-:W3:Y:S07]  /*4e50*/  LDSM.16.MT88.4 R16, [R198+0x2000] ;  /* 0x00200000c610783b */ /* 0x000eee0000004200 */
[----:B------:R-:W-:Y:S01]  /*4e60*/  HMMA.16816.F32.BF16 R60, R4, R22, R100 ;  /* 0x00000016043c723c */ /* 0x000fe20000041864 */
[----:B------:R-:W3:Y:S01]  /*4e70*/  LDSM.16.MT88.4 R20, [R200+0x2000] ;  /* 0x00200000c814783b */ /* 0x000ee20000004200 */
[----:B-1----:R-:W-:-:S02]  /*4e80*/  FFMA.FTZ R3, R154, c[0x0][0x2d0], -R0 ;  /* 0x0000b4009a037a23 */ /* 0x002fc40000010800 */
[----:B------:R-:W-:Y:S02]  /*4e90*/  IMAD.MOV.U32 R154, RZ, RZ, R136 ;  /* 0x000000ffff9a7224 */ /* 0x000fe400078e0088 */
[----:B------:R1:W-:Y:S02]  /*4ea0*/  MUFU.EX2 R145, R3 ;  /* 0x0000000300917308 */ /* 0x0003e40000000800 */
[C---:B------:R-:W-:Y:S08]  /*4eb0*/  HMMA.16816.F32.BF16 R44, R4.reuse, R12, R36 ;  /* 0x0000000c042c723c */ /* 0x040ff00000041824 */
[----:B------:R-:W-:Y:S01]  /*4ec0*/  HMMA.16816.F32.BF16 R36, R4, R14, R112 ;  /* 0x0000000e0424723c */ /* 0x000fe20000041870 */
[----:B------:R-:W3:Y:S01]  /*4ed0*/  LDSM.16.MT88.4 R12, [R197+0x5800] ;  /* 0x00580000c50c783b */ /* 0x000ee20000004200 */
[----:B-1----:R-:W-:-:S06]  /*4ee0*/  FFMA.FTZ R3, R155, c[0x0][0x2d0], -R0 ;  /* 0x0000b4009b037a23 */ /* 0x002fcc0000010800 */
[C---:B--2---:R-:W-:Y:S01]  /*4ef0*/  HMMA.16816.F32.BF16 R88, R4.reuse, R8, R124 ;  /* 0x000000080458723c */ /* 0x044fe2000004187c */
[----:B------:R-:W-:Y:S01]  /*4f00*/  IMAD.MOV.U32 R155, RZ, RZ, R137 ;  /* 0x000000ffff9b7224 */ /* 0x000fe200078e0089 */
[----:B------:R1:W2:Y:S05]  /*4f10*/  MUFU.EX2 R144, R3 ;  /* 0x0000000300907308 */ /* 0x0002aa0000000800 */
[----:B------:R-:W-:Y:S01]  /*4f20*/  IMAD.MOV.U32 R127, RZ, RZ, R141 ;  /* 0x000000ffff7f7224 */ /* 0x000fe200078e008d */
[----:B------:R-:W-:Y:S01]  /*4f30*/  HMMA.16816.F32.BF16 R104, R4, R10, R120 ;  /* 0x0000000a0468723c */ /* 0x000fe20000041878 */
[----:B------:R-:W4:Y:S01]  /*4f40*/  LDSM.16.MT88.4 R8, [R199+0x5800] ;  /* 0x00580000c708783b */ /* 0x000f220000004200 */
[----:B------:R-:W-:-:S06]  /*4f50*/  IMAD.MOV.U32 R126, RZ, RZ, R140 ;  /* 0x000000ffff7e7224 */ /* 0x000fcc00078e008c */
[C---:B-----5:R-:W-:Y:S01]  /*4f60*/  HMMA.16816.F32.BF16 R116, R4.reuse, R28, R116 ;  /* 0x0000001c0474723c */ /* 0x060fe20000041874 */
[----:B-1----:R-:W-:Y:S02]  /*4f70*/  FFMA.FTZ R3, R160, c[0x0][0x2d0], -R0 ;  /* 0x0000b400a0037a23 */ /* 0x002fe40000010800 */
[----:B------:R-:W-:Y:S02]  /*4f80*/  IMAD.MOV.U32 R160, RZ, RZ, R138 ;  /* 0x000000ffffa07224 */ /* 0x000fe400078e008a */
[----:B------:R1:W-:Y:S03]  /*4f90*/  MUFU.EX2 R143, R3 ;  /* 0x00000003008f7308 */ /* 0x0003e60000000800 */
[----:B------:R-:W-:Y:S01]  /*4fa0*/  HMMA.16816.F32.BF16 R92, R4, R30, R84 ;  /* 0x0000001e045c723c */ /* 0x000fe20000041854 */
[----:B------:R-:W-:Y:S06]  /*4fb0*/  LDSM.16.MT88.4 R28, [R198+0x5800] ;  /* 0x00580000c61c783b */ /* 0x000fec0000004200 */
[----:B------:R-:W-:-:S02]  /*4fc0*/  F2FP.BF16.PACK_AB R4, R148, R149 ;  /* 0x000000959404723e */ /* 0x000fc400000010ff */
[----:B---3--:R-:W-:Y:S02]  /*4fd0*/  F2FP.BF16.PACK_AB R6, R146, R147 ;  /* 0x000000939206723e */ /* 0x008fe400000010ff */
[----:B--2---:R-:W-:Y:S01]  /*4fe0*/  F2FP.BF16.PACK_AB R5, R144, R145 ;  /* 0x000000919005723e */ /* 0x004fe200000010ff */
        /* <DEDUP_REMOVED lines=9> */
[----:B-1----:R-:W-:-:S04]  /*5080*/  FFMA.FTZ R3, R171, c[0x0][0x2d0], -R2 ;  /* 0x0000b400ab037a23 */ /* 0x002fc80000010802 */
[----:B------:R1:W2:Y:S03]  /*5090*/  MUFU.EX2 R141, R3 ;  /* 0x00000003008d7308 */ /* 0x0002a60000000800 */
[C---:B------:R-:W-:Y:S08]  /*50a0*/  HMMA.16816.F32.BF16 R72, R4.reuse, R20, R52 ;  /* 0x000000140448723c */ /* 0x040ff00000041834 */
[----:B------:R-:W-:Y:S01]  /*50b0*/  HMMA.16816.F32.BF16 R64, R4, R22, R56 ;  /* 0x000000160440723c */ /* 0x000fe20000041838 */
[----:B------:R-:W3:Y:S01]  /*50c0*/  LDSM.16.MT88.4 R20, [R200+0x5800] ;  /* 0x00580000c814783b */ /* 0x000ee20000004200 */
[----:B-1----:R-:W-:-:S06]  /*50d0*/  FFMA.FTZ R3, R180, c[0x0][0x2d0], -R2 ;  /* 0x0000b400b4037a23 */ /* 0x002fcc0000010802 */
[C---:B------:R-:W-:Y:S01]  /*50e0*/  HMMA.16816.F32.BF16 R112, R4.reuse, R32, R80 ;  /* 0x000000200470723c */ /* 0x040fe20000041850 */
[----:B------:R1:W-:Y:S07]  /*50f0*/  MUFU.EX2 R140, R3 ;  /* 0x00000003008c7308 */ /* 0x0003ee0000000800 */
[C---:B------:R-:W-:Y:S01]  /*5100*/  HMMA.16816.F32.BF16 R80, R4.reuse, R18, R60 ;  /* 0x000000120450723c */ /* 0x040fe2000004183c */
[----:B------:R-:W-:Y:S07]  /*5110*/  LDSM.16.MT88.4 R16, [R197+0x2800] ;  /* 0x00280000c510783b */ /* 0x000fee0000004200 */
[----:B------:R-:W-:Y:S01]  /*5120*/  HMMA.16816.F32.BF16 R60, R4, R12, R48 ;  /* 0x0000000c043c723c */ /* 0x000fe20000041830 */
[----:B-1----:R-:W-:-:S04]  /*5130*/  FFMA.FTZ R3, R181, c[0x0][0x2d0], -R2 ;  /* 0x0000b400b5037a23 */ /* 0x002fc80000010802 */
[----:B------:R1:W4:Y:S03]  /*5140*/  MUFU.EX2 R139, R3 ;  /* 0x00000003008b7308 */ /* 0x0003260000000800 */
[C---:B------:R-:W-:Y:S01]  /*5150*/  HMMA.16816.F32.BF16 R52, R4.reuse, R14, R40 ;  /* 0x0000000e0434723c */ /* 0x040fe20000041828 */
[----:B------:R-:W5:Y:S07]  /*5160*/  LDSM.16.MT88.4 R12, [R199+0x2800] ;  /* 0x00280000c70c783b */ /* 0x000f6e0000004200 */
[----:B------:R-:W-:Y:S01]  /*5170*/  HMMA.16816.F32.BF16 R100, R4, R34, R76 ;  /* 0x000000220464723c */ /* 0x000fe2000004184c */
[----:B-1----:R-:W-:-:S07]  /*5180*/  FFMA.FTZ R3, R182, c[0x0][0x2d0], -R0 ;  /* 0x0000b400b6037a23 */ /* 0x002fce0000010800 */
[C---:B------:R-:W-:Y:S01]  /*5190*/  HMMA.16816.F32.BF16 R76, R4.reuse, R26, R68 ;  /* 0x0000001a044c723c */ /* 0x040fe20000041844 */
[----:B------:R-:W1:Y:S01]  /*51a0*/  LDSM.16.MT88.4 R24, [R200+0x2800] ;  /* 0x00280000c818783b */ /* 0x000e620000004200 */
[----:B------:R2:W-:Y:S06]  /*51b0*/  MUFU.EX2 R124, R3 ;  /* 0x00000003007c7308 */ /* 0x0005ec0000000800 */
[C---:B------:R-:W-:Y:S08]  /*51c0*/  HMMA.16816.F32.BF16 R48, R4.reuse, R8, R44 ;  /* 0x000000080430723c */ /* 0x040ff0000004182c */
[----:B---3--:R-:W-:Y:S01]  /*51d0*/  HMMA.16816.F32.BF16 R44, R4, R20, R116 ;  /* 0x00000014042c723c */ /* 0x008fe20000041874 */
[----:B------:R-:W-:Y:S01]  /*51e0*/  LDSM.16.MT88.4 R116, [R197+0x3000] ;  /* 0x00300000c574783b */ /* 0x000fe20000004200 */
[----:B--2---:R-:W-:-:S04]  /*51f0*/  FFMA.FTZ R3, R183, c[0x0][0x2d0], -R0 ;  /* 0x0000b400b7037a23 */ /* 0x004fc80000010800 */
[----:B------:R2:W3:Y:S02]  /*5200*/  MUFU.EX2 R138, R3 ;  /* 0x00000003008a7308 */ /* 0x0004e40000000800 */
[C---:B------:R-:W-:Y:S01]  /*5210*/  HMMA.16816.F32.BF16 R40, R4.reuse, R22, R92 ;  /* 0x000000160428723c */ /* 0x040fe2000004185c */
[----:B------:R-:W1:Y:S07]  /*5220*/  LDSM.16.MT88.4 R20, [R199+0x6000] ;  /* 0x00600000c714783b */ /* 0x000e6e0000004200 */
[----:B------:R-:W-:Y:S01]  /*5230*/  HMMA.16816.F32.BF16 R36, R4, R10, R36 ;  /* 0x0000000a0424723c */ /* 0x000fe20000041824 */
[----:B------:R-:W-:Y:S01]  /*5240*/  LDSM.16.MT88.4 R8, [R198+0x2800] ;  /* 0x00280000c608783b */ /* 0x000fe20000004200 */
[----:B--2---:R-:W-:-:S06]  /*5250*/  FFMA.FTZ R3, R214, c[0x0][0x2d0], -R0 ;  /* 0x0000b400d6037a23 */ /* 0x004fcc0000010800 */
[C---:B------:R-:W-:Y:S01]  /*5260*/  HMMA.16816.F32.BF16 R32, R4.reuse, R28, R88 ;  /* 0x0000001c0420723c */ /* 0x040fe20000041858 */
[----:B------:R-:W-:Y:S01]  /*5270*/  LDSM.16.MT88.4 R88, [R197+0x6800] ;  /* 0x00680000c558783b */ /* 0x000fe20000004200 */
[----:B------:R2:W-:Y:S06]  /*5280*/  MUFU.EX2 R137, R3 ;  /* 0x0000000300897308 */ /* 0x0005ec0000000800 */
[----:B------:R-:W-:Y:S01]  /*5290*/  HMMA.16816.F32.BF16 R56, R4, R30, R104 ;  /* 0x0000001e0438723c */ /* 0x000fe20000041868 */
[----:B------:R-:W-:Y:S06]  /*52a0*/  LDSM.16.MT88.4 R28, [R197+0x6000] ;  /* 0x00600000c51c783b */ /* 0x000fec0000004200 */
[----:B------:R-:W-:-:S02]  /*52b0*/  F2FP.BF16.PACK_AB R4, R141, R125 ;  /* 0x0000007d8d04723e */ /* 0x000fc400000010ff */
[----:B----4-:R-:W-:Y:S01]  /*52c0*/  F2FP.BF16.PACK_AB R6, R139, R140 ;  /* 0x0000008c8b06723e */ /* 0x010fe200000010ff */
[----:B--2---:R-:W-:Y:S01]  /*52d0*/  FFMA.FTZ R3, R208, c[0x0][0x2d0], -R0 ;  /* 0x0000b400d0037a23 */ /* 0x004fe20000010800 */
[----:B---3--:R-:W-:Y:S02]  /*52e0*/  F2FP.BF16.PACK_AB R5, R138, R124 ;  /* 0x0000007c8a05723e */ /* 0x008fe400000010ff */
[----:B------:R-:W-:Y:S01]  /*52f0*/  IADD3 R208, R151, -0x2, RZ ;  /* 0xfffffffe97d07810 */ /* 0x000fe20007ffe0ff */
[----:B------:R-:W2:Y:S03]  /*5300*/  MUFU.EX2 R136, R3 ;  /* 0x0000000300887308 */ /* 0x000ea60000000800 */
[----:B------:R-:W-:Y:S02]  /*5310*/  ISETP.GE.AND P0, PT, R208, R238, PT ;  /* 0x000000eed000720c */ /* 0x000fe40003f06270 */
[----:B--2---:R-:W-:Y:S01]  /*5320*/  F2FP.BF16.PACK_AB R7, R136, R137 ;  /* 0x000000898807723e */ /* 0x004fe200000010ff */
[----:B------:R-:W-:-:S04]  /*5330*/  FFMA.FTZ R3, R223, c[0x0][0x2d0], -R2 ;  /* 0x0000b400df037a23 */ /* 0x000fc80000010802 */
[----:B------:R2:W-:Y:S02]  /*5340*/  MUFU.EX2 R108, R3 ;  /* 0x00000003006c7308 */ /* 0x0005e40000000800 */
[C---:B-----5:R-:W-:Y:S08]  /*5350*/  HMMA.16816.F32.BF16 R68, R4.reuse, R12, R96 ;  /* 0x0000000c0444723c */ /* 0x060ff00000041860 */
[----:B------:R-:W-:Y:S01]  /*5360*/  HMMA.16816.F32.BF16 R76, R4, R14, R76 ;  /* 0x0000000e044c723c */ /* 0x000fe2000004184c */
[----:B------:R-:W3:Y:S01]  /*5370*/  LDSM.16.MT88.4 R12, [R198+0x6000] ;  /* 0x00600000c60c783b */ /* 0x000ee20000004200 */
[----:B--2---:R-:W-:-:S06]  /*5380*/  FFMA.FTZ R3, R224, c[0x0][0x2d0], -R2 ;  /* 0x0000b400e0037a23 */ /* 0x004fcc0000010802 */
[C---:B------:R-:W-:Y:S08]  /*5390*/  HMMA.16816.F32.BF16 R112, R4.reuse, R16, R112 ;  /* 0x000000100470723c */ /* 0x040ff00000041870 */
[C---:B------:R-:W-:Y:S08]  /*53a0*/  HMMA.16816.F32.BF16 R16, R4.reuse, R18, R100 ;  /* 0x000000120410723c */ /* 0x040ff00000041864 */
[C---:B-1----:R-:W-:Y:S01]  /*53b0*/  HMMA.16816.F32.BF16 R100, R4.reuse, R26, R64 ;  /* 0x0000001a0464723c */ /* 0x042fe20000041840 */
[----:B------:R1:W2:Y:S01]  /*53c0*/  MUFU.EX2 R26, R3 ;  /* 0x00000003001a7308 */ /* 0x0002a20000000800 */
[----:B------:R-:W-:Y:S06]  /*53d0*/  LDSM.16.MT88.4 R64, [R199+0x3000] ;  /* 0x00300000c740783b */ /* 0x000fec0000004200 */
[C---:B------:R-:W-:Y:S01]  /*53e0*/  HMMA.16816.F32.BF16 R96, R4.reuse, R24, R72 ;  /* 0x000000180460723c */ /* 0x040fe20000041848 */
[----:B------:R-:W-:Y:S07]  /*53f0*/  LDSM.16.MT88.4 R72, [R198+0x3000] ;  /* 0x00300000c648783b */ /* 0x000fee0000004200 */
[----:B------:R-:W-:Y:S01]  /*5400*/  HMMA.16816.F32.BF16 R48, R4, R20, R48 ;  /* 0x000000140430723c */ /* 0x000fe20000041830 */
[--C-:B-1----:R-:W-:Y:S01]  /*5410*/  FFMA.FTZ R3, R225, c[0x0][0x2d0], -R2.reuse ;  /* 0x0000b400e1037a23 */ /* 0x102fe20000010802 */
[----:B--2---:R-:W-:Y:S01]  /*5420*/  F2FP.BF16.PACK_AB R104, R26, R108 ;  /* 0x0000006c1a68723e */ /* 0x004fe200000010ff */
[----:B------:R-:W-:-:S02]  /*5430*/  FFMA.FTZ R2, R226, c[0x0][0x2d0], -R2 ;  /* 0x0000b400e2027a23 */ /* 0x000fc40000010802 */
[----:B------:R-:W-:Y:S03]  /*5440*/  MUFU.EX2 R25, R3 ;  /* 0x0000000300197308 */ /* 0x000fe60000000800 */
[C---:B---3--:R-:W-:Y:S05]  /*5450*/  HMMA.16816.F32.BF16 R32, R4.reuse, R12, R32 ;  /* 0x0000000c0420723c */ /* 0x048fea0000041820 */
[----:B------:R1:W2:Y:S03]  /*5460*/  MUFU.EX2 R24, R2 ;  /* 0x0000000200187308 */ /* 0x0002a60000000800 */
[C---:B------:R-:W-:Y:S01]  /*5470*/  HMMA.16816.F32.BF16 R92, R4.reuse, R10, R80 ;  /* 0x0000000a045c723c */ /* 0x040fe20000041850 */
[----:B------:R-:W-:Y:S07]  /*5480*/  LDSM.16.MT88.4 R80, [R200+0x3000] ;  /* 0x00300000c850783b */ /* 0x000fee0000004200 */
[----:B------:R-:W-:Y:S01]  /*5490*/  HMMA.16816.F32.BF16 R84, R4, R8, R84 ;  /* 0x000000080454723c */ /* 0x000fe20000041854 */
[----:B------:R-:W3:Y:S01]  /*54a0*/  LDSM.16.MT88.4 R8, [R200+0x6000] ;  /* 0x00600000c808783b */ /* 0x000ee20000004200 */
[----:B-1----:R-:W-:Y:S01]  /*54b0*/  FFMA.FTZ R2, R227, c[0x0][0x2d0], -R0 ;  /* 0x0000b400e3027a23 */ /* 0x002fe20000010800 */
[----:B--2---:R-:W-:-:S05]  /*54c0*/  F2FP.BF16.PACK_AB R106, R24, R25 ;  /* 0x00000019186a723e */ /* 0x004fca00000010ff */
[C---:B------:R-:W-:Y:S01]  /*54d0*/  HMMA.16816.F32.BF16 R120, R4.reuse, R28, R60 ;  /* 0x0000001c0478723c */ /* 0x040fe2000004183c */
[----:B------:R1:W-:Y:S07]  /*54e0*/  MUFU.EX2 R21, R2 ;  /* 0x0000000200157308 */ /* 0x0003ee0000000800 */
[C---:B------:R-:W-:Y:S08]  /*54f0*/  HMMA.16816.F32.BF16 R52, R4.reuse, R30, R52 ;  /* 0x0000001e0434723c */ /* 0x040ff00000041834 */
[----:B------:R-:W-:Y:S01]  /*5500*/  HMMA.16816.F32.BF16 R36, R4, R22, R36 ;  /* 0x000000160424723c */ /* 0x000fe20000041824 */
[----:B-1----:R-:W-:-:S04]  /*5510*/  FFMA.FTZ R2, R233, c[0x0][0x2d0], -R0 ;  /* 0x0000b400e9027a23 */ /* 0x002fc80000010800 */
[----:B------:R1:W2:Y:S03]  /*5520*/  MUFU.EX2 R20, R2 ;  /* 0x0000000200147308 */ /* 0x0002a60000000800 */
[C---:B------:R-:W-:Y:S08]  /*5530*/  HMMA.16816.F32.BF16 R56, R4.reuse, R14, R56 ;  /* 0x0000000e0438723c */ /* 0x040ff00000041838 */
[----:B---3--:R-:W-:Y:S01]  /*5540*/  HMMA.16816.F32.BF16 R44, R4, R8, R44 ;  /* 0x00000008042c723c */ /* 0x008fe2000004182c */
[--C-:B-1----:R-:W-:Y:S01]  /*5550*/  FFMA.FTZ R2, R232, c[0x0][0x2d0], -R0.reuse ;  /* 0x0000b400e8027a23 */ /* 0x102fe20000010800 */
[----:B--2---:R-:W-:Y:S01]  /*5560*/  F2FP.BF16.PACK_AB R105, R20, R21 ;  /* 0x000000151469723e */ /* 0x004fe200000010ff */
[----:B------:R-:W-:-:S02]  /*5570*/  FFMA.FTZ R0, R246, c[0x0][0x2d0], -R0 ;  /* 0x0000b400f6007a23 */ /* 0x000fc40000010800 */
[----:B------:R1:W-:Y:S03]  /*5580*/  MUFU.EX2 R13, R2 ;  /* 0x00000002000d7308 */ /* 0x0003e60000000800 */
[----:B------:R-:W-:Y:S01]  /*5590*/  HMMA.16816.F32.BF16 R40, R4, R10, R40 ;  /* 0x0000000a0428723c */ /* 0x000fe20000041828 */
[----:B------:R-:W-:Y:S04]  /*55a0*/  LDSM.16.MT88.4 R4, [R200+0x6800] ;  /* 0x00680000c804783b */ /* 0x000fe80000004200 */
[----:B------:R2:W3:Y:S01]  /*55b0*/  MUFU.EX2 R12, R0 ;  /* 0x00000000000c7308 */ /* 0x0004e20000000800 */
[----:B-1----:R-:W-:-:S04]  /*55c0*/  FADD.FTZ R2, R161, R127 ;  /* 0x0000007fa1027221 */ /* 0x002fc80000010000 */
[----:B------:R-:W-:Y:S02]  /*55d0*/  FADD.FTZ R2, R155, R2 ;  /* 0x000000029b027221 */ /* 0x000fe40000010000 */
[----:B--2---:R-:W-:Y:S01]  /*55e0*/  FADD.FTZ R0, R126, R170 ;  /* 0x000000aa7e007221 */ /* 0x004fe20000010000 */
[----:B---3--:R-:W-:Y:S01]  /*55f0*/  F2FP.BF16.PACK_AB R107, R12, R13 ;  /* 0x0000000d0c6b723e */ /* 0x008fe200000010ff */
        /* <DEDUP_REMOVED lines=23> */
[----:B------:R-:W-:Y:S01]  /*5770*/  FADD.FTZ R0, R215, R3 ;  /* 0x00000003d7007221 */ /* 0x000fe20000010000 */
[----:B------:R-:W1:Y:S01]  /*5780*/  LDSM.16.MT88.4 R92, [R199+0x6800] ;  /* 0x00680000c75c783b */ /* 0x000e620000004200 */
        /* <DEDUP_REMOVED lines=39> */
[----:B------:R-:W-:Y:S01]  /*5a00*/  HMMA.16816.F32.BF16 R92, R104, R94, R36 ;  /* 0x0000005e685c723c */ /* 0x000fe20000041824 */
[----:B------:R-:W-:-:S07]  /*5a10*/  FADD.FTZ R227, R12, R0 ;  /* 0x000000000ce37221 */ /* 0x000fce0000010000 */
[C---:B------:R-:W-:Y:S08]  /*5a20*/  HMMA.16816.F32.BF16 R100, R104.reuse, R102, R56 ;  /* 0x000000666864723c */ /* 0x040ff00000041838 */
[C---:B------:R-:W-:Y:S08]  /*5a30*/  HMMA.16816.F32.BF16 R124, R104.reuse, R4, R44 ;  /* 0x00000004687c723c */ /* 0x040ff0000004182c */
[----:B------:R-:W-:Y:S01]  /*5a40*/  HMMA.16816.F32.BF16 R104, R104, R6, R40 ;  /* 0x000000066868723c */ /* 0x000fe20000041828 */
[----:B------:R-:W-:Y:S07]  /*5a50*/  @!UPT UIADD3 URZ, URZ, URZ, URZ ;  /* 0x0000003f3f3ff290 */ /* 0x000fee000fffe03f */
[----:B------:R-:W-:Y:S11]  /*5a60*/  @!P0 BRA `(.L_x_1477) ;  /* 0x0000320000008947 */ /* 0x000ff60003800000 */
[----:B------:R-:W1:Y:S01]  /*5a70*/  S2R R151, SR_TID.X ;  /* 0x0000000000977919 */ /* 0x000e620000002100 */
[----:B------:R-:W-:Y:S01]  /*5a80*/  LOP3.LUT P1, RZ, R234, 0x2, RZ, 0xc0, !PT ;  /* 0x00000002eaff7812 */ /* 0x000fe2000782c0ff */
[----:B------:R-:W-:Y:S01]  /*5a90*/  IMAD.MOV.U32 R0, RZ, RZ, c[0x0][0x208] ;  /* 0x00008200ff007624 */ /* 0x000fe200078e00ff */
[----:B------:R-:W-:Y:S01]  /*5aa0*/  LOP3.LUT R209, R209, 0xfffffffd, RZ, 0xc0, !PT ;  /* 0xfffffffdd1d17812 */ /* 0x000fe200078ec0ff */
[----:B------:R-:W-:Y:S01]  /*5ab0*/  IMAD.MOV.U32 R214, RZ, RZ, c[0x0][0x20c] ;  /* 0x00008300ffd67624 */ /* 0x000fe200078e00ff */
[----:B------:R-:W-:Y:S01]  /*5ac0*/  ISETP.GE.AND P6, PT, R231, c[0x0][0x1d4], PT ;  /* 0x00007500e7007a0c */ /* 0x000fe20003fc6270 */
[----:B------:R-:W-:Y:S01]  /*5ad0*/  IMAD.SHL.U32 R247, R0, 0x40, RZ ;  /* 0x0000004000f77824 */ /* 0x000fe200078e00ff */
[----:B------:R-:W-:Y:S01]  /*5ae0*/  ISETP.GE.AND P5, PT, R228, c[0x0][0x1d4], PT ;  /* 0x00007500e4007a0c */ /* 0x000fe20003fa6270 */
[----:B------:R-:W-:Y:S01]  /*5af0*/  IMAD.MOV.U32 R232, RZ, RZ, R242 ;  /* 0x000000ffffe87224 */ /* 0x000fe200078e00f2 */
[C-C-:B------:R-:W-:Y:S01]  /*5b00*/  SHF.L.U64.HI R246, R0.reuse, 0x6, R214.reuse ;  /* 0x0000000600f67819 */ /* 0x140fe200000102d6 */
[----:B------:R-:W-:Y:S01]  /*5b10*/  IMAD.MOV.U32 R233, RZ, RZ, R241 ;  /* 0x000000ffffe97224 */ /* 0x000fe200078e00f1 */
[C---:B------:R-:W-:Y:S01]  /*5b20*/  SHF.L.U64.HI R215, R0.reuse, 0x5, R214 ;  /* 0x0000000500d77819 */ /* 0x040fe200000102d6 */
[----:B------:R-:W-:Y:S01]  /*5b30*/  IMAD.SHL.U32 R214, R0, 0x20, RZ ;  /* 0x0000002000d67824 */ /* 0x000fe200078e00ff */
[----:B------:R-:W-:-:S02]  /*5b40*/  LOP3.LUT P4, RZ, R234, 0x4, RZ, 0xc0, !PT ;  /* 0x00000004eaff7812 */ /* 0x000fc4000788c0ff */
[----:B------:R-:W-:-:S04]  /*5b50*/  @P1 LOP3.LUT R209, R209, 0x2, RZ, 0xfc, !PT ;  /* 0x00000002d1d11812 */ /* 0x000fc800078efcff */
[----:B------:R-:W-:Y:S02]  /*5b60*/  LOP3.LUT R209, R209, 0xfffffffe, RZ, 0xc0, !PT ;  /* 0xfffffffed1d17812 */ /* 0x000fe400078ec0ff */
[----:B-1----:R-:W-:-:S13]  /*5b70*/  ISETP.GT.AND P0, PT, R151, 0x7f, PT ;  /* 0x0000007f9700780c */ /* 0x002fda0003f04270 */
[----:B------:R-:W-:Y:S02]  /*5b80*/  @P0 LOP3.LUT R209, R209, 0x1, RZ, 0xfc, !PT ;  /* 0x00000001d1d10812 */ /* 0x000fe400078efcff */
.L_x_1480:
[----:B------:R-:W-:Y:S04]  /*5b90*/  DEPBAR.LE SB0, 0x0 ;  /* 0x000080000000791a */ /* 0x000fe80000000000 */
[----:B------:R-:W-:Y:S01]  /*5ba0*/  WARPSYNC 0xffffffff ;  /* 0xffffffff00007948 */ /* 0x000fe20003800000 */
[----:B------:R-:W-:Y:S01]  /*5bb0*/  BAR.SYNC.DEFER_BLOCKING 0x0 ;  /* 0x0000000000007b1d */ /* 0x000fe20000010000 */
[----:B------:R-:W-:Y:S02]  /*5bc0*/  LOP3.LUT P0, RZ, R234, 0x2, RZ, 0xc0, !PT ;  /* 0x00000002eaff7812 */ /* 0x000fe4000780c0ff */
[----:B------:R-:W-:Y:S02]  /*5bd0*/  IADD3 R0, R111, 0x20, RZ ;  /* 0x000000206f007810 */ /* 0x000fe40007ffe0ff */
[----:B------:R-:W-:Y:S02]  /*5be0*/  SHF.R.S32.HI R2, RZ, 0x1f, R208 ;  /* 0x0000001fff027819 */ /* 0x000fe400000114d0 */
[----:B------:R-:W-:Y:S03]  /*5bf0*/  LOP3.LUT R209, R209, 0xfffffffb, RZ, 0xc0, !PT ;  /* 0xfffffffbd1d17812 */ /* 0x000fe600078ec0ff */
[----:B------:R-:W-:Y:S02]  /*5c00*/  IMAD R108, R2, c[0x0][0x208], RZ ;  /* 0x00008200026c7a24 */ /* 0x000fe400078e02ff */
[C---:B------:R-:W-:Y:S02]  /*5c10*/  IMAD.WIDE.U32 R2, R208.reuse, c[0x0][0x208], RZ ;  /* 0x00008200d0027a25 */ /* 0x040fe400078e00ff */
[----:B------:R-:W-:Y:S02]  /*5c20*/  @P0 IADD3 R0, R111, -0x20, RZ ;  /* 0xffffffe06f000810 */ /* 0x000fe40007ffe0ff */
[----:B------:R-:W-:Y:S04]  /*5c30*/  IMAD R108, R208, c[0x0][0x20c], R108 ;  /* 0x00008300d06c7a24 */ /* 0x000fe800078e026c */
[----:B------:R-:W-:Y:S01]  /*5c40*/  IMAD.IADD R3, R3, 0x1, R108 ;  /* 0x0000000103037824 */ /* 0x000fe200078e026c */
[----:B------:R-:W1:Y:S03]  /*5c50*/  LDSM.16.M88.4 R8, [R111] ;  /* 0x000000006f08783b */ /* 0x000e660000000200 */
[----:B------:R-:W-:Y:S01]  /*5c60*/  IMAD R3, R3, 0x70, RZ ;  /* 0x0000007003037824 */ /* 0x000fe200078e02ff */
[----:B------:R-:W-:Y:S02]  /*5c70*/  BSSY B0, `(.L_x_1478) ;  /* 0x0000106000007945 */ /* 0x000fe40003800000 */
[----:B------:R-:W2:Y:S06]  /*5c80*/  LDSM.16.M88.4 R16, [R111+0x800] ;  /* 0x000800006f10783b */ /* 0x000eac0000000200 */
[----:B------:R-:W3:Y:S06]  /*5c90*/  LDSM.16.M88.4 R24, [R111+0x1000] ;  /* 0x001000006f18783b */ /* 0x000eec0000000200 */
[----:B------:R-:W4:Y:S06]  /*5ca0*/  LDSM.16.M88.4 R32, [R111+0x1800] ;  /* 0x001800006f20783b */ /* 0x000f2c0000000200 */
[----:B------:R-:W5:Y:S06]  /*5cb0*/  LDSM.16.M88.4 R40, [R111+0x2000] ;  /* 0x002000006f28783b */ /* 0x000f6c0000000200 */
[----:B------:R-:W3:Y:S06]  /*5cc0*/  LDSM.16.M88.4 R48, [R111+0x2800] ;  /* 0x002800006f30783b */ /* 0x000eec0000000200 */
[----:B------:R-:W4:Y:S01]  /*5cd0*/  LDSM.16.M88.4 R56, [R111+0x3000] ;  /* 0x003000006f38783b */ /* 0x000f220000000200 */
[C---:B-1----:R-:W-:Y:S05]  /*5ce0*/  HMMA.16816.F32.BF16 R4, R128.reuse, R8, RZ ;  /* 0x000000088004723c */ /* 0x042fea00000418ff */
[----:B------:R-:W1:Y:S03]  /*5cf0*/  LDSM.16.M88.4 R136, [R0] ;  /* 0x000000000088783b */ /* 0x000e660000000200 */
[C---:B------:R-:W-:Y:S03]  /*5d00*/  HMMA.16816.F32.BF16 R8, R128.reuse, R10, RZ ;  /* 0x0000000a8008723c */ /* 0x040fe600000418ff */
[----:B------:R-:W1:Y:S06]  /*5d10*/  LDSM.16.M88.4 R140, [R0+0x800] ;  /* 0x00080000008c783b */ /* 0x000e6c0000000200 */
[----:B------:R-:W1:Y:S01]  /*5d20*/  LDSM.16.M88.4 R144, [R0+0x1000] ;  /* 0x001000000090783b */ /* 0x000e620000000200 */
[C---:B--2---:R-:W-:Y:S05]  /*5d30*/  HMMA.16816.F32.BF16 R12, R128.reuse, R16, RZ ;  /* 0x00000010800c723c */ /* 0x044fea00000418ff */
[----:B------:R-:W-:Y:S03]  /*5d40*/  LDSM.16.M88.4 R152, [R0+0x3000] ;  /* 0x003000000098783b */ /* 0x000fe60000000200 */
[C---:B------:R-:W-:Y:S03]  /*5d50*/  HMMA.16816.F32.BF16 R16, R128.reuse, R18, RZ ;  /* 0x000000128010723c */ /* 0x040fe600000418ff */
[----:B------:R-:W2:Y:S05]  /*5d60*/  S2R R148, SR_TID.X ;  /* 0x0000000000947919 */ /* 0x000eaa0000002100 */
[C---:B---3--:R-:W-:Y:S08]  /*5d70*/  HMMA.16816.F32.BF16 R20, R128.reuse, R24, RZ ;  /* 0x000000188014723c */ /* 0x048ff000000418ff */
[C---:B------:R-:W-:Y:S08]  /*5d80*/  HMMA.16816.F32.BF16 R24, R128.reuse, R26, RZ ;  /* 0x0000001a8018723c */ /* 0x040ff000000418ff */
[C---:B----4-:R-:W-:Y:S01]  /*5d90*/  HMMA.16816.F32.BF16 R28, R128.reuse, R32, RZ ;  /* 0x00000020801c723c */ /* 0x050fe200000418ff */
[----:B--2---:R-:W-:Y:S03]  /*5da0*/  ISETP.GT.AND P2, PT, R148, 0x7f, PT ;  /* 0x0000007f9400780c */ /* 0x004fe60003f44270 */
[----:B------:R-:W-:Y:S04]  /*5db0*/  IMAD.WIDE.U32 R148, R2, 0x70, R214 ;  /* 0x0000007002947825 */ /* 0x000fe800078e00d6 */
[C---:B------:R-:W-:Y:S01]  /*5dc0*/  HMMA.16816.F32.BF16 R32, R128.reuse, R34, RZ ;  /* 0x000000228020723c */ /* 0x040fe200000418ff */
[----:B------:R-:W-:Y:S07]  /*5dd0*/  IMAD.IADD R108, R3, 0x1, R149 ;  /* 0x00000001036c7824 */ /* 0x000fee00078e0295 */
[C---:B-----5:R-:W-:Y:S01]  /*5de0*/  HMMA.16816.F32.BF16 R36, R128.reuse, R40, RZ ;  /* 0x000000288024723c */ /* 0x060fe200000418ff */
[----:B------:R-:W-:Y:S04]  /*5df0*/  @!P2 IADD3 R148, P1, P0, R214, R148, R214 ;  /* 0x00000094d694a210 */ /* 0x000fe8000783e0d6 */
[----:B------:R-:W-:Y:S02]  /*5e00*/  @!P2 IADD3.X R149, R215, R108, R215, P1, P0 ;  /* 0x0000006cd795a210 */ /* 0x000fe40000fe04d7 */
[----:B------:R-:W-:Y:S01]  /*5e10*/  @!P2 IADD3 R108, P0, R148, R242, RZ ;  /* 0x000000f2946ca210 */ /* 0x000fe20007f1e0ff */
[C---:B------:R-:W-:Y:S08]  /*5e20*/  HMMA.16816.F32.BF16 R40, R128.reuse, R42, RZ ;  /* 0x0000002a8028723c */ /* 0x040ff000000418ff */
[C---:B------:R-:W-:Y:S08]  /*5e30*/  HMMA.16816.F32.BF16 R44, R128.reuse, R48, RZ ;  /* 0x00000030802c723c */ /* 0x040ff000000418ff */
[C---:B------:R-:W-:Y:S08]  /*5e40*/  HMMA.16816.F32.BF16 R48, R128.reuse, R50, RZ ;  /* 0x000000328030723c */ /* 0x040ff000000418ff */
[C---:B------:R-:W-:Y:S08]  /*5e50*/  HMMA.16816.F32.BF16 R52, R128.reuse, R56, RZ ;  /* 0x000000388034723c */ /* 0x040ff000000418ff */
[----:B------:R-:W-:Y:S08]  /*5e60*/  HMMA.16816.F32.BF16 R56, R128, R58, RZ ;  /* 0x0000003a8038723c */ /* 0x000ff000000418ff */
[C---:B-1----:R-:W-:Y:S08]  /*5e70*/  HMMA.16816.F32.BF16 R4, R132.reuse, R136, R4 ;  /* 0x000000888404723c */ /* 0x042ff00000041804 */
[C---:B------:R-:W-:Y:S01]  /*5e80*/  HMMA.16816.F32.BF16 R8, R132.reuse, R138, R8 ;  /* 0x0000008a8408723c */ /* 0x040fe20000041808 */
[----:B------:R-:W1:Y:S07]  /*5e90*/  LDSM.16.M88.4 R136, [R0+0x1800] ;  /* 0x001800000088783b */ /* 0x000e6e0000000200 */
[C---:B------:R-:W-:Y:S07]  /*5ea0*/  HMMA.16816.F32.BF16 R12, R132.reuse, R140, R12 ;  /* 0x0000008c840c723c */ /* 0x040fee000004180c */
[----:B------:R-:W-:Y:S01]  /*5eb0*/  IMAD.WIDE.U32 R140, R2, 0x70, R232 ;  /* 0x00000070028c7825 */ /* 0x000fe200078e00e8 */
[C---:B------:R-:W-:Y:S04]  /*5ec0*/  HMMA.16816.F32.BF16 R16, R132.reuse, R142, R16 ;  /* 0x0000008e8410723c */ /* 0x040fe80000041810 */
[----:B------:R-:W-:Y:S01]  /*5ed0*/  IMAD.IADD R3, R141, 0x1, R3 ;  /* 0x000000018d037824 */ /* 0x000fe200078e0203 */
[----:B------:R-:W-:Y:S01]  /*5ee0*/  LEA R2, P1, R140, c[0x0][0x1f8], 0x1 ;  /* 0x00007e008c027a11 */ /* 0x000fe200078208ff */
[----:B------:R-:W-:Y:S01]  /*5ef0*/  @!P2 IMAD.X R141, R149, 0x1, R241, P0 ;  /* 0x00000001958da824 */ /* 0x000fe200000e06f1 */
[----:B------:R-:W-:Y:S01]  /*5f00*/  @!P2 LEA R162, P0, R108, c[0x0][0x1f8], 0x1 ;  /* 0x00007e006ca2aa11 */ /* 0x000fe200078008ff */
[C---:B------:R-:W-:Y:S01]  /*5f10*/  HMMA.16816.F32.BF16 R20, R132.reuse, R144, R20 ;  /* 0x000000908414723c */ /* 0x040fe20000041814 */
[----:B------:R-:W-:Y:S03]  /*5f20*/  LDSM.16.M88.4 R148, [R0+0x2800] ;  /* 0x002800000094783b */ /* 0x000fe60000000200 */
[----:B------:R-:W-:Y:S02]  /*5f30*/  LEA.HI.X R3, R140, c[0x0][0x1fc], R3, 0x1, P1 ;  /* 0x00007f008c037a11 */ /* 0x000fe400008f0c03 */
[----:B------:R-:W-:Y:S01]  /*5f40*/  @!P2 LEA.HI.X R163, R108, c[0x0][0x1fc], R141, 0x1, P0 ;  /* 0x00007f006ca3aa11 */ /* 0x000fe200000f0c8d */
[----:B------:R-:W-:Y:S01]  /*5f50*/  IMAD.MOV.U32 R108, RZ, RZ, R110 ;  /* 0x000000ffff6c7224 */ /* 0x000fe200078e006e */
[C---:B------:R-:W-:Y:S01]  /*5f60*/  HMMA.16816.F32.BF16 R24, R132.reuse, R146, R24 ;  /* 0x000000928418723c */ /* 0x040fe20000041818 */
[----:B------:R2:W3:Y:S03]  /*5f70*/  LDSM.16.M88.4 R140, [R0+0x2000] ;  /* 0x00200000008c783b */ /* 0x0004e60000000200 */
[-C--:B------:R-:W-:Y:S03]  /*5f80*/  IADD3 R160, P1, R2, R247.reuse, RZ ;  /* 0x000000f702a07210 */ /* 0x080fe60007f3e0ff */
[----:B------:R-:W-:Y:S01]  /*5f90*/  @!PT LDS RZ, [RZ] ;  /* 0x00000000fffff984 */ /* 0x000fe20000000800 */
[----:B------:R-:W-:Y:S01]  /*5fa0*/  @!PT LDS RZ, [RZ] ;  /* 0x00000000fffff984 */ /* 0x000fe20000000800 */
[----:B------:R-:W-:Y:S01]  /*5fb0*/  @!PT LDS RZ, [RZ] ;  /* 0x00000000fffff984 */ /* 0x000fe20000000800 */
[----:B------:R4:W-:Y:S01]  /*5fc0*/  LDGSTS.E.BYPASS.LTC128B.128 [R207+0x100], [R2.64], !P5 ;  /* 0x0010000002cf7fae */ /* 0x0009e2000e901d46 */
[----:B------:R-:W-:Y:S01]  /*5fd0*/  IADD3 R144, P0, R160, R247, RZ ;  /* 0x000000f7a0907210 */ /* 0x000fe20007f1e0ff */
[C---:B-1----:R-:W-:Y:S03]  /*5fe0*/  HMMA.16816.F32.BF16 R28, R132.reuse, R136, R28 ;  /* 0x00000088841c723c */ /* 0x042fe6000004181c */
[--C-:B------:R-:W-:Y:S01]  /*5ff0*/  IMAD.X R161, R3, 0x1, R246.reuse, P1 ;  /* 0x0000000103a17824 */ /* 0x100fe200008e06f6 */
[----:B------:R4:W-:Y:S03]  /*6000*/  LDGSTS.E.BYPASS.LTC128B.128 [R207+0x3900], [R2.64+0x80], !P6 ;  /* 0x0390008002cf7fae */ /* 0x0009e6000f101d46 */
[----:B------:R-:W-:Y:S01]  /*6010*/  IMAD.X R145, R161, 0x1, R246, P0 ;  /* 0x00000001a1917824 */ /* 0x000fe200000e06f6 */
[C---:B------:R-:W-:Y:S02]  /*6020*/  HMMA.16816.F32.BF16 R32, R132.reuse, R138, R32 ;  /* 0x0000008a8420723c */ /* 0x040fe40000041820 */
[----:B------:R1:W-:Y:S01]  /*6030*/  LDGSTS.E.BYPASS.LTC128B.128 [R207+0x1100], [R160.64], !P5 ;  /* 0x01100000a0cf7fae */ /* 0x0003e2000e901d46 */
[----:B------:R-:W-:Y:S02]  /*6040*/  ISETP.GT.AND P0, PT, R208, R238, PT ;  /* 0x000000eed000720c */ /* 0x000fe40003f04270 */
[C---:B--2---:R-:W-:Y:S03]  /*6050*/  IADD3 R0, R111.reuse, 0x40, RZ ;  /* 0x000000406f007810 */ /* 0x044fe60007ffe0ff */
[----:B------:R1:W-:Y:S01]  /*6060*/  LDGSTS.E.BYPASS.LTC128B.128 [R207+0x4900], [R160.64+0x80], !P6 ;  /* 0x04900080a0cf7fae */ /* 0x0003e2000f101d46 */
[----:B------:R-:W-:Y:S05]  /*6070*/  @P4 IADD3 R0, R111, -0x40, RZ ;  /* 0xffffffc06f004810 */ /* 0x000fea0007ffe0ff */
[----:B------:R2:W-:Y:S02]  /*6080*/  LDGSTS.E.BYPASS.LTC128B.128 [R207+0x2100], [R144.64], !P5 ;  /* 0x0210000090cf7fae */ /* 0x0005e4000e901d46 */
[----:B------:R-:W-:Y:S04]  /*6090*/  @P0 LOP3.LUT R209, R209, 0x4, RZ, 0xfc, !PT ;  /* 0x00000004d1d10812 */ /* 0x000fe800078efcff */
[----:B------:R2:W-:Y:S01]  /*60a0*/  LDGSTS.E.BYPASS.LTC128B.128 [R207+0x5900], [R144.64+0x80], !P6 ;  /* 0x0590008090cf7fae */ /* 0x0005e2000f101d46 */
[C---:B---3--:R-:W-:Y:S05]  /*60b0*/  HMMA.16816.F32.BF16 R36, R132.reuse, R140, R36 ;  /* 0x0000008c8424723c */ /* 0x048fea0000041824 */
[----:B------:R1:W-:Y:S03]  /*60c0*/  @!P2 LDGSTS.E.BYPASS.LTC128B.128 [R207+0x3100], [R162.64], !P5 ;  /* 0x03100000a2cfafae */ /* 0x0003e6000e901d46 */
[C---:B------:R-:W-:Y:S03]  /*60d0*/  HMMA.16816.F32.BF16 R40, R132.reuse, R142, R40 ;  /* 0x0000008e8428723c */ /* 0x040fe60000041828 */
[----:B------:R1:W-:Y:S06]  /*60e0*/  @!P2 LDGSTS.E.BYPASS.LTC128B.128 [R207+0x6900], [R162.64+0x80], !P6 ;  /* 0x06900080a2cfafae */ /* 0x0003ec000f101d46 */
[----:B------:R-:W-:Y:S01]  /*60f0*/  LDSM.16.M88.4 R164, [R0+0x1000] ;  /* 0x0010000000a4783b */ /* 0x000fe20000000200 */
[C---:B------:R-:W-:Y:S05]  /*6100*/  HMMA.16816.F32.BF16 R44, R132.reuse, R148, R44 ;  /* 0x00000094842c723c */ /* 0x040fea000004182c */
[----:B------:R-:W0:Y:S03]  /*6110*/  LDGDEPBAR ;  /* 0x00000000000079af */ /* 0x000e260000000000 */
[C---:B------:R-:W-:Y:S03]  /*6120*/  HMMA.16816.F32.BF16 R48, R132.reuse, R150, R48 ;  /* 0x000000968430723c */ /* 0x040fe60000041830 */
[----:B--2---:R-:W2:Y:S05]  /*6130*/  LDSM.16.M88.4 R144, [R0] ;  /* 0x000000000090783b */ /* 0x004eaa0000000200 */
[C---:B------:R-:W-:Y:S01]  /*6140*/  HMMA.16816.F32.BF16 R52, R132.reuse, R152, R52 ;  /* 0x000000988434723c */ /* 0x040fe20000041834 */
[----:B------:R-:W-:Y:S06]  /*6150*/  LDSM.16.M88.4 R168, [R0+0x1800] ;  /* 0x0018000000a8783b */ /* 0x000fec0000000200 */
[----:B-1----:R-:W1:Y:S01]  /*6160*/  LDSM.16.M88.4 R160, [R0+0x800] ;  /* 0x0008000000a0783b */ /* 0x002e620000000200 */
[----:B------:R-:W-:Y:S05]  /*6170*/  HMMA.16816.F32.BF16 R56, R132, R154, R56 ;  /* 0x0000009a8438723c */ /* 0x000fea0000041838 */
[----:B------:R-:W3:Y:S06]  /*6180*/  LDSM.16.M88.4 R136, [R0+0x2000] ;  /* 0x002000000088783b */ /* 0x000eec0000000200 */
[----:B------:R-:W5:Y:S06]  /*6190*/  LDSM.16.M88.4 R140, [R0+0x2800] ;  /* 0x00280000008c783b */ /* 0x000f6c0000000200 */
[----:B------:R-:W3:Y:S06]  /*61a0*/  LDSM.16.M88.4 R148, [R0+0x3000] ;  /* 0x003000000094783b */ /* 0x000eec0000000200 */
[----:B------:R-:W-:Y:S01]  /*61b0*/  LDSM.16.M88.4 R152, [R196+0x800] ;  /* 0x00080000c498783b */ /* 0x000fe20000000200 */
[C---:B--2---:R-:W-:Y:S05]  /*61c0*/  HMMA.16816.F32.BF16 R4, R156.reuse, R144, R4 ;  /* 0x000000909c04723c */ /* 0x044fea0000041804 */
[----:B------:R-:W-:Y:S03]  /*61d0*/  LDSM.16.M88.4 R180, [R111+0x6000] ;  /* 0x006000006fb4783b */ /* 0x000fe60000000200 */
[C---:B------:R-:W-:Y:S03]  /*61e0*/  HMMA.16816.F32.BF16 R8, R156.reuse, R146, R8 ;  /* 0x000000929c08723c */ /* 0x040fe60000041808 */
[----:B------:R-:W2:Y:S05]  /*61f0*/  LDSM.16.M88.4 R144, [R196] ;  /* 0x00000000c490783b */ /* 0x000eaa0000000200 */
[C---:B-1----:R-:W-:Y:S08]  /*6200*/  HMMA.16816.F32.BF16 R12, R156.reuse, R160, R12 ;  /* 0x000000a09c0c723c */ /* 0x042ff0000004180c */
        /* <DEDUP_REMOVED lines=10> */
[----:B------:R-:W1:Y:S07]  /*62b0*/  LDSM.16.M88.4 R136, [R196+0x1000] ;  /* 0x00100000c488783b */ /* 0x000e6e0000000200 */
[C---:B-----5:R-:W-:Y:S08]  /*62c0*/  HMMA.16816.F32.BF16 R44, R156.reuse, R140, R44 ;  /* 0x0000008c9c2c723c */ /* 0x060ff0000004182c */
[C---:B------:R-:W-:Y:S01]  /*62d0*/  HMMA.16816.F32.BF16 R48, R156.reuse, R142, R48 ;  /* 0x0000008e9c30723c */ /* 0x040fe20000041830 */
[----:B------:R-:W3:Y:S07]  /*62e0*/  LDSM.16.M88.4 R140, [R196+0x1800] ;  /* 0x00180000c48c783b */ /* 0x000eee0000000200 */
[C---:B------:R-:W-:Y:S08]  /*62f0*/  HMMA.16816.F32.BF16 R52, R156.reuse, R148, R52 ;  /* 0x000000949c34723c */ /* 0x040ff00000041834 */
[----:B------:R-:W-:Y:S01]  /*6300*/  HMMA.16816.F32.BF16 R56, R156, R150, R56 ;  /* 0x000000969c38723c */ /* 0x000fe20000041838 */
[----:B------:R-:W5:Y:S07]  /*6310*/  LDSM.16.M88.4 R148, [R196+0x2000] ;  /* 0x00200000c494783b */ /* 0x000f6e0000000200 */
[C---:B--2---:R-:W-:Y:S08]  /*6320*/  HMMA.16816.F32.BF16 R4, R172.reuse, R144, R4 ;  /* 0x00000090ac04723c */ /* 0x044ff00000041804 */
[C---:B------:R-:W-:Y:S01]  /*6330*/  HMMA.16816.F32.BF16 R8, R172.reuse, R146, R8 ;  /* 0x00000092ac08723c */ /* 0x040fe20000041808 */
[----:B------:R-:W2:Y:S07]  /*6340*/  LDSM.16.M88.4 R144, [R196+0x2800] ;  /* 0x00280000c490783b */ /* 0x000eae0000000200 */
[C---:B------:R-:W-:Y:S08]  /*6350*/  HMMA.16816.F32.BF16 R12, R172.reuse, R152, R12 ;  /* 0x00000098ac0c723c */ /* 0x040ff0000004180c */
[C---:B------:R-:W-:Y:S01]  /*6360*/  HMMA.16816.F32.BF16 R16, R172.reuse, R154, R16 ;  /* 0x0000009aac10723c */ /* 0x040fe20000041810 */
[----:B------:R-:W-:Y:S07]  /*6370*/  LDSM.16.M88.4 R152, [R111+0x4800] ;  /* 0x004800006f98783b */ /* 0x000fee0000000200 */
[C---:B-1----:R-:W-:Y:S08]  /*6380*/  HMMA.16816.F32.BF16 R20, R172.reuse, R136, R20 ;  /* 0x00000088ac14723c */ /* 0x042ff00000041814 */
[C---:B------:R-:W-:Y:S01]  /*6390*/  HMMA.16816.F32.BF16 R24, R172.reuse, R138, R24 ;  /* 0x0000008aac18723c */ /* 0x040fe20000041818 */
[----:B------:R-:W1:Y:S07]  /*63a0*/  LDSM.16.M88.4 R136, [R111+0x3800] ;  /* 0x003800006f88783b */ /* 0x000e6e0000000200 */
[C---:B---3--:R-:W-:Y:S08]  /*63b0*/  HMMA.16816.F32.BF16 R28, R172.reuse, R140, R28 ;  /* 0x0000008cac1c723c */ /* 0x048ff0000004181c */
[C---:B------:R-:W-:Y:S01]  /*63c0*/  HMMA.16816.F32.BF16 R32, R172.reuse, R142, R32 ;  /* 0x0000008eac20723c */ /* 0x040fe20000041820 */
[----:B------:R-:W3:Y:S07]  /*63d0*/  LDSM.16.M88.4 R140, [R111+0x4000] ;  /* 0x004000006f8c783b */ /* 0x000eee0000000200 */
[C---:B-----5:R-:W-:Y:S08]  /*63e0*/  HMMA.16816.F32.BF16 R36, R172.reuse, R148, R36 ;  /* 0x00000094ac24723c */ /* 0x060ff00000041824 */
[C---:B------:R-:W-:Y:S01]  /*63f0*/  HMMA.16816.F32.BF16 R40, R172.reuse, R150, R40 ;  /* 0x00000096ac28723c */ /* 0x040fe20000041828 */
[----:B------:R-:W-:Y:S07]  /*6400*/  LDSM.16.M88.4 R148, [R201+0x3800] ;  /* 0x00380000c994783b */ /* 0x000fee0000000200 */
[C---:B--2---:R-:W-:Y:S08]  /*6410*/  HMMA.16816.F32.BF16 R44, R172.reuse, R144, R44 ;  /* 0x00000090ac2c723c */ /* 0x044ff0000004182c */
[C---:B------:R-:W-:Y:S01]  /*6420*/  HMMA.16816.F32.BF16 R48, R172.reuse, R146, R48 ;  /* 0x00000092ac30723c */ /* 0x040fe20000041830 */
[----:B------:R-:W2:Y:S07]  /*6430*/  LDSM.16.M88.4 R144, [R111+0x6800] ;  /* 0x006800006f90783b */ /* 0x000eae0000000200 */
[C---:B------:R-:W-:Y:S08]  /*6440*/  HMMA.16816.F32.BF16 R52, R172.reuse, R160, R52 ;  /* 0x000000a0ac34723c */ /* 0x040ff00000041834 */
[----:B------:R-:W-:Y:S01]  /*6450*/  HMMA.16816.F32.BF16 R56, R172, R162, R56 ;  /* 0x000000a2ac38723c */ /* 0x000fe20000041838 */
[----:B------:R-:W-:Y:S07]  /*6460*/  LDSM.16.M88.4 R160, [R201+0x6800] ;  /* 0x00680000c9a0783b */ /* 0x000fee0000000200 */
[C---:B-1----:R-:W-:Y:S08]  /*6470*/  HMMA.16816.F32.BF16 R4, R176.reuse, R136, R4 ;  /* 0x00000088b004723c */ /* 0x042ff00000041804 */
[C---:B------:R-:W-:Y:S01]  /*6480*/  HMMA.16816.F32.BF16 R8, R176.reuse, R138, R8 ;  /* 0x0000008ab008723c */ /* 0x040fe20000041808 */
[----:B------:R-:W1:Y:S07]  /*6490*/  LDSM.16.M88.4 R136, [R201+0x4000] ;  /* 0x00400000c988783b */ /* 0x000e6e0000000200 */
[C---:B---3--:R-:W-:Y:S08]  /*64a0*/  HMMA.16816.F32.BF16 R12, R176.reuse, R140, R12 ;  /* 0x0000008cb00c723c */ /* 0x048ff0000004180c */
[C---:B------:R-:W-:Y:S01]  /*64b0*/  HMMA.16816.F32.BF16 R16, R176.reuse, R142, R16 ;  /* 0x0000008eb010723c */ /* 0x040fe20000041810 */
[----:B------:R-:W3:Y:S07]  /*64c0*/  LDSM.16.M88.4 R140, [R201+0x4800] ;  /* 0x00480000c98c783b */ /* 0x000eee0000000200 */
        /* <DEDUP_REMOVED lines=13> */
[----:B------:R-:W-:Y:S01]  /*65a0*/  HMMA.16816.F32.BF16 R56, R176, R146, R56 ;  /* 0x00000092b038723c */ /* 0x000fe20000041838 */
[----:B------:R-:W2:Y:S07]  /*65b0*/  LDSM.16.M88.4 R144, [R201+0x5800] ;  /* 0x00580000c990783b */ /* 0x000eae0000000200 */
[C---:B------:R-:W-:Y:S08]  /*65c0*/  HMMA.16816.F32.BF16 R4, R184.reuse, R148, R4 ;  /* 0x00000094b804723c */ /* 0x040ff00000041804 */
        /* <DEDUP_REMOVED lines=34> */
[----:B------:R-:W3:Y:S01]  /*67f0*/  LDSM.16.M88.4 R180, [R196+0x6800] ;  /* 0x00680000c4b4783b */ /* 0x000ee20000000200 */
[----:B------:R-:W-:Y:S05]  /*6800*/  DEPBAR.LE SB0, 0x0 ;  /* 0x000080000000791a */ /* 0x000fea0000000000 */
[----:B------:R-:W-:Y:S01]  /*6810*/  BAR.SYNC.DEFER_BLOCKING 0x0 ;  /* 0x0000000000007b1d */ /* 0x000fe20000010000 */
[C---:B--2---:R-:W-:Y:S08]  /*6820*/  HMMA.16816.F32.BF16 R44, R188.reuse, R144, R44 ;  /* 0x00000090bc2c723c */ /* 0x044ff0000004182c */
        /* <DEDUP_REMOVED lines=17> */
[----:B------:R-:W-:Y:S07]  /*6940*/  @!UPT UIADD3 URZ, URZ, URZ, URZ ;  /* 0x0000003f3f3ff290 */ /* 0x000fee000fffe03f */
[----:B------:R-:W-:-:S11]  /*6950*/  @!P0 BRA `(.L_x_1479) ;  /* 0x0000037000008947 */ /* 0x000fd60003800000 */
[----:B----4-:R-:W-:Y:S02]  /*6960*/  IADD3 R2, R208, -0x1, RZ ;  /* 0xffffffffd0027810 */ /* 0x010fe40007ffe0ff */
[----:B------:R-:W-:Y:S02]  /*6970*/  IADD3 R0, -R230, 0x70, RZ ;  /* 0x00000070e6007810 */ /* 0x000fe40007ffe1ff */
[----:B------:R-:W-:Y:S01]  /*6980*/  SHF.R.S32.HI R3, RZ, 0x1f, R2 ;  /* 0x0000001fff037819 */ /* 0x000fe20000011402 */
[----:B------:R-:W-:Y:S01]  /*6990*/  IMAD.WIDE.U32 R136, R2, c[0x0][0x1e0], RZ ;  /* 0x0000780002887a25 */ /* 0x000fe200078e00ff */
[C---:B------:R-:W-:Y:S02]  /*69a0*/  ISETP.GE.AND P2, PT, R0.reuse, 0x21, PT ;  /* 0x000000210000780c */ /* 0x040fe40003f46270 */
[C---:B------:R-:W-:Y:S01]  /*69b0*/  ISETP.GE.AND P1, PT, R0.reuse, 0x41, PT ;  /* 0x000000410000780c */ /* 0x040fe20003f26270 */
[----:B------:R-:W-:Y:S01]  /*69c0*/  IMAD R3, R3, c[0x0][0x1e0], RZ ;  /* 0x0000780003037a24 */ /* 0x000fe200078e02ff */
[----:B------:R-:W-:Y:S02]  /*69d0*/  ISETP.GE.AND P3, PT, R0, 0x1, PT ;  /* 0x000000010000780c */ /* 0x000fe40003f66270 */
[----:B------:R-:W-:Y:S01]  /*69e0*/  P2R R144, PR, RZ, 0x10 ;  /* 0x00000010ff907803 */ /* 0x000fe20000000000 */
[----:B------:R-:W-:Y:S04]  /*69f0*/  IMAD R2, R2, c[0x0][0x1e4], R3 ;  /* 0x0000790002027a24 */ /* 0x000fe800078e0203 */
[----:B------:R-:W-:Y:S02]  /*6a00*/  IMAD.IADD R137, R137, 0x1, R2 ;  /* 0x0000000189897824 */ /* 0x000fe400078e0202 */
[----:B------:R-:W-:Y:S04]  /*6a10*/  IMAD.WIDE.U32 R2, R136, 0x70, RZ ;  /* 0x0000007088027825 */ /* 0x000fe800078e00ff */
[----:B------:R-:W-:Y:S02]  /*6a20*/  IMAD R136, R137, 0x70, RZ ;  /* 0x0000007089887824 */ /* 0x000fe400078e02ff */
[----:B------:R-:W-:Y:S02]  /*6a30*/  @P2 IMAD.MOV.U32 R137, RZ, RZ, c[0x0][0x1e0] ;  /* 0x00007800ff892624 */ /* 0x000fe400078e00ff */
[----:B------:R-:W-:Y:S02]  /*6a40*/  @P2 IMAD.MOV.U32 R138, RZ, RZ, c[0x0][0x1e4] ;  /* 0x00007900ff8a2624 */ /* 0x000fe400078e00ff */
[----:B------:R-:W-:Y:S01]  /*6a50*/  IMAD.IADD R3, R3, 0x1, R136 ;  /* 0x0000000103037824 */ /* 0x000fe200078e0288 */
[CC--:B------:R-:W-:Y:S01]  /*6a60*/  @P2 LEA R139, P0, R137.reuse, R2.reuse, 0x5 ;  /* 0x00000002898b2211 */ /* 0x0c0fe200078028ff */
[----:B------:R-:W-:Y:S03]  /*6a70*/  @P1 IMAD.MOV.U32 R136, RZ, RZ, c[0x0][0x1e0] ;  /* 0x00007800ff881624 */ /* 0x000fe600078e00ff */
[-C--:B------:R-:W-:Y:S01]  /*6a80*/  @P2 LEA.HI.X R140, R137, R3.reuse, R138, 0x5, P0 ;  /* 0x00000003898c2211 */ /* 0x080fe200000f2c8a */
[----:B------:R-:W-:Y:S01]  /*6a90*/  @P1 IMAD.MOV.U32 R137, RZ, RZ, c[0x0][0x1e4] ;  /* 0x00007900ff891624 */ /* 0x000fe200078e00ff */
[CC--:B------:R-:W-:Y:S04]  /*6aa0*/  @P1 LEA R142, P0, R136.reuse, R2.reuse, 0x6 ;  /* 0x00000002888e1211 */ /* 0x0c0fe800078030ff */
[----:B------:R-:W-:Y:S02]  /*6ab0*/  @P1 LEA.HI.X R143, R136, R3, R137, 0x6, P0 ;  /* 0x00000003888f1211 */ /* 0x000fe400000f3489 */
[----:B------:R-:W-:Y:S05]  /*6ac0*/  @P3 IADD3 R137, P0, R212, R2, RZ ;  /* 0x00000002d4893210 */ /* 0x000fea0007f1e0ff */
[--C-:B------:R-:W-:Y:S01]  /*6ad0*/  @P3 IMAD.X R138, R3, 0x1, R211.reuse, P0 ;  /* 0x00000001038a3824 */ /* 0x100fe200000e06d3 */
        /* <DEDUP_REMOVED lines=8> */
[----:B------:R-:W-:Y:S02]  /*6b60*/  @P1 IADD3 R139, P0, R142, R212, RZ ;  /* 0x000000d48e8b1210 */ /* 0x000fe40007f1e0ff */
[----:B------:R1:W-:Y:S03]  /*6b70*/  @P3 LDGSTS.E.BYPASS.LTC128B.128 [R207+0xb900], [R136.64+0x80], !P6 ;  /* 0x0b90008088cf3fae */ /* 0x0003e6000f101d46 */
[----:B------:R-:W-:Y:S01]  /*6b80*/  @P1 IMAD.X R142, R143, 0x1, R211, P0 ;  /* 0x000000018f8e1824 */ /* 0x000fe200000e06d3 */
[C---:B------:R-:W-:Y:S04]  /*6b90*/  @P2 LEA R140, P0, R138.reuse, c[0x0][0x1c8], 0x1 ;  /* 0x000072008a8c2a11 */ /* 0x040fe800078008ff */
[----:B------:R-:W-:Y:S02]  /*6ba0*/  @P2 LEA.HI.X R141, R138, c[0x0][0x1cc], R141, 0x1, P0 ;  /* 0x000073008a8d2a11 */ /* 0x000fe400000f0c8d */
[C---:B------:R-:W-:Y:S03]  /*6bb0*/  @P1 LEA R138, P0, R139.reuse, c[0x0][0x1c8], 0x1 ;  /* 0x000072008b8a1a11 */ /* 0x040fe600078008ff */
[----:B------:R1:W-:Y:S01]  /*6bc0*/  @P2 LDGSTS.E.BYPASS.LTC128B.128 [R207+0x9100], [R140.64], !P5 ;  /* 0x091000008ccf2fae */ /* 0x0003e2000e901d46 */
[----:B------:R-:W-:Y:S02]  /*6bd0*/  @P1 LEA.HI.X R139, R139, c[0x0][0x1cc], R142, 0x1, P0 ;  /* 0x000073008b8b1a11 */ /* 0x000fe400000f0c8e */
[----:B------:R-:W-:Y:S02]  /*6be0*/  ISETP.GE.AND P0, PT, R0, 0x61, PT ;  /* 0x000000610000780c */ /* 0x000fe40003f06270 */
[----:B------:R1:W-:Y:S05]  /*6bf0*/  @P2 LDGSTS.E.BYPASS.LTC128B.128 [R207+0xc900], [R140.64+0x80], !P6 ;  /* 0x0c9000808ccf2fae */ /* 0x0003ea000f101d46 */
[----:B------:R1:W-:Y:S05]  /*6c00*/  @P1 LDGSTS.E.BYPASS.LTC128B.128 [R207+0xa100], [R138.64], !P5 ;  /* 0x0a1000008acf1fae */ /* 0x0003ea000e901d46 */
[----:B------:R1:W-:Y:S01]  /*6c10*/  @P1 LDGSTS.E.BYPASS.LTC128B.128 [R207+0xd900], [R138.64+0x80], !P6 ;  /* 0x0d9000808acf1fae */ /* 0x0003e2000f101d46 */
[----:B------:R-:W-:Y:S02]  /*6c20*/  @P0 IMAD.MOV.U32 R142, RZ, RZ, c[0x0][0x1e0] ;  /* 0x00007800ff8e0624 */ /* 0x000fe400078e00ff */
[----:B------:R-:W-:Y:S02]  /*6c30*/  @P0 IMAD.MOV.U32 R0, RZ, RZ, c[0x0][0x1e4] ;  /* 0x00007900ff000624 */ /* 0x000fe400078e00ff */
[----:B------:R-:W-:Y:S04]  /*6c40*/  @P0 IMAD.WIDE.U32 R2, R142, 0x60, R2 ;  /* 0x000000608e020825 */ /* 0x000fe800078e0002 */
[----:B------:R-:W-:Y:S01]  /*6c50*/  @P0 IMAD R142, R0, 0x60, RZ ;  /* 0x00000060008e0824 */ /* 0x000fe200078e02ff */
[----:B------:R-:W-:Y:S04]  /*6c60*/  @P0 IADD3 R0, P4, R212, R2, RZ ;  /* 0x00000002d4000210 */ /* 0x000fe80007f9e0ff */
[----:B------:R-:W-:Y:S02]  /*6c70*/  @P0 LEA R2, P3, R0, c[0x0][0x1c8], 0x1 ;  /* 0x0000720000020a11 */ /* 0x000fe400078608ff */
[----:B------:R-:W-:Y:S02]  /*6c80*/  @P0 IADD3.X R3, R211, R142, R3, P4, !PT ;  /* 0x0000008ed3030210 */ /* 0x000fe400027fe403 */
[----:B------:R-:W-:Y:S02]  /*6c90*/  ISETP.NE.AND P4, PT, R144, RZ, PT ;  /* 0x000000ff9000720c */ /* 0x000fe40003f85270 */
[----:B------:R-:W-:Y:S05]  /*6ca0*/  @P0 LEA.HI.X R3, R0, c[0x0][0x1cc], R3, 0x1, P3 ;  /* 0x0000730000030a11 */ /* 0x000fea00018f0c03 */
[----:B------:R1:W-:Y:S05]  /*6cb0*/  @P0 LDGSTS.E.BYPASS.LTC128B.128 [R207+0xb100], [R2.64], !P5 ;  /* 0x0b10000002cf0fae */ /* 0x0003ea000e901d46 */
[----:B------:R1:W-:Y:S02]  /*6cc0*/  @P0 LDGSTS.E.BYPASS.LTC128B.128 [R207+0xe900], [R2.64+0x80], !P6 ;  /* 0x0e90008002cf0fae */ /* 0x0003e4000f101d46 */
.L_x_1479:
[----:B----4-:R-:W-:Y:S05]  /*6cd0*/  BSYNC B0 ;  /* 0x0000000000007941 */ /* 0x010fea0003800000 */
.L_x_1478:
[----:B------:R-:W-:Y:S01]  /*6ce0*/  FMNMX.FTZ R0, R4, R110, !PT ;  /* 0x0000006e04007209 */ /* 0x000fe20007810000 */
[----:B-1----:R-:W-:Y:S01]  /*6cf0*/  LDSM.16.MT88.4 R140, [R199] ;  /* 0x00000000c78c783b */ /* 0x002fe20000004200 */
        /* <DEDUP_REMOVED lines=67> */
[----:B------:R-:W1:Y:S01]  /*7130*/  LDSM.16.MT88.4 R136, [R197] ;  /* 0x00000000c588783b */ /* 0x000e620000004200 */
[----:B------:R-:W-:Y:S02]  /*7140*/  FADD.FTZ R2, -R110, R108 ;  /* 0x0000006c6e027221 */ /* 0x000fe40000010100 */
[----:B------:R-:W-:Y:S02]  /*7150*/  FMUL.FTZ R108, R3, c[0x0][0x2d0] ;  /* 0x0000b400036c7a20 */ /* 0x000fe40000410000 */
[----:B------:R-:W-:Y:S02]  /*7160*/  FMUL.FTZ R0, R2, c[0x0][0x2d0] ;  /* 0x0000b40002007a20 */ /* 0x000fe40000410000 */
[--C-:B------:R-:W-:Y:S02]  /*7170*/  FFMA.FTZ R6, R6, c[0x0][0x2d0], -R108.reuse ;  /* 0x0000b40006067a23 */ /* 0x100fe4000001086c */
[----:B------:R2:W3:Y:S01]  /*7180*/  MUFU.EX2 R2, R0 ;  /* 0x0000000000027308 */ /* 0x0004e20000000800 */
        /* <DEDUP_REMOVED lines=14> */
[----:B--2---:R-:W-:Y:S02]  /*7270*/  FADD.FTZ R0, -R3, R109 ;  /* 0x0000006d03007221 */ /* 0x004fe40000010100 */
[----:B------:R-:W-:Y:S02]  /*7280*/  FMUL.FTZ R109, R110, c[0x0][0x2d0] ;  /* 0x0000b4006e6d7a20 */ /* 0x000fe40000410000 */
[----:B------:R-:W-:Y:S01]  /*7290*/  FMUL.FTZ R0, R0, c[0x0][0x2d0] ;  /* 0x0000b40000007a20 */ /* 0x000fe20000410000 */
[----:B------:R-:W-:Y:S01]  /*72a0*/  MUFU.EX2 R183, R14 ;  /* 0x0000000e00b77308 */ /* 0x000fe20000000800 */
[--C-:B------:R-:W-:Y:S02]  /*72b0*/  FFMA.FTZ R4, R4, c[0x0][0x2d0], -R109.reuse ;  /* 0x0000b40004047a23 */ /* 0x100fe4000001086d */
[--C-:B------:R-:W-:Y:S02]  /*72c0*/  FFMA.FTZ R5, R5, c[0x0][0x2d0], -R109.reuse ;  /* 0x0000b40005057a23 */ /* 0x100fe4000001086d */
[C---:B---3--:R-:W-:Y:S02]  /*72d0*/  FMUL.FTZ R60, R2.reuse, R60 ;  /* 0x0000003c023c7220 */ /* 0x048fe40000410000 */
        /* <DEDUP_REMOVED lines=8> */
[----:B------:R-:W3:Y:S01]  /*7360*/  MUFU.EX2 R0, R0 ;  /* 0x0000000000007308 */ /* 0x000ee20000000800 */
[C---:B------:R-:W-:Y:S02]  /*7370*/  FMUL.FTZ R76, R2.reuse, R76 ;  /* 0x0000004c024c7220 */ /* 0x040fe40000410000 */
[----:B------:R-:W-:Y:S02]  /*7380*/  FMUL.FTZ R77, R2, R77 ;  /* 0x0000004d024d7220 */ /* 0x000fe40000410000 */
[--C-:B------:R-:W-:Y:S02]  /*7390*/  FFMA.FTZ R12, R12, c[0x0][0x2d0], -R109.reuse ;  /* 0x0000b4000c0c7a23 */ /* 0x100fe4000001086d */
[--C-:B------:R-:W-:Y:S02]  /*73a0*/  FFMA.FTZ R13, R13, c[0x0][0x2d0], -R109.reuse ;  /* 0x0000b4000d0d7a23 */ /* 0x100fe4000001086d */
[C---:B------:R-:W-:Y:S01]  /*73b0*/  FMUL.FTZ R80, R2.reuse, R80 ;  /* 0x0000005002507220 */ /* 0x040fe20000410000 */
[----:B------:R4:W-:Y:S01]  /*73c0*/  MUFU.EX2 R224, R5 ;  /* 0x0000000500e07308 */ /* 0x0009e20000000800 */
        /* <DEDUP_REMOVED lines=13> */
[----:B------:R-:W-:Y:S02]  /*74a0*/  FMUL.FTZ R66, R0, R66 ;  /* 0x0000004200427220 */ /* 0x000fe40000410000 */
[----:B----4-:R-:W-:Y:S01]  /*74b0*/  FMUL.FTZ R5, R2, R113 ;  /* 0x0000007102057220 */ /* 0x010fe20000410000 */
[----:B------:R-:W-:Y:S01]  /*74c0*/  F2FP.BF16.PACK_AB R113, R220, R221 ;  /* 0x000000dddc71723e */ /* 0x000fe200000010ff */
[C---:B------:R-:W-:Y:S02]  /*74d0*/  FMUL.FTZ R67, R0.reuse, R67 ;  /* 0x0000004300437220 */ /* 0x040fe40000410000 */
[C---:B------:R-:W-:Y:S01]  /*74e0*/  FMUL.FTZ R70, R0.reuse, R70 ;  /* 0x0000004600467220 */ /* 0x040fe20000410000 */
[----:B------:R4:W-:Y:S01]  /*74f0*/  MUFU.EX2 R216, R13 ;  /* 0x0000000d00d87308 */ /* 0x0009e20000000800 */
[C---:B------:R-:W-:Y:S02]  /*7500*/  FMUL.FTZ R71, R0.reuse, R71 ;  /* 0x0000004700477220 */ /* 0x040fe40000410000 */
[----:B------:R-:W-:Y:S02]  /*7510*/  FMUL.FTZ R74, R0, R74 ;  /* 0x0000004a004a7220 */ /* 0x000fe40000410000 */
[--C-:B--2---:R-:W-:Y:S02]  /*7520*/  FFMA.FTZ R4, R9, c[0x0][0x2d0], -R109.reuse ;  /* 0x0000b40009047a23 */ /* 0x104fe4000001086d */
[----:B------:R-:W-:Y:S02]  /*7530*/  FMUL.FTZ R9, R2, R117 ;  /* 0x0000007502097220 */ /* 0x000fe40000410000 */
        /* <DEDUP_REMOVED lines=10> */
[----:B------:R-:W-:Y:S02]  /*75e0*/  FMUL.FTZ R91, R0, R91 ;  /* 0x0000005b005b7220 */ /* 0x000fe40000410000 */
[C---:B---3--:R-:W-:Y:S02]  /*75f0*/  FMUL.FTZ R12, R2.reuse, R120 ;  /* 0x00000078020c7220 */ /* 0x048fe40000410000 */
[----:B----4-:R-:W-:Y:S01]  /*7600*/  FMUL.FTZ R13, R2, R121 ;  /* 0x00000079020d7220 */ /* 0x010fe20000410000 */
[----:B------:R-:W-:Y:S01]  /*7610*/  MUFU.EX2 R171, R18 ;  /* 0x0000001200ab7308 */ /* 0x000fe20000000800 */
[----:B------:R-:W-:Y:S02]  /*7620*/  FMUL.FTZ R14, R0, R122 ;  /* 0x0000007a000e7220 */ /* 0x000fe40000410000 */
[--C-:B------:R-:W-:Y:S01]  /*7630*/  FFMA.FTZ R16, R16, c[0x0][0x2d0], -R109.reuse ;  /* 0x0000b40010107a23 */ /* 0x100fe2000001086d */
[----:B--2---:R-:W-:Y:S01]  /*7640*/  F2FP.BF16.PACK_AB R114, R222, R223 ;  /* 0x000000dfde72723e */ /* 0x004fe200000010ff */
[--C-:B------:R-:W-:Y:S02]  /*7650*/  FFMA.FTZ R4, R10, c[0x0][0x2d0], -R108.reuse ;  /* 0x0000b4000a047a23 */ /* 0x100fe4000001086c */
[----:B------:R-:W-:Y:S02]  /*7660*/  FMUL.FTZ R10, R0, R118 ;  /* 0x00000076000a7220 */ /* 0x000fe40000410000 */
[--C-:B------:R-:W-:Y:S01]  /*7670*/  FFMA.FTZ R17, R17, c[0x0][0x2d0], -R109.reuse ;  /* 0x0000b40011117a23 */ /* 0x100fe2000001086d */
[----:B------:R2:W-:Y:S01]  /*7680*/  MUFU.EX2 R219, R4 ;  /* 0x0000000400db7308 */ /* 0x0005e20000000800 */
[C---:B------:R-:W-:Y:S02]  /*7690*/  FMUL.FTZ R92, R2.reuse, R92 ;  /* 0x0000005c025c7220 */ /* 0x040fe40000410000 */
[----:B------:R-:W-:Y:S02]  /*76a0*/  FMUL.FTZ R93, R2, R93 ;  /* 0x0000005d025d7220 */ /* 0x000fe40000410000 */
[C---:B-----5:R-:W-:Y:S02]  /*76b0*/  FMUL.FTZ R15, R0.reuse, R123 ;  /* 0x0000007b000f7220 */ /* 0x060fe40000410000 */
[----:B------:R-:W-:Y:S01]  /*76c0*/  LDSM.16.MT88.4 R120, [R200+0x3800] ;  /* 0x00380000c878783b */ /* 0x000fe20000004200 */
[C---:B------:R-:W-:Y:S02]  /*76d0*/  FMUL.FTZ R94, R0.reuse, R94 ;  /* 0x0000005e005e7220 */ /* 0x040fe40000410000 */
[----:B------:R3:W-:Y:S01]  /*76e0*/  MUFU.EX2 R181, R16 ;  /* 0x0000001000b57308 */ /* 0x0007e20000000800 */
[----:B------:R-:W-:Y:S02]  /*76f0*/  FMUL.FTZ R95, R0, R95 ;  /* 0x0000005f005f7220 */ /* 0x000fe40000410000 */
[C---:B------:R-:W-:Y:S02]  /*7700*/  FMUL.FTZ R96, R2.reuse, R96 ;  /* 0x0000006002607220 */ /* 0x040fe40000410000 */
[----:B------:R-:W-:Y:S02]  /*7710*/  FMUL.FTZ R97, R2, R97 ;  /* 0x0000006102617220 */ /* 0x000fe40000410000 */
[C---:B------:R-:W-:Y:S02]  /*7720*/  FMUL.FTZ R98, R0.reuse, R98 ;  /* 0x0000006200627220 */ /* 0x040fe40000410000 */
[----:B------:R-:W-:Y:S01]  /*7730*/  FMUL.FTZ R99, R0, R99 ;  /* 0x0000006300637220 */ /* 0x000fe20000410000 */
[----:B------:R4:W-:Y:S01]  /*7740*/  MUFU.EX2 R180, R17 ;  /* 0x0000001100b47308 */ /* 0x0009e20000000800 */
[C---:B------:R-:W-:Y:S02]  /*7750*/  FMUL.FTZ R100, R2.reuse, R100 ;  /* 0x0000006402647220 */ /* 0x040fe40000410000 */
[----:B------:R-:W-:Y:S02]  /*7760*/  FMUL.FTZ R101, R2, R101 ;  /* 0x0000006502657220 */ /* 0x000fe40000410000 */
[--C-:B--2---:R-:W-:Y:S02]  /*7770*/  FFMA.FTZ R4, R11, c[0x0][0x2d0], -R108.reuse ;  /* 0x0000b4000b047a23 */ /* 0x104fe4000001086c */
[C---:B------:R-:W-:Y:S02]  /*7780*/  FMUL.FTZ R11, R0.reuse, R119 ;  /* 0x00000077000b7220 */ /* 0x040fe40000410000 */
[----:B------:R-:W2:Y:S01]  /*7790*/  LDSM.16.MT88.4 R116, [R202] ;  /* 0x00000000ca74783b */ /* 0x000ea20000004200 */
[----:B------:R-:W5:Y:S01]  /*77a0*/  MUFU.EX2 R218, R4 ;  /* 0x0000000400da7308 */ /* 0x000f620000000800 */
[C---:B------:R-:W-:Y:S02]  /*77b0*/  FMUL.FTZ R102, R0.reuse, R102 ;  /* 0x0000006600667220 */ /* 0x040fe40000410000 */
[----:B------:R-:W-:Y:S02]  /*77c0*/  FMUL.FTZ R103, R0, R103 ;  /* 0x0000006700677220 */ /* 0x000fe40000410000 */
[----:B---3--:R-:W-:Y:S02]  /*77d0*/  FMUL.FTZ R16, R2, R124 ;  /* 0x0000007c02107220 */ /* 0x008fe40000410000 */
[----:B------:R-:W-:Y:S02]  /*77e0*/  FMUL.FTZ R18, R0, R126 ;  /* 0x0000007e00127220 */ /* 0x000fe40000410000 */
[C---:B------:R-:W-:Y:S01]  /*77f0*/  FMUL.FTZ R104, R2.reuse, R104 ;  /* 0x0000006802687220 */ /* 0x040fe20000410000 */
[----:B------:R3:W2:Y:S01]  /*7800*/  MUFU.EX2 R170, R19 ;  /* 0x0000001300aa7308 */ /* 0x0006a20000000800 */
[----:B------:R-:W-:Y:S02]  /*7810*/  FMUL.FTZ R105, R2, R105 ;  /* 0x0000006902697220 */ /* 0x000fe40000410000 */
[----:B------:R-:W-:Y:S02]  /*7820*/  FMUL.FTZ R106, R0, R106 ;  /* 0x0000006a006a7220 */ /* 0x000fe40000410000 */
[----:B----4-:R-:W-:Y:S02]  /*7830*/  FMUL.FTZ R17, R2, R125 ;  /* 0x0000007d02117220 */ /* 0x010fe40000410000 */
[----:B------:R-:W-:Y:S02]  /*7840*/  FMUL.FTZ R107, R0, R107 ;  /* 0x0000006b006b7220 */ /* 0x000fe40000410000 */
[--C-:B------:R-:W-:Y:S01]  /*7850*/  FFMA.FTZ R20, R20, c[0x0][0x2d0], -R109.reuse ;  /* 0x0000b40014147a23 */ /* 0x100fe2000001086d */
[----:B------:R-:W-:Y:S01]  /*7860*/  MUFU.EX2 R167, R22 ;  /* 0x0000001600a77308 */ /* 0x000fe20000000800 */
[--C-:B------:R-:W-:Y:S02]  /*7870*/  FFMA.FTZ R21, R21, c[0x0][0x2d0], -R109.reuse ;  /* 0x0000b40015157a23 */ /* 0x100fe4000001086d */
[--C-:B------:R-:W-:Y:S01]  /*7880*/  FFMA.FTZ R24, R24, c[0x0][0x2d0], -R109.reuse ;  /* 0x0000b40018187a23 */ /* 0x100fe2000001086d */
[----:B-----5:R-:W-:Y:S01]  /*7890*/  F2FP.BF16.PACK_AB R115, R218, R219 ;  /* 0x000000dbda73723e */ /* 0x020fe200000010ff */
[----:B------:R-:W-:Y:S01]  /*78a0*/  FMUL.FTZ R4, R2, R112 ;  /* 0x0000007002047220 */ /* 0x000fe20000410000 */
[----:B------:R-:W-:Y:S01]  /*78b0*/  F2FP.BF16.PACK_AB R112, R224, R225 ;  /* 0x000000e1e070723e */ /* 0x000fe200000010ff */
[--C-:B------:R-:W-:Y:S02]  /*78c0*/  FFMA.FTZ R25, R25, c[0x0][0x2d0], -R109.reuse ;  /* 0x0000b40019197a23 */ /* 0x100fe4000001086d */
[--C-:B------:R-:W-:Y:S01]  /*78d0*/  FFMA.FTZ R29, R29, c[0x0][0x2d0], -R109.reuse ;  /* 0x0000b4001d1d7a23 */ /* 0x100fe2000001086d */
[----:B------:R-:W4:Y:S01]  /*78e0*/  MUFU.EX2 R169, R20 ;  /* 0x0000001400a97308 */ /* 0x000f220000000800 */
[--C-:B------:R-:W-:Y:S02]  /*78f0*/  FFMA.FTZ R33, R33, c[0x0][0x2d0], -R109.reuse ;  /* 0x0000b40021217a23 */ /* 0x100fe4000001086d */
[C---:B-1----:R-:W-:Y:S05]  /*7900*/  HMMA.16816.F32.BF16 R4, R112.reuse, R136, R4 ;  /* 0x000000887004723c */ /* 0x042fea0000041804 */
[----:B---3--:R-:W-:Y:S02]  /*7910*/  FMUL.FTZ R19, R0, R127 ;  /* 0x0000007f00137220 */ /* 0x008fe40000410000 */
[----:B------:R-:W-:Y:S01]  /*7920*/  LDSM.16.MT88.4 R124, [R197+0x4000] ;  /* 0x00400000c57c783b */ /* 0x000fe20000004200 */
[C---:B------:R-:W-:Y:S01]  /*7930*/  HMMA.16816.F32.BF16 R8, R112.reuse, R138, R8 ;  /* 0x0000008a7008723c */ /* 0x040fe20000041808 */
[----:B------:R-:W1:Y:S03]  /*7940*/  MUFU.EX2 R168, R21 ;  /* 0x0000001500a87308 */ /* 0x000e660000000800 */
[--C-:B------:R-:W-:Y:S02]  /*7950*/  FFMA.FTZ R35, R35, c[0x0][0x2d0], -R108.reuse ;  /* 0x0000b40023237a23 */ /* 0x100fe4000001086c */
[----:B------:R-:W-:Y:S01]  /*7960*/  FFMA.FTZ R37, R37, c[0x0][0x2d0], -R109 ;  /* 0x0000b40025257a23 */ /* 0x000fe2000001086d */
[----:B------:R-:W3:Y:S01]  /*7970*/  LDSM.16.MT88.4 R136, [R197+0x3800] ;  /* 0x00380000c588783b */ /* 0x000ee20000004200 */
[C---:B------:R-:W-:Y:S03]  /*7980*/  HMMA.16816.F32.BF16 R60, R112.reuse, R140, R60 ;  /* 0x0000008c703c723c */ /* 0x040fe6000004183c */
[----:B------:R5:W1:Y:S01]  /*7990*/  MUFU.EX2 R166, R23 ;  /* 0x0000001700a67308 */ /* 0x000a620000000800 */
[----:B------:R-:W-:Y:S02]  /*79a0*/  FFMA.FTZ R38, R38, c[0x0][0x2d0], -R108 ;  /* 0x0000b40026267a23 */ /* 0x000fe4000001086c */
[----:B------:R-:W-:Y:S02]  /*79b0*/  FFMA.FTZ R2, R2, R226, R225 ;  /* 0x000000e202027223 */ /* 0x000fe400000100e1 */
[C---:B------:R-:W-:Y:S01]  /*79c0*/  HMMA.16816.F32.BF16 R64, R112.reuse, R142, R64 ;  /* 0x0000008e7040723c */ /* 0x040fe20000041840 */
[----:B------:R-:W1:Y:S03]  /*79d0*/  LDSM.16.MT88.4 R140, [R199+0x3800] ;  /* 0x00380000c78c783b */ /* 0x000e660000004200 */
[----:B------:R-:W-:Y:S01]  /*79e0*/  FFMA.FTZ R0, R0, R227, R221 ;  /* 0x000000e300007223 */ /* 0x000fe200000100dd */
[----:B------:R-:W1:Y:S01]  /*79f0*/  MUFU.EX2 R165, R24 ;  /* 0x0000001800a57308 */ /* 0x000e620000000800 */
[----:B------:R-:W-:Y:S02]  /*7a00*/  FADD.FTZ R2, R224, R2 ;  /* 0x00000002e0027221 */ /* 0x000fe40000010000 */
[C---:B------:R-:W-:Y:S04]  /*7a10*/  HMMA.16816.F32.BF16 R68, R112.reuse, R144, R68 ;  /* 0x000000907044723c */ /* 0x040fe80000041844 */
[----:B------:R-:W-:Y:S02]  /*7a20*/  FADD.FTZ R0, R220, R0 ;  /* 0x00000000dc007221 */ /* 0x000fe40000010000 */
[----:B------:R-:W-:Y:S01]  /*7a30*/  FADD.FTZ R2, R223, R2 ;  /* 0x00000002df027221 */ /* 0x000fe20000010000 */
[----:B------:R-:W-:Y:S01]  /*7a40*/  MUFU.EX2 R164, R25 ;  /* 0x0000001900a47308 */ /* 0x000fe20000000800 */
[C---:B------:R-:W-:Y:S01]  /*7a50*/  HMMA.16816.F32.BF16 R72, R112.reuse, R146, R72 ;  /* 0x000000927048723c */ /* 0x040fe20000041848 */
[----:B-----5:R-:W-:Y:S03]  /*7a60*/  LDSM.16.MT88.4 R20, [R200+0x4000] ;  /* 0x00400000c814783b */ /* 0x020fe60000004200 */
[----:B------:R-:W-:Y:S02]  /*7a70*/  FADD.FTZ R0, R219, R0 ;  /* 0x00000000db007221 */ /* 0x000fe40000010000 */
[----:B------:R-:W-:Y:S02]  /*7a80*/  FADD.FTZ R2, R222, R2 ;  /* 0x00000002de027221 */ /* 0x000fe40000010000 */
[C---:B--2---:R-:W-:Y:S01]  /*7a90*/  HMMA.16816.F32.BF16 R76, R112.reuse, R116, R76 ;  /* 0x00000074704c723c */ /* 0x044fe2000004184c */
[----:B------:R-:W2:Y:S03]  /*7aa0*/  MUFU.EX2 R163, R26 ;  /* 0x0000001a00a37308 */ /* 0x000ea60000000800 */
[----:B------:R-:W-:Y:S02]  /*7ab0*/  FADD.FTZ R0, R218, R0 ;  /* 0x00000000da007221 */ /* 0x000fe40000010000 */
[----:B------:R-:W-:Y:S02]  /*7ac0*/  FADD.FTZ R2, R217, R2 ;  /* 0x00000002d9027221 */ /* 0x000fe40000010000 */
[C---:B------:R-:W-:Y:S01]  /*7ad0*/  HMMA.16816.F32.BF16 R80, R112.reuse, R118, R80 ;  /* 0x000000767050723c */ /* 0x040fe20000041850 */
[----:B------:R-:W5:Y:S02]  /*7ae0*/  LDSM.16.MT88.4 R116, [R198+0x3800] ;  /* 0x00380000c674783b */ /* 0x000f640000004200 */
[----:B------:R2:W2:Y:S01]  /*7af0*/  MUFU.EX2 R162, R27 ;  /* 0x0000001b00a27308 */ /* 0x0004a20000000800 */
[----:B------:R-:W-:Y:S02]  /*7b00*/  FADD.FTZ R0, R183, R0 ;  /* 0x00000000b7007221 */ /* 0x000fe40000010000 */
[----:B------:R-:W-:Y:S02]  /*7b10*/  FADD.FTZ R2, R216, R2 ;  /* 0x00000002d8027221 */ /* 0x000fe40000010000 */
[C---:B---3--:R-:W-:Y:S04]  /*7b20*/  HMMA.16816.F32.BF16 R84, R112.reuse, R136, R84 ;  /* 0x000000887054723c */ /* 0x048fe80000041854 */
[----:B------:R-:W-:Y:S01]  /*7b30*/  FADD.FTZ R0, R182, R0 ;  /* 0x00000000b6007221 */ /* 0x000fe20000010000 */
[----:B------:R-:W-:Y:S01]  /*7b40*/  MUFU.EX2 R160, R29 ;  /* 0x0000001d00a07308 */ /* 0x000fe20000000800 */
[----:B------:R-:W-:Y:S02]  /*7b50*/  FADD.FTZ R2, R181, R2 ;  /* 0x00000002b5027221 */ /* 0x000fe40000010000 */
[C---:B------:R-:W-:Y:S01]  /*7b60*/  HMMA.16816.F32.BF16 R88, R112.reuse, R138, R88 ;  /* 0x0000008a7058723c */ /* 0x040fe20000041858 */
[----:B------:R-:W3:Y:S03]  /*7b70*/  LDSM.16.MT88.4 R136, [R197+0x800] ;  /* 0x00080000c588783b */ /* 0x000ee60000004200 */
[----:B------:R-:W-:Y:S02]  /*7b80*/  FADD.FTZ R0, R171, R0 ;  /* 0x00000000ab007221 */ /* 0x000fe40000010000 */
[----:B------:R-:W-:Y:S01]  /*7b90*/  FADD.FTZ R2, R180, R2 ;  /* 0x00000002b4027221 */ /* 0x000fe20000010000 */
[----:B------:R-:W3:Y:S01]  /*7ba0*/  MUFU.EX2 R155, R30 ;  /* 0x0000001e009b7308 */ /* 0x000ee20000000800 */
[C---:B-1----:R-:W-:Y:S01]  /*7bb0*/  HMMA.16816.F32.BF16 R12, R112.reuse, R140, R12 ;  /* 0x0000008c700c723c */ /* 0x042fe2000004180c */
[----:B--2---:R-:W-:Y:S03]  /*7bc0*/  LDSM.16.MT88.4 R24, [R199+0x1000] ;  /* 0x00100000c718783b */ /* 0x004fe60000004200 */
[----:B------:R-:W-:Y:S02]  /*7bd0*/  FADD.FTZ R0, R170, R0 ;  /* 0x00000000aa007221 */ /* 0x000fe40000010000 */
[----:B----4-:R-:W-:Y:S02]  /*7be0*/  FADD.FTZ R2, R169, R2 ;  /* 0x00000002a9027221 */ /* 0x010fe40000010000 */
[C---:B------:R-:W-:Y:S01]  /*7bf0*/  HMMA.16816.F32.BF16 R92, R112.reuse, R142, R92 ;  /* 0x0000008e705c723c */ /* 0x040fe2000004185c */
[----:B------:R-:W1:Y:S01]  /*7c00*/  MUFU.EX2 R154, R31 ;  /* 0x0000001f009a7308 */ /* 0x000e620000000800 */
[----:B------:R-:W2:Y:S02]  /*7c10*/  LDSM.16.MT88.4 R140, [R199+0x800] ;  /* 0x00080000c78c783b */ /* 0x000ea40000004200 */
[----:B------:R-:W-:Y:S02]  /*7c20*/  FADD.FTZ R0, R167, R0 ;  /* 0x00000000a7007221 */ /* 0x000fe40000010000 */
[----:B------:R-:W-:Y:S02]  /*7c30*/  FADD.FTZ R2, R168, R2 ;  /* 0x00000002a8027221 */ /* 0x000fe40000010000 */
[----:B------:R-:W-:Y:S01]  /*7c40*/  FADD.FTZ R0, R166, R0 ;  /* 0x00000000a6007221 */ /* 0x000fe20000010000 */
[C---:B-----5:R-:W-:Y:S02]  /*7c50*/  HMMA.16816.F32.BF16 R96, R112.reuse, R116, R96 ;  /* 0x000000747060723c */ /* 0x060fe40000041860 */
[----:B------:R-:W-:Y:S01]  /*7c60*/  MUFU.EX2 R152, R33 ;  /* 0x0000002100987308 */ /* 0x000fe20000000800 */
[----:B------:R-:W-:Y:S02]  /*7c70*/  FADD.FTZ R2, R165, R2 ;  /* 0x00000002a5027221 */ /* 0x000fe40000010000 */
[----:B------:R-:W-:Y:S02]  /*7c80*/  FADD.FTZ R0, R163, R0 ;  /* 0x00000000a3007221 */ /* 0x000fe40000010000 */
[----:B------:R-:W-:Y:S01]  /*7c90*/  FADD.FTZ R2, R164, R2 ;  /* 0x00000002a4027221 */ /* 0x000fe20000010000 */
[C---:B------:R-:W-:Y:S01]  /*7ca0*/  HMMA.16816.F32.BF16 R100, R112.reuse, R118, R100 ;  /* 0x000000767064723c */ /* 0x040fe20000041864 */
[----:B------:R-:W4:Y:S03]  /*7cb0*/  LDSM.16.MT88.4 R116, [R198+0x800] ;  /* 0x00080000c674783b */ /* 0x000f260000004200 */
[----:B------:R-:W5:Y:S01]  /*7cc0*/  MUFU.EX2 R151, R34 ;  /* 0x0000002200977308 */ /* 0x000f620000000800 */
[----:B------:R-:W-:Y:S03]  /*7cd0*/  FADD.FTZ R0, R162, R0 ;  /* 0x00000000a2007221 */ /* 0x000fe60000010000 */
[C---:B------:R-:W-:Y:S04]  /*7ce0*/  HMMA.16816.F32.BF16 R16, R112.reuse, R120, R16 ;  /* 0x000000787010723c */ /* 0x040fe80000041810 */
[----:B---3--:R-:W-:Y:S02]  /*7cf0*/  FADD.FTZ R0, R155, R0 ;  /* 0x000000009b007221 */ /* 0x008fe40000010000 */
[----:B------:R-:W3:Y:S02]  /*7d00*/  MUFU.EX2 R150, R35 ;  /* 0x0000002300967308 */ /* 0x000ee40000000800 */
[----:B------:R-:W-:Y:S01]  /*7d10*/  HMMA.16816.F32.BF16 R104, R112, R122, R104 ;  /* 0x0000007a7068723c */ /* 0x000fe20000041868 */
[----:B------:R-:W4:Y:S03]  /*7d20*/  LDSM.16.MT88.4 R120, [R200+0x800] ;  /* 0x00080000c878783b */ /* 0x000f260000004200 */
[----:B-1----:R-:W-:Y:S03]  /*7d30*/  FADD.FTZ R0, R154, R0 ;  /* 0x000000009a007221 */ /* 0x002fe60000010000 */
[----:B------:R-:W-:Y:S01]  /*7d40*/  F2FP.BF16.PACK_AB R112, R216, R217 ;  /* 0x000000d9d870723e */ /* 0x000fe200000010ff */
[----:B------:R-:W-:Y:S01]  /*7d50*/  MUFU.EX2 R148, R37 ;  /* 0x0000002500947308 */ /* 0x000fe20000000800 */
[----:B------:R-:W-:Y:S03]  /*7d60*/  F2FP.BF16.PACK_AB R113, R182, R183 ;  /* 0x000000b7b671723e */ /* 0x000fe600000010ff */
[----:B------:R-:W-:Y:S01]  /*7d70*/  F2FP.BF16.PACK_AB R114, R180, R181 ;  /* 0x000000b5b472723e */ /* 0x000fe200000010ff */
[----:B-----5:R-:W-:Y:S01]  /*7d80*/  FADD.FTZ R0, R151, R0 ;  /* 0x0000000097007221 */ /* 0x020fe20000010000 */
[----:B------:R-:W-:Y:S04]  /*7d90*/  F2FP.BF16.PACK_AB R115, R170, R171 ;  /* 0x000000abaa73723e */ /* 0x000fe800000010ff */
[----:B------:R-:W1:Y:S03]  /*7da0*/  MUFU.EX2 R147, R38 ;  /* 0x0000002600937308 */ /* 0x000e660000000800 */
[C---:B------:R-:W-:Y:S03]  /*7db0*/  HMMA.16816.F32.BF16 R4, R112.reuse, R136, R4 ;  /* 0x000000887004723c */ /* 0x040fe60000041804 */
[----:B---3--:R-:W-:Y:S05]  /*7dc0*/  FADD.FTZ R0, R150, R0 ;  /* 0x0000000096007221 */ /* 0x008fea0000010000 */
[C---:B------:R-:W-:Y:S01]  /*7dd0*/  HMMA.16816.F32.BF16 R8, R112.reuse, R138, R8 ;  /* 0x0000008a7008723c */ /* 0x040fe20000041808 */
[----:B------:R-:W3:Y:S07]  /*7de0*/  LDSM.16.MT88.4 R136, [R199+0x4000] ;  /* 0x00400000c788783b */ /* 0x000eee0000004200 */
[C---:B--2---:R-:W-:Y:S04]  /*7df0*/  HMMA.16816.F32.BF16 R60, R112.reuse, R140, R60 ;  /* 0x0000008c703c723c */ /* 0x044fe8000004183c */
[----:B-1----:R-:W-:Y:S04]  /*7e00*/  FADD.FTZ R0, R147, R0 ;  /* 0x0000000093007221 */ /* 0x002fe80000010000 */
[C---:B------:R-:W-:Y:S08]  /*7e10*/  HMMA.16816.F32.BF16 R64, R112.reuse, R142, R64 ;  /* 0x0000008e7040723c */ /* 0x040ff00000041840 */
[C---:B----4-:R-:W-:Y:S08]  /*7e20*/  HMMA.16816.F32.BF16 R68, R112.reuse, R116, R68 ;  /* 0x000000747044723c */ /* 0x050ff00000041844 */
[C---:B------:R-:W-:Y:S01]  /*7e30*/  HMMA.16816.F32.BF16 R72, R112.reuse, R118, R72 ;  /* 0x000000767048723c */ /* 0x040fe20000041848 */
[----:B------:R-:W1:Y:S07]  /*7e40*/  LDSM.16.MT88.4 R116, [R198+0x4000] ;  /* 0x00400000c674783b */ /* 0x000e6e0000004200 */
[C---:B------:R-:W-:Y:S08]  /*7e50*/  HMMA.16816.F32.BF16 R76, R112.reuse, R120, R76 ;  /* 0x00000078704c723c */ /* 0x040ff0000004184c */
[C---:B------:R-:W-:Y:S01]  /*7e60*/  HMMA.16816.F32.BF16 R80, R112.reuse, R122, R80 ;  /* 0x0000007a7050723c */ /* 0x040fe20000041850 */
[----:B------:R-:W2:Y:S07]  /*7e70*/  LDSM.16.MT88.4 R120, [R197+0x1000] ;  /* 0x00100000c578783b */ /* 0x000eae0000004200 */
[C---:B------:R-:W-:Y:S08]  /*7e80*/  HMMA.16816.F32.BF16 R84, R112.reuse, R124, R84 ;  /* 0x0000007c7054723c */ /* 0x040ff00000041854 */
[C---:B------:R-:W-:Y:S01]  /*7e90*/  HMMA.16816.F32.BF16 R88, R112.reuse, R126, R88 ;  /* 0x0000007e7058723c */ /* 0x040fe20000041858 */
[----:B------:R-:W-:Y:S07]  /*7ea0*/  LDSM.16.MT88.4 R124, [R198+0x4800] ;  /* 0x00480000c67c783b */ /* 0x000fee0000004200 */
[C---:B---3--:R-:W-:Y:S08]  /*7eb0*/  HMMA.16816.F32.BF16 R12, R112.reuse, R136, R12 ;  /* 0x00000088700c723c */ /* 0x048ff0000004180c */
[C---:B------:R-:W-:Y:S08]  /*7ec0*/  HMMA.16816.F32.BF16 R92, R112.reuse, R138, R92 ;  /* 0x0000008a705c723c */ /* 0x040ff0000004185c */
[C---:B-1----:R-:W-:Y:S08]  /*7ed0*/  HMMA.16816.F32.BF16 R96, R112.reuse, R116, R96 ;  /* 0x000000747060723c */ /* 0x042ff00000041860 */
[C---:B------:R-:W-:Y:S01]  /*7ee0*/  HMMA.16816.F32.BF16 R100, R112.reuse, R118, R100 ;  /* 0x000000767064723c */ /* 0x040fe20000041864 */
[----:B------:R-:W1:Y:S07]  /*7ef0*/  LDSM.16.MT88.4 R116, [R198+0x1000] ;  /* 0x00100000c674783b */ /* 0x000e6e0000004200 */
[C---:B------:R-:W-:Y:S07]  /*7f00*/  HMMA.16816.F32.BF16 R16, R112.reuse, R20, R16 ;  /* 0x000000147010723c */ /* 0x040fee0000041810 */
[--C-:B------:R-:W-:Y:S01]  /*7f10*/  FFMA.FTZ R20, R28, c[0x0][0x2d0], -R109.reuse ;  /* 0x0000b4001c147a23 */ /* 0x100fe2000001086d */
[----:B------:R-:W-:Y:S01]  /*7f20*/  HMMA.16816.F32.BF16 R104, R112, R22, R104 ;  /* 0x000000167068723c */ /* 0x000fe20000041868 */
[----:B------:R-:W3:Y:S02]  /*7f30*/  LDSM.16.MT88.4 R112, [R200+0x1000] ;  /* 0x00100000c870783b */ /* 0x000ee40000004200 */
[----:B------:R4:W5:Y:S01]  /*7f40*/  MUFU.EX2 R161, R20 ;  /* 0x0000001400a17308 */ /* 0x0009620000000800 */
[----:B------:R-:W-:Y:S03]  /*7f50*/  F2FP.BF16.PACK_AB R21, R166, R167 ;  /* 0x000000a7a615723e */ /* 0x000fe600000010ff */
[----:B------:R-:W-:Y:S02]  /*7f60*/  F2FP.BF16.PACK_AB R22, R164, R165 ;  /* 0x000000a5a416723e */ /* 0x000fe400000010ff */
[----:B------:R-:W-:Y:S01]  /*7f70*/  F2FP.BF16.PACK_AB R23, R162, R163 ;  /* 0x000000a3a217723e */ /* 0x000fe200000010ff */
[----:B------:R-:W1:Y:S02]  /*7f80*/  LDSM.16.MT88.4 R28, [R197+0x4800] ;  /* 0x00480000c51c783b */ /* 0x000e640000004200 */
[----:B----4-:R-:W-:Y:S01]  /*7f90*/  F2FP.BF16.PACK_AB R20, R168, R169 ;  /* 0x000000a9a814723e */ /* 0x010fe200000010ff */
[----:B-----5:R-:W-:Y:S04]  /*7fa0*/  FADD.FTZ R2, R161, R2 ;  /* 0x00000002a1027221 */ /* 0x020fe80000010000 */
[----:B------:R-:W-:Y:S02]  /*7fb0*/  FADD.FTZ R2, R160, R2 ;  /* 0x00000002a0027221 */ /* 0x000fe40000010000 */
[C---:B--2---:R-:W-:Y:S08]  /*7fc0*/  HMMA.16816.F32.BF16 R4, R20.reuse, R120, R4 ;  /* 0x000000781404723c */ /* 0x044ff00000041804 */
[C---:B------:R-:W-:Y:S01]  /*7fd0*/  HMMA.16816.F32.BF16 R8, R20.reuse, R122, R8 ;  /* 0x0000007a1408723c */ /* 0x040fe20000041808 */
[----:B------:R-:W2:Y:S07]  /*7fe0*/  LDSM.16.MT88.4 R120, [R199+0x4800] ;  /* 0x00480000c778783b */ /* 0x000eae0000004200 */
[C---:B------:R-:W-:Y:S07]  /*7ff0*/  HMMA.16816.F32.BF16 R60, R20.reuse, R24, R60 ;  /* 0x00000018143c723c */ /* 0x040fee000004183c */
[--C-:B------:R-:W-:Y:S01]  /*8000*/  FFMA.FTZ R24, R32, c[0x0][0x2d0], -R109.reuse ;  /* 0x0000b40020187a23 */ /* 0x100fe2000001086d */
[C---:B------:R-:W-:Y:S01]  /*8010*/  HMMA.16816.F32.BF16 R64, R20.reuse, R26, R64 ;  /* 0x0000001a1440723c */ /* 0x040fe20000041840 */
[----:B------:R-:W-:Y:S02]  /*8020*/  LDSM.16.MT88.4 R32, [R199+0x1800] ;  /* 0x00180000c720783b */ /* 0x000fe40000004200 */
[----:B------:R4:W5:Y:S05]  /*8030*/  MUFU.EX2 R153, R24 ;  /* 0x0000001800997308 */ /* 0x00096a0000000800 */
[C---:B-1----:R-:W-:Y:S08]  /*8040*/  HMMA.16816.F32.BF16 R68, R20.reuse, R116, R68 ;  /* 0x000000741444723c */ /* 0x042ff00000041844 */
[C---:B------:R-:W-:Y:S01]  /*8050*/  HMMA.16816.F32.BF16 R72, R20.reuse, R118, R72 ;  /* 0x000000761448723c */ /* 0x040fe20000041848 */
[----:B------:R-:W-:Y:S07]  /*8060*/  LDSM.16.MT88.4 R116, [R197+0x1800] ;  /* 0x00180000c574783b */ /* 0x000fee0000004200 */
[C---:B---3--:R-:W-:Y:S01]  /*8070*/  HMMA.16816.F32.BF16 R76, R20.reuse, R112, R76 ;  /* 0x00000070144c723c */ /* 0x048fe2000004184c */
[----:B----4-:R-:W1:Y:S03]  /*8080*/  LDSM.16.MT88.4 R24, [R200+0x4800] ;  /* 0x00480000c818783b */ /* 0x010e660000004200 */
[----:B-----5:R-:W-:Y:S04]  /*8090*/  FADD.FTZ R2, R153, R2 ;  /* 0x0000000299027221 */ /* 0x020fe80000010000 */
[C---:B------:R-:W-:Y:S01]  /*80a0*/  HMMA.16816.F32.BF16 R80, R20.reuse, R114, R80 ;  /* 0x000000721450723c */ /* 0x040fe20000041850 */
[----:B------:R-:W-:Y:S03]  /*80b0*/  LDSM.16.MT88.4 R112, [R197+0x5000] ;  /* 0x00500000c570783b */ /* 0x000fe60000004200 */
[----:B------:R-:W-:Y:S04]  /*80c0*/  FADD.FTZ R2, R152, R2 ;  /* 0x0000000298027221 */ /* 0x000fe80000010000 */
[C---:B------:R-:W-:Y:S07]  /*80d0*/  HMMA.16816.F32.BF16 R84, R20.reuse, R28, R84 ;  /* 0x0000001c1454723c */ /* 0x040fee0000041854 */
[--C-:B------:R-:W-:Y:S01]  /*80e0*/  FFMA.FTZ R28, R36, c[0x0][0x2d0], -R109.reuse ;  /* 0x0000b400241c7a23 */ /* 0x100fe2000001086d */
[C---:B------:R-:W-:Y:S03]  /*80f0*/  HMMA.16816.F32.BF16 R88, R20.reuse, R30, R88 ;  /* 0x0000001e1458723c */ /* 0x040fe60000041858 */
[----:B------:R3:W4:Y:S01]  /*8100*/  MUFU.EX2 R149, R28 ;  /* 0x0000001c00957308 */ /* 0x0007220000000800 */
[--C-:B------:R-:W-:Y:S02]  /*8110*/  FFMA.FTZ R36, R40, c[0x0][0x2d0], -R109.reuse ;  /* 0x0000b40028247a23 */ /* 0x100fe4000001086d */
[--C-:B------:R-:W-:Y:S02]  /*8120*/  FFMA.FTZ R40, R48, c[0x0][0x2d0], -R109.reuse ;  /* 0x0000b40030287a23 */ /* 0x100fe4000001086d */
[C---:B--2---:R-:W-:Y:S04]  /*8130*/  HMMA.16816.F32.BF16 R12, R20.reuse, R120, R12 ;  /* 0x00000078140c723c */ /* 0x044fe8000004180c */
[--C-:B------:R-:W-:Y:S01]  /*8140*/  FFMA.FTZ R48, R57, c[0x0][0x2d0], -R109.reuse ;  /* 0x0000b40039307a23 */ /* 0x100fe2000001086d */
[----:B------:R-:W2:Y:S03]  /*8150*/  MUFU.EX2 R145, R36 ;  /* 0x0000002400917308 */ /* 0x000ea60000000800 */
[C---:B------:R-:W-:Y:S01]  /*8160*/  HMMA.16816.F32.BF16 R92, R20.reuse, R122, R92 ;  /* 0x0000007a145c723c */ /* 0x040fe2000004185c */
[----:B------:R-:W-:Y:S06]  /*8170*/  LDSM.16.MT88.4 R120, [R199+0x2000] ;  /* 0x00200000c778783b */ /* 0x000fec0000004200 */
[----:B------:R-:W-:Y:S01]  /*8180*/  MUFU.EX2 R141, R40 ;  /* 0x00000028008d7308 */ /* 0x000fe20000000800 */
[C---:B------:R-:W-:Y:S01]  /*8190*/  HMMA.16816.F32.BF16 R96, R20.reuse, R124, R96 ;  /* 0x0000007c1460723c */ /* 0x040fe20000041860 */
[----:B---3--:R-:W-:Y:S03]  /*81a0*/  LDSM.16.MT88.4 R28, [R200+0x1800] ;  /* 0x00180000c81c783b */ /* 0x008fe60000004200 */
[----:B----4-:R-:W-:Y:S04]  /*81b0*/  FADD.FTZ R2, R149, R2 ;  /* 0x0000000295027221 */ /* 0x010fe80000010000 */
[C---:B------:R-:W-:Y:S04]  /*81c0*/  HMMA.16816.F32.BF16 R100, R20.reuse, R126, R100 ;  /* 0x0000007e1464723c */ /* 0x040fe80000041864 */
[----:B------:R-:W-:Y:S04]  /*81d0*/  FADD.FTZ R2, R148, R2 ;  /* 0x0000000294027221 */ /* 0x000fe80000010000 */
[C---:B-1----:R-:W-:Y:S04]  /*81e0*/  HMMA.16816.F32.BF16 R16, R20.reuse, R24, R16 ;  /* 0x000000181410723c */ /* 0x042fe80000041810 */
[----:B--2---:R-:W-:Y:S04]  /*81f0*/  FADD.FTZ R2, R145, R2 ;  /* 0x0000000291027221 */ /* 0x004fe80000010000 */
[----:B------:R-:W-:Y:S01]  /*8200*/  HMMA.16816.F32.BF16 R104, R20, R26, R104 ;  /* 0x0000001a1468723c */ /* 0x000fe20000041868 */
[----:B------:R-:W1:Y:S06]  /*8210*/  LDSM.16.MT88.4 R24, [R198+0x1800] ;  /* 0x00180000c618783b */ /* 0x000e6c0000004200 */
[----:B------:R-:W-:Y:S02]  /*8220*/  F2FP.BF16.PACK_AB R20, R160, R161 ;  /* 0x000000a1a014723e */ /* 0x000fe400000010ff */
[----:B------:R-:W-:Y:S03]  /*8230*/  F2FP.BF16.PACK_AB R21, R154, R155 ;  /* 0x0000009b9a15723e */ /* 0x000fe600000010ff */
[----:B------:R-:W-:Y:S02]  /*8240*/  F2FP.BF16.PACK_AB R22, R152, R153 ;  /* 0x000000999816723e */ /* 0x000fe400000010ff */
[----:B------:R-:W-:Y:S07]  /*8250*/  F2FP.BF16.PACK_AB R23, R150, R151 ;  /* 0x000000979617723e */ /* 0x000fee00000010ff */
[C---:B------:R-:W-:Y:S08]  /*8260*/  HMMA.16816.F32.BF16 R4, R20.reuse, R116, R4 ;  /* 0x000000741404723c */ /* 0x040ff00000041804 */
[C---:B------:R-:W-:Y:S01]  /*8270*/  HMMA.16816.F32.BF16 R8, R20.reuse, R118, R8 ;  /* 0x000000761408723c */ /* 0x040fe20000041808 */
[----:B------:R-:W-:Y:S07]  /*8280*/  LDSM.16.MT88.4 R116, [R200+0x5000] ;  /* 0x00500000c874783b */ /* 0x000fee0000004200 */
[C---:B------:R-:W-:Y:S07]  /*8290*/  HMMA.16816.F32.BF16 R60, R20.reuse, R32, R60 ;  /* 0x00000020143c723c */ /* 0x040fee000004183c */
[----:B------:R-:W-:Y:S01]  /*82a0*/  FFMA.FTZ R32, R39, c[0x0][0x2d0], -R108 ;  /* 0x0000b40027207a23 */ /* 0x000fe2000001086c */
[C---:B------:R-:W-:Y:S01]  /*82b0*/  HMMA.16816.F32.BF16 R64, R20.reuse, R34, R64 ;  /* 0x000000221440723c */ /* 0x040fe20000041840 */
[----:B------:R-:W-:Y:S02]  /*82c0*/  LDSM.16.MT88.4 R36, [R198+0x5000] ;  /* 0x00500000c624783b */ /* 0x000fe40000004200 */
[----:B------:R2:W3:Y:S05]  /*82d0*/  MUFU.EX2 R146, R32 ;  /* 0x0000002000927308 */ /* 0x0004ea0000000800 */
[C---:B-1----:R-:W-:Y:S07]  /*82e0*/  HMMA.16816.F32.BF16 R68, R20.reuse, R24, R68 ;  /* 0x000000181444723c */ /* 0x042fee0000041844 */
[--C-:B------:R-:W-:Y:S01]  /*82f0*/  FFMA.FTZ R24, R41, c[0x0][0x2d0], -R109.reuse ;  /* 0x0000b40029187a23 */ /* 0x100fe2000001086d */
[C---:B------:R-:W-:Y:S03]  /*8300*/  HMMA.16816.F32.BF16 R72, R20.reuse, R26, R72 ;  /* 0x0000001a1448723c */ /* 0x040fe60000041848 */
[----:B------:R1:W4:Y:S05]  /*8310*/  MUFU.EX2 R144, R24 ;  /* 0x0000001800907308 */ /* 0x00032a0000000800 */
[C---:B------:R-:W-:Y:S01]  /*8320*/  HMMA.16816.F32.BF16 R76, R20.reuse, R28, R76 ;  /* 0x0000001c144c723c */ /* 0x040fe2000004184c */
[----:B--2---:R-:W2:Y:S03]  /*8330*/  LDSM.16.MT88.4 R32, [R199+0x5000] ;  /* 0x00500000c720783b */ /* 0x004ea60000004200 */
[----:B---3--:R-:W-:Y:S03]  /*8340*/  FADD.FTZ R0, R146, R0 ;  /* 0x0000000092007221 */ /* 0x008fe60000010000 */
[--C-:B------:R-:W-:Y:S01]  /*8350*/  FFMA.FTZ R28, R43, c[0x0][0x2d0], -R108.reuse ;  /* 0x0000b4002b1c7a23 */ /* 0x100fe2000001086c */
[C---:B------:R-:W-:Y:S03]  /*8360*/  HMMA.16816.F32.BF16 R80, R20.reuse, R30, R80 ;  /* 0x0000001e1450723c */ /* 0x040fe60000041850 */
[----:B------:R3:W-:Y:S05]  /*8370*/  MUFU.EX2 R142, R28 ;  /* 0x0000001c008e7308 */ /* 0x0007ea0000000800 */
[C---:B------:R-:W-:Y:S04]  /*8380*/  HMMA.16816.F32.BF16 R84, R20.reuse, R112, R84 ;  /* 0x000000701454723c */ /* 0x040fe80000041854 */
[----:B-1----:R-:W-:Y:S02]  /*8390*/  FFMA.FTZ R24, R42, c[0x0][0x2d0], -R108 ;  /* 0x0000b4002a187a23 */ /* 0x002fe4000001086c */
[----:B------:R-:W-:Y:S01]  /*83a0*/  LDSM.16.MT88.4 R40, [R199+0x6000] ;  /* 0x00600000c728783b */ /* 0x000fe20000004200 */
[----:B----4-:R-:W-:Y:S01]  /*83b0*/  FADD.FTZ R2, R144, R2 ;  /* 0x0000000290027221 */ /* 0x010fe20000010000 */
[C---:B------:R-:W-:Y:S01]  /*83c0*/  HMMA.16816.F32.BF16 R88, R20.reuse, R114, R88 ;  /* 0x000000721458723c */ /* 0x040fe20000041858 */
[----:B------:R1:W4:Y:S05]  /*83d0*/  MUFU.EX2 R143, R24 ;  /* 0x00000018008f7308 */ /* 0x00032a0000000800 */
[----:B---3--:R-:W-:Y:S02]  /*83e0*/  LDSM.16.MT88.4 R28, [R198+0x2000] ;  /* 0x00200000c61c783b */ /* 0x008fe40000004200 */
[C---:B--2---:R-:W-:Y:S06]  /*83f0*/  HMMA.16816.F32.BF16 R12, R20.reuse, R32, R12 ;  /* 0x00000020140c723c */ /* 0x044fec000004180c */
[----:B-1----:R-:W1:Y:S01]  /*8400*/  LDSM.16.MT88.4 R24, [R197+0x2000] ;  /* 0x00200000c518783b */ /* 0x002e620000004200 */
[----:B----4-:R-:W-:Y:S01]  /*8410*/  FADD.FTZ R0, R143, R0 ;  /* 0x000000008f007221 */ /* 0x010fe20000010000 */
[C---:B------:R-:W-:Y:S04]  /*8420*/  HMMA.16816.F32.BF16 R92, R20.reuse, R34, R92 ;  /* 0x00000022145c723c */ /* 0x040fe8000004185c */
[----:B------:R-:W-:Y:S02]  /*8430*/  FADD.FTZ R0, R142, R0 ;  /* 0x000000008e007221 */ /* 0x000fe40000010000 */
[----:B------:R-:W2:Y:S02]  /*8440*/  LDSM.16.MT88.4 R32, [R200+0x2000] ;  /* 0x00200000c820783b */ /* 0x000ea40000004200 */
[C---:B------:R-:W-:Y:S07]  /*8450*/  HMMA.16816.F32.BF16 R96, R20.reuse, R36, R96 ;  /* 0x000000241460723c */ /* 0x040fee0000041860 */
[--C-:B------:R-:W-:Y:S01]  /*8460*/  FFMA.FTZ R36, R44, c[0x0][0x2d0], -R109.reuse ;  /* 0x0000b4002c247a23 */ /* 0x100fe2000001086d */
[C---:B------:R-:W-:Y:S03]  /*8470*/  HMMA.16816.F32.BF16 R100, R20.reuse, R38, R100 ;  /* 0x000000261464723c */ /* 0x040fe60000041864 */
[----:B------:R3:W4:Y:S05]  /*8480*/  MUFU.EX2 R127, R36 ;  /* 0x00000024007f7308 */ /* 0x00072a0000000800 */
[C---:B------:R-:W-:Y:S08]  /*8490*/  HMMA.16816.F32.BF16 R16, R20.reuse, R116, R16 ;  /* 0x000000741410723c */ /* 0x040ff00000041810 */
[----:B------:R-:W-:Y:S01]  /*84a0*/  HMMA.16816.F32.BF16 R104, R20, R118, R104 ;  /* 0x000000761468723c */ /* 0x000fe20000041868 */
[----:B------:R-:W-:Y:S06]  /*84b0*/  LDSM.16.MT88.4 R116, [R197+0x3000] ;  /* 0x00300000c574783b */ /* 0x000fec0000004200 */
[----:B------:R-:W-:Y:S02]  /*84c0*/  F2FP.BF16.PACK_AB R20, R148, R149 ;  /* 0x000000959414723e */ /* 0x000fe400000010ff */
[----:B------:R-:W-:Y:S01]  /*84d0*/  F2FP.BF16.PACK_AB R21, R146, R147 ;  /* 0x000000939215723e */ /* 0x000fe200000010ff */
[----:B---3--:R-:W-:Y:S02]  /*84e0*/  LDSM.16.MT88.4 R36, [R199+0x5800] ;  /* 0x00580000c724783b */ /* 0x008fe40000004200 */
[----:B------:R-:W-:Y:S01]  /*84f0*/  F2FP.BF16.PACK_AB R22, R144, R145 ;  /* 0x000000919016723e */ /* 0x000fe200000010ff */
[----:B----4-:R-:W-:Y:S01]  /*8500*/  FADD.FTZ R2, R127, R2 ;  /* 0x000000027f027221 */ /* 0x010fe20000010000 */
[----:B------:R-:W-:Y:S07]  /*8510*/  F2FP.BF16.PACK_AB R23, R142, R143 ;  /* 0x0000008f8e17723e */ /* 0x000fee00000010ff */
[C---:B-1----:R-:W-:Y:S08]  /*8520*/  HMMA.16816.F32.BF16 R4, R20.reuse, R24, R4 ;  /* 0x000000181404723c */ /* 0x042ff00000041804 */
[C---:B------:R-:W-:Y:S01]  /*8530*/  HMMA.16816.F32.BF16 R8, R20.reuse, R26, R8 ;  /* 0x0000001a1408723c */ /* 0x040fe20000041808 */
[----:B------:R-:W1:Y:S07]  /*8540*/  LDSM.16.MT88.4 R24, [R197+0x5800] ;  /* 0x00580000c518783b */ /* 0x000e6e0000004200 */
[C---:B------:R-:W-:Y:S08]  /*8550*/  HMMA.16816.F32.BF16 R60, R20.reuse, R120, R60 ;  /* 0x00000078143c723c */ /* 0x040ff0000004183c */
[C---:B------:R-:W-:Y:S08]  /*8560*/  HMMA.16816.F32.BF16 R64, R20.reuse, R122, R64 ;  /* 0x0000007a1440723c */ /* 0x040ff00000041840 */
[C---:B------:R-:W-:Y:S07]  /*8570*/  HMMA.16816.F32.BF16 R68, R20.reuse, R28, R68 ;  /* 0x0000001c1444723c */ /* 0x040fee0000041844 */
[--C-:B------:R-:W-:Y:S01]  /*8580*/  FFMA.FTZ R28, R45, c[0x0][0x2d0], -R109.reuse ;  /* 0x0000b4002d1c7a23 */ /* 0x100fe2000001086d */
[C---:B------:R-:W-:Y:S03]  /*8590*/  HMMA.16816.F32.BF16 R72, R20.reuse, R30, R72 ;  /* 0x0000001e1448723c */ /* 0x040fe60000041848 */
[----:B------:R3:W4:Y:S05]  /*85a0*/  MUFU.EX2 R126, R28 ;  /* 0x0000001c007e7308 */ /* 0x00072a0000000800 */
[C---:B--2---:R-:W-:Y:S07]  /*85b0*/  HMMA.16816.F32.BF16 R76, R20.reuse, R32, R76 ;  /* 0x00000020144c723c */ /* 0x044fee000004184c */
[--C-:B------:R-:W-:Y:S01]  /*85c0*/  FFMA.FTZ R32, R47, c[0x0][0x2d0], -R108.reuse ;  /* 0x0000b4002f207a23 */ /* 0x100fe2000001086c */
[C---:B------:R-:W-:Y:S03]  /*85d0*/  HMMA.16816.F32.BF16 R80, R20.reuse, R34, R80 ;  /* 0x000000221450723c */ /* 0x040fe60000041850 */
[----:B------:R2:W-:Y:S05]  /*85e0*/  MUFU.EX2 R124, R32 ;  /* 0x00000020007c7308 */ /* 0x0005ea0000000800 */
[C---:B-1----:R-:W-:Y:S04]  /*85f0*/  HMMA.16816.F32.BF16 R84, R20.reuse, R24, R84 ;  /* 0x000000181454723c */ /* 0x042fe80000041854 */
[----:B---3--:R-:W-:Y:S02]  /*8600*/  FFMA.FTZ R28, R46, c[0x0][0x2d0], -R108 ;  /* 0x0000b4002e1c7a23 */ /* 0x008fe4000001086c */
[----:B------:R-:W-:Y:S01]  /*8610*/  LDSM.16.MT88.4 R44, [R198+0x6000] ;  /* 0x00600000c62c783b */ /* 0x000fe20000004200 */
[--C-:B------:R-:W-:Y:S01]  /*8620*/  FFMA.FTZ R24, R49, c[0x0][0x2d0], -R109.reuse ;  /* 0x0000b40031187a23 */ /* 0x100fe2000001086d */
[C---:B------:R-:W-:Y:S01]  /*8630*/  HMMA.16816.F32.BF16 R88, R20.reuse, R26, R88 ;  /* 0x0000001a1458723c */ /* 0x040fe20000041858 */
[----:B------:R1:W3:Y:S03]  /*8640*/  MUFU.EX2 R125, R28 ;  /* 0x0000001c007d7308 */ /* 0x0002e60000000800 */
[----:B----4-:R-:W-:Y:S04]  /*8650*/  FADD.FTZ R2, R126, R2 ;  /* 0x000000027e027221 */ /* 0x010fe80000010000 */
[C---:B------:R-:W-:Y:S03]  /*8660*/  HMMA.16816.F32.BF16 R12, R20.reuse, R36, R12 ;  /* 0x00000024140c723c */ /* 0x040fe6000004180c */
[----:B------:R4:W-:Y:S01]  /*8670*/  MUFU.EX2 R140, R24 ;  /* 0x00000018008c7308 */ /* 0x0009e20000000800 */
[----:B--2---:R-:W-:Y:S01]  /*8680*/  LDSM.16.MT88.4 R32, [R200+0x5800] ;  /* 0x00580000c820783b */ /* 0x004fe20000004200 */
[----:B------:R-:W-:Y:S02]  /*8690*/  FADD.FTZ R2, R141, R2 ;  /* 0x000000028d027221 */ /* 0x000fe40000010000 */
[----:B------:R-:W-:Y:S01]  /*86a0*/  FFMA.FTZ R36, R51, c[0x0][0x2d0], -R108 ;  /* 0x0000b40033247a23 */ /* 0x000fe2000001086c */
[C---:B------:R-:W-:Y:S05]  /*86b0*/  HMMA.16816.F32.BF16 R92, R20.reuse, R38, R92 ;  /* 0x00000026145c723c */ /* 0x040fea000004185c */
[----:B------:R2:W-:Y:S01]  /*86c0*/  MUFU.EX2 R138, R36 ;  /* 0x00000024008a7308 */ /* 0x0005e20000000800 */
[----:B-1----:R-:W1:Y:S01]  /*86d0*/  LDSM.16.MT88.4 R28, [R198+0x5800] ;  /* 0x00580000c61c783b */ /* 0x002e620000004200 */
[----:B---3--:R-:W-:Y:S05]  /*86e0*/  FADD.FTZ R0, R125, R0 ;  /* 0x000000007d007221 */ /* 0x008fea0000010000 */
[----:B------:R-:W-:Y:S02]  /*86f0*/  FADD.FTZ R0, R124, R0 ;  /* 0x000000007c007221 */ /* 0x000fe40000010000 */
[----:B----4-:R-:W-:Y:S02]  /*8700*/  FFMA.FTZ R24, R50, c[0x0][0x2d0], -R108 ;  /* 0x0000b40032187a23 */ /* 0x010fe4000001086c */
[----:B------:R-:W-:Y:S01]  /*8710*/  MUFU.EX2 R50, R48 ;  /* 0x0000003000327308 */ /* 0x000fe20000000800 */
[----:B--2---:R-:W-:Y:S09]  /*8720*/  LDSM.16.MT88.4 R36, [R199+0x2800] ;  /* 0x00280000c724783b */ /* 0x004ff20000004200 */
[----:B------:R2:W3:Y:S01]  /*8730*/  MUFU.EX2 R139, R24 ;  /* 0x00000018008b7308 */ /* 0x0004e20000000800 */
[C---:B-1----:R-:W-:Y:S01]  /*8740*/  HMMA.16816.F32.BF16 R96, R20.reuse, R28, R96 ;  /* 0x0000001c1460723c */ /* 0x042fe20000041860 */
[----:B--2---:R-:W1:Y:S06]  /*8750*/  LDSM.16.MT88.4 R24, [R197+0x2800] ;  /* 0x00280000c518783b */ /* 0x004e6c0000004200 */
[--C-:B------:R-:W-:Y:S01]  /*8760*/  FFMA.FTZ R28, R52, c[0x0][0x2d0], -R109.reuse ;  /* 0x0000b400341c7a23 */ /* 0x100fe2000001086d */
[C---:B------:R-:W-:Y:S03]  /*8770*/  HMMA.16816.F32.BF16 R100, R20.reuse, R30, R100 ;  /* 0x0000001e1464723c */ /* 0x040fe60000041864 */
[----:B------:R2:W-:Y:S01]  /*8780*/  MUFU.EX2 R137, R28 ;  /* 0x0000001c00897308 */ /* 0x0005e20000000800 */
[----:B---3--:R-:W-:Y:S04]  /*8790*/  FADD.FTZ R0, R139, R0 ;  /* 0x000000008b007221 */ /* 0x008fe80000010000 */
[C---:B------:R-:W-:Y:S07]  /*87a0*/  HMMA.16816.F32.BF16 R16, R20.reuse, R32, R16 ;  /* 0x000000201410723c */ /* 0x040fee0000041810 */
[--C-:B------:R-:W-:Y:S01]  /*87b0*/  FFMA.FTZ R32, R53, c[0x0][0x2d0], -R109.reuse ;  /* 0x0000b40035207a23 */ /* 0x100fe2000001086d */
[----:B------:R-:W-:Y:S03]  /*87c0*/  HMMA.16816.F32.BF16 R104, R20, R34, R104 ;  /* 0x000000221468723c */ /* 0x000fe60000041868 */
[----:B------:R3:W4:Y:S04]  /*87d0*/  MUFU.EX2 R136, R32 ;  /* 0x0000002000887308 */ /* 0x0007280000000800 */
[----:B------:R-:W-:Y:S02]  /*87e0*/  F2FP.BF16.PACK_AB R20, R126, R127 ;  /* 0x0000007f7e14723e */ /* 0x000fe400000010ff */
[----:B------:R-:W-:Y:S01]  /*87f0*/  F2FP.BF16.PACK_AB R21, R124, R125 ;  /* 0x0000007d7c15723e */ /* 0x000fe200000010ff */
[----:B--2---:R-:W2:Y:S02]  /*8800*/  LDSM.16.MT88.4 R28, [R198+0x2800] ;  /* 0x00280000c61c783b */ /* 0x004ea40000004200 */
[----:B------:R-:W-:Y:S02]  /*8810*/  F2FP.BF16.PACK_AB R22, R140, R141 ;  /* 0x0000008d8c16723e */ /* 0x000fe400000010ff */
[----:B------:R-:W-:Y:S07]  /*8820*/  F2FP.BF16.PACK_AB R23, R138, R139 ;  /* 0x0000008b8a17723e */ /* 0x000fee00000010ff */
[C---:B-1----:R-:W-:Y:S01]  /*8830*/  HMMA.16816.F32.BF16 R4, R20.reuse, R24, R4 ;  /* 0x000000181404723c */ /* 0x042fe20000041804 */
[----:B---3--:R-:W1:Y:S06]  /*8840*/  LDSM.16.MT88.4 R32, [R200+0x2800] ;  /* 0x00280000c820783b */ /* 0x008e6c0000004200 */
[--C-:B------:R-:W-:Y:S01]  /*8850*/  FFMA.FTZ R24, R54, c[0x0][0x2d0], -R108.reuse ;  /* 0x0000b40036187a23 */ /* 0x100fe2000001086c */
[C---:B------:R-:W-:Y:S03]  /*8860*/  HMMA.16816.F32.BF16 R8, R20.reuse, R26, R8 ;  /* 0x0000001a1408723c */ /* 0x040fe60000041808 */
[----:B------:R3:W-:Y:S05]  /*8870*/  MUFU.EX2 R53, R24 ;  /* 0x0000001800357308 */ /* 0x0007ea0000000800 */
[C---:B------:R-:W-:Y:S07]  /*8880*/  HMMA.16816.F32.BF16 R60, R20.reuse, R36, R60 ;  /* 0x00000024143c723c */ /* 0x040fee000004183c */
[----:B------:R-:W-:Y:S01]  /*8890*/  FFMA.FTZ R36, R56, c[0x0][0x2d0], -R109 ;  /* 0x0000b40038247a23 */ /* 0x000fe2000001086d */
[C---:B------:R-:W-:Y:S03]  /*88a0*/  HMMA.16816.F32.BF16 R64, R20.reuse, R38, R64 ;  /* 0x000000261440723c */ /* 0x040fe60000041840 */
[----:B------:R5:W-:Y:S01]  /*88b0*/  MUFU.EX2 R51, R36 ;  /* 0x0000002400337308 */ /* 0x000be20000000800 */
[----:B------:R-:W-:Y:S04]  /*88c0*/  MOV R109, R3 ;  /* 0x00000003006d7202 */ /* 0x000fe80000000f00 */
[C---:B--2---:R-:W-:Y:S04]  /*88d0*/  HMMA.16816.F32.BF16 R68, R20.reuse, R28, R68 ;  /* 0x0000001c1444723c */ /* 0x044fe80000041844 */
[--C-:B---3--:R-:W-:Y:S03]  /*88e0*/  FFMA.FTZ R24, R55, c[0x0][0x2d0], -R108.reuse ;  /* 0x0000b40037187a23 */ /* 0x108fe6000001086c */
[--C-:B------:R-:W-:Y:S01]  /*88f0*/  FFMA.FTZ R28, R58, c[0x0][0x2d0], -R108.reuse ;  /* 0x0000b4003a1c7a23 */ /* 0x100fe2000001086c */
[C---:B------:R-:W-:Y:S01]  /*8900*/  HMMA.16816.F32.BF16 R72, R20.reuse, R30, R72 ;  /* 0x0000001e1448723c */ /* 0x040fe20000041848 */
[----:B------:R2:W3:Y:S03]  /*8910*/  MUFU.EX2 R52, R24 ;  /* 0x0000001800347308 */ /* 0x0004e60000000800 */
[----:B------:R-:W-:Y:S04]  /*8920*/  FFMA.FTZ R108, R59, c[0x0][0x2d0], -R108 ;  /* 0x0000b4003b6c7a23 */ /* 0x000fe8000001086c */
[C---:B-1----:R-:W-:Y:S01]  /*8930*/  HMMA.16816.F32.BF16 R76, R20.reuse, R32, R76 ;  /* 0x00000020144c723c */ /* 0x042fe2000004184c */
[----:B-----5:R-:W-:Y:S02]  /*8940*/  LDSM.16.MT88.4 R36, [R200+0x6000] ;  /* 0x00600000c824783b */ /* 0x020fe40000004200 */
[----:B------:R1:W-:Y:S05]  /*8950*/  MUFU.EX2 R49, R28 ;  /* 0x0000001c00317308 */ /* 0x0003ea0000000800 */
[C---:B------:R-:W-:Y:S01]  /*8960*/  HMMA.16816.F32.BF16 R80, R20.reuse, R34, R80 ;  /* 0x000000221450723c */ /* 0x040fe20000041850 */
[----:B------:R-:W-:Y:S04]  /*8970*/  LDSM.16.MT88.4 R32, [R198+0x3000] ;  /* 0x00300000c620783b */ /* 0x000fe80000004200 */
[----:B------:R-:W5:Y:S04]  /*8980*/  MUFU.EX2 R48, R108 ;  /* 0x0000006c00307308 */ /* 0x000f680000000800 */
[----:B--2---:R-:W2:Y:S08]  /*8990*/  LDSM.16.MT88.4 R24, [R197+0x6000] ;  /* 0x00600000c518783b */ /* 0x004eb00000004200 */
[----:B-1----:R-:W1:Y:S01]  /*89a0*/  LDSM.16.MT88.4 R28, [R199+0x3000] ;  /* 0x00300000c71c783b */ /* 0x002e620000004200 */
[C---:B--2---:R-:W-:Y:S08]  /*89b0*/  HMMA.16816.F32.BF16 R84, R20.reuse, R24, R84 ;  /* 0x000000181454723c */ /* 0x044ff00000041854 */
[C---:B------:R-:W-:Y:S01]  /*89c0*/  HMMA.16816.F32.BF16 R88, R20.reuse, R26, R88 ;  /* 0x0000001a1458723c */ /* 0x040fe20000041858 */
[----:B------:R-:W2:Y:S07]  /*89d0*/  LDSM.16.MT88.4 R24, [R200+0x3000] ;  /* 0x00300000c818783b */ /* 0x000eae0000004200 */
[C---:B------:R-:W-:Y:S08]  /*89e0*/  HMMA.16816.F32.BF16 R12, R20.reuse, R40, R12 ;  /* 0x00000028140c723c */ /* 0x040ff0000004180c */
[C---:B------:R-:W-:Y:S08]  /*89f0*/  HMMA.16816.F32.BF16 R92, R20.reuse, R42, R92 ;  /* 0x0000002a145c723c */ /* 0x040ff0000004185c */
[C---:B------:R-:W-:Y:S08]  /*8a00*/  HMMA.16816.F32.BF16 R96, R20.reuse, R44, R96 ;  /* 0x0000002c1460723c */ /* 0x040ff00000041860 */
[C---:B------:R-:W-:Y:S08]  /*8a10*/  HMMA.16816.F32.BF16 R100, R20.reuse, R46, R100 ;  /* 0x0000002e1464723c */ /* 0x040ff00000041864 */
[C---:B------:R-:W-:Y:S08]  /*8a20*/  HMMA.16816.F32.BF16 R16, R20.reuse, R36, R16 ;  /* 0x000000241410723c */ /* 0x040ff00000041810 */
[----:B------:R-:W-:Y:S07]  /*8a30*/  HMMA.16816.F32.BF16 R104, R20, R38, R104 ;  /* 0x000000261468723c */ /* 0x000fee0000041868 */
[----:B----4-:R-:W-:Y:S02]  /*8a40*/  F2FP.BF16.PACK_AB R20, R136, R137 ;  /* 0x000000898814723e */ /* 0x010fe400000010ff */
[----:B---3--:R-:W-:Y:S03]  /*8a50*/  F2FP.BF16.PACK_AB R21, R52, R53 ;  /* 0x000000353415723e */ /* 0x008fe600000010ff */
[----:B------:R-:W-:Y:S02]  /*8a60*/  F2FP.BF16.PACK_AB R22, R50, R51 ;  /* 0x000000333216723e */ /* 0x000fe400000010ff */
[----:B-----5:R-:W-:Y:S07]  /*8a70*/  F2FP.BF16.PACK_AB R23, R48, R49 ;  /* 0x000000313017723e */ /* 0x020fee00000010ff */
[C---:B------:R-:W-:Y:S01]  /*8a80*/  HMMA.16816.F32.BF16 R112, R20.reuse, R116, R4 ;  /* 0x000000741470723c */ /* 0x040fe20000041804 */
[----:B------:R-:W3:Y:S07]  /*8a90*/  LDSM.16.MT88.4 R4, [R197+0x6800] ;  /* 0x00680000c504783b */ /* 0x000eee0000004200 */
[C---:B------:R-:W-:Y:S01]  /*8aa0*/  HMMA.16816.F32.BF16 R116, R20.reuse, R118, R8 ;  /* 0x000000761474723c */ /* 0x040fe20000041808 */
[----:B------:R-:W4:Y:S07]  /*8ab0*/  LDSM.16.MT88.4 R8, [R199+0x6800] ;  /* 0x00680000c708783b */ /* 0x000f2e0000004200 */
[C---:B-1----:R-:W-:Y:S08]  /*8ac0*/  HMMA.16816.F32.BF16 R60, R20.reuse, R28, R60 ;  /* 0x0000001c143c723c */ /* 0x042ff0000004183c */
[C---:B------:R-:W-:Y:S08]  /*8ad0*/  HMMA.16816.F32.BF16 R64, R20.reuse, R30, R64 ;  /* 0x0000001e1440723c */ /* 0x040ff00000041840 */
[C---:B------:R-:W-:Y:S08]  /*8ae0*/  HMMA.16816.F32.BF16 R68, R20.reuse, R32, R68 ;  /* 0x000000201444723c */ /* 0x040ff00000041844 */
[C---:B------:R-:W-:Y:S08]  /*8af0*/  HMMA.16816.F32.BF16 R72, R20.reuse, R34, R72 ;  /* 0x000000221448723c */ /* 0x040ff00000041848 */
[C---:B--2---:R-:W-:Y:S08]  /*8b00*/  HMMA.16816.F32.BF16 R76, R20.reuse, R24, R76 ;  /* 0x00000018144c723c */ /* 0x044ff0000004184c */
[C---:B------:R-:W-:Y:S01]  /*8b10*/  HMMA.16816.F32.BF16 R80, R20.reuse, R26, R80 ;  /* 0x0000001a1450723c */ /* 0x040fe20000041850 */
[----:B------:R-:W1:Y:S07]  /*8b20*/  LDSM.16.MT88.4 R24, [R198+0x6800] ;  /* 0x00680000c618783b */ /* 0x000e6e0000004200 */
[C---:B---3--:R-:W-:Y:S08]  /*8b30*/  HMMA.16816.F32.BF16 R84, R20.reuse, R4, R84 ;  /* 0x000000041454723c */ /* 0x048ff00000041854 */
[C---:B------:R-:W-:Y:S01]  /*8b40*/  HMMA.16816.F32.BF16 R88, R20.reuse, R6, R88 ;  /* 0x000000061458723c */ /* 0x040fe20000041858 */
[----:B------:R-:W2:Y:S07]  /*8b50*/  LDSM.16.MT88.4 R4, [R200+0x6800] ;  /* 0x00680000c804783b */ /* 0x000eae0000004200 */
[C---:B----4-:R-:W-:Y:S08]  /*8b60*/  HMMA.16816.F32.BF16 R120, R20.reuse, R8, R12 ;  /* 0x000000081478723c */ /* 0x050ff0000004180c */
[C---:B------:R-:W-:Y:S08]  /*8b70*/  HMMA.16816.F32.BF16 R92, R20.reuse, R10, R92 ;  /* 0x0000000a145c723c */ /* 0x040ff0000004185c */
[C---:B-1----:R-:W-:Y:S08]  /*8b80*/  HMMA.16816.F32.BF16 R96, R20.reuse, R24, R96 ;  /* 0x000000181460723c */ /* 0x042ff00000041860 */
[C---:B------:R-:W-:Y:S08]  /*8b90*/  HMMA.16816.F32.BF16 R100, R20.reuse, R26, R100 ;  /* 0x0000001a1464723c */ /* 0x040ff00000041864 */
[C---:B--2---:R-:W-:Y:S07]  /*8ba0*/  HMMA.16816.F32.BF16 R124, R20.reuse, R4, R16 ;  /* 0x00000004147c723c */ /* 0x044fee0000041810 */
        /* <DEDUP_REMOVED lines=11> */
[----:B------:R-:W-:-:S05]  /*8c60*/  @P0 BRA `(.L_x_1480) ;  /* 0xffffcf2000000947 */ /* 0x000fca000383ffff */
.L_x_1477:
[----:B------:R-:W-:Y:S05]  /*8c70*/  BRA.DIV ~URZ, `(.L_x_1481) ;  /* 0x00003f027f007947 */ /* 0x000fea000b800000 */
[----:B------:R-:W1:Y:S04]  /*8c80*/  SHFL.BFLY PT, R0, R226, 0x2, 0x1f ;  /* 0x0c401f00e2007f89 */ /* 0x000e6800000e0000 */
[----:B------:R-:W2:Y:S01]  /*8c90*/  SHFL.BFLY PT, R3, R227, 0x2, 0x1f ;  /* 0x0c401f00e3037f89 */ /* 0x000ea200000e0000 */
[----:B-1----:R-:W-:-:S02]  /*8ca0*/  FADD.FTZ R0, R0, R226 ;  /* 0x000000e200007221 */ /* 0x002fc40000010000 */
[----:B--2---:R-:W-:-:S03]  /*8cb0*/  FADD.FTZ R3, R3, R227 ;  /* 0x000000e303037221 */ /* 0x004fc60000010000 */
[----:B------:R-:W1:Y:S04]  /*8cc0*/  SHFL.BFLY PT, R2, R0, 0x1, 0x1f ;  /* 0x0c201f0000027f89 */ /* 0x000e6800000e0000 */
[----:B------:R2:W3:Y:S01]  /*8cd0*/  SHFL.BFLY PT, R4, R3, 0x1, 0x1f ;  /* 0x0c201f0003047f89 */ /* 0x0004e200000e0000 */
[----:B-1----:R-:W-:-:S05]  /*8ce0*/  FADD.FTZ R0, R0, R2 ;  /* 0x0000000200007221 */ /* 0x002fca0000010000 */
.L_x_1544:
        /* <DEDUP_REMOVED lines=85> */
.L_x_1474:
[----:B------:R-:W2:Y:S01]  /*9240*/  S2R R2, SR_TID.X ;  /* 0x0000000000027919 */ /* 0x000ea20000002100 */
[----:B------:R-:W-:Y:S01]  /*9250*/  BSSY B0, `(.L_x_1482) ;  /* 0x0000010000007945 */ /* 0x000fe20003800000 */
[----:B--2---:R-:W-:-:S13]  /*9260*/  LOP3.LUT P0, RZ, R2, 0xff, RZ, 0xc0, !PT ;  /* 0x000000ff02ff7812 */ /* 0x004fda000780c0ff */
[----:B------:R-:W-:Y:S05]  /*9270*/  @P0 BRA `(.L_x_1483) ;  /* 0x000000d000000947 */ /* 0x000fea0003800000 */
[----:B------:R-:W2:Y:S01]  /*9280*/  S2R R4, SR_LANEID ;  /* 0x0000000000047919 */ /* 0x000ea20000000000 */
        /* <DEDUP_REMOVED lines=11> */
[----:B--2---:R-:W-:-:S06]  /*9340*/  IADD3 R236, R3, c[0x0][0xc], R2 ;  /* 0x0000030003ec7a10 */ /* 0x004fcc0007ffe002 */
.L_x_1483:
[----:B------:R-:W-:Y:S05]  /*9350*/  BSYNC B0 ;  /* 0x0000000000007941 */ /* 0x000fea0003800000 */
.L_x_1482:
[----:B------:R-:W-:Y:S01]  /*9360*/  PRMT R0, R0, 0x9910, RZ ;  /* 0x0000991000007816 */ /* 0x000fe200000000ff */
[----:B------:R-:W-:Y:S01]  /*9370*/  BSSY B1, `(.L_x_1484) ;  /* 0x000028e000017945 */ /* 0x000fe20003800000 */
[----:B------:R-:W-:Y:S01]  /*9380*/  IMAD.MOV.U32 R94, RZ, RZ, R236 ;  /* 0x000000ffff5e7224 */ /* 0x000fe200078e00ec */
[----:B------:R-:W-:Y:S02]  /*9390*/  SHF.R.S32.HI R7, RZ, 0x1f, R235 ;  /* 0x0000001fff077819 */ /* 0x000fe400000114eb */
[----:B------:R-:W-:Y:S02]  /*93a0*/  ISETP.NE.AND P0, PT, R0, RZ, PT ;  /* 0x000000ff0000720c */ /* 0x000fe40003f05270 */
[----:B------:R-:W-:Y:S02]  /*93b0*/  SHF.R.S32.HI R40, RZ, 0x1f, R228 ;  /* 0x0000001fff287819 */ /* 0x000fe400000114e4 */
[----:B------:R-:W-:-:S09]  /*93c0*/  SHF.R.S32.HI R41, RZ, 0x1f, R231 ;  /* 0x0000001fff297819 */ /* 0x000fd200000114e7 */
[----:B------:R-:W-:Y:S05]  /*93d0*/  @!P0 BRA `(.L_x_1485) ;  /* 0x00001d9000008947 */ /* 0x000fea0003800000 */
[----:B------:R-:W2:Y:S04]  /*93e0*/  LDL R13, [R1+0x8] ;  /* 0x00000800010d7983 */ /* 0x000ea80000100800 */
[----:B------:R-:W3:Y:S04]  /*93f0*/  LDL R12, [R1+0xc] ;  /* 0x00000c00010c7983 */ /* 0x000ee80000100800 */
[----:B------:R-:W4:Y:S04]  /*9400*/  LDL R8, [R1+0x14] ;  /* 0x0000140001087983 */ /* 0x000f280000100800 */
[----:B------:R-:W4:Y:S04]  /*9410*/  LDL R11, [R1+0x10] ;  /* 0x00001000010b7983 */ /* 0x000f280000100800 */
[----:B------:R-:W4:Y:S04]  /*9420*/  LDL R10, [R1+0x24] ;  /* 0x00002400010a7983 */ /* 0x000f280000100800 */
[----:B------:R-:W4:Y:S04]  /*9430*/  LDL R6, [R1+0x1c] ;  /* 0x00001c0001067983 */ /* 0x000f280000100800 */
[----:B-1----:R-:W4:Y:S04]  /*9440*/  LDL R5, [R1+0x20] ;  /* 0x0000200001057983 */ /* 0x002f280000100800 */
        /* <DEDUP_REMOVED lines=55> */
[----:B------:R-:W2:Y:S01]  /*97c0*/  LDL.LU R8, [R1] ;  /* 0x0000000001087983 */ /* 0x000ea20000300800 */
        /* <DEDUP_REMOVED lines=32> */
.L_x_1486:
[----:B----4-:R-:W2:Y:S04]  /*99d0*/  LDL R6, [R1+0x30] ;  /* 0x0000300001067983 */ /* 0x010ea80000100800 */
[----:B------:R-:W3:Y:S01]  /*99e0*/  LDL R15, [R1+0x4] ;  /* 0x00000400010f7983 */ /* 0x000ee20000100800 */
[----:B------:R-:W-:Y:S01]  /*99f0*/  IMAD.MOV.U32 R9, RZ, RZ, 0x368 ;  /* 0x00000368ff097424 */ /* 0x000fe200078e00ff */
[----:B------:R-:W-:Y:S01]  /*9a00*/  ISETP.GT.AND P3, PT, R3, 0x1, PT ;  /* 0x000000010300780c */ /* 0x000fe20003f64270 */
[----:B------:R-:W-:Y:S01]  /*9a10*/  IMAD.MOV.U32 R2, RZ, RZ, c[0x0][0x4e8] ;  /* 0x00013a00ff027624 */ /* 0x000fe200078e00ff */
[----:B------:R-:W4:Y:S01]  /*9a20*/  LDL R22, [R1+0x2c] ;  /* 0x00002c0001167983 */ /* 0x000f220000100800 */
[----:B------:R-:W-:-:S02]  /*9a30*/  ISETP.NE.U32.AND P0, PT, RZ, c[0x0][0x500], PT ;  /* 0x00014000ff007a0c */ /* 0x000fc40003f05070 */
[----:B------:R-:W-:Y:S02]  /*9a40*/  SEL R9, R9, 0x328, P3 ;  /* 0x0000032809097807 */ /* 0x000fe40001800000 */
[----:B------:R-:W-:Y:S02]  /*9a50*/  ISETP.NE.AND.EX P0, PT, RZ, c[0x0][0x504], PT, P0 ;  /* 0x00014100ff007a0c */ /* 0x000fe40003f05300 */
[----:B------:R-:W1:Y:S01]  /*9a60*/  LDC.64 R4, c[0x0][R9+0x170] ;  /* 0x00005c0009047b82 */ /* 0x000e620000000a00 */
[----:B------:R-:W-:Y:S02]  /*9a70*/  ISETP.NE.AND P2, PT, R2, 0x1, PT ;  /* 0x000000010200780c */ /* 0x000fe40003f45270 */
[----:B------:R-:W-:Y:S02]  /*9a80*/  SEL R8, R235, RZ, !P0 ;  /* 0x000000ffeb087207 */ /* 0x000fe40004000000 */
[----:B------:R-:W-:-:S03]  /*9a90*/  SEL R3, R7, RZ, !P0 ;  /* 0x000000ff07037207 */ /* 0x000fc60004000000 */
[----:B------:R-:W1:Y:S08]  /*9aa0*/  LDC.64 R12, c[0x0][R9+0x168] ;  /* 0x00005a00090c7b82 */ /* 0x000e700000000a00 */
[----:B------:R2:W2:Y:S08]  /*9ab0*/  LDC.64 R16, c[0x0][R9+0x178] ;  /* 0x00005e0009107b82 */ /* 0x0004b00000000a00 */
[----:B------:R2:W2:Y:S01]  /*9ac0*/  LDC.64 R18, c[0x0][R9+0x160] ;  /* 0x0000580009127b82 */ /* 0x0004a20000000a00 */
[----:B------:R-:W1:Y:S02]  /*9ad0*/  S2R R23, SR_TID.X ;  /* 0x0000000000177919 */ /* 0x000e640000002100 */
[----:B-1----:R-:W-:-:S04]  /*9ae0*/  IMAD R2, R5, R8, RZ ;  /* 0x0000000805027224 */ /* 0x002fc800078e02ff */
[C---:B------:R-:W-:Y:S02]  /*9af0*/  IMAD R11, R4.reuse, R3, R2 ;  /* 0x00000003040b7224 */ /* 0x040fe400078e0202 */
[----:B------:R-:W-:-:S04]  /*9b00*/  IMAD.WIDE.U32 R4, R4, R8, RZ ;  /* 0x0000000804047225 */ /* 0x000fc800078e00ff */
[-C--:B------:R-:W-:Y:S02]  /*9b10*/  IMAD R10, R13, R245.reuse, RZ ;  /* 0x000000f50d0a7224 */ /* 0x080fe400078e02ff */
[----:B--2---:R-:W-:Y:S02]  /*9b20*/  IMAD R9, R237, 0x80, R6 ;  /* 0x00000080ed097824 */ /* 0x004fe400078e0206 */
[----:B------:R-:W-:-:S04]  /*9b30*/  IMAD.WIDE.U32 R6, R12, R245, RZ ;  /* 0x000000f50c067225 */ /* 0x000fc800078e00ff */
[----:B------:R-:W-:-:S04]  /*9b40*/  @P2 IMAD.HI.U32 R3, R9, c[0x0][0x4ec], RZ ;  /* 0x00013b0009032a27 */ /* 0x000fc800078e00ff */
[----:B------:R-:W-:Y:S01]  /*9b50*/  IMAD.MOV.U32 R2, RZ, RZ, R9 ;  /* 0x000000ffff027224 */ /* 0x000fe200078e0009 */
[----:B------:R-:W-:Y:S02]  /*9b60*/  @P2 SHF.R.U32.HI R2, RZ, c[0x0][0x4f0], R3 ;  /* 0x00013c00ff022a19 */ /* 0x000fe40000011603 */
[----:B---3--:R-:W-:Y:S02]  /*9b70*/  SEL R3, R15, RZ, P3 ;  /* 0x000000ff0f037207 */ /* 0x008fe40001800000 */
        /* <DEDUP_REMOVED lines=22> */
[C---:B------:R-:W-:Y:S02]  /*9ce0*/  LEA R4, P0, R2.reuse, R4, 0x2 ;  /* 0x0000000402047211 */ /* 0x040fe400078010ff */
        /* <DEDUP_REMOVED lines=8> */
[----:B------:R4:W2:Y:S01]  /*9d70*/  SHFL.IDX PT, R5, R2, 0x1, 0x1c1f ;  /* 0x003c1f0002057f89 */ /* 0x0008a200000e0000 */
[----:B------:R-:W-:Y:S01]  /*9d80*/  IMAD R11, R14, c[0x0][0x4e8], RZ ;  /* 0x00013a000e0b7a24 */ /* 0x000fe200078e02ff */
[----:B------:R-:W-:Y:S01]  /*9d90*/  LOP3.LUT P0, RZ, R15, 0x3, RZ, 0xc0, !PT ;  /* 0x000000030fff7812 */ /* 0x000fe2000780c0ff */
[----:B----4-:R-:W-:-:S05]  /*9da0*/  IMAD R2, R237, 0x80, R22 ;  /* 0x00000080ed027824 */ /* 0x010fca00078e0216 */
[C---:B------:R-:W-:Y:S02]  /*9db0*/  IADD3 R3, R2.reuse, 0x8, RZ ;  /* 0x0000000802037810 */ /* 0x040fe40007ffe0ff */
[-C--:B------:R-:W-:Y:S02]  /*9dc0*/  ISETP.GE.OR P1, PT, R2, R11.reuse, P0 ;  /* 0x0000000b0200720c */ /* 0x080fe40000726670 */
[----:B------:R-:W-:-:S11]  /*9dd0*/  ISETP.GE.OR P0, PT, R3, R11, P0 ;  /* 0x0000000b0300720c */ /* 0x000fd60000706670 */
[----:B-1----:R1:W-:Y:S01]  /*9de0*/  @!P1 ST.E [R6.64], R21 ;  /* 0x0000001506009985 */ /* 0x0023e2000c101906 */
[----:B------:R-:W-:-:S03]  /*9df0*/  ISETP.GE.AND P1, PT, R2, R11, PT ;  /* 0x0000000b0200720c */ /* 0x000fc60003f26270 */
[----:B--2---:R1:W-:Y:S01]  /*9e00*/  @!P0 ST.E [R4.64], R20 ;  /* 0x0000001404008985 */ /* 0x0043e2000c101906 */
[----:B------:R-:W-:Y:S01]  /*9e10*/  ISETP.GE.AND P0, PT, R3, R11, PT ;  /* 0x0000000b0300720c */ /* 0x000fe20003f06270 */
[----:B------:R-:W-:Y:S05]  /*9e20*/  @P3 BRA `(.L_x_1487) ;  /* 0x0000068000003947 */ /* 0x000fea0003800000 */
[----:B------:R-:W-:Y:S01]  /*9e30*/  IMAD R10, R10, c[0x0][0x3a0], RZ ;  /* 0x0000e8000a0a7a24 */ /* 0x000fe200078e02ff */
[----:B-1----:R-:W-:Y:S01]  /*9e40*/  LEA R4, R234, R230, 0x5 ;  /* 0x000000e6ea047211 */ /* 0x002fe200078e28ff */
[C---:B------:R-:W-:Y:S01]  /*9e50*/  IMAD.WIDE.U32 R2, R0.reuse, c[0x0][0x3a0], RZ ;  /* 0x0000e80000027a25 */ /* 0x040fe200078e00ff */
[----:B------:R-:W-:Y:S01]  /*9e60*/  SHF.R.S32.HI R5, RZ, 0x1f, R8 ;  /* 0x0000001fff057819 */ /* 0x000fe20000011408 */
[----:B------:R1:W2:Y:S01]  /*9e70*/  LDS.128 R16, [R207+0x80] ;  /* 0x00008000cf107984 */ /* 0x0002a20000000c00 */
[----:B------:R-:W-:Y:S01]  /*9e80*/  LEA R4, R237, R4, 0x7 ;  /* 0x00000004ed047211 */ /* 0x000fe200078e38ff */
[----:B------:R-:W-:Y:S02]  /*9e90*/  IMAD R0, R0, c[0x0][0x3a4], R10 ;  /* 0x0000e90000007a24 */ /* 0x000fe400078e020a */
[----:B------:R1:W3:Y:S01]  /*9ea0*/  LDS.128 R24, [R207+0x1080] ;  /* 0x00108000cf187984 */ /* 0x0002e20000000c00 */
[----:B------:R-:W-:-:S02]  /*9eb0*/  IMAD R5, R5, c[0x0][0x3f0], RZ ;  /* 0x0000fc0005057a24 */ /* 0x000fc400078e02ff */
[----:B------:R-:W-:Y:S01]  /*9ec0*/  IADD3 R3, R3, R0, RZ ;  /* 0x0000000003037210 */ /* 0x000fe20007ffe0ff */
[----:B------:R-:W-:Y:S01]  /*9ed0*/  @P2 IMAD.HI.U32 R6, R4, c[0x0][0x4ec], RZ ;  /* 0x00013b0004062a27 */ /* 0x000fe200078e00ff */
[----:B------:R1:W4:Y:S01]  /*9ee0*/  LDS.128 R32, [R207+0x2080] ;  /* 0x00208000cf207984 */ /* 0x0003220000000c00 */
[----:B------:R-:W-:Y:S02]  /*9ef0*/  MOV R0, R4 ;  /* 0x0000000400007202 */ /* 0x000fe40000000f00 */
[C---:B------:R-:W-:Y:S01]  /*9f00*/  IMAD.WIDE.U32 R2, R245.reuse, c[0x0][0x3e8], R2 ;  /* 0x0000fa00f5027a25 */ /* 0x040fe200078e0002 */
[----:B------:R1:W1:Y:S01]  /*9f10*/  LDS.128 R36, [R207+0x3080] ;  /* 0x00308000cf247984 */ /* 0x0002620000000c00 */
[----:B------:R-:W-:Y:S02]  /*9f20*/  @P2 SHF.R.U32.HI R0, RZ, c[0x0][0x4f0], R6 ;  /* 0x00013c00ff002a19 */ /* 0x000fe40000011606 */
[----:B------:R-:W-:Y:S01]  /*9f30*/  IMAD R3, R245, c[0x0][0x3ec], R3 ;  /* 0x0000fb00f5037a24 */ /* 0x000fe200078e0203 */
[----:B------:R1:W1:Y:S01]  /*9f40*/  LDS.128 R12, [R207+0x4080] ;  /* 0x00408000cf0c7984 */ /* 0x0002620000000c00 */
[C---:B------:R-:W-:Y:S01]  /*9f50*/  IMAD R7, R8.reuse, c[0x0][0x3f4], R5 ;  /* 0x0000fd0008077a24 */ /* 0x040fe200078e0205 */
[----:B------:R-:W-:Y:S01]  /*9f60*/  SHF.R.S32.HI R6, RZ, 0x1f, R0 ;  /* 0x0000001fff067819 */ /* 0x000fe20000011400 */
[----:B------:R-:W-:Y:S01]  /*9f70*/  IMAD.WIDE.U32 R2, R8, c[0x0][0x3f0], R2 ;  /* 0x0000fc0008027a25 */ /* 0x000fe200078e0002 */
[----:B------:R1:W1:Y:S01]  /*9f80*/  LDS.128 R20, [R207+0x5080] ;  /* 0x00508000cf147984 */ /* 0x0002620000000c00 */
[----:B------:R-:W-:-:S02]  /*9f90*/  IADD3 R5, -R0, RZ, RZ ;  /* 0x000000ff00057210 */ /* 0x000fc40007ffe1ff */
[----:B------:R-:W-:Y:S01]  /*9fa0*/  IMAD R6, R6, c[0x0][0x3e0], RZ ;  /* 0x0000f80006067a24 */ /* 0x000fe200078e02ff */
[----:B------:R1:W1:Y:S01]  /*9fb0*/  LDS.128 R28, [R207+0x6080] ;  /* 0x00608000cf1c7984 */ /* 0x0002620000000c00 */
[----:B------:R-:W-:Y:S01]  /*9fc0*/  IADD3 R3, R3, R7, RZ ;  /* 0x0000000703037210 */ /* 0x000fe20007ffe0ff */
[----:B------:R-:W-:Y:S02]  /*9fd0*/  IMAD R4, R5, c[0x0][0x4e8], R4 ;  /* 0x00013a0005047a24 */ /* 0x000fe400078e0204 */
        /* <DEDUP_REMOVED lines=14> */
.L_x_1545:
[----:B------:R-:W-:Y:S05]  /*a0c0*/  BRA.DIV ~URZ, `(.L_x_1489) ;  /* 0x00002c927f007947 */ /* 0x000fea000b800000 */
[----:B------:R4:W2:Y:S02]  /*a0d0*/  SHFL.IDX PT, R0, R8, RZ, 0x181f ;  /* 0x00181fff08007589 */ /* 0x0008a400000e0000 */
.L_x_1546:
        /* <DEDUP_REMOVED lines=11> */
.L_x_1491:
[----:B------:R-:W-:Y:S05]  /*a190*/  BSYNC B0 ;  /* 0x0000000000007941 */ /* 0x000fea0003800000 */
.L_x_1490:
[----:B------:R-:W-:Y:S05]  /*a1a0*/  BRA.DIV ~URZ, `(.L_x_1492) ;  /* 0x00002c127f007947 */ /* 0x000fea000b800000 */
[----:B---3--:R3:W4:Y:S04]  /*a1b0*/  SHFL.IDX PT, R9, R7, 0x1, 0x181f ;  /* 0x00381f0007097f89 */ /* 0x00872800000e0000 */
[----:B--2---:R3:W2:Y:S02]  /*a1c0*/  SHFL.IDX PT, R0, R8, 0x1, 0x181f ;  /* 0x00381f0008007f89 */ /* 0x0046a400000e0000 */
.L_x_1547:
        /* <DEDUP_REMOVED lines=10> */
[----:B------:R2:W-:Y:S04]  /*a270*/  @!P1 ST.E.128 [R4.64], R24 ;  /* 0x0000001804009985 */ /* 0x0005e8000c101d06 */
[----:B-1----:R2:W-:Y:S02]  /*a280*/  @!P0 ST.E.128 [R2.64], R20 ;  /* 0x0000001402008985 */ /* 0x0025e4000c101d06 */
.L_x_1494:
[----:B------:R-:W-:Y:S05]  /*a290*/  BSYNC B0 ;  /* 0x0000000000007941 */ /* 0x000fea0003800000 */
.L_x_1493:
[----:B------:R-:W-:Y:S05]  /*a2a0*/  BRA.DIV ~URZ, `(.L_x_1495) ;  /* 0x00002bd27f007947 */ /* 0x000fea000b800000 */
[----:B----4-:R4:W3:Y:S02]  /*a2b0*/  SHFL.IDX PT, R9, R7, 0x2, 0x181f ;  /* 0x00581f0007097f89 */ /* 0x0108e400000e0000 */
.L_x_1548:
[----:B------:R-:W-:Y:S05]  /*a2c0*/  BRA.DIV ~URZ, `(.L_x_1496) ;  /* 0x00002c227f007947 */ /* 0x000fea000b800000 */
[----:B--2---:R2:W4:Y:S02]  /*a2d0*/  SHFL.IDX PT, R0, R8, 0x2, 0x181f ;  /* 0x00581f0008007f89 */ /* 0x00452400000e0000 */
.L_x_1549:
        /* <DEDUP_REMOVED lines=11> */
[----:B-1----:R3:W-:Y:S02]  /*a390*/  @!P0 ST.E.128 [R2.64], R28 ;  /* 0x0000001c02008985 */ /* 0x0027e4000c101d06 */
.L_x_1498:
[----:B------:R-:W-:Y:S05]  /*a3a0*/  BSYNC B0 ;  /* 0x0000000000007941 */ /* 0x000fea0003800000 */
.L_x_1497:
[----:B------:R-:W-:Y:S05]  /*a3b0*/  BRA.DIV ~URZ, `(.L_x_1499) ;  /* 0x00002b927f007947 */ /* 0x000fea000b800000 */
[----:B---34-:R-:W3:Y:S04]  /*a3c0*/  SHFL.IDX PT, R7, R7, 0x3, 0x181f ;  /* 0x00781f0007077f89 */ /* 0x018ee800000e0000 */
[----:B------:R4:W2:Y:S02]  /*a3d0*/  SHFL.IDX PT, R0, R8, 0x3, 0x181f ;  /* 0x00781f0008007f89 */ /* 0x0008a400000e0000 */
.L_x_1550:
        /* <DEDUP_REMOVED lines=13> */
.L_x_1487:
[----:B-1----:R-:W2:Y:S01]  /*a4b0*/  LDL.LU R6, [R1+0x4] ;  /* 0x0000040001067983 */ /* 0x002ea20000300800 */
[----:B------:R-:W-:Y:S02]  /*a4c0*/  IMAD R10, R10, c[0x0][0x408], RZ ;  /* 0x000102000a0a7a24 */ /* 0x000fe400078e02ff */
[----:B------:R-:W-:-:S04]  /*a4d0*/  IMAD.WIDE.U32 R2, R0, c[0x0][0x408], RZ ;  /* 0x0001020000027a25 */ /* 0x000fc800078e00ff */
[----:B------:R-:W-:Y:S02]  /*a4e0*/  IMAD R0, R0, c[0x0][0x40c], R10 ;  /* 0x0001030000007a24 */ /* 0x000fe400078e020a */
[----:B------:R-:W-:-:S03]  /*a4f0*/  @P2 IMAD.HI.U32 R5, R9, c[0x0][0x4ec], RZ ;  /* 0x00013b0009052a27 */ /* 0x000fc600078e00ff */
[----:B------:R-:W-:Y:S02]  /*a500*/  IADD3 R3, R3, R0, RZ ;  /* 0x0000000003037210 */ /* 0x000fe40007ffe0ff */
[----:B------:R-:W-:-:S03]  /*a510*/  SHF.R.S32.HI R0, RZ, 0x1f, R8 ;  /* 0x0000001fff007819 */ /* 0x000fc60000011408 */
[----:B------:R-:W-:-:S04]  /*a520*/  IMAD.WIDE.U32 R2, R245, c[0x0][0x438], R2 ;  /* 0x00010e00f5027a25 */ /* 0x000fc800078e0002 */
[----:B------:R-:W-:Y:S02]  /*a530*/  IMAD R0, R0, c[0x0][0x440], RZ ;  /* 0x0001100000007a24 */ /* 0x000fe400078e02ff */
[----:B------:R-:W-:Y:S02]  /*a540*/  IMAD R3, R245, c[0x0][0x43c], R3 ;  /* 0x00010f00f5037a24 */ /* 0x000fe400078e0203 */
[C---:B------:R-:W-:Y:S01]  /*a550*/  IMAD R4, R8.reuse, c[0x0][0x444], R0 ;  /* 0x0001110008047a24 */ /* 0x040fe200078e0200 */
[----:B------:R-:W-:Y:S01]  /*a560*/  MOV R0, R9 ;  /* 0x0000000900007202 */ /* 0x000fe20000000f00 */
[----:B------:R-:W-:Y:S01]  /*a570*/  IMAD.WIDE.U32 R2, R8, c[0x0][0x440], R2 ;  /* 0x0001100008027a25 */ /* 0x000fe200078e0002 */
[----:B------:R-:W-:-:S04]  /*a580*/  @P2 SHF.R.U32.HI R0, RZ, c[0x0][0x4f0], R5 ;  /* 0x00013c00ff002a19 */ /* 0x000fc80000011605 */
[----:B------:R-:W-:Y:S02]  /*a590*/  IADD3 R3, R3, R4, RZ ;  /* 0x0000000403037210 */ /* 0x000fe40007ffe0ff */
[----:B------:R-:W-:Y:S02]  /*a5a0*/  SHF.R.S32.HI R5, RZ, 0x1f, R0 ;  /* 0x0000001fff057819 */ /* 0x000fe40000011400 */
[----:B------:R-:W-:-:S03]  /*a5b0*/  IADD3 R4, -R0, RZ, RZ ;  /* 0x000000ff00047210 */ /* 0x000fc60007ffe1ff */
[----:B------:R-:W-:Y:S02]  /*a5c0*/  IMAD R5, R5, c[0x0][0x430], RZ ;  /* 0x00010c0005057a24 */ /* 0x000fe400078e02ff */
[----:B------:R-:W-:Y:S02]  /*a5d0*/  IMAD R4, R4, c[0x0][0x4e8], R9 ;  /* 0x00013a0004047a24 */ /* 0x000fe400078e0209 */
[----:B------:R-:W-:Y:S02]  /*a5e0*/  IMAD R5, R0, c[0x0][0x434], R5 ;  /* 0x00010d0000057a24 */ /* 0x000fe400078e0205 */
[----:B--2---:R-:W-:-:S04]  /*a5f0*/  IMAD.WIDE.U32 R2, R6, c[0x0][0x448], R2 ;  /* 0x0001120006027a25 */ /* 0x004fc800078e0002 */
[----:B------:R-:W-:-:S04]  /*a600*/  IMAD R3, R6, c[0x0][0x44c], R3 ;  /* 0x0001130006037a24 */ /* 0x000fc800078e0203 */
        /* <DEDUP_REMOVED lines=11> */
.L_x_1551:
[----:B------:R-:W-:Y:S05]  /*a6c0*/  BRA.DIV ~URZ, `(.L_x_1502) ;  /* 0x000029b27f007947 */ /* 0x000fea000b800000 */
[----:B------:R3:W4:Y:S02]  /*a6d0*/  SHFL.IDX PT, R0, R28, RZ, 0x1c1f ;  /* 0x001c1fff1c007589 */ /* 0x00072400000e0000 */
.L_x_1552:
[C---:B------:R-:W-:Y:S01]  /*a6e0*/  IADD3 R15, R244.reuse, 0x18, RZ ;  /* 0x00000018f40f7810 */ /* 0x040fe20007ffe0ff */
[----:B------:R-:W-:Y:S01]  /*a6f0*/  BSSY B0, `(.L_x_1503) ;  /* 0x0000060000007945 */ /* 0x000fe20003800000 */
        /* <DEDUP_REMOVED lines=95> */
.L_x_1504:
[----:B------:R-:W-:Y:S05]  /*acf0*/  BSYNC B0 ;  /* 0x0000000000007941 */ /* 0x000fea0003800000 */
.L_x_1503:
[----:B------:R-:W-:Y:S05]  /*ad00*/  BRA.DIV ~URZ, `(.L_x_1505) ;  /* 0x000023d27f007947 */ /* 0x000fea000b800000 */
[----:B--2---:R2:W1:Y:S04]  /*ad10*/  SHFL.IDX PT, R4, R14, 0x1, 0x1c1f ;  /* 0x003c1f000e047f89 */ /* 0x00446800000e0000 */
[----:B----4-:R2:W4:Y:S02]  /*ad20*/  SHFL.IDX PT, R0, R28, 0x1, 0x1c1f ;  /* 0x003c1f001c007f89 */ /* 0x01052400000e0000 */
.L_x_1553:
[----:B------:R-:W-:Y:S05]  /*ad30*/  @P0 BRA `(.L_x_1500) ;  /* 0x00000f1000000947 */ /* 0x000fea0003800000 */
[----:B------:R-:W-:Y:S02]  /*ad40*/  ISETP.GE.AND P1, PT, R13, c[0x0][0x3c8], PT ;  /* 0x0000f2000d007a0c */ /* 0x000fe40003f26270 */
[----:B------:R-:W-:Y:S02]  /*ad50*/  ISETP.GE.AND P2, PT, R244, c[0x0][0x3c8], PT ;  /* 0x0000f200f4007a0c */ /* 0x000fe40003f46270 */
[----:B------:R-:W-:Y:S02]  /*ad60*/  ISETP.GE.AND P0, PT, R12, c[0x0][0x3c8], PT ;  /* 0x0000f2000c007a0c */ /* 0x000fe40003f06270 */
[----:B------:R-:W-:-:S02]  /*ad70*/  ISETP.GE.AND P5, PT, R15, c[0x0][0x3c8], PT ;  /* 0x0000f2000f007a0c */ /* 0x000fc40003fa6270 */
[----:B------:R-:W-:-:S05]  /*ad80*/  ISETP.GE.AND P4, PT, R17, c[0x0][0x3c8], PT ;  /* 0x0000f20011007a0c */ /* 0x000fca0003f86270 */
[C---:B----4-:R-:W-:Y:S02]  /*ad90*/  @!P1 LEA R6, P3, R13.reuse, R0, 0x2 ;  /* 0x000000000d069211 */ /* 0x050fe400078610ff */
[----:B------:R-:W-:Y:S02]  /*ada0*/  @!P2 IMAD.MOV.U32 R8, RZ, RZ, R0 ;  /* 0x000000ffff08a224 */ /* 0x000fe400078e0000 */
[----:B-1----:R-:W-:Y:S01]  /*adb0*/  @!P2 IMAD.MOV.U32 R9, RZ, RZ, R4 ;  /* 0x000000ffff09a224 */ /* 0x002fe200078e0004 */
[----:B------:R-:W-:Y:S02]  /*adc0*/  @!P1 LEA.HI.X R7, R13, R4, R29, 0x2, P3 ;  /* 0x000000040d079211 */ /* 0x000fe400018f141d */
[----:B------:R-:W-:Y:S01]  /*add0*/  @!P0 LEA R2, P6, R12, R0, 0x2 ;  /* 0x000000000c028211 */ /* 0x000fe200078c10ff */
[----:B------:R-:W-:Y:S01]  /*ade0*/  @!P2 IMAD.WIDE R8, R244, 0x4, R8 ;  /* 0x00000004f408a825 */ /* 0x000fe200078e0208 */
[----:B------:R-:W-:Y:S02]  /*adf0*/  ISETP.GE.AND P3, PT, R16, c[0x0][0x3c8], PT ;  /* 0x0000f20010007a0c */ /* 0x000fe40003f66270 */
[----:B------:R-:W-:-:S02]  /*ae00*/  @!P0 LEA.HI.X R3, R12, R4, R30, 0x2, P6 ;  /* 0x000000040c038211 */ /* 0x000fc400030f141e */
[----:B------:R1:W-:Y:S01]  /*ae10*/  @!P2 ST.E.64 [R8.64], R100 ;  /* 0x000000640800a985 */ /* 0x0003e2000c101b06 */
[----:B------:R-:W-:Y:S02]  /*ae20*/  ISETP.GE.AND P2, PT, R18, c[0x0][0x3c8], PT ;  /* 0x0000f20012007a0c */ /* 0x000fe40003f46270 */
[----:B--2---:R-:W-:Y:S01]  /*ae30*/  @!P5 LEA R14, P6, R15, R0, 0x2 ;  /* 0x000000000f0ed211 */ /* 0x004fe200078c10ff */
[----:B------:R2:W-:Y:S01]  /*ae40*/  @!P1 ST.E.64 [R6.64], R92 ;  /* 0x0000005c06009985 */ /* 0x0005e2000c101b06 */
[----:B------:R-:W-:Y:S02]  /*ae50*/  ISETP.GE.AND P1, PT, R19, c[0x0][0x3c8], PT ;  /* 0x0000f20013007a0c */ /* 0x000fe40003f26270 */
[----:B------:R-:W-:Y:S01]  /*ae60*/  @!P5 LEA.HI.X R15, R15, R4, R31, 0x2, P6 ;  /* 0x000000040f0fd211 */ /* 0x000fe200030f141f */
[----:B------:R4:W-:Y:S01]  /*ae70*/  @!P0 ST.E.64 [R2.64], R80 ;  /* 0x0000005002008985 */ /* 0x0009e2000c101b06 */
[CC--:B------:R-:W-:Y:S02]  /*ae80*/  @!P4 LEA R12, P0, R17.reuse, R0.reuse, 0x2 ;  /* 0x00000000110cc211 */ /* 0x0c0fe400078010ff */
[----:B------:R-:W-:Y:S01]  /*ae90*/  @!P3 LEA R10, P6, R16, R0, 0x2 ;  /* 0x00000000100ab211 */ /* 0x000fe200078c10ff */
[----:B------:R5:W-:Y:S01]  /*aea0*/  @!P5 ST.E.64 [R14.64], R118 ;  /* 0x000000760e00d985 */ /* 0x000be2000c101b06 */
[----:B------:R-:W-:-:S02]  /*aeb0*/  @!P4 LEA.HI.X R13, R17, R4, R33, 0x2, P0 ;  /* 0x00000004110dc211 */ /* 0x000fc400000f1421 */
[----:B------:R-:W-:Y:S02]  /*aec0*/  ISETP.GE.AND P0, PT, R20, c[0x0][0x3c8], PT ;  /* 0x0000f20014007a0c */ /* 0x000fe40003f06270 */
[----:B------:R-:W-:Y:S01]  /*aed0*/  @!P3 LEA.HI.X R11, R16, R4, R32, 0x2, P6 ;  /* 0x00000004100bb211 */ /* 0x000fe200030f1420 */
[----:B------:R3:W-:Y:S01]  /*aee0*/  @!P4 ST.E.64 [R12.64], R116 ;  /* 0x000000740c00c985 */ /* 0x0007e2000c101b06 */
[----:B------:R-:W-:Y:S02]  /*aef0*/  ISETP.GE.AND P5, PT, R21, c[0x0][0x3c8], PT ;  /* 0x0000f20015007a0c */ /* 0x000fe40003fa6270 */
[----:B------:R-:W-:Y:S01]  /*af00*/  ISETP.GE.AND P4, PT, R23, c[0x0][0x3c8], PT ;  /* 0x0000f20017007a0c */ /* 0x000fe20003f86270 */
        /* <DEDUP_REMOVED lines=38> */
.L_x_1485:
[----:B------:R-:W-:Y:S01]  /*b170*/  ISETP.NE.U32.AND P1, PT, RZ, c[0x0][0x508], PT ;  /* 0x00014200ff007a0c */ /* 0x000fe20003f25070 */
[----:B------:R-:W2:Y:S01]  /*b180*/  LDL.LU R0, [R1] ;  /* 0x0000000001007983 */ /* 0x000ea20000300800 */
[----:B------:R-:W-:Y:S01]  /*b190*/  ISETP.NE.U32.AND P2, PT, RZ, c[0x0][0x500], PT ;  /* 0x00014000ff007a0c */ /* 0x000fe20003f45070 */
[----:B------:R-:W-:Y:S01]  /*b1a0*/  IMAD.MOV.U32 R4, RZ, RZ, 0x4 ;  /* 0x00000004ff047424 */ /* 0x000fe200078e00ff */
[----:B------:R-:W-:Y:S01]  /*b1b0*/  ISETP.NE.AND.EX P1, PT, RZ, c[0x0][0x50c], PT, P1 ;  /* 0x00014300ff007a0c */ /* 0x000fe20003f25310 */
[----:B------:R-:W-:Y:S01]  /*b1c0*/  IMAD.MOV.U32 R8, RZ, RZ, RZ ;  /* 0x000000ffff087224 */ /* 0x000fe200078e00ff */
[----:B------:R-:W-:Y:S01]  /*b1d0*/  ISETP.NE.AND.EX P2, PT, RZ, c[0x0][0x504], PT, P2 ;  /* 0x00014100ff007a0c */ /* 0x000fe20003f45320 */
[----:B------:R-:W-:Y:S02]  /*b1e0*/  IMAD.MOV.U32 R19, RZ, RZ, c[0x0][0x388] ;  /* 0x0000e200ff137624 */ /* 0x000fe400078e00ff */
[----:B-1----:R-:W-:-:S08]  /*b1f0*/  IMAD.WIDE R4, R235, R4, c[0x0][0x500] ;  /* 0x00014000eb047625 */ /* 0x002fd000078e0204 */
[C---:B------:R-:W-:Y:S02]  /*b200*/  @P1 LEA R2, P0, R235.reuse, c[0x0][0x508], 0x2 ;  /* 0x00014200eb021a11 */ /* 0x040fe400078010ff */
[----:B------:R1:W5:Y:S02]  /*b210*/  @P2 LDG.E R8, [R4.64] ;  /* 0x0000000604082981 */ /* 0x000364000c1e1900 */
[----:B------:R-:W-:-:S05]  /*b220*/  @P1 LEA.HI.X R3, R235, c[0x0][0x50c], R7, 0x2, P0 ;  /* 0x00014300eb031a11 */ /* 0x000fca00000f1407 */
[----:B------:R1:W5:Y:S01]  /*b230*/  @P1 LDG.E R19, [R2.64] ;  /* 0x0000000602131981 */ /* 0x000362000c1e1900 */
[----:B--2---:R-:W-:-:S04]  /*b240*/  ISETP.NE.AND P0, PT, R0, RZ, PT ;  /* 0x000000ff0000720c */ /* 0x004fc80003f05270 */
[----:B------:R-:W-:Y:S01]  /*b250*/  SEL R18, R0, c[0x0][0x3d4], P0 ;  /* 0x0000f50000127a07 */ /* 0x000fe20000000000 */
[----:B------:R-:W-:Y:S05]  /*b260*/  @P1 BRA `(.L_x_1506) ;  /* 0x0000004000001947 */ /* 0x000fea0003800000 */
[----:B-1----:R-:W-:Y:S05]  /*b270*/  @!P2 BRA `(.L_x_1506) ;  /* 0x000000300000a947 */ /* 0x002fea0003800000 */
[----:B------:R1:W2:Y:S04]  /*b280*/  LDG.E R0, [R4.64] ;  /* 0x0000000604007981 */ /* 0x0002a8000c1e1900 */
[----:B-1----:R-:W2:Y:S02]  /*b290*/  LDG.E R4, [R4.64+0x4] ;  /* 0x0000040604047981 */ /* 0x002ea4000c1e1900 */
[----:B--2--5:R-:W-:Y:S02]  /*b2a0*/  IADD3 R19, -R0, R4, RZ ;  /* 0x0000000400137210 */ /* 0x024fe40007ffe1ff */
.L_x_1506:
[----:B-1----:R-:W1:Y:S01]  /*b2b0*/  S2R R2, SR_TID.X ;  /* 0x0000000000027919 */ /* 0x002e620000002100 */
[----:B------:R-:W-:Y:S01]  /*b2c0*/  BSSY B0, `(.L_x_1507) ;  /* 0x0000036000007945 */ /* 0x000fe20003800000 */
[----:B------:R-:W-:Y:S02]  /*b2d0*/  SEL R14, R235, RZ, !P2 ;  /* 0x000000ffeb0e7207 */ /* 0x000fe40005000000 */
[----:B------:R-:W-:-:S02]  /*b2e0*/  SEL R20, R7, RZ, !P2 ;  /* 0x000000ff07147207 */ /* 0x000fc40005000000 */
[----:B-----5:R-:W-:Y:S02]  /*b2f0*/  SHF.R.S32.HI R17, RZ, 0x1f, R8 ;  /* 0x0000001fff117819 */ /* 0x020fe40000011408 */
[----:B-1----:R-:W-:-:S13]  /*b300*/  ISETP.GT.AND P0, PT, R2, 0x7f, PT ;  /* 0x0000007f0200780c */ /* 0x002fda0003f04270 */
[----:B------:R-:W-:Y:S05]  /*b310*/  @P0 BRA `(.L_x_1508) ;  /* 0x0000030000000947 */ /* 0x000fea0003800000 */
[----:B------:R-:W-:Y:S01]  /*b320*/  IMAD R0, R19, c[0x0][0x4e8], RZ ;  /* 0x00013a0013007a24 */ /* 0x000fe200078e02ff */
[----:B------:R-:W-:-:S04]  /*b330*/  LEA R9, R237, R2, 0x7 ;  /* 0x00000002ed097211 */ /* 0x000fc800078e38ff */
[----:B------:R-:W-:-:S13]  /*b340*/  ISETP.GE.AND P0, PT, R9, R0, PT ;  /* 0x000000000900720c */ /* 0x000fda0003f06270 */
[----:B------:R-:W-:Y:S05]  /*b350*/  @P0 BRA `(.L_x_1508) ;  /* 0x000002c000000947 */ /* 0x000fea0003800000 */
[----:B------:R-:W2:Y:S01]  /*b360*/  LDL.LU R21, [R1+0x4] ;  /* 0x0000040001157983 */ /* 0x000ea20000300800 */
[----:B------:R-:W-:Y:S01]  /*b370*/  IMAD.MOV.U32 R0, RZ, RZ, 0x368 ;  /* 0x00000368ff007424 */ /* 0x000fe200078e00ff */
[----:B------:R-:W-:-:S04]  /*b380*/  ISETP.GT.AND P2, PT, R18, 0x1, PT ;  /* 0x000000011200780c */ /* 0x000fc80003f44270 */
[----:B------:R-:W-:-:S04]  /*b390*/  SEL R0, R0, 0x328, P2 ;  /* 0x0000032800007807 */ /* 0x000fc80001000000 */
[----:B------:R1:W3:Y:S08]  /*b3a0*/  LDC.64 R6, c[0x0][R0+0x170] ;  /* 0x00005c0000067b82 */ /* 0x0002f00000000a00 */
[----:B------:R1:W4:Y:S08]  /*b3b0*/  LDC.64 R4, c[0x0][R0+0x168] ;  /* 0x00005a0000047b82 */ /* 0x0003300000000a00 */
[----:B------:R1:W5:Y:S08]  /*b3c0*/  LDC.64 R12, c[0x0][R0+0x178] ;  /* 0x00005e00000c7b82 */ /* 0x0003700000000a00 */
[----:B------:R1:W2:Y:S02]  /*b3d0*/  LDC.64 R10, c[0x0][R0+0x160] ;  /* 0x00005800000a7b82 */ /* 0x0002a40000000a00 */
[----:B-1----:R-:W-:-:S02]  /*b3e0*/  IMAD.MOV.U32 R0, RZ, RZ, c[0x0][0x4e8] ;  /* 0x00013a00ff007624 */ /* 0x002fc400078e00ff */
[-C--:B---3--:R-:W-:Y:S02]  /*b3f0*/  IMAD R7, R7, R14.reuse, RZ ;  /* 0x0000000e07077224 */ /* 0x088fe400078e02ff */
[----:B------:R-:W-:Y:S01]  /*b400*/  IMAD.WIDE.U32 R2, R6, R14, RZ ;  /* 0x0000000e06027225 */ /* 0x000fe200078e00ff */
[----:B------:R-:W-:Y:S02]  /*b410*/  ISETP.NE.AND P0, PT, R0, 0x1, PT ;  /* 0x000000010000780c */ /* 0x000fe40003f05270 */
[----:B------:R-:W-:Y:S01]  /*b420*/  MOV R0, R9 ;  /* 0x0000000900007202 */ /* 0x000fe20000000f00 */
[----:B------:R-:W-:Y:S02]  /*b430*/  IMAD R7, R6, R20, R7 ;  /* 0x0000001406077224 */ /* 0x000fe400078e0207 */
[-C--:B----4-:R-:W-:Y:S02]  /*b440*/  IMAD R15, R5, R245.reuse, RZ ;  /* 0x000000f5050f7224 */ /* 0x090fe400078e02ff */
[----:B------:R-:W-:Y:S01]  /*b450*/  IMAD.WIDE.U32 R4, R4, R245, RZ ;  /* 0x000000f504047225 */ /* 0x000fe200078e00ff */
[----:B------:R-:W-:-:S03]  /*b460*/  IADD3 R3, R3, R7, RZ ;  /* 0x0000000703037210 */ /* 0x000fc60007ffe0ff */
[----:B------:R-:W-:Y:S02]  /*b470*/  IMAD.IADD R15, R5, 0x1, R15 ;  /* 0x00000001050f7824 */ /* 0x000fe400078e020f */
[----:B------:R-:W-:-:S05]  /*b480*/  @P0 IMAD.HI.U32 R16, R9, c[0x0][0x4ec], RZ ;  /* 0x00013b0009100a27 */ /* 0x000fca00078e00ff */
[----:B------:R-:W-:Y:S02]  /*b490*/  @P0 SHF.R.U32.HI R0, RZ, c[0x0][0x4f0], R16 ;  /* 0x00013c00ff000a19 */ /* 0x000fe40000011610 */
[----:B------:R-:W-:-:S03]  /*b4a0*/  IADD3 R16, P1, P0, R2, R4, R8 ;  /* 0x0000000402107210 */ /* 0x000fc6000783e008 */
[----:B------:R-:W-:-:S04]  /*b4b0*/  IMAD.MOV R2, RZ, RZ, -R0 ;  /* 0x000000ffff027224 */ /* 0x000fc800078e0a00 */
[----:B------:R-:W-:Y:S01]  /*b4c0*/  IMAD R2, R2, c[0x0][0x4e8], R9 ;  /* 0x00013a0002027a24 */ /* 0x000fe200078e0209 */
[----:B------:R-:W-:Y:S02]  /*b4d0*/  IADD3.X R9, R3, R15, R17, P1, P0 ;  /* 0x0000000f03097210 */ /* 0x000fe40000fe0411 */
[----:B------:R-:W-:Y:S02]  /*b4e0*/  SHF.R.S32.HI R3, RZ, 0x1f, R0 ;  /* 0x0000001fff037819 */ /* 0x000fe40000011400 */
[----:B--2---:R-:W-:-:S05]  /*b4f0*/  SEL R6, R21, RZ, P2 ;  /* 0x000000ff15067207 */ /* 0x004fca0001000000 */
[-C--:B-----5:R-:W-:Y:S02]  /*b500*/  IMAD R7, R13, R6.reuse, RZ ;  /* 0x000000060d077224 */ /* 0x0a0fe400078e02ff */
[----:B------:R-:W-:Y:S01]  /*b510*/  IMAD.WIDE.U32 R4, R12, R6, RZ ;  /* 0x000000060c047225 */ /* 0x000fe200078e00ff */
[----:B------:R-:W-:-:S04]  /*b520*/  SHF.R.S32.HI R6, RZ, 0x1f, R2 ;  /* 0x0000001fff067819 */ /* 0x000fc80000011402 */
[----:B------:R-:W-:Y:S01]  /*b530*/  IADD3 R5, R5, R7, RZ ;  /* 0x0000000705057210 */ /* 0x000fe20007ffe0ff */
[----:B------:R-:W-:Y:S01]  /*b540*/  IMAD.MOV.U32 R7, RZ, RZ, c[0x0][0x4a8] ;  /* 0x00012a00ff077624 */ /* 0x000fe200078e00ff */
[----:B------:R-:W-:Y:S01]  /*b550*/  IADD3 R4, P1, P0, R0, R16, R4 ;  /* 0x0000001000047210 */ /* 0x000fe2000783e004 */
[----:B------:R-:W-:-:S03]  /*b560*/  IMAD R0, R11, R2, RZ ;  /* 0x000000020b007224 */ /* 0x000fc600078e02ff */
[----:B------:R-:W-:Y:S01]  /*b570*/  IADD3.X R5, R3, R9, R5, P1, P0 ;  /* 0x0000000903057210 */ /* 0x000fe20000fe0405 */
[----:B------:R-:W-:-:S04]  /*b580*/  IMAD R0, R10, R6, R0 ;  /* 0x000000060a007224 */ /* 0x000fc800078e0200 */
        /* <DEDUP_REMOVED lines=9> */
.L_x_1508:
[----:B------:R-:W-:Y:S05]  /*b620*/  BSYNC B0 ;  /* 0x0000000000007941 */ /* 0x000fea0003800000 */
.L_x_1507:
[----:B------:R-:W-:-:S13]  /*b630*/  ISETP.GT.AND P0, PT, R18, 0x1, PT ;  /* 0x000000011200780c */ /* 0x000fda0003f04270 */
[----:B------:R-:W-:Y:S05]  /*b640*/  @P0 BRA `(.L_x_1500) ;  /* 0x0000060000000947 */ /* 0x000fea0003800000 */
[----:B------:R-:W-:Y:S01]  /*b650*/  MOV R2, c[0x0][0x4e8] ;  /* 0x00013a0000027a02 */ /* 0x000fe20000000f00 */
[----:B-1----:R-:W-:Y:S01]  /*b660*/  IMAD R0, R17, c[0x0][0x3a0], RZ ;  /* 0x0000e80011007a24 */ /* 0x002fe200078e02ff */
[----:B------:R-:W-:Y:S01]  /*b670*/  LEA R4, R234, R230, 0x5 ;  /* 0x000000e6ea047211 */ /* 0x000fe200078e28ff */
[----:B------:R-:W-:Y:S01]  /*b680*/  IMAD R5, R20, c[0x0][0x3f0], RZ ;  /* 0x0000fc0014057a24 */ /* 0x000fe200078e02ff */
[----:B------:R-:W-:Y:S01]  /*b690*/  ISETP.NE.AND P0, PT, R2, 0x1, PT ;  /* 0x000000010200780c */ /* 0x000fe20003f05270 */
[----:B------:R-:W-:Y:S01]  /*b6a0*/  IMAD.WIDE.U32 R2, R8, c[0x0][0x3a0], RZ ;  /* 0x0000e80008027a25 */ /* 0x000fe200078e00ff */
[----:B------:R-:W-:-:S03]  /*b6b0*/  LEA R4, R237, R4, 0x7 ;  /* 0x00000004ed047211 */ /* 0x000fc600078e38ff */
[----:B------:R-:W-:Y:S01]  /*b6c0*/  IMAD R8, R8, c[0x0][0x3a4], R0 ;  /* 0x0000e90008087a24 */ /* 0x000fe200078e0200 */
[----:B------:R-:W-:Y:S01]  /*b6d0*/  MOV R0, R4 ;  /* 0x0000000400007202 */ /* 0x000fe20000000f00 */
[----:B------:R-:W-:-:S03]  /*b6e0*/  IMAD R7, R14, c[0x0][0x3f4], R5 ;  /* 0x0000fd000e077a24 */ /* 0x000fc600078e0205 */
[----:B------:R-:W-:Y:S02]  /*b6f0*/  IADD3 R3, R3, R8, RZ ;  /* 0x0000000803037210 */ /* 0x000fe40007ffe0ff */
[----:B------:R-:W-:Y:S01]  /*b700*/  LEA R8, R237, R230, 0x7 ;  /* 0x000000e6ed087211 */ /* 0x000fe200078e38ff */
[----:B------:R-:W-:-:S04]  /*b710*/  @P0 IMAD.HI.U32 R6, R4, c[0x0][0x4ec], RZ ;  /* 0x00013b0004060a27 */ /* 0x000fc800078e00ff */
[----:B------:R-:W-:Y:S01]  /*b720*/  IMAD.WIDE.U32 R2, R245, c[0x0][0x3e8], R2 ;  /* 0x0000fa00f5027a25 */ /* 0x000fe200078e0002 */
[----:B------:R-:W-:-:S03]  /*b730*/  @P0 SHF.R.U32.HI R0, RZ, c[0x0][0x4f0], R6 ;  /* 0x00013c00ff000a19 */ /* 0x000fc60000011606 */
[----:B------:R-:W-:Y:S01]  /*b740*/  IMAD R3, R245, c[0x0][0x3ec], R3 ;  /* 0x0000fb00f5037a24 */ /* 0x000fe200078e0203 */
[----:B------:R-:W-:Y:S02]  /*b750*/  SHF.R.S32.HI R6, RZ, 0x1f, R0 ;  /* 0x0000001fff067819 */ /* 0x000fe40000011400 */
[----:B------:R-:W-:Y:S01]  /*b760*/  IADD3 R5, -R0, RZ, RZ ;  /* 0x000000ff00057210 */ /* 0x000fe20007ffe1ff */
[----:B------:R-:W-:-:S04]  /*b770*/  IMAD.WIDE.U32 R2, R14, c[0x0][0x3f0], R2 ;  /* 0x0000fc000e027a25 */ /* 0x000fc800078e0002 */
[----:B------:R-:W-:Y:S01]  /*b780*/  IMAD R6, R6, c[0x0][0x3e0], RZ ;  /* 0x0000f80006067a24 */ /* 0x000fe200078e02ff */
[----:B------:R-:W-:Y:S01]  /*b790*/  IADD3 R3, R3, R7, RZ ;  /* 0x0000000703037210 */ /* 0x000fe20007ffe0ff */
        /* <DEDUP_REMOVED lines=13> */
.L_x_1554:
[----:B------:R-:W-:Y:S05]  /*b870*/  BRA.DIV ~URZ, `(.L_x_1510) ;  /* 0x000019927f007947 */ /* 0x000fea000b800000 */
[----:B------:R3:W4:Y:S02]  /*b880*/  SHFL.IDX PT, R0, R9, RZ, 0x181f ;  /* 0x00181fff09007589 */ /* 0x00072400000e0000 */
.L_x_1555:
        /* <DEDUP_REMOVED lines=12> */
.L_x_1512:
[----:B------:R-:W-:Y:S05]  /*b950*/  BSYNC B0 ;  /* 0x0000000000007941 */ /* 0x000fea0003800000 */
.L_x_1511:
[----:B------:R-:W-:Y:S05]  /*b960*/  BRA.DIV ~URZ, `(.L_x_1513) ;  /* 0x000019027f007947 */ /* 0x000fea000b800000 */
[----:B--2---:R2:W1:Y:S04]  /*b970*/  SHFL.IDX PT, R10, R6, 0x1, 0x181f ;  /* 0x00381f00060a7f89 */ /* 0x00446800000e0000 */
[----:B----4-:R2:W4:Y:S02]  /*b980*/  SHFL.IDX PT, R0, R9, 0x1, 0x181f ;  /* 0x00381f0009007f89 */ /* 0x01052400000e0000 */
.L_x_1556:
        /* <DEDUP_REMOVED lines=12> */
.L_x_1515:
[----:B------:R-:W-:Y:S05]  /*ba50*/  BSYNC B0 ;  /* 0x0000000000007941 */ /* 0x000fea0003800000 */
.L_x_1514:
[----:B------:R-:W-:Y:S05]  /*ba60*/  BRA.DIV ~URZ, `(.L_x_1516) ;  /* 0x000018c27f007947 */ /* 0x000fea000b800000 */
[----:B-1----:R1:W2:Y:S02]  /*ba70*/  SHFL.IDX PT, R10, R6, 0x2, 0x181f ;  /* 0x00581f00060a7f89 */ /* 0x0022a400000e0000 */
.L_x_1557:
[----:B------:R-:W-:Y:S05]  /*ba80*/  BRA.DIV ~URZ, `(.L_x_1517) ;  /* 0x000019127f007947 */ /* 0x000fea000b800000 */
[----:B----4-:R4:W1:Y:S02]  /*ba90*/  SHFL.IDX PT, R0, R9, 0x2, 0x181f ;  /* 0x00581f0009007f89 */ /* 0x01086400000e0000 */
.L_x_1558:
        /* <DEDUP_REMOVED lines=12> */
.L_x_1519:
[----:B------:R-:W-:Y:S05]  /*bb60*/  BSYNC B0 ;  /* 0x0000000000007941 */ /* 0x000fea0003800000 */
.L_x_1518:
[----:B------:R-:W-:Y:S05]  /*bb70*/  BRA.DIV ~URZ, `(.L_x_1520) ;  /* 0x000018827f007947 */ /* 0x000fea000b800000 */
[----:B-12---:R-:W1:Y:S04]  /*bb80*/  SHFL.IDX PT, R6, R6, 0x3, 0x181f ;  /* 0x00781f0006067f89 */ /* 0x006e6800000e0000 */
[----:B------:R2:W3:Y:S02]  /*bb90*/  SHFL.IDX PT, R0, R9, 0x3, 0x181f ;  /* 0x00781f0009007f89 */ /* 0x0004e400000e0000 */
.L_x_1559:
        /* <DEDUP_REMOVED lines=11> */
.L_x_1500:
[----:B------:R-:W-:Y:S05]  /*bc50*/  BSYNC B1 ;  /* 0x0000000000017941 */ /* 0x000fea0003800000 */
.L_x_1484:
[----:B-1234-:R-:W2:Y:S02]  /*bc60*/  LDL R0, [R1+0x28] ;  /* 0x0000280001007983 */ /* 0x01eea40000100800 */
[----:B--2---:R-:W-:-:S13]  /*bc70*/  ISETP.NE.AND P0, PT, R0, RZ, PT ;  /* 0x000000ff0000720c */ /* 0x004fda0003f05270 */
[----:B------:R-:W-:Y:S01]  /*bc80*/  @P0 WARPSYNC 0xffffffff ;  /* 0xffffffff00000948 */ /* 0x000fe20003800000 */
[----:B------:R-:W-:Y:S06]  /*bc90*/  @P0 BAR.SYNC.DEFER_BLOCKING 0x5, 0x100 ;  /* 0x0144000000000b1d */ /* 0x000fec0000010000 */
[----:B------:R-:W1:Y:S04]  /*bca0*/  @P0 LDS.128 R236, [0xf100] ;  /* 0x00f10000ffec0984 */ /* 0x000e680000000c00 */
[----:B------:R-:W-:Y:S06]  /*bcb0*/  @P0 BAR.ARV 0x4, 0x100 ;  /* 0x0104000000000b1d */ /* 0x000fec0000002000 */
[----:B------:R-:W-:Y:S05]  /*bcc0*/  @P0 BRA `(.L_x_1521) ;  /* 0x00000ad000000947 */ /* 0x000fea0003800000 */
[----:B------:R-:W2:Y:S01]  /*bcd0*/  S2R R0, SR_TID.X ;  /* 0x0000000000007919 */ /* 0x000ea20000002100 */
[----:B------:R-:W-:Y:S01]  /*bce0*/  IMAD.MOV.U32 R7, RZ, RZ, RZ ;  /* 0x000000ffff077224 */ /* 0x000fe200078e00ff */
[----:B--2---:R-:W-:-:S04]  /*bcf0*/  LOP3.LUT R13, R0, 0x1f, RZ, 0xc0, !PT ;  /* 0x0000001f000d7812 */ /* 0x004fc800078ec0ff */
[----:B------:R-:W-:Y:S01]  /*bd00*/  ISETP.NE.AND P5, PT, R13, 0x1f, PT ;  /* 0x0000001f0d00780c */ /* 0x000fe20003fa5270 */
[----:B------:R-:W-:Y:S10]  /*bd10*/  BRA.DIV ~URZ, `(.L_x_1522) ;  /* 0x000017a27f007947 */ /* 0x000ff4000b800000 */
[----:B------:R2:W3:Y:S02]  /*bd20*/  SHFL.IDX PT, R9, R94, RZ, 0x1f ;  /* 0x00001fff5e097589 */ /* 0x0004e400000e0000 */
.L_x_1560:
[----:B------:R-:W-:Y:S05]  /*bd30*/  BRA.DIV ~URZ, `(.L_x_1523) ;  /* 0x000017f27f007947 */ /* 0x000fea000b800000 */
[----:B------:R4:W2:Y:S02]  /*bd40*/  SHFL.IDX PT, R8, R94, 0x1, 0x1f ;  /* 0x00201f005e087f89 */ /* 0x0008a400000e0000 */
.L_x_1561:
[----:B-1----:R-:W-:Y:S02]  /*bd50*/  IMAD.IADD R0, R239, 0x1, R13 ;  /* 0x00000001ef007824 */ /* 0x002fe400078e020d */
[----:B------:R-:W-:-:S03]  /*bd60*/  IMAD.MOV.U32 R6, RZ, RZ, RZ ;  /* 0x000000ffff067224 */ /* 0x000fc600078e00ff */
        /* <DEDUP_REMOVED lines=15> */
[----:B------:R1:W4:Y:S02]  /*be60*/  SHFL.UP PT, R4, R0, 0x1, RZ ;  /* 0x0420000000047989 */ /* 0x00032400000e00ff */
.L_x_1562:
[----:B----4-:R-:W-:-:S04]  /*be70*/  SEL R4, R4, RZ, P0 ;  /* 0x000000ff04047207 */ /* 0x010fc80000000000 */
        /* <DEDUP_REMOVED lines=14> */
[----:B------:R1:W4:Y:S02]  /*bf60*/  SHFL.IDX PT, R0, R4, 0x1f, 0x1f ;  /* 0x03e01f0004007f89 */ /* 0x00032400000e0000 */
.L_x_1563:
[----:B----4-:R-:W-:Y:S01]  /*bf70*/  IMAD R0, R0, c[0x0][0x538], RZ ;  /* 0x00014e0000007a24 */ /* 0x010fe200078e02ff */
[----:B------:R-:W-:Y:S04]  /*bf80*/  BSSY B1, `(.L_x_1526) ;  /* 0x000007c000017945 */ /* 0x000fe80003800000 */
[----:B--2---:R-:W-:-:S04]  /*bf90*/  IADD3 R8, R0, R8, RZ ;  /* 0x0000000800087210 */ /* 0x004fc80007ffe0ff */
[----:B---3--:R-:W-:-:S13]  /*bfa0*/  ISETP.GT.AND P6, PT, R8, R9, PT ;  /* 0x000000090800720c */ /* 0x008fda0003fc4270 */
[----:B------:R-:W-:Y:S05]  /*bfb0*/  @P6 BRA `(.L_x_1527) ;  /* 0x0000024000006947 */ /* 0x000fea0003800000 */
.L_x_1531:
        /* <DEDUP_REMOVED lines=16> */
.L_x_1564:
        /* <DEDUP_REMOVED lines=16> */
.L_x_1565:
[----:B--2---:R-:W-:-:S05]  /*c1c0*/  IMAD R0, R0, c[0x0][0x538], RZ ;  /* 0x00014e0000007a24 */ /* 0x004fca00078e02ff */
[----:B------:R-:W-:-:S04]  /*c1d0*/  IADD3 R8, R0, R8, RZ ;  /* 0x0000000800087210 */ /* 0x000fc80007ffe0ff */
[----:B------:R-:W-:-:S13]  /*c1e0*/  ISETP.GT.AND P6, PT, R8, R9, PT ;  /* 0x000000090800720c */ /* 0x000fda0003fc4270 */
[----:B-1----:R-:W-:Y:S05]  /*c1f0*/  @!P6 BRA `(.L_x_1531) ;  /* 0xfffffdc00000e947 */ /* 0x002fea000383ffff */
.L_x_1527:
[----:B------:R-:W-:-:S05]  /*c200*/  IADD3 R10, -R0, R8, RZ ;  /* 0x00000008000a7210 */ /* 0x000fca0007ffe1ff */
[----:B------:R-:W-:-:S05]  /*c210*/  IMAD R0, R4, c[0x0][0x538], R10 ;  /* 0x00014e0004007a24 */ /* 0x000fca00078e020a */
[----:B------:R-:W-:Y:S01]  /*c220*/  ISETP.GT.AND P0, PT, R0, R9, PT ;  /* 0x000000090000720c */ /* 0x000fe20003f04270 */
[----:B------:R-:W-:-:S12]  /*c230*/  BRA.DIV ~URZ, `(.L_x_1532) ;  /* 0x000017327f007947 */ /* 0x000fd8000b800000 */
[----:B------:R-:W-:-:S04]  /*c240*/  VOTE.ANY R8, PT, !P0 ;  /* 0x0000000000087806 */ /* 0x000fc800040e0100 */
.L_x_1566:
[----:B------:R2:W3:Y:S01]  /*c250*/  POPC R12, R8 ;  /* 0x00000008000c7309 */ /* 0x0004e20000000000 */
[----:B------:R-:W-:Y:S05]  /*c260*/  BRA.DIV ~URZ, `(.L_x_1533) ;  /* 0x000017527f007947 */ /* 0x000fea000b800000 */
[----:B---3--:R3:W4:Y:S04]  /*c270*/  SHFL.IDX PT, R6, R6, R12, 0x1f ;  /* 0x00001f0c06067589 */ /* 0x00872800000e0000 */
[----:B------:R3:W1:Y:S02]  /*c280*/  SHFL.IDX PT, R7, R7, R12, 0x1f ;  /* 0x00001f0c07077589 */ /* 0x00066400000e0000 */
.L_x_1567:
[----:B------:R-:W-:Y:S01]  /*c290*/  ISETP.NE.AND P0, PT, R8, RZ, PT ;  /* 0x000000ff0800720c */ /* 0x000fe20003f05270 */
[----:B------:R-:W-:-:S12]  /*c2a0*/  BSSY B0, `(.L_x_1534) ;  /* 0x0000005000007945 */ /* 0x000fd80003800000 */
[----:B------:R-:W-:Y:S05]  /*c2b0*/  @!P0 BRA `(.L_x_1535) ;  /* 0x0000003000008947 */ /* 0x000fea0003800000 */
[----:B------:R-:W-:Y:S01]  /*c2c0*/  IADD3 R3, R12, -0x1, RZ ;  /* 0xffffffff0c037810 */ /* 0x000fe20007ffe0ff */
[----:B------:R-:W-:Y:S05]  /*c2d0*/  BRA.DIV ~URZ, `(.L_x_1536) ;  /* 0x000017b27f007947 */ /* 0x000fea000b800000 */
[----:B------:R2:W3:Y:S02]  /*c2e0*/  SHFL.IDX PT, R11, R4, R3, 0x1f ;  /* 0x00001f03040b7589 */ /* 0x0004e400000e0000 */
.L_x_1535:
[----:B------:R-:W-:Y:S05]  /*c2f0*/  BSYNC B0 ;  /* 0x0000000000007941 */ /* 0x000fea0003800000 */
.L_x_1534:
[-C--:B-12-4-:R-:W-:Y:S01]  /*c300*/  IABS R4, R6.reuse ;  /* 0x0000000600047213 */ /* 0x096fe20000000000 */
[----:B---3--:R-:W-:Y:S01]  /*c310*/  IMAD R236, R11, c[0x0][0x538], R10 ;  /* 0x00014e000bec7a24 */ /* 0x008fe200078e020a */
[----:B------:R-:W-:Y:S01]  /*c320*/  IABS R0, R7 ;  /* 0x0000000700007213 */ /* 0x000fe20000000000 */
[----:B------:R-:W-:Y:S01]  /*c330*/  IMAD.IADD R239, R12, 0x1, R239 ;  /* 0x000000010cef7824 */ /* 0x000fe200078e02ef */
[----:B------:R-:W1:Y:S01]  /*c340*/  I2F.RP R2, R4 ;  /* 0x0000000400027306 */ /* 0x000e620000209400 */
[----:B------:R-:W-:Y:S02]  /*c350*/  IMAD.IADD R10, R9, 0x1, -R236 ;  /* 0x00000001090a7824 */ /* 0x000fe400078e0aec */
[----:B------:R-:W-:Y:S01]  /*c360*/  IMAD.MOV.U32 R5, RZ, RZ, R0 ;  /* 0x000000ffff057224 */ /* 0x000fe200078e0000 */
[----:B------:R-:W-:Y:S02]  /*c370*/  IABS R0, R6 ;  /* 0x0000000600007213 */ /* 0x000fe40000000000 */
[----:B------:R-:W-:-:S02]  /*c380*/  IABS R9, R10 ;  /* 0x0000000a00097213 */ /* 0x000fc40000000000 */
[----:B------:R-:W-:Y:S01]  /*c390*/  I2F.RP R11, R5 ;  /* 0x00000005000b7306 */ /* 0x000fe20000209400 */
[----:B------:R-:W-:-:S07]  /*c3a0*/  IMAD.MOV R0, RZ, RZ, -R0 ;  /* 0x000000ffff007224 */ /* 0x000fce00078e0a00 */
[----:B-1----:R-:W1:Y:S02]  /*c3b0*/  MUFU.RCP R2, R2 ;  /* 0x0000000200027308 */ /* 0x002e640000001000 */
[----:B-1----:R-:W-:-:S06]  /*c3c0*/  IADD3 R2, R2, 0xffffffe, RZ ;  /* 0x0ffffffe02027810 */ /* 0x002fcc0007ffe0ff */
[----:B------:R-:W1:Y:S02]  /*c3d0*/  F2I.FTZ.U32.TRUNC.NTZ R3, R2 ;  /* 0x0000000200037305 */ /* 0x000e64000021f000 */
[----:B-1----:R-:W-:-:S04]  /*c3e0*/  IMAD.MOV R2, RZ, RZ, -R3 ;  /* 0x000000ffff027224 */ /* 0x002fc800078e0a03 */
[----:B------:R-:W-:Y:S01]  /*c3f0*/  IMAD R8, R2, R4, RZ ;  /* 0x0000000402087224 */ /* 0x000fe200078e02ff */
[----:B------:R-:W-:-:S05]  /*c400*/  MOV R2, RZ ;  /* 0x000000ff00027202 */ /* 0x000fca0000000f00 */
[----:B------:R-:W-:-:S04]  /*c410*/  IMAD.HI.U32 R8, R3, R8, R2 ;  /* 0x0000000803087227 */ /* 0x000fc800078e0002 */
[----:B------:R-:W-:Y:S02]  /*c420*/  IMAD.MOV.U32 R2, RZ, RZ, R9 ;  /* 0x000000ffff027224 */ /* 0x000fe400078e0009 */
[----:B------:R-:W-:Y:S02]  /*c430*/  IMAD.MOV.U32 R3, RZ, RZ, R0 ;  /* 0x000000ffff037224 */ /* 0x000fe400078e0000 */
[----:B------:R-:W-:-:S04]  /*c440*/  IMAD.HI.U32 R0, R8, R2, RZ ;  /* 0x0000000208007227 */ /* 0x000fc800078e00ff */
[----:B------:R-:W-:Y:S02]  /*c450*/  IMAD R2, R0, R3, R2 ;  /* 0x0000000300027224 */ /* 0x000fe400078e0202 */
[----:B------:R-:W1:Y:S03]  /*c460*/  MUFU.RCP R3, R11 ;  /* 0x0000000b00037308 */ /* 0x000e660000001000 */
[----:B------:R-:W-:Y:S02]  /*c470*/  ISETP.GT.U32.AND P1, PT, R4, R2, PT ;  /* 0x000000020400720c */ /* 0x000fe40003f24070 */
[----:B-1----:R-:W-:-:S11]  /*c480*/  IADD3 R3, R3, 0xffffffe, RZ ;  /* 0x0ffffffe03037810 */ /* 0x002fd60007ffe0ff */
[-C--:B------:R-:W-:Y:S02]  /*c490*/  @!P1 IADD3 R2, R2, -R4.reuse, RZ ;  /* 0x8000000402029210 */ /* 0x080fe40007ffe0ff */
[----:B------:R-:W-:Y:S01]  /*c4a0*/  @!P1 IADD3 R0, R0, 0x1, RZ ;  /* 0x0000000100009810 */ /* 0x000fe20007ffe0ff */
[----:B------:R-:W1:Y:S01]  /*c4b0*/  F2I.FTZ.U32.TRUNC.NTZ R3, R3 ;  /* 0x0000000300037305 */ /* 0x000e62000021f000 */
[----:B------:R-:W-:Y:S02]  /*c4c0*/  ISETP.GE.U32.AND P2, PT, R2, R4, PT ;  /* 0x000000040200720c */ /* 0x000fe40003f46070 */
[----:B------:R-:W-:Y:S02]  /*c4d0*/  LOP3.LUT R2, R10, R6, RZ, 0x3c, !PT ;  /* 0x000000060a027212 */ /* 0x000fe400078e3cff */
[----:B------:R-:W-:Y:S02]  /*c4e0*/  ISETP.NE.AND P1, PT, R6, RZ, PT ;  /* 0x000000ff0600720c */ /* 0x000fe40003f25270 */
[----:B------:R-:W-:-:S07]  /*c4f0*/  ISETP.GE.AND P0, PT, R2, RZ, PT ;  /* 0x000000ff0200720c */ /* 0x000fce0003f06270 */
        /* <DEDUP_REMOVED lines=9> */
[----:B------:R-:W-:Y:S01]  /*c590*/  IABS R9, R0 ;  /* 0x0000000000097213 */ /* 0x000fe20000000000 */
[----:B------:R-:W-:Y:S02]  /*c5a0*/  IMAD R6, R0, R6, RZ ;  /* 0x0000000600067224 */ /* 0x000fe400078e02ff */
[----:B------:R-:W-:Y:S01]  /*c5b0*/  IMAD.HI.U32 R2, R3, R4, R2 ;  /* 0x0000000403027227 */ /* 0x000fe200078e0002 */
[----:B------:R-:W-:-:S02]  /*c5c0*/  MOV R4, R8 ;  /* 0x0000000800047202 */ /* 0x000fc40000000f00 */
[----:B------:R-:W-:Y:S01]  /*c5d0*/  IADD3 R237, R10, -R6, RZ ;  /* 0x800000060aed7210 */ /* 0x000fe20007ffe0ff */
[----:B------:R-:W-:-:S04]  /*c5e0*/  IMAD.MOV.U32 R3, RZ, RZ, R9 ;  /* 0x000000ffff037224 */ /* 0x000fc800078e0009 */
        /* <DEDUP_REMOVED lines=11> */
[----:B------:R-:W-:-:S04]  /*c6a0*/  @!P1 LOP3.LUT R2, RZ, R7, RZ, 0x33, !PT ;  /* 0x00000007ff029212 */ /* 0x000fc800078e33ff */
[----:B------:R-:W-:Y:S01]  /*c6b0*/  IADD3 R3, -R2, RZ, RZ ;  /* 0x000000ff02037210 */ /* 0x000fe20007ffe1ff */
[----:B------:R-:W-:-:S04]  /*c6c0*/  IMAD R2, R7, 0x1000000, R2 ;  /* 0x0100000007027824 */ /* 0x000fc800078e0202 */
[----:B------:R-:W-:-:S04]  /*c6d0*/  IMAD R0, R7, R3, R0 ;  /* 0x0000000307007224 */ /* 0x000fc800078e0200 */
[----:B------:R-:W-:Y:S01]  /*c6e0*/  IMAD R238, R0, 0x10000, R2 ;  /* 0x0001000000ee7824 */ /* 0x000fe200078e0202 */
[----:B------:R-:W-:Y:S05]  /*c6f0*/  BRA `(.L_x_1537) ;  /* 0x0000004000007947 */ /* 0x000fea0003800000 */
.L_x_1528:
[----:B------:R-:W-:Y:S01]  /*c700*/  IMAD.MOV.U32 R236, RZ, RZ, R9 ;  /* 0x000000ffffec7224 */ /* 0x000fe200078e0009 */
[----:B------:R-:W-:Y:S01]  /*c710*/  MOV R238, RZ ;  /* 0x000000ff00ee7202 */ /* 0x000fe20000000f00 */
[----:B------:R-:W-:Y:S01]  /*c720*/  IMAD.MOV.U32 R237, RZ, RZ, RZ ;  /* 0x000000ffffed7224 */ /* 0x000fe200078e00ff */
[----:B------:R-:W-:Y:S02]  /*c730*/  MOV R239, c[0x0][0x53c] ;  /* 0x00014f0000ef7a02 */ /* 0x000fe40000000f00 */
.L_x_1537:
[----:B------:R-:W-:Y:S05]  /*c740*/  BSYNC B1 ;  /* 0x0000000000017941 */ /* 0x000fea0003800000 */
.L_x_1526:
[----:B------:R-:W-:Y:S01]  /*c750*/  WARPSYNC 0xffffffff ;  /* 0xffffffff00007948 */ /* 0x000fe20003800000 */
[----:B------:R-:W-:Y:S01]  /*c760*/  BAR.SYNC.DEFER_BLOCKING 0x4, 0x100 ;  /* 0x0104000000007b1d */ /* 0x000fe20000010000 */
[----:B------:R-:W-:-:S13]  /*c770*/  ISETP.NE.AND P0, PT, R13, RZ, PT ;  /* 0x000000ff0d00720c */ /* 0x000fda0003f05270 */
[----:B------:R2:W-:Y:S04]  /*c780*/  @!P0 STS.128 [0xf100], R236 ;  /* 0x00f100ecff008388 */ /* 0x0005e80000000c00 */
[----:B------:R-:W-:Y:S06]  /*c790*/  BAR.ARV 0x5, 0x100 ;  /* 0x0144000000007b1d */ /* 0x000fec0000002000 */
.L_x_1521:
[----:B-1----:R-:W-:-:S13]  /*c7a0*/  ISETP.GE.AND P0, PT, R239, c[0x0][0x53c], PT ;  /* 0x00014f00ef007a0c */ /* 0x002fda0003f06270 */
[----:B--2---:R-:W-:Y:S01]  /*c7b0*/  @P0 CALL.REL.NOINC `(.L_x_1538) ;  /* 0x0000001000000944 */ /* 0x004fe20003c00000 */
[----:B------:R-:W-:Y:S05]  /*c7c0*/  BRA `(.L_x_1539) ;  /* 0xffff4ae000007947 */ /* 0x000fea000383ffff */
.L_x_1538:
[----:B------:R-:W-:Y:S05]  /*c7d0*/  EXIT ;  /* 0x000000000000794d */ /* 0x000fea0003800000 */
.L_x_1460:
[----:B------:R-:W-:Y:S01]  /*c7e0*/  IMAD.MOV.U32 R0, RZ, RZ, R5 ;  /* 0x000000ffff007224 */ /* 0x000fe200078e0005 */
[----:B------:R-:W-:Y:S02]  /*c7f0*/  MOV R2, 0x1 ;  /* 0x0000000100027802 */ /* 0x000fe40000000f00 */
[----:B------:R-:W-:Y:S02]  /*c800*/  MOV R3, 0xc820 ;  /* 0x0000c82000037802 */ /* 0x000fe40000000f00 */
[----:B--2---:R-:W-:Y:S05]  /*c810*/  CALL.REL.NOINC `($__internal_32_$__cuda_sm70_shflsync_up_p) ;  /* 0x0000136000007944 */ /* 0x004fea0003c00000 */
[----:B------:R-:W-:Y:S01]  /*c820*/  MOV R0, R4 ;  /* 0x0000000400007202 */ /* 0x000fe20000000f00 */
[----:B------:R-:W-:Y:S05]  /*c830*/  BRA `(.L_x_1540) ;  /* 0xffff3c1000007947 */ /* 0x000fea000383ffff */
.L_x_1461:
[----:B------:R-:W-:Y:S01]  /*c840*/  IMAD.MOV.U32 R0, RZ, RZ, R5 ;  /* 0x000000ffff007224 */ /* 0x000fe200078e0005 */
[----:B------:R-:W-:Y:S02]  /*c850*/  MOV R2, 0x2 ;  /* 0x0000000200027802 */ /* 0x000fe40000000f00 */
[----:B------:R-:W-:Y:S02]  /*c860*/  MOV R3, 0xc880 ;  /* 0x0000c88000037802 */ /* 0x000fe40000000f00 */
[----:B--2---:R-:W-:Y:S05]  /*c870*/  CALL.REL.NOINC `($__internal_32_$__cuda_sm70_shflsync_up_p) ;  /* 0x0000130000007944 */ /* 0x004fea0003c00000 */
[----:B------:R-:W-:Y:S01]  /*c880*/  SEL R0, R4, RZ, P4 ;  /* 0x000000ff04007207 */ /* 0x000fe20002000000 */
[----:B------:R-:W-:Y:S01]  /*c890*/  IMAD.MOV.U32 R2, RZ, RZ, 0x4 ;  /* 0x00000004ff027424 */ /* 0x000fe200078e00ff */
[----:B------:R-:W-:-:S03]  /*c8a0*/  MOV R3, 0xc8d0 ;  /* 0x0000c8d000037802 */ /* 0x000fc60000000f00 */
[----:B------:R-:W-:Y:S02]  /*c8b0*/  IMAD.IADD R0, R5, 0x1, R0 ;  /* 0x0000000105007824 */ /* 0x000fe400078e0200 */
[----:B------:R-:W-:Y:S05]  /*c8c0*/  CALL.REL.NOINC `($__internal_32_$__cuda_sm70_shflsync_up_p) ;  /* 0x000012b000007944 */ /* 0x000fea0003c00000 */
        /* <DEDUP_REMOVED lines=13> */
[----:B------:R-:W-:Y:S01]  /*c9a0*/  IMAD.IADD R4, R0, 0x1, R4 ;  /* 0x0000000100047824 */ /* 0x000fe200078e0204 */
[----:B------:R-:W-:-:S03]  /*c9b0*/  MOV R0, 0x1f ;  /* 0x0000001f00007802 */ /* 0x000fc60000000f00 */
[----:B------:R-:W-:Y:S02]  /*c9c0*/  IMAD.MOV.U32 R5, RZ, RZ, R4 ;  /* 0x000000ffff057224 */ /* 0x000fe400078e0004 */
[----:B------:R-:W-:Y:S05]  /*c9d0*/  CALL.REL.NOINC `($__internal_31_$__cuda_sm70_shflsync_idx_p) ;  /* 0x0000115000007944 */ /* 0x000fea0003c00000 */
[----:B------:R-:W-:Y:S05]  /*c9e0*/  BRA `(.L_x_1541) ;  /* 0xffff3b6000007947 */ /* 0x000fea000383ffff */
.L_x_1463:
[----:B------:R-:W-:Y:S02]  /*c9f0*/  SEL R0, RZ, 0x1, P0 ;  /* 0x00000001ff007807 */ /* 0x000fe40000000000 */
[----:B------:R-:W-:Y:S02]  /*ca00*/  MOV R2, 0xca20 ;  /* 0x0000ca2000027802 */ /* 0x000fe40000000f00 */
[----:B------:R-:W-:Y:S05]  /*ca10*/  CALL.REL.NOINC `($__internal_33_$__cuda_sm70_votesync_ballot) ;  /* 0x000011d000007944 */ /* 0x000fea0003c00000 */
[----:B------:R-:W-:Y:S01]  /*ca20*/  MOV R6, R0 ;  /* 0x0000000000067202 */ /* 0x000fe20000000f00 */
[----:B------:R-:W-:Y:S05]  /*ca30*/  BRA `(.L_x_1542) ;  /* 0xffff3ba000007947 */ /* 0x000fea000383ffff */
.L_x_1464:
[----:B------:R-:W-:Y:S01]  /*ca40*/  IMAD.MOV.U32 R5, RZ, RZ, R8 ;  /* 0x000000ffff057224 */ /* 0x000fe200078e0008 */
[----:B--2---:R-:W-:Y:S01]  /*ca50*/  MOV R3, R239 ;  /* 0x000000ef00037202 */ /* 0x004fe20000000f00 */
[----:B------:R-:W-:Y:S01]  /*ca60*/  IMAD.MOV.U32 R0, RZ, RZ, 0x1f ;  /* 0x0000001fff007424 */ /* 0x000fe200078e00ff */
[----:B------:R-:W-:Y:S02]  /*ca70*/  MOV R2, 0xca90 ;  /* 0x0000ca9000027802 */ /* 0x000fe40000000f00 */
[----:B-1----:R-:W-:Y:S05]  /*ca80*/  CALL.REL.NOINC `($__internal_31_$__cuda_sm70_shflsync_idx_p) ;  /* 0x000010a000007944 */ /* 0x002fea0003c00000 */
[----:B------:R-:W-:Y:S01]  /*ca90*/  IMAD.MOV.U32 R11, RZ, RZ, R0 ;  /* 0x000000ffff0b7224 */ /* 0x000fe200078e0000 */
[----:B------:R-:W-:Y:S01]  /*caa0*/  MOV R5, R7 ;  /* 0x0000000700057202 */ /* 0x000fe20000000f00 */
[----:B------:R-:W-:Y:S01]  /*cab0*/  IMAD.MOV.U32 R7, RZ, RZ, RZ ;  /* 0x000000ffff077224 */ /* 0x000fe200078e00ff */
[----:B------:R-:W-:Y:S01]  /*cac0*/  MOV R3, R239 ;  /* 0x000000ef00037202 */ /* 0x000fe20000000f00 */
[----:B------:R-:W-:Y:S01]  /*cad0*/  IMAD.MOV.U32 R0, RZ, RZ, 0x1f ;  /* 0x0000001fff007424 */ /* 0x000fe200078e00ff */
[----:B------:R-:W-:-:S02]  /*cae0*/  MOV R2, 0xcb00 ;  /* 0x0000cb0000027802 */ /* 0x000fc40000000f00 */
[----:B------:R-:W-:Y:S05]  /*caf0*/  CALL.REL.NOINC `($__internal_31_$__cuda_sm70_shflsync_idx_p) ;  /* 0x0000103000007944 */ /* 0x000fea0003c00000 */
[----:B------:R-:W-:Y:S01]  /*cb00*/  MOV R10, R0 ;  /* 0x00000000000a7202 */ /* 0x000fe20000000f00 */
[----:B------:R-:W-:Y:S05]  /*cb10*/  BRA `(.L_x_1543) ;  /* 0xffff3b1000007947 */ /* 0x000fea000383ffff */
.L_x_1467:
[----:B------:R-:W-:Y:S01]  /*cb20*/  IMAD.MOV.U32 R5, RZ, RZ, R4 ;  /* 0x000000ffff057224 */ /* 0x000fe200078e0004 */
[----:B------:R-:W-:-:S02]  /*cb30*/  MOV R0, 0x1f ;  /* 0x0000001f00007802 */ /* 0x000fc40000000f00 */
[----:B------:R-:W-:Y:S02]  /*cb40*/  MOV R2, 0xcb60 ;  /* 0x0000cb6000027802 */ /* 0x000fe40000000f00 */
[----:B-1----:R-:W-:Y:S05]  /*cb50*/  CALL.REL.NOINC `($__internal_31_$__cuda_sm70_shflsync_idx_p) ;  /* 0x00000fd000007944 */ /* 0x002fea0003c00000 */
[----:B------:R-:W-:Y:S01]  /*cb60*/  MOV R7, R0 ;  /* 0x0000000000077202 */ /* 0x000fe20000000f00 */
[----:B------:R-:W-:Y:S05]  /*cb70*/  BRA `(.L_x_1466) ;  /* 0xffff3b1000007947 */ /* 0x000fea000383ffff */
.L_x_1481:
[----:B------:R-:W-:Y:S01]  /*cb80*/  IMAD.MOV.U32 R2, RZ, RZ, R226 ;  /* 0x000000ffff027224 */ /* 0x000fe200078e00e2 */
[----:B------:R-:W-:Y:S01]  /*cb90*/  MOV R7, 0x1f ;  /* 0x0000001f00077802 */ /* 0x000fe20000000f00 */
[----:B------:R-:W-:Y:S01]  /*cba0*/  IMAD.MOV.U32 R5, RZ, RZ, 0x2 ;  /* 0x00000002ff057424 */ /* 0x000fe200078e00ff */
[----:B------:R-:W-:Y:S02]  /*cbb0*/  MOV R6, 0xffffffff ;  /* 0xffffffff00067802 */ /* 0x000fe40000000f00 */
[----:B------:R-:W-:Y:S02]  /*cbc0*/  MOV R4, 0xcbe0 ;  /* 0x0000cbe000047802 */ /* 0x000fe40000000f00 */
[----:B------:R-:W-:Y:S05]  /*cbd0*/  CALL.REL.NOINC `($__internal_30_$__cuda_sm70_shflsync_bfly_p) ;  /* 0x00000f1000007944 */ /* 0x000fea0003c00000 */
[----:B------:R-:W-:Y:S01]  /*cbe0*/  FADD.FTZ R3, R226, R2 ;  /* 0x00000002e2037221 */ /* 0x000fe20000010000 */
[----:B------:R-:W-:Y:S02]  /*cbf0*/  MOV R5, 0x1 ;  /* 0x0000000100057802 */ /* 0x000fe40000000f00 */
[----:B------:R-:W-:Y:S02]  /*cc00*/  MOV R4, 0xcc30 ;  /* 0x0000cc3000047802 */ /* 0x000fe40000000f00 */
[----:B------:R-:W-:-:S02]  /*cc10*/  MOV R2, R3 ;  /* 0x0000000300027202 */ /* 0x000fc40000000f00 */
[----:B------:R-:W-:Y:S05]  /*cc20*/  CALL.REL.NOINC `($__internal_30_$__cuda_sm70_shflsync_bfly_p) ;  /* 0x00000ec000007944 */ /* 0x000fea0003c00000 */
[----:B------:R-:W-:Y:S01]  /*cc30*/  FADD.FTZ R0, R3, R2 ;  /* 0x0000000203007221 */ /* 0x000fe20000010000 */
[----:B------:R-:W-:-:S02]  /*cc40*/  MOV R2, R227 ;  /* 0x000000e300027202 */ /* 0x000fc40000000f00 */
[----:B------:R-:W-:Y:S02]  /*cc50*/  MOV R5, 0x2 ;  /* 0x0000000200057802 */ /* 0x000fe40000000f00 */
[----:B------:R-:W-:Y:S02]  /*cc60*/  MOV R4, 0xcc80 ;  /* 0x0000cc8000047802 */ /* 0x000fe40000000f00 */
[----:B------:R-:W-:Y:S05]  /*cc70*/  CALL.REL.NOINC `($__internal_30_$__cuda_sm70_shflsync_bfly_p) ;  /* 0x00000e7000007944 */ /* 0x000fea0003c00000 */
[----:B------:R-:W-:Y:S01]  /*cc80*/  FADD.FTZ R3, R227, R2 ;  /* 0x00000002e3037221 */ /* 0x000fe20000010000 */
[----:B------:R-:W-:Y:S02]  /*cc90*/  MOV R5, 0x1 ;  /* 0x0000000100057802 */ /* 0x000fe40000000f00 */
[----:B------:R-:W-:Y:S02]  /*cca0*/  MOV R4, 0xccd0 ;  /* 0x0000ccd000047802 */ /* 0x000fe40000000f00 */
[----:B------:R-:W-:Y:S02]  /*ccb0*/  MOV R2, R3 ;  /* 0x0000000300027202 */ /* 0x000fe40000000f00 */
[----:B------:R-:W-:Y:S05]  /*ccc0*/  CALL.REL.NOINC `($__internal_30_$__cuda_sm70_shflsync_bfly_p) ;  /* 0x00000e2000007944 */ /* 0x000fea0003c00000 */
[----:B------:R-:W-:Y:S01]  /*ccd0*/  MOV R4, R2 ;  /* 0x0000000200047202 */ /* 0x000fe20000000f00 */
[----:B------:R-:W-:Y:S05]  /*cce0*/  BRA `(.L_x_1544) ;  /* 0xffffc00000007947 */ /* 0x000fea000383ffff */
.L_x_1488:
[----:B--234-:R-:W-:Y:S01]  /*ccf0*/  IMAD.MOV.U32 R5, RZ, RZ, R7 ;  /* 0x000000ffff057224 */ /* 0x01cfe200078e0007 */
[----:B------:R-:W-:Y:S01]  /*cd00*/  MOV R3, RZ ;  /* 0x000000ff00037202 */ /* 0x000fe20000000f00 */
[----:B------:R-:W-:Y:S01]  /*cd10*/  IMAD.MOV.U32 R0, RZ, RZ, 0x181f ;  /* 0x0000181fff007424 */ /* 0x000fe200078e00ff */
[----:B------:R-:W-:-:S02]  /*cd20*/  MOV R2, 0xcd40 ;  /* 0x0000cd4000027802 */ /* 0x000fc40000000f00 */
[----:B-1----:R-:W-:Y:S05]  /*cd30*/  CALL.REL.NOINC `($__internal_31_$__cuda_sm70_shflsync_idx_p) ;  /* 0x00000df000007944 */ /* 0x002fea0003c00000 */
[----:B------:R-:W-:Y:S01]  /*cd40*/  MOV R9, R0 ;  /* 0x0000000000097202 */ /* 0x000fe20000000f00 */
[----:B------:R-:W-:Y:S05]  /*cd50*/  BRA `(.L_x_1545) ;  /* 0xffffd36000007947 */ /* 0x000fea000383ffff */
.L_x_1489:
[----:B------:R-:W-:Y:S01]  /*cd60*/  IMAD.MOV.U32 R5, RZ, RZ, R8 ;  /* 0x000000ffff057224 */ /* 0x000fe200078e0008 */
[----:B------:R-:W-:Y:S01]  /*cd70*/  MOV R3, RZ ;  /* 0x000000ff00037202 */ /* 0x000fe20000000f00 */
[----:B------:R-:W-:Y:S01]  /*cd80*/  IMAD.MOV.U32 R0, RZ, RZ, 0x181f ;  /* 0x0000181fff007424 */ /* 0x000fe200078e00ff */
[----:B------:R-:W-:-:S02]  /*cd90*/  MOV R2, 0xcdb0 ;  /* 0x0000cdb000027802 */ /* 0x000fc40000000f00 */
[----:B-123--:R-:W-:Y:S05]  /*cda0*/  CALL.REL.NOINC `($__internal_31_$__cuda_sm70_shflsync_idx_p) ;  /* 0x00000d8000007944 */ /* 0x00efea0003c00000 */
[----:B------:R-:W-:Y:S05]  /*cdb0*/  BRA `(.L_x_1546) ;  /* 0xffffd32000007947 */ /* 0x000fea000383ffff */
.L_x_1492:
[----:B--2---:R-:W-:Y:S01]  /*cdc0*/  IMAD.MOV.U32 R5, RZ, RZ, R7 ;  /* 0x000000ffff057224 */ /* 0x004fe200078e0007 */
[----:B------:R-:W-:Y:S01]  /*cdd0*/  MOV R3, 0x1 ;  /* 0x0000000100037802 */ /* 0x000fe20000000f00 */
[----:B------:R-:W-:Y:S01]  /*cde0*/  IMAD.MOV.U32 R0, RZ, RZ, 0x181f ;  /* 0x0000181fff007424 */ /* 0x000fe200078e00ff */
[----:B------:R-:W-:-:S02]  /*cdf0*/  MOV R2, 0xce10 ;  /* 0x0000ce1000027802 */ /* 0x000fc40000000f00 */
[----:B-1-34-:R-:W-:Y:S05]  /*ce00*/  CALL.REL.NOINC `($__internal_31_$__cuda_sm70_shflsync_idx_p) ;  /* 0x00000d2000007944 */ /* 0x01afea0003c00000 */
[----:B------:R-:W-:Y:S01]  /*ce10*/  IMAD.MOV.U32 R9, RZ, RZ, R0 ;  /* 0x000000ffff097224 */ /* 0x000fe200078e0000 */
[----:B------:R-:W-:Y:S01]  /*ce20*/  MOV R3, 0x1 ;  /* 0x0000000100037802 */ /* 0x000fe20000000f00 */
[----:B------:R-:W-:Y:S01]  /*ce30*/  IMAD.MOV.U32 R5, RZ, RZ, R8 ;  /* 0x000000ffff057224 */ /* 0x000fe200078e0008 */
[----:B------:R-:W-:-:S02]  /*ce40*/  MOV R0, 0x181f ;  /* 0x0000181f00007802 */ /* 0x000fc40000000f00 */
[----:B------:R-:W-:Y:S02]  /*ce50*/  MOV R2, 0xce70 ;  /* 0x0000ce7000027802 */ /* 0x000fe40000000f00 */
[----:B------:R-:W-:Y:S05]  /*ce60*/  CALL.REL.NOINC `($__internal_31_$__cuda_sm70_shflsync_idx_p) ;  /* 0x00000cc000007944 */ /* 0x000fea0003c00000 */
[----:B------:R-:W-:Y:S05]  /*ce70*/  BRA `(.L_x_1547) ;  /* 0xffffd35000007947 */ /* 0x000fea000383ffff */
.L_x_1495:
[----:B--2---:R-:W-:Y:S01]  /*ce80*/  IMAD.MOV.U32 R5, RZ, RZ, R7 ;  /* 0x000000ffff057224 */ /* 0x004fe200078e0007 */
[----:B------:R-:W-:Y:S01]  /*ce90*/  MOV R3, 0x2 ;  /* 0x0000000200037802 */ /* 0x000fe20000000f00 */
[----:B------:R-:W-:Y:S01]  /*cea0*/  IMAD.MOV.U32 R0, RZ, RZ, 0x181f ;  /* 0x0000181fff007424 */ /* 0x000fe200078e00ff */
[----:B------:R-:W-:Y:S02]  /*ceb0*/  MOV R2, 0xced0 ;  /* 0x0000ced000027802 */ /* 0x000fe40000000f00 */
[----:B-1-34-:R-:W-:Y:S05]  /*cec0*/  CALL.REL.NOINC `($__internal_31_$__cuda_sm70_shflsync_idx_p) ;  /* 0x00000c6000007944 */ /* 0x01afea0003c00000 */
[----:B------:R-:W-:Y:S01]  /*ced0*/  MOV R9, R0 ;  /* 0x0000000000097202 */ /* 0x000fe20000000f00 */
[----:B------:R-:W-:Y:S05]  /*cee0*/  BRA `(.L_x_1548) ;  /* 0xffffd3d000007947 */ /* 0x000fea000383ffff */
.L_x_1496:
[----:B--2---:R-:W-:Y:S01]  /*cef0*/  IMAD.MOV.U32 R5, RZ, RZ, R8 ;  /* 0x000000ffff057224 */ /* 0x004fe200078e0008 */
[----:B------:R-:W-:Y:S01]  /*cf00*/  MOV R3, 0x2 ;  /* 0x0000000200037802 */ /* 0x000fe20000000f00 */
[----:B------:R-:W-:Y:S01]  /*cf10*/  IMAD.MOV.U32 R0, RZ, RZ, 0x181f ;  /* 0x0000181fff007424 */ /* 0x000fe200078e00ff */
[----:B------:R-:W-:Y:S02]  /*cf20*/  MOV R2, 0xcf40 ;  /* 0x0000cf4000027802 */ /* 0x000fe40000000f00 */
[----:B-1-34-:R-:W-:Y:S05]  /*cf30*/  CALL.REL.NOINC `($__internal_31_$__cuda_sm70_shflsync_idx_p) ;  /* 0x00000bf000007944 */ /* 0x01afea0003c00000 */
[----:B------:R-:W-:Y:S05]  /*cf40*/  BRA `(.L_x_1549) ;  /* 0xffffd39000007947 */ /* 0x000fea000383ffff */
.L_x_1499:
[----:B---3--:R-:W-:Y:S01]  /*cf50*/  IMAD.MOV.U32 R5, RZ, RZ, R7 ;  /* 0x000000ffff057224 */ /* 0x008fe200078e0007 */
[----:B------:R-:W-:Y:S01]  /*cf60*/  MOV R3, 0x3 ;  /* 0x0000000300037802 */ /* 0x000fe20000000f00 */
[----:B----4-:R-:W-:Y:S01]  /*cf70*/  IMAD.MOV.U32 R0, RZ, RZ, 0x181f ;  /* 0x0000181fff007424 */ /* 0x010fe200078e00ff */
[----:B------:R-:W-:-:S02]  /*cf80*/  MOV R2, 0xcfa0 ;  /* 0x0000cfa000027802 */ /* 0x000fc40000000f00 */
[----:B-12---:R-:W-:Y:S05]  /*cf90*/  CALL.REL.NOINC `($__internal_31_$__cuda_sm70_shflsync_idx_p) ;  /* 0x00000b9000007944 */ /* 0x006fea0003c00000 */
[----:B------:R-:W-:Y:S01]  /*cfa0*/  IMAD.MOV.U32 R7, RZ, RZ, R0 ;  /* 0x000000ffff077224 */ /* 0x000fe200078e0000 */
[----:B------:R-:W-:Y:S01]  /*cfb0*/  MOV R3, 0x3 ;  /* 0x0000000300037802 */ /* 0x000fe20000000f00 */
[----:B------:R-:W-:Y:S01]  /*cfc0*/  IMAD.MOV.U32 R5, RZ, RZ, R8 ;  /* 0x000000ffff057224 */ /* 0x000fe200078e0008 */
[----:B------:R-:W-:-:S02]  /*cfd0*/  MOV R0, 0x181f ;  /* 0x0000181f00007802 */ /* 0x000fc40000000f00 */
[----:B------:R-:W-:Y:S02]  /*cfe0*/  MOV R2, 0xd000 ;  /* 0x0000d00000027802 */ /* 0x000fe40000000f00 */
[----:B------:R-:W-:Y:S05]  /*cff0*/  CALL.REL.NOINC `($__internal_31_$__cuda_sm70_shflsync_idx_p) ;  /* 0x00000b3000007944 */ /* 0x000fea0003c00000 */
[----:B------:R-:W-:Y:S05]  /*d000*/  BRA `(.L_x_1550) ;  /* 0xffffd3d000007947 */ /* 0x000fea000383ffff */
.L_x_1501:
[----:B------:R-:W-:Y:S01]  /*d010*/  IMAD.MOV.U32 R5, RZ, RZ, R14 ;  /* 0x000000ffff057224 */ /* 0x000fe200078e000e */
[----:B------:R-:W-:Y:S01]  /*d020*/  MOV R3, RZ ;  /* 0x000000ff00037202 */ /* 0x000fe20000000f00 */
[----:B------:R-:W-:Y:S01]  /*d030*/  IMAD.MOV.U32 R0, RZ, RZ, 0x1c1f ;  /* 0x00001c1fff007424 */ /* 0x000fe200078e00ff */
[----:B------:R-:W-:Y:S02]  /*d040*/  MOV R2, 0xd060 ;  /* 0x0000d06000027802 */ /* 0x000fe40000000f00 */
[----:B------:R-:W-:Y:S05]  /*d050*/  CALL.REL.NOINC `($__internal_31_$__cuda_sm70_shflsync_idx_p) ;  /* 0x00000ad000007944 */ /* 0x000fea0003c00000 */
[----:B------:R-:W-:Y:S01]  /*d060*/  MOV R4, R0 ;  /* 0x0000000000047202 */ /* 0x000fe20000000f00 */
[----:B------:R-:W-:Y:S05]  /*d070*/  BRA `(.L_x_1551) ;  /* 0xffffd64000007947 */ /* 0x000fea000383ffff */
.L_x_1502:
[----:B------:R-:W-:Y:S01]  /*d080*/  IMAD.MOV.U32 R5, RZ, RZ, R28 ;  /* 0x000000ffff057224 */ /* 0x000fe200078e001c */
[----:B------:R-:W-:Y:S01]  /*d090*/  MOV R3, RZ ;  /* 0x000000ff00037202 */ /* 0x000fe20000000f00 */
[----:B------:R-:W-:Y:S01]  /*d0a0*/  IMAD.MOV.U32 R0, RZ, RZ, 0x1c1f ;  /* 0x00001c1fff007424 */ /* 0x000fe200078e00ff */
[----:B------:R-:W-:Y:S02]  /*d0b0*/  MOV R2, 0xd0d0 ;  /* 0x0000d0d000027802 */ /* 0x000fe40000000f00 */
[----:B-12---:R-:W-:Y:S05]  /*d0c0*/  CALL.REL.NOINC `($__internal_31_$__cuda_sm70_shflsync_idx_p) ;  /* 0x00000a6000007944 */ /* 0x006fea0003c00000 */
[----:B------:R-:W-:Y:S05]  /*d0d0*/  BRA `(.L_x_1552) ;  /* 0xffffd60000007947 */ /* 0x000fea000383ffff */
.L_x_1505:
[----:B------:R-:W-:Y:S01]  /*d0e0*/  IMAD.MOV.U32 R5, RZ, RZ, R14 ;  /* 0x000000ffff057224 */ /* 0x000fe200078e000e */
[----:B----4-:R-:W-:Y:S01]  /*d0f0*/  MOV R3, 0x1 ;  /* 0x0000000100037802 */ /* 0x010fe20000000f00 */
[----:B------:R-:W-:Y:S01]  /*d100*/  IMAD.MOV.U32 R0, RZ, RZ, 0x1c1f ;  /* 0x00001c1fff007424 */ /* 0x000fe200078e00ff */
[----:B------:R-:W-:-:S02]  /*d110*/  MOV R2, 0xd130 ;  /* 0x0000d13000027802 */ /* 0x000fc40000000f00 */
[----:B-123--:R-:W-:Y:S05]  /*d120*/  CALL.REL.NOINC `($__internal_31_$__cuda_sm70_shflsync_idx_p) ;  /* 0x00000a0000007944 */ /* 0x00efea0003c00000 */
[----:B------:R-:W-:Y:S01]  /*d130*/  IMAD.MOV.U32 R4, RZ, RZ, R0 ;  /* 0x000000ffff047224 */ /* 0x000fe200078e0000 */
[----:B------:R-:W-:Y:S01]  /*d140*/  MOV R3, 0x1 ;  /* 0x0000000100037802 */ /* 0x000fe20000000f00 */
[----:B------:R-:W-:Y:S01]  /*d150*/  IMAD.MOV.U32 R5, RZ, RZ, R28 ;  /* 0x000000ffff057224 */ /* 0x000fe200078e001c */
[----:B------:R-:W-:-:S02]  /*d160*/  MOV R0, 0x1c1f ;  /* 0x00001c1f00007802 */ /* 0x000fc40000000f00 */
[----:B------:R-:W-:Y:S02]  /*d170*/  MOV R2, 0xd190 ;  /* 0x0000d19000027802 */ /* 0x000fe40000000f00 */
[----:B------:R-:W-:Y:S05]  /*d180*/  CALL.REL.NOINC `($__internal_31_$__cuda_sm70_shflsync_idx_p) ;  /* 0x000009a000007944 */ /* 0x000fea0003c00000 */
[----:B------:R-:W-:Y:S05]  /*d190*/  BRA `(.L_x_1553) ;  /* 0xffffdb9000007947 */ /* 0x000fea000383ffff */
.L_x_1509:
[----:B------:R-:W-:Y:S01]  /*d1a0*/  IMAD.MOV.U32 R5, RZ, RZ, R6 ;  /* 0x000000ffff057224 */ /* 0x000fe200078e0006 */
[----:B------:R-:W-:Y:S01]  /*d1b0*/  MOV R3, RZ ;  /* 0x000000ff00037202 */ /* 0x000fe20000000f00 */
[----:B------:R-:W-:Y:S01]  /*d1c0*/  IMAD.MOV.U32 R0, RZ, RZ, 0x181f ;  /* 0x0000181fff007424 */ /* 0x000fe200078e00ff */
[----:B------:R-:W-:Y:S02]  /*d1d0*/  MOV R2, 0xd1f0 ;  /* 0x0000d1f000027802 */ /* 0x000fe40000000f00 */
[----:B------:R-:W-:Y:S05]  /*d1e0*/  CALL.REL.NOINC `($__internal_31_$__cuda_sm70_shflsync_idx_p) ;  /* 0x0000094000007944 */ /* 0x000fea0003c00000 */
[----:B------:R-:W-:Y:S01]  /*d1f0*/  MOV R10, R0 ;  /* 0x00000000000a7202 */ /* 0x000fe20000000f00 */
[----:B------:R-:W-:Y:S05]  /*d200*/  BRA `(.L_x_1554) ;  /* 0xffffe66000007947 */ /* 0x000fea000383ffff */
.L_x_1510:
[----:B------:R-:W-:Y:S01]  /*d210*/  IMAD.MOV.U32 R5, RZ, RZ, R9 ;  /* 0x000000ffff057224 */ /* 0x000fe200078e0009 */
[----:B------:R-:W-:Y:S01]  /*d220*/  MOV R3, RZ ;  /* 0x000000ff00037202 */ /* 0x000fe20000000f00 */
[----:B------:R-:W-:Y:S01]  /*d230*/  IMAD.MOV.U32 R0, RZ, RZ, 0x181f ;  /* 0x0000181fff007424 */ /* 0x000fe200078e00ff */
[----:B------:R-:W-:Y:S02]  /*d240*/  MOV R2, 0xd260 ;  /* 0x0000d26000027802 */ /* 0x000fe40000000f00 */
[----:B-12---:R-:W-:Y:S05]  /*d250*/  CALL.REL.NOINC `($__internal_31_$__cuda_sm70_shflsync_idx_p) ;  /* 0x000008d000007944 */ /* 0x006fea0003c00000 */
[----:B------:R-:W-:Y:S05]  /*d260*/  BRA `(.L_x_1555) ;  /* 0xffffe62000007947 */ /* 0x000fea000383ffff */
.L_x_1513:
[----:B--2---:R-:W-:Y:S01]  /*d270*/  IMAD.MOV.U32 R5, RZ, RZ, R6 ;  /* 0x000000ffff057224 */ /* 0x004fe200078e0006 */
[----:B------:R-:W-:Y:S01]  /*d280*/  MOV R3, 0x1 ;  /* 0x0000000100037802 */ /* 0x000fe20000000f00 */
[----:B----4-:R-:W-:Y:S01]  /*d290*/  IMAD.MOV.U32 R0, RZ, RZ, 0x181f ;  /* 0x0000181fff007424 */ /* 0x010fe200078e00ff */
[----:B------:R-:W-:-:S02]  /*d2a0*/  MOV R2, 0xd2c0 ;  /* 0x0000d2c000027802 */ /* 0x000fc40000000f00 */
[----:B-1-3--:R-:W-:Y:S05]  /*d2b0*/  CALL.REL.NOINC `($__internal_31_$__cuda_sm70_shflsync_idx_p) ;  /* 0x0000087000007944 */ /* 0x00afea0003c00000 */
[----:B------:R-:W-:Y:S01]  /*d2c0*/  IMAD.MOV.U32 R10, RZ, RZ, R0 ;  /* 0x000000ffff0a7224 */ /* 0x000fe200078e0000 */
[----:B------:R-:W-:Y:S01]  /*d2d0*/  MOV R3, 0x1 ;  /* 0x0000000100037802 */ /* 0x000fe20000000f00 */
[----:B------:R-:W-:Y:S01]  /*d2e0*/  IMAD.MOV.U32 R5, RZ, RZ, R9 ;  /* 0x000000ffff057224 */ /* 0x000fe200078e0009 */
[----:B------:R-:W-:-:S02]  /*d2f0*/  MOV R0, 0x181f ;  /* 0x0000181f00007802 */ /* 0x000fc40000000f00 */
[----:B------:R-:W-:Y:S02]  /*d300*/  MOV R2, 0xd320 ;  /* 0x0000d32000027802 */ /* 0x000fe40000000f00 */
[----:B------:R-:W-:Y:S05]  /*d310*/  CALL.REL.NOINC `($__internal_31_$__cuda_sm70_shflsync_idx_p) ;  /* 0x0000081000007944 */ /* 0x000fea0003c00000 */
[----:B------:R-:W-:Y:S05]  /*d320*/  BRA `(.L_x_1556) ;  /* 0xffffe66000007947 */ /* 0x000fea000383ffff */
.L_x_1516:
[----:B-1----:R-:W-:Y:S01]  /*d330*/  IMAD.MOV.U32 R5, RZ, RZ, R6 ;  /* 0x000000ffff057224 */ /* 0x002fe200078e0006 */
[----:B------:R-:W-:Y:S01]  /*d340*/  MOV R3, 0x2 ;  /* 0x0000000200037802 */ /* 0x000fe20000000f00 */
[----:B----4-:R-:W-:Y:S01]  /*d350*/  IMAD.MOV.U32 R0, RZ, RZ, 0x181f ;  /* 0x0000181fff007424 */ /* 0x010fe200078e00ff */
[----:B------:R-:W-:Y:S02]  /*d360*/  MOV R2, 0xd380 ;  /* 0x0000d38000027802 */ /* 0x000fe40000000f00 */
[----:B--23--:R-:W-:Y:S05]  /*d370*/  CALL.REL.NOINC `($__internal_31_$__cuda_sm70_shflsync_idx_p) ;  /* 0x000007b000007944 */ /* 0x00cfea0003c00000 */
[----:B------:R-:W-:Y:S01]  /*d380*/  MOV R10, R0 ;  /* 0x00000000000a7202 */ /* 0x000fe20000000f00 */
[----:B------:R-:W-:Y:S05]  /*d390*/  BRA `(.L_x_1557) ;  /* 0xffffe6e000007947 */ /* 0x000fea000383ffff */
.L_x_1517:
[----:B------:R-:W-:Y:S01]  /*d3a0*/  IMAD.MOV.U32 R5, RZ, RZ, R9 ;  /* 0x000000ffff057224 */ /* 0x000fe200078e0009 */
[----:B------:R-:W-:Y:S01]  /*d3b0*/  MOV R3, 0x2 ;  /* 0x0000000200037802 */ /* 0x000fe20000000f00 */
[----:B----4-:R-:W-:Y:S01]  /*d3c0*/  IMAD.MOV.U32 R0, RZ, RZ, 0x181f ;  /* 0x0000181fff007424 */ /* 0x010fe200078e00ff */
[----:B------:R-:W-:Y:S02]  /*d3d0*/  MOV R2, 0xd3f0 ;  /* 0x0000d3f000027802 */ /* 0x000fe40000000f00 */
[----:B-123--:R-:W-:Y:S05]  /*d3e0*/  CALL.REL.NOINC `($__internal_31_$__cuda_sm70_shflsync_idx_p) ;  /* 0x0000074000007944 */ /* 0x00efea0003c00000 */
[----:B------:R-:W-:Y:S05]  /*d3f0*/  BRA `(.L_x_1558) ;  /* 0xffffe6a000007947 */ /* 0x000fea000383ffff */
.L_x_1520:
[----:B-1----:R-:W-:Y:S01]  /*d400*/  IMAD.MOV.U32 R5, RZ, RZ, R6 ;  /* 0x000000ffff057224 */ /* 0x002fe200078e0006 */
[----:B------:R-:W-:Y:S01]  /*d410*/  MOV R3, 0x3 ;  /* 0x0000000300037802 */ /* 0x000fe20000000f00 */
[----:B------:R-:W-:Y:S01]  /*d420*/  IMAD.MOV.U32 R0, RZ, RZ, 0x181f ;  /* 0x0000181fff007424 */ /* 0x000fe200078e00ff */
[----:B------:R-:W-:-:S02]  /*d430*/  MOV R2, 0xd450 ;  /* 0x0000d45000027802 */ /* 0x000fc40000000f00 */
[----:B--234-:R-:W-:Y:S05]  /*d440*/  CALL.REL.NOINC `($__internal_31_$__cuda_sm70_shflsync_idx_p) ;  /* 0x000006e000007944 */ /* 0x01cfea0003c00000 */
[----:B------:R-:W-:Y:S01]  /*d450*/  IMAD.MOV.U32 R6, RZ, RZ, R0 ;  /* 0x000000ffff067224 */ /* 0x000fe200078e0000 */
[----:B------:R-:W-:Y:S01]  /*d460*/  MOV R3, 0x3 ;  /* 0x0000000300037802 */ /* 0x000fe20000000f00 */
[----:B------:R-:W-:Y:S01]  /*d470*/  IMAD.MOV.U32 R5, RZ, RZ, R9 ;  /* 0x000000ffff057224 */ /* 0x000fe200078e0009 */
[----:B------:R-:W-:-:S02]  /*d480*/  MOV R0, 0x181f ;  /* 0x0000181f00007802 */ /* 0x000fc40000000f00 */
[----:B------:R-:W-:Y:S02]  /*d490*/  MOV R2, 0xd4b0 ;  /* 0x0000d4b000027802 */ /* 0x000fe40000000f00 */
[----:B------:R-:W-:Y:S05]  /*d4a0*/  CALL.REL.NOINC `($__internal_31_$__cuda_sm70_shflsync_idx_p) ;  /* 0x0000068000007944 */ /* 0x000fea0003c00000 */
[----:B------:R-:W-:Y:S05]  /*d4b0*/  BRA `(.L_x_1559) ;  /* 0xffffe6e000007947 */ /* 0x000fea000383ffff */
.L_x_1522:
[----:B------:R-:W-:Y:S01]  /*d4c0*/  IMAD.MOV.U32 R5, RZ, RZ, R94 ;  /* 0x000000ffff057224 */ /* 0x000fe200078e005e */
[----:B------:R-:W-:Y:S01]  /*d4d0*/  MOV R3, RZ ;  /* 0x000000ff00037202 */ /* 0x000fe20000000f00 */
[----:B------:R-:W-:Y:S01]  /*d4e0*/  IMAD.MOV.U32 R0, RZ, RZ, 0x1f ;  /* 0x0000001fff007424 */ /* 0x000fe200078e00ff */
[----:B------:R-:W-:Y:S02]  /*d4f0*/  MOV R2, 0xd510 ;  /* 0x0000d51000027802 */ /* 0x000fe40000000f00 */
[----:B-1----:R-:W-:Y:S05]  /*d500*/  CALL.REL.NOINC `($__internal_31_$__cuda_sm70_shflsync_idx_p) ;  /* 0x0000062000007944 */ /* 0x002fea0003c00000 */
[----:B------:R-:W-:Y:S01]  /*d510*/  MOV R9, R0 ;  /* 0x0000000000097202 */ /* 0x000fe20000000f00 */
[----:B------:R-:W-:Y:S05]  /*d520*/  BRA `(.L_x_1560) ;  /* 0xffffe80000007947 */ /* 0x000fea000383ffff */
.L_x_1523:
[----:B------:R-:W-:Y:S01]  /*d530*/  IMAD.MOV.U32 R5, RZ, RZ, R94 ;  /* 0x000000ffff057224 */ /* 0x000fe200078e005e */
[----:B------:R-:W-:Y:S01]  /*d540*/  MOV R3, 0x1 ;  /* 0x0000000100037802 */ /* 0x000fe20000000f00 */
[----:B------:R-:W-:Y:S01]  /*d550*/  IMAD.MOV.U32 R0, RZ, RZ, 0x1f ;  /* 0x0000001fff007424 */ /* 0x000fe200078e00ff */
[----:B------:R-:W-:Y:S02]  /*d560*/  MOV R2, 0xd580 ;  /* 0x0000d58000027802 */ /* 0x000fe40000000f00 */
[----:B-123--:R-:W-:Y:S05]  /*d570*/  CALL.REL.NOINC `($__internal_31_$__cuda_sm70_shflsync_idx_p) ;  /* 0x000005b000007944 */ /* 0x00efea0003c00000 */
[----:B------:R-:W-:Y:S01]  /*d580*/  MOV R8, R0 ;  /* 0x0000000000087202 */ /* 0x000fe20000000f00 */
[----:B------:R-:W-:Y:S05]  /*d590*/  BRA `(.L_x_1561) ;  /* 0xffffe7b000007947 */ /* 0x000fea000383ffff */
.L_x_1524:
[----:B------:R-:W-:Y:S02]  /*d5a0*/  MOV R2, 0x1 ;  /* 0x0000000100027802 */ /* 0x000fe40000000f00 */
[----:B------:R-:W-:-:S02]  /*d5b0*/  MOV R3, 0xd5d0 ;  /* 0x0000d5d000037802 */ /* 0x000fc40000000f00 */
[----:B--234-:R-:W-:Y:S05]  /*d5c0*/  CALL.REL.NOINC `($__internal_32_$__cuda_sm70_shflsync_up_p) ;  /* 0x000005b000007944 */ /* 0x01cfea0003c00000 */
[----:B------:R-:W-:Y:S05]  /*d5d0*/  BRA `(.L_x_1562) ;  /* 0xffffe89000007947 */ /* 0x000fea000383ffff */
.L_x_1525:
[----:B------:R-:W-:Y:S02]  /*d5e0*/  MOV R2, 0x2 ;  /* 0x0000000200027802 */ /* 0x000fe40000000f00 */
[----:B------:R-:W-:-:S02]  /*d5f0*/  MOV R3, 0xd610 ;  /* 0x0000d61000037802 */ /* 0x000fc40000000f00 */
[----:B--23--:R-:W-:Y:S05]  /*d600*/  CALL.REL.NOINC `($__internal_32_$__cuda_sm70_shflsync_up_p) ;  /* 0x0000057000007944 */ /* 0x00cfea0003c00000 */
        /* <DEDUP_REMOVED lines=23> */
.L_x_1529:
[----:B------:R-:W-:Y:S02]  /*d780*/  MOV R2, 0x1 ;  /* 0x0000000100027802 */ /* 0x000fe40000000f00 */
[----:B------:R-:W-:Y:S02]  /*d790*/  MOV R3, 0xd7b0 ;  /* 0x0000d7b000037802 */ /* 0x000fe40000000f00 */
[----:B------:R-:W-:Y:S05]  /*d7a0*/  CALL.REL.NOINC `($__internal_32_$__cuda_sm70_shflsync_up_p) ;  /* 0x000003d000007944 */ /* 0x000fea0003c00000 */
[----:B------:R-:W-:Y:S01]  /*d7b0*/  MOV R2, R4 ;  /* 0x0000000400027202 */ /* 0x000fe20000000f00 */
[----:B------:R-:W-:Y:S05]  /*d7c0*/  BRA `(.L_x_1564) ;  /* 0xffffe8f000007947 */ /* 0x000fea000383ffff */
.L_x_1530:
[----:B------:R-:W-:Y:S02]  /*d7d0*/  MOV R2, 0x2 ;  /* 0x0000000200027802 */ /* 0x000fe40000000f00 */
[----:B------:R-:W-:Y:S02]  /*d7e0*/  MOV R3, 0xd800 ;  /* 0x0000d80000037802 */ /* 0x000fe40000000f00 */
        /* <DEDUP_REMOVED lines=24> */
.L_x_1532:
[----:B------:R-:W-:Y:S02]  /*d970*/  SEL R0, RZ, 0x1, P0 ;  /* 0x00000001ff007807 */ /* 0x000fe40000000000 */
[----:B------:R-:W-:Y:S02]  /*d980*/  MOV R2, 0xd9a0 ;  /* 0x0000d9a000027802 */ /* 0x000fe40000000f00 */
[----:B-1----:R-:W-:Y:S05]  /*d990*/  CALL.REL.NOINC `($__internal_33_$__cuda_sm70_votesync_ballot) ;  /* 0x0000025000007944 */ /* 0x002fea0003c00000 */
[----:B------:R-:W-:Y:S01]  /*d9a0*/  MOV R8, R0 ;  /* 0x0000000000087202 */ /* 0x000fe20000000f00 */
[----:B------:R-:W-:Y:S05]  /*d9b0*/  BRA `(.L_x_1566) ;  /* 0xffffe89000007947 */ /* 0x000fea000383ffff */
.L_x_1533:
[----:B------:R-:W-:Y:S01]  /*d9c0*/  IMAD.MOV.U32 R5, RZ, RZ, R6 ;  /* 0x000000ffff057224 */ /* 0x000fe200078e0006 */
[----:B---3--:R-:W-:Y:S01]  /*d9d0*/  MOV R3, R12 ;  /* 0x0000000c00037202 */ /* 0x008fe20000000f00 */
[----:B------:R-:W-:Y:S01]  /*d9e0*/  IMAD.MOV.U32 R0, RZ, RZ, 0x1f ;  /* 0x0000001fff007424 */ /* 0x000fe200078e00ff */
[----:B------:R-:W-:Y:S02]  /*d9f0*/  MOV R2, 0xda10 ;  /* 0x0000da1000027802 */ /* 0x000fe40000000f00 */
[----:B-12---:R-:W-:Y:S05]  /*da00*/  CALL.REL.NOINC `($__internal_31_$__cuda_sm70_shflsync_idx_p) ;  /* 0x0000012000007944 */ /* 0x006fea0003c00000 */
[----:B------:R-:W-:Y:S01]  /*da10*/  IMAD.MOV.U32 R6, RZ, RZ, R0 ;  /* 0x000000ffff067224 */ /* 0x000fe200078e0000 */
[----:B------:R-:W-:Y:S01]  /*da20*/  MOV R3, R12 ;  /* 0x0000000c00037202 */ /* 0x000fe20000000f00 */
[----:B------:R-:W-:Y:S01]  /*da30*/  IMAD.MOV.U32 R5, RZ, RZ, R7 ;  /* 0x000000ffff057224 */ /* 0x000fe200078e0007 */
[----:B------:R-:W-:Y:S02]  /*da40*/  MOV R0, 0x1f ;  /* 0x0000001f00007802 */ /* 0x000fe40000000f00 */
[----:B------:R-:W-:-:S02]  /*da50*/  MOV R2, 0xda70 ;  /* 0x0000da7000027802 */ /* 0x000fc40000000f00 */
[----:B------:R-:W-:Y:S05]  /*da60*/  CALL.REL.NOINC `($__internal_31_$__cuda_sm70_shflsync_idx_p) ;  /* 0x000000c000007944 */ /* 0x000fea0003c00000 */
[----:B------:R-:W-:Y:S01]  /*da70*/  MOV R7, R0 ;  /* 0x0000000000077202 */ /* 0x000fe20000000f00 */
[----:B------:R-:W-:Y:S05]  /*da80*/  BRA `(.L_x_1567) ;  /* 0xffffe80000007947 */ /* 0x000fea000383ffff */
.L_x_1536:
[----:B------:R-:W-:Y:S01]  /*da90*/  IMAD.MOV.U32 R5, RZ, RZ, R4 ;  /* 0x000000ffff057224 */ /* 0x000fe200078e0004 */
[----:B------:R-:W-:-:S02]  /*daa0*/  MOV R0, 0x1f ;  /* 0x0000001f00007802 */ /* 0x000fc40000000f00 */
[----:B------:R-:W-:Y:S02]  /*dab0*/  MOV R2, 0xdad0 ;  /* 0x0000dad000027802 */ /* 0x000fe40000000f00 */
[----:B-1234-:R-:W-:Y:S05]  /*dac0*/  CALL.REL.NOINC `($__internal_31_$__cuda_sm70_shflsync_idx_p) ;  /* 0x0000006000007944 */ /* 0x01efea0003c00000 */
[----:B------:R-:W-:Y:S01]  /*dad0*/  MOV R11, R0 ;  /* 0x00000000000b7202 */ /* 0x000fe20000000f00 */
[----:B------:R-:W-:Y:S05]  /*dae0*/  BRA `(.L_x_1535) ;  /* 0xffffe80000007947 */ /* 0x000fea000383ffff */
        .weak           $__internal_30_$__cuda_sm70_shflsync_bfly_p
        .type           $__internal_30_$__cuda_sm70_shflsync_bfly_p,@function
        .size           $__internal_30_$__cuda_sm70_shflsync_bfly_p,($__internal_31_$__cuda_sm70_shflsync_idx_p - $__internal_30_$__cuda_sm70_shflsync_bfly_p)
$__internal_30_$__cuda_sm70_shflsync_bfly_p:
[----:B------:R-:W-:Y:S04]  /*daf0*/  WARPSYNC R6 ;  /* 0x0000000600007348 */ /* 0x000fe80003800000 */
[----:B------:R1:W2:Y:S02]  /*db00*/  SHFL.BFLY PT, R2, R2, R5, R7 ;  /* 0x0c00000502027389 */ /* 0x0002a400000e0007 */
[----:B-1----:R-:W-:-:S04]  /*db10*/  MOV R5, 0x0 ;  /* 0x0000000000057802 */ /* 0x002fc80000000f00 */
[----:B--2---:R-:W-:Y:S05]  /*db20*/  RET.REL.NODEC R4 `(_ZN7cutlass13device_kernelIN5flash19enable_sm80_to_sm89INS1_16FlashAttnFwdSm80INS1_25CollectiveMainloopFwdSm80ILi8ELi1ELb1EN4cute5tupleIJNS5_1CILi128EEENS7_ILi112EEES8_EEELi128ENS_10bfloat16_tEfNS_4arch4Sm80ELb0ELb0ELb0ELb1ELb0ELb0ELb1ELb1EEENS1_21CollectiveEpilogueFwdINS6_IJS8_S8_S9_EEENS6_IJNS7_ILi1EEESH_SH_EEESB_SD_Li256ELb1ELb1ELb1ELb0EEENS1_36VarlenDynamicPersistentTileSchedulerILi128ELi112ELi256ELi256ELb1ELb1ELb0ELb0ELb1ELb1EEEEEEEEEvNT_6ParamsE) ;  /* 0xffff24d004007950 */ /* 0x004fea0003c3ffff */
        .weak           $__internal_31_$__cuda_sm70_shflsync_idx_p
        .type           $__internal_31_$__cuda_sm70_shflsync_idx_p,@function
        .size           $__internal_31_$__cuda_sm70_shflsync_idx_p,($__internal_32_$__cuda_sm70_shflsync_up_p - $__internal_31_$__cuda_sm70_shflsync_idx_p)
$__internal_31_$__cuda_sm70_shflsync_idx_p:
[----:B------:R-:W-:-:S04]  /*db30*/  MOV R95, 0xffffffff ;  /* 0xffffffff005f7802 */ /* 0x000fc80000000f00 */
[----:B------:R-:W-:Y:S04]  /*db40*/  WARPSYNC R95 ;  /* 0x0000005f00007348 */ /* 0x000fe80003800000 */
[----:B------:R1:W2:Y:S02]  /*db50*/  SHFL.IDX PT, R0, R5, R3, R0 ;  /* 0x0000000305007389 */ /* 0x0002a400000e0000 */
[----:B-1----:R-:W-:-:S04]  /*db60*/  MOV R3, 0x0 ;  /* 0x0000000000037802 */ /* 0x002fc80000000f00 */
[----:B--2---:R-:W-:Y:S05]  /*db70*/  RET.REL.NODEC R2 `(_ZN7cutlass13device_kernelIN5flash19enable_sm80_to_sm89INS1_16FlashAttnFwdSm80INS1_25CollectiveMainloopFwdSm80ILi8ELi1ELb1EN4cute5tupleIJNS5_1CILi128EEENS7_ILi112EEES8_EEELi128ENS_10bfloat16_tEfNS_4arch4Sm80ELb0ELb0ELb0ELb1ELb0ELb0ELb1ELb1EEENS1_21CollectiveEpilogueFwdINS6_IJS8_S8_S9_EEENS6_IJNS7_ILi1EEESH_SH_EEESB_SD_Li256ELb1ELb1ELb1ELb0EEENS1_36VarlenDynamicPersistentTileSchedulerILi128ELi112ELi256ELi256ELb1ELb1ELb0ELb0ELb1ELb1EEEEEEEEEvNT_6ParamsE) ;  /* 0xffff248002007950 */ /* 0x004fea0003c3ffff */
        .weak           $__internal_32_$__cuda_sm70_shflsync_up_p
        .type           $__internal_32_$__cuda_sm70_shflsync_up_p,@function
        .size           $__internal_32_$__cuda_sm70_shflsync_up_p,($__internal_33_$__cuda_sm70_votesync_ballot - $__internal_32_$__cuda_sm70_shflsync_up_p)
$__internal_32_$__cuda_sm70_shflsync_up_p:
[----:B------:R-:W-:Y:S02]  /*db80*/  IMAD.MOV.U32 R4, RZ, RZ, RZ ;  /* 0x000000ffff047224 */ /* 0x000fe400078e00ff */
[----:B------:R-:W-:-:S04]  /*db90*/  IMAD.MOV.U32 R10, RZ, RZ, -0x1 ;  /* 0xffffffffff0a7424 */ /* 0x000fc800078e00ff */
[----:B------:R-:W-:Y:S04]  /*dba0*/  WARPSYNC R10 ;  /* 0x0000000a00007348 */ /* 0x000fe80003800000 */
[----:B------:R1:W2:Y:S02]  /*dbb0*/  SHFL.UP PT, R4, R0, R2, R4 ;  /* 0x0400000200047389 */ /* 0x0002a400000e0004 */
[----:B-1----:R-:W-:Y:S02]  /*dbc0*/  MOV R2, R3 ;  /* 0x0000000300027202 */ /* 0x002fe40000000f00 */
[----:B------:R-:W-:-:S04]  /*dbd0*/  MOV R3, 0x0 ;  /* 0x0000000000037802 */ /* 0x000fc80000000f00 */
[----:B--2---:R-:W-:Y:S05]  /*dbe0*/  RET.REL.NODEC R2 `(_ZN7cutlass13device_kernelIN5flash19enable_sm80_to_sm89INS1_16FlashAttnFwdSm80INS1_25CollectiveMainloopFwdSm80ILi8ELi1ELb1EN4cute5tupleIJNS5_1CILi128EEENS7_ILi112EEES8_EEELi128ENS_10bfloat16_tEfNS_4arch4Sm80ELb0ELb0ELb0ELb1ELb0ELb0ELb1ELb1EEENS1_21CollectiveEpilogueFwdINS6_IJS8_S8_S9_EEENS6_IJNS7_ILi1EEESH_SH_EEESB_SD_Li256ELb1ELb1ELb1ELb0EEENS1_36VarlenDynamicPersistentTileSchedulerILi128ELi112ELi256ELi256ELb1ELb1ELb0ELb0ELb1ELb1EEEEEEEEEvNT_6ParamsE) ;  /* 0xffff241002007950 */ /* 0x004fea0003c3ffff */
        .weak           $__internal_33_$__cuda_sm70_votesync_ballot
        .type           $__internal_33_$__cuda_sm70_votesync_ballot,@function
        .size           $__internal_33_$__cuda_sm70_votesync_ballot,(.L_x_2718 - $__internal_33_$__cuda_sm70_votesync_ballot)
$__internal_33_$__cuda_sm70_votesync_ballot:
[----:B------:R-:W-:Y:S01]  /*dbf0*/  ISETP.NE.U32.AND P0, PT, R0, 0x1, PT ;  /* 0x000000010000780c */ /* 0x000fe20003f05070 */
[----:B------:R-:W-:-:S04]  /*dc00*/  IMAD.MOV.U32 R3, RZ, RZ, -0x1 ;  /* 0xffffffffff037424 */ /* 0x000fc800078e00ff */
[----:B------:R-:W-:Y:S08]  /*dc10*/  WARPSYNC R3 ;  /* 0x0000000300007348 */ /* 0x000ff00003800000 */
[----:B------:R-:W-:-:S04]  /*dc20*/  VOTE.ANY R0, PT, !P0 ;  /* 0x0000000000007806 */ /* 0x000fc800040e0100 */
[----:B------:R-:W-:Y:S01]  /*dc30*/  LOP3.LUT R0, R0, R3, RZ, 0xc0, !PT ;  /* 0x0000000300007212 */ /* 0x000fe200078ec0ff */
[----:B------:R-:W-:-:S04]  /*dc40*/  IMAD.MOV.U32 R3, RZ, RZ, 0x0 ;  /* 0x00000000ff037424 */ /* 0x000fc800078e00ff */
[----:B------:R-:W-:Y:S05]  /*dc50*/  RET.REL.NODEC R2 `(_ZN7cutlass13device_kernelIN5flash19enable_sm80_to_sm89INS1_16FlashAttnFwdSm80INS1_25CollectiveMainloopFwdSm80ILi8ELi1ELb1EN4cute5tupleIJNS5_1CILi128EEENS7_ILi112EEES8_EEELi128ENS_10bfloat16_tEfNS_4arch4Sm80ELb0ELb0ELb0ELb1ELb0ELb0ELb1ELb1EEENS1_21CollectiveEpilogueFwdINS6_IJS8_S8_S9_EEENS6_IJNS7_ILi1EEESH_SH_EEESB_SD_Li256ELb1ELb1ELb1ELb0EEENS1_36VarlenDynamicPersistentTileSchedulerILi128ELi112ELi256ELi256ELb1ELb1ELb0ELb0ELb1ELb1EEEEEEEEEvNT_6ParamsE) ;  /* 0xffff23a002007950 */ /* 0x000fea0003c3ffff */
.L_x_1568:
        /* <DEDUP_REMOVED lines=10> */
.L_x_2718:


//--------------------- .text._ZN7cutlass13device_kernelIN5flash19enable_sm80_to_sm89INS1_16FlashAttnFwdSm80INS1_25CollectiveMainloopFwdSm80ILi8ELi1ELb1EN4cute5tupleIJNS5_1CILi128EEENS7_ILi112EEES8_EEELi128ENS_10bfloat16_tEfNS_4arch4Sm80ELb0ELb0ELb0ELb1ELb0ELb1ELb1ELb1EEENS1_21CollectiveEpilogueFwdINS6_IJS8_S8_S9_EEENS6_IJNS7_ILi1EEESH_SH_EEESB_SD_Li256ELb1ELb1ELb1ELb0EEENS1_36VarlenDynamicPersistentTileSchedulerILi128ELi112ELi256ELi256ELb1ELb1ELb0ELb0ELb1ELb1EEEEEEEEEvNT_6ParamsE --------------------------
	.section	.text._ZN7cutlass13device_kernelIN5flash19enable_sm80_to_sm89INS1_16FlashAttnFwdSm80INS1_25CollectiveMainloopFwdSm80ILi8ELi1ELb1EN4cute5tupleIJNS5_1CILi128EEENS7_ILi112EEES8_EEELi128ENS_10bfloat16_tEfNS_4arch4Sm80ELb0ELb0ELb0ELb1ELb0ELb1ELb1ELb1EEENS1_21CollectiveEpilogueFwdINS6_IJS8_S8_S9_EEENS6_IJNS7_ILi1EEESH_SH_EEESB_SD_Li256ELb1ELb1ELb1ELb0EEENS1_36VarlenDynamicPersistentTileSchedulerILi128ELi112ELi256ELi256ELb1ELb1ELb0ELb0ELb1ELb1EEEEEEEEEvNT_6ParamsE,"ax",@progbits
	.sectioninfo	@"SHI_REGISTERS=255"
	.align	128
.text._ZN7cutlass13device_kernelIN5flash19enable_sm80_to_sm89INS1_16FlashAttnFwdSm80INS1_25CollectiveMainloopFwdSm80ILi8ELi1ELb1EN4cute5tupleIJNS5_1CILi128EEENS7_ILi112EEES8_EEELi128ENS_10bfloat16_tEfNS_4arch4Sm80ELb0ELb0ELb0ELb1ELb0ELb1ELb1ELb1EEENS1_21CollectiveEpilogueFwdINS6_IJS8_S8_S9_EEENS6_IJNS7_ILi1EEESH_SH_EEESB_SD_Li256ELb1ELb1ELb1ELb0EEENS1_36VarlenDynamicPersistentTileSchedulerILi128ELi112ELi256ELi256ELb1ELb1ELb0ELb0ELb1ELb1EEEEEEEEEvNT_6ParamsE:
        .type           _ZN7cutlass13device_kernelIN5flash19enable_sm80_to_sm89INS1_16FlashAttnFwdSm80INS1_25CollectiveMainloopFwdSm80ILi8ELi1ELb1EN4cute5tupleIJNS5_1CILi128EEENS7_ILi112EEES8_EEELi128ENS_10bfloat16_tEfNS_4arch4Sm80ELb0ELb0ELb0ELb1ELb0ELb1ELb1ELb1EEENS1_21CollectiveEpilogueFwdINS6_IJS8_S8_S9_EEENS6_IJNS7_ILi1EEESH_SH_EEESB_SD_Li256ELb1ELb1ELb1ELb0EEENS1_36VarlenDynamicPersistentTileSchedulerILi128ELi112ELi256ELi256ELb1ELb1ELb0ELb0ELb1ELb1EEEEEEEEEvNT_6ParamsE,@function
        .size           _ZN7cutlass13device_kernelIN5flash19enable_sm80_to_sm89INS1_16FlashAttnFwdSm80INS1_25CollectiveMainloopFwdSm80ILi8ELi1ELb1EN4cute5tupleIJNS5_1CILi128EEENS7_ILi112EEES8_EEELi128ENS_10bfloat16_tEfNS_4arch4Sm80ELb0ELb0ELb0ELb1ELb0ELb1ELb1ELb1EEENS1_21CollectiveEpilogueFwdINS6_IJS8_S8_S9_EEENS6_IJNS7_ILi1EEESH_SH_EEESB_SD_Li256ELb1ELb1ELb1ELb0EEENS1_36VarlenDynamicPersistentTileSchedulerILi128ELi112ELi256ELi256ELb1ELb1ELb0ELb0ELb1ELb1EEEEEEEEEvNT_6ParamsE,(.L_x_2723 - _ZN7cutlass13device_kernelIN5flash19enable_sm80_to_sm89INS1_16FlashAttnFwdSm80INS1_25CollectiveMainloopFwdSm80ILi8ELi1ELb1EN4cute5tupleIJNS5_1CILi128EEENS7_ILi112EEES8_EEELi128ENS_10bfloat16_tEfNS_4arch4Sm80ELb0ELb0ELb0ELb1ELb0ELb1ELb1ELb1EEENS1_21CollectiveEpilogueFwdINS6_IJS8_S8_S9_EEENS6_IJNS7_ILi1EEESH_SH_EEESB_SD_Li256ELb1ELb1ELb1ELb0EEENS1_36VarlenDynamicPersistentTileSchedulerILi128ELi112ELi256ELi256ELb1ELb1ELb0ELb0ELb1ELb1EEEEEEEEEvNT_6ParamsE)
        .other          _ZN7cutlass13device_kernelIN5flash19enable_sm80_to_sm89INS1_16FlashAttnFwdSm80INS1_25CollectiveMainloopFwdSm80ILi8ELi1ELb1EN4cute5tupleIJNS5_1CILi128EEENS7_ILi112EEES8_EEELi128ENS_10bfloat16_tEfNS_4arch4Sm80ELb0ELb0ELb0ELb1ELb0ELb1ELb1ELb1EEENS1_21CollectiveEpilogueFwdINS6_IJS8_S8_S9_EEENS6_IJNS7_ILi1EEESH_SH_EEESB_SD_Li256ELb1ELb1ELb1ELb0EEENS1_36VarlenDynamicPersistentTileSchedulerILi128ELi112ELi256ELi256ELb1ELb1ELb0ELb0ELb1ELb1EEEEEEEEEvNT_6ParamsE,@"STO_CUDA_ENTRY STV_DEFAULT"
_ZN7cutlass13device_kernelIN5flash19enable_sm80_to_sm89INS1_16FlashAttnFwdSm80INS1_25CollectiveMainloopFwdSm80ILi8ELi1ELb1EN4cute5tupleIJNS5_1CILi128EEENS7_ILi112EEES8_EEELi128ENS_10bfloat16_tEfNS_4arch4Sm80ELb0ELb0ELb0ELb1ELb0ELb1ELb1ELb1EEENS1_21CollectiveEpilogueFwdINS6_IJS8_S8_S9_EEENS6_IJNS7_ILi1EEESH_SH_EEESB_SD_Li256ELb1ELb1ELb1ELb0EEENS1_36VarlenDynamicPersistentTileSchedulerILi128ELi112ELi256ELi256ELb1ELb1ELb0ELb0ELb1ELb1EEEEEEEEEvNT_6ParamsE:
[----:B------:R-:W-:Y:S02]  /*0000*/  MOV R1, c[0x0][0x28] ;  /* 0x00000a0000017a02 */ /* 0x000fe40000000f00 */
[----:B------:R-:W1:Y:S01]  /*0010*/  S2R R215, SR_TID.X ;  /* 0x0000000000d77919 */ /* 0x000e620000002100 */
[----:B------:R-:W-:Y:S01]  /*0020*/  ULDC.64 UR10, c[0x0][0x118] ;  /* 0x00004600000a7ab9 */ /* 0x000fe20000000a00 */
[----:B------:R-:W-:Y:S01]  /*0030*/  IMAD.MOV.U32 R214, RZ, RZ, RZ ;  /* 0x000000ffffd67224 */ /* 0x000fe200078e00ff */
[----:B------:R-:W-:Y:S01]  /*0040*/  MOV R212, 0xffffffff ;  /* 0xffffffff00d47802 */ /* 0x000fe20000000f00 */
[----:B------:R-:W-:Y:S02]  /*0050*/  IMAD.MOV.U32 R213, RZ, RZ, -0x1 ;  /* 0xffffffffffd57424 */ /* 0x000fe400078e00ff */
[----:B------:R-:W-:Y:S01]  /*0060*/  IMAD.MOV.U32 R207, RZ, RZ, -0x1 ;  /* 0xffffffffffcf7424 */ /* 0x000fe200078e00ff */
[----:B-1----:R-:W-:-:S06]  /*0070*/  SHF.R.U32.HI R224, RZ, 0x5, R215 ;  /* 0x00000005ffe07819 */ /* 0x002fcc00000116d7 */
[----:B------:R-:W1:Y:S02]  /*0080*/  SHFL.IDX PT, R224, R224, RZ, 0x1f ;  /* 0x00001fffe0e07589 */ /* 0x000e6400000e0000 */
[----:B-1----:R-:W-:-:S13]  /*0090*/  ISETP.NE.AND P0, PT, R224, RZ, PT ;  /* 0x000000ffe000720c */ /* 0x002fda0003f05270 */
[----:B------:R-:W-:Y:S06]  /*00a0*/  @P0 BAR.SYNC.DEFER_BLOCKING 0x5, 0x100 ;  /* 0x0144000000000b1d */ /* 0x000fec0000010000 */
[----:B------:R-:W1:Y:S04]  /*00b0*/  @P0 LDS.128 R208, [0xf100] ;  /* 0x00f10000ffd00984 */ /* 0x000e680000000c00 */
[----:B------:R-:W-:Y:S06]  /*00c0*/  @P0 BAR.ARV 0x4, 0x100 ;  /* 0x0104000000000b1d */ /* 0x000fec0000002000 */
[----:B------:R-:W-:Y:S05]  /*00d0*/  @P0 BRA `(.L_x_1569) ;  /* 0x00000a1000000947 */ /* 0x000fea0003800000 */
[----:B------:R-:W-:Y:S01]  /*00e0*/  LOP3.LUT R2, R215, 0x1f, RZ, 0xc0, !PT ;  /* 0x0000001fd7027812 */ /* 0x000fe200078ec0ff */
[----:B------:R-:W-:-:S02]  /*00f0*/  IMAD.MOV.U32 R4, RZ, RZ, RZ ;  /* 0x000000ffff047224 */ /* 0x000fc400078e00ff */
[----:B------:R-:W-:Y:S01]  /*0100*/  IMAD.MOV.U32 R3, RZ, RZ, RZ ;  /* 0x000000ffff037224 */ /* 0x000fe200078e00ff */
        /* <DEDUP_REMOVED lines=9> */
[----:B------:R-:W3:Y:S01]  /*01a0*/  S2UR UR4, SR_CTAID.X ;  /* 0x00000000000479c3 */ /* 0x000ee20000002500 */
[C---:B------:R-:W-:Y:S02]  /*01b0*/  ISETP.GE.U32.AND P4, PT, R2.reuse, 0x2, PT ;  /* 0x000000020200780c */ /* 0x040fe40003f86070 */
[----:B------:R-:W-:-:S02]  /*01c0*/  ISETP.GE.U32.AND P3, PT, R2, 0x4, PT ;  /* 0x000000040200780c */ /* 0x000fc40003f66070 */
[C---:B------:R-:W-:Y:S02]  /*01d0*/  ISETP.GE.U32.AND P2, PT, R2.reuse, 0x8, PT ;  /* 0x000000080200780c */ /* 0x040fe40003f46070 */
[----:B------:R-:W-:Y:S02]  /*01e0*/  ISETP.GE.U32.AND P1, PT, R2, 0x10, PT ;  /* 0x000000100200780c */ /* 0x000fe40003f26070 */
[----:B-1----:R-:W-:Y:S01]  /*01f0*/  MOV R211, RZ ;  /* 0x000000ff00d37202 */ /* 0x002fe20000000f00 */
[----:B--2---:R-:W-:-:S05]  /*0200*/  IMAD R0, R4, R3, RZ ;  /* 0x0000000304007224 */ /* 0x004fca00078e02ff */
[----:B------:R-:W1:Y:S02]  /*0210*/  SHFL.UP PT, R5, R0, 0x1, RZ ;  /* 0x0420000000057989 */ /* 0x000e6400000e00ff */
[----:B-1----:R-:W-:-:S05]  /*0220*/  SEL R5, R5, RZ, P5 ;  /* 0x000000ff05057207 */ /* 0x002fca0002800000 */
[----:B------:R-:W-:-:S05]  /*0230*/  IMAD.IADD R5, R0, 0x1, R5 ;  /* 0x0000000100057824 */ /* 0x000fca00078e0205 */
[----:B------:R-:W1:Y:S02]  /*0240*/  SHFL.UP PT, R0, R5, 0x2, RZ ;  /* 0x0440000005007989 */ /* 0x000e6400000e00ff */
[----:B-1----:R-:W-:-:S04]  /*0250*/  SEL R0, R0, RZ, P4 ;  /* 0x000000ff00007207 */ /* 0x002fc80002000000 */
[----:B------:R-:W-:-:S05]  /*0260*/  IADD3 R0, R5, R0, RZ ;  /* 0x0000000005007210 */ /* 0x000fca0007ffe0ff */
        /* <DEDUP_REMOVED lines=9> */
[----:B------:R-:W1:Y:S02]  /*0300*/  SHFL.IDX PT, R0, R5, 0x1f, 0x1f ;  /* 0x03e01f0005007f89 */ /* 0x000e6400000e0000 */
[----:B-1----:R-:W-:-:S04]  /*0310*/  IMAD R0, R0, c[0x0][0x538], RZ ;  /* 0x00014e0000007a24 */ /* 0x002fc800078e02ff */
[----:B------:R-:W-:Y:S01]  /*0320*/  IMAD.MOV.U32 R51, RZ, RZ, R0 ;  /* 0x000000ffff337224 */ /* 0x000fe200078e0000 */
[----:B---3--:R-:W-:-:S13]  /*0330*/  ISETP.GT.AND P0, PT, R0, UR4, PT ;  /* 0x0000000400007c0c */ /* 0x008fda000bf04270 */
[----:B------:R-:W-:Y:S05]  /*0340*/  @P0 BRA `(.L_x_1570) ;  /* 0x0000026000000947 */ /* 0x000fea0003800000 */
[----:B------:R-:W-:Y:S02]  /*0350*/  MOV R0, R51 ;  /* 0x0000003300007202 */ /* 0x000fe40000000f00 */
[----:B------:R-:W-:-:S04]  /*0360*/  MOV R211, RZ ;  /* 0x000000ff00d37202 */ /* 0x000fc80000000f00 */
.L_x_1574:
[----:B------:R-:W-:-:S04]  /*0370*/  IADD3 R211, R211, 0x1f, RZ ;  /* 0x0000001fd3d37810 */ /* 0x000fc80007ffe0ff */
[----:B------:R-:W-:-:S13]  /*0380*/  ISETP.GE.AND P0, PT, R211, c[0x0][0x53c], PT ;  /* 0x00014f00d3007a0c */ /* 0x000fda0003f06270 */
[----:B------:R-:W-:Y:S05]  /*0390*/  @P0 BRA `(.L_x_1571) ;  /* 0x000006d000000947 */ /* 0x000fea0003800000 */
[----:B------:R-:W-:Y:S02]  /*03a0*/  IADD3 R7, R2, R211, RZ ;  /* 0x000000d302077210 */ /* 0x000fe40007ffe0ff */
[----:B------:R-:W-:Y:S02]  /*03b0*/  MOV R4, RZ ;  /* 0x000000ff00047202 */ /* 0x000fe40000000f00 */
[----:B------:R-:W-:Y:S02]  /*03c0*/  ISETP.GE.OR P0, PT, R7, c[0x0][0x53c], !P6 ;  /* 0x00014f0007007a0c */ /* 0x000fe40007706670 */
[----:B------:R-:W-:-:S11]  /*03d0*/  MOV R3, RZ ;  /* 0x000000ff00037202 */ /* 0x000fd60000000f00 */
        /* <DEDUP_REMOVED lines=9> */
.L_x_1732:
        /* <DEDUP_REMOVED lines=16> */
.L_x_1733:
[----:B--2---:R-:W-:-:S05]  /*0570*/  IMAD R51, R51, c[0x0][0x538], RZ ;  /* 0x00014e0033337a24 */ /* 0x004fca00078e02ff */
[----:B------:R-:W-:-:S04]  /*0580*/  IADD3 R0, R51, R0, RZ ;  /* 0x0000000033007210 */ /* 0x000fc80007ffe0ff */
[----:B------:R-:W-:-:S13]  /*0590*/  ISETP.GT.AND P0, PT, R0, UR4, PT ;  /* 0x0000000400007c0c */ /* 0x000fda000bf04270 */
[----:B-1----:R-:W-:Y:S05]  /*05a0*/  @!P0 BRA `(.L_x_1574) ;  /* 0xfffffdc000008947 */ /* 0x002fea000383ffff */
.L_x_1570:
[----:B------:R-:W-:-:S05]  /*05b0*/  IADD3 R208, -R51, R0, RZ ;  /* 0x0000000033d07210 */ /* 0x000fca0007ffe1ff */
[----:B------:R-:W-:-:S05]  /*05c0*/  IMAD R0, R5, c[0x0][0x538], R208 ;  /* 0x00014e0005007a24 */ /* 0x000fca00078e02d0 */
[----:B------:R-:W-:Y:S01]  /*05d0*/  ISETP.GT.AND P0, PT, R0, UR4, PT ;  /* 0x0000000400007c0c */ /* 0x000fe2000bf04270 */
[----:B------:R-:W-:-:S12]  /*05e0*/  BRA.DIV ~URZ, `(.L_x_1575) ;  /* 0x00016c127f007947 */ /* 0x000fd8000b800000 */
[----:B------:R-:W-:-:S04]  /*05f0*/  VOTE.ANY R6, PT, !P0 ;  /* 0x0000000000067806 */ /* 0x000fc800040e0100 */
.L_x_1734:
[----:B------:R1:W2:Y:S01]  /*0600*/  POPC R0, R6 ;  /* 0x0000000600007309 */ /* 0x0002a20000000000 */
[----:B------:R-:W-:Y:S05]  /*0610*/  BRA.DIV ~URZ, `(.L_x_1576) ;  /* 0x00016c227f007947 */ /* 0x000fea000b800000 */
[----:B--2---:R2:W3:Y:S01]  /*0620*/  SHFL.IDX PT, R4, R4, R0, 0x1f ;  /* 0x00001f0004047589 */ /* 0x0044e200000e0000 */
[----:B------:R-:W-:-:S03]  /*0630*/  MOV R7, RZ ;  /* 0x000000ff00077202 */ /* 0x000fc60000000f00 */
[----:B------:R2:W4:Y:S04]  /*0640*/  SHFL.IDX PT, R3, R3, R0, 0x1f ;  /* 0x00001f0003037589 */ /* 0x00052800000e0000 */
.L_x_1735:
[----:B------:R-:W-:Y:S01]  /*0650*/  ISETP.NE.AND P0, PT, R6, RZ, PT ;  /* 0x000000ff0600720c */ /* 0x000fe20003f05270 */
[----:B------:R-:W-:-:S12]  /*0660*/  BSSY B0, `(.L_x_1577) ;  /* 0x0000005000007945 */ /* 0x000fd80003800000 */
[----:B------:R-:W-:Y:S05]  /*0670*/  @!P0 BRA `(.L_x_1578) ;  /* 0x0000003000008947 */ /* 0x000fea0003800000 */
[----:B------:R-:W-:Y:S01]  /*0680*/  IADD3 R7, R0, -0x1, RZ ;  /* 0xffffffff00077810 */ /* 0x000fe20007ffe0ff */
[----:B------:R-:W-:Y:S05]  /*0690*/  BRA.DIV ~URZ, `(.L_x_1579) ;  /* 0x00016c827f007947 */ /* 0x000fea000b800000 */
[----:B------:R1:W2:Y:S02]  /*06a0*/  SHFL.IDX PT, R7, R5, R7, 0x1f ;  /* 0x00001f0705077589 */ /* 0x0002a400000e0000 */
.L_x_1578:
[----:B------:R-:W-:Y:S05]  /*06b0*/  BSYNC B0 ;  /* 0x0000000000007941 */ /* 0x000fea0003800000 */
.L_x_1577:
[-C--:B-1-3--:R-:W-:Y:S01]  /*06c0*/  IABS R5, R4.reuse ;  /* 0x0000000400057213 */ /* 0x08afe20000000000 */
[----:B--2---:R-:W-:Y:S01]  /*06d0*/  IMAD R208, R7, c[0x0][0x538], R208 ;  /* 0x00014e0007d07a24 */ /* 0x004fe200078e02d0 */
[----:B----4-:R-:W-:Y:S02]  /*06e0*/  IABS R10, R3 ;  /* 0x00000003000a7213 */ /* 0x010fe40000000000 */
[----:B------:R-:W1:Y:S01]  /*06f0*/  I2F.RP R8, R5 ;  /* 0x0000000500087306 */ /* 0x000e620000209400 */
[----:B------:R-:W-:Y:S02]  /*0700*/  IABS R6, R4 ;  /* 0x0000000400067213 */ /* 0x000fe40000000000 */
[----:B------:R-:W-:Y:S02]  /*0710*/  IADD3 R209, -R208, UR4, RZ ;  /* 0x00000004d0d17c10 */ /* 0x000fe4000fffe1ff */
[----:B------:R-:W-:Y:S01]  /*0720*/  IADD3 R211, R0, R211, RZ ;  /* 0x000000d300d37210 */ /* 0x000fe20007ffe0ff */
[----:B------:R-:W-:Y:S01]  /*0730*/  IMAD.MOV R6, RZ, RZ, -R6 ;  /* 0x000000ffff067224 */ /* 0x000fe200078e0a06 */
[----:B------:R-:W-:Y:S01]  /*0740*/  IABS R7, R209 ;  /* 0x000000d100077213 */ /* 0x000fe20000000000 */
[----:B------:R-:W2:Y:S08]  /*0750*/  I2F.RP R12, R10 ;  /* 0x0000000a000c7306 */ /* 0x000eb00000209400 */
[----:B-1----:R-:W1:Y:S08]  /*0760*/  MUFU.RCP R8, R8 ;  /* 0x0000000800087308 */ /* 0x002e700000001000 */
[----:B--2---:R-:W2:Y:S01]  /*0770*/  MUFU.RCP R12, R12 ;  /* 0x0000000c000c7308 */ /* 0x004ea20000001000 */
[----:B-1----:R-:W-:-:S07]  /*0780*/  IADD3 R8, R8, 0xffffffe, RZ ;  /* 0x0ffffffe08087810 */ /* 0x002fce0007ffe0ff */
[----:B------:R-:W1:Y:S01]  /*0790*/  F2I.FTZ.U32.TRUNC.NTZ R9, R8 ;  /* 0x0000000800097305 */ /* 0x000e62000021f000 */
[----:B--2---:R-:W-:-:S07]  /*07a0*/  IADD3 R12, R12, 0xffffffe, RZ ;  /* 0x0ffffffe0c0c7810 */ /* 0x004fce0007ffe0ff */
[----:B------:R2:W3:Y:S01]  /*07b0*/  F2I.FTZ.U32.TRUNC.NTZ R13, R12 ;  /* 0x0000000c000d7305 */ /* 0x0004e2000021f000 */
[----:B-1----:R-:W-:Y:S02]  /*07c0*/  IMAD.MOV R11, RZ, RZ, -R9 ;  /* 0x000000ffff0b7224 */ /* 0x002fe400078e0a09 */
[----:B------:R-:W-:Y:S02]  /*07d0*/  IMAD.MOV.U32 R8, RZ, RZ, RZ ;  /* 0x000000ffff087224 */ /* 0x000fe400078e00ff */
[----:B------:R-:W-:-:S04]  /*07e0*/  IMAD R11, R11, R5, RZ ;  /* 0x000000050b0b7224 */ /* 0x000fc800078e02ff */
[----:B------:R-:W-:Y:S01]  /*07f0*/  IMAD.HI.U32 R11, R9, R11, R8 ;  /* 0x0000000b090b7227 */ /* 0x000fe200078e0008 */
[----:B--2---:R-:W-:-:S03]  /*0800*/  MOV R12, RZ ;  /* 0x000000ff000c7202 */ /* 0x004fc60000000f00 */
[----:B---3--:R-:W-:Y:S02]  /*0810*/  IMAD.MOV R8, RZ, RZ, -R13 ;  /* 0x000000ffff087224 */ /* 0x008fe400078e0a0d */
[----:B------:R-:W-:-:S04]  /*0820*/  IMAD.HI.U32 R11, R11, R7, RZ ;  /* 0x000000070b0b7227 */ /* 0x000fc800078e00ff */
[----:B------:R-:W-:Y:S02]  /*0830*/  IMAD R6, R11, R6, R7 ;  /* 0x000000060b067224 */ /* 0x000fe400078e0207 */
[----:B------:R-:W-:-:S03]  /*0840*/  IMAD R8, R8, R10, RZ ;  /* 0x0000000a08087224 */ /* 0x000fc600078e02ff */
[----:B------:R-:W-:Y:S01]  /*0850*/  ISETP.GT.U32.AND P0, PT, R5, R6, PT ;  /* 0x000000060500720c */ /* 0x000fe20003f04070 */
[----:B------:R-:W-:-:S12]  /*0860*/  IMAD.HI.U32 R8, R13, R8, R12 ;  /* 0x000000080d087227 */ /* 0x000fd800078e000c */
[----:B------:R-:W-:Y:S01]  /*0870*/  @!P0 IMAD.IADD R6, R6, 0x1, -R5 ;  /* 0x0000000106068824 */ /* 0x000fe200078e0a05 */
[----:B------:R-:W-:Y:S02]  /*0880*/  @!P0 IADD3 R11, R11, 0x1, RZ ;  /* 0x000000010b0b8810 */ /* 0x000fe40007ffe0ff */
[----:B------:R-:W-:Y:S02]  /*0890*/  ISETP.NE.AND P0, PT, R4, RZ, PT ;  /* 0x000000ff0400720c */ /* 0x000fe40003f05270 */
[----:B------:R-:W-:Y:S02]  /*08a0*/  ISETP.GE.U32.AND P2, PT, R6, R5, PT ;  /* 0x000000050600720c */ /* 0x000fe40003f46070 */
[----:B------:R-:W-:-:S04]  /*08b0*/  LOP3.LUT R5, R209, R4, RZ, 0x3c, !PT ;  /* 0x00000004d1057212 */ /* 0x000fc800078e3cff */
[----:B------:R-:W-:Y:S02]  /*08c0*/  ISETP.GE.AND P1, PT, R5, RZ, PT ;  /* 0x000000ff0500720c */ /* 0x000fe40003f26270 */
[----:B------:R-:W-:-:S05]  /*08d0*/  IABS R5, R3 ;  /* 0x0000000300057213 */ /* 0x000fca0000000000 */
[----:B------:R-:W-:Y:S01]  /*08e0*/  @P2 IADD3 R11, R11, 0x1, RZ ;  /* 0x000000010b0b2810 */ /* 0x000fe20007ffe0ff */
[----:B------:R-:W-:-:S04]  /*08f0*/  IMAD.MOV R5, RZ, RZ, -R5 ;  /* 0x000000ffff057224 */ /* 0x000fc800078e0a05 */
[----:B------:R-:W-:-:S04]  /*0900*/  IMAD.MOV.U32 R7, RZ, RZ, R11 ;  /* 0x000000ffff077224 */ /* 0x000fc800078e000b */
[----:B------:R-:W-:Y:S01]  /*0910*/  @!P1 IMAD.MOV R7, RZ, RZ, -R7 ;  /* 0x000000ffff079224 */ /* 0x000fe200078e0a07 */
[----:B------:R-:W-:-:S04]  /*0920*/  @!P0 LOP3.LUT R7, RZ, R4, RZ, 0x33, !PT ;  /* 0x00000004ff078212 */ /* 0x000fc800078e33ff */
[----:B------:R-:W-:Y:S01]  /*0930*/  IABS R6, R7 ;  /* 0x0000000700067213 */ /* 0x000fe20000000000 */
[----:B------:R-:W-:-:S04]  /*0940*/  IMAD R4, R7, R4, RZ ;  /* 0x0000000407047224 */ /* 0x000fc800078e02ff */
[----:B------:R-:W-:-:S04]  /*0950*/  IMAD.HI.U32 R8, R8, R6, RZ ;  /* 0x0000000608087227 */ /* 0x000fc800078e00ff */
[----:B------:R-:W-:Y:S02]  /*0960*/  IMAD R5, R8, R5, R6 ;  /* 0x0000000508057224 */ /* 0x000fe400078e0206 */
[----:B------:R-:W-:-:S03]  /*0970*/  IMAD.IADD R209, R209, 0x1, -R4 ;  /* 0x00000001d1d17824 */ /* 0x000fc600078e0a04 */
        /* <DEDUP_REMOVED lines=12> */
[----:B------:R-:W-:-:S04]  /*0a40*/  IMAD R3, R3, 0x1000000, R8 ;  /* 0x0100000003037824 */ /* 0x000fc800078e0208 */
[----:B------:R-:W-:Y:S01]  /*0a50*/  IMAD R210, R5, 0x10000, R3 ;  /* 0x0001000005d27824 */ /* 0x000fe200078e0203 */
[----:B------:R-:W-:Y:S05]  /*0a60*/  BRA `(.L_x_1580) ;  /* 0x0000004000007947 */ /* 0x000fea0003800000 */
.L_x_1571:
[----:B------:R-:W-:Y:S01]  /*0a70*/  IMAD.MOV.U32 R209, RZ, RZ, RZ ;  /* 0x000000ffffd17224 */ /* 0x000fe200078e00ff */
[----:B------:R-:W-:Y:S01]  /*0a80*/  MOV R210, RZ ;  /* 0x000000ff00d27202 */ /* 0x000fe20000000f00 */
[----:B------:R-:W-:Y:S01]  /*0a90*/  IMAD.U32 R208, RZ, RZ, UR4 ;  /* 0x00000004ffd07e24 */ /* 0x000fe2000f8e00ff */
[----:B------:R-:W-:Y:S02]  /*0aa0*/  MOV R211, c[0x0][0x53c] ;  /* 0x00014f0000d37a02 */ /* 0x000fe40000000f00 */
.L_x_1580:
[----:B------:R-:W-:Y:S01]  /*0ab0*/  ISETP.NE.AND P0, PT, R2, RZ, PT ;  /* 0x000000ff0200720c */ /* 0x000fe20003f05270 */
[----:B------:R-:W-:-:S12]  /*0ac0*/  WARPSYNC 0xffffffff ;  /* 0xffffffff00007948 */ /* 0x000fd80003800000 */
[----:B------:R1:W-:Y:S04]  /*0ad0*/  @!P0 STS.128 [0xf100], R208 ;  /* 0x00f100d0ff008388 */ /* 0x0003e80000000c00 */
[----:B------:R-:W-:Y:S06]  /*0ae0*/  BAR.ARV 0x5, 0x100 ;  /* 0x0144000000007b1d */ /* 0x000fec0000002000 */
.L_x_1569:
[----:B-1----:R-:W-:-:S13]  /*0af0*/  ISETP.GE.AND P0, PT, R211, c[0x0][0x53c], PT ;  /* 0x00014f00d3007a0c */ /* 0x002fda0003f06270 */
[----:B------:R-:W-:Y:S05]  /*0b00*/  @P0 EXIT ;  /* 0x000000000000094d */ /* 0x000fea0003800000 */
[----:B------:R-:W-:-:S04]  /*0b10*/  SHF.R.S32.HI R7, RZ, 0x1f, R215 ;  /* 0x0000001fff077819 */ /* 0x000fc800000114d7 */
[CC--:B------:R-:W-:Y:S02]  /*0b20*/  LEA.HI R5, R7.reuse, R215.reuse, RZ, 0x4 ;  /* 0x000000d707057211 */ /* 0x0c0fe400078f20ff */
[CC--:B------:R-:W-:Y:S02]  /*0b30*/  LEA.HI R4, R7.reuse, R215.reuse, RZ, 0x2 ;  /* 0x000000d707047211 */ /* 0x0c0fe400078f10ff */
[----:B------:R-:W-:Y:S02]  /*0b40*/  SHF.R.S32.HI R0, RZ, 0x4, R5 ;  /* 0x00000004ff007819 */ /* 0x000fe40000011405 */
[----:B------:R-:W-:Y:S02]  /*0b50*/  LEA.HI R8, R7, R215, RZ, 0x3 ;  /* 0x000000d707087211 */ /* 0x000fe400078f18ff */
[----:B------:R-:W-:Y:S02]  /*0b60*/  LEA.HI R3, R5, R0, RZ, 0x1 ;  /* 0x0000000005037211 */ /* 0x000fe400078f08ff */
[----:B------:R-:W-:-:S02]  /*0b70*/  SHF.R.S32.HI R6, RZ, 0x2, R4 ;  /* 0x00000002ff067819 */ /* 0x000fc40000011404 */
[----:B------:R-:W-:Y:S02]  /*0b80*/  SHF.R.S32.HI R2, RZ, 0x1f, R4 ;  /* 0x0000001fff027819 */ /* 0x000fe40000011404 */
[----:B------:R-:W-:Y:S02]  /*0b90*/  LOP3.LUT R3, R3, 0xfffffffe, RZ, 0xc0, !PT ;  /* 0xfffffffe03037812 */ /* 0x000fe400078ec0ff */
[----:B------:R-:W-:Y:S02]  /*0ba0*/  SHF.R.S32.HI R223, RZ, 0x3, R8 ;  /* 0x00000003ffdf7819 */ /* 0x000fe40000011408 */
[----:B------:R-:W-:Y:S01]  /*0bb0*/  LOP3.LUT R222, R8, 0xfffffff8, RZ, 0xc0, !PT ;  /* 0xfffffff808de7812 */ /* 0x000fe200078ec0ff */
[----:B------:R-:W-:Y:S01]  /*0bc0*/  IMAD.IADD R3, R0, 0x1, -R3 ;  /* 0x0000000100037824 */ /* 0x000fe200078e0a03 */
[----:B------:R-:W-:Y:S01]  /*0bd0*/  LEA.HI R2, R2, R6, RZ, 0x3 ;  /* 0x0000000602027211 */ /* 0x000fe200078f18ff */
[----:B------:R-:W-:Y:S01]  /*0be0*/  IMAD.SHL.U32 R0, R223, 0x40, RZ ;  /* 0x00000040df007824 */ /* 0x000fe200078e00ff */
[----:B------:R-:W-:Y:S01]  /*0bf0*/  LOP3.LUT R5, R5, 0xfffffff0, RZ, 0xc0, !PT ;  /* 0xfffffff005057812 */ /* 0x000fe200078ec0ff */
[----:B------:R-:W-:Y:S01]  /*0c00*/  IMAD.IADD R222, R215, 0x1, -R222 ;  /* 0x00000001d7de7824 */ /* 0x000fe200078e0ade */
[----:B------:R-:W-:-:S02]  /*0c10*/  LOP3.LUT R2, R2, 0xfffffff8, RZ, 0xc0, !PT ;  /* 0xfffffff802027812 */ /* 0x000fc400078ec0ff */
[----:B------:R-:W-:Y:S01]  /*0c20*/  LOP3.LUT R0, R0, 0x1c0, RZ, 0xc0, !PT ;  /* 0x000001c000007812 */ /* 0x000fe200078ec0ff */
[----:B------:R-:W-:Y:S01]  /*0c30*/  IMAD.IADD R5, R215, 0x1, -R5 ;  /* 0x00000001d7057824 */ /* 0x000fe200078e0a05 */
[----:B------:R-:W-:Y:S01]  /*0c40*/  LEA.HI R204, R7, R215, RZ, 0x5 ;  /* 0x000000d707cc7211 */ /* 0x000fe200078f28ff */
[----:B------:R-:W-:Y:S01]  /*0c50*/  IMAD.SHL.U32 R217, R222, 0x8, RZ ;  /* 0x00000008ded97824 */ /* 0x000fe200078e00ff */
[----:B------:R-:W-:Y:S01]  /*0c60*/  SHF.R.U32.HI R225, RZ, 0x3, R0 ;  /* 0x00000003ffe17819 */ /* 0x000fe20000011600 */
[----:B------:R-:W-:Y:S01]  /*0c70*/  IMAD.IADD R2, R6, 0x1, -R2 ;  /* 0x0000000106027824 */ /* 0x000fe200078e0a02 */
[----:B------:R-:W-:Y:S02]  /*0c80*/  SHF.R.S32.HI R6, RZ, 0x1f, R5 ;  /* 0x0000001fff067819 */ /* 0x000fe40000011405 */
[----:B------:R-:W-:Y:S01]  /*0c90*/  LOP3.LUT R0, R0, 0x38, R217, 0xf8, !PT ;  /* 0x0000003800007812 */ /* 0x000fe200078ef8d9 */
[----:B------:R-:W-:Y:S01]  /*0ca0*/  IMAD.SHL.U32 R226, R2, 0x40, RZ ;  /* 0x0000004002e27824 */ /* 0x000fe200078e00ff */
[----:B------:R-:W-:-:S02]  /*0cb0*/  LOP3.LUT R4, R4, 0xfffffffc, RZ, 0xc0, !PT ;  /* 0xfffffffc04047812 */ /* 0x000fc400078ec0ff */
[----:B------:R-:W-:Y:S02]  /*0cc0*/  SHF.R.S32.HI R204, RZ, 0x5, R204 ;  /* 0x00000005ffcc7819 */ /* 0x000fe400000114cc */
[----:B------:R-:W-:Y:S01]  /*0cd0*/  LEA.HI R6, R6, R5, RZ, 0x3 ;  /* 0x0000000506067211 */ /* 0x000fe200078f18ff */
[----:B------:R-:W-:Y:S01]  /*0ce0*/  IMAD.IADD R4, R215, 0x1, -R4 ;  /* 0x00000001d7047824 */ /* 0x000fe200078e0a04 */
[----:B------:R-:W-:Y:S01]  /*0cf0*/  LOP3.LUT R225, R0, R225, RZ, 0x3c, !PT ;  /* 0x000000e100e17212 */ /* 0x000fe200078e3cff */
[----:B------:R-:W-:Y:S01]  /*0d00*/  IMAD.SHL.U32 R204, R204, 0x400, RZ ;  /* 0x00000400cccc7824 */ /* 0x000fe200078e00ff */
[----:B------:R-:W-:Y:S02]  /*0d10*/  LOP3.LUT R226, R226, 0x1c0, RZ, 0xc0, !PT ;  /* 0x000001c0e2e27812 */ /* 0x000fe400078ec0ff */
[----:B------:R-:W-:Y:S01]  /*0d20*/  LOP3.LUT R0, R6, 0xfffffff8, RZ, 0xc0, !PT ;  /* 0xfffffff806007812 */ /* 0x000fe200078ec0ff */
[----:B------:R-:W-:Y:S01]  /*0d30*/  IMAD R4, R4, 0x2, R204 ;  /* 0x0000000204047824 */ /* 0x000fe200078e02cc */
[----:B------:R-:W-:Y:S01]  /*0d40*/  LEA.HI R226, R226, R226, RZ, 0x1d ;  /* 0x000000e2e2e27211 */ /* 0x000fe200078fe8ff */
[----:B------:R-:W-:Y:S01]  /*0d50*/  IMAD.SHL.U32 R6, R6, 0x40, RZ ;  /* 0x0000004006067824 */ /* 0x000fe200078e00ff */
[C---:B------:R-:W-:Y:S01]  /*0d60*/  R2P PR, R2.reuse, 0x6 ;  /* 0x0000000602007804 */ /* 0x040fe20000000000 */
[----:B------:R-:W-:Y:S01]  /*0d70*/  IMAD.IADD R0, R5, 0x1, -R0 ;  /* 0x0000000105007824 */ /* 0x000fe200078e0a00 */
[----:B------:R-:W-:Y:S01]  /*0d80*/  LOP3.LUT R2, R2, 0x1, RZ, 0xc0, !PT ;  /* 0x0000000102027812 */ /* 0x000fe200078ec0ff */
[----:B------:R-:W-:Y:S01]  /*0d90*/  IMAD.IADD R226, R4, 0x1, R226 ;  /* 0x0000000104e27824 */ /* 0x000fe200078e02e2 */
[----:B------:R-:W-:Y:S01]  /*0da0*/  LEA.HI R7, R7, R215, RZ, 0x6 ;  /* 0x000000d707077211 */ /* 0x000fe200078f30ff */
[----:B------:R-:W-:Y:S01]  /*0db0*/  IMAD.SHL.U32 R4, R0, 0x40, RZ ;  /* 0x0000004000047824 */ /* 0x000fe200078e00ff */
[----:B------:R-:W-:Y:S01]  /*0dc0*/  ISETP.NE.U32.AND P0, PT, R2, 0x1, PT ;  /* 0x000000010200780c */ /* 0x000fe20003f05070 */
[----:B------:R-:W-:Y:S01]  /*0dd0*/  IMAD.SHL.U32 R2, R222, 0x40, RZ ;  /* 0x00000040de027824 */ /* 0x000fe200078e00ff */
[----:B------:R-:W-:Y:S01]  /*0de0*/  LOP3.LUT P4, RZ, R0, 0x2, RZ, 0xc0, !PT ;  /* 0x0000000200ff7812 */ /* 0x000fe2000788c0ff */
[----:B------:R-:W-:Y:S01]  /*0df0*/  IMAD.SHL.U32 R5, R3, 0x8, RZ ;  /* 0x0000000803057824 */ /* 0x000fe200078e00ff */
[----:B------:R-:W-:Y:S01]  /*0e00*/  LOP3.LUT R4, R4, 0x1c0, RZ, 0xc0, !PT ;  /* 0x000001c004047812 */ /* 0x000fe200078ec0ff */
[----:B------:R-:W-:Y:S01]  /*0e10*/  IMAD.SHL.U32 R226, R226, 0x2, RZ ;  /* 0x00000002e2e27824 */ /* 0x000fe200078e00ff */
[----:B------:R-:W-:Y:S01]  /*0e20*/  LOP3.LUT R2, R2, 0x1c0, RZ, 0xc0, !PT ;  /* 0x000001c002027812 */ /* 0x000fe200078ec0ff */
[----:B------:R-:W-:Y:S01]  /*0e30*/  IMAD.SHL.U32 R7, R7, 0x8, RZ ;  /* 0x0000000807077824 */ /* 0x000fe200078e00ff */
[----:B------:R-:W-:-:S02]  /*0e40*/  LOP3.LUT R5, R4, 0x8, R5, 0xf8, !PT ;  /* 0x0000000804057812 */ /* 0x000fc400078ef805 */
[----:B------:R-:W-:Y:S02]  /*0e50*/  LOP3.LUT R8, R2, 0x8, R8, 0xf8, !PT ;  /* 0x0000000802087812 */ /* 0x000fe400078ef808 */
[----:B------:R-:W-:Y:S02]  /*0e60*/  SHF.R.U32.HI R4, RZ, 0x3, R4 ;  /* 0x00000003ff047819 */ /* 0x000fe40000011604 */
[----:B------:R-:W-:Y:S02]  /*0e70*/  SHF.R.U32.HI R2, RZ, 0x3, R2 ;  /* 0x00000003ff027819 */ /* 0x000fe40000011602 */
[----:B------:R-:W-:Y:S02]  /*0e80*/  LOP3.LUT R5, R5, R4, RZ, 0x3c, !PT ;  /* 0x0000000405057212 */ /* 0x000fe400078e3cff */
[----:B------:R-:W-:Y:S02]  /*0e90*/  LOP3.LUT R2, R8, R2, RZ, 0x3c, !PT ;  /* 0x0000000208027212 */ /* 0x000fe400078e3cff */
[----:B------:R-:W-:-:S02]  /*0ea0*/  IADD3 R4, R226, 0x80, RZ ;  /* 0x00000080e2047810 */ /* 0x000fc40007ffe0ff */
[----:B------:R-:W-:Y:S01]  /*0eb0*/  IADD3 R216, R226, 0x70, RZ ;  /* 0x00000070e2d87810 */ /* 0x000fe20007ffe0ff */
[----:B------:R-:W-:Y:S01]  /*0ec0*/  IMAD R2, R3, 0x200, R2 ;  /* 0x0000020003027824 */ /* 0x000fe200078e0202 */
[----:B------:R-:W-:Y:S01]  /*0ed0*/  @P0 IADD3 R216, R4, 0x10, RZ ;  /* 0x0000001004d80810 */ /* 0x000fe20007ffe0ff */
[----:B------:R-:W-:Y:S01]  /*0ee0*/  IMAD.MOV.U32 R4, RZ, RZ, 0x20 ;  /* 0x00000020ff047424 */ /* 0x000fe200078e00ff */
[----:B------:R-:W-:Y:S01]  /*0ef0*/  LOP3.LUT R3, R5, 0xfffffe00, R6, 0xf8, !PT ;  /* 0xfffffe0005037812 */ /* 0x000fe200078ef806 */
[----:B------:R-:W-:Y:S01]  /*0f00*/  IMAD.MOV.U32 R5, RZ, RZ, 0x40 ;  /* 0x00000040ff057424 */ /* 0x000fe200078e00ff */
[----:B------:R-:W-:Y:S01]  /*0f10*/  LOP3.LUT P3, RZ, R0, 0x4, RZ, 0xc0, !PT ;  /* 0x0000000400ff7812 */ /* 0x000fe2000786c0ff */
[----:B------:R-:W-:Y:S01]  /*0f20*/  IMAD.SHL.U32 R0, R222, 0x4, RZ ;  /* 0x00000004de007824 */ /* 0x000fe200078e00ff */
[----:B------:R-:W-:Y:S01]  /*0f30*/  SEL R229, R4, 0xffffffe0, !P1 ;  /* 0xffffffe004e57807 */ /* 0x000fe20004800000 */
[----:B------:R-:W-:Y:S01]  /*0f40*/  IMAD.IADD R204, R3, 0x1, R204 ;  /* 0x0000000103cc7824 */ /* 0x000fe200078e02cc */
[----:B------:R-:W-:-:S02]  /*0f50*/  LEA R203, R2, 0x8100, 0x1 ;  /* 0x0000810002cb7811 */ /* 0x000fc400078e08ff */
[----:B------:R-:W-:Y:S01]  /*0f60*/  LOP3.LUT R7, R7, 0xfffffe00, RZ, 0xc0, !PT ;  /* 0xfffffe0007077812 */ /* 0x000fe200078ec0ff */
[----:B------:R-:W-:Y:S01]  /*0f70*/  IMAD.IADD R227, R226, 0x1, R229 ;  /* 0x00000001e2e37824 */ /* 0x000fe200078e02e5 */
[----:B------:R-:W-:Y:S01]  /*0f80*/  SEL R2, R4, 0xffffffe0, !P4 ;  /* 0xffffffe004027807 */ /* 0x000fe20006000000 */
[----:B------:R-:W-:Y:S01]  /*0f90*/  IMAD.IADD R229, R229, 0x1, R216 ;  /* 0x00000001e5e57824 */ /* 0x000fe200078e02d8 */
[----:B------:R-:W-:Y:S02]  /*0fa0*/  LEA R202, R3, 0x100, 0x1 ;  /* 0x0000010003ca7811 */ /* 0x000fe400078e08ff */
[----:B------:R-:W-:Y:S02]  /*0fb0*/  IADD3 R124, R0, 0x20, RZ ;  /* 0x00000020007c7810 */ /* 0x000fe40007ffe0ff */
[----:B------:R-:W-:Y:S01]  /*0fc0*/  SEL R231, R5, 0xffffffc0, !P2 ;  /* 0xffffffc005e77807 */ /* 0x000fe20005000000 */
[----:B------:R-:W-:Y:S01]  /*0fd0*/  IMAD.IADD R201, R2, 0x1, R202 ;  /* 0x0000000102c97824 */ /* 0x000fe200078e02ca */
[----:B------:R-:W-:-:S02]  /*0fe0*/  LOP3.LUT R225, R225, R7, RZ, 0xfc, !PT ;  /* 0x00000007e1e17212 */ /* 0x000fc400078efcff */
[----:B------:R-:W-:Y:S01]  /*0ff0*/  SEL R0, R5, 0xffffffc0, !P3 ;  /* 0xffffffc005007807 */ /* 0x000fe20005800000 */
[----:B------:R-:W-:Y:S01]  /*1000*/  IMAD.IADD R226, R226, 0x1, R231 ;  /* 0x00000001e2e27824 */ /* 0x000fe200078e02e7 */
[----:B------:R-:W-:Y:S01]  /*1010*/  IADD3 R221, -R223, 0x70, RZ ;  /* 0x00000070dfdd7810 */ /* 0x000fe20007ffe1ff */
[----:B------:R-:W-:Y:S01]  /*1020*/  IMAD.IADD R230, R231, 0x1, R227 ;  /* 0x00000001e7e67824 */ /* 0x000fe200078e02e3 */
[----:B------:R-:W-:Y:S01]  /*1030*/  IADD3 R220, R223, 0x20, RZ ;  /* 0x00000020dfdc7810 */ /* 0x000fe20007ffe0ff */
[----:B------:R-:W-:Y:S01]  /*1040*/  IMAD.IADD R228, R231, 0x1, R216 ;  /* 0x00000001e7e47824 */ /* 0x000fe200078e02d8 */
[----:B------:R-:W-:Y:S01]  /*1050*/  IADD3 R219, R223, 0x40, RZ ;  /* 0x00000040dfdb7810 */ /* 0x000fe20007ffe0ff */
[----:B------:R-:W-:Y:S01]  /*1060*/  IMAD.SHL.U32 R225, R225, 0x2, RZ ;  /* 0x00000002e1e17824 */ /* 0x000fe200078e00ff */
[----:B------:R-:W-:Y:S01]  /*1070*/  IADD3 R218, R223, 0x60, RZ ;  /* 0x00000060dfda7810 */ /* 0x000fe20007ffe0ff */
[----:B------:R-:W-:Y:S01]  /*1080*/  IMAD.IADD R231, R229, 0x1, R231 ;  /* 0x00000001e5e77824 */ /* 0x000fe200078e02e7 */
[----:B------:R-:W-:Y:S01]  /*1090*/  IADD3 R217, R217, 0x40, RZ ;  /* 0x00000040d9d97810 */ /* 0x000fe20007ffe0ff */
[----:B------:R-:W-:Y:S01]  /*10a0*/  IMAD.IADD R200, R0, 0x1, R202 ;  /* 0x0000000100c87824 */ /* 0x000fe200078e02ca */
[----:B------:R-:W-:Y:S01]  /*10b0*/  LEA R204, R204, 0x100, 0x1 ;  /* 0x00000100cccc7811 */ /* 0x000fe200078e08ff */
[----:B------:R-:W-:-:S02]  /*10c0*/  IMAD.IADD R127, R0, 0x1, R201 ;  /* 0x00000001007f7824 */ /* 0x000fc400078e02c9 */
.L_x_1731:
[----:B------:R-:W-:-:S04]  /*10d0*/  IMAD.MOV.U32 R3, RZ, RZ, 0x4 ;  /* 0x00000004ff037424 */ /* 0x000fc800078e00ff */
[----:B------:R-:W-:-:S06]  /*10e0*/  IMAD.WIDE R232, R211, R3, c[0x0][0x588] ;  /* 0x00016200d3e87625 */ /* 0x000fcc00078e0203 */
[----:B------:R-:W2:Y:S01]  /*10f0*/  LDG.E R232, [R232.64] ;  /* 0x0000000ae8e87981 */ /* 0x000ea2000c1e1900 */
[----:B------:R-:W-:Y:S01]  /*1100*/  ISETP.NE.U32.AND P4, PT, RZ, c[0x0][0x360], PT ;  /* 0x0000d800ff007a0c */ /* 0x000fe20003f85070 */
[----:B------:R-:W-:Y:S01]  /*1110*/  IMAD.MOV.U32 R92, RZ, RZ, RZ ;  /* 0x000000ffff5c7224 */ /* 0x000fe200078e00ff */
[----:B------:R-:W-:Y:S02]  /*1120*/  ISETP.NE.U32.AND P0, PT, RZ, c[0x0][0x370], PT ;  /* 0x0000dc00ff007a0c */ /* 0x000fe40003f05070 */
[----:B------:R-:W-:Y:S02]  /*1130*/  ISETP.NE.AND.EX P4, PT, RZ, c[0x0][0x364], PT, P4 ;  /* 0x0000d900ff007a0c */ /* 0x000fe40003f85340 */
[----:B------:R-:W-:Y:S02]  /*1140*/  ISETP.NE.AND.EX P2, PT, RZ, c[0x0][0x374], PT, P0 ;  /* 0x0000dd00ff007a0c */ /* 0x000fe40003f45300 */
[----:B------:R-:W-:Y:S02]  /*1150*/  ISETP.NE.U32.AND P3, PT, RZ, c[0x0][0x348], PT ;  /* 0x0000d200ff007a0c */ /* 0x000fe40003f65070 */
[----:B------:R-:W-:-:S02]  /*1160*/  ISETP.NE.U32.AND P5, PT, RZ, c[0x0][0x358], PT ;  /* 0x0000d600ff007a0c */ /* 0x000fc40003fa5070 */
[----:B------:R-:W-:Y:S02]  /*1170*/  ISETP.NE.AND.EX P3, PT, RZ, c[0x0][0x34c], PT, P3 ;  /* 0x0000d300ff007a0c */ /* 0x000fe40003f65330 */
[----:B------:R-:W-:Y:S01]  /*1180*/  ISETP.NE.AND.EX P5, PT, RZ, c[0x0][0x35c], PT, P5 ;  /* 0x0000d700ff007a0c */ /* 0x000fe20003fa5350 */
[----:B------:R-:W-:Y:S02]  /*1190*/  IMAD.MOV.U32 R89, RZ, RZ, RZ ;  /* 0x000000ffff597224 */ /* 0x000fe400078e00ff */
[----:B------:R-:W-:Y:S02]  /*11a0*/  IMAD.MOV.U32 R91, RZ, RZ, RZ ;  /* 0x000000ffff5b7224 */ /* 0x000fe400078e00ff */
[----:B------:R-:W-:Y:S01]  /*11b0*/  IMAD.MOV.U32 R101, RZ, RZ, RZ ;  /* 0x000000ffff657224 */ /* 0x000fe200078e00ff */
[----:B--2---:R-:W-:Y:S02]  /*11c0*/  SHF.R.S32.HI R88, RZ, 0x1f, R232 ;  /* 0x0000001fff587819 */ /* 0x004fe400000114e8 */
[----:B------:R-:W-:-:S02]  /*11d0*/  @P4 LEA R4, P0, R232, c[0x0][0x360], 0x2 ;  /* 0x0000d800e8044a11 */ /* 0x000fc400078010ff */
[C---:B------:R-:W-:Y:S02]  /*11e0*/  @P2 LEA R6, P1, R232.reuse, c[0x0][0x370], 0x2 ;  /* 0x0000dc00e8062a11 */ /* 0x040fe400078210ff */
[C-C-:B------:R-:W-:Y:S02]  /*11f0*/  @P4 LEA.HI.X R5, R232.reuse, c[0x0][0x364], R88.reuse, 0x2, P0 ;  /* 0x0000d900e8054a11 */ /* 0x140fe400000f1458 */
[----:B------:R-:W-:Y:S02]  /*1200*/  ISETP.NE.U32.AND P0, PT, RZ, c[0x0][0x350], PT ;  /* 0x0000d400ff007a0c */ /* 0x000fe40003f05070 */
[C-C-:B------:R-:W-:Y:S01]  /*1210*/  @P2 LEA.HI.X R7, R232.reuse, c[0x0][0x374], R88.reuse, 0x2, P1 ;  /* 0x0000dd00e8072a11 */ /* 0x140fe200008f1458 */
[----:B------:R1:W5:Y:S01]  /*1220*/  @P4 LDG.E R79, [R4.64] ;  /* 0x0000000a044f4981 */ /* 0x000362000c1e1900 */
[----:B------:R-:W-:Y:S02]  /*1230*/  ISETP.NE.AND.EX P6, PT, RZ, c[0x0][0x354], PT, P0 ;  /* 0x0000d500ff007a0c */ /* 0x000fe40003fc5300 */
[C---:B------:R-:W-:Y:S01]  /*1240*/  LEA R8, P1, R232.reuse, c[0x0][0x350], 0x2 ;  /* 0x0000d400e8087a11 */ /* 0x040fe200078210ff */
[----:B------:R2:W5:Y:S03]  /*1250*/  @P2 LDG.E R92, [R6.64] ;  /* 0x0000000a065c2981 */ /* 0x000566000c1e1900 */
[----:B------:R-:W-:-:S07]  /*1260*/  LEA.HI.X R9, R232, c[0x0][0x354], R88, 0x2, P1 ;  /* 0x0000d500e8097a11 */ /* 0x000fce00008f1458 */
[----:B------:R3:W5:Y:S01]  /*1270*/  @P6 LDG.E R91, [R8.64] ;  /* 0x0000000a085b6981 */ /* 0x000762000c1e1900 */
[C---:B-1----:R-:W-:Y:S02]  /*1280*/  LEA R4, P2, R232.reuse, c[0x0][0x348], 0x2 ;  /* 0x0000d200e8047a11 */ /* 0x042fe400078410ff */
[C---:B--2---:R-:W-:Y:S02]  /*1290*/  LEA R6, P0, R232.reuse, c[0x0][0x358], 0x2 ;  /* 0x0000d600e8067a11 */ /* 0x044fe400078010ff */
[C-C-:B------:R-:W-:Y:S02]  /*12a0*/  LEA.HI.X R5, R232.reuse, c[0x0][0x34c], R88.reuse, 0x2, P2 ;  /* 0x0000d300e8057a11 */ /* 0x140fe400010f1458 */
[----:B------:R-:W-:-:S03]  /*12b0*/  LEA.HI.X R7, R232, c[0x0][0x35c], R88, 0x2, P0 ;  /* 0x0000d700e8077a11 */ /* 0x000fc600000f1458 */
[----:B------:R3:W5:Y:S04]  /*12c0*/  @P3 LDG.E R89, [R4.64] ;  /* 0x0000000a04593981 */ /* 0x000768000c1e1900 */
[----:B------:R3:W5:Y:S01]  /*12d0*/  @P5 LDG.E R101, [R6.64] ;  /* 0x0000000a06655981 */ /* 0x000762000c1e1900 */
[----:B------:R-:W-:Y:S01]  /*12e0*/  YIELD ;  /* 0x0000000000007946 */ /* 0x000fe20003800000 */
[----:B------:R-:W-:Y:S01]  /*12f0*/  LOP3.LUT R233, R210, 0xffff, RZ, 0xc0, !PT ;  /* 0x0000ffffd2e97812 */ /* 0x000fe200078ec0ff */
[----:B------:R-:W-:Y:S05]  /*1300*/  @P4 BRA `(.L_x_1581) ;  /* 0x0000005000004947 */ /* 0x000fea0003800000 */
[----:B-----5:R-:W-:Y:S01]  /*1310*/  MOV R79, c[0x0][0x168] ;  /* 0x00005a00004f7a02 */ /* 0x020fe20000000f00 */
[----:B------:R-:W-:Y:S05]  /*1320*/  @!P3 BRA `(.L_x_1581) ;  /* 0x000000300000b947 */ /* 0x000fea0003800000 */
[----:B------:R-:W2:Y:S04]  /*1330*/  LDG.E R79, [R4.64] ;  /* 0x0000000a044f7981 */ /* 0x000ea8000c1e1900 */
[----:B------:R-:W2:Y:S02]  /*1340*/  LDG.E R0, [R4.64+0x4] ;  /* 0x0000040a04007981 */ /* 0x000ea4000c1e1900 */
[----:B--2---:R-:W-:-:S02]  /*1350*/  IADD3 R79, -R79, R0, RZ ;  /* 0x000000004f4f7210 */ /* 0x004fc40007ffe1ff */
.L_x_1581:
[----:B------:R-:W-:-:S04]  /*1360*/  ISETP.NE.U32.AND P0, PT, RZ, c[0x0][0x368], PT ;  /* 0x0000da00ff007a0c */ /* 0x000fc80003f05070 */
[----:B------:R-:W-:-:S13]  /*1370*/  ISETP.NE.AND.EX P0, PT, RZ, c[0x0][0x36c], PT, P0 ;  /* 0x0000db00ff007a0c */ /* 0x000fda0003f05300 */
[----:B------:R-:W-:Y:S05]  /*1380*/  @!P0 BRA `(.L_x_1582) ;  /* 0x0000004000008947 */ /* 0x000fea0003800000 */
[----:B---3--:R-:W-:-:S04]  /*1390*/  LEA R4, P0, R232, c[0x0][0x368], 0x2 ;  /* 0x0000da00e8047a11 */ /* 0x008fc800078010ff */
[----:B------:R-:W-:-:S06]  /*13a0*/  LEA.HI.X R5, R232, c[0x0][0x36c], R88, 0x2, P0 ;  /* 0x0000db00e8057a11 */ /* 0x000fcc00000f1458 */
[----:B------:R1:W5:Y:S01]  /*13b0*/  LDG.E R5, [R4.64] ;  /* 0x0000000a04057981 */ /* 0x000362000c1e1900 */
[----:B------:R-:W-:Y:S05]  /*13c0*/  BRA `(.L_x_1583) ;  /* 0x0000005000007947 */ /* 0x000fea0003800000 */
.L_x_1582:
[----:B---3--:R-:W-:Y:S01]  /*13d0*/  MOV R5, c[0x0][0x1d0] ;  /* 0x0000740000057a02 */ /* 0x008fe20000000f00 */
[----:B------:R-:W-:Y:S05]  /*13e0*/  @!P6 BRA `(.L_x_1583) ;  /* 0x000000300000e947 */ /* 0x000fea0003800000 */
[----:B------:R1:W2:Y:S04]  /*13f0*/  LDG.E R5, [R8.64] ;  /* 0x0000000a08057981 */ /* 0x0002a8000c1e1900 */
[----:B-1----:R-:W2:Y:S02]  /*1400*/  LDG.E R8, [R8.64+0x4] ;  /* 0x0000040a08087981 */ /* 0x002ea4000c1e1900 */
[----:B--2---:R-:W-:Y:S02]  /*1410*/  IADD3 R5, -R5, R8, RZ ;  /* 0x0000000805057210 */ /* 0x004fe40007ffe1ff */
.L_x_1583:
[----:B-1----:R1:W2:Y:S04]  /*1420*/  @P5 LDG.E R4, [R6.64] ;  /* 0x0000000a06045981 */ /* 0x0022a8000c1e1900 */
[----:B-1----:R-:W2:Y:S01]  /*1430*/  @P5 LDG.E R6, [R6.64+0x4] ;  /* 0x0000040a06065981 */ /* 0x002ea2000c1e1900 */
[----:B------:R-:W-:Y:S01]  /*1440*/  ISETP.NE.U32.AND P0, PT, RZ, c[0x0][0x378], PT ;  /* 0x0000de00ff007a0c */ /* 0x000fe20003f05070 */
[----:B-----5:R-:W-:-:S03]  /*1450*/  IMAD.MOV.U32 R78, RZ, RZ, R5 ;  /* 0x000000ffff4e7224 */ /* 0x020fc600078e0005 */
[----:B------:R-:W-:Y:S01]  /*1460*/  ISETP.NE.AND.EX P1, PT, RZ, c[0x0][0x37c], PT, P0 ;  /* 0x0000df00ff007a0c */ /* 0x000fe20003f25300 */
[----:B------:R-:W-:Y:S02]  /*1470*/  IMAD.MOV.U32 R0, RZ, RZ, c[0x0][0x228] ;  /* 0x00008a00ff007624 */ /* 0x000fe400078e00ff */
[----:B------:R-:W-:Y:S01]  /*1480*/  IMAD.IADD R2, R5, 0x1, -R92 ;  /* 0x0000000105027824 */ /* 0x000fe200078e0a5c */
[C---:B------:R-:W-:Y:S02]  /*1490*/  LOP3.LUT R235, R210.reuse, 0xff000000, RZ, 0xc0, !PT ;  /* 0xff000000d2eb7812 */ /* 0x040fe400078ec0ff */
[----:B------:R-:W-:Y:S02]  /*14a0*/  LOP3.LUT R210, R210, 0xff0000, RZ, 0xc0, !PT ;  /* 0x00ff0000d2d27812 */ /* 0x000fe400078ec0ff */
[----:B------:R-:W-:-:S05]  /*14b0*/  SHF.R.U32.HI R235, RZ, 0x8, R235 ;  /* 0x00000008ffeb7819 */ /* 0x000fca00000116eb */
[----:B------:R-:W-:-:S04]  /*14c0*/  @P1 LEA R8, P0, R232, c[0x0][0x378], 0x2 ;  /* 0x0000de00e8081a11 */ /* 0x000fc800078010ff */
[----:B------:R-:W-:Y:S02]  /*14d0*/  @P1 LEA.HI.X R9, R232, c[0x0][0x37c], R88, 0x2, P0 ;  /* 0x0000df00e8091a11 */ /* 0x000fe400000f1458 */
[----:B------:R-:W-:Y:S01]  /*14e0*/  LEA.HI R235, R210, R235, RZ, 0x10 ;  /* 0x000000ebd2eb7211 */ /* 0x000fe200078f80ff */
[----:B------:R-:W-:Y:S02]  /*14f0*/  BSSY B0, `(.L_x_1584) ;  /* 0x0000029000007945 */ /* 0x000fe40003800000 */
[----:B------:R1:W5:Y:S01]  /*1500*/  @P1 LDG.E R78, [R8.64] ;  /* 0x0000000a084e1981 */ /* 0x000362000c1e1900 */
[----:B------:R-:W-:Y:S02]  /*1510*/  SHF.R.U32.HI R210, RZ, 0x10, R235 ;  /* 0x00000010ffd27819 */ /* 0x000fe400000116eb */
[----:B------:R-:W-:Y:S02]  /*1520*/  LOP3.LUT R235, R235, 0xff, RZ, 0xc0, !PT ;  /* 0x000000ffebeb7812 */ /* 0x000fe400078ec0ff */
[----:B------:R-:W-:-:S04]  /*1530*/  ISETP.NE.AND P1, PT, R210, RZ, PT ;  /* 0x000000ffd200720c */ /* 0x000fc80003f25270 */
[----:B------:R-:W-:Y:S01]  /*1540*/  SEL R108, R210, c[0x0][0x338], P1 ;  /* 0x0000ce00d26c7a07 */ /* 0x000fe20000800000 */
[----:B--2---:R-:W-:Y:S02]  /*1550*/  @P5 IMAD.IADD R0, R6, 0x1, -R4 ;  /* 0x0000000106005824 */ /* 0x004fe400078e0a04 */
[----:B------:R-:W-:Y:S02]  /*1560*/  IMAD.MOV.U32 R6, RZ, RZ, RZ ;  /* 0x000000ffff067224 */ /* 0x000fe400078e00ff */
[----:B------:R-:W-:-:S05]  /*1570*/  IMAD.IADD R77, R2, 0x1, R0 ;  /* 0x00000001024d7824 */ /* 0x000fca00078e0200 */
[C---:B------:R-:W-:Y:S02]  /*1580*/  ISETP.GE.AND P0, PT, R77.reuse, 0x1, PT ;  /* 0x000000014d00780c */ /* 0x040fe40003f06270 */
[----:B------:R-:W-:-:S05]  /*1590*/  IADD3 R7, R77, 0x6f, RZ ;  /* 0x0000006f4d077810 */ /* 0x000fca0007ffe0ff */
[----:B------:R-:W-:-:S05]  /*15a0*/  IMAD.HI R4, R7, -0x6db6db6d, R6 ;  /* 0x9249249307047827 */ /* 0x000fca00078e0206 */
[----:B------:R-:W-:-:S04]  /*15b0*/  SHF.R.U32.HI R90, RZ, 0x1f, R4 ;  /* 0x0000001fff5a7819 */ /* 0x000fc80000011604 */
[----:B------:R-:W-:Y:S01]  /*15c0*/  LEA.HI.SX32 R90, R4, R90, 0x1a ;  /* 0x0000005a045a7211 */ /* 0x000fe200078fd2ff */
[----:B------:R-:W-:Y:S05]  /*15d0*/  @!P0 BRA `(.L_x_1585) ;  /* 0x000001a000008947 */ /* 0x000fea0003800000 */
[-C--:B-1----:R-:W-:Y:S02]  /*15e0*/  IABS R8, R108.reuse ;  /* 0x0000006c00087213 */ /* 0x082fe40000000000 */
[----:B------:R-:W-:Y:S02]  /*15f0*/  IADD3 R9, R90, -0x1, R108 ;  /* 0xffffffff5a097810 */ /* 0x000fe40007ffe06c */
[----:B------:R-:W1:Y:S01]  /*1600*/  I2F.RP R10, R8 ;  /* 0x00000008000a7306 */ /* 0x000e620000209400 */
[-C--:B------:R-:W-:Y:S02]  /*1610*/  IABS R4, R108.reuse ;  /* 0x0000006c00047213 */ /* 0x080fe40000000000 */
[----:B------:R-:W-:Y:S02]  /*1620*/  IABS R6, R9 ;  /* 0x0000000900067213 */ /* 0x000fe40000000000 */
[----:B------:R-:W-:Y:S01]  /*1630*/  LOP3.LUT R9, R9, R108, RZ, 0x3c, !PT ;  /* 0x0000006c09097212 */ /* 0x000fe200078e3cff */
        /* <DEDUP_REMOVED lines=17> */
[----:B------:R-:W-:-:S04]  /*1750*/  IMAD.MOV.U32 R6, RZ, RZ, R7 ;  /* 0x000000ffff067224 */ /* 0x000fc800078e0007 */
[----:B------:R-:W-:Y:S01]  /*1760*/  @!P1 IMAD.MOV R6, RZ, RZ, -R6 ;  /* 0x000000ffff069224 */ /* 0x000fe200078e0a06 */
[----:B------:R-:W-:Y:S02]  /*1770*/  @!P0 LOP3.LUT R6, RZ, R108, RZ, 0x33, !PT ;  /* 0x0000006cff068212 */ /* 0x000fe400078e33ff */
.L_x_1585:
[----:B-1----:R-:W-:Y:S05]  /*1780*/  BSYNC B0 ;  /* 0x0000000000007941 */ /* 0x002fea0003800000 */
.L_x_1584:
[----:B------:R-:W-:Y:S01]  /*1790*/  IMAD R4, R235, R6, RZ ;  /* 0x00000006eb047224 */ /* 0x000fe200078e02ff */
[----:B------:R-:W-:Y:S01]  /*17a0*/  SHF.R.S32.HI R76, RZ, 0x1f, R215 ;  /* 0x0000001fff4c7819 */ /* 0x000fe200000114d7 */
[----:B------:R-:W-:Y:S01]  /*17b0*/  IMAD.SHL.U32 R86, R223, 0x40, RZ ;  /* 0x00000040df567824 */ /* 0x000fe200078e00ff */
[----:B------:R-:W-:Y:S01]  /*17c0*/  SHF.R.S32.HI R80, RZ, 0x1f, R220 ;  /* 0x0000001fff507819 */ /* 0x000fe200000114dc */
[----:B------:R-:W-:Y:S01]  /*17d0*/  IMAD.IADD R6, R4, 0x1, R6 ;  /* 0x0000000104067824 */ /* 0x000fe200078e0206 */
[----:B------:R-:W-:Y:S01]  /*17e0*/  LEA.HI R81, R76, R215, RZ, 0x6 ;  /* 0x000000d74c517211 */ /* 0x000fe200078f30ff */
[----:B------:R-:W-:Y:S01]  /*17f0*/  IMAD R4, R4, 0x70, -R2 ;  /* 0x0000007004047824 */ /* 0x000fe200078e0a02 */
[----:B------:R-:W-:Y:S01]  /*1800*/  LOP3.LUT R86, R86, 0x1c0, RZ, 0xc0, !PT ;  /* 0x000001c056567812 */ /* 0x000fe200078ec0ff */
[----:B------:R-:W-:Y:S01]  /*1810*/  IMAD.SHL.U32 R10, R222, 0x8, RZ ;  /* 0x00000008de0a7824 */ /* 0x000fe200078e00ff */
[----:B------:R-:W-:Y:S01]  /*1820*/  IMNMX R6, R90, R6, PT ;  /* 0x000000065a067217 */ /* 0x000fe20003800200 */
[----:B------:R-:W-:Y:S01]  /*1830*/  IMAD.SHL.U32 R81, R81, 0x8, RZ ;  /* 0x0000000851517824 */ /* 0x000fe200078e00ff */
[----:B------:R-:W-:Y:S01]  /*1840*/  SHF.R.U32.HI R85, RZ, 0x3, R86 ;  /* 0x00000003ff557819 */ /* 0x000fe20000011656 */
[----:B------:R-:W-:Y:S01]  /*1850*/  IMAD.SHL.U32 R84, R220, 0x40, RZ ;  /* 0x00000040dc547824 */ /* 0x000fe200078e00ff */
[----:B------:R-:W-:Y:S01]  /*1860*/  LOP3.LUT R236, R86, 0x38, R10, 0xf8, !PT ;  /* 0x0000003856ec7812 */ /* 0x000fe200078ef80a */
[----:B------:R-:W-:Y:S01]  /*1870*/  IMAD R6, R6, 0x70, -R2 ;  /* 0x0000007006067824 */ /* 0x000fe200078e0a02 */
[----:B------:R-:W-:Y:S01]  /*1880*/  IMNMX R2, RZ, R4, !PT ;  /* 0x00000004ff027217 */ /* 0x000fe20007800200 */
[----:B------:R-:W-:Y:S01]  /*1890*/  IMAD.SHL.U32 R87, R219, 0x40, RZ ;  /* 0x00000040db577824 */ /* 0x000fe200078e00ff */
[----:B------:R-:W-:Y:S01]  /*18a0*/  LEA.HI R80, R80, R220, RZ, 0x3 ;  /* 0x000000dc50507211 */ /* 0x000fe200078f18ff */
[----:B------:R-:W-:Y:S01]  /*18b0*/  IMAD.SHL.U32 R82, R218, 0x40, RZ ;  /* 0x00000040da527824 */ /* 0x000fe200078e00ff */
[----:B------:R-:W-:-:S02]  /*18c0*/  IMNMX R6, R6, R0, PT ;  /* 0x0000000006067217 */ /* 0x000fc40003800200 */
[----:B------:R-:W-:Y:S01]  /*18d0*/  SHF.R.U32.HI R8, RZ, 0x4, R2 ;  /* 0x00000004ff087819 */ /* 0x000fe20000011602 */
[----:B------:R-:W-:Y:S01]  /*18e0*/  IMAD.SHL.U32 R80, R80, 0x40, RZ ;  /* 0x0000004050507824 */ /* 0x000fe200078e00ff */
[----:B------:R-:W-:Y:S02]  /*18f0*/  ISETP.GT.AND P0, PT, R6, R2, PT ;  /* 0x000000020600720c */ /* 0x000fe40003f04270 */
[----:B------:R-:W-:Y:S01]  /*1900*/  LOP3.LUT R81, R81, 0xfffffe00, RZ, 0xc0, !PT ;  /* 0xfffffe0051517812 */ /* 0x000fe200078ec0ff */
[----:B------:R-:W-:Y:S01]  /*1910*/  IMAD.WIDE.U32 R8, R8, 0x24924925, RZ ;  /* 0x2492492508087825 */ /* 0x000fe200078e00ff */
[----:B------:R-:W-:Y:S02]  /*1920*/  LOP3.LUT R236, R236, R85, RZ, 0x3c, !PT ;  /* 0x00000055ecec7212 */ /* 0x000fe400078e3cff */
[----:B------:R-:W-:Y:S01]  /*1930*/  LOP3.LUT R84, R84, 0x1c0, RZ, 0xc0, !PT ;  /* 0x000001c054547812 */ /* 0x000fe200078ec0ff */
[----:B------:R-:W-:Y:S01]  /*1940*/  IMAD.MOV.U32 R93, RZ, RZ, R9 ;  /* 0x000000ffff5d7224 */ /* 0x000fe200078e0009 */
[----:B------:R-:W-:Y:S01]  /*1950*/  LOP3.LUT R87, R87, 0x1c0, RZ, 0xc0, !PT ;  /* 0x000001c057577812 */ /* 0x000fe200078ec0ff */
[----:B------:R-:W-:Y:S01]  /*1960*/  IMAD.IADD R236, R81, 0x1, R236 ;  /* 0x0000000151ec7824 */ /* 0x000fe200078e02ec */
[----:B------:R-:W-:Y:S01]  /*1970*/  LOP3.LUT R82, R82, 0x1c0, RZ, 0xc0, !PT ;  /* 0x000001c052527812 */ /* 0x000fe200078ec0ff */
[----:B------:R-:W-:Y:S01]  /*1980*/  IMAD.MOV.U32 R2, RZ, RZ, R93 ;  /* 0x000000ffff027224 */ /* 0x000fe200078e005d */
[----:B------:R-:W-:Y:S01]  /*1990*/  SHF.R.S32.HI R11, RZ, 0x1f, R10 ;  /* 0x0000001fff0b7819 */ /* 0x000fe2000001140a */
[----:B------:R-:W-:Y:S01]  /*19a0*/  IMAD.SHL.U32 R236, R236, 0x2, RZ ;  /* 0x00000002ecec7824 */ /* 0x000fe200078e00ff */
[----:B------:R-:W-:Y:S01]  /*19b0*/  @P0 IADD3 R7, R6, 0x6f, RZ ;  /* 0x0000006f06070810 */ /* 0x000fe20007ffe0ff */
[----:B------:R-:W-:Y:S01]  /*19c0*/  @P0 IMAD.MOV.U32 R6, RZ, RZ, RZ ;  /* 0x000000ffff060224 */ /* 0x000fe200078e00ff */
[----:B------:R-:W-:-:S02]  /*19d0*/  SHF.R.U32.HI R83, RZ, 0x3, R84 ;  /* 0x00000003ff537819 */ /* 0x000fc40000011654 */
[----:B------:R-:W-:Y:S01]  /*19e0*/  LOP3.LUT R80, R80, 0xfffffe00, RZ, 0xc0, !PT ;  /* 0xfffffe0050507812 */ /* 0x000fe200078ec0ff */
[----:B------:R-:W-:-:S05]  /*19f0*/  @P0 IMAD.HI R6, R7, -0x6db6db6d, R6 ;  /* 0x9249249307060827 */ /* 0x000fca00078e0206 */
[----:B------:R-:W-:-:S04]  /*1a00*/  @P0 SHF.R.U32.HI R4, RZ, 0x1f, R6 ;  /* 0x0000001fff040819 */ /* 0x000fc80000011606 */
[----:B------:R-:W-:-:S04]  /*1a10*/  @P0 LEA.HI.SX32 R2, R6, R4, 0x1a ;  /* 0x0000000406020211 */ /* 0x000fc800078fd2ff */
[----:B------:R-:W-:-:S13]  /*1a20*/  ISETP.GT.AND P0, PT, R2, R93, PT ;  /* 0x0000005d0200720c */ /* 0x000fda0003f04270 */
[----:B------:R-:W-:Y:S05]  /*1a30*/  @!P0 BRA `(.L_x_1586) ;  /* 0x00006d2000008947 */ /* 0x000fea0003800000 */
[----:B------:R-:W-:-:S04]  /*1a40*/  ISETP.NE.U32.AND P0, PT, RZ, c[0x0][0x340], PT ;  /* 0x0000d000ff007a0c */ /* 0x000fc80003f05070 */
[----:B------:R-:W-:-:S13]  /*1a50*/  ISETP.NE.AND.EX P3, PT, RZ, c[0x0][0x344], PT, P0 ;  /* 0x0000d100ff007a0c */ /* 0x000fda0003f65300 */
[----:B------:R-:W-:-:S06]  /*1a60*/  @P3 IMAD.WIDE R154, R232, R3, c[0x0][0x340] ;  /* 0x0000d000e89a3625 */ /* 0x000fcc00078e0203 */
[----:B------:R-:W2:Y:S01]  /*1a70*/  @P3 LDG.E R154, [R154.64] ;  /* 0x0000000a9a9a3981 */ /* 0x000ea2000c1e1900 */
[----:B------:R-:W-:Y:S01]  /*1a80*/  SHF.R.S32.HI R96, RZ, 0x1f, R223 ;  /* 0x0000001fff607819 */ /* 0x000fe200000114df */
[----:B------:R-:W-:Y:S01]  /*1a90*/  IMAD.MOV.U32 R170, RZ, RZ, 0x70 ;  /* 0x00000070ffaa7424 */ /* 0x000fe200078e00ff */
[----:B------:R-:W-:Y:S01]  /*1aa0*/  IADD3 R102, P0, R223, R101, RZ ;  /* 0x00000065df667210 */ /* 0x000fe20007f1e0ff */
[----:B------:R-:W-:Y:S01]  /*1ab0*/  IMAD.MOV.U32 R133, RZ, RZ, c[0x0][0x238] ;  /* 0x00008e00ff857624 */ /* 0x000fe200078e00ff */
[----:B------:R-:W-:Y:S01]  /*1ac0*/  IADD3 R39, R2, -0x1, RZ ;  /* 0xffffffff02277810 */ /* 0x000fe20007ffe0ff */
[----:B------:R-:W-:Y:S01]  /*1ad0*/  IMAD R110, R170, c[0x0][0x23c], RZ ;  /* 0x00008f00aa6e7a24 */ /* 0x000fe200078e02ff */
[----:B------:R-:W-:Y:S01]  /*1ae0*/  LEA.HI.X.SX32 R101, R101, R96, 0x1, P0 ;  /* 0x0000006065657211 */ /* 0x000fe200000f0eff */
[----:B------:R-:W-:Y:S01]  /*1af0*/  IMAD.WIDE.U32 R6, R102, c[0x0][0x238], R10 ;  /* 0x00008e0066067a25 */ /* 0x000fe200078e000a */
[----:B------:R-:W-:Y:S01]  /*1b00*/  SEL R98, R88, RZ, !P5 ;  /* 0x000000ff58627207 */ /* 0x000fe20006800000 */
[----:B------:R-:W-:Y:S01]  /*1b10*/  ULDC UR4, c[0x0][0x23c] ;  /* 0x00008f0000047ab9 */ /* 0x000fe20000000800 */
[----:B------:R-:W-:Y:S01]  /*1b20*/  SEL R156, R232, RZ, !P5 ;  /* 0x000000ffe89c7207 */ /* 0x000fe20006800000 */
[----:B------:R-:W-:Y:S01]  /*1b30*/  IMAD R3, R101, c[0x0][0x238], RZ ;  /* 0x00008e0065037a24 */ /* 0x000fe200078e02ff */
[----:B------:R-:W-:Y:S01]  /*1b40*/  SHF.R.S32.HI R4, RZ, 0x1f, R39 ;  /* 0x0000001fff047819 */ /* 0x000fe20000011427 */
[----:B------:R-:W-:Y:S01]  /*1b50*/  IMAD R2, R39, -0x70, R0 ;  /* 0xffffff9027027824 */ /* 0x000fe200078e0200 */
[----:B------:R-:W-:Y:S01]  /*1b60*/  ISETP.GE.AND P5, PT, R10, c[0x0][0x1d4], PT ;  /* 0x000075000a007a0c */ /* 0x000fe20003fa6270 */
[----:B------:R-:W-:Y:S01]  /*1b70*/  IMAD R3, R102, c[0x0][0x23c], R3 ;  /* 0x00008f0066037a24 */ /* 0x000fe200078e0203 */
[----:B------:R-:W-:Y:S01]  /*1b80*/  ISETP.GE.AND P4, PT, R217, c[0x0][0x1d4], PT ;  /* 0x00007500d9007a0c */ /* 0x000fe20003f86270 */
[----:B------:R-:W-:Y:S01]  /*1b90*/  IMAD.WIDE.U32 R194, R170, c[0x0][0x238], RZ ;  /* 0x00008e00aac27a25 */ /* 0x000fe200078e00ff */
[----:B------:R-:W-:Y:S01]  /*1ba0*/  IMNMX R2, R2, 0x70, PT ;  /* 0x0000007002027817 */ /* 0x000fe20003800200 */
[----:B------:R-:W-:Y:S01]  /*1bb0*/  USHF.L.U32 UR5, UR4, 0x6, URZ ;  /* 0x0000000604057899 */ /* 0x000fe2000800063f */
[----:B------:R-:W-:Y:S01]  /*1bc0*/  IADD3 R97, R5, R91, RZ ;  /* 0x0000005b05617210 */ /* 0x000fe20007ffe0ff */
[----:B------:R-:W-:Y:S01]  /*1bd0*/  IMAD.IADD R7, R7, 0x1, R3 ;  /* 0x0000000107077824 */ /* 0x000fe200078e0203 */
[----:B------:R-:W-:Y:S01]  /*1be0*/  IADD3 R110, R195, R110, RZ ;  /* 0x0000006ec36e7210 */ /* 0x000fe20007ffe0ff */
[----:B------:R-:W-:Y:S01]  /*1bf0*/  IMAD R190, R98, c[0x0][0x248], RZ ;  /* 0x0000920062be7a24 */ /* 0x000fe200078e02ff */
[----:B------:R-:W-:Y:S01]  /*1c00*/  UIMAD UR4, UR4, 0x60, URZ ;  /* 0x00000060040478a4 */ /* 0x000fe2000f8e023f */
[----:B------:R-:W-:Y:S01]  /*1c10*/  IMAD.WIDE.U32 R158, R233, c[0x0][0x240], R6 ;  /* 0x00009000e99e7a25 */ /* 0x000fe200078e0006 */
[----:B------:R-:W-:-:S02]  /*1c20*/  SHF.R.S32.HI R6, RZ, 0x1f, R97 ;  /* 0x0000001fff067819 */ /* 0x000fc40000011461 */
[----:B-----5:R-:W-:Y:S01]  /*1c30*/  SHF.R.S32.HI R105, RZ, 0x1f, R78 ;  /* 0x0000001fff697819 */ /* 0x020fe2000001144e */
[----:B------:R-:W-:Y:S01]  /*1c40*/  IMAD R159, R233, c[0x0][0x244], R159 ;  /* 0x00009100e99f7a24 */ /* 0x000fe200078e029f */
[----:B------:R-:W-:Y:S01]  /*1c50*/  LOP3.LUT R234, R234, 0xfffffffd, RZ, 0xc0, !PT ;  /* 0xfffffffdeaea7812 */ /* 0x000fe200078ec0ff */
[----:B------:R-:W-:Y:S01]  /*1c60*/  IMAD.IADD R2, R2, 0x1, -R223 ;  /* 0x0000000102027824 */ /* 0x000fe200078e0adf */
[----:B------:R-:W-:Y:S01]  /*1c70*/  SHF.R.S32.HI R142, RZ, 0x1f, R218 ;  /* 0x0000001fff8e7819 */ /* 0x000fe200000114da */
[----:B------:R-:W-:Y:S01]  /*1c80*/  IMAD R190, R156, c[0x0][0x24c], R190 ;  /* 0x000093009cbe7a24 */ /* 0x000fe200078e02be */
[----:B------:R-:W-:Y:S01]  /*1c90*/  @P5 LOP3.LUT R234, R234, 0x2, RZ, 0xfc, !PT ;  /* 0x00000002eaea5812 */ /* 0x000fe200078efcff */
[----:B------:R-:W-:Y:S01]  /*1ca0*/  IMAD.WIDE.U32 R158, R156, c[0x0][0x248], R158 ;  /* 0x000092009c9e7a25 */ /* 0x000fe200078e009e */
[C---:B------:R-:W-:Y:S02]  /*1cb0*/  ISETP.GE.AND P0, PT, R2.reuse, 0x1, PT ;  /* 0x000000010200780c */ /* 0x040fe40003f06270 */
[----:B------:R-:W-:Y:S01]  /*1cc0*/  ISETP.GE.AND P2, PT, R2, 0x21, PT ;  /* 0x000000210200780c */ /* 0x000fe20003f46270 */
[----:B------:R-:W-:Y:S01]  /*1cd0*/  IMAD.IADD R191, R159, 0x1, R190 ;  /* 0x000000019fbf7824 */ /* 0x000fe200078e02be */
[----:B------:R-:W-:Y:S01]  /*1ce0*/  MOV R190, R158 ;  /* 0x0000009e00be7202 */ /* 0x000fe20000000f00 */
[----:B------:R-:W-:Y:S01]  /*1cf0*/  IMAD R3, R110, R39, RZ ;  /* 0x000000276e037224 */ /* 0x000fe200078e02ff */
[----:B------:R-:W-:Y:S01]  /*1d00*/  LEA.HI R142, R142, R218, RZ, 0x3 ;  /* 0x000000da8e8e7211 */ /* 0x000fe200078f18ff */
[----:B------:R-:W-:Y:S01]  /*1d10*/  IMAD.MOV.U32 R138, RZ, RZ, 0x5 ;  /* 0x00000005ff8a7424 */ /* 0x000fe200078e00ff */
[----:B------:R-:W-:Y:S01]  /*1d20*/  MOV R125, c[0x0][0x290] ;  /* 0x0000a400007d7a02 */ /* 0x000fe20000000f00 */
[-C--:B------:R-:W-:Y:S01]  /*1d30*/  IMAD R3, R4, R194.reuse, R3 ;  /* 0x000000c204037224 */ /* 0x080fe200078e0203 */
[----:B------:R-:W-:Y:S01]  /*1d40*/  LOP3.LUT R234, R234, 0xfffffffe, RZ, 0xc0, !PT ;  /* 0xfffffffeeaea7812 */ /* 0x000fe200078ec0ff */
[----:B------:R-:W-:Y:S01]  /*1d50*/  IMAD.WIDE.U32 R8, R39, R194, R190 ;  /* 0x000000c227087225 */ /* 0x000fe200078e00be */
[----:B------:R-:W-:-:S02]  /*1d60*/  SHF.L.U64.HI R115, R133, R138, c[0x0][0x23c] ;  /* 0x00008f0085737619 */ /* 0x000fc4000001028a */
[----:B------:R-:W-:Y:S01]  /*1d70*/  SHF.L.U32 R142, R142, 0x6, RZ ;  /* 0x000000068e8e7819 */ /* 0x000fe200000006ff */
[----:B------:R-:W-:Y:S01]  /*1d80*/  IMAD.SHL.U32 R116, R133, 0x20, RZ ;  /* 0x0000002085747824 */ /* 0x000fe200078e00ff */
[----:B------:R-:W-:Y:S01]  /*1d90*/  IADD3 R9, R9, R3, RZ ;  /* 0x0000000309097210 */ /* 0x000fe20007ffe0ff */
[----:B------:R-:W-:Y:S01]  /*1da0*/  IMAD R168, R6, c[0x0][0x1e0], RZ ;  /* 0x0000780006a87a24 */ /* 0x000fe200078e02ff */
[----:B------:R-:W-:Y:S01]  /*1db0*/  @P0 LEA R14, P1, R8, c[0x0][0x220], 0x1 ;  /* 0x00008800080e0a11 */ /* 0x000fe200078208ff */
[----:B------:R-:W-:Y:S01]  /*1dc0*/  IMAD R164, R96, c[0x0][0x290], RZ ;  /* 0x0000a40060a47a24 */ /* 0x000fe200078e02ff */
[----:B------:R-:W-:Y:S01]  /*1dd0*/  @P4 LOP3.LUT R234, R234, 0x1, RZ, 0xfc, !PT ;  /* 0x00000001eaea4812 */ /* 0x000fe200078efcff */
[----:B------:R-:W-:Y:S01]  /*1de0*/  IMAD R168, R97, c[0x0][0x1e4], R168 ;  /* 0x0000790061a87a24 */ /* 0x000fe200078e02a8 */
[----:B------:R-:W-:Y:S01]  /*1df0*/  @P0 LEA.HI.X R15, R8, c[0x0][0x224], R9, 0x1, P1 ;  /* 0x00008900080f0a11 */ /* 0x000fe200008f0c09 */
[----:B------:R-:W-:Y:S01]  /*1e00*/  IMAD R166, R96, c[0x0][0x280], RZ ;  /* 0x0000a00060a67a24 */ /* 0x000fe200078e02ff */
[----:B------:R-:W-:Y:S01]  /*1e10*/  @P2 IADD3 R4, P1, R116, R8, RZ ;  /* 0x0000000874042210 */ /* 0x000fe20007f3e0ff */
[----:B------:R-:W-:Y:S01]  /*1e20*/  IMAD.WIDE.U32 R160, R223, c[0x0][0x290], R10 ;  /* 0x0000a400dfa07a25 */ /* 0x000fe200078e000a */
[----:B------:R-:W-:Y:S01]  /*1e30*/  SHF.R.U32.HI R144, RZ, 0x3, R87 ;  /* 0x00000003ff907819 */ /* 0x000fe20000011657 */
[----:B------:R-:W-:Y:S01]  /*1e40*/  @!PT LDS RZ, [RZ] ;  /* 0x00000000fffff984 */ /* 0x000fe20000000800 */
[----:B------:R-:W-:Y:S01]  /*1e50*/  @!PT LDS RZ, [RZ] ;  /* 0x00000000fffff984 */ /* 0x000fe20000000800 */
[----:B------:R-:W-:Y:S01]  /*1e60*/  @!PT LDS RZ, [RZ] ;  /* 0x00000000fffff984 */ /* 0x000fe20000000800 */
[----:B------:R1:W-:Y:S01]  /*1e70*/  @P0 LDGSTS.E.BYPASS.LTC128B.128 [R236+0x8100], [R14.64], !P5 ;  /* 0x081000000eec0fae */ /* 0x0003e2000e901d4a */
[----:B------:R-:W-:Y:S01]  /*1e80*/  SHF.L.U64.HI R113, R125, R138, c[0x0][0x294] ;  /* 0x0000a5007d717619 */ /* 0x000fe2000001028a */
[----:B------:R-:W-:Y:S01]  /*1e90*/  @P2 IMAD.X R3, R9, 0x1, R115, P1 ;  /* 0x0000000109032824 */ /* 0x000fe200008e0673 */
[----:B------:R-:W-:Y:S01]  /*1ea0*/  @P2 LEA R12, P1, R4, c[0x0][0x220], 0x1 ;  /* 0x00008800040c2a11 */ /* 0x000fe200078208ff */
[----:B------:R1:W-:Y:S01]  /*1eb0*/  @P0 LDGSTS.E.BYPASS.LTC128B.128 [R236+0xb900], [R14.64+0x80], !P4 ;  /* 0x0b9000800eec0fae */ /* 0x0003e2000e101d4a */
[----:B------:R-:W-:Y:S01]  /*1ec0*/  ISETP.GT.AND P0, PT, R2, 0x60, PT ;  /* 0x000000600200780c */ /* 0x000fe20003f04270 */
[----:B------:R-:W-:Y:S01]  /*1ed0*/  IMAD R164, R223, c[0x0][0x294], R164 ;  /* 0x0000a500dfa47a24 */ /* 0x000fe200078e02a4 */
[----:B------:R-:W-:Y:S01]  /*1ee0*/  @P2 LEA.HI.X R13, R4, c[0x0][0x224], R3, 0x1, P1 ;  /* 0x00008900040d2a11 */ /* 0x000fe200008f0c03 */
[----:B------:R-:W-:Y:S01]  /*1ef0*/  IMAD.WIDE.U32 R4, R97, c[0x0][0x1e0], RZ ;  /* 0x0000780061047a25 */ /* 0x000fe200078e00ff */
[----:B------:R-:W-:-:S02]  /*1f00*/  ISETP.GE.AND P1, PT, R2, 0x41, PT ;  /* 0x000000410200780c */ /* 0x000fc40003f26270 */
[----:B------:R-:W-:Y:S01]  /*1f10*/  IADD3 R161, R164, R161, RZ ;  /* 0x000000a1a4a17210 */ /* 0x000fe20007ffe0ff */
[----:B------:R3:W-:Y:S01]  /*1f20*/  @P2 LDGSTS.E.BYPASS.LTC128B.128 [R225+0x9100], [R12.64], !P5 ;  /* 0x091000000ce12fae */ /* 0x0007e2000e901d4a */
[----:B------:R-:W-:Y:S01]  /*1f30*/  IMAD.IADD R169, R5, 0x1, R168 ;  /* 0x0000000105a97824 */ /* 0x000fe200078e02a8 */
[----:B------:R-:W-:Y:S01]  /*1f40*/  MOV R168, R4 ;  /* 0x0000000400a87202 */ /* 0x000fe20000000f00 */
[----:B------:R-:W-:Y:S01]  /*1f50*/  IMAD.WIDE.U32 R162, R223, c[0x0][0x280], R10 ;  /* 0x0000a000dfa27a25 */ /* 0x000fe200078e000a */
[----:B------:R3:W-:Y:S01]  /*1f60*/  @P2 LDGSTS.E.BYPASS.LTC128B.128 [R225+0xc900], [R12.64+0x80], !P4 ;  /* 0x0c9000800ce12fae */ /* 0x0007e2000e101d4a */
[----:B------:R-:W-:Y:S02]  /*1f70*/  LOP3.LUT R142, R142, 0xfffffe00, RZ, 0xc0, !PT ;  /* 0xfffffe008e8e7812 */ /* 0x000fe400078ec0ff */
[----:B------:R-:W-:-:S04]  /*1f80*/  IMAD.WIDE.U32 R168, R233, c[0x0][0x1e8], R168 ;  /* 0x00007a00e9a87a25 */ /* 0x000fc800078e00a8 */
[----:B------:R-:W-:Y:S02]  /*1f90*/  IMAD R166, R223, c[0x0][0x284], R166 ;  /* 0x0000a100dfa67a24 */ /* 0x000fe400078e02a6 */
[----:B------:R-:W-:Y:S02]  /*1fa0*/  IMAD R169, R233, c[0x0][0x1ec], R169 ;  /* 0x00007b00e9a97a24 */ /* 0x000fe400078e02a9 */
[----:B------:R-:W-:Y:S02]  /*1fb0*/  IMAD R117, R96, c[0x0][0x1e0], RZ ;  /* 0x0000780060757a24 */ /* 0x000fe400078e02ff */
[----:B------:R-:W-:Y:S02]  /*1fc0*/  IMAD R106, R105, c[0x0][0x280], RZ ;  /* 0x0000a000696a7a24 */ /* 0x000fe400078e02ff */
[----:B-1----:R-:W-:-:S04]  /*1fd0*/  IMAD.WIDE.U32 R14, R133, 0x40, RZ ;  /* 0x00000040850e7825 */ /* 0x002fc800078e00ff */
[----:B------:R-:W-:Y:S01]  /*1fe0*/  IMAD.IADD R163, R166, 0x1, R163 ;  /* 0x00000001a6a37824 */ /* 0x000fe200078e02a3 */
[----:B------:R-:W-:Y:S01]  /*1ff0*/  @P1 IADD3 R3, P2, R8, R14, RZ ;  /* 0x0000000e08031210 */ /* 0x000fe20007f5e0ff */
[----:B------:R-:W-:Y:S02]  /*2000*/  IMAD R105, R105, c[0x0][0x290], RZ ;  /* 0x0000a40069697a24 */ /* 0x000fe400078e02ff */
[----:B------:R-:W-:Y:S01]  /*2010*/  IMAD.WIDE.U32 R192, R223, c[0x0][0x1e0], RZ ;  /* 0x00007800dfc07a25 */ /* 0x000fe200078e00ff */
[----:B------:R-:W-:Y:S02]  /*2020*/  @P1 IADD3.X R2, R9, UR5, R15, P2, !PT ;  /* 0x0000000509021c10 */ /* 0x000fe400097fe40f */
[----:B------:R-:W-:Y:S01]  /*2030*/  @P1 LEA R4, P2, R3, c[0x0][0x220], 0x1 ;  /* 0x0000880003041a11 */ /* 0x000fe200078408ff */
[----:B---3--:R-:W-:Y:S02]  /*2040*/  IMAD.SHL.U32 R12, R222, 0x4, RZ ;  /* 0x00000004de0c7824 */ /* 0x008fe400078e00ff */
[----:B------:R-:W-:Y:S01]  /*2050*/  @P0 IMAD.WIDE.U32 R8, R133, 0x60, R8 ;  /* 0x0000006085080825 */ /* 0x000fe200078e0008 */
[----:B------:R-:W-:-:S02]  /*2060*/  @P1 LEA.HI.X R5, R3, c[0x0][0x224], R2, 0x1, P2 ;  /* 0x0000890003051a11 */ /* 0x000fc400010f0c02 */
[--C-:B------:R-:W-:Y:S01]  /*2070*/  SHF.R.S32.HI R13, RZ, 0x1f, R12.reuse ;  /* 0x0000001fff0d7819 */ /* 0x100fe2000001140c */
[----:B------:R-:W-:Y:S01]  /*2080*/  IMAD R117, R223, c[0x0][0x1e4], R117 ;  /* 0x00007900df757a24 */ /* 0x000fe200078e0275 */
[----:B------:R-:W-:Y:S01]  /*2090*/  @P0 IADD3 R2, R9, UR4, RZ ;  /* 0x0000000409020c10 */ /* 0x000fe2000fffe0ff */
[----:B------:R1:W-:Y:S01]  /*20a0*/  @P1 LDGSTS.E.BYPASS.LTC128B.128 [R225+0xa100], [R4.64], !P5 ;  /* 0x0a10000004e11fae */ /* 0x0003e2000e901d4a */
[C---:B------:R-:W-:Y:S01]  /*20b0*/  @P0 LEA R16, P2, R8.reuse, c[0x0][0x220], 0x1 ;  /* 0x0000880008100a11 */ /* 0x040fe200078408ff */
[C---:B------:R-:W-:Y:S01]  /*20c0*/  IMAD.WIDE.U32 R14, R223.reuse, c[0x0][0x290], R12 ;  /* 0x0000a400df0e7a25 */ /* 0x040fe200078e000c */
[----:B------:R-:W-:Y:S01]  /*20d0*/  SHF.R.S32.HI R3, RZ, 0x1f, R219 ;  /* 0x0000001fff037819 */ /* 0x000fe200000114db */
[----:B------:R1:W-:Y:S01]  /*20e0*/  @P1 LDGSTS.E.BYPASS.LTC128B.128 [R225+0xd900], [R4.64+0x80], !P4 ;  /* 0x0d90008004e11fae */ /* 0x0003e2000e101d4a */
[----:B------:R-:W-:Y:S01]  /*20f0*/  @P0 LEA.HI.X R17, R8, c[0x0][0x224], R2, 0x1, P2 ;  /* 0x0000890008110a11 */ /* 0x000fe200010f0c02 */
[----:B------:R-:W-:Y:S01]  /*2100*/  IMAD.WIDE.U32 R18, R223, c[0x0][0x280], R12 ;  /* 0x0000a000df127a25 */ /* 0x000fe200078e000c */
[----:B------:R-:W-:-:S02]  /*2110*/  IADD3 R165, R15, R164, RZ ;  /* 0x000000a40fa57210 */ /* 0x000fc40007ffe0ff */
[----:B------:R-:W-:Y:S01]  /*2120*/  MOV R164, R14 ;  /* 0x0000000e00a47202 */ /* 0x000fe20000000f00 */
[----:B------:R-:W-:Y:S01]  /*2130*/  IMAD.IADD R167, R19, 0x1, R166 ;  /* 0x0000000113a77824 */ /* 0x000fe200078e02a6 */
[----:B------:R-:W-:Y:S01]  /*2140*/  LEA.HI R3, R3, R219, RZ, 0x3 ;  /* 0x000000db03037211 */ /* 0x000fe200078f18ff */
[----:B------:R-:W-:Y:S01]  /*2150*/  IMAD.MOV.U32 R166, RZ, RZ, R18 ;  /* 0x000000ffffa67224 */ /* 0x000fe200078e0012 */
[----:B------:R3:W-:Y:S01]  /*2160*/  @P0 LDGSTS.E.BYPASS.LTC128B.128 [R225+0xb100], [R16.64], !P5 ;  /* 0x0b10000010e10fae */ /* 0x0007e2000e901d4a */
[----:B------:R-:W-:-:S03]  /*2170*/  IMAD.WIDE.U32 R188, R133, 0x60, RZ ;  /* 0x0000006085bc7825 */ /* 0x000fc600078e00ff */
[----:B------:R3:W-:Y:S01]  /*2180*/  @P0 LDGSTS.E.BYPASS.LTC128B.128 [R225+0xe900], [R16.64+0x80], !P4 ;  /* 0x0e90008010e10fae */ /* 0x0007e2000e101d4a */
[C---:B------:R-:W-:Y:S01]  /*2190*/  IMAD R106, R78.reuse, c[0x0][0x284], R106 ;  /* 0x0000a1004e6a7a24 */ /* 0x040fe200078e026a */
[----:B------:R-:W-:Y:S01]  /*21a0*/  IADD3 R118, R189, UR4, RZ ;  /* 0x00000004bd767c10 */ /* 0x000fe2000fffe0ff */
[C---:B------:R-:W-:Y:S01]  /*21b0*/  IMAD R105, R78.reuse, c[0x0][0x294], R105 ;  /* 0x0000a5004e697a24 */ /* 0x040fe200078e0269 */
[----:B------:R-:W0:Y:S01]  /*21c0*/  LDGDEPBAR ;  /* 0x00000000000079af */ /* 0x000e220000000000 */
[C---:B------:R-:W-:Y:S01]  /*21d0*/  IMAD.WIDE.U32 R162, R78.reuse, c[0x0][0x280], R162 ;  /* 0x0000a0004ea27a25 */ /* 0x040fe200078e00a2 */
[----:B------:R-:W-:Y:S03]  /*21e0*/  WARPSYNC 0xffffffff ;  /* 0xffffffff00007948 */ /* 0x000fe60003800000 */
[----:B------:R-:W-:Y:S01]  /*21f0*/  IMAD.WIDE.U32 R160, R78, c[0x0][0x290], R160 ;  /* 0x0000a4004ea07a25 */ /* 0x000fe200078e00a0 */
[----:B------:R-:W-:-:S03]  /*2200*/  IADD3 R104, R106, R163, RZ ;  /* 0x000000a36a687210 */ /* 0x000fc60007ffe0ff */
[----:B------:R-:W-:Y:S01]  /*2210*/  IMAD.MOV.U32 R122, RZ, RZ, c[0x0][0x280] ;  /* 0x0000a000ff7a7624 */ /* 0x000fe200078e00ff */
[----:B------:R-:W-:Y:S01]  /*2220*/  IADD3 R103, R105, R161, RZ ;  /* 0x000000a169677210 */ /* 0x000fe20007ffe0ff */
[----:B------:R-:W-:Y:S01]  /*2230*/  IMAD.MOV.U32 R109, RZ, RZ, c[0x0][0x27c] ;  /* 0x00009f00ff6d7624 */ /* 0x000fe200078e00ff */
[----:B-1----:R-:W-:Y:S01]  /*2240*/  SHF.R.U32.HI R4, RZ, 0x3, R82 ;  /* 0x00000003ff047819 */ /* 0x002fe20000011652 */
[----:B------:R-:W-:Y:S01]  /*2250*/  IMAD.SHL.U32 R3, R3, 0x40, RZ ;  /* 0x0000004003037824 */ /* 0x000fe200078e00ff */
[C---:B------:R-:W-:Y:S01]  /*2260*/  SHF.L.U64.HI R111, R122.reuse, R138, c[0x0][0x284] ;  /* 0x0000a1007a6f7619 */ /* 0x040fe2000001028a */
[----:B------:R-:W-:Y:S01]  /*2270*/  IMAD.IADD R117, R193, 0x1, R117 ;  /* 0x00000001c1757824 */ /* 0x000fe200078e0275 */
[----:B------:R-:W-:Y:S01]  /*2280*/  SHF.L.U32 R112, R122, 0x5, RZ ;  /* 0x000000057a707819 */ /* 0x000fe200000006ff */
[C---:B------:R-:W-:Y:S01]  /*2290*/  IMAD.WIDE.U32 R164, R78.reuse, c[0x0][0x290], R164 ;  /* 0x0000a4004ea47a25 */ /* 0x040fe200078e00a4 */
[----:B------:R-:W-:Y:S02]  /*22a0*/  SHF.L.U32 R5, R109, 0x1, RZ ;  /* 0x000000016d057819 */ /* 0x000fe400000006ff */
[----:B------:R-:W-:Y:S01]  /*22b0*/  LOP3.LUT R3, R3, 0xfffffe00, RZ, 0xc0, !PT ;  /* 0xfffffe0003037812 */ /* 0x000fe200078ec0ff */
[----:B------:R-:W-:Y:S01]  /*22c0*/  IMAD.WIDE.U32 R166, R78, c[0x0][0x280], R166 ;  /* 0x0000a0004ea67a25 */ /* 0x000fe200078e00a6 */
[----:B------:R-:W-:-:S03]  /*22d0*/  IADD3 R105, R165, R105, RZ ;  /* 0x00000069a5697210 */ /* 0x000fc60007ffe0ff */
[----:B------:R-:W-:Y:S02]  /*22e0*/  IMAD.SHL.U32 R114, R125, 0x20, RZ ;  /* 0x000000207d727824 */ /* 0x000fe400078e00ff */
        /* <DEDUP_REMOVED lines=12> */
[----:B---3--:R-:W-:Y:S01]  /*23b0*/  ISETP.GE.AND P0, PT, R10, c[0x0][0x27c], PT ;  /* 0x00009f000a007a0c */ /* 0x008fe20003f06270 */
[----:B------:R-:W-:Y:S01]  /*23c0*/  BAR.SYNC.DEFER_BLOCKING 0x0 ;  /* 0x0000000000007b1d */ /* 0x000fe20000010000 */
[----:B------:R-:W-:Y:S01]  /*23d0*/  IADD3 R97, P1, R223, R97, RZ ;  /* 0x00000061df617210 */ /* 0x000fe20007f3e0ff */
[----:B------:R-:W-:Y:S01]  /*23e0*/  IMAD.WIDE.U32 R8, R233, c[0x0][0x210], R10 ;  /* 0x00008400e9087a25 */ /* 0x000fe200078e000a */
[----:B------:R-:W-:Y:S02]  /*23f0*/  SEL R2, RZ, c[0x0][0x27c], !P0 ;  /* 0x00009f00ff027a07 */ /* 0x000fe40004000000 */
[----:B------:R-:W-:Y:S01]  /*2400*/  ISETP.GE.AND P2, PT, R109, 0x1, PT ;  /* 0x000000016d00780c */ /* 0x000fe20003f46270 */
[----:B------:R-:W-:Y:S01]  /*2410*/  IMAD.X R96, R96, 0x1, R6, P1 ;  /* 0x0000000160607824 */ /* 0x000fe200008e0606 */
[----:B------:R-:W-:Y:S01]  /*2420*/  ULDC.U8 UR6, c[0x0][0x298] ;  /* 0x0000a60000067ab9 */ /* 0x000fe20000000000 */
[----:B------:R-:W-:Y:S01]  /*2430*/  IMAD.IADD R2, R10, 0x1, R2 ;  /* 0x000000010a027824 */ /* 0x000fe200078e0202 */
[----:B------:R-:W-:Y:S01]  /*2440*/  SHF.R.S32.HI R132, RZ, 0x1f, R218 ;  /* 0x0000001fff847819 */ /* 0x000fe200000114da */
[----:B------:R-:W-:Y:S01]  /*2450*/  IMAD R95, R95, c[0x0][0x218], RZ ;  /* 0x000086005f5f7a24 */ /* 0x000fe200078e02ff */
[----:B------:R-:W-:Y:S01]  /*2460*/  SHF.R.S32.HI R130, RZ, 0x1f, R220 ;  /* 0x0000001fff827819 */ /* 0x000fe200000114dc */
[----:B------:R-:W-:Y:S01]  /*2470*/  IMAD R9, R233, c[0x0][0x214], R9 ;  /* 0x00008500e9097a24 */ /* 0x000fe200078e0209 */
[----:B------:R-:W-:Y:S01]  /*2480*/  @P0 IADD3 R5, -R5, c[0x0][0x1d4], RZ ;  /* 0x0000750005050a10 */ /* 0x000fe20007ffe1ff */
[C---:B------:R-:W-:Y:S01]  /*2490*/  IMAD.WIDE.U32 R14, R233.reuse, c[0x0][0x260], R10 ;  /* 0x00009800e90e7a25 */ /* 0x040fe200078e000a */
[----:B------:R-:W-:Y:S01]  /*24a0*/  SHF.R.S32.HI R6, RZ, 0x1f, R2 ;  /* 0x0000001fff067819 */ /* 0x000fe20000011402 */
[----:B------:R-:W-:Y:S01]  /*24b0*/  ULDC UR8, c[0x0][0x1e4] ;  /* 0x0000790000087ab9 */ /* 0x000fe20000000800 */
[----:B------:R-:W-:Y:S01]  /*24c0*/  SHF.R.S32.HI R150, RZ, 0x1f, R5 ;  /* 0x0000001fff967819 */ /* 0x000fe20000011405 */
[----:B------:R-:W-:Y:S01]  /*24d0*/  IMAD R95, R154, c[0x0][0x21c], R95 ;  /* 0x000087009a5f7a24 */ /* 0x000fe200078e025f */
[-C--:B------:R-:W-:Y:S01]  /*24e0*/  LEA.HI R151, R6, R2.reuse, RZ, 0x3 ;  /* 0x0000000206977211 */ /* 0x080fe200078f18ff */
[----:B------:R-:W-:Y:S01]  /*24f0*/  IMAD.WIDE.U32 R154, R154, c[0x0][0x218], R8 ;  /* 0x000086009a9a7a25 */ /* 0x000fe200078e0008 */
[----:B------:R-:W-:Y:S01]  /*2500*/  LEA.HI R150, R150, R5, RZ, 0x4 ;  /* 0x0000000596967211 */ /* 0x000fe200078f20ff */
[----:B------:R-:W-:Y:S01]  /*2510*/  UMOV UR7, 0x60 ;  /* 0x0000006000077882 */ /* 0x000fe20000000000 */
[----:B------:R-:W-:Y:S01]  /*2520*/  LEA.HI R6, R6, R2, RZ, 0x6 ;  /* 0x0000000206067211 */ /* 0x000fe200078f30ff */
[----:B------:R-:W-:Y:S01]  /*2530*/  IMAD R98, R98, c[0x0][0x268], RZ ;  /* 0x00009a0062627a24 */ /* 0x000fe200078e02ff */
[----:B------:R-:W-:Y:S01]  /*2540*/  SHF.R.S32.HI R150, RZ, 0x4, R150 ;  /* 0x00000004ff967819 */ /* 0x000fe20000011496 */
[----:B------:R-:W-:Y:S01]  /*2550*/  IMAD R132, R132, c[0x0][0x1e0], RZ ;  /* 0x0000780084847a24 */ /* 0x000fe200078e02ff */
[----:B------:R-:W-:Y:S01]  /*2560*/  SHF.R.S32.HI R6, RZ, 0x6, R6 ;  /* 0x00000006ff067819 */ /* 0x000fe20000011406 */
[----:B------:R-:W-:Y:S01]  /*2570*/  IMAD R15, R233, c[0x0][0x264], R15 ;  /* 0x00009900e90f7a24 */ /* 0x000fe200078e020f */
[----:B------:R-:W-:Y:S01]  /*2580*/  LEA.HI.SX32 R150, R151, R150, 0x1d ;  /* 0x0000009697967211 */ /* 0x000fe200078feaff */
[----:B------:R-:W-:Y:S01]  /*2590*/  ULDC UR5, c[0x0][0x284] ;  /* 0x0000a10000057ab9 */ /* 0x000fe20000000800 */
[----:B------:R-:W-:Y:S01]  /*25a0*/  LOP3.LUT R147, R84, 0x38, R151, 0xf8, !PT ;  /* 0x0000003854937812 */ /* 0x000fe200078ef897 */
[C---:B------:R-:W-:Y:S01]  /*25b0*/  IMAD R7, R6.reuse, 0x1c00, R80 ;  /* 0x00001c0006077824 */ /* 0x040fe200078e0250 */
[----:B------:R-:W-:Y:S01]  /*25c0*/  SHF.R.S32.HI R2, RZ, 0x1f, R150 ;  /* 0x0000001fff027819 */ /* 0x000fe20000011496 */
[C---:B------:R-:W-:Y:S01]  /*25d0*/  IMAD R5, R6.reuse, 0x1c00, R3 ;  /* 0x00001c0006057824 */ /* 0x040fe200078e0203 */
[----:B------:R-:W-:Y:S01]  /*25e0*/  LOP3.LUT R145, R87, 0x38, R151, 0xf8, !PT ;  /* 0x0000003857917812 */ /* 0x000fe200078ef897 */
[----:B------:R-:W-:Y:S01]  /*25f0*/  IMAD R8, R6, 0x1c00, R81 ;  /* 0x00001c0006087824 */ /* 0x000fe200078e0251 */
[----:B------:R-:W-:Y:S01]  /*2600*/  LEA.HI R2, R2, R150, RZ, 0x3 ;  /* 0x0000009602027211 */ /* 0x000fe200078f18ff */
[----:B------:R-:W-:Y:S01]  /*2610*/  IMAD.SHL.U32 R150, R150, 0x8, RZ ;  /* 0x0000000896967824 */ /* 0x000fe200078e00ff */
[----:B------:R-:W-:Y:S01]  /*2620*/  LOP3.LUT R147, R147, R83, RZ, 0x3c, !PT ;  /* 0x0000005393937212 */ /* 0x000fe200078e3cff */
[----:B------:R-:W-:Y:S01]  /*2630*/  IMAD R6, R6, 0x1c00, R142 ;  /* 0x00001c0006067824 */ /* 0x000fe200078e028e */
[----:B------:R-:W-:Y:S01]  /*2640*/  SHF.R.S32.HI R2, RZ, 0x3, R2 ;  /* 0x00000003ff027819 */ /* 0x000fe20000011402 */
[----:B------:R-:W-:Y:S01]  /*2650*/  ULDC UR4, c[0x0][0x294] ;  /* 0x0000a50000047ab9 */ /* 0x000fe20000000800 */
[-C--:B------:R-:W-:Y:S01]  /*2660*/  LOP3.LUT R145, R145, R144.reuse, RZ, 0x3c, !PT ;  /* 0x0000009091917212 */ /* 0x080fe200078e3cff */
[----:B------:R-:W-:Y:S01]  /*2670*/  IMAD R130, R130, c[0x0][0x1e0], RZ ;  /* 0x0000780082827a24 */ /* 0x000fe200078e02ff */
[----:B------:R-:W-:Y:S01]  /*2680*/  IADD3 R147, R7, R147, RZ ;  /* 0x0000009307937210 */ /* 0x000fe20007ffe0ff */
[----:B------:R-:W-:Y:S01]  /*2690*/  IMAD R3, R2, 0x1c00, R3 ;  /* 0x00001c0002037824 */ /* 0x000fe200078e0203 */
[----:B------:R-:W-:Y:S01]  /*26a0*/  LOP3.LUT R7, R87, 0x38, R150, 0xf8, !PT ;  /* 0x0000003857077812 */ /* 0x000fe200078ef896 */
[----:B------:R-:W-:Y:S01]  /*26b0*/  IMAD.IADD R145, R5, 0x1, R145 ;  /* 0x0000000105917824 */ /* 0x000fe200078e0291 */
[----:B------:R-:W-:Y:S01]  /*26c0*/  LOP3.LUT R143, R82, 0x38, R151, 0xf8, !PT ;  /* 0x00000038528f7812 */ /* 0x000fe200078ef897 */
[C---:B------:R-:W-:Y:S01]  /*26d0*/  IMAD R148, R2.reuse, 0x1c00, R81 ;  /* 0x00001c0002947824 */ /* 0x040fe200078e0251 */
[----:B------:R-:W-:Y:S01]  /*26e0*/  LOP3.LUT R144, R7, R144, RZ, 0x3c, !PT ;  /* 0x0000009007907212 */ /* 0x000fe200078e3cff */
[----:B------:R-:W-:Y:S01]  /*26f0*/  IMAD R142, R2, 0x1c00, R142 ;  /* 0x00001c00028e7824 */ /* 0x000fe200078e028e */
[----:B------:R-:W-:Y:S01]  /*2700*/  LOP3.LUT R5, R82, 0x38, R150, 0xf8, !PT ;  /* 0x0000003852057812 */ /* 0x000fe200078ef896 */
[----:B------:R-:W-:Y:S01]  /*2710*/  IMAD R146, R2, 0x1c00, R80 ;  /* 0x00001c0002927824 */ /* 0x000fe200078e0250 */
[----:B------:R-:W-:Y:S01]  /*2720*/  IADD3 R144, R3, R144, RZ ;  /* 0x0000009003907210 */ /* 0x000fe20007ffe0ff */
[----:B------:R-:W-:Y:S01]  /*2730*/  IMAD.MOV.U32 R119, RZ, RZ, 0x6 ;  /* 0x00000006ff777424 */ /* 0x000fe200078e00ff */
[C---:B------:R-:W-:Y:S01]  /*2740*/  LOP3.LUT R149, R86.reuse, 0x38, R151, 0xf8, !PT ;  /* 0x0000003856957812 */ /* 0x040fe200078ef897 */
[----:B------:R-:W-:Y:S01]  /*2750*/  UIMAD UR8, UR8, 0x60, URZ ;  /* 0x00000060080878a4 */ /* 0x000fe2000f8e023f */
[-C--:B------:R-:W-:Y:S01]  /*2760*/  LOP3.LUT R143, R143, R4.reuse, RZ, 0x3c, !PT ;  /* 0x000000048f8f7212 */ /* 0x080fe200078e3cff */
[----:B------:R-:W-:Y:S01]  /*2770*/  UIMAD UR5, UR7, UR5, URZ ;  /* 0x00000005070572a4 */ /* 0x000fe2000f8e023f */
[----:B------:R-:W-:Y:S01]  /*2780*/  LOP3.LUT R5, R5, R4, RZ, 0x3c, !PT ;  /* 0x0000000405057212 */ /* 0x000fe200078e3cff */
[----:B------:R-:W-:Y:S01]  /*2790*/  UIMAD UR4, UR7, UR4, URZ ;  /* 0x00000004070472a4 */ /* 0x000fe2000f8e023f */
[----:B------:R-:W-:Y:S01]  /*27a0*/  LOP3.LUT R3, R86, 0x38, R150, 0xf8, !PT ;  /* 0x0000003856037812 */ /* 0x000fe200078ef896 */
[----:B------:R-:W-:Y:S01]  /*27b0*/  IMAD R98, R156, c[0x0][0x26c], R98 ;  /* 0x00009b009c627a24 */ /* 0x000fe200078e0262 */
[----:B------:R-:W-:Y:S01]  /*27c0*/  LOP3.LUT R4, R84, 0x38, R150, 0xf8, !PT ;  /* 0x0000003854047812 */ /* 0x000fe200078ef896 */
[----:B------:R-:W-:Y:S01]  /*27d0*/  IMAD.IADD R143, R6, 0x1, R143 ;  /* 0x00000001068f7824 */ /* 0x000fe200078e028f */
[----:B------:R-:W-:Y:S01]  /*27e0*/  SHF.R.S32.HI R131, RZ, 0x1f, R219 ;  /* 0x0000001fff837819 */ /* 0x000fe200000114db */
[C---:B------:R-:W-:Y:S01]  /*27f0*/  IMAD R135, R170.reuse, c[0x0][0x1e4], RZ ;  /* 0x00007900aa877a24 */ /* 0x040fe200078e02ff */
[----:B------:R-:W-:Y:S01]  /*2800*/  ISETP.NE.AND P0, PT, RZ, UR6, PT ;  /* 0x00000006ff007c0c */ /* 0x000fe2000bf05270 */
[----:B------:R-:W-:Y:S01]  /*2810*/  IMAD R136, R170, c[0x0][0x284], RZ ;  /* 0x0000a100aa887a24 */ /* 0x000fe200078e02ff */
[----:B------:R-:W-:Y:S01]  /*2820*/  LOP3.LUT R234, R234, 0xfffffff7, RZ, 0xc0, !PT ;  /* 0xfffffff7eaea7812 */ /* 0x000fe200078ec0ff */
[----:B------:R-:W-:Y:S01]  /*2830*/  IMAD R131, R131, c[0x0][0x1e0], RZ ;  /* 0x0000780083837a24 */ /* 0x000fe200078e02ff */
[-C--:B------:R-:W-:Y:S01]  /*2840*/  LOP3.LUT R149, R149, R85.reuse, RZ, 0x3c, !PT ;  /* 0x0000005595957212 */ /* 0x080fe200078e3cff */
[C---:B------:R-:W-:Y:S01]  /*2850*/  IMAD R137, R170.reuse, c[0x0][0x294], RZ ;  /* 0x0000a500aa897a24 */ /* 0x040fe200078e02ff */
[----:B------:R-:W-:Y:S01]  /*2860*/  LOP3.LUT R3, R3, R85, RZ, 0x3c, !PT ;  /* 0x0000005503037212 */ /* 0x000fe200078e3cff */
[----:B------:R-:W-:Y:S01]  /*2870*/  IMAD.WIDE.U32 R174, R170, c[0x0][0x1e0], RZ ;  /* 0x00007800aaae7a25 */ /* 0x000fe200078e00ff */
[----:B------:R-:W-:-:S02]  /*2880*/  MOV R139, c[0x0][0x1e0] ;  /* 0x00007800008b7a02 */ /* 0x000fc40000000f00 */
[----:B------:R-:W-:Y:S01]  /*2890*/  LOP3.LUT R4, R4, R83, RZ, 0x3c, !PT ;  /* 0x0000005304047212 */ /* 0x000fe200078e3cff */
[----:B------:R-:W-:Y:S01]  /*28a0*/  IMAD.IADD R149, R8, 0x1, R149 ;  /* 0x0000000108957824 */ /* 0x000fe200078e0295 */
[----:B------:R-:W-:Y:S01]  /*28b0*/  @P2 LOP3.LUT R234, R234, 0x8, RZ, 0xfc, !PT ;  /* 0x00000008eaea2812 */ /* 0x000fe200078efcff */
[----:B------:R-:W-:Y:S01]  /*28c0*/  IMAD.IADD R148, R148, 0x1, R3 ;  /* 0x0000000194947824 */ /* 0x000fe200078e0203 */
[----:B------:R-:W-:Y:S01]  /*28d0*/  LOP3.LUT R151, R151, 0xfffffff8, RZ, 0xc0, !PT ;  /* 0xfffffff897977812 */ /* 0x000fe200078ec0ff */
[----:B------:R-:W-:Y:S01]  /*28e0*/  IMAD.WIDE.U32 R172, R170, c[0x0][0x280], RZ ;  /* 0x0000a000aaac7a25 */ /* 0x000fe200078e00ff */
[----:B------:R-:W-:Y:S02]  /*28f0*/  LOP3.LUT R234, R234, 0xfffffffb, RZ, 0xc0, !PT ;  /* 0xfffffffbeaea7812 */ /* 0x000fe400078ec0ff */
[----:B------:R-:W-:Y:S01]  /*2900*/  SHF.L.U32 R123, R122, 0x6, RZ ;  /* 0x000000067a7b7819 */ /* 0x000fe200000006ff */
[----:B------:R-:W-:Y:S01]  /*2910*/  IMAD.WIDE.U32 R176, R218, c[0x0][0x1e0], RZ ;  /* 0x00007800dab07a25 */ /* 0x000fe200078e00ff */
[----:B------:R-:W-:-:S02]  /*2920*/  SHF.L.U64.HI R138, R139, R138, c[0x0][0x1e4] ;  /* 0x000079008b8a7619 */ /* 0x000fc4000001028a */
[----:B------:R-:W-:Y:S01]  /*2930*/  ISETP.GE.AND P6, PT, R10, c[0x0][0x1d4], PT ;  /* 0x000075000a007a0c */ /* 0x000fe20003fc6270 */
[C---:B------:R-:W-:Y:S01]  /*2940*/  IMAD.WIDE.U32 R184, R122.reuse, 0x60, RZ ;  /* 0x000000607ab87825 */ /* 0x040fe200078e00ff */
[----:B------:R-:W-:Y:S02]  /*2950*/  SHF.L.U64.HI R122, R122, R119, c[0x0][0x284] ;  /* 0x0000a1007a7a7619 */ /* 0x000fe40000010277 */
[----:B------:R-:W-:Y:S01]  /*2960*/  @P0 LOP3.LUT R234, R234, 0x4, RZ, 0xfc, !PT ;  /* 0x00000004eaea0812 */ /* 0x000fe200078efcff */
[----:B------:R-:W-:Y:S01]  /*2970*/  IMAD.WIDE.U32 R182, R125, 0x60, RZ ;  /* 0x000000607db67825 */ /* 0x000fe200078e00ff */
[----:B------:R-:W-:Y:S02]  /*2980*/  IADD3 R136, R173, R136, RZ ;  /* 0x00000088ad887210 */ /* 0x000fe40007ffe0ff */
[----:B------:R-:W-:Y:S01]  /*2990*/  IADD3 R128, R185, UR5, RZ ;  /* 0x00000005b9807c10 */ /* 0x000fe2000fffe0ff */
[----:B------:R-:W-:Y:S01]  /*29a0*/  IMAD.WIDE.U32 R186, R139, 0x60, RZ ;  /* 0x000000608bba7825 */ /* 0x000fe200078e00ff */
[----:B------:R-:W-:-:S02]  /*29b0*/  IADD3 R129, R183, UR4, RZ ;  /* 0x00000004b7817c10 */ /* 0x000fc4000fffe0ff */
[----:B------:R-:W-:Y:S01]  /*29c0*/  SHF.R.S32.HI R141, RZ, 0x1f, R151 ;  /* 0x0000001fff8d7819 */ /* 0x000fe20000011497 */
[----:B------:R-:W-:Y:S01]  /*29d0*/  IMAD R132, R218, c[0x0][0x1e4], R132 ;  /* 0x00007900da847a24 */ /* 0x000fe200078e0284 */
[----:B------:R-:W-:Y:S01]  /*29e0*/  IADD3 R121, R187, UR8, RZ ;  /* 0x00000008bb797c10 */ /* 0x000fe2000fffe0ff */
[----:B------:R-:W-:Y:S01]  /*29f0*/  IMAD.WIDE.U32 R156, R156, c[0x0][0x268], R14 ;  /* 0x00009a009c9c7a25 */ /* 0x000fe200078e000e */
[----:B------:R-:W-:Y:S02]  /*2a00*/  SHF.R.S32.HI R140, RZ, 0x1f, R150 ;  /* 0x0000001fff8c7819 */ /* 0x000fe40000011496 */
[----:B------:R-:W-:Y:S01]  /*2a10*/  IADD3 R132, R177, R132, RZ ;  /* 0x00000084b1847210 */ /* 0x000fe20007ffe0ff */
[----:B------:R-:W-:Y:S01]  /*2a20*/  IMAD.IADD R142, R142, 0x1, R5 ;  /* 0x000000018e8e7824 */ /* 0x000fe200078e0205 */
[----:B------:R-:W-:Y:S01]  /*2a30*/  SHF.L.U32 R149, R149, 0x1, RZ ;  /* 0x0000000195957819 */ /* 0x000fe200000006ff */
[----:B------:R-:W-:Y:S01]  /*2a40*/  IMAD.IADD R146, R146, 0x1, R4 ;  /* 0x0000000192927824 */ /* 0x000fe200078e0204 */
[----:B------:R-:W-:Y:S01]  /*2a50*/  SHF.L.U32 R143, R143, 0x1, RZ ;  /* 0x000000018f8f7819 */ /* 0x000fe200000006ff */
[----:B------:R-:W-:Y:S01]  /*2a60*/  IMAD.WIDE.U32 R170, R170, c[0x0][0x290], RZ ;  /* 0x0000a400aaaa7a25 */ /* 0x000fe200078e00ff */
[----:B------:R-:W-:-:S03]  /*2a70*/  SHF.L.U32 R148, R148, 0x1, RZ ;  /* 0x0000000194947819 */ /* 0x000fc600000006ff */
[----:B------:R-:W-:-:S04]  /*2a80*/  IMAD.WIDE.U32 R180, R220, c[0x0][0x1e0], RZ ;  /* 0x00007800dcb47a25 */ /* 0x000fc800078e00ff */
[----:B------:R-:W-:-:S04]  /*2a90*/  IMAD.WIDE.U32 R178, R219, c[0x0][0x1e0], RZ ;  /* 0x00007800dbb27a25 */ /* 0x000fc800078e00ff */
[----:B------:R-:W-:Y:S02]  /*2aa0*/  IMAD R130, R220, c[0x0][0x1e4], R130 ;  /* 0x00007900dc827a24 */ /* 0x000fe400078e0282 */
[----:B------:R-:W-:Y:S02]  /*2ab0*/  IMAD R131, R219, c[0x0][0x1e4], R131 ;  /* 0x00007900db837a24 */ /* 0x000fe400078e0283 */
[C---:B------:R-:W-:Y:S01]  /*2ac0*/  IMAD.SHL.U32 R134, R133.reuse, 0x40, RZ ;  /* 0x0000004085867824 */ /* 0x040fe200078e00ff */
[-C--:B------:R-:W-:Y:S01]  /*2ad0*/  SHF.L.U64.HI R133, R133, R119.reuse, c[0x0][0x23c] ;  /* 0x00008f0085857619 */ /* 0x080fe20000010277 */
[C---:B------:R-:W-:Y:S01]  /*2ae0*/  IMAD.SHL.U32 R126, R125.reuse, 0x40, RZ ;  /* 0x000000407d7e7824 */ /* 0x040fe200078e00ff */
[-C--:B------:R-:W-:Y:S01]  /*2af0*/  SHF.L.U64.HI R125, R125, R119.reuse, c[0x0][0x294] ;  /* 0x0000a5007d7d7619 */ /* 0x080fe20000010277 */
[C---:B------:R-:W-:Y:S01]  /*2b00*/  IMAD.SHL.U32 R120, R139.reuse, 0x40, RZ ;  /* 0x000000408b787824 */ /* 0x040fe200078e00ff */
[----:B------:R-:W-:Y:S01]  /*2b10*/  SHF.L.U64.HI R119, R139, R119, c[0x0][0x1e4] ;  /* 0x000079008b777619 */ /* 0x000fe20000010277 */
[----:B------:R-:W-:Y:S01]  /*2b20*/  IMAD.IADD R135, R175, 0x1, R135 ;  /* 0x00000001af877824 */ /* 0x000fe200078e0287 */
[----:B------:R-:W-:Y:S01]  /*2b30*/  SHF.L.U32 R139, R139, 0x5, RZ ;  /* 0x000000058b8b7819 */ /* 0x000fe200000006ff */
[----:B------:R-:W-:-:S02]  /*2b40*/  IMAD.IADD R137, R171, 0x1, R137 ;  /* 0x00000001ab897824 */ /* 0x000fc400078e0289 */
[----:B------:R-:W-:Y:S02]  /*2b50*/  IMAD.IADD R130, R181, 0x1, R130 ;  /* 0x00000001b5827824 */ /* 0x000fe400078e0282 */
[----:B------:R-:W-:Y:S02]  /*2b60*/  IMAD.IADD R131, R179, 0x1, R131 ;  /* 0x00000001b3837824 */ /* 0x000fe400078e0283 */
[----:B------:R-:W-:Y:S02]  /*2b70*/  IMAD.IADD R98, R157, 0x1, R98 ;  /* 0x000000019d627824 */ /* 0x000fe400078e0262 */
[----:B------:R-:W-:Y:S02]  /*2b80*/  IMAD.IADD R95, R155, 0x1, R95 ;  /* 0x000000019b5f7824 */ /* 0x000fe400078e025f */
[----:B------:R-:W-:Y:S02]  /*2b90*/  IMAD.SHL.U32 R147, R147, 0x2, RZ ;  /* 0x0000000293937824 */ /* 0x000fe400078e00ff */
[----:B------:R-:W-:-:S02]  /*2ba0*/  IMAD.SHL.U32 R145, R145, 0x2, RZ ;  /* 0x0000000291917824 */ /* 0x000fc400078e00ff */
[----:B------:R-:W-:Y:S02]  /*2bb0*/  IMAD.SHL.U32 R144, R144, 0x2, RZ ;  /* 0x0000000290907824 */ /* 0x000fe400078e00ff */
[----:B------:R-:W-:Y:S02]  /*2bc0*/  IMAD.SHL.U32 R142, R142, 0x2, RZ ;  /* 0x000000028e8e7824 */ /* 0x000fe400078e00ff */
[----:B------:R-:W-:Y:S02]  /*2bd0*/  IMAD.SHL.U32 R146, R146, 0x2, RZ ;  /* 0x0000000292927824 */ /* 0x000fe400078e00ff */
.L_x_1635:
[----:B------:R-:W-:Y:S01]  /*2be0*/  SHF.R.S32.HI R94, RZ, 0x1f, R39 ;  /* 0x0000001fff5e7819 */ /* 0x000fe20000011427 */
[-C--:B------:R-:W-:Y:S01]  /*2bf0*/  IMAD R153, R135, R39.reuse, RZ ;  /* 0x0000002787997224 */ /* 0x080fe200078e02ff */
[----:B------:R-:W-:Y:S01]  /*2c00*/  ISETP.GE.AND P2, PT, R109, 0x1, PT ;  /* 0x000000016d00780c */ /* 0x000fe20003f46270 */
[----:B------:R-:W-:Y:S01]  /*2c10*/  IMAD.WIDE.U32 R196, R174, R39, RZ ;  /* 0x00000027aec47225 */ /* 0x000fe200078e00ff */
[----:B------:R-:W-:Y:S04]  /*2c20*/  DEPBAR.LE SB0, 0x0 ;  /* 0x000080000000791a */ /* 0x000fe80000000000 */
[----:B-1----:R-:W-:Y:S01]  /*2c30*/  IADD3 R5, P1, P0, R100, R196, R139 ;  /* 0x000000c464057210 */ /* 0x002fe2000783e08b */
[----:B------:R-:W-:Y:S01]  /*2c40*/  IMAD R153, R94, R174, R153 ;  /* 0x000000ae5e997224 */ /* 0x000fe200078e0299 */
[----:B------:R-:W-:Y:S01]  /*2c50*/  WARPSYNC 0xffffffff ;  /* 0xffffffff00007948 */ /* 0x000fe20003800000 */
[----:B------:R-:W-:Y:S02]  /*2c60*/  BAR.SYNC.DEFER_BLOCKING 0x0 ;  /* 0x0000000000007b1d */ /* 0x000fe40000010000 */
[----:B------:R-:W-:Y:S05]  /*2c70*/  IMAD.IADD R153, R197, 0x1, R153 ;  /* 0x00000001c5997824 */ /* 0x000fea00078e0299 */
[-C--:B------:R-:W-:Y:S02]  /*2c80*/  IADD3.X R4, R99, R153.reuse, R138, P1, P0 ;  /* 0x0000009963047210 */ /* 0x080fe40000fe048a */
[CC--:B------:R-:W-:Y:S04]  /*2c90*/  IADD3 R3, P0, R100.reuse, R196.reuse, RZ ;  /* 0x000000c464037210 */ /* 0x0c0fe80007f1e0ff */
[----:B------:R-:W-:Y:S01]  /*2ca0*/  LEA R72, P1, R3, c[0x0][0x1c8], 0x1 ;  /* 0x0000720003487a11 */ /* 0x000fe200078208ff */
[----:B------:R-:W-:Y:S01]  /*2cb0*/  IMAD.X R2, R153, 0x1, R99, P0 ;  /* 0x0000000199027824 */ /* 0x000fe200000e0663 */
[----:B------:R-:W-:Y:S04]  /*2cc0*/  LEA R70, P0, R5, c[0x0][0x1c8], 0x1 ;  /* 0x0000720005467a11 */ /* 0x000fe800078008ff */
[----:B------:R-:W-:Y:S02]  /*2cd0*/  LEA.HI.X R73, R3, c[0x0][0x1cc], R2, 0x1, P1 ;  /* 0x0000730003497a11 */ /* 0x000fe400008f0c02 */
[----:B------:R-:W-:Y:S02]  /*2ce0*/  LEA.HI.X R71, R5, c[0x0][0x1cc], R4, 0x1, P0 ;  /* 0x0000730005477a11 */ /* 0x000fe400000f0c04 */
[CC--:B------:R-:W-:Y:S04]  /*2cf0*/  IADD3 R3, P1, P0, R100.reuse, R196.reuse, R120 ;  /* 0x000000c464037210 */ /* 0x0c0fe8000783e078 */
[CC--:B------:R-:W-:Y:S01]  /*2d00*/  IADD3.X R2, R99.reuse, R153.reuse, R119, P1, P0 ;  /* 0x0000009963027210 */ /* 0x0c0fe20000fe0477 */
[----:B------:R-:W-:Y:S01]  /*2d10*/  BSSY B2, `(.L_x_1587) ;  /* 0x00004e1000027945 */ /* 0x000fe20003800000 */
[----:B------:R-:W-:Y:S04]  /*2d20*/  IADD3 R5, P1, P0, R100, R196, R186 ;  /* 0x000000c464057210 */ /* 0x000fe8000783e0ba */
[----:B------:R-:W-:Y:S02]  /*2d30*/  IADD3.X R4, R99, R153, R121, P1, P0 ;  /* 0x0000009963047210 */ /* 0x000fe40000fe0479 */
[----:B------:R-:W-:Y:S02]  /*2d40*/  LEA R68, P1, R3, c[0x0][0x1c8], 0x1 ;  /* 0x0000720003447a11 */ /* 0x000fe400078208ff */
[----:B------:R-:W-:Y:S02]  /*2d50*/  LEA R66, P0, R5, c[0x0][0x1c8], 0x1 ;  /* 0x0000720005427a11 */ /* 0x000fe400078008ff */
        /* <DEDUP_REMOVED lines=26> */
[----:B------:R-:W-:Y:S01]  /*2f00*/  CS2R R36, SRZ ;  /* 0x0000000000247805 */ /* 0x000fe2000001ff00 */
[----:B------:R-:W-:Y:S01]  /*2f10*/  CS2R R64, SRZ ;  /* 0x0000000000407805 */ /* 0x000fe2000001ff00 */
[----:B------:R-:W-:Y:S01]  /*2f20*/  IMAD.X R2, R20, 0x1, R106, P0 ;  /* 0x0000000114027824 */ /* 0x000fe200000e066a */
[----:B------:R-:W-:Y:S05]  /*2f30*/  IADD3 R5, P0, R164, R42, RZ ;  /* 0x0000002aa4057210 */ /* 0x000fea0007f1e0ff */
[----:B------:R-:W-:Y:S01]  /*2f40*/  IMAD.X R4, R7, 0x1, R105, P0 ;  /* 0x0000000107047824 */ /* 0x000fe200000e0669 */
        /* <DEDUP_REMOVED lines=12> */
.L_x_1591:
[----:B------:R-:W-:Y:S05]  /*3010*/  BSYNC B0 ;  /* 0x0000000000007941 */ /* 0x000fea0003800000 */
.L_x_1590:
[----:B------:R-:W-:Y:S01]  /*3020*/  ISETP.GE.AND P4, PT, R220, R152, PT ;  /* 0x00000098dc00720c */ /* 0x000fe20003f86270 */
[----:B-1---5:R-:W-:Y:S01]  /*3030*/  IMAD.MOV.U32 R2, RZ, RZ, R36 ;  /* 0x000000ffff027224 */ /* 0x022fe200078e0024 */
[----:B------:R-:W-:Y:S01]  /*3040*/  MOV R5, R64 ;  /* 0x0000004000057202 */ /* 0x000fe20000000f00 */
[----:B------:R-:W-:Y:S01]  /*3050*/  IMAD.MOV.U32 R4, RZ, RZ, R37 ;  /* 0x000000ffff047224 */ /* 0x000fe200078e0025 */
[----:B------:R-:W-:Y:S01]  /*3060*/  BSSY B0, `(.L_x_1592) ;  /* 0x0000023000007945 */ /* 0x000fe20003800000 */
[----:B------:R-:W-:Y:S01]  /*3070*/  IMAD.MOV.U32 R3, RZ, RZ, R32 ;  /* 0x000000ffff037224 */ /* 0x000fe200078e0020 */
[----:B------:R-:W-:Y:S01]  /*3080*/  PRMT R61, R61, 0x5410, R5 ;  /* 0x000054103d3d7816 */ /* 0x000fe20000000005 */
[----:B------:R-:W-:Y:S01]  /*3090*/  IMAD.MOV.U32 R5, RZ, RZ, R65 ;  /* 0x000000ffff057224 */ /* 0x000fe200078e0041 */
[----:B------:R-:W-:Y:S01]  /*30a0*/  PRMT R30, R4, 0x5410, R2 ;  /* 0x00005410041e7816 */ /* 0x000fe20000000002 */
[----:B------:R-:W-:Y:S01]  /*30b0*/  IMAD.MOV.U32 R2, RZ, RZ, R33 ;  /* 0x000000ffff027224 */ /* 0x000fe200078e0021 */
[----:B------:R-:W-:Y:S01]  /*30c0*/  CS2R R34, SRZ ;  /* 0x0000000000227805 */ /* 0x000fe2000001ff00 */
[----:B------:R-:W-:Y:S01]  /*30d0*/  IMAD.MOV.U32 R4, RZ, RZ, R40 ;  /* 0x000000ffff047224 */ /* 0x000fe200078e0028 */
[----:B------:R-:W-:Y:S01]  /*30e0*/  PRMT R61, R5, 0x7610, R61 ;  /* 0x00007610053d7816 */ /* 0x000fe2000000003d */
[----:B------:R-:W-:Y:S01]  /*30f0*/  CS2R R58, SRZ ;  /* 0x00000000003a7805 */ /* 0x000fe2000001ff00 */
[----:B------:R-:W-:Y:S01]  /*3100*/  PRMT R2, R2, 0x5410, R3 ;  /* 0x0000541002027816 */ /* 0x000fe20000000003 */
[----:B------:R-:W-:Y:S01]  /*3110*/  CS2R R62, SRZ ;  /* 0x00000000003e7805 */ /* 0x000fe2000001ff00 */
[----:B------:R-:W-:Y:S04]  /*3120*/  MOV R3, R41 ;  /* 0x0000002900037202 */ /* 0x000fe80000000f00 */
        /* <DEDUP_REMOVED lines=22> */
.L_x_1593:
[----:B------:R-:W-:Y:S05]  /*3290*/  BSYNC B0 ;  /* 0x0000000000007941 */ /* 0x000fea0003800000 */
.L_x_1592:
[----:B------:R-:W-:Y:S01]  /*32a0*/  ISETP.GE.AND P3, PT, R219, R152, PT ;  /* 0x00000098db00720c */ /* 0x000fe20003f66270 */
[----:B-----5:R-:W-:Y:S01]  /*32b0*/  IMAD.MOV.U32 R6, RZ, RZ, R28 ;  /* 0x000000ffff067224 */ /* 0x020fe200078e001c */
[----:B-1----:R-:W-:Y:S01]  /*32c0*/  MOV R4, R34 ;  /* 0x0000002200047202 */ /* 0x002fe20000000f00 */
        /* <DEDUP_REMOVED lines=37> */
.L_x_1595:
[----:B------:R-:W-:Y:S05]  /*3520*/  BSYNC B0 ;  /* 0x0000000000007941 */ /* 0x000fea0003800000 */
.L_x_1594:
        /* <DEDUP_REMOVED lines=38> */
.L_x_1597:
[----:B------:R-:W-:Y:S05]  /*3790*/  BSYNC B0 ;  /* 0x0000000000007941 */ /* 0x000fea0003800000 */
.L_x_1596:
[----:B-1---5:R-:W-:Y:S01]  /*37a0*/  MOV R4, R16 ;  /* 0x0000001000047202 */ /* 0x022fe20000000f00 */
[----:B------:R-:W-:Y:S01]  /*37b0*/  IMAD.MOV.U32 R3, RZ, RZ, R17 ;  /* 0x000000ffff037224 */ /* 0x000fe200078e0011 */
[----:B------:R-:W-:Y:S01]  /*37c0*/  BSSY B1, `(.L_x_1598) ;  /* 0x000007a000017945 */ /* 0x000fe20003800000 */
[----:B------:R-:W-:Y:S02]  /*37d0*/  IMAD.MOV.U32 R6, RZ, RZ, R8 ;  /* 0x000000ffff067224 */ /* 0x000fe400078e0008 */
[----:B------:R-:W-:Y:S01]  /*37e0*/  IMAD.MOV.U32 R5, RZ, RZ, R9 ;  /* 0x000000ffff057224 */ /* 0x000fe200078e0009 */
[----:B------:R-:W-:Y:S01]  /*37f0*/  PRMT R7, R3, 0x5410, R4 ;  /* 0x0000541003077816 */ /* 0x000fe20000000004 */
[----:B------:R-:W-:Y:S01]  /*3800*/  IMAD.MOV.U32 R20, RZ, RZ, R46 ;  /* 0x000000ffff147224 */ /* 0x000fe200078e002e */
[----:B------:R-:W-:Y:S01]  /*3810*/  MOV R3, R51 ;  /* 0x0000003300037202 */ /* 0x000fe20000000f00 */
[----:B------:R-:W-:Y:S01]  /*3820*/  IMAD.MOV.U32 R4, RZ, RZ, R50 ;  /* 0x000000ffff047224 */ /* 0x000fe200078e0032 */
[----:B------:R-:W-:Y:S02]  /*3830*/  PRMT R6, R5, 0x5410, R6 ;  /* 0x0000541005067816 */ /* 0x000fe40000000006 */
        /* <DEDUP_REMOVED lines=10> */
[----:B------:R-:W-:Y:S02]  /*38e0*/  @!P0 SHF.R.U64 R5, R32, 0x10, R33 ;  /* 0x0000001020058819 */ /* 0x000fe40000001221 */
[----:B------:R-:W-:Y:S02]  /*38f0*/  @!P0 SHF.R.U32.HI R4, RZ, 0x10, R41 ;  /* 0x00000010ff048819 */ /* 0x000fe40000011629 */
[----:B------:R-:W-:Y:S02]  /*3900*/  @!P0 SHF.R.U32.HI R3, RZ, 0x10, R33 ;  /* 0x00000010ff038819 */ /* 0x000fe40000011621 */
[C---:B------:R-:W-:Y:S02]  /*3910*/  @!P0 PRMT R38, R31.reuse, 0x5432, R38 ;  /* 0x000054321f268816 */ /* 0x040fe40000000026 */
[----:B------:R-:W-:Y:S02]  /*3920*/  @!P0 PRMT R5, R2, 0x5432, R5 ;  /* 0x0000543202058816 */ /* 0x000fe40000000005 */
[----:B------:R-:W-:Y:S01]  /*3930*/  @!P0 PRMT R43, R31, 0x5410, R4 ;  /* 0x000054101f2b8816 */ /* 0x000fe20000000004 */
[----:B------:R-:W-:Y:S01]  /*3940*/  @!P0 IMAD.U32 R32, R38, 0x10000, RZ ;  /* 0x0001000026208824 */ /* 0x000fe200078e00ff */
[----:B------:R-:W-:Y:S01]  /*3950*/  @!P0 PRMT R4, R2, 0x5410, R3 ;  /* 0x0000541002048816 */ /* 0x000fe20000000003 */
[----:B------:R-:W-:Y:S01]  /*3960*/  @!P0 IMAD.U32 R3, R5, 0x10000, RZ ;  /* 0x0001000005038824 */ /* 0x000fe200078e00ff */
[----:B------:R-:W-:Y:S01]  /*3970*/  @!P0 LOP3.LUT R38, R38, 0xffff0000, RZ, 0xc0, !PT ;  /* 0xffff000026268812 */ /* 0x000fe200078ec0ff */
[----:B------:R-:W-:Y:S01]  /*3980*/  @!P0 IMAD.U32 R41, R43, 0x10000, RZ ;  /* 0x000100002b298824 */ /* 0x000fe200078e00ff */
[----:B------:R-:W-:Y:S02]  /*3990*/  @!P0 LOP3.LUT R5, R5, 0xffff0000, RZ, 0xc0, !PT ;  /* 0xffff000005058812 */ /* 0x000fe400078ec0ff */
[----:B------:R-:W-:Y:S01]  /*39a0*/  @!P0 LOP3.LUT R43, R43, 0xffff0000, RZ, 0xc0, !PT ;  /* 0xffff00002b2b8812 */ /* 0x000fe200078ec0ff */
[C---:B-1----:R-:W-:Y:S01]  /*39b0*/  @!P0 IMAD.U32 R40, R21.reuse, 0x10000, RZ ;  /* 0x0001000015288824 */ /* 0x042fe200078e00ff */
[C---:B------:R-:W-:Y:S02]  /*39c0*/  @!P0 LOP3.LUT R2, R20.reuse, 0xffff0000, RZ, 0xc0, !PT ;  /* 0xffff000014028812 */ /* 0x040fe400078ec0ff */
[----:B------:R-:W-:Y:S02]  /*39d0*/  @!P0 LOP3.LUT R31, R21, 0xffff0000, RZ, 0xc0, !PT ;  /* 0xffff0000151f8812 */ /* 0x000fe400078ec0ff */
[----:B------:R-:W-:Y:S01]  /*39e0*/  @!P0 SHF.L.U32 R33, R20, 0x10, RZ ;  /* 0x0000001014218819 */ /* 0x000fe200000006ff */
[----:B------:R-:W-:Y:S01]  /*39f0*/  @!P0 FMUL.FTZ R74, R2, R32 ;  /* 0x00000020024a8220 */ /* 0x000fe20000410000 */
[----:B------:R-:W-:Y:S01]  /*3a00*/  @!P0 SHF.L.U32 R42, R22, 0x10, RZ ;  /* 0x00000010162a8819 */ /* 0x000fe200000006ff */
[-C--:B------:R-:W-:Y:S01]  /*3a10*/  @!P0 FMUL.FTZ R2, R2, R3.reuse ;  /* 0x0000000302028220 */ /* 0x080fe20000410000 */
[----:B------:R-:W-:Y:S01]  /*3a20*/  @!P0 SHF.L.U32 R44, R23, 0x10, RZ ;  /* 0x00000010172c8819 */ /* 0x000fe200000006ff */
[----:B------:R-:W-:Y:S02]  /*3a30*/  @!P0 FMUL.FTZ R75, R31, R38 ;  /* 0x000000261f4b8220 */ /* 0x000fe40000410000 */
[----:B------:R-:W-:Y:S02]  /*3a40*/  @!P0 FFMA.FTZ R74, R33, R3, -R74 ;  /* 0x00000003214a8223 */ /* 0x000fe4000001084a */
[----:B------:R-:W-:Y:S01]  /*3a50*/  @!P0 FFMA.FTZ R2, R32, R33, R2 ;  /* 0x0000002120028223 */ /* 0x000fe20000010002 */
[----:B------:R-:W-:Y:S01]  /*3a60*/  @!P0 LOP3.LUT R33, R22, 0xffff0000, RZ, 0xc0, !PT ;  /* 0xffff000016218812 */ /* 0x000fe200078ec0ff */
[-C--:B------:R-:W-:Y:S01]  /*3a70*/  @!P0 FMUL.FTZ R3, R31, R5.reuse ;  /* 0x000000051f038220 */ /* 0x080fe20000410000 */
[----:B------:R-:W-:Y:S01]  /*3a80*/  @!P0 LOP3.LUT R32, R23, 0xffff0000, RZ, 0xc0, !PT ;  /* 0xffff000017208812 */ /* 0x000fe200078ec0ff */
[----:B------:R-:W-:Y:S01]  /*3a90*/  @!P0 FFMA.FTZ R75, R40, R5, -R75 ;  /* 0x00000005284b8223 */ /* 0x000fe2000001084b */
[----:B------:R-:W-:Y:S01]  /*3aa0*/  @!P0 F2FP.BF16.PACK_AB R2, R2, R74 ;  /* 0x0000004a0202823e */ /* 0x000fe200000010ff */
[C---:B------:R-:W-:Y:S01]  /*3ab0*/  @!P0 IMAD.U32 R5, R4.reuse, 0x10000, RZ ;  /* 0x0001000004058824 */ /* 0x040fe200078e00ff */
[----:B------:R-:W-:Y:S01]  /*3ac0*/  @!P0 LOP3.LUT R31, R4, 0xffff0000, RZ, 0xc0, !PT ;  /* 0xffff0000041f8812 */ /* 0x000fe200078ec0ff */
[C---:B------:R-:W-:Y:S02]  /*3ad0*/  @!P0 FMUL.FTZ R196, R33.reuse, R41 ;  /* 0x0000002921c48220 */ /* 0x040fe40000410000 */
[----:B------:R-:W-:Y:S02]  /*3ae0*/  @!P0 FMUL.FTZ R4, R33, R5 ;  /* 0x0000000521048220 */ /* 0x000fe40000410000 */
[----:B------:R-:W-:Y:S02]  /*3af0*/  @!P0 FMUL.FTZ R153, R32, R43 ;  /* 0x0000002b20998220 */ /* 0x000fe40000410000 */
[----:B------:R-:W-:Y:S02]  /*3b00*/  @!P0 FFMA.FTZ R33, R42, R5, -R196 ;  /* 0x000000052a218223 */ /* 0x000fe400000108c4 */
[-C--:B------:R-:W-:Y:S02]  /*3b10*/  @!P0 FMUL.FTZ R5, R32, R31.reuse ;  /* 0x0000001f20058220 */ /* 0x080fe40000410000 */
[----:B------:R-:W-:Y:S02]  /*3b20*/  @!P0 FFMA.FTZ R3, R38, R40, R3 ;  /* 0x0000002826038223 */ /* 0x000fe40000010003 */
[----:B------:R-:W-:Y:S02]  /*3b30*/  @!P0 FFMA.FTZ R4, R41, R42, R4 ;  /* 0x0000002a29048223 */ /* 0x000fe40000010004 */
        /* <DEDUP_REMOVED lines=10> */
.L_x_1601:
[----:B------:R-:W-:Y:S05]  /*3be0*/  BSYNC B0 ;  /* 0x0000000000007941 */ /* 0x000fea0003800000 */
.L_x_1600:
[----:B------:R-:W-:Y:S11]  /*3bf0*/  ISETP.GE.AND P0, PT, R217, c[0x0][0x1d4], PT ;  /* 0x00007500d9007a0c */ /* 0x000ff60003f06270 */
[----:B------:R-:W-:Y:S02]  /*3c00*/  @!UPT UIADD3 URZ, URZ, URZ, URZ ;  /* 0x0000003f3f3ff290 */ /* 0x000fe4000fffe03f */
[----:B------:R-:W-:-:S05]  /*3c10*/  @P0 BRA `(.L_x_1599) ;  /* 0x0000034000000947 */ /* 0x000fca0003800000 */
[----:B------:R-:W-:Y:S01]  /*3c20*/  ISETP.GE.AND P0, PT, R124, c[0x0][0x27c], PT ;  /* 0x00009f007c007a0c */ /* 0x000fe20003f06270 */
[----:B-1----:R-:W1:Y:S11]  /*3c30*/  LDS.128 R20, [R236+0xb900] ;  /* 0x00b90000ec147984 */ /* 0x002e760000000c00 */
[----:B------:R-:W-:Y:S01]  /*3c40*/  @!UPT UIADD3 URZ, URZ, URZ, URZ ;  /* 0x0000003f3f3ff290 */ /* 0x000fe2000fffe03f */
[----:B------:R-:W-:Y:S02]  /*3c50*/  @!P0 SHF.R.U64 R2, R36, 0x10, R37 ;  /* 0x0000001024028819 */ /* 0x000fe40000001225 */
[----:B------:R-:W-:Y:S02]  /*3c60*/  @!P0 SHF.R.U64 R5, R64, 0x10, R65 ;  /* 0x0000001040058819 */ /* 0x000fe40000001241 */
[C---:B------:R-:W-:Y:S02]  /*3c70*/  @!P0 PRMT R2, R30.reuse, 0x5432, R2 ;  /* 0x000054321e028816 */ /* 0x040fe40000000002 */
[----:B------:R-:W-:Y:S02]  /*3c80*/  @!P0 SHF.R.U32.HI R3, RZ, 0x10, R37 ;  /* 0x00000010ff038819 */ /* 0x000fe40000011625 */
[----:B------:R-:W-:Y:S02]  /*3c90*/  @!P0 SHF.R.U32.HI R4, RZ, 0x10, R65 ;  /* 0x00000010ff048819 */ /* 0x000fe40000011641 */
[C---:B------:R-:W-:Y:S02]  /*3ca0*/  @!P0 PRMT R5, R61.reuse, 0x5432, R5 ;  /* 0x000054323d058816 */ /* 0x040fe40000000005 */
[----:B------:R-:W-:Y:S02]  /*3cb0*/  @!P0 PRMT R40, R61, 0x5410, R4 ;  /* 0x000054103d288816 */ /* 0x000fe40000000004 */
[----:B------:R-:W-:Y:S01]  /*3cc0*/  @!P0 PRMT R4, R30, 0x5410, R3 ;  /* 0x000054101e048816 */ /* 0x000fe20000000003 */
[C---:B------:R-:W-:Y:S01]  /*3cd0*/  @!P0 IMAD.U32 R3, R2.reuse, 0x10000, RZ ;  /* 0x0001000002038824 */ /* 0x040fe200078e00ff */
[C---:B------:R-:W-:Y:S01]  /*3ce0*/  @!P0 LOP3.LUT R36, R5.reuse, 0xffff0000, RZ, 0xc0, !PT ;  /* 0xffff000005248812 */ /* 0x040fe200078ec0ff */
[----:B------:R-:W-:Y:S01]  /*3cf0*/  @!P0 IMAD.U32 R32, R5, 0x10000, RZ ;  /* 0x0001000005208824 */ /* 0x000fe200078e00ff */
[----:B------:R-:W-:Y:S01]  /*3d00*/  @!P0 LOP3.LUT R5, R2, 0xffff0000, RZ, 0xc0, !PT ;  /* 0xffff000002058812 */ /* 0x000fe200078ec0ff */
[C---:B-1----:R-:W-:Y:S01]  /*3d10*/  @!P0 IMAD.U32 R37, R21.reuse, 0x10000, RZ ;  /* 0x0001000015258824 */ /* 0x042fe200078e00ff */
[C---:B------:R-:W-:Y:S02]  /*3d20*/  @!P0 LOP3.LUT R31, R20.reuse, 0xffff0000, RZ, 0xc0, !PT ;  /* 0xffff0000141f8812 */ /* 0x040fe400078ec0ff */
[----:B------:R-:W-:Y:S02]  /*3d30*/  @!P0 LOP3.LUT R30, R21, 0xffff0000, RZ, 0xc0, !PT ;  /* 0xffff0000151e8812 */ /* 0x000fe400078ec0ff */
[----:B------:R-:W-:Y:S01]  /*3d40*/  @!P0 SHF.L.U32 R33, R20, 0x10, RZ ;  /* 0x0000001014218819 */ /* 0x000fe200000006ff */
[C---:B------:R-:W-:Y:S01]  /*3d50*/  @!P0 FMUL.FTZ R2, R31.reuse, R3 ;  /* 0x000000031f028220 */ /* 0x040fe20000410000 */
[----:B------:R-:W-:Y:S01]  /*3d60*/  @!P0 SHF.L.U32 R38, R22, 0x10, RZ ;  /* 0x0000001016268819 */ /* 0x000fe200000006ff */
[----:B------:R-:W-:Y:S01]  /*3d70*/  @!P0 FMUL.FTZ R42, R31, R32 ;  /* 0x000000201f2a8220 */ /* 0x000fe20000410000 */
[C---:B------:R-:W-:Y:S01]  /*3d80*/  @!P0 LOP3.LUT R31, R23.reuse, 0xffff0000, RZ, 0xc0, !PT ;  /* 0xffff0000171f8812 */ /* 0x040fe200078ec0ff */
[----:B------:R-:W-:Y:S01]  /*3d90*/  @!P0 FMUL.FTZ R43, R30, R36 ;  /* 0x000000241e2b8220 */ /* 0x000fe20000410000 */
[----:B------:R-:W-:Y:S01]  /*3da0*/  @!P0 SHF.L.U32 R41, R23, 0x10, RZ ;  /* 0x0000001017298819 */ /* 0x000fe200000006ff */
[----:B------:R-:W-:Y:S01]  /*3db0*/  @!P0 FFMA.FTZ R2, R32, R33, R2 ;  /* 0x0000002120028223 */ /* 0x000fe20000010002 */
[----:B------:R-:W-:Y:S01]  /*3dc0*/  @!P0 LOP3.LUT R32, R22, 0xffff0000, RZ, 0xc0, !PT ;  /* 0xffff000016208812 */ /* 0x000fe200078ec0ff */
[----:B------:R-:W-:Y:S02]  /*3dd0*/  @!P0 FFMA.FTZ R42, R33, R3, -R42 ;  /* 0x00000003212a8223 */ /* 0x000fe4000001082a */
[C---:B------:R-:W-:Y:S01]  /*3de0*/  @!P0 IMAD.U32 R33, R40.reuse, 0x10000, RZ ;  /* 0x0001000028218824 */ /* 0x040fe200078e00ff */
[----:B------:R-:W-:Y:S01]  /*3df0*/  @!P0 LOP3.LUT R40, R40, 0xffff0000, RZ, 0xc0, !PT ;  /* 0xffff000028288812 */ /* 0x000fe200078ec0ff */
[-C--:B------:R-:W-:Y:S01]  /*3e00*/  @!P0 FMUL.FTZ R3, R30, R5.reuse ;  /* 0x000000051e038220 */ /* 0x080fe20000410000 */
[----:B------:R-:W-:Y:S01]  /*3e10*/  @!P0 F2FP.BF16.PACK_AB R2, R2, R42 ;  /* 0x0000002a0202823e */ /* 0x000fe200000010ff */
[----:B------:R-:W-:Y:S01]  /*3e20*/  @!P0 FFMA.FTZ R43, R37, R5, -R43 ;  /* 0x00000005252b8223 */ /* 0x000fe2000001082b */
[C---:B------:R-:W-:Y:S01]  /*3e30*/  @!P0 LOP3.LUT R30, R4.reuse, 0xffff0000, RZ, 0xc0, !PT ;  /* 0xffff0000041e8812 */ /* 0x040fe200078ec0ff */
[----:B------:R-:W-:Y:S02]  /*3e40*/  @!P0 IMAD.U32 R5, R4, 0x10000, RZ ;  /* 0x0001000004058824 */ /* 0x000fe400078e00ff */
[C---:B------:R-:W-:Y:S02]  /*3e50*/  @!P0 FMUL.FTZ R61, R32.reuse, R33 ;  /* 0x00000021203d8220 */ /* 0x040fe40000410000 */
[-C--:B------:R-:W-:Y:S02]  /*3e60*/  @!P0 FMUL.FTZ R4, R32, R5.reuse ;  /* 0x0000000520048220 */ /* 0x080fe40000410000 */
[C---:B------:R-:W-:Y:S02]  /*3e70*/  @!P0 FMUL.FTZ R44, R31.reuse, R40 ;  /* 0x000000281f2c8220 */ /* 0x040fe40000410000 */
[----:B------:R-:W-:Y:S02]  /*3e80*/  @!P0 FFMA.FTZ R32, R38, R5, -R61 ;  /* 0x0000000526208223 */ /* 0x000fe4000001083d */
[----:B------:R-:W-:Y:S02]  /*3e90*/  @!P0 FMUL.FTZ R5, R31, R30 ;  /* 0x0000001e1f058220 */ /* 0x000fe40000410000 */
        /* <DEDUP_REMOVED lines=12> */
.L_x_1599:
[----:B------:R-:W-:Y:S05]  /*3f60*/  BSYNC B1 ;  /* 0x0000000000017941 */ /* 0x000fea0003800000 */
.L_x_1598:
        /* <DEDUP_REMOVED lines=23> */
[----:B------:R-:W-:Y:S01]  /*40e0*/  @!P0 FMUL.FTZ R2, R30, R3 ;  /* 0x000000031e028220 */ /* 0x000fe20000410000 */
[----:B------:R-:W-:Y:S01]  /*40f0*/  @!P0 SHF.L.U32 R35, R22, 0x10, RZ ;  /* 0x0000001016238819 */ /* 0x000fe200000006ff */
[----:B------:R-:W-:Y:S01]  /*4100*/  @!P0 FMUL.FTZ R38, R30, R31 ;  /* 0x0000001f1e268220 */ /* 0x000fe20000410000 */
[----:B------:R-:W-:Y:S01]  /*4110*/  @!P0 LOP3.LUT R30, R23, 0xffff0000, RZ, 0xc0, !PT ;  /* 0xffff0000171e8812 */ /* 0x000fe200078ec0ff */
        /* <DEDUP_REMOVED lines=29> */
.L_x_1605:
[----:B------:R-:W-:Y:S05]  /*42f0*/  BSYNC B0 ;  /* 0x0000000000007941 */ /* 0x000fea0003800000 */
.L_x_1604:
        /* <DEDUP_REMOVED lines=33> */
[----:B------:R-:W-:Y:S01]  /*4510*/  @!P0 FMUL.FTZ R3, R18, R5 ;  /* 0x0000000512038220 */ /* 0x000fe20000410000 */
[----:B------:R-:W-:Y:S01]  /*4520*/  @!P0 F2FP.BF16.PACK_AB R2, R2, R35 ;  /* 0x000000230202823e */ /* 0x000fe200000010ff */
[----:B------:R-:W-:Y:S01]  /*4530*/  @!P0 FFMA.FTZ R36, R31, R5, -R36 ;  /* 0x000000051f248223 */ /* 0x000fe20000010824 */
[C---:B------:R-:W-:Y:S01]  /*4540*/  @!P0 LOP3.LUT R18, R4.reuse, 0xffff0000, RZ, 0xc0, !PT ;  /* 0xffff000004128812 */ /* 0x040fe200078ec0ff */
[----:B------:R-:W-:Y:S02]  /*4550*/  @!P0 IMAD.U32 R5, R4, 0x10000, RZ ;  /* 0x0001000004058824 */ /* 0x000fe400078e00ff */
[C---:B------:R-:W-:Y:S02]  /*4560*/  @!P0 FMUL.FTZ R38, R28.reuse, R29 ;  /* 0x0000001d1c268220 */ /* 0x040fe40000410000 */
[----:B------:R-:W-:Y:S02]  /*4570*/  @!P0 FMUL.FTZ R4, R28, R5 ;  /* 0x000000051c048220 */ /* 0x000fe40000410000 */
        /* <DEDUP_REMOVED lines=15> */
.L_x_1603:
[----:B------:R-:W-:Y:S05]  /*4670*/  BSYNC B1 ;  /* 0x0000000000017941 */ /* 0x000fea0003800000 */
.L_x_1602:
        /* <DEDUP_REMOVED lines=56> */
.L_x_1609:
[----:B------:R-:W-:Y:S05]  /*4a00*/  BSYNC B0 ;  /* 0x0000000000007941 */ /* 0x000fea0003800000 */
.L_x_1608:
        /* <DEDUP_REMOVED lines=55> */
.L_x_1607:
[----:B------:R-:W-:Y:S05]  /*4d80*/  BSYNC B1 ;  /* 0x0000000000017941 */ /* 0x000fea0003800000 */
.L_x_1606:
        /* <DEDUP_REMOVED lines=8> */
[----:B------:R-:W-:Y:S02]  /*4e10*/  @!P0 SHF.R.U32.HI R5, RZ, 0x10, R51 ;  /* 0x00000010ff058819 */ /* 0x000fe40000011633 */
[----:B------:R-:W-:Y:S02]  /*4e20*/  @!P0 PRMT R4, R48, 0x5432, R4 ;  /* 0x0000543230048816 */ /* 0x000fe40000000004 */
[C---:B------:R-:W-:Y:S02]  /*4e30*/  @!P0 PRMT R2, R7.reuse, 0x5432, R2 ;  /* 0x0000543207028816 */ /* 0x040fe40000000002 */
[----:B------:R-:W-:Y:S01]  /*4e40*/  @!P0 SHF.R.U32.HI R3, RZ, 0x10, R17 ;  /* 0x00000010ff038819 */ /* 0x000fe20000011611 */
[----:B------:R-:W-:Y:S01]  /*4e50*/  @!P0 IMAD.U32 R15, R4, 0x10000, RZ ;  /* 0x00010000040f8824 */ /* 0x000fe200078e00ff */
[----:B------:R-:W-:Y:S02]  /*4e60*/  @!P0 PRMT R19, R48, 0x5410, R5 ;  /* 0x0000541030138816 */ /* 0x000fe40000000005 */
[----:B------:R-:W-:Y:S02]  /*4e70*/  @!P0 LOP3.LUT R17, R4, 0xffff0000, RZ, 0xc0, !PT ;  /* 0xffff000004118812 */ /* 0x000fe400078ec0ff */
[----:B------:R-:W-:Y:S01]  /*4e80*/  @!P0 PRMT R7, R7, 0x5410, R3 ;  /* 0x0000541007078816 */ /* 0x000fe20000000003 */
[C---:B------:R-:W-:Y:S01]  /*4e90*/  @!P0 IMAD.U32 R3, R2.reuse, 0x10000, RZ ;  /* 0x0001000002038824 */ /* 0x040fe200078e00ff */
[----:B------:R-:W-:Y:S01]  /*4ea0*/  @!P0 LOP3.LUT R4, R2, 0xffff0000, RZ, 0xc0, !PT ;  /* 0xffff000002048812 */ /* 0x000fe200078ec0ff */
[C---:B-1----:R-:W-:Y:S01]  /*4eb0*/  @!P0 IMAD.U32 R18, R21.reuse, 0x10000, RZ ;  /* 0x0001000015128824 */ /* 0x042fe200078e00ff */
[C---:B------:R-:W-:Y:S02]  /*4ec0*/  @!P0 LOP3.LUT R14, R20.reuse, 0xffff0000, RZ, 0xc0, !PT ;  /* 0xffff0000140e8812 */ /* 0x040fe400078ec0ff */
[----:B------:R-:W-:Y:S02]  /*4ed0*/  @!P0 LOP3.LUT R5, R21, 0xffff0000, RZ, 0xc0, !PT ;  /* 0xffff000015058812 */ /* 0x000fe400078ec0ff */
[----:B------:R-:W-:Y:S01]  /*4ee0*/  @!P0 SHF.L.U32 R16, R20, 0x10, RZ ;  /* 0x0000001014108819 */ /* 0x000fe200000006ff */
[C---:B------:R-:W-:Y:S01]  /*4ef0*/  @!P0 FMUL.FTZ R25, R14.reuse, R15 ;  /* 0x0000000f0e198220 */ /* 0x040fe20000410000 */
[----:B------:R-:W-:Y:S01]  /*4f00*/  @!P0 SHF.L.U32 R24, R23, 0x10, RZ ;  /* 0x0000001017188819 */ /* 0x000fe200000006ff */
[----:B------:R-:W-:Y:S02]  /*4f10*/  @!P0 FMUL.FTZ R26, R5, R17 ;  /* 0x00000011051a8220 */ /* 0x000fe40000410000 */
[-C--:B------:R-:W-:Y:S01]  /*4f20*/  @!P0 FMUL.FTZ R2, R14, R3.reuse ;  /* 0x000000030e028220 */ /* 0x080fe20000410000 */
[----:B------:R-:W-:Y:S01]  /*4f30*/  @!P0 LOP3.LUT R14, R23, 0xffff0000, RZ, 0xc0, !PT ;  /* 0xffff0000170e8812 */ /* 0x000fe200078ec0ff */
[----:B------:R-:W-:Y:S02]  /*4f40*/  @!P0 FFMA.FTZ R25, R16, R3, -R25 ;  /* 0x0000000310198223 */ /* 0x000fe40000010819 */
[-C--:B------:R-:W-:Y:S02]  /*4f50*/  @!P0 FMUL.FTZ R3, R5, R4.reuse ;  /* 0x0000000405038220 */ /* 0x080fe40000410000 */
[----:B------:R-:W-:Y:S01]  /*4f60*/  @!P0 FFMA.FTZ R26, R18, R4, -R26 ;  /* 0x00000004121a8223 */ /* 0x000fe2000001081a */
[C---:B------:R-:W-:Y:S01]  /*4f70*/  @!P0 LOP3.LUT R4, R22.reuse, 0xffff0000, RZ, 0xc0, !PT ;  /* 0xffff000016048812 */ /* 0x040fe200078ec0ff */
[----:B------:R-:W-:Y:S01]  /*4f80*/  @!P0 FFMA.FTZ R2, R15, R16, R2 ;  /* 0x000000100f028223 */ /* 0x000fe20000010002 */
[----:B------:R-:W-:Y:S01]  /*4f90*/  @!P0 SHF.L.U32 R16, R22, 0x10, RZ ;  /* 0x0000001016108819 */ /* 0x000fe200000006ff */
[C---:B------:R-:W-:Y:S01]  /*4fa0*/  @!P0 IMAD.U32 R15, R19.reuse, 0x10000, RZ ;  /* 0x00010000130f8824 */ /* 0x040fe200078e00ff */
[----:B------:R-:W-:Y:S01]  /*4fb0*/  @!P0 LOP3.LUT R19, R19, 0xffff0000, RZ, 0xc0, !PT ;  /* 0xffff000013138812 */ /* 0x000fe200078ec0ff */
[C---:B------:R-:W-:Y:S01]  /*4fc0*/  @!P0 IMAD.U32 R5, R7.reuse, 0x10000, RZ ;  /* 0x0001000007058824 */ /* 0x040fe200078e00ff */
[----:B------:R-:W-:Y:S01]  /*4fd0*/  @!P0 LOP3.LUT R7, R7, 0xffff0000, RZ, 0xc0, !PT ;  /* 0xffff000007078812 */ /* 0x000fe200078ec0ff */
[----:B------:R-:W-:Y:S01]  /*4fe0*/  @!P0 FMUL.FTZ R27, R4, R15 ;  /* 0x0000000f041b8220 */ /* 0x000fe20000410000 */
[----:B------:R-:W-:Y:S01]  /*4ff0*/  @!P0 F2FP.BF16.PACK_AB R2, R2, R25 ;  /* 0x000000190202823e */ /* 0x000fe200000010ff */
        /* <DEDUP_REMOVED lines=16> */
.L_x_1612:
[----:B------:R-:W-:Y:S05]  /*5100*/  BSYNC B0 ;  /* 0x0000000000007941 */ /* 0x000fea0003800000 */
.L_x_1611:
[----:B------:R-:W-:Y:S11]  /*5110*/  ISETP.GE.AND P0, PT, R217, c[0x0][0x1d4], PT ;  /* 0x00007500d9007a0c */ /* 0x000ff60003f06270 */
[----:B------:R-:W-:Y:S02]  /*5120*/  @!UPT UIADD3 URZ, URZ, URZ, URZ ;  /* 0x0000003f3f3ff290 */ /* 0x000fe4000fffe03f */
[----:B------:R-:W-:-:S05]  /*5130*/  @P0 BRA `(.L_x_1610) ;  /* 0x000029e000000947 */ /* 0x000fca0003800000 */
[----:B------:R-:W-:Y:S01]  /*5140*/  ISETP.GE.AND P0, PT, R124, c[0x0][0x27c], PT ;  /* 0x00009f007c007a0c */ /* 0x000fe20003f06270 */
[----:B------:R-:W2:Y:S11]  /*5150*/  LDS.128 R16, [R236+0xe900] ;  /* 0x00e90000ec107984 */ /* 0x000eb60000000c00 */
[----:B------:R-:W-:Y:S01]  /*5160*/  @!UPT UIADD3 URZ, URZ, URZ, URZ ;  /* 0x0000003f3f3ff290 */ /* 0x000fe2000fffe03f */
[----:B------:R-:W-:Y:S02]  /*5170*/  @!P0 SHF.R.U64 R4, R46, 0x10, R47 ;  /* 0x000000102e048819 */ /* 0x000fe4000000122f */
[----:B------:R-:W-:Y:S02]  /*5180*/  @!P0 SHF.R.U64 R2, R8, 0x10, R9 ;  /* 0x0000001008028819 */ /* 0x000fe40000001209 */
[----:B------:R-:W-:Y:S02]  /*5190*/  @!P0 SHF.R.U32.HI R5, RZ, 0x10, R47 ;  /* 0x00000010ff058819 */ /* 0x000fe4000001162f */
[C---:B------:R-:W-:Y:S02]  /*51a0*/  @!P0 PRMT R4, R45.reuse, 0x5432, R4 ;  /* 0x000054322d048816 */ /* 0x040fe40000000004 */
[----:B------:R-:W-:Y:S02]  /*51b0*/  @!P0 PRMT R2, R6, 0x5432, R2 ;  /* 0x0000543206028816 */ /* 0x000fe40000000002 */
[----:B------:R-:W-:Y:S01]  /*51c0*/  @!P0 SHF.R.U32.HI R3, RZ, 0x10, R9 ;  /* 0x00000010ff038819 */ /* 0x000fe20000011609 */
[C---:B------:R-:W-:Y:S01]  /*51d0*/  @!P0 IMAD.U32 R8, R4.reuse, 0x10000, RZ ;  /* 0x0001000004088824 */ /* 0x040fe200078e00ff */
[----:B-1----:R-:W-:Y:S02]  /*51e0*/  @!P0 PRMT R20, R45, 0x5410, R5 ;  /* 0x000054102d148816 */ /* 0x002fe40000000005 */
[----:B------:R-:W-:Y:S02]  /*51f0*/  @!P0 LOP3.LUT R14, R4, 0xffff0000, RZ, 0xc0, !PT ;  /* 0xffff0000040e8812 */ /* 0x000fe400078ec0ff */
[----:B------:R-:W-:Y:S01]  /*5200*/  @!P0 PRMT R6, R6, 0x5410, R3 ;  /* 0x0000541006068816 */ /* 0x000fe20000000003 */
[C---:B------:R-:W-:Y:S01]  /*5210*/  @!P0 IMAD.U32 R3, R2.reuse, 0x10000, RZ ;  /* 0x0001000002038824 */ /* 0x040fe200078e00ff */
[----:B------:R-:W-:Y:S01]  /*5220*/  @!P0 LOP3.LUT R4, R2, 0xffff0000, RZ, 0xc0, !PT ;  /* 0xffff000002048812 */ /* 0x000fe200078ec0ff */
[C---:B--2---:R-:W-:Y:S01]  /*5230*/  @!P0 IMAD.U32 R15, R17.reuse, 0x10000, RZ ;  /* 0x00010000110f8824 */ /* 0x044fe200078e00ff */
[C---:B------:R-:W-:Y:S02]  /*5240*/  @!P0 LOP3.LUT R7, R16.reuse, 0xffff0000, RZ, 0xc0, !PT ;  /* 0xffff000010078812 */ /* 0x040fe400078ec0ff */
[----:B------:R-:W-:Y:S02]  /*5250*/  @!P0 LOP3.LUT R5, R17, 0xffff0000, RZ, 0xc0, !PT ;  /* 0xffff000011058812 */ /* 0x000fe400078ec0ff */
[----:B------:R-:W-:Y:S01]  /*5260*/  @!P0 SHF.L.U32 R9, R16, 0x10, RZ ;  /* 0x0000001010098819 */ /* 0x000fe200000006ff */
[----:B------:R-:W-:Y:S01]  /*5270*/  @!P0 FMUL.FTZ R22, R7, R8 ;  /* 0x0000000807168220 */ /* 0x000fe20000410000 */
[----:B------:R-:W-:Y:S01]  /*5280*/  @!P0 SHF.L.U32 R21, R19, 0x10, RZ ;  /* 0x0000001013158819 */ /* 0x000fe200000006ff */
[----:B------:R-:W-:Y:S02]  /*5290*/  @!P0 FMUL.FTZ R23, R5, R14 ;  /* 0x0000000e05178220 */ /* 0x000fe40000410000 */
[-C--:B------:R-:W-:Y:S01]  /*52a0*/  @!P0 FMUL.FTZ R2, R7, R3.reuse ;  /* 0x0000000307028220 */ /* 0x080fe20000410000 */
[----:B------:R-:W-:Y:S01]  /*52b0*/  @!P0 LOP3.LUT R7, R19, 0xffff0000, RZ, 0xc0, !PT ;  /* 0xffff000013078812 */ /* 0x000fe200078ec0ff */
[----:B------:R-:W-:Y:S02]  /*52c0*/  @!P0 FFMA.FTZ R22, R9, R3, -R22 ;  /* 0x0000000309168223 */ /* 0x000fe40000010816 */
[-C--:B------:R-:W-:Y:S02]  /*52d0*/  @!P0 FMUL.FTZ R3, R5, R4.reuse ;  /* 0x0000000405038220 */ /* 0x080fe40000410000 */
[----:B------:R-:W-:Y:S01]  /*52e0*/  @!P0 FFMA.FTZ R23, R15, R4, -R23 ;  /* 0x000000040f178223 */ /* 0x000fe20000010817 */
[----:B------:R-:W-:Y:S01]  /*52f0*/  @!P0 LOP3.LUT R4, R18, 0xffff0000, RZ, 0xc0, !PT ;  /* 0xffff000012048812 */ /* 0x000fe200078ec0ff */
        /* <DEDUP_REMOVED lines=8> */
[-C--:B------:R-:W-:Y:S02]  /*5380*/  @!P0 FMUL.FTZ R4, R4, R5.reuse ;  /* 0x0000000504048220 */ /* 0x080fe40000410000 */
        /* <DEDUP_REMOVED lines=16> */
.L_x_1589:
        /* <DEDUP_REMOVED lines=22> */
[C-C-:B------:R-:W-:Y:S02]  /*55f0*/  @!P3 IADD3.X R9, R103.reuse, R125, R7.reuse, P1, P0 ;  /* 0x0000007d6709b210 */ /* 0x140fe40000fe0407 */
        /* <DEDUP_REMOVED lines=10> */
[----:B------:R-:W2:Y:S01]  /*56a0*/  @!P4 LDG.E.128 R28, [R32.64] ;  /* 0x0000000a201cc981 */ /* 0x000ea2000c1e1d00 */
[----:B------:R-:W-:Y:S02]  /*56b0*/  @!P4 LEA.HI.X R3, R5, c[0x0][0x28c], R4, 0x1, P0 ;  /* 0x0000a3000503ca11 */ /* 0x000fe400000f0c04 */
[C---:B------:R-:W-:Y:S04]  /*56c0*/  @!P3 LEA R26, P0, R8.reuse, c[0x0][0x270], 0x1 ;  /* 0x00009c00081aba11 */ /* 0x040fe800078008ff */
[----:B------:R-:W-:Y:S01]  /*56d0*/  @!P3 LEA.HI.X R27, R8, c[0x0][0x274], R6, 0x1, P0 ;  /* 0x00009d00081bba11 */ /* 0x000fe200000f0c06 */
[----:B------:R1:W3:Y:S01]  /*56e0*/  @!P4 LDG.E.128 R64, [R2.64] ;  /* 0x0000000a0240c981 */ /* 0x0002e2000c1e1d00 */
[C---:B------:R-:W-:Y:S04]  /*56f0*/  @!P3 LEA R24, P0, R14.reuse, c[0x0][0x288], 0x1 ;  /* 0x0000a2000e18ba11 */ /* 0x040fe800078008ff */
[----:B------:R-:W-:Y:S02]  /*5700*/  @!P3 LEA.HI.X R25, R14, c[0x0][0x28c], R9, 0x1, P0 ;  /* 0x0000a3000e19ba11 */ /* 0x000fe400000f0c09 */
[C---:B------:R-:W-:Y:S03]  /*5710*/  @!P2 LEA R8, P0, R16.reuse, c[0x0][0x270], 0x1 ;  /* 0x00009c001008aa11 */ /* 0x040fe600078008ff */
[----:B------:R-:W4:Y:S01]  /*5720*/  @!P3 LDG.E.128 R60, [R24.64] ;  /* 0x0000000a183cb981 */ /* 0x000f22000c1e1d00 */
[----:B------:R-:W-:Y:S02]  /*5730*/  @!P2 LEA.HI.X R9, R16, c[0x0][0x274], R15, 0x1, P0 ;  /* 0x00009d001009aa11 */ /* 0x000fe400000f0c0f */
[C---:B------:R-:W-:Y:S04]  /*5740*/  @!P2 LEA R4, P0, R18.reuse, c[0x0][0x288], 0x1 ;  /* 0x0000a2001204aa11 */ /* 0x040fe800078008ff */
[----:B------:R-:W-:Y:S02]  /*5750*/  @!P2 LEA.HI.X R5, R18, c[0x0][0x28c], R17, 0x1, P0 ;  /* 0x0000a3001205aa11 */ /* 0x000fe400000f0c11 */
[----:B------:R-:W-:Y:S01]  /*5760*/  ISETP.GE.AND P0, PT, R223, R152, PT ;  /* 0x00000098df00720c */ /* 0x000fe20003f06270 */
[----:B------:R-:W-:Y:S01]  /*5770*/  CS2R R18, SRZ ;  /* 0x0000000000127805 */ /* 0x000fe2000001ff00 */
[----:B------:R-:W-:Y:S01]  /*5780*/  CS2R R16, SRZ ;  /* 0x0000000000107805 */ /* 0x000fe2000001ff00 */
[----:B------:R1:W4:Y:S01]  /*5790*/  @!P2 LDG.E.128 R56, [R4.64] ;  /* 0x0000000a0438a981 */ /* 0x000322000c1e1d00 */
[----:B------:R-:W-:Y:S07]  /*57a0*/  ISETP.GE.OR P0, PT, R10, c[0x0][0x27c], P0 ;  /* 0x00009f000a007a0c */ /* 0x000fee0000706670 */
[----:B------:R1:W4:Y:S06]  /*57b0*/  @!P2 LDG.E.128 R16, [R8.64] ;  /* 0x0000000a0810a981 */ /* 0x00032c000c1e1d00 */
[----:B------:R-:W-:Y:S05]  /*57c0*/  @!P0 IADD3 R22, P1, R162, R22, RZ ;  /* 0x00000016a2168210 */ /* 0x000fea0007f3e0ff */
[----:B------:R-:W-:Y:S01]  /*57d0*/  @!P0 IMAD.X R20, R20, 0x1, R104, P1 ;  /* 0x0000000114148824 */ /* 0x000fe200008e0668 */
[C---:B-1----:R-:W-:Y:S04]  /*57e0*/  @!P0 LEA R2, P1, R22.reuse, c[0x0][0x270], 0x1 ;  /* 0x00009c0016028a11 */ /* 0x042fe800078208ff */
[----:B------:R-:W-:Y:S01]  /*57f0*/  @!P0 LEA.HI.X R3, R22, c[0x0][0x274], R20, 0x1, P1 ;  /* 0x00009d0016038a11 */ /* 0x000fe200008f0c14 */
[----:B------:R-:W-:Y:S01]  /*5800*/  CS2R R4, SRZ ;  /* 0x0000000000047805 */ /* 0x000fe2000001ff00 */
[----:B------:R-:W-:Y:S01]  /*5810*/  CS2R R22, SRZ ;  /* 0x0000000000167805 */ /* 0x000fe2000001ff00 */
[----:B------:R-:W-:Y:S01]  /*5820*/  CS2R R20, SRZ ;  /* 0x0000000000147805 */ /* 0x000fe2000001ff00 */
[----:B------:R-:W-:Y:S05]  /*5830*/  @!P0 IADD3 R42, P1, R160, R42, RZ ;  /* 0x0000002aa02a8210 */ /* 0x000fea0007f3e0ff */
[----:B------:R-:W-:Y:S01]  /*5840*/  @!P0 IMAD.X R7, R7, 0x1, R103, P1 ;  /* 0x0000000107078824 */ /* 0x000fe200008e0667 */
[----:B------:R-:W4:Y:S01]  /*5850*/  @!P3 LDG.E.128 R20, [R26.64] ;  /* 0x0000000a1a14b981 */ /* 0x000f22000c1e1d00 */
[C---:B------:R-:W-:Y:S04]  /*5860*/  @!P0 LEA R8, P1, R42.reuse, c[0x0][0x288], 0x1 ;  /* 0x0000a2002a088a11 */ /* 0x040fe800078208ff */
[----:B------:R-:W-:Y:S02]  /*5870*/  @!P0 LEA.HI.X R9, R42, c[0x0][0x28c], R7, 0x1, P1 ;  /* 0x0000a3002a098a11 */ /* 0x000fe400008f0c07 */
[----:B------:R-:W-:Y:S01]  /*5880*/  CS2R R6, SRZ ;  /* 0x0000000000067805 */ /* 0x000fe2000001ff00 */
[----:B------:R-:W-:Y:S01]  /*5890*/  CS2R R42, SRZ ;  /* 0x00000000002a7805 */ /* 0x000fe2000001ff00 */
[----:B------:R-:W-:Y:S04]  /*58a0*/  ISETP.GE.OR P1, PT, R223, R152, P6 ;  /* 0x00000098df00720c */ /* 0x000fe80003726670 */
        /* <DEDUP_REMOVED lines=8> */
[----:B---3--:R-:W-:Y:S02]  /*5930*/  IMAD.MOV.U32 R9, RZ, RZ, R66 ;  /* 0x000000ffff097224 */ /* 0x008fe400078e0042 */
[----:B------:R-:W-:Y:S01]  /*5940*/  IMAD.MOV.U32 R8, RZ, RZ, R67 ;  /* 0x000000ffff087224 */ /* 0x000fe200078e0043 */
[----:B------:R-:W-:Y:S01]  /*5950*/  PRMT R34, R2, 0x5410, R3 ;  /* 0x0000541002227816 */ /* 0x000fe20000000003 */
[----:B------:R-:W-:Y:S02]  /*5960*/  IMAD.MOV.U32 R3, RZ, RZ, R64 ;  /* 0x000000ffff037224 */ /* 0x000fe400078e0040 */
[----:B------:R-:W-:Y:S01]  /*5970*/  IMAD.MOV.U32 R2, RZ, RZ, R65 ;  /* 0x000000ffff027224 */ /* 0x000fe200078e0041 */
[----:B------:R-:W-:Y:S04]  /*5980*/  PRMT R74, R9, 0x5410, R8 ;  /* 0x00005410094a7816 */ /* 0x000fe80000000008 */
[----:B------:R-:W-:Y:S01]  /*5990*/  PRMT R75, R2, 0x5410, R3 ;  /* 0x00005410024b7816 */ /* 0x000fe20000000003 */
[----:B----4-:R-:W-:Y:S02]  /*59a0*/  IMAD.MOV.U32 R9, RZ, RZ, R22 ;  /* 0x000000ffff097224 */ /* 0x010fe400078e0016 */
        /* <DEDUP_REMOVED lines=25> */
[----:B------:R-:W1:Y:S01]  /*5b40*/  LDS.128 R24, [R148+0x8100] ;  /* 0x0081000094187984 */ /* 0x000e620000000c00 */
[----:B-----5:R-:W-:Y:S02]  /*5b50*/  IMAD.MOV.U32 R37, RZ, RZ, R43 ;  /* 0x000000ffff257224 */ /* 0x020fe400078e002b */
[----:B------:R-:W-:Y:S01]  /*5b60*/  IMAD.MOV.U32 R38, RZ, RZ, R40 ;  /* 0x000000ffff267224 */ /* 0x000fe200078e0028 */
[----:B------:R-:W-:Y:S01]  /*5b70*/  @!P0 SHF.R.U64 R40, R40, 0x10, R41 ;  /* 0x0000001028288819 */ /* 0x000fe20000001229 */
[----:B------:R-:W-:Y:S01]  /*5b80*/  IMAD.X R2, R153, 0x1, R117, P1 ;  /* 0x0000000199027824 */ /* 0x000fe200008e0675 */
[-C--:B------:R-:W-:Y:S01]  /*5b90*/  IADD3 R9, P2, P1, R168, R3.reuse, R151 ;  /* 0x00000003a8097210 */ /* 0x080fe2000795e097 */
[--C-:B------:R-:W-:Y:S01]  /*5ba0*/  IMAD.MOV.U32 R36, RZ, RZ, R41.reuse ;  /* 0x000000ffff247224 */ /* 0x100fe200078e0029 */
[----:B------:R-:W-:Y:S01]  /*5bb0*/  @!P0 SHF.R.U32.HI R41, RZ, 0x10, R41 ;  /* 0x00000010ff298819 */ /* 0x000fe20000011629 */
[----:B------:R-:W2:Y:S01]  /*5bc0*/  LDS.128 R68, [R149+0x8100] ;  /* 0x0081000095447984 */ /* 0x000ea20000000c00 */
[-C--:B------:R-:W-:Y:S01]  /*5bd0*/  IADD3.X R8, R107, R2.reuse, R141, P2, P1 ;  /* 0x000000026b087210 */ /* 0x080fe200017e248d */
[----:B------:R-:W-:Y:S01]  /*5be0*/  IMAD.MOV.U32 R44, RZ, RZ, R42 ;  /* 0x000000ffff2c7224 */ /* 0x000fe200078e002a */
[----:B------:R-:W-:Y:S02]  /*5bf0*/  ISETP.GE.AND P1, PT, R150, c[0x0][0x1d4], PT ;  /* 0x0000750096007a0c */ /* 0x000fe40003f26270 */
[----:B------:R-:W-:Y:S02]  /*5c00*/  @!P0 PRMT R40, R38, 0x5410, R40 ;  /* 0x0000541026288816 */ /* 0x000fe40000000028 */
[----:B------:R-:W-:Y:S02]  /*5c10*/  @!P0 PRMT R41, R36, 0x5410, R41 ;  /* 0x0000541024298816 */ /* 0x000fe40000000029 */
[--C-:B------:R-:W-:Y:S02]  /*5c20*/  @!P0 SHF.R.U64 R42, R42, 0x10, R43.reuse ;  /* 0x000000102a2a8819 */ /* 0x100fe4000000122b */
[----:B------:R-:W-:Y:S02]  /*5c30*/  @!P0 SHF.R.U32.HI R43, RZ, 0x10, R43 ;  /* 0x00000010ff2b8819 */ /* 0x000fe4000001162b */
[----:B------:R-:W-:Y:S01]  /*5c40*/  @!P0 PRMT R38, R44, 0x5410, R42 ;  /* 0x000054102c268816 */ /* 0x000fe2000000002a */
[----:B------:R-:W-:Y:S01]  /*5c50*/  @!P0 IMAD.U32 R42, R41, 0x10000, RZ ;  /* 0x00010000292a8824 */ /* 0x000fe200078e00ff */
[----:B------:R-:W-:Y:S02]  /*5c60*/  @!P0 PRMT R52, R37, 0x5410, R43 ;  /* 0x0000541025348816 */ /* 0x000fe4000000002b */
[----:B------:R-:W-:Y:S01]  /*5c70*/  @!P1 IADD3 R3, P3, P2, R168, R3, R150 ;  /* 0x00000003a8039210 */ /* 0x000fe20007a7e096 */
[----:B------:R-:W-:Y:S01]  /*5c80*/  @!P0 IMAD.U32 R46, R38, 0x10000, RZ ;  /* 0x00010000262e8824 */ /* 0x000fe200078e00ff */
[----:B------:R-:W-:Y:S01]  /*5c90*/  @!P0 LOP3.LUT R44, R41, 0xffff0000, RZ, 0xc0, !PT ;  /* 0xffff0000292c8812 */ /* 0x000fe200078ec0ff */
[----:B------:R-:W-:Y:S01]  /*5ca0*/  @!P0 IMAD.U32 R50, R52, 0x10000, RZ ;  /* 0x0001000034328824 */ /* 0x000fe200078e00ff */
[----:B------:R-:W-:Y:S02]  /*5cb0*/  @!P1 IADD3.X R2, R107, R2, R140, P3, P2 ;  /* 0x000000026b029210 */ /* 0x000fe40001fe448c */
[C---:B------:R-:W-:Y:S02]  /*5cc0*/  LEA R240, P2, R9.reuse, c[0x0][0x1c8], 0x1 ;  /* 0x0000720009f07a11 */ /* 0x040fe400078408ff */
[----:B------:R-:W-:Y:S02]  /*5cd0*/  @!P0 LOP3.LUT R48, R38, 0xffff0000, RZ, 0xc0, !PT ;  /* 0xffff000026308812 */ /* 0x000fe400078ec0ff */
[----:B------:R-:W-:Y:S02]  /*5ce0*/  LEA.HI.X R241, R9, c[0x0][0x1cc], R8, 0x1, P2 ;  /* 0x0000730009f17a11 */ /* 0x000fe400010f0c08 */
[----:B------:R-:W-:Y:S01]  /*5cf0*/  @!P1 LEA R238, P2, R3, c[0x0][0x1c8], 0x1 ;  /* 0x0000720003ee9a11 */ /* 0x000fe200078408ff */
[----:B-1----:R-:W-:Y:S01]  /*5d00*/  @!P0 IMAD.U32 R38, R27, 0x10000, RZ ;  /* 0x000100001b268824 */ /* 0x002fe200078e00ff */
[----:B------:R-:W-:Y:S02]  /*5d10*/  @!P0 SHF.R.U32.HI R8, RZ, 0x10, R5 ;  /* 0x00000010ff088819 */ /* 0x000fe40000011605 */
[----:B------:R-:W-:Y:S01]  /*5d20*/  @!P1 LEA.HI.X R239, R3, c[0x0][0x1cc], R2, 0x1, P2 ;  /* 0x0000730003ef9a11 */ /* 0x000fe200010f0c02 */
[----:B------:R-:W-:Y:S01]  /*5d30*/  IMAD.MOV.U32 R3, RZ, RZ, R4 ;  /* 0x000000ffff037224 */ /* 0x000fe200078e0004 */
[----:B------:R-:W-:Y:S01]  /*5d40*/  MOV R2, R5 ;  /* 0x0000000500027202 */ /* 0x000fe20000000f00 */
[----:B------:R-:W-:Y:S01]  /*5d50*/  @!P0 FMUL.FTZ R244, R38, R50 ;  /* 0x0000003226f48220 */ /* 0x000fe20000410000 */
[----:B------:R-:W-:Y:S01]  /*5d60*/  @!P0 SHF.R.U64 R9, R6, 0x10, R7 ;  /* 0x0000001006098819 */ /* 0x000fe20000001207 */
[C---:B--2---:R-:W-:Y:S01]  /*5d70*/  @!P0 IMAD.U32 R43, R69.reuse, 0x10000, RZ ;  /* 0x00010000452b8824 */ /* 0x044fe200078e00ff */
[C---:B------:R-:W-:Y:S02]  /*5d80*/  @!P0 SHF.L.U32 R37, R68.reuse, 0x10, RZ ;  /* 0x0000001044258819 */ /* 0x040fe400000006ff */
[----:B------:R-:W-:Y:S02]  /*5d90*/  @!P0 LOP3.LUT R41, R68, 0xffff0000, RZ, 0xc0, !PT ;  /* 0xffff000044298812 */ /* 0x000fe400078ec0ff */
[----:B------:R-:W-:Y:S02]  /*5da0*/  @!P0 LOP3.LUT R45, R69, 0xffff0000, RZ, 0xc0, !PT ;  /* 0xffff0000452d8812 */ /* 0x000fe400078ec0ff */
[C---:B------:R-:W-:Y:S02]  /*5db0*/  @!P0 SHF.L.U32 R47, R70.reuse, 0x10, RZ ;  /* 0x00000010462f8819 */ /* 0x040fe400000006ff */
[----:B------:R-:W-:Y:S02]  /*5dc0*/  @!P0 LOP3.LUT R49, R70, 0xffff0000, RZ, 0xc0, !PT ;  /* 0xffff000046318812 */ /* 0x000fe400078ec0ff */
[C---:B------:R-:W-:Y:S02]  /*5dd0*/  @!P0 SHF.L.U32 R51, R71.reuse, 0x10, RZ ;  /* 0x0000001047338819 */ /* 0x040fe400000006ff */
[----:B------:R-:W-:Y:S02]  /*5de0*/  @!P0 LOP3.LUT R53, R71, 0xffff0000, RZ, 0xc0, !PT ;  /* 0xffff000047358812 */ /* 0x000fe400078ec0ff */
[----:B------:R-:W-:Y:S01]  /*5df0*/  @!P0 PRMT R36, R2, 0x5410, R8 ;  /* 0x0000541002248816 */ /* 0x000fe20000000008 */
[----:B------:R-:W-:Y:S01]  /*5e00*/  @!P0 IMAD.U32 R2, R24, 0x10000, RZ ;  /* 0x0001000018028824 */ /* 0x000fe200078e00ff */
[----:B------:R-:W-:Y:S01]  /*5e10*/  @!P0 PRMT R6, R6, 0x5410, R9 ;  /* 0x0000541006068816 */ /* 0x000fe20000000009 */
[C---:B------:R-:W-:Y:S01]  /*5e20*/  @!P0 IMAD.U32 R9, R40.reuse, 0x10000, RZ ;  /* 0x0001000028098824 */ /* 0x040fe200078e00ff */
[----:B------:R-:W-:Y:S02]  /*5e30*/  @!P0 LOP3.LUT R40, R40, 0xffff0000, RZ, 0xc0, !PT ;  /* 0xffff000028288812 */ /* 0x000fe400078ec0ff */
[----:B------:R-:W-:Y:S01]  /*5e40*/  @!P0 LOP3.LUT R52, R52, 0xffff0000, RZ, 0xc0, !PT ;  /* 0xffff000034348812 */ /* 0x000fe200078ec0ff */
[----:B------:R-:W-:Y:S01]  /*5e50*/  @!P0 FMUL.FTZ R198, R2, R9 ;  /* 0x0000000902c68220 */ /* 0x000fe20000410000 */
[----:B------:R-:W-:Y:S01]  /*5e60*/  @!P0 SHF.R.U64 R4, R4, 0x10, R5 ;  /* 0x0000001004048819 */ /* 0x000fe20000001205 */
[--C-:B------:R-:W-:Y:S01]  /*5e70*/  IMAD.MOV.U32 R5, RZ, RZ, R7.reuse ;  /* 0x000000ffff057224 */ /* 0x100fe200078e0007 */
[----:B------:R-:W-:Y:S02]  /*5e80*/  @!P0 SHF.R.U32.HI R7, RZ, 0x10, R7 ;  /* 0x00000010ff078819 */ /* 0x000fe40000011607 */
[----:B------:R-:W-:Y:S02]  /*5e90*/  @!P0 PRMT R3, R3, 0x5410, R4 ;  /* 0x0000541003038816 */ /* 0x000fe40000000004 */
[----:B------:R-:W-:Y:S01]  /*5ea0*/  @!P0 PRMT R8, R5, 0x5410, R7 ;  /* 0x0000541005088816 */ /* 0x000fe20000000007 */
[----:B------:R-:W-:Y:S01]  /*5eb0*/  @!P0 IMAD.U32 R5, R36, 0x10000, RZ ;  /* 0x0001000024058824 */ /* 0x000fe200078e00ff */
[----:B------:R-:W-:Y:S01]  /*5ec0*/  @!P0 SHF.L.U32 R7, R25, 0x10, RZ ;  /* 0x0000001019078819 */ /* 0x000fe200000006ff */
[----:B------:R-:W-:Y:S04]  /*5ed0*/  @!P0 IMAD.U32 R4, R3, 0x10000, RZ ;  /* 0x0001000003048824 */ /* 0x000fe800078e00ff */
[----:B------:R-:W-:Y:S02]  /*5ee0*/  @!P0 FMUL.FTZ R199, R7, R42 ;  /* 0x0000002a07c78220 */ /* 0x000fe40000410000 */
[-C--:B------:R-:W-:Y:S02]  /*5ef0*/  @!P0 FMUL.FTZ R2, R2, R4.reuse ;  /* 0x0000000402028220 */ /* 0x080fe40000410000 */
[----:B------:R-:W-:Y:S02]  /*5f00*/  @!P0 FFMA.FTZ R198, R37, R4, -R198 ;  /* 0x0000000425c68223 */ /* 0x000fe400000108c6 */
[-C--:B------:R-:W-:Y:S01]  /*5f10*/  @!P0 FMUL.FTZ R4, R7, R5.reuse ;  /* 0x0000000507048220 */ /* 0x080fe20000410000 */
[----:B------:R-:W-:Y:S01]  /*5f20*/  @!P0 LOP3.LUT R7, R24, 0xffff0000, RZ, 0xc0, !PT ;  /* 0xffff000018078812 */ /* 0x000fe200078ec0ff */
[----:B------:R-:W-:Y:S01]  /*5f30*/  @!P0 FFMA.FTZ R199, R43, R5, -R199 ;  /* 0x000000052bc78223 */ /* 0x000fe200000108c7 */
[----:B------:R-:W-:Y:S01]  /*5f40*/  @!P0 LOP3.LUT R5, R25, 0xffff0000, RZ, 0xc0, !PT ;  /* 0xffff000019058812 */ /* 0x000fe200078ec0ff */
[----:B------:R-:W-:Y:S01]  /*5f50*/  @!P0 FFMA.FTZ R2, R9, R37, R2 ;  /* 0x0000002509028223 */ /* 0x000fe20000010002 */
[----:B------:R-:W-:Y:S01]  /*5f60*/  @!P0 LOP3.LUT R9, R36, 0xffff0000, RZ, 0xc0, !PT ;  /* 0xffff000024098812 */ /* 0x000fe200078ec0ff */
[----:B------:R-:W-:Y:S01]  /*5f70*/  @!P0 FMUL.FTZ R206, R7, R40 ;  /* 0x0000002807ce8220 */ /* 0x000fe20000410000 */
[----:B------:R-:W-:Y:S01]  /*5f80*/  @!P0 LOP3.LUT R36, R3, 0xffff0000, RZ, 0xc0, !PT ;  /* 0xffff000003248812 */ /* 0x000fe200078ec0ff */
[----:B------:R-:W-:Y:S02]  /*5f90*/  @!P0 FMUL.FTZ R205, R5, R44 ;  /* 0x0000002c05cd8220 */ /* 0x000fe40000410000 */
[C---:B------:R-:W-:Y:S02]  /*5fa0*/  @!P0 IMAD.U32 R37, R26.reuse, 0x10000, RZ ;  /* 0x000100001a258824 */ /* 0x040fe400078e00ff */
[-C--:B------:R-:W-:Y:S02]  /*5fb0*/  @!P0 FMUL.FTZ R3, R7, R36.reuse ;  /* 0x0000002407038220 */ /* 0x080fe40000410000 */
[----:B------:R-:W-:Y:S01]  /*5fc0*/  @!P0 FFMA.FTZ R206, R41, R36, -R206 ;  /* 0x0000002429ce8223 */ /* 0x000fe200000108ce */
[----:B------:R-:W-:Y:S01]  /*5fd0*/  @!P0 LOP3.LUT R36, R26, 0xffff0000, RZ, 0xc0, !PT ;  /* 0xffff00001a248812 */ /* 0x000fe200078ec0ff */
[----:B------:R-:W-:Y:S02]  /*5fe0*/  @!P0 IMAD.U32 R7, R6, 0x10000, RZ ;  /* 0x0001000006078824 */ /* 0x000fe400078e00ff */
[-C--:B------:R-:W-:Y:S01]  /*5ff0*/  @!P0 FMUL.FTZ R5, R5, R9.reuse ;  /* 0x0000000905058220 */ /* 0x080fe20000410000 */
[----:B------:R-:W-:Y:S01]  /*6000*/  @!P0 F2FP.BF16.PACK_AB R198, R206, R198 ;  /* 0x000000c6cec6823e */ /* 0x000fe200000010ff */
[----:B------:R-:W-:Y:S01]  /*6010*/  @!P0 FFMA.FTZ R205, R45, R9, -R205 ;  /* 0x000000092dcd8223 */ /* 0x000fe200000108cd */
[----:B------:R-:W-:Y:S01]  /*6020*/  @!P0 LOP3.LUT R9, R6, 0xffff0000, RZ, 0xc0, !PT ;  /* 0xffff000006098812 */ /* 0x000fe200078ec0ff */
[C---:B------:R-:W-:Y:S01]  /*6030*/  @!P0 FMUL.FTZ R237, R37.reuse, R46 ;  /* 0x0000002e25ed8220 */ /* 0x040fe20000410000 */
[----:B------:R-:W-:Y:S01]  /*6040*/  @!P0 MOV R68, R198 ;  /* 0x000000c600448202 */ /* 0x000fe20000000f00 */
[----:B------:R-:W-:Y:S01]  /*6050*/  @!P0 FMUL.FTZ R6, R37, R7 ;  /* 0x0000000725068220 */ /* 0x000fe20000410000 */
[----:B------:R-:W-:Y:S01]  /*6060*/  @!P0 LOP3.LUT R37, R27, 0xffff0000, RZ, 0xc0, !PT ;  /* 0xffff00001b258812 */ /* 0x000fe200078ec0ff */
[C---:B------:R-:W-:Y:S01]  /*6070*/  @!P0 FMUL.FTZ R242, R36.reuse, R48 ;  /* 0x0000003024f28220 */ /* 0x040fe20000410000 */
[----:B------:R-:W-:Y:S01]  /*6080*/  @!P0 F2FP.BF16.PACK_AB R199, R205, R199 ;  /* 0x000000c7cdc7823e */ /* 0x000fe200000010ff */
[----:B------:R-:W-:Y:S02]  /*6090*/  @!P0 FFMA.FTZ R237, R47, R7, -R237 ;  /* 0x000000072fed8223 */ /* 0x000fe400000108ed */
[----:B------:R-:W-:Y:S01]  /*60a0*/  @!P0 FMUL.FTZ R7, R36, R9 ;  /* 0x0000000924078220 */ /* 0x000fe20000410000 */
[----:B------:R-:W-:Y:S01]  /*60b0*/  @!P0 LOP3.LUT R36, R8, 0xffff0000, RZ, 0xc0, !PT ;  /* 0xffff000008248812 */ /* 0x000fe200078ec0ff */
[----:B------:R-:W-:Y:S02]  /*60c0*/  @!P0 FFMA.FTZ R3, R40, R41, R3 ;  /* 0x0000002928038223 */ /* 0x000fe40000010003 */
[----:B------:R-:W-:Y:S02]  /*60d0*/  @!P0 FFMA.FTZ R242, R49, R9, -R242 ;  /* 0x0000000931f28223 */ /* 0x000fe400000108f2 */
[----:B------:R-:W-:Y:S01]  /*60e0*/  @!P0 IMAD.U32 R9, R8, 0x10000, RZ ;  /* 0x0001000008098824 */ /* 0x000fe200078e00ff */
[----:B------:R-:W-:Y:S01]  /*60f0*/  @!P0 F2FP.BF16.PACK_AB R2, R3, R2 ;  /* 0x000000020302823e */ /* 0x000fe200000010ff */
[----:B------:R-:W-:Y:S01]  /*6100*/  @!P0 FMUL.FTZ R243, R37, R52 ;  /* 0x0000003425f38220 */ /* 0x000fe20000410000 */
[----:B------:R-:W-:Y:S01]  /*6110*/  @!P0 F2FP.BF16.PACK_AB R237, R242, R237 ;  /* 0x000000edf2ed823e */ /* 0x000fe200000010ff */
[----:B------:R-:W-:Y:S02]  /*6120*/  @!P0 FFMA.FTZ R4, R42, R43, R4 ;  /* 0x0000002b2a048223 */ /* 0x000fe40000010004 */
[----:B------:R-:W-:Y:S02]  /*6130*/  @!P0 FFMA.FTZ R5, R44, R45, R5 ;  /* 0x0000002d2c058223 */ /* 0x000fe40000010005 */
[-C--:B------:R-:W-:Y:S02]  /*6140*/  @!P0 FMUL.FTZ R8, R38, R9.reuse ;  /* 0x0000000926088220 */ /* 0x080fe40000410000 */
[----:B------:R-:W-:Y:S01]  /*6150*/  @!P0 FFMA.FTZ R38, R51, R9, -R244 ;  /* 0x0000000933268223 */ /* 0x000fe200000108f4 */
[----:B------:R-:W-:Y:S01]  /*6160*/  @!P0 F2FP.BF16.PACK_AB R4, R5, R4 ;  /* 0x000000040504823e */ /* 0x000fe200000010ff */
[-C--:B------:R-:W-:Y:S02]  /*6170*/  @!P0 FFMA.FTZ R243, R53, R36.reuse, -R243 ;  /* 0x0000002435f38223 */ /* 0x080fe400000108f3 */
[----:B------:R-:W-:Y:S02]  /*6180*/  @!P0 FFMA.FTZ R6, R46, R47, R6 ;  /* 0x0000002f2e068223 */ /* 0x000fe40000010006 */
[----:B------:R-:W-:Y:S01]  /*6190*/  @!P0 FMUL.FTZ R9, R37, R36 ;  /* 0x0000002425098220 */ /* 0x000fe20000410000 */
[----:B------:R-:W-:Y:S01]  /*61a0*/  @!P0 F2FP.BF16.PACK_AB R38, R243, R38 ;  /* 0x00000026f326823e */ /* 0x000fe200000010ff */
[----:B------:R-:W-:Y:S02]  /*61b0*/  @!P0 FFMA.FTZ R7, R48, R49, R7 ;  /* 0x0000003130078223 */ /* 0x000fe40000010007 */
[----:B------:R-:W-:Y:S01]  /*61c0*/  @!P0 FFMA.FTZ R8, R50, R51, R8 ;  /* 0x0000003332088223 */ /* 0x000fe20000010008 */
[----:B------:R-:W-:Y:S01]  /*61d0*/  @!P0 MOV R71, R38 ;  /* 0x0000002600478202 */ /* 0x000fe20000000f00 */
[----:B------:R-:W-:Y:S01]  /*61e0*/  @!P0 FFMA.FTZ R9, R52, R53, R9 ;  /* 0x0000003534098223 */ /* 0x000fe20000010009 */
[----:B------:R-:W-:Y:S01]  /*61f0*/  @!P0 F2FP.BF16.PACK_AB R6, R7, R6 ;  /* 0x000000060706823e */ /* 0x000fe200000010ff */
[----:B------:R-:W-:Y:S02]  /*6200*/  @!P0 IMAD.MOV.U32 R69, RZ, RZ, R199 ;  /* 0x000000ffff458224 */ /* 0x000fe400078e00c7 */
        /* <DEDUP_REMOVED lines=8> */
.L_x_1614:
[----:B------:R-:W-:Y:S05]  /*6290*/  BSYNC B0 ;  /* 0x0000000000007941 */ /* 0x000fea0003800000 */
.L_x_1613:
[----:B------:R-:W-:Y:S01]  /*62a0*/  ISETP.GE.OR P1, PT, R220, R152, P6 ;  /* 0x00000098dc00720c */ /* 0x000fe20003726670 */
[----:B------:R-:W-:Y:S01]  /*62b0*/  @!UPT UIADD3 URZ, URZ, URZ, URZ ;  /* 0x0000003f3f3ff290 */ /* 0x000fe2000fffe03f */
[----:B------:R-:W-:Y:S11]  /*62c0*/  BSSY B0, `(.L_x_1615) ;  /* 0x0000071000007945 */ /* 0x000ff60003800000 */
[----:B------:R-:W-:-:S05]  /*62d0*/  @P1 BRA `(.L_x_1616) ;  /* 0x000006f000001947 */ /* 0x000fca0003800000 */
[----:B------:R-:W-:Y:S01]  /*62e0*/  IADD3 R3, P1, R180, R196, RZ ;  /* 0x000000c4b4037210 */ /* 0x000fe20007f3e0ff */
[----:B-1----:R-:W-:Y:S01]  /*62f0*/  LDS.128 R24, [R146+0x8100] ;  /* 0x0081000092187984 */ /* 0x002fe20000000c00 */
[--C-:B-----5:R-:W-:Y:S02]  /*6300*/  @!P0 SHF.R.U64 R6, R64, 0x10, R65.reuse ;  /* 0x0000001040068819 */ /* 0x120fe40000001241 */
[----:B------:R-:W-:Y:S01]  /*6310*/  @!P0 SHF.R.U32.HI R7, RZ, 0x10, R65 ;  /* 0x00000010ff078819 */ /* 0x000fe20000011641 */
[----:B------:R-:W-:Y:S01]  /*6320*/  IMAD.X R2, R153, 0x1, R130, P1 ;  /* 0x0000000199027824 */ /* 0x000fe200008e0682 */
[-C--:B------:R-:W-:Y:S02]  /*6330*/  IADD3 R5, P2, P1, R168, R3.reuse, R151 ;  /* 0x00000003a8057210 */ /* 0x080fe4000795e097 */
[----:B------:R-:W-:Y:S01]  /*6340*/  @!P0 SHF.R.U64 R8, R66, 0x10, R67 ;  /* 0x0000001042088819 */ /* 0x000fe20000001243 */
[----:B------:R-:W1:Y:S01]  /*6350*/  LDS.128 R48, [R147+0x8100] ;  /* 0x0081000093307984 */ /* 0x000e620000000c00 */
[-C--:B------:R-:W-:Y:S02]  /*6360*/  IADD3.X R4, R107, R2.reuse, R141, P2, P1 ;  /* 0x000000026b047210 */ /* 0x080fe400017e248d */
[----:B------:R-:W-:Y:S02]  /*6370*/  ISETP.GE.AND P1, PT, R150, c[0x0][0x1d4], PT ;  /* 0x0000750096007a0c */ /* 0x000fe40003f26270 */
[C---:B------:R-:W-:Y:S02]  /*6380*/  @!P0 PRMT R41, R74.reuse, 0x5410, R8 ;  /* 0x000054104a298816 */ /* 0x040fe40000000008 */
[----:B------:R-:W-:Y:S04]  /*6390*/  @!P0 SHF.R.U32.HI R9, RZ, 0x10, R67 ;  /* 0x00000010ff098819 */ /* 0x000fe80000011643 */
[----:B------:R-:W-:Y:S04]  /*63a0*/  @!P0 PRMT R38, R74, 0x5432, R9 ;  /* 0x000054324a268816 */ /* 0x000fe80000000009 */
[C---:B------:R-:W-:Y:S01]  /*63b0*/  @!P0 LOP3.LUT R45, R38.reuse, 0xffff0000, RZ, 0xc0, !PT ;  /* 0xffff0000262d8812 */ /* 0x040fe200078ec0ff */
[----:B------:R-:W-:Y:S01]  /*63c0*/  @!P0 IMAD.U32 R43, R38, 0x10000, RZ ;  /* 0x00010000262b8824 */ /* 0x000fe200078e00ff */
[----:B------:R-:W-:Y:S01]  /*63d0*/  @!P1 IADD3 R3, P3, P2, R168, R3, R150 ;  /* 0x00000003a8039210 */ /* 0x000fe20007a7e096 */
[C---:B------:R-:W-:Y:S01]  /*63e0*/  @!P0 IMAD.U32 R38, R41.reuse, 0x10000, RZ ;  /* 0x0001000029268824 */ /* 0x040fe200078e00ff */
[----:B------:R-:W-:Y:S02]  /*63f0*/  @!P0 LOP3.LUT R41, R41, 0xffff0000, RZ, 0xc0, !PT ;  /* 0xffff000029298812 */ /* 0x000fe400078ec0ff */
[----:B------:R-:W-:Y:S02]  /*6400*/  @!P1 IADD3.X R2, R107, R2, R140, P3, P2 ;  /* 0x000000026b029210 */ /* 0x000fe40001fe448c */
[C---:B------:R-:W-:Y:S04]  /*6410*/  LEA R70, P2, R5.reuse, c[0x0][0x1c8], 0x1 ;  /* 0x0000720005467a11 */ /* 0x040fe800078408ff */
[----:B------:R-:W-:Y:S02]  /*6420*/  LEA.HI.X R71, R5, c[0x0][0x1cc], R4, 0x1, P2 ;  /* 0x0000730005477a11 */ /* 0x000fe400010f0c04 */
[C---:B------:R-:W-:Y:S02]  /*6430*/  @!P1 LEA R68, P2, R3.reuse, c[0x0][0x1c8], 0x1 ;  /* 0x0000720003449a11 */ /* 0x040fe400078408ff */
[----:B------:R-:W-:Y:S02]  /*6440*/  @!P0 SHF.R.U32.HI R4, RZ, 0x10, R31 ;  /* 0x00000010ff048819 */ /* 0x000fe4000001161f */
[----:B------:R-:W-:Y:S02]  /*6450*/  @!P1 LEA.HI.X R69, R3, c[0x0][0x1cc], R2, 0x1, P2 ;  /* 0x0000730003459a11 */ /* 0x000fe400010f0c02 */
[--C-:B------:R-:W-:Y:S02]  /*6460*/  @!P0 SHF.R.U64 R2, R28, 0x10, R29.reuse ;  /* 0x000000101c028819 */ /* 0x100fe4000000121d */
[----:B------:R-:W-:Y:S02]  /*6470*/  @!P0 SHF.R.U32.HI R3, RZ, 0x10, R29 ;  /* 0x00000010ff038819 */ /* 0x000fe4000001161d */
[----:B------:R-:W-:Y:S01]  /*6480*/  @!P0 SHF.R.U64 R5, R30, 0x10, R31 ;  /* 0x000000101e058819 */ /* 0x000fe2000000121f */
[----:B-1----:R-:W-:Y:S01]  /*6490*/  @!P0 IMAD.U32 R29, R48, 0x10000, RZ ;  /* 0x00010000301d8824 */ /* 0x002fe200078e00ff */
[----:B------:R-:W-:Y:S01]  /*64a0*/  @!P0 SHF.L.U32 R8, R25, 0x10, RZ ;  /* 0x0000001019088819 */ /* 0x000fe200000006ff */
[----:B------:R-:W-:Y:S01]  /*64b0*/  @!P0 IMAD.U32 R44, R51, 0x10000, RZ ;  /* 0x00010000332c8824 */ /* 0x000fe200078e00ff */
[----:B------:R-:W-:Y:S01]  /*64c0*/  @!P0 LOP3.LUT R37, R49, 0xffff0000, RZ, 0xc0, !PT ;  /* 0xffff000031258812 */ /* 0x000fe200078ec0ff */
[C---:B------:R-:W-:Y:S01]  /*64d0*/  @!P0 IMAD.U32 R40, R50.reuse, 0x10000, RZ ;  /* 0x0001000032288824 */ /* 0x040fe200078e00ff */
[----:B------:R-:W-:Y:S02]  /*64e0*/  @!P0 LOP3.LUT R46, R51, 0xffff0000, RZ, 0xc0, !PT ;  /* 0xffff0000332e8812 */ /* 0x000fe400078ec0ff */
[----:B------:R-:W-:Y:S02]  /*64f0*/  @!P0 LOP3.LUT R42, R50, 0xffff0000, RZ, 0xc0, !PT ;  /* 0xffff0000322a8812 */ /* 0x000fe400078ec0ff */
[----:B------:R-:W-:Y:S02]  /*6500*/  @!P0 PRMT R31, R75, 0x5410, R7 ;  /* 0x000054104b1f8816 */ /* 0x000fe40000000007 */
[C---:B------:R-:W-:Y:S02]  /*6510*/  @!P0 PRMT R7, R35.reuse, 0x5410, R4 ;  /* 0x0000541023078816 */ /* 0x040fe40000000004 */
[----:B------:R-:W-:Y:S01]  /*6520*/  @!P0 PRMT R28, R35, 0x5432, R5 ;  /* 0x00005432231c8816 */ /* 0x000fe20000000005 */
[----:B------:R-:W-:Y:S01]  /*6530*/  @!P0 IMAD.U32 R35, R49, 0x10000, RZ ;  /* 0x0001000031238824 */ /* 0x000fe200078e00ff */
[----:B------:R-:W-:Y:S02]  /*6540*/  @!P0 LOP3.LUT R36, R31, 0xffff0000, RZ, 0xc0, !PT ;  /* 0xffff00001f248812 */ /* 0x000fe400078ec0ff */
[----:B------:R-:W-:Y:S02]  /*6550*/  @!P0 PRMT R30, R75, 0x5432, R6 ;  /* 0x000054324b1e8816 */ /* 0x000fe40000000006 */
[----:B------:R-:W-:Y:S01]  /*6560*/  @!P0 PRMT R6, R34, 0x5432, R2 ;  /* 0x0000543222068816 */ /* 0x000fe20000000002 */
[----:B------:R-:W-:Y:S01]  /*6570*/  @!P0 IMAD.U32 R2, R24, 0x10000, RZ ;  /* 0x0001000018028824 */ /* 0x000fe200078e00ff */
[----:B------:R-:W-:Y:S01]  /*6580*/  @!P0 PRMT R3, R34, 0x5410, R3 ;  /* 0x0000541022038816 */ /* 0x000fe20000000003 */
[C---:B------:R-:W-:Y:S01]  /*6590*/  @!P0 IMAD.U32 R9, R30.reuse, 0x10000, RZ ;  /* 0x000100001e098824 */ /* 0x040fe200078e00ff */
[----:B------:R-:W-:Y:S01]  /*65a0*/  @!P0 LOP3.LUT R30, R30, 0xffff0000, RZ, 0xc0, !PT ;  /* 0xffff00001e1e8812 */ /* 0x000fe200078ec0ff */
[----:B------:R-:W-:Y:S01]  /*65b0*/  @!P0 IMAD.U32 R34, R31, 0x10000, RZ ;  /* 0x000100001f228824 */ /* 0x000fe200078e00ff */
[----:B------:R-:W-:Y:S01]  /*65c0*/  @!P0 LOP3.LUT R31, R48, 0xffff0000, RZ, 0xc0, !PT ;  /* 0xffff0000301f8812 */ /* 0x000fe200078ec0ff */
[C---:B------:R-:W-:Y:S01]  /*65d0*/  @!P0 IMAD.U32 R4, R6.reuse, 0x10000, RZ ;  /* 0x0001000006048824 */ /* 0x040fe200078e00ff */
[----:B------:R-:W-:Y:S01]  /*65e0*/  @!P0 LOP3.LUT R6, R6, 0xffff0000, RZ, 0xc0, !PT ;  /* 0xffff000006068812 */ /* 0x000fe200078ec0ff */
[C---:B------:R-:W-:Y:S01]  /*65f0*/  @!P0 IMAD.U32 R5, R3.reuse, 0x10000, RZ ;  /* 0x0001000003058824 */ /* 0x040fe200078e00ff */
[----:B------:R-:W-:Y:S01]  /*6600*/  @!P0 LOP3.LUT R3, R3, 0xffff0000, RZ, 0xc0, !PT ;  /* 0xffff000003038812 */ /* 0x000fe200078ec0ff */
[----:B------:R-:W-:Y:S02]  /*6610*/  @!P0 FMUL.FTZ R47, R2, R9 ;  /* 0x00000009022f8220 */ /* 0x000fe40000410000 */
        /* <DEDUP_REMOVED lines=11> */
[C---:B------:R-:W-:Y:S02]  /*66d0*/  @!P0 FMUL.FTZ R53, R5.reuse, R36 ;  /* 0x0000002405358220 */ /* 0x040fe40000410000 */
[-C--:B------:R-:W-:Y:S02]  /*66e0*/  @!P0 FMUL.FTZ R5, R5, R3.reuse ;  /* 0x0000000305058220 */ /* 0x080fe40000410000 */
[----:B------:R-:W-:Y:S02]  /*66f0*/  @!P0 FFMA.FTZ R53, R37, R3, -R53 ;  /* 0x0000000325358223 */ /* 0x000fe40000010835 */
[-C--:B------:R-:W-:Y:S01]  /*6700*/  @!P0 FMUL.FTZ R3, R8, R6.reuse ;  /* 0x0000000608038220 */ /* 0x080fe20000410000 */
[----:B------:R-:W-:Y:S01]  /*6710*/  @!P0 SHF.L.U32 R8, R27, 0x10, RZ ;  /* 0x000000101b088819 */ /* 0x000fe200000006ff */
[----:B------:R-:W-:Y:S01]  /*6720*/  @!P0 FFMA.FTZ R64, R31, R6, -R64 ;  /* 0x000000061f408223 */ /* 0x000fe20000010840 */
[----:B------:R-:W-:Y:S01]  /*6730*/  @!P0 F2FP.BF16.PACK_AB R52, R53, R52 ;  /* 0x000000343534823e */ /* 0x000fe200000010ff */
[C---:B------:R-:W-:Y:S01]  /*6740*/  @!P0 IMAD.U32 R6, R7.reuse, 0x10000, RZ ;  /* 0x0001000007068824 */ /* 0x040fe200078e00ff */
[----:B------:R-:W-:Y:S01]  /*6750*/  @!P0 LOP3.LUT R7, R7, 0xffff0000, RZ, 0xc0, !PT ;  /* 0xffff000007078812 */ /* 0x000fe200078ec0ff */
[----:B------:R-:W-:Y:S01]  /*6760*/  @!P0 FMUL.FTZ R65, R8, R43 ;  /* 0x0000002b08418220 */ /* 0x000fe20000410000 */
[----:B------:R-:W-:Y:S01]  /*6770*/  @!P0 MOV R49, R52 ;  /* 0x0000003400318202 */ /* 0x000fe20000000f00 */
[C---:B------:R-:W-:Y:S01]  /*6780*/  @!P0 FMUL.FTZ R66, R9.reuse, R45 ;  /* 0x0000002d09428220 */ /* 0x040fe20000410000 */
[----:B------:R-:W-:Y:S01]  /*6790*/  @!P0 F2FP.BF16.PACK_AB R47, R64, R47 ;  /* 0x0000002f402f823e */ /* 0x000fe200000010ff */
[-C--:B------:R-:W-:Y:S02]  /*67a0*/  @!P0 FMUL.FTZ R8, R8, R6.reuse ;  /* 0x0000000608088220 */ /* 0x080fe40000410000 */
[----:B------:R-:W-:Y:S01]  /*67b0*/  @!P0 FFMA.FTZ R65, R44, R6, -R65 ;  /* 0x000000062c418223 */ /* 0x000fe20000010841 */
[----:B------:R-:W-:Y:S01]  /*67c0*/  @!P0 SHF.L.U32 R6, R26, 0x10, RZ ;  /* 0x000000101a068819 */ /* 0x000fe200000006ff */
[-C--:B------:R-:W-:Y:S02]  /*67d0*/  @!P0 FMUL.FTZ R9, R9, R7.reuse ;  /* 0x0000000709098220 */ /* 0x080fe40000410000 */
[----:B------:R-:W-:Y:S02]  /*67e0*/  @!P0 FFMA.FTZ R66, R46, R7, -R66 ;  /* 0x000000072e428223 */ /* 0x000fe40000010842 */
[C---:B------:R-:W-:Y:S01]  /*67f0*/  @!P0 IMAD.U32 R7, R28.reuse, 0x10000, RZ ;  /* 0x000100001c078824 */ /* 0x040fe200078e00ff */
[----:B------:R-:W-:Y:S01]  /*6800*/  @!P0 LOP3.LUT R28, R28, 0xffff0000, RZ, 0xc0, !PT ;  /* 0xffff00001c1c8812 */ /* 0x000fe200078ec0ff */
[----:B------:R-:W-:Y:S01]  /*6810*/  @!P0 FMUL.FTZ R74, R6, R38 ;  /* 0x00000026064a8220 */ /* 0x000fe20000410000 */
[----:B------:R-:W-:Y:S01]  /*6820*/  @!P0 F2FP.BF16.PACK_AB R65, R66, R65 ;  /* 0x000000414241823e */ /* 0x000fe200000010ff */
[----:B------:R-:W-:Y:S02]  /*6830*/  @!P0 FMUL.FTZ R67, R29, R41 ;  /* 0x000000291d438220 */ /* 0x000fe40000410000 */
[----:B------:R-:W-:Y:S02]  /*6840*/  @!P0 FFMA.FTZ R3, R30, R31, R3 ;  /* 0x0000001f1e038223 */ /* 0x000fe40000010003 */
[----:B------:R-:W-:Y:S02]  /*6850*/  @!P0 FMUL.FTZ R6, R6, R7 ;  /* 0x0000000706068220 */ /* 0x000fe40000410000 */
[----:B------:R-:W-:Y:S01]  /*6860*/  @!P0 FFMA.FTZ R4, R34, R35, R4 ;  /* 0x0000002322048223 */ /* 0x000fe20000010004 */
[----:B------:R-:W-:Y:S01]  /*6870*/  @!P0 F2FP.BF16.PACK_AB R2, R3, R2 ;  /* 0x000000020302823e */ /* 0x000fe200000010ff */
[----:B------:R-:W-:Y:S02]  /*6880*/  @!P0 FFMA.FTZ R74, R40, R7, -R74 ;  /* 0x00000007284a8223 */ /* 0x000fe4000001084a */
[-C--:B------:R-:W-:Y:S02]  /*6890*/  @!P0 FMUL.FTZ R7, R29, R28.reuse ;  /* 0x0000001c1d078220 */ /* 0x080fe40000410000 */
[----:B------:R-:W-:Y:S02]  /*68a0*/  @!P0 FFMA.FTZ R67, R42, R28, -R67 ;  /* 0x0000001c2a438223 */ /* 0x000fe40000010843 */
[----:B------:R-:W-:Y:S02]  /*68b0*/  @!P0 FFMA.FTZ R5, R36, R37, R5 ;  /* 0x0000002524058223 */ /* 0x000fe40000010005 */
[----:B------:R-:W-:Y:S01]  /*68c0*/  @!P0 FFMA.FTZ R6, R38, R40, R6 ;  /* 0x0000002826068223 */ /* 0x000fe20000010006 */
[----:B------:R-:W-:Y:S01]  /*68d0*/  @!P0 F2FP.BF16.PACK_AB R67, R67, R74 ;  /* 0x0000004a4343823e */ /* 0x000fe200000010ff */
[----:B------:R-:W-:Y:S01]  /*68e0*/  @!P0 FFMA.FTZ R7, R41, R42, R7 ;  /* 0x0000002a29078223 */ /* 0x000fe20000010007 */
[----:B------:R-:W-:Y:S01]  /*68f0*/  @!P0 F2FP.BF16.PACK_AB R4, R5, R4 ;  /* 0x000000040504823e */ /* 0x000fe200000010ff */
[----:B------:R-:W-:Y:S02]  /*6900*/  @!P0 FFMA.FTZ R8, R43, R44, R8 ;  /* 0x0000002c2b088223 */ /* 0x000fe40000010008 */
[----:B------:R-:W-:Y:S01]  /*6910*/  @!P0 FFMA.FTZ R9, R45, R46, R9 ;  /* 0x0000002e2d098223 */ /* 0x000fe20000010009 */
[----:B------:R-:W-:Y:S01]  /*6920*/  @!P0 F2FP.BF16.PACK_AB R6, R7, R6 ;  /* 0x000000060706823e */ /* 0x000fe200000010ff */
[----:B------:R-:W-:Y:S01]  /*6930*/  @!P0 IMAD.MOV.U32 R48, RZ, RZ, R47 ;  /* 0x000000ffff308224 */ /* 0x000fe200078e002f */
[----:B------:R-:W-:Y:S01]  /*6940*/  @!P0 MOV R25, R4 ;  /* 0x0000000400198202 */ /* 0x000fe20000000f00 */
[----:B------:R-:W-:Y:S01]  /*6950*/  @!P0 IMAD.MOV.U32 R50, RZ, RZ, R67 ;  /* 0x000000ffff328224 */ /* 0x000fe200078e0043 */
[----:B------:R-:W-:Y:S01]  /*6960*/  @!P0 F2FP.BF16.PACK_AB R8, R9, R8 ;  /* 0x000000080908823e */ /* 0x000fe200000010ff */
[----:B------:R-:W-:Y:S02]  /*6970*/  @!P0 IMAD.MOV.U32 R51, RZ, RZ, R65 ;  /* 0x000000ffff338224 */ /* 0x000fe400078e0041 */
[----:B------:R-:W-:Y:S02]  /*6980*/  @!P0 IMAD.MOV.U32 R24, RZ, RZ, R2 ;  /* 0x000000ffff188224 */ /* 0x000fe400078e0002 */
[----:B------:R-:W-:Y:S01]  /*6990*/  @!P0 IMAD.MOV.U32 R26, RZ, RZ, R6 ;  /* 0x000000ffff1a8224 */ /* 0x000fe200078e0006 */
[----:B------:R1:W-:Y:S01]  /*69a0*/  STG.E.128 [R70.64], R48 ;  /* 0x0000003046007986 */ /* 0x0003e2000c101d0a */
[----:B------:R-:W-:Y:S07]  /*69b0*/  @!P0 IMAD.MOV.U32 R27, RZ, RZ, R8 ;  /* 0x000000ffff1b8224 */ /* 0x000fee00078e0008 */
[----:B------:R1:W-:Y:S02]  /*69c0*/  @!P1 STG.E.128 [R68.64], R24 ;  /* 0x0000001844009986 */ /* 0x0003e4000c101d0a */
.L_x_1616:
[----:B------:R-:W-:Y:S05]  /*69d0*/  BSYNC B0 ;  /* 0x0000000000007941 */ /* 0x000fea0003800000 */
.L_x_1615:
        /* <DEDUP_REMOVED lines=12> */
[CC--:B------:R-:W-:Y:S02]  /*6aa0*/  IADD3.X R4, R107.reuse, R2.reuse, R141, P2, P1 ;  /* 0x000000026b047210 */ /* 0x0c0fe400017e248d */
[----:B------:R-:W-:Y:S02]  /*6ab0*/  ISETP.GE.AND P1, PT, R150, c[0x0][0x1d4], PT ;  /* 0x0000750096007a0c */ /* 0x000fe40003f26270 */
[----:B------:R-:W-:Y:S02]  /*6ac0*/  @!P0 PRMT R34, R72, 0x5410, R8 ;  /* 0x0000541048228816 */ /* 0x000fe40000000008 */
[----:B------:R-:W-:Y:S09]  /*6ad0*/  @!P0 SHF.R.U32.HI R9, RZ, 0x10, R63 ;  /* 0x00000010ff098819 */ /* 0x000ff2000001163f */
[----:B------:R-:W-:Y:S04]  /*6ae0*/  @!P1 IADD3 R3, P3, P2, R168, R3, R150 ;  /* 0x00000003a8039210 */ /* 0x000fe80007a7e096 */
        /* <DEDUP_REMOVED lines=11> */
[C---:B------:R-:W-:Y:S01]  /*6ba0*/  @!P0 IMAD.U32 R29, R45.reuse, 0x10000, RZ ;  /* 0x000100002d1d8824 */ /* 0x040fe200078e00ff */
[----:B------:R-:W-:Y:S01]  /*6bb0*/  @!P0 LOP3.LUT R31, R45, 0xffff0000, RZ, 0xc0, !PT ;  /* 0xffff00002d1f8812 */ /* 0x000fe200078ec0ff */
[C---:B------:R-:W-:Y:S01]  /*6bc0*/  @!P0 IMAD.U32 R37, R47.reuse, 0x10000, RZ ;  /* 0x000100002f258824 */ /* 0x040fe200078e00ff */
[----:B------:R-:W-:Y:S02]  /*6bd0*/  @!P0 LOP3.LUT R40, R47, 0xffff0000, RZ, 0xc0, !PT ;  /* 0xffff00002f288812 */ /* 0x000fe400078ec0ff */
[C---:B------:R-:W-:Y:S02]  /*6be0*/  @!P0 LOP3.LUT R35, R46.reuse, 0xffff0000, RZ, 0xc0, !PT ;  /* 0xffff00002e238812 */ /* 0x040fe400078ec0ff */
[----:B------:R-:W-:Y:S02]  /*6bf0*/  @!P0 PRMT R23, R73, 0x5410, R7 ;  /* 0x0000541049178816 */ /* 0x000fe40000000007 */
[C---:B------:R-:W-:Y:S02]  /*6c00*/  @!P0 PRMT R7, R33.reuse, 0x5410, R4 ;  /* 0x0000541021078816 */ /* 0x040fe40000000004 */
[----:B------:R-:W-:Y:S01]  /*6c10*/  @!P0 PRMT R20, R33, 0x5432, R5 ;  /* 0x0000543221148816 */ /* 0x000fe20000000005 */
[C---:B------:R-:W-:Y:S01]  /*6c20*/  @!P0 IMAD.U32 R28, R23.reuse, 0x10000, RZ ;  /* 0x00010000171c8824 */ /* 0x040fe200078e00ff */
[----:B------:R-:W-:Y:S01]  /*6c30*/  @!P0 LOP3.LUT R30, R23, 0xffff0000, RZ, 0xc0, !PT ;  /* 0xffff0000171e8812 */ /* 0x000fe200078ec0ff */
[----:B------:R-:W-:Y:S01]  /*6c40*/  @!P0 IMAD.U32 R33, R46, 0x10000, RZ ;  /* 0x000100002e218824 */ /* 0x000fe200078e00ff */
[----:B------:R-:W-:Y:S01]  /*6c50*/  @!P0 LOP3.LUT R23, R44, 0xffff0000, RZ, 0xc0, !PT ;  /* 0xffff00002c178812 */ /* 0x000fe200078ec0ff */
[----:B------:R-:W-:Y:S01]  /*6c60*/  @!P0 FMUL.FTZ R48, R8, R28 ;  /* 0x0000001c08308220 */ /* 0x000fe20000410000 */
[----:B------:R-:W-:Y:S02]  /*6c70*/  @!P0 PRMT R22, R73, 0x5432, R6 ;  /* 0x0000543249168816 */ /* 0x000fe40000000006 */
[----:B------:R-:W-:Y:S01]  /*6c80*/  @!P0 PRMT R6, R32, 0x5432, R2 ;  /* 0x0000543220068816 */ /* 0x000fe20000000002 */
[----:B------:R-:W-:Y:S01]  /*6c90*/  @!P0 IMAD.U32 R2, R24, 0x10000, RZ ;  /* 0x0001000018028824 */ /* 0x000fe200078e00ff */
[----:B------:R-:W-:Y:S02]  /*6ca0*/  @!P0 PRMT R3, R32, 0x5410, R3 ;  /* 0x0000541020038816 */ /* 0x000fe40000000003 */
[----:B------:R-:W-:Y:S01]  /*6cb0*/  @!P0 PRMT R32, R72, 0x5432, R9 ;  /* 0x0000543248208816 */ /* 0x000fe20000000009 */
[C---:B------:R-:W-:Y:S01]  /*6cc0*/  @!P0 IMAD.U32 R9, R22.reuse, 0x10000, RZ ;  /* 0x0001000016098824 */ /* 0x040fe200078e00ff */
[----:B------:R-:W-:Y:S01]  /*6cd0*/  @!P0 LOP3.LUT R22, R22, 0xffff0000, RZ, 0xc0, !PT ;  /* 0xffff000016168812 */ /* 0x000fe200078ec0ff */
[C---:B------:R-:W-:Y:S01]  /*6ce0*/  @!P0 IMAD.U32 R4, R6.reuse, 0x10000, RZ ;  /* 0x0001000006048824 */ /* 0x040fe200078e00ff */
[----:B------:R-:W-:Y:S01]  /*6cf0*/  @!P0 LOP3.LUT R6, R6, 0xffff0000, RZ, 0xc0, !PT ;  /* 0xffff000006068812 */ /* 0x000fe200078ec0ff */
[C---:B------:R-:W-:Y:S01]  /*6d00*/  @!P0 IMAD.U32 R5, R3.reuse, 0x10000, RZ ;  /* 0x0001000003058824 */ /* 0x040fe200078e00ff */
[----:B------:R-:W-:Y:S01]  /*6d10*/  @!P0 LOP3.LUT R3, R3, 0xffff0000, RZ, 0xc0, !PT ;  /* 0xffff000003038812 */ /* 0x000fe200078ec0ff */
[----:B------:R-:W-:Y:S01]  /*6d20*/  @!P0 FMUL.FTZ R41, R2, R9 ;  /* 0x0000000902298220 */ /* 0x000fe20000410000 */
[----:B------:R-:W-:Y:S01]  /*6d30*/  @!P0 LOP3.LUT R38, R32, 0xffff0000, RZ, 0xc0, !PT ;  /* 0xffff000020268812 */ /* 0x000fe200078ec0ff */
[-C--:B------:R-:W-:Y:S02]  /*6d40*/  @!P0 FMUL.FTZ R2, R2, R4.reuse ;  /* 0x0000000402028220 */ /* 0x080fe40000410000 */
[----:B------:R-:W-:Y:S02]  /*6d50*/  @!P0 FFMA.FTZ R41, R21, R4, -R41 ;  /* 0x0000000415298223 */ /* 0x000fe40000010829 */
[-C--:B------:R-:W-:Y:S01]  /*6d60*/  @!P0 FMUL.FTZ R4, R8, R5.reuse ;  /* 0x0000000508048220 */ /* 0x080fe20000410000 */
[----:B------:R-:W-:Y:S01]  /*6d70*/  @!P0 LOP3.LUT R8, R24, 0xffff0000, RZ, 0xc0, !PT ;  /* 0xffff000018088812 */ /* 0x000fe200078ec0ff */
[----:B------:R-:W-:Y:S01]  /*6d80*/  @!P0 FFMA.FTZ R48, R29, R5, -R48 ;  /* 0x000000051d308223 */ /* 0x000fe20000010830 */
[----:B------:R-:W-:Y:S01]  /*6d90*/  @!P0 LOP3.LUT R5, R25, 0xffff0000, RZ, 0xc0, !PT ;  /* 0xffff000019058812 */ /* 0x000fe200078ec0ff */
[----:B------:R-:W-:Y:S02]  /*6da0*/  @!P0 IMAD.U32 R36, R32, 0x10000, RZ ;  /* 0x0001000020248824 */ /* 0x000fe400078e00ff */
[C---:B------:R-:W-:Y:S02]  /*6db0*/  @!P0 FMUL.FTZ R52, R8.reuse, R22 ;  /* 0x0000001608348220 */ /* 0x040fe40000410000 */
[C---:B------:R-:W-:Y:S02]  /*6dc0*/  @!P0 FMUL.FTZ R49, R5.reuse, R30 ;  /* 0x0000001e05318220 */ /* 0x040fe40000410000 */
[-C--:B------:R-:W-:Y:S02]  /*6dd0*/  @!P0 FMUL.FTZ R5, R5, R3.reuse ;  /* 0x0000000305058220 */ /* 0x080fe40000410000 */
[----:B------:R-:W-:Y:S02]  /*6de0*/  @!P0 FFMA.FTZ R49, R31, R3, -R49 ;  /* 0x000000031f318223 */ /* 0x000fe40000010831 */
[-C--:B------:R-:W-:Y:S01]  /*6df0*/  @!P0 FMUL.FTZ R3, R8, R6.reuse ;  /* 0x0000000608038220 */ /* 0x080fe20000410000 */
[----:B------:R-:W-:Y:S01]  /*6e00*/  @!P0 SHF.L.U32 R8, R27, 0x10, RZ ;  /* 0x000000101b088819 */ /* 0x000fe200000006ff */
[----:B------:R-:W-:Y:S01]  /*6e10*/  @!P0 FFMA.FTZ R2, R9, R21, R2 ;  /* 0x0000001509028223 */ /* 0x000fe20000010002 */
[----:B------:R-:W-:Y:S01]  /*6e20*/  @!P0 LOP3.LUT R9, R27, 0xffff0000, RZ, 0xc0, !PT ;  /* 0xffff00001b098812 */ /* 0x000fe200078ec0ff */
[----:B------:R-:W-:Y:S01]  /*6e30*/  @!P0 FFMA.FTZ R52, R23, R6, -R52 ;  /* 0x0000000617348223 */ /* 0x000fe20000010834 */
[----:B------:R-:W-:Y:S01]  /*6e40*/  @!P0 LOP3.LUT R21, R26, 0xffff0000, RZ, 0xc0, !PT ;  /* 0xffff00001a158812 */ /* 0x000fe200078ec0ff */
[----:B------:R-:W-:Y:S01]  /*6e50*/  @!P0 IMAD.U32 R6, R7, 0x10000, RZ ;  /* 0x0001000007068824 */ /* 0x000fe200078e00ff */
[----:B------:R-:W-:Y:S01]  /*6e60*/  @!P0 F2FP.BF16.PACK_AB R48, R49, R48 ;  /* 0x000000303130823e */ /* 0x000fe200000010ff */
[C---:B------:R-:W-:Y:S01]  /*6e70*/  @!P0 FMUL.FTZ R53, R8.reuse, R36 ;  /* 0x0000002408358220 */ /* 0x040fe20000410000 */
[----:B------:R-:W-:Y:S01]  /*6e80*/  @!P0 LOP3.LUT R7, R7, 0xffff0000, RZ, 0xc0, !PT ;  /* 0xffff000007078812 */ /* 0x000fe200078ec0ff */
[----:B------:R-:W-:Y:S01]  /*6e90*/  @!P0 FMUL.FTZ R60, R9, R38 ;  /* 0x00000026093c8220 */ /* 0x000fe20000410000 */
[----:B------:R-:W-:Y:S01]  /*6ea0*/  @!P0 MOV R45, R48 ;  /* 0x00000030002d8202 */ /* 0x000fe20000000f00 */
[-C--:B------:R-:W-:Y:S01]  /*6eb0*/  @!P0 FMUL.FTZ R8, R8, R6.reuse ;  /* 0x0000000608088220 */ /* 0x080fe20000410000 */
[----:B------:R-:W-:Y:S01]  /*6ec0*/  @!P0 F2FP.BF16.PACK_AB R41, R52, R41 ;  /* 0x000000293429823e */ /* 0x000fe200000010ff */
[----:B------:R-:W-:Y:S01]  /*6ed0*/  @!P0 FFMA.FTZ R53, R37, R6, -R53 ;  /* 0x0000000625358223 */ /* 0x000fe20000010835 */
[----:B------:R-:W-:Y:S01]  /*6ee0*/  @!P0 SHF.L.U32 R6, R26, 0x10, RZ ;  /* 0x000000101a068819 */ /* 0x000fe200000006ff */
[C---:B------:R-:W-:Y:S01]  /*6ef0*/  @!P0 IMAD.U32 R32, R34.reuse, 0x10000, RZ ;  /* 0x0001000022208824 */ /* 0x040fe200078e00ff */
[----:B------:R-:W-:Y:S01]  /*6f00*/  @!P0 LOP3.LUT R34, R34, 0xffff0000, RZ, 0xc0, !PT ;  /* 0xffff000022228812 */ /* 0x000fe200078ec0ff */
        /* <DEDUP_REMOVED lines=32> */
.L_x_1618:
[----:B------:R-:W-:Y:S05]  /*7110*/  BSYNC B0 ;  /* 0x0000000000007941 */ /* 0x000fea0003800000 */
.L_x_1617:
[----:B------:R-:W-:Y:S05]  /*7120*/  IADD3 R196, P1, R176, R196, RZ ;  /* 0x000000c4b0c47210 */ /* 0x000fea0007f3e0ff */
[----:B------:R-:W-:Y:S01]  /*7130*/  IMAD.X R153, R153, 0x1, R132, P1 ;  /* 0x0000000199997824 */ /* 0x000fe200008e0684 */
[----:B------:R-:W-:Y:S11]  /*7140*/  ISETP.GE.OR P1, PT, R218, R152, P6 ;  /* 0x00000098da00720c */ /* 0x000ff60003726670 */
[----:B------:R-:W-:Y:S02]  /*7150*/  @!UPT UIADD3 URZ, URZ, URZ, URZ ;  /* 0x0000003f3f3ff290 */ /* 0x000fe4000fffe03f */
[----:B------:R-:W-:-:S05]  /*7160*/  @P1 BRA `(.L_x_1610) ;  /* 0x000009b000001947 */ /* 0x000fca0003800000 */
[----:B-----5:R-:W-:Y:S01]  /*7170*/  @!P0 SHF.R.U32.HI R5, RZ, 0x10, R57 ;  /* 0x00000010ff058819 */ /* 0x020fe20000011639 */
[----:B------:R-:W2:Y:S01]  /*7180*/  LDS.128 R20, [R142+0x8100] ;  /* 0x008100008e147984 */ /* 0x000ea20000000c00 */
[----:B------:R-:W-:Y:S02]  /*7190*/  @!P0 SHF.R.U32.HI R2, RZ, 0x10, R17 ;  /* 0x00000010ff028819 */ /* 0x000fe40000011611 */
[----:B------:R-:W-:Y:S02]  /*71a0*/  @!P0 PRMT R29, R55, 0x5432, R5 ;  /* 0x00005432371d8816 */ /* 0x000fe40000000005 */
[----:B-1----:R-:W-:Y:S02]  /*71b0*/  IADD3 R25, P2, P1, R168, R196, R151 ;  /* 0x000000c4a8197210 */ /* 0x002fe4000795e097 */
[----:B------:R-:W-:Y:S01]  /*71c0*/  @!P0 PRMT R5, R14, 0x5410, R2 ;  /* 0x000054100e058816 */ /* 0x000fe20000000002 */
[----:B------:R-:W-:Y:S01]  /*71d0*/  @!P0 IMAD.U32 R27, R29, 0x10000, RZ ;  /* 0x000100001d1b8824 */ /* 0x000fe200078e00ff */
[----:B------:R-:W1:Y:S01]  /*71e0*/  LDS.128 R40, [R143+0x8100] ;  /* 0x008100008f287984 */ /* 0x000e620000000c00 */
[----:B------:R-:W-:Y:S02]  /*71f0*/  IADD3.X R24, R107, R153, R141, P2, P1 ;  /* 0x000000996b187210 */ /* 0x000fe400017e248d */
[C---:B------:R-:W-:Y:S02]  /*7200*/  LEA R52, P1, R25.reuse, c[0x0][0x1c8], 0x1 ;  /* 0x0000720019347a11 */ /* 0x040fe400078208ff */
[----:B------:R-:W-:Y:S02]  /*7210*/  @!P0 SHF.R.U32.HI R8, RZ, 0x10, R59 ;  /* 0x00000010ff088819 */ /* 0x000fe4000001163b */
[----:B------:R-:W-:Y:S02]  /*7220*/  LEA.HI.X R53, R25, c[0x0][0x1cc], R24, 0x1, P1 ;  /* 0x0000730019357a11 */ /* 0x000fe400008f0c18 */
[----:B------:R-:W-:Y:S01]  /*7230*/  @!P0 PRMT R31, R54, 0x5410, R8 ;  /* 0x00005410361f8816 */ /* 0x000fe20000000008 */
[C---:B------:R-:W-:Y:S01]  /*7240*/  @!P0 IMAD.U32 R8, R5.reuse, 0x10000, RZ ;  /* 0x0001000005088824 */ /* 0x040fe200078e00ff */
[----:B------:R-:W-:Y:S02]  /*7250*/  @!P0 LOP3.LUT R5, R5, 0xffff0000, RZ, 0xc0, !PT ;  /* 0xffff000005058812 */ /* 0x000fe400078ec0ff */
[----:B------:R-:W-:Y:S01]  /*7260*/  @!P0 LOP3.LUT R29, R29, 0xffff0000, RZ, 0xc0, !PT ;  /* 0xffff00001d1d8812 */ /* 0x000fe200078ec0ff */
[C---:B------:R-:W-:Y:S01]  /*7270*/  @!P0 IMAD.U32 R35, R31.reuse, 0x10000, RZ ;  /* 0x000100001f238824 */ /* 0x040fe200078e00ff */
[----:B------:R-:W-:Y:S02]  /*7280*/  @!P0 LOP3.LUT R37, R31, 0xffff0000, RZ, 0xc0, !PT ;  /* 0xffff00001f258812 */ /* 0x000fe400078ec0ff */
[----:B------:R-:W-:Y:S02]  /*7290*/  @!P0 SHF.R.U64 R4, R56, 0x10, R57 ;  /* 0x0000001038048819 */ /* 0x000fe40000001239 */
[----:B------:R-:W-:Y:S02]  /*72a0*/  @!P0 SHF.R.U64 R3, R16, 0x10, R17 ;  /* 0x0000001010038819 */ /* 0x000fe40000001211 */
[----:B------:R-:W-:Y:S02]  /*72b0*/  @!P0 PRMT R9, R55, 0x5410, R4 ;  /* 0x0000541037098816 */ /* 0x000fe40000000004 */
[----:B------:R-:W-:Y:S02]  /*72c0*/  @!P0 PRMT R3, R14, 0x5432, R3 ;  /* 0x000054320e038816 */ /* 0x000fe40000000003 */
[----:B------:R-:W-:Y:S02]  /*72d0*/  @!P0 LOP3.LUT R25, R9, 0xffff0000, RZ, 0xc0, !PT ;  /* 0xffff000009198812 */ /* 0x000fe400078ec0ff */
[----:B------:R-:W-:Y:S02]  /*72e0*/  @!P0 SHF.R.U64 R16, R58, 0x10, R59 ;  /* 0x000000103a108819 */ /* 0x000fe4000000123b */
[--C-:B------:R-:W-:Y:S01]  /*72f0*/  @!P0 SHF.R.U32.HI R6, RZ, 0x10, R19.reuse ;  /* 0x00000010ff068819 */ /* 0x100fe20000011613 */
[----:B--2---:R-:W-:Y:S01]  /*7300*/  @!P0 IMAD.U32 R2, R21, 0x10000, RZ ;  /* 0x0001000015028824 */ /* 0x004fe200078e00ff */
[----:B------:R-:W-:Y:S01]  /*7310*/  @!P0 LOP3.LUT R14, R20, 0xffff0000, RZ, 0xc0, !PT ;  /* 0xffff0000140e8812 */ /* 0x000fe200078ec0ff */
[----:B------:R-:W-:Y:S01]  /*7320*/  @!P0 IMAD.U32 R17, R22, 0x10000, RZ ;  /* 0x0001000016118824 */ /* 0x000fe200078e00ff */
[----:B------:R-:W-:Y:S01]  /*7330*/  @!P0 PRMT R6, R15, 0x5410, R6 ;  /* 0x000054100f068816 */ /* 0x000fe20000000006 */
[----:B------:R-:W-:Y:S01]  /*7340*/  @!P0 FMUL.FTZ R44, R2, R27 ;  /* 0x0000001b022c8220 */ /* 0x000fe20000410000 */
[----:B------:R-:W-:Y:S01]  /*7350*/  @!P0 SHF.R.U64 R7, R18, 0x10, R19 ;  /* 0x0000001012078819 */ /* 0x000fe20000001213 */
[-C--:B------:R-:W-:Y:S01]  /*7360*/  @!P0 FMUL.FTZ R4, R2, R8.reuse ;  /* 0x0000000802048220 */ /* 0x080fe20000410000 */
[----:B------:R-:W-:Y:S01]  /*7370*/  @!P0 LOP3.LUT R18, R21, 0xffff0000, RZ, 0xc0, !PT ;  /* 0xffff000015128812 */ /* 0x000fe200078ec0ff */
[----:B------:R-:W-:Y:S01]  /*7380*/  @!P0 IMAD.U32 R2, R20, 0x10000, RZ ;  /* 0x0001000014028824 */ /* 0x000fe200078e00ff */
[----:B-1----:R-:W-:Y:S01]  /*7390*/  @!P0 SHF.L.U32 R28, R41, 0x10, RZ ;  /* 0x00000010291c8819 */ /* 0x002fe200000006ff */
[----:B------:R-:W-:Y:S01]  /*73a0*/  @!P0 IMAD.U32 R19, R9, 0x10000, RZ ;  /* 0x0001000009138824 */ /* 0x000fe200078e00ff */
[C---:B------:R-:W-:Y:S01]  /*73b0*/  @!P0 LOP3.LUT R26, R40.reuse, 0xffff0000, RZ, 0xc0, !PT ;  /* 0xffff0000281a8812 */ /* 0x040fe200078ec0ff */
[----:B------:R-:W-:Y:S01]  /*73c0*/  @!P0 IMAD.U32 R24, R40, 0x10000, RZ ;  /* 0x0001000028188824 */ /* 0x000fe200078e00ff */
[----:B------:R-:W-:Y:S01]  /*73d0*/  @!P0 LOP3.LUT R30, R41, 0xffff0000, RZ, 0xc0, !PT ;  /* 0xffff0000291e8812 */ /* 0x000fe200078ec0ff */
[----:B------:R-:W-:Y:S01]  /*73e0*/  @!P0 FFMA.FTZ R44, R28, R8, -R44 ;  /* 0x000000081c2c8223 */ /* 0x000fe2000001082c */
[----:B------:R-:W-:Y:S01]  /*73f0*/  @!P0 LOP3.LUT R34, R42, 0xffff0000, RZ, 0xc0, !PT ;  /* 0xffff00002a228812 */ /* 0x000fe200078ec0ff */
[----:B------:R-:W-:Y:S01]  /*7400*/  @!P0 FMUL.FTZ R45, R2, R19 ;  /* 0x00000013022d8220 */ /* 0x000fe20000410000 */
[----:B------:R-:W-:Y:S01]  /*7410*/  @!P0 LOP3.LUT R38, R43, 0xffff0000, RZ, 0xc0, !PT ;  /* 0xffff00002b268812 */ /* 0x000fe200078ec0ff */
[----:B------:R-:W-:Y:S01]  /*7420*/  @!P0 FMUL.FTZ R46, R14, R25 ;  /* 0x000000190e2e8220 */ /* 0x000fe20000410000 */
[C---:B------:R-:W-:Y:S01]  /*7430*/  @!P0 LOP3.LUT R8, R3.reuse, 0xffff0000, RZ, 0xc0, !PT ;  /* 0xffff000003088812 */ /* 0x040fe200078ec0ff */
[----:B------:R-:W-:Y:S01]  /*7440*/  @!P0 IMAD.U32 R32, R42, 0x10000, RZ ;  /* 0x000100002a208824 */ /* 0x000fe200078e00ff */
[----:B------:R-:W-:Y:S01]  /*7450*/  @!P0 SHF.L.U32 R9, R3, 0x10, RZ ;  /* 0x0000001003098819 */ /* 0x000fe200000006ff */
[----:B------:R-:W-:Y:S01]  /*7460*/  @!P0 FMUL.FTZ R51, R18, R29 ;  /* 0x0000001d12338220 */ /* 0x000fe20000410000 */
[----:B------:R-:W-:Y:S01]  /*7470*/  @!P0 PRMT R7, R15, 0x5432, R7 ;  /* 0x000054320f078816 */ /* 0x000fe20000000007 */
[-C--:B------:R-:W-:Y:S01]  /*7480*/  @!P0 FMUL.FTZ R3, R14, R8.reuse ;  /* 0x000000080e038220 */ /* 0x080fe20000410000 */
[C---:B------:R-:W-:Y:S01]  /*7490*/  @!P0 SHF.L.U32 R15, R23.reuse, 0x10, RZ ;  /* 0x00000010170f8819 */ /* 0x040fe200000006ff */
[-C--:B------:R-:W-:Y:S01]  /*74a0*/  @!P0 FMUL.FTZ R2, R2, R9.reuse ;  /* 0x0000000902028220 */ /* 0x080fe20000410000 */
[----:B------:R-:W-:Y:S01]  /*74b0*/  @!P0 LOP3.LUT R14, R23, 0xffff0000, RZ, 0xc0, !PT ;  /* 0xffff0000170e8812 */ /* 0x000fe200078ec0ff */
[----:B------:R-:W-:Y:S01]  /*74c0*/  @!P0 FFMA.FTZ R45, R24, R9, -R45 ;  /* 0x00000009182d8223 */ /* 0x000fe2000001082d */
[----:B------:R-:W-:Y:S01]  /*74d0*/  @!P0 LOP3.LUT R9, R6, 0xffff0000, RZ, 0xc0, !PT ;  /* 0xffff000006098812 */ /* 0x000fe200078ec0ff */
[----:B------:R-:W-:Y:S01]  /*74e0*/  @!P0 FFMA.FTZ R46, R26, R8, -R46 ;  /* 0x000000081a2e8223 */ /* 0x000fe2000001082e */
[----:B------:R-:W-:Y:S01]  /*74f0*/  @!P0 PRMT R33, R54, 0x5432, R16 ;  /* 0x0000543236218816 */ /* 0x000fe20000000010 */
[----:B------:R-:W-:Y:S01]  /*7500*/  @!P0 IMAD.U32 R8, R6, 0x10000, RZ ;  /* 0x0001000006088824 */ /* 0x000fe200078e00ff */
[----:B------:R-:W-:Y:S01]  /*7510*/  @!P0 LOP3.LUT R16, R22, 0xffff0000, RZ, 0xc0, !PT ;  /* 0xffff000016108812 */ /* 0x000fe200078ec0ff */
[----:B------:R-:W-:Y:S01]  /*7520*/  @!P0 IMAD.U32 R6, R7, 0x10000, RZ ;  /* 0x0001000007068824 */ /* 0x000fe200078e00ff */
[----:B------:R-:W-:Y:S01]  /*7530*/  @!P0 F2FP.BF16.PACK_AB R45, R46, R45 ;  /* 0x0000002d2e2d823e */ /* 0x000fe200000010ff */
[----:B------:R-:W-:Y:S01]  /*7540*/  @!P0 IMAD.U32 R36, R43, 0x10000, RZ ;  /* 0x000100002b248824 */ /* 0x000fe200078e00ff */
[----:B------:R-:W-:Y:S01]  /*7550*/  @!P0 LOP3.LUT R7, R7, 0xffff0000, RZ, 0xc0, !PT ;  /* 0xffff000007078812 */ /* 0x000fe200078ec0ff */
[----:B------:R-:W-:Y:S01]  /*7560*/  @!P0 FMUL.FTZ R48, R15, R35 ;  /* 0x000000230f308220 */ /* 0x000fe20000410000 */
[----:B------:R-:W-:Y:S01]  /*7570*/  @!P0 MOV R40, R45 ;  /* 0x0000002d00288202 */ /* 0x000fe20000000f00 */
[----:B------:R-:W-:Y:S01]  /*7580*/  @!P0 FMUL.FTZ R47, R14, R37 ;  /* 0x000000250e2f8220 */ /* 0x000fe20000410000 */
[C---:B------:R-:W-:Y:S01]  /*7590*/  @!P0 SHF.L.U32 R31, R33.reuse, 0x10, RZ ;  /* 0x00000010211f8819 */ /* 0x040fe200000006ff */
[----:B------:R-:W-:Y:S01]  /*75a0*/  @!P0 FFMA.FTZ R51, R30, R5, -R51 ;  /* 0x000000051e338223 */ /* 0x000fe20000010833 */
[----:B------:R-:W-:Y:S01]  /*75b0*/  @!P0 LOP3.LUT R33, R33, 0xffff0000, RZ, 0xc0, !PT ;  /* 0xffff000021218812 */ /* 0x000fe200078ec0ff */
[----:B------:R-:W-:Y:S01]  /*75c0*/  @!P0 FFMA.FTZ R48, R36, R8, -R48 ;  /* 0x0000000824308223 */ /* 0x000fe20000010830 */
[----:B------:R-:W-:Y:S01]  /*75d0*/  ISETP.GE.AND P1, PT, R150, c[0x0][0x1d4], PT ;  /* 0x0000750096007a0c */ /* 0x000fe20003f26270 */
[----:B------:R-:W-:Y:S01]  /*75e0*/  @!P0 FMUL.FTZ R50, R17, R31 ;  /* 0x0000001f11328220 */ /* 0x000fe20000410000 */
[----:B------:R-:W-:Y:S01]  /*75f0*/  @!P0 F2FP.BF16.PACK_AB R44, R51, R44 ;  /* 0x0000002c332c823e */ /* 0x000fe200000010ff */
[----:B------:R-:W-:Y:S02]  /*7600*/  @!P0 FMUL.FTZ R49, R16, R33 ;  /* 0x0000002110318220 */ /* 0x000fe40000410000 */
[----:B------:R-:W-:Y:S02]  /*7610*/  @!P0 FFMA.FTZ R50, R32, R6, -R50 ;  /* 0x0000000620328223 */ /* 0x000fe40000010832 */
[----:B------:R-:W-:Y:S02]  /*7620*/  @!P0 FFMA.FTZ R49, R34, R7, -R49 ;  /* 0x0000000722318223 */ /* 0x000fe40000010831 */
[----:B------:R-:W-:Y:S02]  /*7630*/  @!P0 FFMA.FTZ R47, R38, R9, -R47 ;  /* 0x00000009262f8223 */ /* 0x000fe4000001082f */
[----:B------:R-:W-:Y:S01]  /*7640*/  @!P0 IMAD.MOV.U32 R41, RZ, RZ, R44 ;  /* 0x000000ffff298224 */ /* 0x000fe200078e002c */
[----:B------:R-:W-:Y:S01]  /*7650*/  @!P0 F2FP.BF16.PACK_AB R49, R49, R50 ;  /* 0x000000323131823e */ /* 0x000fe200000010ff */
[----:B------:R-:W-:Y:S01]  /*7660*/  @!P0 FFMA.FTZ R2, R19, R24, R2 ;  /* 0x0000001813028223 */ /* 0x000fe20000010002 */
[----:B------:R-:W-:Y:S01]  /*7670*/  @!P0 F2FP.BF16.PACK_AB R47, R47, R48 ;  /* 0x000000302f2f823e */ /* 0x000fe200000010ff */
[----:B------:R-:W-:Y:S02]  /*7680*/  @!P0 FMUL.FTZ R5, R18, R5 ;  /* 0x0000000512058220 */ /* 0x000fe40000410000 */
[----:B------:R-:W-:Y:S01]  /*7690*/  @!P0 IMAD.MOV.U32 R42, RZ, RZ, R49 ;  /* 0x000000ffff2a8224 */ /* 0x000fe200078e0031 */
[----:B------:R-:W-:Y:S01]  /*76a0*/  @!P0 MOV R43, R47 ;  /* 0x0000002f002b8202 */ /* 0x000fe20000000f00 */
[----:B------:R-:W-:Y:S02]  /*76b0*/  @!P0 FFMA.FTZ R3, R25, R26, R3 ;  /* 0x0000001a19038223 */ /* 0x000fe40000010003 */
        /* <DEDUP_REMOVED lines=26> */
.L_x_1588:
        /* <DEDUP_REMOVED lines=12> */
.L_x_1620:
[----:B------:R-:W-:Y:S05]  /*7920*/  BSYNC B0 ;  /* 0x0000000000007941 */ /* 0x000fea0003800000 */
.L_x_1619:
        /* <DEDUP_REMOVED lines=10> */
.L_x_1622:
[----:B------:R-:W-:Y:S05]  /*79d0*/  BSYNC B0 ;  /* 0x0000000000007941 */ /* 0x000fea0003800000 */
.L_x_1621:
        /* <DEDUP_REMOVED lines=10> */
.L_x_1624:
[----:B------:R-:W-:Y:S05]  /*7a80*/  BSYNC B0 ;  /* 0x0000000000007941 */ /* 0x000fea0003800000 */
.L_x_1623:
        /* <DEDUP_REMOVED lines=9> */
.L_x_1610:
[----:B------:R-:W-:Y:S05]  /*7b20*/  BSYNC B2 ;  /* 0x0000000000027941 */ /* 0x000fea0003800000 */
.L_x_1587:
[----:B--2---:R-:W-:Y:S01]  /*7b30*/  IMAD.IADD R3, R152, 0x1, -R223 ;  /* 0x0000000198037824 */ /* 0x004fe200078e0adf */
[----:B------:R-:W-:Y:S01]  /*7b40*/  ISETP.GE.AND P5, PT, R217, c[0x0][0x1d4], PT ;  /* 0x00007500d9007a0c */ /* 0x000fe20003fa6270 */
[----:B------:R-:W-:Y:S01]  /*7b50*/  IMAD R2, R94, 0x70, RZ ;  /* 0x000000705e027824 */ /* 0x000fe200078e02ff */
[----:B------:R-:W-:Y:S01]  /*7b60*/  BSSY B0, `(.L_x_1625) ;  /* 0x000004f000007945 */ /* 0x000fe20003800000 */
[----:B-1----:R-:W-:Y:S01]  /*7b70*/  IMAD.WIDE.U32 R16, R39, 0x70, RZ ;  /* 0x0000007027107825 */ /* 0x002fe200078e00ff */
[C---:B------:R-:W-:Y:S02]  /*7b80*/  ISETP.GE.AND P2, PT, R3.reuse, 0x21, PT ;  /* 0x000000210300780c */ /* 0x040fe40003f46270 */
[----:B------:R-:W-:Y:S01]  /*7b90*/  ISETP.GE.AND P3, PT, R3, 0x1, PT ;  /* 0x000000010300780c */ /* 0x000fe20003f66270 */
[----:B------:R-:W-:Y:S01]  /*7ba0*/  IMAD.IADD R2, R17, 0x1, R2 ;  /* 0x0000000111027824 */ /* 0x000fe200078e0202 */
[----:B------:R-:W-:Y:S02]  /*7bb0*/  ISETP.GE.AND P1, PT, R3, 0x41, PT ;  /* 0x000000410300780c */ /* 0x000fe40003f26270 */
[----:B-----5:R-:W-:Y:S04]  /*7bc0*/  IADD3 R5, P0, R102, R16, RZ ;  /* 0x0000001066057210 */ /* 0x020fe80007f1e0ff */
[----:B------:R-:W-:Y:S03]  /*7bd0*/  IADD3.X R4, R2, R101, RZ, P0, !PT ;  /* 0x0000006502047210 */ /* 0x000fe600007fe4ff */
[C---:B------:R-:W-:Y:S02]  /*7be0*/  @P2 IADD3 R8, P0, R5.reuse, 0x20, RZ ;  /* 0x0000002005082810 */ /* 0x040fe40007f1e0ff */
[-C--:B------:R-:W-:Y:S01]  /*7bf0*/  @P3 MOV R20, R156.reuse ;  /* 0x0000009c00143202 */ /* 0x080fe20000000f00 */
[----:B------:R-:W-:Y:S02]  /*7c00*/  @P3 IMAD R6, R4, c[0x0][0x258], RZ ;  /* 0x0000960004063a24 */ /* 0x000fe400078e02ff */
[----:B------:R-:W-:Y:S02]  /*7c10*/  @P3 IMAD.MOV.U32 R21, RZ, RZ, R98 ;  /* 0x000000ffff153224 */ /* 0x000fe400078e0062 */
[----:B------:R-:W-:Y:S01]  /*7c20*/  @P2 IMAD.X R7, RZ, RZ, R4, P0 ;  /* 0x000000ffff072224 */ /* 0x000fe200000e0604 */
[C---:B------:R-:W-:Y:S01]  /*7c30*/  @P1 IADD3 R14, P0, R5.reuse, 0x40, RZ ;  /* 0x00000040050e1810 */ /* 0x040fe20007f1e0ff */
[C---:B------:R-:W-:Y:S04]  /*7c40*/  @P3 IMAD.WIDE.U32 R20, R5.reuse, c[0x0][0x258], R20 ;  /* 0x0000960005143a25 */ /* 0x040fe800078e0014 */
[----:B------:R-:W-:Y:S02]  /*7c50*/  @P3 IMAD R6, R5, c[0x0][0x25c], R6 ;  /* 0x0000970005063a24 */ /* 0x000fe400078e0206 */
[----:B------:R-:W-:Y:S01]  /*7c60*/  @P1 IMAD.X R9, RZ, RZ, R4, P0 ;  /* 0x000000ffff091224 */ /* 0x000fe200000e0604 */
[C---:B------:R-:W-:Y:S01]  /*7c70*/  @P3 LEA R18, P0, R20.reuse, c[0x0][0x250], 0x1 ;  /* 0x0000940014123a11 */ /* 0x040fe200078008ff */
[----:B------:R-:W-:Y:S02]  /*7c80*/  @P3 IMAD.IADD R6, R21, 0x1, R6 ;  /* 0x0000000115063824 */ /* 0x000fe400078e0206 */
[----:B------:R-:W-:Y:S02]  /*7c90*/  @P2 IMAD R7, R7, c[0x0][0x258], RZ ;  /* 0x0000960007072a24 */ /* 0x000fe400078e02ff */
[----:B------:R-:W-:Y:S01]  /*7ca0*/  @P2 IMAD.MOV.U32 R21, RZ, RZ, R98 ;  /* 0x000000ffff152224 */ /* 0x000fe200078e0062 */
[----:B------:R-:W-:Y:S01]  /*7cb0*/  @P3 LEA.HI.X R19, R20, c[0x0][0x254], R6, 0x1, P0 ;  /* 0x0000950014133a11 */ /* 0x000fe200000f0c06 */
[C---:B------:R-:W-:Y:S01]  /*7cc0*/  @P2 IMAD R7, R8.reuse, c[0x0][0x25c], R7 ;  /* 0x0000970008072a24 */ /* 0x040fe200078e0207 */
[-C--:B------:R-:W-:Y:S01]  /*7cd0*/  @P2 MOV R20, R156.reuse ;  /* 0x0000009c00142202 */ /* 0x080fe20000000f00 */
[----:B------:R-:W-:Y:S04]  /*7ce0*/  @P1 IMAD R9, R9, c[0x0][0x258], RZ ;  /* 0x0000960009091a24 */ /* 0x000fe800078e02ff */
[----:B------:R-:W-:Y:S04]  /*7cf0*/  @P2 IMAD.WIDE.U32 R20, R8, c[0x0][0x258], R20 ;  /* 0x0000960008142a25 */ /* 0x000fe800078e0014 */
[----:B------:R-:W-:Y:S01]  /*7d00*/  @P1 IMAD R9, R14, c[0x0][0x25c], R9 ;  /* 0x000097000e091a24 */ /* 0x000fe200078e0209 */
[C---:B------:R-:W-:Y:S02]  /*7d10*/  @P2 LEA R6, P0, R20.reuse, c[0x0][0x250], 0x1 ;  /* 0x0000940014062a11 */ /* 0x040fe400078008ff */
[----:B------:R-:W-:Y:S01]  /*7d20*/  @P2 IADD3 R7, R21, R7, RZ ;  /* 0x0000000715072210 */ /* 0x000fe20007ffe0ff */
[----:B------:R-:W-:Y:S03]  /*7d30*/  @P1 IMAD.MOV.U32 R21, RZ, RZ, R98 ;  /* 0x000000ffff151224 */ /* 0x000fe600078e0062 */
[----:B------:R-:W-:Y:S02]  /*7d40*/  @P2 LEA.HI.X R7, R20, c[0x0][0x254], R7, 0x1, P0 ;  /* 0x0000950014072a11 */ /* 0x000fe400000f0c07 */
[----:B------:R-:W-:Y:S02]  /*7d50*/  ISETP.GE.AND P0, PT, R3, 0x61, PT ;  /* 0x000000610300780c */ /* 0x000fe40003f06270 */
[----:B------:R-:W-:Y:S05]  /*7d60*/  @P1 MOV R20, R156 ;  /* 0x0000009c00141202 */ /* 0x000fea0000000f00 */
[----:B------:R-:W-:Y:S05]  /*7d70*/  @P1 IMAD.WIDE.U32 R20, R14, c[0x0][0x258], R20 ;  /* 0x000096000e141a25 */ /* 0x000fea00078e0014 */
[----:B------:R-:W-:Y:S01]  /*7d80*/  @P1 IADD3 R9, R21, R9, RZ ;  /* 0x0000000915091210 */ /* 0x000fe20007ffe0ff */
[----:B------:R-:W-:Y:S01]  /*7d90*/  @P0 IMAD.MOV.U32 R14, RZ, RZ, R156 ;  /* 0x000000ffff0e0224 */ /* 0x000fe200078e009c */
[----:B------:R-:W-:Y:S02]  /*7da0*/  @P0 IADD3 R5, P4, R5, 0x60, RZ ;  /* 0x0000006005050810 */ /* 0x000fe40007f9e0ff */
[----:B------:R-:W-:Y:S03]  /*7db0*/  @P0 MOV R15, R98 ;  /* 0x00000062000f0202 */ /* 0x000fe60000000f00 */
[----:B------:R-:W-:Y:S01]  /*7dc0*/  @P0 IMAD.X R4, RZ, RZ, R4, P4 ;  /* 0x000000ffff040224 */ /* 0x000fe200020e0604 */
[C---:B------:R-:W-:Y:S01]  /*7dd0*/  @P1 LEA R8, P4, R20.reuse, c[0x0][0x250], 0x1 ;  /* 0x0000940014081a11 */ /* 0x040fe200078808ff */
[C---:B------:R-:W-:Y:S03]  /*7de0*/  @P0 IMAD.WIDE.U32 R14, R5.reuse, c[0x0][0x258], R14 ;  /* 0x00009600050e0a25 */ /* 0x040fe600078e000e */
[----:B------:R-:W-:Y:S01]  /*7df0*/  @P1 LEA.HI.X R9, R20, c[0x0][0x254], R9, 0x1, P4 ;  /* 0x0000950014091a11 */ /* 0x000fe200020f0c09 */
[----:B------:R-:W-:Y:S01]  /*7e00*/  @P0 IMAD R4, R4, c[0x0][0x258], RZ ;  /* 0x0000960004040a24 */ /* 0x000fe200078e02ff */
[C---:B------:R-:W-:Y:S03]  /*7e10*/  @P0 LEA R20, P4, R14.reuse, c[0x0][0x250], 0x1 ;  /* 0x000094000e140a11 */ /* 0x040fe600078808ff */
[----:B------:R-:W-:Y:S04]  /*7e20*/  @P0 IMAD R4, R5, c[0x0][0x25c], R4 ;  /* 0x0000970005040a24 */ /* 0x000fe800078e0204 */
[----:B------:R-:W-:Y:S05]  /*7e30*/  @P0 IMAD.IADD R4, R15, 0x1, R4 ;  /* 0x000000010f040824 */ /* 0x000fea00078e0204 */
        /* <DEDUP_REMOVED lines=14> */
[----:B------:R1:W-:Y:S01]  /*7f20*/  @P0 LDGSTS.E.BYPASS.LTC128B.128 [R225+0x6900], [R20.64+0x80], !P5 ;  /* 0x0690008014e10fae */ /* 0x0003e2000e901d4a */
[----:B------:R-:W-:Y:S04]  /*7f30*/  IADD3 R3, P0, R97, R16, RZ ;  /* 0x0000001061037210 */ /* 0x000fe80007f1e0ff */
[----:B------:R-:W0:Y:S01]  /*7f40*/  LDGDEPBAR ;  /* 0x00000000000079af */ /* 0x000e220000000000 */
[----:B------:R-:W-:Y:S01]  /*7f50*/  IADD3.X R2, R2, R96, RZ, P0, !PT ;  /* 0x0000006002027210 */ /* 0x000fe200007fe4ff */
[----:B------:R-:W-:Y:S04]  /*7f60*/  DEPBAR.LE SB0, 0x0 ;  /* 0x000080000000791a */ /* 0x000fe80000000000 */
[----:B------:R-:W-:Y:S06]  /*7f70*/  BAR.SYNC.DEFER_BLOCKING 0x0 ;  /* 0x0000000000007b1d */ /* 0x000fec0000010000 */
[----:B------:R-:W-:-:S05]  /*7f80*/  @!P1 BRA `(.L_x_1626) ;  /* 0x000000c000009947 */ /* 0x000fca0003800000 */
[----:B-1----:R-:W1:Y:S01]  /*7f90*/  @!P6 LDS.128 R16, [R236+0x100] ;  /* 0x00010000ec10e984 */ /* 0x002e620000000c00 */
[----:B------:R-:W-:Y:S01]  /*7fa0*/  ISETP.GE.AND P0, PT, R217, c[0x0][0x1d4], PT ;  /* 0x00007500d9007a0c */ /* 0x000fe20003f06270 */
[----:B------:R-:W-:Y:S01]  /*7fb0*/  IMAD R8, R2, c[0x0][0x208], RZ ;  /* 0x0000820002087a24 */ /* 0x000fe200078e02ff */
[----:B------:R-:W-:Y:S03]  /*7fc0*/  MOV R94, R154 ;  /* 0x0000009a005e7202 */ /* 0x000fe60000000f00 */
[C---:B------:R-:W-:Y:S02]  /*7fd0*/  IMAD R8, R3.reuse, c[0x0][0x20c], R8 ;  /* 0x0000830003087a24 */ /* 0x040fe400078e0208 */
[----:B------:R-:W-:Y:S05]  /*7fe0*/  IMAD.WIDE.U32 R14, R3, c[0x0][0x208], R94 ;  /* 0x00008200030e7a25 */ /* 0x000fea00078e005e */
[C---:B------:R-:W-:Y:S01]  /*7ff0*/  LEA R20, P1, R14.reuse, c[0x0][0x1f8], 0x1 ;  /* 0x00007e000e147a11 */ /* 0x040fe200078208ff */
[----:B------:R-:W2:Y:S01]  /*8000*/  @!P0 LDS.128 R4, [R236+0x3900] ;  /* 0x00390000ec048984 */ /* 0x000ea20000000c00 */
[----:B------:R-:W-:Y:S04]  /*8010*/  IADD3 R8, R15, R8, RZ ;  /* 0x000000080f087210 */ /* 0x000fe80007ffe0ff */
[----:B------:R-:W-:Y:S05]  /*8020*/  LEA.HI.X R21, R14, c[0x0][0x1fc], R8, 0x1, P1 ;  /* 0x00007f000e157a11 */ /* 0x000fea00008f0c08 */
[----:B-1----:R1:W-:Y:S04]  /*8030*/  @!P6 STG.E.128 [R20.64], R16 ;  /* 0x000000101400e986 */ /* 0x0023e8000c101d0a */
[----:B--2---:R1:W-:Y:S02]  /*8040*/  @!P0 STG.E.128 [R20.64+0x80], R4 ;  /* 0x0000800414008986 */ /* 0x0043e4000c101d0a */
.L_x_1626:
[----:B-1----:R-:W-:Y:S05]  /*8050*/  BSYNC B0 ;  /* 0x0000000000007941 */ /* 0x002fea0003800000 */
.L_x_1625:
[----:B------:R-:W-:Y:S01]  /*8060*/  ISETP.GE.AND P0, PT, R220, R152, PT ;  /* 0x00000098dc00720c */ /* 0x000fe20003f06270 */
[----:B------:R-:W-:Y:S01]  /*8070*/  @!UPT UIADD3 URZ, URZ, URZ, URZ ;  /* 0x0000003f3f3ff290 */ /* 0x000fe2000fffe03f */
[----:B------:R-:W-:Y:S11]  /*8080*/  BSSY B0, `(.L_x_1627) ;  /* 0x0000010000007945 */ /* 0x000ff60003800000 */
[----:B------:R-:W-:-:S05]  /*8090*/  @P0 BRA `(.L_x_1628) ;  /* 0x000000e000000947 */ /* 0x000fca0003800000 */
[----:B------:R-:W1:Y:S01]  /*80a0*/  @!P6 LDS.128 R16, [R236+0x1100] ;  /* 0x00110000ec10e984 */ /* 0x000e620000000c00 */
[----:B------:R-:W-:Y:S02]  /*80b0*/  ISETP.GE.AND P1, PT, R217, c[0x0][0x1d4], PT ;  /* 0x00007500d9007a0c */ /* 0x000fe40003f26270 */
[----:B------:R-:W-:Y:S02]  /*80c0*/  IADD3 R9, P0, R3, 0x20, RZ ;  /* 0x0000002003097810 */ /* 0x000fe40007f1e0ff */
[----:B------:R-:W-:Y:S03]  /*80d0*/  MOV R94, R154 ;  /* 0x0000009a005e7202 */ /* 0x000fe60000000f00 */
[----:B------:R-:W-:Y:S02]  /*80e0*/  IMAD.X R8, RZ, RZ, R2, P0 ;  /* 0x000000ffff087224 */ /* 0x000fe400000e0602 */
[C---:B------:R-:W-:Y:S04]  /*80f0*/  IMAD.WIDE.U32 R14, R9.reuse, c[0x0][0x208], R94 ;  /* 0x00008200090e7a25 */ /* 0x040fe800078e005e */
[----:B------:R-:W2:Y:S01]  /*8100*/  @!P1 LDS.128 R4, [R236+0x4900] ;  /* 0x00490000ec049984 */ /* 0x000ea20000000c00 */
[----:B------:R-:W-:Y:S01]  /*8110*/  IMAD R8, R8, c[0x0][0x208], RZ ;  /* 0x0000820008087a24 */ /* 0x000fe200078e02ff */
[C---:B------:R-:W-:Y:S03]  /*8120*/  LEA R20, P0, R14.reuse, c[0x0][0x1f8], 0x1 ;  /* 0x00007e000e147a11 */ /* 0x040fe600078008ff */
[----:B------:R-:W-:Y:S04]  /*8130*/  IMAD R8, R9, c[0x0][0x20c], R8 ;  /* 0x0000830009087a24 */ /* 0x000fe800078e0208 */
[----:B------:R-:W-:Y:S05]  /*8140*/  IMAD.IADD R8, R15, 0x1, R8 ;  /* 0x000000010f087824 */ /* 0x000fea00078e0208 */
[----:B------:R-:W-:Y:S05]  /*8150*/  LEA.HI.X R21, R14, c[0x0][0x1fc], R8, 0x1, P0 ;  /* 0x00007f000e157a11 */ /* 0x000fea00000f0c08 */
[----:B-1----:R1:W-:Y:S04]  /*8160*/  @!P6 STG.E.128 [R20.64], R16 ;  /* 0x000000101400e986 */ /* 0x0023e8000c101d0a */
[----:B--2---:R1:W-:Y:S02]  /*8170*/  @!P1 STG.E.128 [R20.64+0x80], R4 ;  /* 0x0000800414009986 */ /* 0x0043e4000c101d0a */
.L_x_1628:
[----:B------:R-:W-:Y:S05]  /*8180*/  BSYNC B0 ;  /* 0x0000000000007941 */ /* 0x000fea0003800000 */
.L_x_1627:
[----:B------:R-:W-:Y:S01]  /*8190*/  ISETP.GE.AND P0, PT, R219, R152, PT ;  /* 0x00000098db00720c */ /* 0x000fe20003f06270 */
[----:B------:R-:W-:Y:S01]  /*81a0*/  @!UPT UIADD3 URZ, URZ, URZ, URZ ;  /* 0x0000003f3f3ff290 */ /* 0x000fe2000fffe03f */
[----:B------:R-:W-:Y:S11]  /*81b0*/  BSSY B0, `(.L_x_1629) ;  /* 0x0000010000007945 */ /* 0x000ff60003800000 */
[----:B------:R-:W-:-:S05]  /*81c0*/  @P0 BRA `(.L_x_1630) ;  /* 0x000000e000000947 */ /* 0x000fca0003800000 */
[----:B-1----:R-:W1:Y:S01]  /*81d0*/  @!P6 LDS.128 R16, [R236+0x2100] ;  /* 0x00210000ec10e984 */ /* 0x002e620000000c00 */
        /* <DEDUP_REMOVED lines=13> */
.L_x_1630:
[----:B------:R-:W-:Y:S05]  /*82b0*/  BSYNC B0 ;  /* 0x0000000000007941 */ /* 0x000fea0003800000 */
.L_x_1629:
        /* <DEDUP_REMOVED lines=18> */
.L_x_1632:
[----:B------:R-:W-:Y:S05]  /*83e0*/  BSYNC B0 ;  /* 0x0000000000007941 */ /* 0x000fea0003800000 */
.L_x_1631:
[----:B------:R-:W-:Y:S01]  /*83f0*/  ISETP.GT.AND P5, PT, R39, R93, PT ;  /* 0x0000005d2700720c */ /* 0x000fe20003fa4270 */
[----:B------:R-:W-:Y:S01]  /*8400*/  @!UPT UIADD3 URZ, URZ, URZ, URZ ;  /* 0x0000003f3f3ff290 */ /* 0x000fe2000fffe03f */
[----:B------:R-:W-:Y:S11]  /*8410*/  BSSY B0, `(.L_x_1633) ;  /* 0x000002f000007945 */ /* 0x000ff60003800000 */
[----:B------:R-:W-:-:S05]  /*8420*/  @!P5 BRA `(.L_x_1634) ;  /* 0x000002d00000d947 */ /* 0x000fca0003800000 */
[----:B------:R-:W-:Y:S01]  /*8430*/  ISETP.GE.AND P2, PT, R221, 0x21, PT ;  /* 0x00000021dd00780c */ /* 0x000fe20003f46270 */
[----:B------:R-:W-:Y:S01]  /*8440*/  IMAD.MOV.U32 R8, RZ, RZ, R158 ;  /* 0x000000ffff087224 */ /* 0x000fe200078e009e */
[----:B-1----:R-:W-:Y:S01]  /*8450*/  IADD3 R4, R39, -0x1, RZ ;  /* 0xffffffff27047810 */ /* 0x002fe20007ffe0ff */
[----:B------:R-:W-:Y:S01]  /*8460*/  IMAD.MOV.U32 R9, RZ, RZ, R191 ;  /* 0x000000ffff097224 */ /* 0x000fe200078e00bf */
[C---:B------:R-:W-:Y:S02]  /*8470*/  ISETP.GE.AND P1, PT, R221.reuse, 0x41, PT ;  /* 0x00000041dd00780c */ /* 0x040fe40003f26270 */
[----:B------:R-:W-:Y:S01]  /*8480*/  SHF.R.S32.HI R3, RZ, 0x1f, R4 ;  /* 0x0000001fff037819 */ /* 0x000fe20000011404 */
[----:B------:R-:W-:Y:S01]  /*8490*/  IMAD R2, R110, R4, RZ ;  /* 0x000000046e027224 */ /* 0x000fe200078e02ff */
[----:B------:R-:W-:Y:S01]  /*84a0*/  ISETP.GE.AND P3, PT, R221, 0x1, PT ;  /* 0x00000001dd00780c */ /* 0x000fe20003f66270 */
[-C--:B------:R-:W-:Y:S01]  /*84b0*/  IMAD.WIDE.U32 R8, R4, R194.reuse, R8 ;  /* 0x000000c204087225 */ /* 0x080fe200078e0008 */
[----:B------:R-:W-:Y:S02]  /*84c0*/  P2R R7, PR, RZ, 0x20 ;  /* 0x00000020ff077803 */ /* 0x000fe40000000000 */
[----:B------:R-:W-:Y:S01]  /*84d0*/  LOP3.LUT P5, RZ, R234, 0x2, RZ, 0xc0, !PT ;  /* 0x00000002eaff7812 */ /* 0x000fe200078ac0ff */
[----:B------:R-:W-:Y:S01]  /*84e0*/  IMAD R2, R3, R194, R2 ;  /* 0x000000c203027224 */ /* 0x000fe200078e0202 */
[-C--:B------:R-:W-:Y:S03]  /*84f0*/  @P2 IADD3 R4, P0, R116, R8.reuse, RZ ;  /* 0x0000000874042210 */ /* 0x080fe60007f1e0ff */
[----:B------:R-:W-:Y:S04]  /*8500*/  IMAD.IADD R2, R9, 0x1, R2 ;  /* 0x0000000109027824 */ /* 0x000fe800078e0202 */
        /* <DEDUP_REMOVED lines=11> */
[C---:B------:R-:W-:Y:S02]  /*85c0*/  @P1 LEA R4, P0, R6.reuse, c[0x0][0x220], 0x1 ;  /* 0x0000880006041a11 */ /* 0x040fe400078008ff */
        /* <DEDUP_REMOVED lines=19> */
.L_x_1634:
[----:B------:R-:W-:Y:S05]  /*8700*/  BSYNC B0 ;  /* 0x0000000000007941 */ /* 0x000fea0003800000 */
.L_x_1633:
[----:B------:R-:W0:Y:S01]  /*8710*/  LDGDEPBAR ;  /* 0x00000000000079af */ /* 0x000e220000000000 */
[----:B------:R-:W-:Y:S01]  /*8720*/  IADD3 R39, R39, -0x1, RZ ;  /* 0xffffffff27277810 */ /* 0x000fe20007ffe0ff */
[----:B------:R-:W-:-:S05]  /*8730*/  @P5 BRA `(.L_x_1635) ;  /* 0xffffa4a000005947 */ /* 0x000fca000383ffff */
[----:B------:R-:W-:Y:S01]  /*8740*/  WARPSYNC 0xffffffff ;  /* 0xffffffff00007948 */ /* 0x000fe20003800000 */
[----:B------:R-:W-:Y:S06]  /*8750*/  BAR.SYNC.DEFER_BLOCKING 0x0 ;  /* 0x0000000000007b1d */ /* 0x000fec0000010000 */
.L_x_1586:
[----:B------:R-:W-:Y:S01]  /*8760*/  ISETP.GE.AND P0, PT, R77, 0x1, PT ;  /* 0x000000014d00780c */ /* 0x000fe20003f06270 */
[----:B------:R-:W-:Y:S01]  /*8770*/  BSSY B0, `(.L_x_1636) ;  /* 0x000001e000007945 */ /* 0x000fe20003800000 */
[----:B------:R-:W-:Y:S01]  /*8780*/  IMAD.IADD R0, R91, 0x1, R92 ;  /* 0x000000015b007824 */ /* 0x000fe200078e025c */
[----:B-1----:R-:W-:-:S10]  /*8790*/  MOV R8, RZ ;  /* 0x000000ff00087202 */ /* 0x002fd40000000f00 */
[----:B------:R-:W-:Y:S05]  /*87a0*/  @!P0 BRA `(.L_x_1637) ;  /* 0x000001a000008947 */ /* 0x000fea0003800000 */
[-C--:B------:R-:W-:Y:S02]  /*87b0*/  IABS R5, R108.reuse ;  /* 0x0000006c00057213 */ /* 0x080fe40000000000 */
[----:B------:R-:W-:Y:S02]  /*87c0*/  IADD3 R6, R90, -0x1, R108 ;  /* 0xffffffff5a067810 */ /* 0x000fe40007ffe06c */
[----:B------:R-:W1:Y:S01]  /*87d0*/  I2F.RP R8, R5 ;  /* 0x0000000500087306 */ /* 0x000e620000209400 */
[----:B------:R-:W-:Y:S02]  /*87e0*/  IABS R2, R108 ;  /* 0x0000006c00027213 */ /* 0x000fe40000000000 */
        /* <DEDUP_REMOVED lines=20> */
[----:B------:R-:W-:-:S05]  /*8930*/  @!P0 LOP3.LUT R4, RZ, R108, RZ, 0x33, !PT ;  /* 0x0000006cff048212 */ /* 0x000fca00078e33ff */
[----:B------:R-:W-:Y:S02]  /*8940*/  IMAD.MOV.U32 R8, RZ, RZ, R4 ;  /* 0x000000ffff087224 */ /* 0x000fe400078e0004 */
.L_x_1637:
[----:B------:R-:W-:Y:S05]  /*8950*/  BSYNC B0 ;  /* 0x0000000000007941 */ /* 0x000fea0003800000 */
.L_x_1636:
[----:B------:R-:W-:Y:S01]  /*8960*/  IMAD R239, R235, R8, RZ ;  /* 0x00000008ebef7224 */ /* 0x000fe200078e02ff */
[----:B------:R-:W-:Y:S01]  /*8970*/  PRMT R2, RZ, 0x7610, R2 ;  /* 0x00007610ff027816 */ /* 0x000fe20000000002 */
[----:B------:R-:W-:Y:S01]  /*8980*/  IMAD.MOV.U32 R3, RZ, RZ, RZ ;  /* 0x000000ffff037224 */ /* 0x000fe200078e00ff */
[----:B------:R-:W-:Y:S01]  /*8990*/  MOV R9, RZ ;  /* 0x000000ff00097202 */ /* 0x000fe20000000f00 */
        /* <DEDUP_REMOVED lines=38> */
[----:B------:R-:W-:-:S04]  /*8c00*/  @P1 IMAD.MOV.U32 R2, RZ, RZ, 0x4 ;  /* 0x00000004ff021424 */ /* 0x000fc800078e00ff */
[----:B------:R-:W-:-:S06]  /*8c10*/  @P1 IMAD.WIDE R2, R232, R2, c[0x0][0x340] ;  /* 0x0000d000e8021625 */ /* 0x000fcc00078e0202 */
[----:B------:R1:W2:Y:S01]  /*8c20*/  @P1 LDG.E R2, [R2.64] ;  /* 0x0000000a02021981 */ /* 0x0002a2000c1e1900 */
[----:B------:R-:W-:Y:S01]  /*8c30*/  SHF.R.S32.HI R4, RZ, 0x1f, R223 ;  /* 0x0000001fff047819 */ /* 0x000fe200000114df */
[----:B------:R-:W-:Y:S01]  /*8c40*/  IMAD.MOV.U32 R6, RZ, RZ, R10 ;  /* 0x000000ffff067224 */ /* 0x000fe200078e000a */
[----:B------:R-:W-:Y:S01]  /*8c50*/  MOV R7, R11 ;  /* 0x0000000b00077202 */ /* 0x000fe20000000f00 */
[----:B------:R-:W-:Y:S01]  /*8c60*/  WARPSYNC 0xffffffff ;  /* 0xffffffff00007948 */ /* 0x000fe20003800000 */
[----:B------:R-:W-:Y:S02]  /*8c70*/  ISETP.GE.AND P2, PT, R10, c[0x0][0x1d4], PT ;  /* 0x000075000a007a0c */ /* 0x000fe40003f46270 */
[----:B------:R-:W-:Y:S02]  /*8c80*/  IADD3 R9, R8, -0x1, RZ ;  /* 0xffffffff08097810 */ /* 0x000fe40007ffe0ff */
[----:B------:R-:W-:Y:S02]  /*8c90*/  P2R R116, PR, RZ, 0x4 ;  /* 0x00000004ff747803 */ /* 0x000fe40000000000 */
[----:B------:R-:W-:-:S02]  /*8ca0*/  SEL R20, RZ, 0x1, P2 ;  /* 0x00000001ff147807 */ /* 0x000fc40001000000 */
[----:B-1----:R-:W-:-:S04]  /*8cb0*/  IADD3 R3, P0, R223, R0, RZ ;  /* 0x00000000df037210 */ /* 0x002fc80007f1e0ff */
[----:B------:R-:W-:Y:S01]  /*8cc0*/  LEA.HI.X.SX32 R0, R0, R4, 0x1, P0 ;  /* 0x0000000400007211 */ /* 0x000fe200000f0eff */
[----:B------:R-:W-:Y:S01]  /*8cd0*/  IMAD.WIDE.U32 R12, R3, c[0x0][0x1e0], R6 ;  /* 0x00007800030c7a25 */ /* 0x000fe200078e0006 */
[----:B------:R-:W-:-:S03]  /*8ce0*/  ISETP.NE.U32.AND P0, PT, RZ, c[0x0][0x350], PT ;  /* 0x0000d400ff007a0c */ /* 0x000fc60003f05070 */
[C---:B------:R-:W-:Y:S01]  /*8cf0*/  IMAD R4, R0.reuse, c[0x0][0x1e0], RZ ;  /* 0x0000780000047a24 */ /* 0x040fe200078e02ff */
[----:B------:R-:W-:Y:S01]  /*8d00*/  ISETP.NE.AND.EX P0, PT, RZ, c[0x0][0x354], PT, P0 ;  /* 0x0000d500ff007a0c */ /* 0x000fe20003f05300 */
[----:B------:R-:W-:Y:S02]  /*8d10*/  IMAD R0, R0, c[0x0][0x208], RZ ;  /* 0x0000820000007a24 */ /* 0x000fe400078e02ff */
[C---:B------:R-:W-:Y:S02]  /*8d20*/  IMAD R4, R3.reuse, c[0x0][0x1e4], R4 ;  /* 0x0000790003047a24 */ /* 0x040fe400078e0204 */
[----:B------:R-:W-:-:S04]  /*8d30*/  IMAD.WIDE.U32 R6, R3, c[0x0][0x208], R6 ;  /* 0x0000820003067a25 */ /* 0x000fc800078e0006 */
[----:B------:R-:W-:Y:S02]  /*8d40*/  IMAD R0, R3, c[0x0][0x20c], R0 ;  /* 0x0000830003007a24 */ /* 0x000fe400078e0200 */
[----:B------:R-:W-:Y:S02]  /*8d50*/  IMAD.IADD R5, R13, 0x1, R4 ;  /* 0x000000010d057824 */ /* 0x000fe400078e0204 */
[----:B------:R-:W-:Y:S01]  /*8d60*/  IMAD.MOV.U32 R4, RZ, RZ, R12 ;  /* 0x000000ffff047224 */ /* 0x000fe200078e000c */
[----:B------:R-:W-:Y:S02]  /*8d70*/  IADD3 R7, R7, R0, RZ ;  /* 0x0000000007077210 */ /* 0x000fe40007ffe0ff */
[----:B------:R-:W-:Y:S01]  /*8d80*/  SHF.R.S32.HI R0, RZ, 0x1f, R89 ;  /* 0x0000001fff007819 */ /* 0x000fe20000011459 */
[----:B------:R-:W-:-:S04]  /*8d90*/  IMAD.WIDE.U32 R4, R233, c[0x0][0x1e8], R4 ;  /* 0x00007a00e9047a25 */ /* 0x000fc800078e0004 */
[----:B------:R-:W-:Y:S01]  /*8da0*/  IMAD.WIDE.U32 R240, R233, c[0x0][0x210], R6 ;  /* 0x00008400e9f07a25 */ /* 0x000fe200078e0006 */
[----:B------:R-:W-:-:S03]  /*8db0*/  MOV R242, R4 ;  /* 0x0000000400f27202 */ /* 0x000fc60000000f00 */
[C---:B------:R-:W-:Y:S02]  /*8dc0*/  IMAD R243, R233.reuse, c[0x0][0x1ec], R5 ;  /* 0x00007b00e9f37a24 */ /* 0x040fe400078e0205 */
[----:B------:R-:W-:Y:S02]  /*8dd0*/  IMAD R241, R233, c[0x0][0x214], R241 ;  /* 0x00008500e9f17a24 */ /* 0x000fe400078e02f1 */
[----:B------:R-:W-:Y:S02]  /*8de0*/  IMAD R0, R0, c[0x0][0x178], RZ ;  /* 0x00005e0000007a24 */ /* 0x000fe400078e02ff */
[----:B------:R-:W-:-:S04]  /*8df0*/  IMAD.WIDE.U32 R6, R89, c[0x0][0x178], RZ ;  /* 0x00005e0059067a25 */ /* 0x000fc800078e00ff */
[----:B------:R-:W-:-:S04]  /*8e00*/  IMAD R3, R89, c[0x0][0x17c], R0 ;  /* 0x00005f0059037a24 */ /* 0x000fc800078e0200 */
[----:B------:R-:W-:Y:S01]  /*8e10*/  IMAD.IADD R3, R7, 0x1, R3 ;  /* 0x0000000107037824 */ /* 0x000fe200078e0203 */
[----:B--2---:R-:W-:Y:S01]  /*8e20*/  @P1 SHF.R.S32.HI R237, RZ, 0x1f, R2 ;  /* 0x0000001fffed1819 */ /* 0x004fe20000011402 */
[----:B------:R-:W-:Y:S01]  /*8e30*/  @!P1 IMAD.MOV.U32 R2, RZ, RZ, R232 ;  /* 0x000000ffff029224 */ /* 0x000fe200078e00e8 */
[----:B------:R-:W-:Y:S02]  /*8e40*/  @!P1 MOV R237, R88 ;  /* 0x0000005800ed9202 */ /* 0x000fe40000000f00 */
[----:B------:R-:W-:Y:S02]  /*8e50*/  ISETP.GE.AND P1, PT, R217, c[0x0][0x1d4], PT ;  /* 0x00007500d9007a0c */ /* 0x000fe40003f26270 */
        /* <DEDUP_REMOVED lines=11> */
[----:B------:R-:W-:Y:S01]  /*8f10*/  IMAD R237, R2, c[0x0][0x21c], R237 ;  /* 0x0000870002ed7a24 */ /* 0x000fe200078e02ed */
[----:B------:R-:W-:Y:S02]  /*8f20*/  SHF.R.S32.HI R2, RZ, 0x1f, R217 ;  /* 0x0000001fff027819 */ /* 0x000fe400000114d9 */
[----:B------:R-:W-:Y:S02]  /*8f30*/  IADD3 R238, R243, R238, RZ ;  /* 0x000000eef3ee7210 */ /* 0x000fe40007ffe0ff */
[----:B------:R-:W-:Y:S02]  /*8f40*/  IADD3 R237, R241, R237, RZ ;  /* 0x000000edf1ed7210 */ /* 0x000fe40007ffe0ff */
[----:B------:R-:W-:Y:S01]  /*8f50*/  IMAD.MOV.U32 R4, RZ, RZ, c[0x0][0x2c4] ;  /* 0x0000b100ff047624 */ /* 0x000fe200078e00ff */
[----:B------:R-:W-:Y:S01]  /*8f60*/  BAR.SYNC.DEFER_BLOCKING 0x0 ;  /* 0x0000000000007b1d */ /* 0x000fe20000010000 */
[----:B------:R-:W-:Y:S01]  /*8f70*/  IMAD.MOV.U32 R12, RZ, RZ, R6 ;  /* 0x000000ffff0c7224 */ /* 0x000fe200078e0006 */
[----:B------:R-:W-:Y:S01]  /*8f80*/  ISETP.GE.AND P6, PT, R10, c[0x0][0x198], PT ;  /* 0x000066000a007a0c */ /* 0x000fe20003fc6270 */
[----:B------:R-:W-:Y:S01]  /*8f90*/  IMAD.MOV.U32 R13, RZ, RZ, R3 ;  /* 0x000000ffff0d7224 */ /* 0x000fe200078e0003 */
[----:B------:R-:W-:Y:S01]  /*8fa0*/  ISETP.NE.AND P0, PT, R4, 0x1, PT ;  /* 0x000000010400780c */ /* 0x000fe20003f05270 */
[----:B------:R-:W-:Y:S01]  /*8fb0*/  IMAD R4, R222, 0x20, R223 ;  /* 0x00000020de047824 */ /* 0x000fe200078e02df */
[----:B------:R-:W-:Y:S01]  /*8fc0*/  ISETP.GE.AND P4, PT, R217, c[0x0][0x198], PT ;  /* 0x00006600d9007a0c */ /* 0x000fe20003f86270 */
[----:B------:R-:W-:Y:S01]  /*8fd0*/  IMAD.WIDE.U32 R12, R233, c[0x0][0x1b8], R12 ;  /* 0x00006e00e90c7a25 */ /* 0x000fe200078e000c */
[----:B------:R-:W-:-:S03]  /*8fe0*/  SHF.R.S32.HI R21, RZ, 0x1f, R9 ;  /* 0x0000001fff157819 */ /* 0x000fc60000011409 */
[----:B------:R-:W-:Y:S02]  /*8ff0*/  IMAD R4, R209, 0x80, R4 ;  /* 0x00000080d1047824 */ /* 0x000fe400078e0204 */
[----:B------:R-:W-:Y:S02]  /*9000*/  IMAD R3, R88, c[0x0][0x1c0], RZ ;  /* 0x0000700058037a24 */ /* 0x000fe400078e02ff */
[----:B------:R-:W-:Y:S02]  /*9010*/  IMAD.MOV.U32 R5, RZ, RZ, R4 ;  /* 0x000000ffff057224 */ /* 0x000fe400078e0004 */
[----:B------:R-:W-:-:S04]  /*9020*/  @P0 IMAD.HI.U32 R6, R4, c[0x0][0x2c8], RZ ;  /* 0x0000b20004060a27 */ /* 0x000fc800078e00ff */
[----:B------:R-:W-:Y:S01]  /*9030*/  IMAD R13, R233, c[0x0][0x1bc], R13 ;  /* 0x00006f00e90d7a24 */ /* 0x000fe200078e020d */
[----:B------:R-:W-:Y:S01]  /*9040*/  @P0 SHF.R.U32.HI R5, RZ, c[0x0][0x2cc], R6 ;  /* 0x0000b300ff050a19 */ /* 0x000fe20000011606 */
[C---:B------:R-:W-:Y:S02]  /*9050*/  IMAD R3, R0.reuse, c[0x0][0x1c4], R3 ;  /* 0x0000710000037a24 */ /* 0x040fe400078e0203 */
[----:B------:R-:W-:Y:S01]  /*9060*/  IMAD.WIDE.U32 R12, R0, c[0x0][0x1c0], R12 ;  /* 0x00007000000c7a25 */ /* 0x000fe200078e000c */
[----:B------:R-:W-:-:S03]  /*9070*/  SHF.R.S32.HI R6, RZ, 0x1f, R5 ;  /* 0x0000001fff067819 */ /* 0x000fc60000011405 */
[----:B------:R-:W-:Y:S02]  /*9080*/  IMAD.MOV R0, RZ, RZ, -R5 ;  /* 0x000000ffff007224 */ /* 0x000fe400078e0a05 */
[----:B------:R-:W-:Y:S02]  /*9090*/  IMAD.IADD R7, R13, 0x1, R3 ;  /* 0x000000010d077824 */ /* 0x000fe400078e0203 */
[----:B------:R-:W-:Y:S02]  /*90a0*/  IMAD R0, R0, c[0x0][0x2c4], R4 ;  /* 0x0000b10000007a24 */ /* 0x000fe400078e0204 */
[----:B------:R-:W-:Y:S02]  /*90b0*/  IMAD R3, R6, c[0x0][0x1b0], RZ ;  /* 0x00006c0006037a24 */ /* 0x000fe400078e02ff */
[----:B------:R-:W-:Y:S01]  /*90c0*/  IMAD.MOV.U32 R6, RZ, RZ, R12 ;  /* 0x000000ffff067224 */ /* 0x000fe200078e000c */
[----:B------:R-:W-:Y:S01]  /*90d0*/  SHF.R.S32.HI R4, RZ, 0x1f, R0 ;  /* 0x0000001fff047819 */ /* 0x000fe20000011400 */
[----:B------:R-:W-:-:S02]  /*90e0*/  IMAD R3, R5, c[0x0][0x1b4], R3 ;  /* 0x00006d0005037a24 */ /* 0x000fc400078e0203 */
[----:B------:R-:W-:-:S04]  /*90f0*/  IMAD.WIDE.U32 R6, R5, c[0x0][0x1b0], R6 ;  /* 0x00006c0005067a25 */ /* 0x000fc800078e0006 */
[----:B------:R-:W-:Y:S02]  /*9100*/  IMAD R4, R4, c[0x0][0x1a8], RZ ;  /* 0x00006a0004047a24 */ /* 0x000fe400078e02ff */
[----:B------:R-:W-:Y:S02]  /*9110*/  IMAD.IADD R7, R7, 0x1, R3 ;  /* 0x0000000107077824 */ /* 0x000fe400078e0203 */
[C---:B------:R-:W-:Y:S02]  /*9120*/  IMAD R4, R0.reuse, c[0x0][0x1ac], R4 ;  /* 0x00006b0000047a24 */ /* 0x040fe400078e0204 */
[----:B------:R-:W-:-:S04]  /*9130*/  IMAD.WIDE.U32 R6, R0, c[0x0][0x1a8], R6 ;  /* 0x00006a0000067a25 */ /* 0x000fc800078e0006 */
[----:B------:R-:W-:Y:S01]  /*9140*/  IMAD.IADD R4, R7, 0x1, R4 ;  /* 0x0000000107047824 */ /* 0x000fe200078e0204 */
[C---:B------:R-:W-:Y:S01]  /*9150*/  LEA R12, P0, R6.reuse, c[0x0][0x160], 0x1 ;  /* 0x00005800060c7a11 */ /* 0x040fe200078008ff */
[----:B------:R-:W-:Y:S02]  /*9160*/  IMAD R0, R79, c[0x0][0x2c4], RZ ;  /* 0x0000b1004f007a24 */ /* 0x000fe400078e02ff */
[----:B------:R-:W-:Y:S01]  /*9170*/  IMAD R7, R209, 0x80, R223 ;  /* 0x00000080d1077824 */ /* 0x000fe200078e02df */
[----:B------:R-:W-:Y:S01]  /*9180*/  LEA.HI.X R5, R6, c[0x0][0x164], R4, 0x1, P0 ;  /* 0x0000590006057a11 */ /* 0x000fe200000f0c04 */
[----:B------:R-:W1:Y:S01]  /*9190*/  SHFL.IDX PT, R3, R12, RZ, 0x181f ;  /* 0x00181fff0c037589 */ /* 0x000e6200000e0000 */
[----:B------:R-:W-:Y:S02]  /*91a0*/  IMAD.MOV.U32 R24, RZ, RZ, 0x40 ;  /* 0x00000040ff187424 */ /* 0x000fe400078e00ff */
[C---:B------:R-:W-:Y:S01]  /*91b0*/  ISETP.GE.AND P5, PT, R7.reuse, R0, PT ;  /* 0x000000000700720c */ /* 0x040fe20003fa6270 */
[----:B------:R-:W2:Y:S01]  /*91c0*/  SHFL.IDX PT, R6, R5, RZ, 0x181f ;  /* 0x00181fff05067589 */ /* 0x000ea200000e0000 */
[----:B------:R-:W-:-:S03]  /*91d0*/  IADD3 R14, R7, 0x20, RZ ;  /* 0x00000020070e7810 */ /* 0x000fc60007ffe0ff */
[----:B------:R-:W3:Y:S01]  /*91e0*/  SHFL.IDX PT, R4, R12, 0x1, 0x181f ;  /* 0x00381f000c047f89 */ /* 0x000ee200000e0000 */
[----:B------:R-:W-:-:S03]  /*91f0*/  ISETP.GE.AND P1, PT, R14, R0, PT ;  /* 0x000000000e00720c */ /* 0x000fc60003f26270 */
[----:B------:R-:W4:Y:S04]  /*9200*/  SHFL.IDX PT, R13, R5, 0x1, 0x181f ;  /* 0x00381f00050d7f89 */ /* 0x000f2800000e0000 */
[CC--:B-1----:R-:W-:Y:S02]  /*9210*/  @!P5 LEA R14, P0, R10.reuse, R3.reuse, 0x1 ;  /* 0x000000030a0ed211 */ /* 0x0c2fe400078008ff */
[C---:B------:R-:W-:Y:S02]  /*9220*/  @!P5 LEA R18, P2, R217.reuse, R3, 0x1 ;  /* 0x00000003d912d211 */ /* 0x040fe400078408ff */
[----:B------:R-:W1:Y:S01]  /*9230*/  SHFL.IDX PT, R3, R12, 0x2, 0x181f ;  /* 0x00581f000c037f89 */ /* 0x000e6200000e0000 */
[-C--:B--2---:R-:W-:Y:S02]  /*9240*/  @!P5 LEA.HI.X R15, R10, R6.reuse, R11, 0x1, P0 ;  /* 0x000000060a0fd211 */ /* 0x084fe400000f0c0b */
[----:B------:R-:W-:-:S02]  /*9250*/  @!P5 LEA.HI.X R19, R217, R6, R2, 0x1, P2 ;  /* 0x00000006d913d211 */ /* 0x000fc400010f0c02 */
[CC--:B---3--:R-:W-:Y:S01]  /*9260*/  @!P1 LEA R16, P0, R10.reuse, R4.reuse, 0x1 ;  /* 0x000000040a109211 */ /* 0x0c8fe200078008ff */
[----:B------:R-:W2:Y:S03]  /*9270*/  SHFL.IDX PT, R6, R5, 0x2, 0x181f ;  /* 0x00581f0005067f89 */ /* 0x000ea600000e0000 */
[-C--:B----4-:R-:W-:Y:S01]  /*9280*/  @!P1 LEA.HI.X R17, R10, R13.reuse, R11, 0x1, P0 ;  /* 0x0000000d0a119211 */ /* 0x090fe200000f0c0b */
[----:B------:R3:W-:Y:S01]  /*9290*/  @!P5 LDGSTS.E.BYPASS.LTC128B.128 [R236+0x100], [R14.64], !P6 ;  /* 0x001000000eecdfae */ /* 0x0007e2000f101d4a */
[----:B------:R-:W-:Y:S02]  /*92a0*/  @!P1 LEA R22, P0, R217, R4, 0x1 ;  /* 0x00000004d9169211 */ /* 0x000fe400078008ff */
[----:B------:R-:W-:Y:S01]  /*92b0*/  IADD3 R4, R7, 0x40, RZ ;  /* 0x0000004007047810 */ /* 0x000fe20007ffe0ff */
[----:B------:R4:W-:Y:S01]  /*92c0*/  @!P5 LDGSTS.E.BYPASS.LTC128B.128 [R236+0x4100], [R18.64], !P4 ;  /* 0x0410000012ecdfae */ /* 0x0009e2000e101d4a */
[----:B------:R-:W-:-:S02]  /*92d0*/  @!P1 LEA.HI.X R23, R217, R13, R2, 0x1, P0 ;  /* 0x0000000dd9179211 */ /* 0x000fc400000f0c02 */
[----:B------:R-:W-:Y:S01]  /*92e0*/  ISETP.GE.AND P0, PT, R4, R0, PT ;  /* 0x000000000400720c */ /* 0x000fe20003f06270 */
[----:B------:R1:W-:Y:S01]  /*92f0*/  @!P1 LDGSTS.E.BYPASS.LTC128B.128 [R225+0x1100], [R16.64], !P6 ;  /* 0x0110000010e19fae */ /* 0x0003e2000f101d4a */
[----:B------:R-:W-:-:S03]  /*9300*/  IADD3 R7, R7, 0x60, RZ ;  /* 0x0000006007077810 */ /* 0x000fc60007ffe0ff */
[----:B------:R2:W-:Y:S04]  /*9310*/  @!P1 LDGSTS.E.BYPASS.LTC128B.128 [R225+0x5100], [R22.64], !P4 ;  /* 0x0510000016e19fae */ /* 0x0005e8000e101d4a */
[----:B------:R2:W3:Y:S04]  /*9320*/  SHFL.IDX PT, R4, R12, 0x3, 0x181f ;  /* 0x00781f000c047f89 */ /* 0x0004e800000e0000 */
[----:B------:R-:W3:Y:S01]  /*9330*/  SHFL.IDX PT, R5, R5, 0x3, 0x181f ;  /* 0x00781f0005057f89 */ /* 0x000ee200000e0000 */
[----:B-1----:R-:W-:Y:S02]  /*9340*/  IMAD.MOV.U32 R16, RZ, RZ, R242 ;  /* 0x000000ffff107224 */ /* 0x002fe400078e00f2 */
[----:B------:R-:W-:Y:S01]  /*9350*/  IMAD.MOV.U32 R17, RZ, RZ, R238 ;  /* 0x000000ffff117224 */ /* 0x000fe200078e00ee */
[----:B--2---:R-:W-:Y:S01]  /*9360*/  @!P0 LEA R12, P1, R10, R3, 0x1 ;  /* 0x000000030a0c8211 */ /* 0x004fe200078208ff */
[----:B------:R-:W-:-:S03]  /*9370*/  IMAD.MOV.U32 R22, RZ, RZ, 0x70 ;  /* 0x00000070ff167424 */ /* 0x000fc600078e00ff */
[----:B------:R-:W-:Y:S01]  /*9380*/  @!P0 LEA.HI.X R13, R10, R6, R11, 0x1, P1 ;  /* 0x000000060a0d8211 */ /* 0x000fe200008f0c0b */
[----:B------:R-:W-:Y:S01]  /*9390*/  IMAD R22, R8, -0x70, R22 ;  /* 0xffffff9008167824 */ /* 0x000fe200078e0216 */
[----:B---3--:R-:W-:-:S03]  /*93a0*/  @!P0 LEA R14, P1, R217, R3, 0x1 ;  /* 0x00000003d90e8211 */ /* 0x008fc600078208ff */
[----:B------:R-:W-:Y:S01]  /*93b0*/  IMAD.IADD R79, R77, 0x1, R22 ;  /* 0x000000014d4f7824 */ /* 0x000fe200078e0216 */
[----:B------:R-:W-:Y:S01]  /*93c0*/  @!P0 LEA.HI.X R15, R217, R6, R2, 0x1, P1 ;  /* 0x00000006d90f8211 */ /* 0x000fe200008f0c02 */
[----:B------:R1:W-:Y:S01]  /*93d0*/  @!P0 LDGSTS.E.BYPASS.LTC128B.128 [R225+0x2100], [R12.64], !P6 ;  /* 0x021000000ce18fae */ /* 0x0003e2000f101d4a */
[----:B------:R-:W-:Y:S01]  /*93e0*/  ISETP.GE.AND P1, PT, R7, R0, PT ;  /* 0x000000000700720c */ /* 0x000fe20003f26270 */
[----:B------:R-:W-:Y:S01]  /*93f0*/  IMAD.WIDE.U32 R6, R9, c[0x0][0x1e0], RZ ;  /* 0x0000780009067a25 */ /* 0x000fe200078e00ff */
[----:B------:R-:W-:Y:S01]  /*9400*/  IMNMX R3, R79, 0x70, PT ;  /* 0x000000704f037817 */ /* 0x000fe20003800200 */
[----:B------:R2:W-:Y:S04]  /*9410*/  @!P0 LDGSTS.E.BYPASS.LTC128B.128 [R225+0x6100], [R14.64], !P4 ;  /* 0x061000000ee18fae */ /* 0x0005e8000e101d4a */
[----:B------:R-:W-:-:S05]  /*9420*/  IMAD.IADD R3, R3, 0x1, -R223 ;  /* 0x0000000103037824 */ /* 0x000fca00078e0adf */
[C---:B------:R-:W-:Y:S02]  /*9430*/  ISETP.GE.AND P3, PT, R3.reuse, 0x1, PT ;  /* 0x000000010300780c */ /* 0x040fe40003f66270 */
[----:B------:R-:W-:Y:S01]  /*9440*/  ISETP.GE.AND P2, PT, R3, 0x21, PT ;  /* 0x000000210300780c */ /* 0x000fe20003f46270 */
[----:B-1----:R-:W-:Y:S01]  /*9450*/  IMAD R12, R21, c[0x0][0x1e0], RZ ;  /* 0x00007800150c7a24 */ /* 0x002fe200078e02ff */
[----:B--2---:R-:W-:-:S03]  /*9460*/  @!P1 LEA R14, P0, R10, R4, 0x1 ;  /* 0x000000040a0e9211 */ /* 0x004fc600078008ff */
[----:B------:R-:W-:Y:S01]  /*9470*/  IMAD R12, R9, c[0x0][0x1e4], R12 ;  /* 0x00007900090c7a24 */ /* 0x000fe200078e020c */
[----:B------:R-:W-:-:S03]  /*9480*/  @!P1 LEA.HI.X R15, R10, R5, R11, 0x1, P0 ;  /* 0x000000050a0f9211 */ /* 0x000fc600000f0c0b */
[----:B------:R-:W-:Y:S01]  /*9490*/  IMAD.IADD R12, R7, 0x1, R12 ;  /* 0x00000001070c7824 */ /* 0x000fe200078e020c */
[C---:B------:R-:W-:Y:S01]  /*94a0*/  @!P1 LEA R4, P0, R217.reuse, R4, 0x1 ;  /* 0x00000004d9049211 */ /* 0x040fe200078008ff */
[----:B------:R-:W-:Y:S01]  /*94b0*/  IMAD.WIDE.U32 R6, R6, 0x70, R16 ;  /* 0x0000007006067825 */ /* 0x000fe200078e0010 */
[----:B------:R1:W-:Y:S02]  /*94c0*/  @!P1 LDGSTS.E.BYPASS.LTC128B.128 [R225+0x3100], [R14.64], !P6 ;  /* 0x031000000ee19fae */ /* 0x0003e4000f101d4a */
[C---:B------:R-:W-:Y:S01]  /*94d0*/  @!P1 LEA.HI.X R5, R217.reuse, R5, R2, 0x1, P0 ;  /* 0x00000005d9059211 */ /* 0x040fe200000f0c02 */
[----:B------:R-:W-:Y:S01]  /*94e0*/  IMAD R12, R12, 0x70, RZ ;  /* 0x000000700c0c7824 */ /* 0x000fe200078e02ff */
[----:B------:R-:W-:Y:S01]  /*94f0*/  ISETP.NE.AND P6, PT, R116, RZ, PT ;  /* 0x000000ff7400720c */ /* 0x000fe20003fc5270 */
[----:B------:R-:W-:Y:S02]  /*9500*/  IMAD.MOV.U32 R2, RZ, RZ, 0x20 ;  /* 0x00000020ff027424 */ /* 0x000fe400078e00ff */
[----:B------:R2:W-:Y:S01]  /*9510*/  @!P1 LDGSTS.E.BYPASS.LTC128B.128 [R225+0x7100], [R4.64], !P4 ;  /* 0x0710000004e19fae */ /* 0x0005e2000e101d4a */
[----:B------:R-:W-:Y:S01]  /*9520*/  ISETP.GE.AND P4, PT, R217, c[0x0][0x1d4], PT ;  /* 0x00007500d9007a0c */ /* 0x000fe20003f86270 */
[----:B------:R-:W-:Y:S01]  /*9530*/  IMAD.IADD R7, R7, 0x1, R12 ;  /* 0x0000000107077824 */ /* 0x000fe200078e020c */
[----:B------:R-:W-:Y:S01]  /*9540*/  @P3 LEA R12, P0, R6, c[0x0][0x1c8], 0x1 ;  /* 0x00007200060c3a11 */ /* 0x000fe200078008ff */
[----:B------:R-:W0:Y:S01]  /*9550*/  LDGDEPBAR ;  /* 0x00000000000079af */ /* 0x000e220000000000 */
[----:B------:R-:W-:-:S02]  /*9560*/  ISETP.GE.AND P1, PT, R3, 0x41, PT ;  /* 0x000000410300780c */ /* 0x000fc40003f26270 */
[----:B------:R-:W-:Y:S02]  /*9570*/  @P3 LEA.HI.X R13, R6, c[0x0][0x1cc], R7, 0x1, P0 ;  /* 0x00007300060d3a11 */ /* 0x000fe400000f0c07 */
[----:B------:R-:W-:-:S03]  /*9580*/  ISETP.GE.AND P0, PT, R3, 0x61, PT ;  /* 0x000000610300780c */ /* 0x000fc60003f06270 */
[----:B------:R3:W-:Y:S04]  /*9590*/  @P3 LDGSTS.E.BYPASS.LTC128B.128 [R236+0x8100], [R12.64], !P6 ;  /* 0x081000000cec3fae */ /* 0x0007e8000f101d4a */
[----:B------:R3:W-:Y:S01]  /*95a0*/  @P3 LDGSTS.E.BYPASS.LTC128B.128 [R236+0xb900], [R12.64+0x80], !P4 ;  /* 0x0b9000800cec3fae */ /* 0x0007e2000e101d4a */
[----:B--2---:R-:W-:-:S04]  /*95b0*/  IMAD.WIDE.U32 R4, R2, c[0x0][0x1e0], RZ ;  /* 0x0000780002047a25 */ /* 0x004fc800078e00ff */
[----:B------:R-:W-:Y:S01]  /*95c0*/  IMAD R2, R2, c[0x0][0x1e4], RZ ;  /* 0x0000790002027a24 */ /* 0x000fe200078e02ff */
[----:B------:R-:W-:-:S04]  /*95d0*/  @P2 IADD3 R3, P3, R6, R4, RZ ;  /* 0x0000000406032210 */ /* 0x000fc80007f7e0ff */
[----:B------:R-:W-:Y:S01]  /*95e0*/  @P2 IADD3.X R2, R7, R5, R2, P3, !PT ;  /* 0x0000000507022210 */ /* 0x000fe20001ffe402 */
[----:B------:R-:W-:Y:S01]  /*95f0*/  IMAD.WIDE.U32 R4, R24, c[0x0][0x1e0], RZ ;  /* 0x0000780018047a25 */ /* 0x000fe200078e00ff */
[----:B---3--:R-:W-:-:S04]  /*9600*/  @P2 LEA R12, P3, R3, c[0x0][0x1c8], 0x1 ;  /* 0x00007200030c2a11 */ /* 0x008fc800078608ff */
[----:B------:R-:W-:Y:S01]  /*9610*/  @P2 LEA.HI.X R13, R3, c[0x0][0x1cc], R2, 0x1, P3 ;  /* 0x00007300030d2a11 */ /* 0x000fe200018f0c02 */
[----:B------:R-:W-:Y:S01]  /*9620*/  IMAD R3, R24, c[0x0][0x1e4], RZ ;  /* 0x0000790018037a24 */ /* 0x000fe200078e02ff */
[----:B------:R-:W-:Y:S01]  /*9630*/  @P1 IADD3 R4, P3, R6, R4, RZ ;  /* 0x0000000406041210 */ /* 0x000fe20007f7e0ff */
[----:B------:R-:W-:Y:S02]  /*9640*/  @P0 IMAD.MOV.U32 R2, RZ, RZ, 0x60 ;  /* 0x00000060ff020424 */ /* 0x000fe400078e00ff */
[----:B------:R4:W-:Y:S01]  /*9650*/  @P2 LDGSTS.E.BYPASS.LTC128B.128 [R225+0x9100], [R12.64], !P6 ;  /* 0x091000000ce12fae */ /* 0x0009e2000f101d4a */
[----:B------:R-:W-:Y:S01]  /*9660*/  @P1 IADD3.X R3, R7, R5, R3, P3, !PT ;  /* 0x0000000507031210 */ /* 0x000fe20001ffe403 */
[----:B------:R-:W-:Y:S01]  /*9670*/  @P0 IMAD.WIDE.U32 R6, R2, c[0x0][0x1e0], R6 ;  /* 0x0000780002060a25 */ /* 0x000fe200078e0006 */
[----:B-1----:R-:W-:Y:S01]  /*9680*/  @P1 LEA R14, P3, R4, c[0x0][0x1c8], 0x1 ;  /* 0x00007200040e1a11 */ /* 0x002fe200078608ff */
[----:B------:R4:W-:Y:S02]  /*9690*/  @P2 LDGSTS.E.BYPASS.LTC128B.128 [R225+0xc900], [R12.64+0x80], !P4 ;  /* 0x0c9000800ce12fae */ /* 0x0009e4000e101d4a */
[----:B------:R-:W-:Y:S01]  /*96a0*/  @P0 IMAD R2, R2, c[0x0][0x1e4], RZ ;  /* 0x0000790002020a24 */ /* 0x000fe200078e02ff */
[----:B------:R-:W-:-:S02]  /*96b0*/  @P1 LEA.HI.X R15, R4, c[0x0][0x1cc], R3, 0x1, P3 ;  /* 0x00007300040f1a11 */ /* 0x000fc400018f0c03 */
[C---:B------:R-:W-:Y:S01]  /*96c0*/  @P0 LEA R4, P3, R6.reuse, c[0x0][0x1c8], 0x1 ;  /* 0x0000720006040a11 */ /* 0x040fe200078608ff */
[----:B------:R-:W-:Y:S02]  /*96d0*/  @P0 IMAD.IADD R2, R7, 0x1, R2 ;  /* 0x0000000107020824 */ /* 0x000fe400078e0202 */
        /* <DEDUP_REMOVED lines=10> */
.L_x_1639:
[----:B-----5:R-:W-:Y:S01]  /*9780*/  SHF.R.S32.HI R2, RZ, 0x1f, R78 ;  /* 0x0000001fff027819 */ /* 0x020fe2000001144e */
[----:B------:R-:W-:Y:S01]  /*9790*/  ULDC.U8 UR4, c[0x0][0x298] ;  /* 0x0000a60000047ab9 */ /* 0x000fe20000000000 */
[----:B------:R-:W-:Y:S01]  /*97a0*/  IMAD.WIDE.U32 R6, R78, c[0x0][0x280], RZ ;  /* 0x0000a0004e067a25 */ /* 0x000fe200078e00ff */
[----:B------:R-:W-:Y:S01]  /*97b0*/  ISETP.NE.AND P2, PT, RZ, UR4, PT ;  /* 0x00000004ff007c0c */ /* 0x000fe2000bf45270 */
[----:B------:R-:W-:Y:S02]  /*97c0*/  BSSY B2, `(.L_x_1640) ;  /* 0x000034d000027945 */ /* 0x000fe40003800000 */
[----:B------:R-:W-:Y:S01]  /*97d0*/  IMAD R3, R2, c[0x0][0x280], RZ ;  /* 0x0000a00002037a24 */ /* 0x000fe200078e02ff */
[----:B------:R-:W-:Y:S01]  /*97e0*/  LEA R16, P1, R6, c[0x0][0x270], 0x1 ;  /* 0x00009c0006107a11 */ /* 0x000fe200078208ff */
[----:B------:R-:W-:Y:S02]  /*97f0*/  IMAD R2, R2, c[0x0][0x290], RZ ;  /* 0x0000a40002027a24 */ /* 0x000fe400078e02ff */
[----:B----4-:R-:W-:-:S04]  /*9800*/  IMAD.WIDE.U32 R4, R78, c[0x0][0x290], RZ ;  /* 0x0000a4004e047a25 */ /* 0x010fc800078e00ff */
[C---:B------:R-:W-:Y:S02]  /*9810*/  IMAD R3, R78.reuse, c[0x0][0x284], R3 ;  /* 0x0000a1004e037a24 */ /* 0x040fe400078e0203 */
        /* <DEDUP_REMOVED lines=12> */
[----:B------:R-:W-:Y:S01]  /*98e0*/  CS2R R28, SRZ ;  /* 0x00000000001c7805 */ /* 0x000fe2000001ff00 */
[----:B------:R-:W-:-:S02]  /*98f0*/  CS2R R4, SRZ ;  /* 0x0000000000047805 */ /* 0x000fc4000001ff00 */
[----:B------:R-:W3:Y:S04]  /*9900*/  SHFL.IDX PT, R15, R78, RZ, 0x181f ;  /* 0x00181fff4e0f7589 */ /* 0x000ee800000e0000 */
[----:B------:R4:W1:Y:S02]  /*9910*/  SHFL.IDX PT, R14, R2, RZ, 0x181f ;  /* 0x00181fff020e7589 */ /* 0x00086400000e0000 */
[----:B----4-:R-:W-:Y:S01]  /*9920*/  CS2R R2, SRZ ;  /* 0x0000000000027805 */ /* 0x010fe2000001ff00 */
[----:B------:R-:W-:Y:S05]  /*9930*/  @P5 BRA `(.L_x_1643) ;  /* 0x0000011000005947 */ /* 0x000fea0003800000 */
[----:B-123--:R-:W-:Y:S01]  /*9940*/  ISETP.GE.AND P1, PT, R17, c[0x0][0x27c], PT ;  /* 0x00009f0011007a0c */ /* 0x00efe20003f26270 */
[C---:B------:R-:W-:Y:S01]  /*9950*/  IMAD.SHL.U32 R2, R124.reuse, 0x2, RZ ;  /* 0x000000027c027824 */ /* 0x040fe200078e00ff */
[----:B------:R-:W-:Y:S02]  /*9960*/  ISETP.GE.AND P0, PT, R124, c[0x0][0x27c], PT ;  /* 0x00009f007c007a0c */ /* 0x000fe40003f06270 */
[----:B------:R-:W-:Y:S01]  /*9970*/  SHF.R.S32.HI R3, RZ, 0x1f, R124 ;  /* 0x0000001fff037819 */ /* 0x000fe2000001147c */
[----:B------:R-:W-:-:S08]  /*9980*/  CS2R R28, SRZ ;  /* 0x00000000001c7805 */ /* 0x000fd0000001ff00 */
[----:B------:R-:W-:Y:S02]  /*9990*/  @!P1 IMAD.WIDE R26, R17, 0x2, R6 ;  /* 0x00000002111a9825 */ /* 0x000fe400078e0206 */
[-C--:B------:R-:W-:Y:S02]  /*99a0*/  @!P0 IADD3 R18, P3, R6, R2.reuse, RZ ;  /* 0x0000000206128210 */ /* 0x080fe40007f7e0ff */
[----:B------:R-:W-:Y:S01]  /*99b0*/  SHF.L.U64.HI R6, R124, 0x1, R3 ;  /* 0x000000017c067819 */ /* 0x000fe20000010203 */
[----:B------:R1:W5:Y:S01]  /*99c0*/  @!P1 LD.E.64 R12, [R26.64] ;  /* 0x0000000a1a0c9980 */ /* 0x000362000c101b00 */
[----:B------:R-:W-:Y:S02]  /*99d0*/  @!P0 IADD3 R30, P2, R14, R2, RZ ;  /* 0x000000020e1e8210 */ /* 0x000fe40007f5e0ff */
[----:B------:R-:W-:Y:S01]  /*99e0*/  CS2R R2, SRZ ;  /* 0x0000000000027805 */ /* 0x000fe2000001ff00 */
[--C-:B------:R-:W-:Y:S02]  /*99f0*/  @!P0 IMAD.X R19, R7, 0x1, R6.reuse, P3 ;  /* 0x0000000107138824 */ /* 0x100fe400018e0606 */
[----:B------:R-:W-:-:S03]  /*9a00*/  @!P0 IMAD.X R31, R15, 0x1, R6, P2 ;  /* 0x000000010f1f8824 */ /* 0x000fc600010e0606 */
[----:B------:R2:W5:Y:S04]  /*9a10*/  @!P0 LD.E.64 R2, [R18.64] ;  /* 0x0000000a12028980 */ /* 0x000568000c101b00 */
[----:B------:R2:W5:Y:S01]  /*9a20*/  @!P0 LD.E.64 R28, [R30.64] ;  /* 0x0000000a1e1c8980 */ /* 0x000562000c101b00 */
[----:B-1----:R-:W-:-:S05]  /*9a30*/  @!P1 IMAD.WIDE R26, R17, 0x2, R14 ;  /* 0x00000002111a9825 */ /* 0x002fca00078e020e */
[----:B------:R2:W5:Y:S02]  /*9a40*/  @!P1 LD.E.64 R4, [R26.64] ;  /* 0x0000000a1a049980 */ /* 0x000564000c101b00 */
.L_x_1643:
[----:B-123--:R-:W-:Y:S05]  /*9a50*/  BSYNC B0 ;  /* 0x0000000000007941 */ /* 0x00efea0003800000 */
.L_x_1642:
        /* <DEDUP_REMOVED lines=8> */
[--C-:B------:R-:W-:Y:S01]  /*9ae0*/  IMAD.MOV.U32 R6, RZ, RZ, R5.reuse ;  /* 0x000000ffff067224 */ /* 0x100fe200078e0005 */
[----:B------:R-:W-:Y:S01]  /*9af0*/  ISETP.GE.AND P0, PT, R223, R18, PT ;  /* 0x00000012df00720c */ /* 0x000fe20003f06270 */
[----:B------:R-:W-:Y:S01]  /*9b00*/  IMAD.MOV.U32 R23, RZ, RZ, R2 ;  /* 0x000000ffff177224 */ /* 0x000fe200078e0002 */
[----:B------:R-:W-:Y:S01]  /*9b10*/  SHF.R.U32.HI R13, RZ, 0x10, R5 ;  /* 0x00000010ff0d7819 */ /* 0x000fe20000011605 */
[--C-:B------:R-:W-:Y:S01]  /*9b20*/  IMAD.MOV.U32 R19, RZ, RZ, R3.reuse ;  /* 0x000000ffff137224 */ /* 0x100fe200078e0003 */
[--C-:B------:R-:W-:Y:S01]  /*9b30*/  SHF.R.U64 R12, R2, 0x10, R3.reuse ;  /* 0x00000010020c7819 */ /* 0x100fe20000001203 */
[----:B------:R-:W-:Y:S01]  /*9b40*/  IMAD.MOV.U32 R5, RZ, RZ, R28 ;  /* 0x000000ffff057224 */ /* 0x000fe200078e001c */
[----:B------:R-:W-:Y:S01]  /*9b50*/  SHF.R.U32.HI R3, RZ, 0x10, R3 ;  /* 0x00000010ff037819 */ /* 0x000fe20000011603 */
[----:B------:R-:W-:Y:S01]  /*9b60*/  IMAD.MOV.U32 R4, RZ, RZ, R29 ;  /* 0x000000ffff047224 */ /* 0x000fe200078e001d */
[----:B------:R-:W-:-:S04]  /*9b70*/  DEPBAR.LE SB0, 0x1 ;  /* 0x000080400000791a */ /* 0x000fc80000000000 */
[--C-:B------:R-:W-:Y:S01]  /*9b80*/  SHF.R.U64 R2, R28, 0x10, R29.reuse ;  /* 0x000000101c027819 */ /* 0x100fe2000000121d */
[----:B------:R-:W-:Y:S01]  /*9b90*/  BSSY B1, `(.L_x_1644) ;  /* 0x000005e000017945 */ /* 0x000fe20003800000 */
[----:B------:R-:W-:Y:S02]  /*9ba0*/  SHF.R.U32.HI R0, RZ, 0x10, R29 ;  /* 0x00000010ff007819 */ /* 0x000fe4000001161d */
[----:B------:R-:W-:Y:S02]  /*9bb0*/  PRMT R16, R26, 0x5410, R16 ;  /* 0x000054101a107816 */ /* 0x000fe40000000010 */
[----:B------:R-:W-:Y:S02]  /*9bc0*/  PRMT R15, R25, 0x5410, R15 ;  /* 0x00005410190f7816 */ /* 0x000fe4000000000f */
[----:B------:R-:W-:Y:S02]  /*9bd0*/  PRMT R12, R23, 0x5410, R12 ;  /* 0x00005410170c7816 */ /* 0x000fe4000000000c */
[----:B------:R-:W-:-:S02]  /*9be0*/  PRMT R3, R19, 0x5410, R3 ;  /* 0x0000541013037816 */ /* 0x000fc40000000003 */
        /* <DEDUP_REMOVED lines=11> */
[C---:B------:R-:W-:Y:S01]  /*9ca0*/  IMAD.U32 R26, R14.reuse, 0x10000, RZ ;  /* 0x000100000e1a7824 */ /* 0x040fe200078e00ff */
[----:B------:R-:W-:Y:S02]  /*9cb0*/  LOP3.LUT R25, R14, 0xffff0000, RZ, 0xc0, !PT ;  /* 0xffff00000e197812 */ /* 0x000fe400078ec0ff */
[----:B------:R-:W-:Y:S02]  /*9cc0*/  LOP3.LUT R27, R16, 0xffff0000, RZ, 0xc0, !PT ;  /* 0xffff0000101b7812 */ /* 0x000fe400078ec0ff */
[C---:B-1----:R-:W-:Y:S02]  /*9cd0*/  LOP3.LUT R19, R4.reuse, 0xffff0000, RZ, 0xc0, !PT ;  /* 0xffff000004137812 */ /* 0x042fe400078ec0ff */
[----:B------:R-:W-:Y:S02]  /*9ce0*/  LOP3.LUT R31, R5, 0xffff0000, RZ, 0xc0, !PT ;  /* 0xffff0000051f7812 */ /* 0x000fe400078ec0ff */
[----:B------:R-:W-:-:S02]  /*9cf0*/  SHF.L.U32 R23, R4, 0x10, RZ ;  /* 0x0000001004177819 */ /* 0x000fc400000006ff */
[----:B------:R-:W-:Y:S01]  /*9d00*/  SHF.L.U32 R4, R5, 0x10, RZ ;  /* 0x0000001005047819 */ /* 0x000fe200000006ff */
[C---:B------:R-:W-:Y:S01]  /*9d10*/  FMUL.FTZ R5, R19.reuse, R26 ;  /* 0x0000001a13057220 */ /* 0x040fe20000410000 */
[C---:B------:R-:W-:Y:S01]  /*9d20*/  SHF.L.U32 R30, R6.reuse, 0x10, RZ ;  /* 0x00000010061e7819 */ /* 0x040fe200000006ff */
[-C--:B------:R-:W-:Y:S01]  /*9d30*/  FMUL.FTZ R19, R19, R28.reuse ;  /* 0x0000001c13137220 */ /* 0x080fe20000410000 */
[----:B------:R-:W-:Y:S01]  /*9d40*/  LOP3.LUT R29, R6, 0xffff0000, RZ, 0xc0, !PT ;  /* 0xffff0000061d7812 */ /* 0x000fe200078ec0ff */
[C---:B------:R-:W-:Y:S01]  /*9d50*/  IMAD.U32 R6, R7.reuse, 0x10000, RZ ;  /* 0x0001000007067824 */ /* 0x040fe200078e00ff */
[----:B------:R-:W-:Y:S01]  /*9d60*/  LOP3.LUT R32, R7, 0xffff0000, RZ, 0xc0, !PT ;  /* 0xffff000007207812 */ /* 0x000fe200078ec0ff */
[----:B------:R-:W-:Y:S02]  /*9d70*/  FMUL.FTZ R7, R31, R25 ;  /* 0x000000191f077220 */ /* 0x000fe40000410000 */
[----:B------:R-:W-:Y:S01]  /*9d80*/  FFMA.FTZ R5, R23, R28, -R5 ;  /* 0x0000001c17057223 */ /* 0x000fe20000010805 */
[----:B------:R-:W-:Y:S01]  /*9d90*/  SHF.L.U32 R28, R15, 0x10, RZ ;  /* 0x000000100f1c7819 */ /* 0x000fe200000006ff */
[----:B------:R-:W-:Y:S01]  /*9da0*/  FFMA.FTZ R19, R23, R26, R19 ;  /* 0x0000001a17137223 */ /* 0x000fe20000010013 */
[----:B------:R-:W-:Y:S01]  /*9db0*/  SHF.L.U32 R26, R13, 0x10, RZ ;  /* 0x000000100d1a7819 */ /* 0x000fe200000006ff */
[-C--:B------:R-:W-:Y:S01]  /*9dc0*/  FMUL.FTZ R31, R31, R27.reuse ;  /* 0x0000001b1f1f7220 */ /* 0x080fe20000410000 */
[----:B------:R-:W-:Y:S01]  /*9dd0*/  LOP3.LUT R23, R13, 0xffff0000, RZ, 0xc0, !PT ;  /* 0xffff00000d177812 */ /* 0x000fe200078ec0ff */
[C---:B------:R-:W-:Y:S01]  /*9de0*/  FFMA.FTZ R7, R4.reuse, R27, -R7 ;  /* 0x0000001b04077223 */ /* 0x040fe20000010807 */
[----:B------:R-:W-:Y:S01]  /*9df0*/  LOP3.LUT R27, R15, 0xffff0000, RZ, 0xc0, !PT ;  /* 0xffff00000f1b7812 */ /* 0x000fe200078ec0ff */
[----:B------:R-:W-:-:S02]  /*9e00*/  FFMA.FTZ R31, R4, R25, R31 ;  /* 0x00000019041f7223 */ /* 0x000fc4000001001f */
[C---:B------:R-:W-:Y:S02]  /*9e10*/  FMUL.FTZ R4, R29.reuse, R26 ;  /* 0x0000001a1d047220 */ /* 0x040fe40000410000 */
[C---:B------:R-:W-:Y:S02]  /*9e20*/  FMUL.FTZ R25, R32.reuse, R23 ;  /* 0x0000001720197220 */ /* 0x040fe40000410000 */
[-C--:B------:R-:W-:Y:S02]  /*9e30*/  FMUL.FTZ R29, R29, R28.reuse ;  /* 0x0000001c1d1d7220 */ /* 0x080fe40000410000 */
[----:B------:R-:W-:Y:S02]  /*9e40*/  FMUL.FTZ R32, R32, R27 ;  /* 0x0000001b20207220 */ /* 0x000fe40000410000 */
[C---:B------:R-:W-:Y:S01]  /*9e50*/  FFMA.FTZ R28, R30.reuse, R28, -R4 ;  /* 0x0000001c1e1c7223 */ /* 0x040fe20000010804 */
[----:B------:R-:W-:Y:S01]  /*9e60*/  F2FP.BF16.PACK_AB R4, R19, R5 ;  /* 0x000000051304723e */ /* 0x000fe200000010ff */
[----:B------:R-:W-:Y:S01]  /*9e70*/  FFMA.FTZ R29, R30, R26, R29 ;  /* 0x0000001a1e1d7223 */ /* 0x000fe2000001001d */
[----:B------:R-:W-:Y:S01]  /*9e80*/  F2FP.BF16.PACK_AB R5, R31, R7 ;  /* 0x000000071f05723e */ /* 0x000fe200000010ff */
[----:B------:R-:W-:-:S02]  /*9e90*/  FFMA.FTZ R25, R6, R27, -R25 ;  /* 0x0000001b06197223 */ /* 0x000fc40000010819 */
[----:B------:R-:W-:Y:S01]  /*9ea0*/  FFMA.FTZ R32, R6, R23, R32 ;  /* 0x0000001706207223 */ /* 0x000fe20000010020 */
[----:B------:R-:W-:-:S04]  /*9eb0*/  F2FP.BF16.PACK_AB R6, R29, R28 ;  /* 0x0000001c1d06723e */ /* 0x000fc800000010ff */
[----:B------:R-:W-:-:S05]  /*9ec0*/  F2FP.BF16.PACK_AB R7, R32, R25 ;  /* 0x000000192007723e */ /* 0x000fca00000010ff */
[----:B------:R1:W-:Y:S02]  /*9ed0*/  STS.128 [R236+0x100], R4 ;  /* 0x00010004ec007388 */ /* 0x0003e40000000c00 */
.L_x_1647:
[----:B------:R-:W-:Y:S05]  /*9ee0*/  BSYNC B0 ;  /* 0x0000000000007941 */ /* 0x000fea0003800000 */
.L_x_1646:
[----:B------:R-:W-:-:S13]  /*9ef0*/  ISETP.GE.AND P0, PT, R124, c[0x0][0x27c], PT ;  /* 0x00009f007c007a0c */ /* 0x000fda0003f06270 */
[----:B------:R-:W-:Y:S05]  /*9f00*/  @P0 BRA `(.L_x_1645) ;  /* 0x0000026000000947 */ /* 0x000fea0003800000 */
[----:B-1----:R-:W1:Y:S01]  /*9f10*/  LDS.128 R4, [R236+0x4100] ;  /* 0x00410000ec047984 */ /* 0x002e620000000c00 */
        /* <DEDUP_REMOVED lines=18> */
[C---:B------:R-:W-:Y:S01]  /*a040*/  SHF.L.U32 R26, R0.reuse, 0x10, RZ ;  /* 0x00000010001a7819 */ /* 0x040fe200000006ff */
        /* <DEDUP_REMOVED lines=18> */
.L_x_1645:
[----:B------:R-:W-:Y:S05]  /*a170*/  BSYNC B1 ;  /* 0x0000000000017941 */ /* 0x000fea0003800000 */
.L_x_1644:
[----:B------:R-:W-:Y:S01]  /*a180*/  ISETP.GE.AND P0, PT, R220, R18, PT ;  /* 0x00000012dc00720c */ /* 0x000fe20003f06270 */
[----:B------:R-:W-:-:S12]  /*a190*/  BSSY B1, `(.L_x_1648) ;  /* 0x0000054000017945 */ /* 0x000fd80003800000 */
        /* <DEDUP_REMOVED lines=8> */
[C---:B-1----:R-:W-:Y:S01]  /*a220*/  LOP3.LUT R19, R4.reuse, 0xffff0000, RZ, 0xc0, !PT ;  /* 0xffff000004137812 */ /* 0x042fe200078ec0ff */
[----:B------:R-:W-:Y:S01]  /*a230*/  IMAD.U32 R28, R7, 0x10000, RZ ;  /* 0x00010000071c7824 */ /* 0x000fe200078e00ff */
[----:B------:R-:W-:Y:S02]  /*a240*/  SHF.L.U32 R23, R4, 0x10, RZ ;  /* 0x0000001004177819 */ /* 0x000fe400000006ff */
[C---:B------:R-:W-:Y:S02]  /*a250*/  SHF.L.U32 R4, R5.reuse, 0x10, RZ ;  /* 0x0000001005047819 */ /* 0x040fe400000006ff */
[----:B------:R-:W-:-:S02]  /*a260*/  LOP3.LUT R31, R5, 0xffff0000, RZ, 0xc0, !PT ;  /* 0xffff0000051f7812 */ /* 0x000fc400078ec0ff */
[----:B------:R-:W-:Y:S02]  /*a270*/  LOP3.LUT R5, R14, 0xffff0000, RZ, 0xc0, !PT ;  /* 0xffff00000e057812 */ /* 0x000fe400078ec0ff */
[C---:B------:R-:W-:Y:S02]  /*a280*/  SHF.L.U32 R30, R6.reuse, 0x10, RZ ;  /* 0x00000010061e7819 */ /* 0x040fe400000006ff */
[----:B------:R-:W-:Y:S01]  /*a290*/  LOP3.LUT R29, R6, 0xffff0000, RZ, 0xc0, !PT ;  /* 0xffff0000061d7812 */ /* 0x000fe200078ec0ff */
[-C--:B------:R-:W-:Y:S01]  /*a2a0*/  FMUL.FTZ R6, R25, R19.reuse ;  /* 0x0000001319067220 */ /* 0x080fe20000410000 */
[----:B------:R-:W-:Y:S01]  /*a2b0*/  LOP3.LUT R32, R7, 0xffff0000, RZ, 0xc0, !PT ;  /* 0xffff000007207812 */ /* 0x000fe200078ec0ff */
[----:B------:R-:W-:Y:S02]  /*a2c0*/  FMUL.FTZ R19, R27, R19 ;  /* 0x000000131b137220 */ /* 0x000fe40000410000 */
[----:B------:R-:W-:Y:S02]  /*a2d0*/  FMUL.FTZ R7, R5, R31 ;  /* 0x0000001f05077220 */ /* 0x000fe40000410000 */
[-C--:B------:R-:W-:Y:S01]  /*a2e0*/  FFMA.FTZ R6, R27, R23.reuse, -R6 ;  /* 0x000000171b067223 */ /* 0x080fe20000010806 */
[----:B------:R-:W-:Y:S01]  /*a2f0*/  SHF.L.U32 R27, R15, 0x10, RZ ;  /* 0x000000100f1b7819 */ /* 0x000fe200000006ff */
[----:B------:R-:W-:Y:S01]  /*a300*/  FFMA.FTZ R19, R25, R23, R19 ;  /* 0x0000001719137223 */ /* 0x000fe20000010013 */
[C---:B------:R-:W-:Y:S01]  /*a310*/  SHF.L.U32 R25, R13.reuse, 0x10, RZ ;  /* 0x000000100d197819 */ /* 0x040fe200000006ff */
[C---:B------:R-:W-:Y:S01]  /*a320*/  FMUL.FTZ R31, R26.reuse, R31 ;  /* 0x0000001f1a1f7220 */ /* 0x040fe20000410000 */
[----:B------:R-:W-:Y:S01]  /*a330*/  LOP3.LUT R23, R13, 0xffff0000, RZ, 0xc0, !PT ;  /* 0xffff00000d177812 */ /* 0x000fe200078ec0ff */
[-C--:B------:R-:W-:Y:S01]  /*a340*/  FFMA.FTZ R7, R26, R4.reuse, -R7 ;  /* 0x000000041a077223 */ /* 0x080fe20000010807 */
[----:B------:R-:W-:Y:S01]  /*a350*/  LOP3.LUT R26, R15, 0xffff0000, RZ, 0xc0, !PT ;  /* 0xffff00000f1a7812 */ /* 0x000fe200078ec0ff */
[----:B------:R-:W-:-:S02]  /*a360*/  FFMA.FTZ R5, R5, R4, R31 ;  /* 0x0000000405057223 */ /* 0x000fc4000001001f */
[-C--:B------:R-:W-:Y:S02]  /*a370*/  FMUL.FTZ R4, R25, R29.reuse ;  /* 0x0000001d19047220 */ /* 0x080fe40000410000 */
[----:B------:R-:W-:Y:S01]  /*a380*/  FMUL.FTZ R31, R27, R29 ;  /* 0x0000001d1b1f7220 */ /* 0x000fe20000410000 */
[----:B------:R-:W-:Y:S01]  /*a390*/  F2FP.BF16.PACK_AB R5, R5, R7 ;  /* 0x000000070505723e */ /* 0x000fe200000010ff */
[-C--:B------:R-:W-:Y:S02]  /*a3a0*/  FMUL.FTZ R29, R23, R32.reuse ;  /* 0x00000020171d7220 */ /* 0x080fe40000410000 */
[----:B------:R-:W-:Y:S02]  /*a3b0*/  FMUL.FTZ R32, R26, R32 ;  /* 0x000000201a207220 */ /* 0x000fe40000410000 */
[----:B------:R-:W-:Y:S01]  /*a3c0*/  FFMA.FTZ R27, R27, R30, -R4 ;  /* 0x0000001e1b1b7223 */ /* 0x000fe20000010804 */
[----:B------:R-:W-:Y:S01]  /*a3d0*/  F2FP.BF16.PACK_AB R4, R19, R6 ;  /* 0x000000061304723e */ /* 0x000fe200000010ff */
[----:B------:R-:W-:-:S02]  /*a3e0*/  FFMA.FTZ R31, R25, R30, R31 ;  /* 0x0000001e191f7223 */ /* 0x000fc4000001001f */
[-C--:B------:R-:W-:Y:S02]  /*a3f0*/  FFMA.FTZ R29, R26, R28.reuse, -R29 ;  /* 0x0000001c1a1d7223 */ /* 0x080fe4000001081d */
[----:B------:R-:W-:Y:S01]  /*a400*/  FFMA.FTZ R32, R23, R28, R32 ;  /* 0x0000001c17207223 */ /* 0x000fe20000010020 */
[----:B------:R-:W-:-:S04]  /*a410*/  F2FP.BF16.PACK_AB R6, R31, R27 ;  /* 0x0000001b1f06723e */ /* 0x000fc800000010ff */
[----:B------:R-:W-:-:S05]  /*a420*/  F2FP.BF16.PACK_AB R7, R32, R29 ;  /* 0x0000001d2007723e */ /* 0x000fca00000010ff */
[----:B------:R1:W-:Y:S02]  /*a430*/  STS.128 [R236+0x1100], R4 ;  /* 0x00110004ec007388 */ /* 0x0003e40000000c00 */
.L_x_1651:
[----:B------:R-:W-:Y:S05]  /*a440*/  BSYNC B0 ;  /* 0x0000000000007941 */ /* 0x000fea0003800000 */
.L_x_1650:
[----:B------:R-:W-:-:S13]  /*a450*/  ISETP.GE.AND P0, PT, R124, c[0x0][0x27c], PT ;  /* 0x00009f007c007a0c */ /* 0x000fda0003f06270 */
        /* <DEDUP_REMOVED lines=20> */
[----:B------:R-:W-:Y:S01]  /*a5a0*/  SHF.L.U32 R25, R0, 0x10, RZ ;  /* 0x0000001000197819 */ /* 0x000fe200000006ff */
[----:B------:R-:W-:Y:S01]  /*a5b0*/  FMUL.FTZ R31, R26, R31 ;  /* 0x0000001f1a1f7220 */ /* 0x000fe20000410000 */
        /* <DEDUP_REMOVED lines=17> */
.L_x_1649:
[----:B------:R-:W-:Y:S05]  /*a6d0*/  BSYNC B1 ;  /* 0x0000000000017941 */ /* 0x000fea0003800000 */
.L_x_1648:
        /* <DEDUP_REMOVED lines=44> */
.L_x_1655:
[----:B------:R-:W-:Y:S05]  /*a9a0*/  BSYNC B0 ;  /* 0x0000000000007941 */ /* 0x000fea0003800000 */
.L_x_1654:
        /* <DEDUP_REMOVED lines=40> */
.L_x_1653:
[----:B------:R-:W-:Y:S05]  /*ac30*/  BSYNC B1 ;  /* 0x0000000000017941 */ /* 0x000fea0003800000 */
.L_x_1652:
[----:B------:R-:W-:-:S13]  /*ac40*/  ISETP.GE.AND P0, PT, R218, R18, PT ;  /* 0x00000012da00720c */ /* 0x000fda0003f06270 */
[----:B------:R-:W-:Y:S05]  /*ac50*/  @P0 BRA `(.L_x_1656) ;  /* 0x0000203000000947 */ /* 0x000fea0003800000 */
[----:B------:R-:W-:Y:S01]  /*ac60*/  ISETP.GE.AND P0, PT, R17, c[0x0][0x27c], PT ;  /* 0x00009f0011007a0c */ /* 0x000fe20003f06270 */
[----:B------:R-:W-:-:S12]  /*ac70*/  BSSY B0, `(.L_x_1657) ;  /* 0x0000028000007945 */ /* 0x000fd80003800000 */
[----:B------:R-:W-:Y:S05]  /*ac80*/  @P0 BRA `(.L_x_1658) ;  /* 0x0000026000000947 */ /* 0x000fea0003800000 */
[----:B-1----:R-:W1:Y:S01]  /*ac90*/  LDS.128 R4, [R236+0x3100] ;  /* 0x00310000ec047984 */ /* 0x002e620000000c00 */
[----:B------:R-:W-:Y:S02]  /*aca0*/  LOP3.LUT R23, R16, 0xffff0000, RZ, 0xc0, !PT ;  /* 0xffff000010177812 */ /* 0x000fe400078ec0ff */
[C---:B-1----:R-:W-:Y:S01]  /*acb0*/  SHF.L.U32 R18, R4.reuse, 0x10, RZ ;  /* 0x0000001004127819 */ /* 0x042fe200000006ff */
[----:B------:R-:W-:Y:S01]  /*acc0*/  IMAD.U32 R25, R7, 0x10000, RZ ;  /* 0x0001000007197824 */ /* 0x000fe200078e00ff */
[----:B------:R-:W-:Y:S02]  /*acd0*/  LOP3.LUT R17, R4, 0xffff0000, RZ, 0xc0, !PT ;  /* 0xffff000004117812 */ /* 0x000fe400078ec0ff */
[C---:B------:R-:W-:Y:S02]  /*ace0*/  SHF.L.U32 R4, R5.reuse, 0x10, RZ ;  /* 0x0000001005047819 */ /* 0x040fe400000006ff */
[----:B------:R-:W-:Y:S02]  /*acf0*/  LOP3.LUT R19, R5, 0xffff0000, RZ, 0xc0, !PT ;  /* 0xffff000005137812 */ /* 0x000fe400078ec0ff */
[----:B------:R-:W-:Y:S01]  /*ad00*/  SHF.L.U32 R5, R16, 0x10, RZ ;  /* 0x0000001010057819 */ /* 0x000fe200000006ff */
[C---:B------:R-:W-:Y:S01]  /*ad10*/  IMAD.U32 R16, R14.reuse, 0x10000, RZ ;  /* 0x000100000e107824 */ /* 0x040fe200078e00ff */
[----:B------:R-:W-:-:S02]  /*ad20*/  LOP3.LUT R14, R14, 0xffff0000, RZ, 0xc0, !PT ;  /* 0xffff00000e0e7812 */ /* 0x000fc400078ec0ff */
[C---:B------:R-:W-:Y:S02]  /*ad30*/  SHF.L.U32 R27, R6.reuse, 0x10, RZ ;  /* 0x00000010061b7819 */ /* 0x040fe400000006ff */
[----:B------:R-:W-:Y:S01]  /*ad40*/  LOP3.LUT R26, R6, 0xffff0000, RZ, 0xc0, !PT ;  /* 0xffff0000061a7812 */ /* 0x000fe200078ec0ff */
[----:B------:R-:W-:Y:S01]  /*ad50*/  FMUL.FTZ R6, R16, R17 ;  /* 0x0000001110067220 */ /* 0x000fe20000410000 */
[----:B------:R-:W-:Y:S01]  /*ad60*/  LOP3.LUT R28, R7, 0xffff0000, RZ, 0xc0, !PT ;  /* 0xffff0000071c7812 */ /* 0x000fe200078ec0ff */
[----:B------:R-:W-:Y:S02]  /*ad70*/  FMUL.FTZ R7, R14, R19 ;  /* 0x000000130e077220 */ /* 0x000fe40000410000 */
[C---:B------:R-:W-:Y:S02]  /*ad80*/  FMUL.FTZ R17, R5.reuse, R17 ;  /* 0x0000001105117220 */ /* 0x040fe40000410000 */
[----:B------:R-:W-:Y:S02]  /*ad90*/  FFMA.FTZ R6, R5, R18, -R6 ;  /* 0x0000001205067223 */ /* 0x000fe40000010806 */
[----:B------:R-:W-:Y:S01]  /*ada0*/  FFMA.FTZ R5, R23, R4, -R7 ;  /* 0x0000000417057223 */ /* 0x000fe20000010807 */
[----:B------:R-:W-:Y:S01]  /*adb0*/  SHF.L.U32 R7, R13, 0x10, RZ ;  /* 0x000000100d077819 */ /* 0x000fe200000006ff */
[----:B------:R-:W-:Y:S01]  /*adc0*/  FFMA.FTZ R17, R16, R18, R17 ;  /* 0x0000001210117223 */ /* 0x000fe20000010011 */
[----:B------:R-:W-:Y:S01]  /*add0*/  SHF.L.U32 R16, R15, 0x10, RZ ;  /* 0x000000100f107819 */ /* 0x000fe200000006ff */
[----:B------:R-:W-:Y:S01]  /*ade0*/  FMUL.FTZ R19, R23, R19 ;  /* 0x0000001317137220 */ /* 0x000fe20000410000 */
[----:B------:R-:W-:-:S02]  /*adf0*/  LOP3.LUT R13, R13, 0xffff0000, RZ, 0xc0, !PT ;  /* 0xffff00000d0d7812 */ /* 0x000fc400078ec0ff */
[----:B------:R-:W-:Y:S01]  /*ae00*/  LOP3.LUT R15, R15, 0xffff0000, RZ, 0xc0, !PT ;  /* 0xffff00000f0f7812 */ /* 0x000fe200078ec0ff */
[----:B------:R-:W-:Y:S02]  /*ae10*/  FFMA.FTZ R19, R14, R4, R19 ;  /* 0x000000040e137223 */ /* 0x000fe40000010013 */
[-C--:B------:R-:W-:Y:S02]  /*ae20*/  FMUL.FTZ R4, R7, R26.reuse ;  /* 0x0000001a07047220 */ /* 0x080fe40000410000 */
[----:B------:R-:W-:Y:S01]  /*ae30*/  FMUL.FTZ R26, R16, R26 ;  /* 0x0000001a101a7220 */ /* 0x000fe20000410000 */
[----:B------:R-:W-:Y:S01]  /*ae40*/  F2FP.BF16.PACK_AB R5, R19, R5 ;  /* 0x000000051305723e */ /* 0x000fe200000010ff */
[-C--:B------:R-:W-:Y:S02]  /*ae50*/  FMUL.FTZ R14, R13, R28.reuse ;  /* 0x0000001c0d0e7220 */ /* 0x080fe40000410000 */
[----:B------:R-:W-:Y:S02]  /*ae60*/  FMUL.FTZ R28, R15, R28 ;  /* 0x0000001c0f1c7220 */ /* 0x000fe40000410000 */
[----:B------:R-:W-:-:S02]  /*ae70*/  FFMA.FTZ R26, R7, R27, R26 ;  /* 0x0000001b071a7223 */ /* 0x000fc4000001001a */
[----:B------:R-:W-:Y:S01]  /*ae80*/  FFMA.FTZ R16, R16, R27, -R4 ;  /* 0x0000001b10107223 */ /* 0x000fe20000010804 */
[----:B------:R-:W-:Y:S01]  /*ae90*/  F2FP.BF16.PACK_AB R4, R17, R6 ;  /* 0x000000061104723e */ /* 0x000fe200000010ff */
[-C--:B------:R-:W-:Y:S02]  /*aea0*/  FFMA.FTZ R7, R15, R25.reuse, -R14 ;  /* 0x000000190f077223 */ /* 0x080fe4000001080e */
[----:B------:R-:W-:Y:S01]  /*aeb0*/  FFMA.FTZ R28, R13, R25, R28 ;  /* 0x000000190d1c7223 */ /* 0x000fe2000001001c */
[----:B------:R-:W-:-:S04]  /*aec0*/  F2FP.BF16.PACK_AB R6, R26, R16 ;  /* 0x000000101a06723e */ /* 0x000fc800000010ff */
[----:B------:R-:W-:-:S05]  /*aed0*/  F2FP.BF16.PACK_AB R7, R28, R7 ;  /* 0x000000071c07723e */ /* 0x000fca00000010ff */
[----:B------:R1:W-:Y:S02]  /*aee0*/  STS.128 [R236+0x3100], R4 ;  /* 0x00310004ec007388 */ /* 0x0003e40000000c00 */
.L_x_1658:
[----:B------:R-:W-:Y:S05]  /*aef0*/  BSYNC B0 ;  /* 0x0000000000007941 */ /* 0x000fea0003800000 */
.L_x_1657:
[----:B------:R-:W-:-:S13]  /*af00*/  ISETP.GE.AND P0, PT, R124, c[0x0][0x27c], PT ;  /* 0x00009f007c007a0c */ /* 0x000fda0003f06270 */
        /* <DEDUP_REMOVED lines=32> */
[----:B------:R-:W-:Y:S02]  /*b110*/  FFMA.FTZ R2, R12, R19, -R2 ;  /* 0x000000130c027223 */ /* 0x000fe40000010802 */
[-C--:B------:R-:W-:Y:S01]  /*b120*/  FFMA.FTZ R7, R3, R17.reuse, -R4 ;  /* 0x0000001103077223 */ /* 0x080fe20000010804 */
[----:B------:R-:W-:Y:S01]  /*b130*/  F2FP.BF16.PACK_AB R4, R13, R6 ;  /* 0x000000060d04723e */ /* 0x000fe200000010ff */
[----:B------:R-:W-:Y:S01]  /*b140*/  FFMA.FTZ R23, R0, R17, R23 ;  /* 0x0000001100177223 */ /* 0x000fe20000010017 */
[----:B------:R-:W-:-:S04]  /*b150*/  F2FP.BF16.PACK_AB R6, R18, R2 ;  /* 0x000000021206723e */ /* 0x000fc800000010ff */
[----:B------:R-:W-:-:S05]  /*b160*/  F2FP.BF16.PACK_AB R7, R23, R7 ;  /* 0x000000071707723e */ /* 0x000fca00000010ff */
[----:B------:R1:W-:Y:S01]  /*b170*/  STS.128 [R236+0x7100], R4 ;  /* 0x00710004ec007388 */ /* 0x0003e20000000c00 */
[----:B------:R-:W-:Y:S05]  /*b180*/  BRA `(.L_x_1656) ;  /* 0x00001b0000007947 */ /* 0x000fea0003800000 */
.L_x_1641:
[----:B------:R1:W2:Y:S01]  /*b190*/  SHFL.IDX PT, R17, R3, RZ, 0x181f ;  /* 0x00181fff03117589 */ /* 0x0002a200000e0000 */
[----:B------:R-:W-:Y:S01]  /*b1a0*/  BSSY B0, `(.L_x_1659) ;  /* 0x0000014000007945 */ /* 0x000fe20003800000 */
[----:B------:R-:W-:Y:S01]  /*b1b0*/  CS2R R14, SRZ ;  /* 0x00000000000e7805 */ /* 0x000fe2000001ff00 */
[----:B------:R-:W-:Y:S01]  /*b1c0*/  CS2R R12, SRZ ;  /* 0x00000000000c7805 */ /* 0x000fe2000001ff00 */
[----:B------:R-:W3:Y:S01]  /*b1d0*/  SHFL.IDX PT, R16, R16, RZ, 0x181f ;  /* 0x00181fff10107589 */ /* 0x000ee200000e0000 */
[----:B------:R-:W-:Y:S01]  /*b1e0*/  CS2R R6, SRZ ;  /* 0x0000000000067805 */ /* 0x000fe2000001ff00 */
[----:B------:R-:W-:Y:S02]  /*b1f0*/  CS2R R4, SRZ ;  /* 0x0000000000047805 */ /* 0x000fe4000001ff00 */
[----:B------:R1:W4:Y:S04]  /*b200*/  SHFL.IDX PT, R3, R78, RZ, 0x181f ;  /* 0x00181fff4e037589 */ /* 0x00032800000e0000 */
[----:B------:R-:W1:Y:S01]  /*b210*/  SHFL.IDX PT, R2, R2, RZ, 0x181f ;  /* 0x00181fff02027589 */ /* 0x000e6200000e0000 */
[----:B------:R-:W-:Y:S05]  /*b220*/  @P5 BRA `(.L_x_1660) ;  /* 0x000000b000005947 */ /* 0x000fea0003800000 */
[C---:B------:R-:W-:Y:S01]  /*b230*/  ISETP.GE.AND P0, PT, R10.reuse, c[0x0][0x27c], PT ;  /* 0x00009f000a007a0c */ /* 0x040fe20003f06270 */
[C---:B------:R-:W-:Y:S01]  /*b240*/  IMAD.SHL.U32 R15, R10.reuse, 0x2, RZ ;  /* 0x000000020a0f7824 */ /* 0x040fe200078e00ff */
[----:B------:R-:W-:-:S04]  /*b250*/  SHF.L.U64.HI R14, R10, 0x1, R11 ;  /* 0x000000010a0e7819 */ /* 0x000fc8000001020b */
[-C--:B---3--:R-:W-:Y:S02]  /*b260*/  IADD3 R16, P2, R16, R15.reuse, RZ ;  /* 0x0000000f10107210 */ /* 0x088fe40007f5e0ff */
[----:B-1----:R-:W-:-:S03]  /*b270*/  IADD3 R2, P1, R2, R15, RZ ;  /* 0x0000000f02027210 */ /* 0x002fc60007f3e0ff */
[--C-:B--2---:R-:W-:Y:S02]  /*b280*/  IMAD.X R17, R17, 0x1, R14.reuse, P2 ;  /* 0x0000000111117824 */ /* 0x104fe400010e060e */
[----:B----4-:R-:W-:Y:S02]  /*b290*/  IMAD.X R3, R3, 0x1, R14, P1 ;  /* 0x0000000103037824 */ /* 0x010fe400008e060e */
[----:B------:R-:W-:Y:S01]  /*b2a0*/  CS2R R14, SRZ ;  /* 0x00000000000e7805 */ /* 0x000fe2000001ff00 */
[----:B------:R-:W-:Y:S05]  /*b2b0*/  @P0 BRA `(.L_x_1660) ;  /* 0x0000002000000947 */ /* 0x000fea0003800000 */
[----:B------:R1:W5:Y:S04]  /*b2c0*/  LD.E.128 R4, [R16.64] ;  /* 0x0000000a10047980 */ /* 0x000368000c101d00 */
[----:B------:R1:W5:Y:S02]  /*b2d0*/  LD.E.128 R12, [R2.64] ;  /* 0x0000000a020c7980 */ /* 0x000364000c101d00 */
.L_x_1660:
[----:B------:R-:W-:Y:S05]  /*b2e0*/  BSYNC B0 ;  /* 0x0000000000007941 */ /* 0x000fea0003800000 */
.L_x_1659:
[----:B------:R-:W-:Y:S01]  /*b2f0*/  IMAD R25, R209, -0x80, R0 ;  /* 0xffffff80d1197824 */ /* 0x000fe200078e0200 */
[----:B------:R-:W-:Y:S01]  /*b300*/  ISETP.GE.AND P0, PT, R10, c[0x0][0x27c], PT ;  /* 0x00009f000a007a0c */ /* 0x000fe20003f06270 */
[----:B-----5:R-:W-:Y:S01]  /*b310*/  IMAD.MOV.U32 R26, RZ, RZ, R4 ;  /* 0x000000ffff1a7224 */ /* 0x020fe200078e0004 */
[--C-:B------:R-:W-:Y:S01]  /*b320*/  SHF.R.U64 R23, R4, 0x10, R5.reuse ;  /* 0x0000001004177819 */ /* 0x100fe20000001205 */
[--C-:B------:R-:W-:Y:S01]  /*b330*/  IMAD.MOV.U32 R19, RZ, RZ, R5.reuse ;  /* 0x000000ffff137224 */ /* 0x100fe200078e0005 */
[----:B------:R-:W-:Y:S01]  /*b340*/  IMNMX R25, R25, 0x80, PT ;  /* 0x0000008019197817 */ /* 0x000fe20003800200 */
[----:B------:R-:W-:Y:S01]  /*b350*/  IMAD.MOV.U32 R4, RZ, RZ, R6 ;  /* 0x000000ffff047224 */ /* 0x000fe200078e0006 */
[----:B------:R-:W-:Y:S01]  /*b360*/  SHF.R.U32.HI R27, RZ, 0x10, R5 ;  /* 0x00000010ff1b7819 */ /* 0x000fe20000011605 */
[----:B------:R-:W-:Y:S01]  /*b370*/  IMAD.MOV.U32 R5, RZ, RZ, R12 ;  /* 0x000000ffff057224 */ /* 0x000fe200078e000c */
[----:B------:R-:W-:Y:S01]  /*b380*/  ISETP.GE.OR P1, PT, R223, R25, P0 ;  /* 0x00000019df00720c */ /* 0x000fe20000726670 */
[--C-:B-12---:R-:W-:Y:S01]  /*b390*/  IMAD.MOV.U32 R17, RZ, RZ, R7.reuse ;  /* 0x000000ffff117224 */ /* 0x106fe200078e0007 */
[----:B------:R-:W-:Y:S01]  /*b3a0*/  SHF.R.U64 R18, R6, 0x10, R7 ;  /* 0x0000001006127819 */ /* 0x000fe20000001207 */
[--C-:B----4-:R-:W-:Y:S01]  /*b3b0*/  IMAD.MOV.U32 R3, RZ, RZ, R13.reuse ;  /* 0x000000ffff037224 */ /* 0x110fe200078e000d */
[--C-:B---3--:R-:W-:Y:S01]  /*b3c0*/  SHF.R.U64 R16, R12, 0x10, R13.reuse ;  /* 0x000000100c107819 */ /* 0x108fe2000000120d */
[----:B------:R-:W-:Y:S01]  /*b3d0*/  IMAD.MOV.U32 R6, RZ, RZ, R14 ;  /* 0x000000ffff067224 */ /* 0x000fe200078e000e */
[----:B------:R-:W-:Y:S01]  /*b3e0*/  SHF.R.U32.HI R12, RZ, 0x10, R13 ;  /* 0x00000010ff0c7819 */ /* 0x000fe2000001160d */
[----:B------:R-:W-:Y:S01]  /*b3f0*/  IMAD.MOV.U32 R0, RZ, RZ, R15 ;  /* 0x000000ffff007224 */ /* 0x000fe200078e000f */
[----:B------:R-:W-:Y:S01]  /*b400*/  SHF.R.U32.HI R7, RZ, 0x10, R7 ;  /* 0x00000010ff077819 */ /* 0x000fe20000011607 */
        /* <DEDUP_REMOVED lines=14> */
[----:B------:R-:W-:Y:S01]  /*b4f0*/  MOV R6, c[0x0][0x27c] ;  /* 0x00009f0000067a02 */ /* 0x000fe20000000f00 */
[----:B------:R-:W1:Y:S01]  /*b500*/  LDS.128 R12, [R236+0x100] ;  /* 0x00010000ec0c7984 */ /* 0x000e620000000c00 */
[----:B------:R-:W-:Y:S01]  /*b510*/  SHF.L.U32 R35, R16, 0x10, RZ ;  /* 0x0000001010237819 */ /* 0x000fe200000006ff */
[----:B------:R-:W-:Y:S01]  /*b520*/  IMAD.U32 R32, R23, 0x10000, RZ ;  /* 0x0001000017207824 */ /* 0x000fe200078e00ff */
[----:B------:R-:W-:-:S02]  /*b530*/  LEA.HI R6, R6, R222, RZ, 0x1d ;  /* 0x000000de06067211 */ /* 0x000fc400078fe8ff */
[----:B------:R-:W-:Y:S02]  /*b540*/  LOP3.LUT R34, R16, 0xffff0000, RZ, 0xc0, !PT ;  /* 0xffff000010227812 */ /* 0x000fe400078ec0ff */
[----:B------:R-:W-:Y:S01]  /*b550*/  SHF.R.S32.HI R4, RZ, 0x1f, R6 ;  /* 0x0000001fff047819 */ /* 0x000fe20000011406 */
[----:B------:R-:W-:Y:S01]  /*b560*/  IMAD.SHL.U32 R5, R6, 0x8, RZ ;  /* 0x0000000806057824 */ /* 0x000fe200078e00ff */
[----:B------:R-:W-:Y:S02]  /*b570*/  LOP3.LUT R38, R23, 0xffff0000, RZ, 0xc0, !PT ;  /* 0xffff000017267812 */ /* 0x000fe400078ec0ff */
[----:B------:R-:W-:Y:S02]  /*b580*/  LEA.HI R4, R4, R6, RZ, 0x3 ;  /* 0x0000000604047211 */ /* 0x000fe400078f18ff */
[----:B------:R-:W-:Y:S02]  /*b590*/  LOP3.LUT R5, R86, 0x38, R5, 0xf8, !PT ;  /* 0x0000003856057812 */ /* 0x000fe400078ef805 */
[----:B------:R-:W-:-:S02]  /*b5a0*/  SHF.L.U32 R4, R4, 0xa, RZ ;  /* 0x0000000a04047819 */ /* 0x000fc400000006ff */
[----:B------:R-:W-:Y:S02]  /*b5b0*/  LOP3.LUT R5, R5, R85, RZ, 0x3c, !PT ;  /* 0x0000005505057212 */ /* 0x000fe400078e3cff */
[----:B------:R-:W-:Y:S02]  /*b5c0*/  LOP3.LUT R4, R4, 0x7fffe000, RZ, 0xc0, !PT ;  /* 0x7fffe00004047812 */ /* 0x000fe400078ec0ff */
[----:B------:R-:W-:Y:S02]  /*b5d0*/  SHF.L.U32 R41, R2, 0x10, RZ ;  /* 0x0000001002297819 */ /* 0x000fe400000006ff */
[----:B------:R-:W-:-:S05]  /*b5e0*/  IADD3 R26, R5, R4, R81 ;  /* 0x00000004051a7210 */ /* 0x000fca0007ffe051 */
[----:B------:R-:W-:-:S05]  /*b5f0*/  IMAD.SHL.U32 R26, R26, 0x2, RZ ;  /* 0x000000021a1a7824 */ /* 0x000fca00078e00ff */
[----:B------:R-:W2:Y:S01]  /*b600*/  LDS.128 R4, [R26+0x100] ;  /* 0x000100001a047984 */ /* 0x000ea20000000c00 */
[C---:B-1----:R-:W-:Y:S01]  /*b610*/  SHF.L.U32 R30, R12.reuse, 0x10, RZ ;  /* 0x000000100c1e7819 */ /* 0x042fe200000006ff */
[C---:B------:R-:W-:Y:S01]  /*b620*/  IMAD.U32 R28, R13.reuse, 0x10000, RZ ;  /* 0x000100000d1c7824 */ /* 0x040fe200078e00ff */
[----:B------:R-:W-:Y:S02]  /*b630*/  LOP3.LUT R29, R12, 0xffff0000, RZ, 0xc0, !PT ;  /* 0xffff00000c1d7812 */ /* 0x000fe400078ec0ff */
[----:B------:R-:W-:Y:S01]  /*b640*/  LOP3.LUT R12, R13, 0xffff0000, RZ, 0xc0, !PT ;  /* 0xffff00000d0c7812 */ /* 0x000fe200078ec0ff */
[C---:B------:R-:W-:Y:S01]  /*b650*/  IMAD.U32 R13, R15.reuse, 0x10000, RZ ;  /* 0x000100000f0d7824 */ /* 0x040fe200078e00ff */
[C---:B------:R-:W-:Y:S02]  /*b660*/  SHF.L.U32 R31, R14.reuse, 0x10, RZ ;  /* 0x000000100e1f7819 */ /* 0x040fe400000006ff */
[----:B------:R-:W-:Y:S02]  /*b670*/  LOP3.LUT R27, R14, 0xffff0000, RZ, 0xc0, !PT ;  /* 0xffff00000e1b7812 */ /* 0x000fe400078ec0ff */
[----:B------:R-:W-:-:S02]  /*b680*/  LOP3.LUT R14, R15, 0xffff0000, RZ, 0xc0, !PT ;  /* 0xffff00000f0e7812 */ /* 0x000fc400078ec0ff */
[C---:B--2---:R-:W-:Y:S02]  /*b690*/  SHF.L.U32 R40, R4.reuse, 0x10, RZ ;  /* 0x0000001004287819 */ /* 0x044fe400000006ff */
[----:B------:R-:W-:Y:S01]  /*b6a0*/  LOP3.LUT R15, R4, 0xffff0000, RZ, 0xc0, !PT ;  /* 0xffff0000040f7812 */ /* 0x000fe200078ec0ff */
[C---:B------:R-:W-:Y:S01]  /*b6b0*/  IMAD.U32 R4, R5.reuse, 0x10000, RZ ;  /* 0x0001000005047824 */ /* 0x040fe200078e00ff */
[----:B------:R-:W-:Y:S01]  /*b6c0*/  LOP3.LUT R39, R5, 0xffff0000, RZ, 0xc0, !PT ;  /* 0xffff000005277812 */ /* 0x000fe200078ec0ff */
[C---:B------:R-:W-:Y:S01]  /*b6d0*/  FMUL.FTZ R33, R40.reuse, R35 ;  /* 0x0000002328217220 */ /* 0x040fe20000410000 */
[C---:B------:R-:W-:Y:S01]  /*b6e0*/  LOP3.LUT R37, R7.reuse, 0xffff0000, RZ, 0xc0, !PT ;  /* 0xffff000007257812 */ /* 0x040fe200078ec0ff */
[-C--:B------:R-:W-:Y:S01]  /*b6f0*/  FMUL.FTZ R40, R40, R32.reuse ;  /* 0x0000002028287220 */ /* 0x080fe20000410000 */
[----:B------:R-:W-:Y:S01]  /*b700*/  SHF.L.U32 R36, R6, 0x10, RZ ;  /* 0x0000001006247819 */ /* 0x000fe200000006ff */
[----:B------:R-:W-:Y:S01]  /*b710*/  IMAD.U32 R5, R7, 0x10000, RZ ;  /* 0x0001000007057824 */ /* 0x000fe200078e00ff */
[----:B------:R-:W-:Y:S01]  /*b720*/  SHF.L.U32 R7, R3, 0x10, RZ ;  /* 0x0000001003077819 */ /* 0x000fe200000006ff */
[----:B------:R-:W-:Y:S01]  /*b730*/  FFMA.FTZ R33, R30, R32, -R33 ;  /* 0x000000201e217223 */ /* 0x000fe20000010821 */
[----:B------:R-:W-:Y:S01]  /*b740*/  LOP3.LUT R6, R6, 0xffff0000, RZ, 0xc0, !PT ;  /* 0xffff000006067812 */ /* 0x000fe200078ec0ff */
[----:B------:R-:W-:-:S02]  /*b750*/  FMUL.FTZ R32, R15, R34 ;  /* 0x000000220f207220 */ /* 0x000fc40000410000 */
[----:B------:R-:W-:Y:S02]  /*b760*/  FFMA.FTZ R30, R30, R35, R40 ;  /* 0x000000231e1e7223 */ /* 0x000fe40000010028 */
[----:B------:R-:W-:Y:S02]  /*b770*/  IMAD.U32 R35, R19, 0x10000, RZ ;  /* 0x0001000013237824 */ /* 0x000fe400078e00ff */
[-C--:B------:R-:W-:Y:S02]  /*b780*/  FMUL.FTZ R40, R15, R38.reuse ;  /* 0x000000260f287220 */ /* 0x080fe40000410000 */
[----:B------:R-:W-:Y:S02]  /*b790*/  FFMA.FTZ R32, R29, R38, -R32 ;  /* 0x000000261d207223 */ /* 0x000fe40000010820 */
[C---:B------:R-:W-:Y:S02]  /*b7a0*/  FMUL.FTZ R38, R4.reuse, R7 ;  /* 0x0000000704267220 */ /* 0x040fe40000410000 */
[----:B------:R-:W-:-:S02]  /*b7b0*/  FMUL.FTZ R15, R4, R35 ;  /* 0x00000023040f7220 */ /* 0x000fc40000410000 */
[----:B------:R-:W-:Y:S01]  /*b7c0*/  FFMA.FTZ R4, R29, R34, R40 ;  /* 0x000000221d047223 */ /* 0x000fe20000010028 */
[----:B------:R-:W-:Y:S01]  /*b7d0*/  LOP3.LUT R40, R18, 0xffff0000, RZ, 0xc0, !PT ;  /* 0xffff000012287812 */ /* 0x000fe200078ec0ff */
[----:B------:R-:W-:Y:S01]  /*b7e0*/  FFMA.FTZ R29, R28, R35, -R38 ;  /* 0x000000231c1d7223 */ /* 0x000fe20000010826 */
[----:B------:R-:W-:Y:S01]  /*b7f0*/  SHF.L.U32 R38, R0, 0x10, RZ ;  /* 0x0000001000267819 */ /* 0x000fe200000006ff */
[----:B------:R-:W-:Y:S01]  /*b800*/  IMAD.U32 R35, R18, 0x10000, RZ ;  /* 0x0001000012237824 */ /* 0x000fe200078e00ff */
[----:B------:R-:W-:Y:S01]  /*b810*/  F2FP.BF16.PACK_AB R4, R4, R30 ;  /* 0x0000001e0404723e */ /* 0x000fe200000010ff */
[----:B------:R-:W-:Y:S01]  /*b820*/  FFMA.FTZ R28, R28, R7, R15 ;  /* 0x000000071c1c7223 */ /* 0x000fe2000001000f */
[----:B------:R-:W-:Y:S01]  /*b830*/  LOP3.LUT R7, R2, 0xffff0000, RZ, 0xc0, !PT ;  /* 0xffff000002077812 */ /* 0x000fe200078ec0ff */
[C---:B------:R-:W-:Y:S02]  /*b840*/  FMUL.FTZ R15, R36.reuse, R41 ;  /* 0x00000029240f7220 */ /* 0x040fe40000410000 */
[----:B------:R-:W-:-:S02]  /*b850*/  FMUL.FTZ R36, R36, R35 ;  /* 0x0000002324247220 */ /* 0x000fc40000410000 */
[----:B------:R-:W-:Y:S01]  /*b860*/  FFMA.FTZ R35, R31, R35, -R15 ;  /* 0x000000231f237223 */ /* 0x000fe2000001080f */
[----:B------:R-:W-:Y:S01]  /*b870*/  SHF.L.U32 R15, R17, 0x10, RZ ;  /* 0x00000010110f7819 */ /* 0x000fe200000006ff */
[C---:B------:R-:W-:Y:S02]  /*b880*/  FMUL.FTZ R34, R6.reuse, R7 ;  /* 0x0000000706227220 */ /* 0x040fe40000410000 */
[----:B------:R-:W-:Y:S02]  /*b890*/  FMUL.FTZ R6, R6, R40 ;  /* 0x0000002806067220 */ /* 0x000fe40000410000 */
[----:B------:R-:W-:Y:S02]  /*b8a0*/  FFMA.FTZ R31, R31, R41, R36 ;  /* 0x000000291f1f7223 */ /* 0x000fe40000010024 */
[----:B------:R-:W-:Y:S02]  /*b8b0*/  FMUL.FTZ R36, R5, R38 ;  /* 0x0000002605247220 */ /* 0x000fe40000410000 */
[----:B------:R-:W-:Y:S01]  /*b8c0*/  FFMA.FTZ R34, R27, R40, -R34 ;  /* 0x000000281b227223 */ /* 0x000fe20000010822 */
[----:B------:R-:W-:Y:S01]  /*b8d0*/  LOP3.LUT R40, R19, 0xffff0000, RZ, 0xc0, !PT ;  /* 0xffff000013287812 */ /* 0x000fe200078ec0ff */
[----:B------:R-:W-:-:S02]  /*b8e0*/  FFMA.FTZ R6, R27, R7, R6 ;  /* 0x000000071b067223 */ /* 0x000fc40000010006 */
[-C--:B------:R-:W-:Y:S01]  /*b8f0*/  FMUL.FTZ R7, R5, R15.reuse ;  /* 0x0000000f05077220 */ /* 0x080fe20000410000 */
[----:B------:R-:W-:Y:S01]  /*b900*/  LOP3.LUT R5, R3, 0xffff0000, RZ, 0xc0, !PT ;  /* 0xffff000003057812 */ /* 0x000fe200078ec0ff */
[C---:B------:R-:W-:Y:S01]  /*b910*/  FFMA.FTZ R27, R13.reuse, R15, -R36 ;  /* 0x0000000f0d1b7223 */ /* 0x040fe20000010824 */
[----:B------:R-:W-:Y:S01]  /*b920*/  LOP3.LUT R36, R0, 0xffff0000, RZ, 0xc0, !PT ;  /* 0xffff000000247812 */ /* 0x000fe200078ec0ff */
[----:B------:R-:W-:Y:S01]  /*b930*/  FFMA.FTZ R7, R13, R38, R7 ;  /* 0x000000260d077223 */ /* 0x000fe20000010007 */
[----:B------:R-:W-:Y:S01]  /*b940*/  LOP3.LUT R15, R17, 0xffff0000, RZ, 0xc0, !PT ;  /* 0xffff0000110f7812 */ /* 0x000fe200078ec0ff */
[----:B------:R-:W-:Y:S01]  /*b950*/  FMUL.FTZ R13, R39, R5 ;  /* 0x00000005270d7220 */ /* 0x000fe20000410000 */
[----:B------:R-:W-:Y:S01]  /*b960*/  F2FP.BF16.PACK_AB R6, R6, R31 ;  /* 0x0000001f0606723e */ /* 0x000fe200000010ff */
[----:B------:R-:W-:Y:S02]  /*b970*/  FMUL.FTZ R38, R37, R36 ;  /* 0x0000002425267220 */ /* 0x000fe40000410000 */
[----:B------:R-:W-:-:S02]  /*b980*/  FMUL.FTZ R39, R39, R40 ;  /* 0x0000002827277220 */ /* 0x000fc40000410000 */
[-C--:B------:R-:W-:Y:S02]  /*b990*/  FMUL.FTZ R37, R37, R15.reuse ;  /* 0x0000000f25257220 */ /* 0x080fe40000410000 */
[----:B------:R-:W-:Y:S02]  /*b9a0*/  FFMA.FTZ R13, R12, R40, -R13 ;  /* 0x000000280c0d7223 */ /* 0x000fe4000001080d */
[----:B------:R-:W-:Y:S02]  /*b9b0*/  FFMA.FTZ R15, R14, R15, -R38 ;  /* 0x0000000f0e0f7223 */ /* 0x000fe40000010826 */
[----:B------:R-:W-:Y:S01]  /*b9c0*/  FFMA.FTZ R5, R12, R5, R39 ;  /* 0x000000050c057223 */ /* 0x000fe20000010027 */
[----:B------:R-:W-:Y:S01]  /*b9d0*/  F2FP.BF16.PACK_AB R12, R32, R33 ;  /* 0x00000021200c723e */ /* 0x000fe200000010ff */
[----:B------:R-:W-:Y:S01]  /*b9e0*/  FFMA.FTZ R37, R14, R36, R37 ;  /* 0x000000240e257223 */ /* 0x000fe20000010025 */
[----:B------:R-:W-:Y:S02]  /*b9f0*/  F2FP.BF16.PACK_AB R14, R34, R35 ;  /* 0x00000023220e723e */ /* 0x000fe400000010ff */
[----:B------:R-:W-:-:S02]  /*ba00*/  F2FP.BF16.PACK_AB R13, R13, R29 ;  /* 0x0000001d0d0d723e */ /* 0x000fc400000010ff */
[----:B------:R-:W-:Y:S02]  /*ba10*/  F2FP.BF16.PACK_AB R15, R15, R27 ;  /* 0x0000001b0f0f723e */ /* 0x000fe400000010ff */
[----:B------:R-:W-:Y:S02]  /*ba20*/  F2FP.BF16.PACK_AB R5, R5, R28 ;  /* 0x0000001c0505723e */ /* 0x000fe400000010ff */
[----:B------:R-:W-:Y:S01]  /*ba30*/  F2FP.BF16.PACK_AB R7, R37, R7 ;  /* 0x000000072507723e */ /* 0x000fe200000010ff */
[----:B------:R1:W-:Y:S04]  /*ba40*/  STS.128 [R236+0x100], R12 ;  /* 0x0001000cec007388 */ /* 0x0003e80000000c00 */
[----:B------:R1:W-:Y:S02]  /*ba50*/  STS.128 [R26+0x100], R4 ;  /* 0x000100041a007388 */ /* 0x0003e40000000c00 */
.L_x_1662:
[----:B------:R-:W-:Y:S05]  /*ba60*/  BSYNC B0 ;  /* 0x0000000000007941 */ /* 0x000fea0003800000 */
.L_x_1661:
[----:B------:R-:W-:Y:S01]  /*ba70*/  ISETP.GE.OR P1, PT, R220, R25, P0 ;  /* 0x00000019dc00720c */ /* 0x000fe20000726670 */
[----:B------:R-:W-:-:S12]  /*ba80*/  BSSY B0, `(.L_x_1663) ;  /* 0x000005c000007945 */ /* 0x000fd80003800000 */
[----:B------:R-:W-:Y:S05]  /*ba90*/  @P1 BRA `(.L_x_1664) ;  /* 0x000005a000001947 */ /* 0x000fea0003800000 */
[----:B-1----:R-:W-:Y:S01]  /*baa0*/  IMAD.MOV.U32 R7, RZ, RZ, c[0x0][0x27c] ;  /* 0x00009f00ff077624 */ /* 0x002fe200078e00ff */
[----:B------:R-:W-:Y:S02]  /*bab0*/  LOP3.LUT R4, R84, 0x38, R10, 0xf8, !PT ;  /* 0x0000003854047812 */ /* 0x000fe400078ef80a */
[----:B------:R-:W-:Y:S02]  /*bac0*/  SHF.L.U32 R28, R2, 0x10, RZ ;  /* 0x00000010021c7819 */ /* 0x000fe400000006ff */
[----:B------:R-:W-:Y:S02]  /*bad0*/  LEA.HI R7, R7, R222, RZ, 0x1d ;  /* 0x000000de07077211 */ /* 0x000fe400078fe8ff */
[----:B------:R-:W-:Y:S02]  /*bae0*/  LOP3.LUT R4, R80, R4, R83, 0xf6, !PT ;  /* 0x0000000450047212 */ /* 0x000fe400078ef653 */
[----:B------:R-:W-:Y:S01]  /*baf0*/  SHF.R.S32.HI R5, RZ, 0x1f, R7 ;  /* 0x0000001fff057819 */ /* 0x000fe20000011407 */
[----:B------:R-:W-:Y:S01]  /*bb00*/  IMAD.SHL.U32 R6, R7, 0x8, RZ ;  /* 0x0000000807067824 */ /* 0x000fe200078e00ff */
[----:B------:R-:W-:-:S02]  /*bb10*/  LEA R26, R4, 0x100, 0x1 ;  /* 0x00000100041a7811 */ /* 0x000fc400078e08ff */
[----:B------:R-:W-:Y:S02]  /*bb20*/  LEA.HI R5, R5, R7, RZ, 0x3 ;  /* 0x0000000705057211 */ /* 0x000fe400078f18ff */
[----:B------:R-:W-:Y:S02]  /*bb30*/  LOP3.LUT R6, R84, 0x38, R6, 0xf8, !PT ;  /* 0x0000003854067812 */ /* 0x000fe400078ef806 */
[----:B------:R-:W-:Y:S02]  /*bb40*/  SHF.L.U32 R5, R5, 0xa, RZ ;  /* 0x0000000a05057819 */ /* 0x000fe400000006ff */
[----:B------:R-:W-:Y:S02]  /*bb50*/  LOP3.LUT R83, R6, R83, RZ, 0x3c, !PT ;  /* 0x0000005306537212 */ /* 0x000fe400078e3cff */
[----:B------:R-:W-:Y:S02]  /*bb60*/  LOP3.LUT R12, R5, 0x7fffe000, RZ, 0xc0, !PT ;  /* 0x7fffe000050c7812 */ /* 0x000fe400078ec0ff */
[----:B------:R-:W1:Y:S01]  /*bb70*/  LDS.128 R4, [R26] ;  /* 0x000000001a047984 */ /* 0x000e620000000c00 */
[----:B------:R-:W-:-:S02]  /*bb80*/  SHF.L.U32 R37, R18, 0x10, RZ ;  /* 0x0000001012257819 */ /* 0x000fc400000006ff */
[----:B------:R-:W-:Y:S02]  /*bb90*/  IADD3 R12, R83, R12, R80 ;  /* 0x0000000c530c7210 */ /* 0x000fe40007ffe050 */
[----:B------:R-:W-:-:S03]  /*bba0*/  LOP3.LUT R36, R18, 0xffff0000, RZ, 0xc0, !PT ;  /* 0xffff000012247812 */ /* 0x000fc600078ec0ff */
[----:B------:R-:W-:-:S05]  /*bbb0*/  IMAD.SHL.U32 R27, R12, 0x2, RZ ;  /* 0x000000020c1b7824 */ /* 0x000fca00078e00ff */
[----:B------:R-:W2:Y:S01]  /*bbc0*/  LDS.128 R12, [R27+0x100] ;  /* 0x000100001b0c7984 */ /* 0x000ea20000000c00 */
[C---:B-1----:R-:W-:Y:S01]  /*bbd0*/  SHF.L.U32 R33, R6.reuse, 0x10, RZ ;  /* 0x0000001006217819 */ /* 0x042fe200000006ff */
[----:B------:R-:W-:Y:S01]  /*bbe0*/  IMAD.U32 R34, R7, 0x10000, RZ ;  /* 0x0001000007227824 */ /* 0x000fe200078e00ff */
[----:B------:R-:W-:Y:S01]  /*bbf0*/  LOP3.LUT R32, R6, 0xffff0000, RZ, 0xc0, !PT ;  /* 0xffff000006207812 */ /* 0x000fe200078ec0ff */
[----:B------:R-:W-:Y:S01]  /*bc00*/  IMAD.U32 R29, R5, 0x10000, RZ ;  /* 0x00010000051d7824 */ /* 0x000fe200078e00ff */
[----:B------:R-:W-:Y:S02]  /*bc10*/  LOP3.LUT R6, R7, 0xffff0000, RZ, 0xc0, !PT ;  /* 0xffff000007067812 */ /* 0x000fe400078ec0ff */
[C---:B------:R-:W-:Y:S02]  /*bc20*/  SHF.L.U32 R31, R4.reuse, 0x10, RZ ;  /* 0x00000010041f7819 */ /* 0x040fe400000006ff */
[----:B------:R-:W-:Y:S02]  /*bc30*/  LOP3.LUT R4, R4, 0xffff0000, RZ, 0xc0, !PT ;  /* 0xffff000004047812 */ /* 0x000fe400078ec0ff */
[----:B------:R-:W-:Y:S01]  /*bc40*/  LOP3.LUT R5, R5, 0xffff0000, RZ, 0xc0, !PT ;  /* 0xffff000005057812 */ /* 0x000fe200078ec0ff */
[----:B--2---:R-:W-:Y:S01]  /*bc50*/  IMAD.U32 R35, R14, 0x10000, RZ ;  /* 0x000100000e237824 */ /* 0x004fe200078e00ff */
[C---:B------:R-:W-:Y:S01]  /*bc60*/  SHF.L.U32 R7, R12.reuse, 0x10, RZ ;  /* 0x000000100c077819 */ /* 0x040fe200000006ff */
[----:B------:R-:W-:Y:S01]  /*bc70*/  IMAD.U32 R30, R13, 0x10000, RZ ;  /* 0x000100000d1e7824 */ /* 0x000fe200078e00ff */
[----:B------:R-:W-:Y:S01]  /*bc80*/  LOP3.LUT R43, R12, 0xffff0000, RZ, 0xc0, !PT ;  /* 0xffff00000c2b7812 */ /* 0x000fe200078ec0ff */
[----:B------:R-:W-:Y:S01]  /*bc90*/  IMAD.U32 R39, R15, 0x10000, RZ ;  /* 0x000100000f277824 */ /* 0x000fe200078e00ff */
[----:B------:R-:W-:Y:S01]  /*bca0*/  LOP3.LUT R40, R13, 0xffff0000, RZ, 0xc0, !PT ;  /* 0xffff00000d287812 */ /* 0x000fe200078ec0ff */
[-C--:B------:R-:W-:Y:S01]  /*bcb0*/  FMUL.FTZ R13, R28, R35.reuse ;  /* 0x000000231c0d7220 */ /* 0x080fe20000410000 */
[----:B------:R-:W-:Y:S01]  /*bcc0*/  LOP3.LUT R14, R14, 0xffff0000, RZ, 0xc0, !PT ;  /* 0xffff00000e0e7812 */ /* 0x000fe200078ec0ff */
[C---:B------:R-:W-:Y:S01]  /*bcd0*/  FMUL.FTZ R35, R37.reuse, R35 ;  /* 0x0000002325237220 */ /* 0x040fe20000410000 */
[----:B------:R-:W-:Y:S01]  /*bce0*/  LOP3.LUT R12, R2, 0xffff0000, RZ, 0xc0, !PT ;  /* 0xffff0000020c7812 */ /* 0x000fe200078ec0ff */
[-C--:B------:R-:W-:Y:S01]  /*bcf0*/  FFMA.FTZ R37, R37, R33.reuse, -R13 ;  /* 0x0000002125257223 */ /* 0x080fe2000001080d */
[----:B------:R-:W-:Y:S01]  /*bd00*/  LOP3.LUT R42, R15, 0xffff0000, RZ, 0xc0, !PT ;  /* 0xffff00000f2a7812 */ /* 0x000fe200078ec0ff */
[----:B------:R-:W-:Y:S01]  /*bd10*/  FFMA.FTZ R33, R28, R33, R35 ;  /* 0x000000211c217223 */ /* 0x000fe20000010023 */
[----:B------:R-:W-:Y:S01]  /*bd20*/  SHF.L.U32 R13, R16, 0x10, RZ ;  /* 0x00000010100d7819 */ /* 0x000fe200000006ff */
[----:B------:R-:W-:-:S02]  /*bd30*/  FMUL.FTZ R15, R12, R14 ;  /* 0x0000000e0c0f7220 */ /* 0x000fc40000410000 */
[----:B------:R-:W-:Y:S02]  /*bd40*/  IMAD.U32 R35, R23, 0x10000, RZ ;  /* 0x0001000017237824 */ /* 0x000fe400078e00ff */
[----:B------:R-:W-:Y:S01]  /*bd50*/  FMUL.FTZ R28, R36, R14 ;  /* 0x0000000e241c7220 */ /* 0x000fe20000410000 */
[----:B------:R-:W-:Y:S01]  /*bd60*/  LOP3.LUT R14, R16, 0xffff0000, RZ, 0xc0, !PT ;  /* 0xffff0000100e7812 */ /* 0x000fe200078ec0ff */
[-C--:B------:R-:W-:Y:S02]  /*bd70*/  FFMA.FTZ R36, R36, R32.reuse, -R15 ;  /* 0x0000002024247223 */ /* 0x080fe4000001080f */
[-C--:B------:R-:W-:Y:S02]  /*bd80*/  FMUL.FTZ R15, R13, R7.reuse ;  /* 0x000000070d0f7220 */ /* 0x080fe40000410000 */
[----:B------:R-:W-:Y:S02]  /*bd90*/  FMUL.FTZ R7, R35, R7 ;  /* 0x0000000723077220 */ /* 0x000fe40000410000 */
[----:B------:R-:W-:Y:S01]  /*bda0*/  FFMA.FTZ R32, R12, R32, R28 ;  /* 0x000000200c207223 */ /* 0x000fe2000001001c */
[----:B------:R-:W-:Y:S01]  /*bdb0*/  LOP3.LUT R12, R23, 0xffff0000, RZ, 0xc0, !PT ;  /* 0xffff0000170c7812 */ /* 0x000fe200078ec0ff */
[-C--:B------:R-:W-:Y:S01]  /*bdc0*/  FFMA.FTZ R35, R35, R31.reuse, -R15 ;  /* 0x0000001f23237223 */ /* 0x080fe2000001080f */
[----:B------:R-:W-:Y:S01]  /*bdd0*/  SHF.L.U32 R15, R19, 0x10, RZ ;  /* 0x00000010130f7819 */ /* 0x000fe200000006ff */
[----:B------:R-:W-:-:S02]  /*bde0*/  FFMA.FTZ R31, R13, R31, R7 ;  /* 0x0000001f0d1f7223 */ /* 0x000fc40000010007 */
[-C--:B------:R-:W-:Y:S02]  /*bdf0*/  FMUL.FTZ R7, R14, R43.reuse ;  /* 0x0000002b0e077220 */ /* 0x080fe40000410000 */
[C---:B------:R-:W-:Y:S02]  /*be00*/  FMUL.FTZ R43, R12.reuse, R43 ;  /* 0x0000002b0c2b7220 */ /* 0x040fe40000410000 */
[----:B------:R-:W-:Y:S01]  /*be10*/  FFMA.FTZ R12, R12, R4, -R7 ;  /* 0x000000040c0c7223 */ /* 0x000fe20000010807 */
[----:B------:R-:W-:Y:S01]  /*be20*/  SHF.L.U32 R7, R0, 0x10, RZ ;  /* 0x0000001000077819 */ /* 0x000fe200000006ff */
[----:B------:R-:W-:Y:S02]  /*be30*/  IMAD.U32 R13, R3, 0x10000, RZ ;  /* 0x00010000030d7824 */ /* 0x000fe400078e00ff */
[----:B------:R-:W-:Y:S01]  /*be40*/  IMAD.U32 R28, R17, 0x10000, RZ ;  /* 0x00010000111c7824 */ /* 0x000fe200078e00ff */
[----:B------:R-:W-:Y:S01]  /*be50*/  F2FP.BF16.PACK_AB R12, R12, R35 ;  /* 0x000000230c0c723e */ /* 0x000fe200000010ff */
[----:B------:R-:W-:-:S02]  /*be60*/  FMUL.FTZ R41, R13, R30 ;  /* 0x0000001e0d297220 */ /* 0x000fc40000410000 */
[----:B------:R-:W-:Y:S02]  /*be70*/  FFMA.FTZ R4, R14, R4, R43 ;  /* 0x000000040e047223 */ /* 0x000fe4000001002b */
[----:B------:R-:W-:Y:S02]  /*be80*/  FMUL.FTZ R38, R15, R30 ;  /* 0x0000001e0f267220 */ /* 0x000fe40000410000 */
[----:B------:R-:W-:Y:S01]  /*be90*/  FMUL.FTZ R14, R7, R39 ;  /* 0x00000027070e7220 */ /* 0x000fe20000410000 */
[----:B------:R-:W-:Y:S01]  /*bea0*/  F2FP.BF16.PACK_AB R4, R4, R31 ;  /* 0x0000001f0404723e */ /* 0x000fe200000010ff */
[----:B------:R-:W-:Y:S01]  /*beb0*/  FFMA.FTZ R30, R15, R29, -R41 ;  /* 0x0000001d0f1e7223 */ /* 0x000fe20000010829 */
[----:B------:R-:W-:Y:S01]  /*bec0*/  LOP3.LUT R15, R17, 0xffff0000, RZ, 0xc0, !PT ;  /* 0xffff0000110f7812 */ /* 0x000fe200078ec0ff */
[C---:B------:R-:W-:Y:S02]  /*bed0*/  FMUL.FTZ R39, R28.reuse, R39 ;  /* 0x000000271c277220 */ /* 0x040fe40000410000 */
[----:B------:R-:W-:Y:S01]  /*bee0*/  FFMA.FTZ R29, R13, R29, R38 ;  /* 0x0000001d0d1d7223 */ /* 0x000fe20000010026 */
[----:B------:R-:W-:Y:S01]  /*bef0*/  LOP3.LUT R38, R3, 0xffff0000, RZ, 0xc0, !PT ;  /* 0xffff000003267812 */ /* 0x000fe200078ec0ff */
[-C--:B------:R-:W-:Y:S01]  /*bf00*/  FFMA.FTZ R28, R28, R34.reuse, -R14 ;  /* 0x000000221c1c7223 */ /* 0x080fe2000001080e */
[----:B------:R-:W-:Y:S01]  /*bf10*/  LOP3.LUT R14, R0, 0xffff0000, RZ, 0xc0, !PT ;  /* 0xffff0000000e7812 */ /* 0x000fe200078ec0ff */
[----:B------:R-:W-:Y:S01]  /*bf20*/  FFMA.FTZ R7, R7, R34, R39 ;  /* 0x0000002207077223 */ /* 0x000fe20000010027 */
[----:B------:R-:W-:Y:S01]  /*bf30*/  LOP3.LUT R13, R19, 0xffff0000, RZ, 0xc0, !PT ;  /* 0xffff0000130d7812 */ /* 0x000fe200078ec0ff */
[----:B------:R-:W-:-:S02]  /*bf40*/  FMUL.FTZ R41, R38, R40 ;  /* 0x0000002826297220 */ /* 0x000fc40000410000 */
[----:B------:R-:W-:Y:S02]  /*bf50*/  FMUL.FTZ R39, R14, R42 ;  /* 0x0000002a0e277220 */ /* 0x000fe40000410000 */
[----:B------:R-:W-:Y:S02]  /*bf60*/  FMUL.FTZ R40, R13, R40 ;  /* 0x000000280d287220 */ /* 0x000fe40000410000 */
[----:B------:R-:W-:Y:S02]  /*bf70*/  FMUL.FTZ R34, R15, R42 ;  /* 0x0000002a0f227220 */ /* 0x000fe40000410000 */
[-C--:B------:R-:W-:Y:S02]  /*bf80*/  FFMA.FTZ R13, R13, R5.reuse, -R41 ;  /* 0x000000050d0d7223 */ /* 0x080fe40000010829 */
[----:B------:R-:W-:Y:S02]  /*bf90*/  FFMA.FTZ R15, R15, R6, -R39 ;  /* 0x000000060f0f7223 */ /* 0x000fe40000010827 */
[----:B------:R-:W-:Y:S01]  /*bfa0*/  FFMA.FTZ R5, R38, R5, R40 ;  /* 0x0000000526057223 */ /* 0x000fe20000010028 */
[----:B------:R-:W-:Y:S01]  /*bfb0*/  F2FP.BF16.PACK_AB R13, R13, R30 ;  /* 0x0000001e0d0d723e */ /* 0x000fe200000010ff */
[----:B------:R-:W-:Y:S01]  /*bfc0*/  FFMA.FTZ R34, R14, R6, R34 ;  /* 0x000000060e227223 */ /* 0x000fe20000010022 */
[----:B------:R-:W-:-:S02]  /*bfd0*/  F2FP.BF16.PACK_AB R14, R36, R37 ;  /* 0x00000025240e723e */ /* 0x000fc400000010ff */
[----:B------:R-:W-:Y:S02]  /*bfe0*/  F2FP.BF16.PACK_AB R15, R15, R28 ;  /* 0x0000001c0f0f723e */ /* 0x000fe400000010ff */
[----:B------:R-:W-:Y:S02]  /*bff0*/  F2FP.BF16.PACK_AB R6, R32, R33 ;  /* 0x000000212006723e */ /* 0x000fe400000010ff */
[----:B------:R-:W-:Y:S01]  /*c000*/  F2FP.BF16.PACK_AB R5, R5, R29 ;  /* 0x0000001d0505723e */ /* 0x000fe200000010ff */
[----:B------:R1:W-:Y:S01]  /*c010*/  STS.128 [R26], R12 ;  /* 0x0000000c1a007388 */ /* 0x0003e20000000c00 */
[----:B------:R-:W-:-:S05]  /*c020*/  F2FP.BF16.PACK_AB R7, R34, R7 ;  /* 0x000000072207723e */ /* 0x000fca00000010ff */
[----:B------:R1:W-:Y:S02]  /*c030*/  STS.128 [R27+0x100], R4 ;  /* 0x000100041b007388 */ /* 0x0003e40000000c00 */
.L_x_1664:
[----:B------:R-:W-:Y:S05]  /*c040*/  BSYNC B0 ;  /* 0x0000000000007941 */ /* 0x000fea0003800000 */
.L_x_1663:
[----:B------:R-:W-:Y:S01]  /*c050*/  ISETP.GE.OR P1, PT, R219, R25, P0 ;  /* 0x00000019db00720c */ /* 0x000fe20000726670 */
[----:B------:R-:W-:-:S12]  /*c060*/  BSSY B0, `(.L_x_1665) ;  /* 0x0000061000007945 */ /* 0x000fd80003800000 */
[----:B------:R-:W-:Y:S05]  /*c070*/  @P1 BRA `(.L_x_1666) ;  /* 0x000005f000001947 */ /* 0x000fea0003800000 */
[----:B-1----:R-:W-:Y:S01]  /*c080*/  IMAD.MOV.U32 R13, RZ, RZ, c[0x0][0x27c] ;  /* 0x00009f00ff0d7624 */ /* 0x002fe200078e00ff */
[----:B------:R-:W-:Y:S01]  /*c090*/  SHF.R.S32.HI R4, RZ, 0x1f, R219 ;  /* 0x0000001fff047819 */ /* 0x000fe200000114db */
[----:B------:R-:W-:Y:S01]  /*c0a0*/  IMAD.U32 R33, R2, 0x10000, RZ ;  /* 0x0001000002217824 */ /* 0x000fe200078e00ff */
[----:B------:R-:W-:Y:S01]  /*c0b0*/  SHF.R.U32.HI R6, RZ, 0x3, R87 ;  /* 0x00000003ff067819 */ /* 0x000fe20000011657 */
[----:B------:R-:W-:Y:S01]  /*c0c0*/  IMAD.U32 R37, R18, 0x10000, RZ ;  /* 0x0001000012257824 */ /* 0x000fe200078e00ff */
[----:B------:R-:W-:Y:S02]  /*c0d0*/  LEA.HI R13, R13, R222, RZ, 0x1d ;  /* 0x000000de0d0d7211 */ /* 0x000fe400078fe8ff */
[----:B------:R-:W-:Y:S02]  /*c0e0*/  LEA.HI R4, R4, R219, RZ, 0x3 ;  /* 0x000000db04047211 */ /* 0x000fe400078f18ff */
[----:B------:R-:W-:Y:S02]  /*c0f0*/  SHF.R.S32.HI R7, RZ, 0x1f, R13 ;  /* 0x0000001fff077819 */ /* 0x000fe4000001140d */
[----:B------:R-:W-:Y:S01]  /*c100*/  SHF.L.U32 R12, R13, 0x3, RZ ;  /* 0x000000030d0c7819 */ /* 0x000fe200000006ff */
[----:B------:R-:W-:Y:S01]  /*c110*/  IMAD.SHL.U32 R4, R4, 0x40, RZ ;  /* 0x0000004004047824 */ /* 0x000fe200078e00ff */
[----:B------:R-:W-:-:S02]  /*c120*/  LEA.HI R7, R7, R13, RZ, 0x3 ;  /* 0x0000000d07077211 */ /* 0x000fc400078f18ff */
[----:B------:R-:W-:Y:S02]  /*c130*/  LOP3.LUT R12, R87, 0x38, R12, 0xf8, !PT ;  /* 0x00000038570c7812 */ /* 0x000fe400078ef80c */
[----:B------:R-:W-:Y:S01]  /*c140*/  LOP3.LUT R4, R4, 0xfffffe00, RZ, 0xc0, !PT ;  /* 0xfffffe0004047812 */ /* 0x000fe200078ec0ff */
[----:B------:R-:W-:Y:S01]  /*c150*/  IMAD.SHL.U32 R7, R7, 0x400, RZ ;  /* 0x0000040007077824 */ /* 0x000fe200078e00ff */
[----:B------:R-:W-:Y:S02]  /*c160*/  LOP3.LUT R12, R12, R6, RZ, 0x3c, !PT ;  /* 0x000000060c0c7212 */ /* 0x000fe400078e3cff */
[----:B------:R-:W-:Y:S02]  /*c170*/  LOP3.LUT R5, R87, 0x38, R10, 0xf8, !PT ;  /* 0x0000003857057812 */ /* 0x000fe400078ef80a */
[----:B------:R-:W-:Y:S02]  /*c180*/  LOP3.LUT R7, R7, 0x7fffe000, RZ, 0xc0, !PT ;  /* 0x7fffe00007077812 */ /* 0x000fe400078ec0ff */
[----:B------:R-:W-:-:S02]  /*c190*/  LOP3.LUT R5, R4, R5, R6, 0xf6, !PT ;  /* 0x0000000504057212 */ /* 0x000fc400078ef606 */
[----:B------:R-:W-:Y:S02]  /*c1a0*/  IADD3 R27, R12, R7, R4 ;  /* 0x000000070c1b7210 */ /* 0x000fe40007ffe004 */
[----:B------:R-:W-:Y:S02]  /*c1b0*/  LEA R26, R5, 0x100, 0x1 ;  /* 0x00000100051a7811 */ /* 0x000fe400078e08ff */
[----:B------:R-:W-:Y:S01]  /*c1c0*/  LOP3.LUT R36, R18, 0xffff0000, RZ, 0xc0, !PT ;  /* 0xffff000012247812 */ /* 0x000fe200078ec0ff */
[----:B------:R-:W-:Y:S01]  /*c1d0*/  IMAD.SHL.U32 R27, R27, 0x2, RZ ;  /* 0x000000021b1b7824 */ /* 0x000fe200078e00ff */
[----:B------:R-:W-:Y:S01]  /*c1e0*/  LOP3.LUT R42, R16, 0xffff0000, RZ, 0xc0, !PT ;  /* 0xffff0000102a7812 */ /* 0x000fe200078ec0ff */
[----:B------:R-:W1:Y:S04]  /*c1f0*/  LDS.128 R12, [R26] ;  /* 0x000000001a0c7984 */ /* 0x000e680000000c00 */
[----:B------:R-:W2:Y:S01]  /*c200*/  LDS.128 R4, [R27+0x100] ;  /* 0x000100001b047984 */ /* 0x000ea20000000c00 */
[C---:B-1----:R-:W-:Y:S01]  /*c210*/  SHF.L.U32 R31, R12.reuse, 0x10, RZ ;  /* 0x000000100c1f7819 */ /* 0x042fe200000006ff */
[----:B------:R-:W-:Y:S01]  /*c220*/  IMAD.U32 R29, R13, 0x10000, RZ ;  /* 0x000100000d1d7824 */ /* 0x000fe200078e00ff */
[----:B------:R-:W-:Y:S01]  /*c230*/  LOP3.LUT R28, R12, 0xffff0000, RZ, 0xc0, !PT ;  /* 0xffff00000c1c7812 */ /* 0x000fe200078ec0ff */
[----:B------:R-:W-:Y:S01]  /*c240*/  IMAD.U32 R32, R14, 0x10000, RZ ;  /* 0x000100000e207824 */ /* 0x000fe200078e00ff */
[----:B--2---:R-:W-:-:S02]  /*c250*/  SHF.L.U32 R35, R6, 0x10, RZ ;  /* 0x0000001006237819 */ /* 0x004fc400000006ff */
[----:B------:R-:W-:Y:S02]  /*c260*/  LOP3.LUT R12, R13, 0xffff0000, RZ, 0xc0, !PT ;  /* 0xffff00000d0c7812 */ /* 0x000fe400078ec0ff */
[----:B------:R-:W-:Y:S02]  /*c270*/  LOP3.LUT R30, R14, 0xffff0000, RZ, 0xc0, !PT ;  /* 0xffff00000e1e7812 */ /* 0x000fe400078ec0ff */
[C---:B------:R-:W-:Y:S02]  /*c280*/  SHF.L.U32 R13, R15.reuse, 0x10, RZ ;  /* 0x000000100f0d7819 */ /* 0x040fe400000006ff */
[----:B------:R-:W-:Y:S01]  /*c290*/  LOP3.LUT R14, R15, 0xffff0000, RZ, 0xc0, !PT ;  /* 0xffff00000f0e7812 */ /* 0x000fe200078ec0ff */
[C---:B------:R-:W-:Y:S01]  /*c2a0*/  IMAD.U32 R15, R4.reuse, 0x10000, RZ ;  /* 0x00010000040f7824 */ /* 0x040fe200078e00ff */
[----:B------:R-:W-:Y:S02]  /*c2b0*/  LOP3.LUT R43, R4, 0xffff0000, RZ, 0xc0, !PT ;  /* 0xffff0000042b7812 */ /* 0x000fe400078ec0ff */
[----:B------:R-:W-:-:S02]  /*c2c0*/  SHF.L.U32 R4, R5, 0x10, RZ ;  /* 0x0000001005047819 */ /* 0x000fc400000006ff */
[----:B------:R-:W-:Y:S01]  /*c2d0*/  LOP3.LUT R41, R5, 0xffff0000, RZ, 0xc0, !PT ;  /* 0xffff000005297812 */ /* 0x000fe200078ec0ff */
[-C--:B------:R-:W-:Y:S01]  /*c2e0*/  FMUL.FTZ R5, R33, R35.reuse ;  /* 0x0000002321057220 */ /* 0x080fe20000410000 */
[----:B------:R-:W-:Y:S02]  /*c2f0*/  LOP3.LUT R34, R6, 0xffff0000, RZ, 0xc0, !PT ;  /* 0xffff000006227812 */ /* 0x000fe400078ec0ff */
[C---:B------:R-:W-:Y:S02]  /*c300*/  SHF.L.U32 R39, R7.reuse, 0x10, RZ ;  /* 0x0000001007277819 */ /* 0x040fe400000006ff */
[----:B------:R-:W-:Y:S01]  /*c310*/  LOP3.LUT R38, R7, 0xffff0000, RZ, 0xc0, !PT ;  /* 0xffff000007267812 */ /* 0x000fe200078ec0ff */
[C---:B------:R-:W-:Y:S01]  /*c320*/  FMUL.FTZ R7, R37.reuse, R35 ;  /* 0x0000002325077220 */ /* 0x040fe20000410000 */
[----:B------:R-:W-:Y:S01]  /*c330*/  LOP3.LUT R6, R2, 0xffff0000, RZ, 0xc0, !PT ;  /* 0xffff000002067812 */ /* 0x000fe200078ec0ff */
[----:B------:R-:W-:Y:S02]  /*c340*/  FFMA.FTZ R37, R37, R32, -R5 ;  /* 0x0000002025257223 */ /* 0x000fe40000010805 */
[----:B------:R-:W-:-:S02]  /*c350*/  IMAD.U32 R5, R16, 0x10000, RZ ;  /* 0x0001000010057824 */ /* 0x000fc400078e00ff */
[----:B------:R-:W-:Y:S01]  /*c360*/  FFMA.FTZ R32, R33, R32, R7 ;  /* 0x0000002021207223 */ /* 0x000fe20000010007 */
[----:B------:R-:W-:Y:S01]  /*c370*/  SHF.L.U32 R7, R23, 0x10, RZ ;  /* 0x0000001017077819 */ /* 0x000fe200000006ff */
[-C--:B------:R-:W-:Y:S02]  /*c380*/  FMUL.FTZ R35, R6, R34.reuse ;  /* 0x0000002206237220 */ /* 0x080fe40000410000 */
[----:B------:R-:W-:Y:S02]  /*c390*/  FMUL.FTZ R34, R36, R34 ;  /* 0x0000002224227220 */ /* 0x000fe40000410000 */
[-C--:B------:R-:W-:Y:S02]  /*c3a0*/  FMUL.FTZ R33, R5, R15.reuse ;  /* 0x0000000f05217220 */ /* 0x080fe40000410000 */
[----:B------:R-:W-:Y:S02]  /*c3b0*/  FMUL.FTZ R15, R7, R15 ;  /* 0x0000000f070f7220 */ /* 0x000fe40000410000 */
[----:B------:R-:W-:-:S02]  /*c3c0*/  FFMA.FTZ R6, R6, R30, R34 ;  /* 0x0000001e06067223 */ /* 0x000fc40000010022 */
[-C--:B------:R-:W-:Y:S01]  /*c3d0*/  FFMA.FTZ R34, R7, R31.reuse, -R33 ;  /* 0x0000001f07227223 */ /* 0x080fe20000010821 */
[----:B------:R-:W-:Y:S01]  /*c3e0*/  LOP3.LUT R33, R23, 0xffff0000, RZ, 0xc0, !PT ;  /* 0xffff000017217812 */ /* 0x000fe200078ec0ff */
[----:B------:R-:W-:Y:S01]  /*c3f0*/  FFMA.FTZ R31, R5, R31, R15 ;  /* 0x0000001f051f7223 */ /* 0x000fe2000001000f */
[----:B------:R-:W-:Y:S01]  /*c400*/  SHF.L.U32 R15, R3, 0x10, RZ ;  /* 0x00000010030f7819 */ /* 0x000fe200000006ff */
[----:B------:R-:W-:Y:S01]  /*c410*/  FFMA.FTZ R36, R36, R30, -R35 ;  /* 0x0000001e24247223 */ /* 0x000fe20000010823 */
[----:B------:R-:W-:Y:S01]  /*c420*/  F2FP.BF16.PACK_AB R6, R6, R32 ;  /* 0x000000200606723e */ /* 0x000fe200000010ff */
[-C--:B------:R-:W-:Y:S02]  /*c430*/  FMUL.FTZ R5, R42, R43.reuse ;  /* 0x0000002b2a057220 */ /* 0x080fe40000410000 */
[----:B------:R-:W-:Y:S02]  /*c440*/  IMAD.U32 R30, R19, 0x10000, RZ ;  /* 0x00010000131e7824 */ /* 0x000fe400078e00ff */
[----:B------:R-:W-:-:S02]  /*c450*/  FMUL.FTZ R43, R33, R43 ;  /* 0x0000002b212b7220 */ /* 0x000fc40000410000 */
[----:B------:R-:W-:Y:S02]  /*c460*/  IMAD.U32 R7, R0, 0x10000, RZ ;  /* 0x0001000000077824 */ /* 0x000fe400078e00ff */
[----:B------:R-:W-:Y:S01]  /*c470*/  FFMA.FTZ R33, R33, R28, -R5 ;  /* 0x0000001c21217223 */ /* 0x000fe20000010805 */
[----:B------:R-:W-:Y:S01]  /*c480*/  SHF.L.U32 R5, R17, 0x10, RZ ;  /* 0x0000001011057819 */ /* 0x000fe200000006ff */
[-C--:B------:R-:W-:Y:S02]  /*c490*/  FMUL.FTZ R40, R15, R4.reuse ;  /* 0x000000040f287220 */ /* 0x080fe40000410000 */
[----:B------:R-:W-:Y:S02]  /*c4a0*/  FMUL.FTZ R35, R30, R4 ;  /* 0x000000041e237220 */ /* 0x000fe40000410000 */
[----:B------:R-:W-:Y:S02]  /*c4b0*/  FFMA.FTZ R4, R42, R28, R43 ;  /* 0x0000001c2a047223 */ /* 0x000fe4000001002b */
[----:B------:R-:W-:-:S02]  /*c4c0*/  FMUL.FTZ R28, R7, R39 ;  /* 0x00000027071c7220 */ /* 0x000fc40000410000 */
[-C--:B------:R-:W-:Y:S01]  /*c4d0*/  FFMA.FTZ R30, R30, R29.reuse, -R40 ;  /* 0x0000001d1e1e7223 */ /* 0x080fe20000010828 */
[----:B------:R-:W-:Y:S01]  /*c4e0*/  LOP3.LUT R40, R19, 0xffff0000, RZ, 0xc0, !PT ;  /* 0xffff000013287812 */ /* 0x000fe200078ec0ff */
[----:B------:R-:W-:Y:S01]  /*c4f0*/  FFMA.FTZ R29, R15, R29, R35 ;  /* 0x0000001d0f1d7223 */ /* 0x000fe20000010023 */
[----:B------:R-:W-:Y:S01]  /*c500*/  LOP3.LUT R35, R0, 0xffff0000, RZ, 0xc0, !PT ;  /* 0xffff000000237812 */ /* 0x000fe200078ec0ff */
[----:B------:R-:W-:Y:S01]  /*c510*/  FMUL.FTZ R39, R5, R39 ;  /* 0x0000002705277220 */ /* 0x000fe20000410000 */
[----:B------:R-:W-:Y:S01]  /*c520*/  LOP3.LUT R15, R17, 0xffff0000, RZ, 0xc0, !PT ;  /* 0xffff0000110f7812 */ /* 0x000fe200078ec0ff */
[-C--:B------:R-:W-:Y:S01]  /*c530*/  FFMA.FTZ R28, R5, R13.reuse, -R28 ;  /* 0x0000000d051c7223 */ /* 0x080fe2000001081c */
[----:B------:R-:W-:Y:S01]  /*c540*/  LOP3.LUT R5, R3, 0xffff0000, RZ, 0xc0, !PT ;  /* 0xffff000003057812 */ /* 0x000fe200078ec0ff */
[----:B------:R-:W-:Y:S01]  /*c550*/  FFMA.FTZ R7, R7, R13, R39 ;  /* 0x0000000d07077223 */ /* 0x000fe20000010027 */
[----:B------:R-:W-:Y:S01]  /*c560*/  F2FP.BF16.PACK_AB R4, R4, R31 ;  /* 0x0000001f0404723e */ /* 0x000fe200000010ff */
[----:B------:R-:W-:-:S02]  /*c570*/  FMUL.FTZ R39, R35, R38 ;  /* 0x0000002623277220 */ /* 0x000fc40000410000 */
[-C--:B------:R-:W-:Y:S02]  /*c580*/  FMUL.FTZ R13, R5, R41.reuse ;  /* 0x00000029050d7220 */ /* 0x080fe40000410000 */
[C---:B------:R-:W-:Y:S02]  /*c590*/  FMUL.FTZ R41, R40.reuse, R41 ;  /* 0x0000002928297220 */ /* 0x040fe40000410000 */
[C---:B------:R-:W-:Y:S02]  /*c5a0*/  FMUL.FTZ R38, R15.reuse, R38 ;  /* 0x000000260f267220 */ /* 0x040fe40000410000 */
[----:B------:R-:W-:Y:S02]  /*c5b0*/  FFMA.FTZ R13, R40, R12, -R13 ;  /* 0x0000000c280d7223 */ /* 0x000fe4000001080d */
[----:B------:R-:W-:Y:S02]  /*c5c0*/  FFMA.FTZ R15, R15, R14, -R39 ;  /* 0x0000000e0f0f7223 */ /* 0x000fe40000010827 */
[----:B------:R-:W-:Y:S01]  /*c5d0*/  FFMA.FTZ R5, R5, R12, R41 ;  /* 0x0000000c05057223 */ /* 0x000fe20000010029 */
[----:B------:R-:W-:Y:S01]  /*c5e0*/  F2FP.BF16.PACK_AB R12, R33, R34 ;  /* 0x00000022210c723e */ /* 0x000fe200000010ff */
[----:B------:R-:W-:Y:S01]  /*c5f0*/  FFMA.FTZ R38, R35, R14, R38 ;  /* 0x0000000e23267223 */ /* 0x000fe20000010026 */
[----:B------:R-:W-:-:S02]  /*c600*/  F2FP.BF16.PACK_AB R14, R36, R37 ;  /* 0x00000025240e723e */ /* 0x000fc400000010ff */
[----:B------:R-:W-:Y:S02]  /*c610*/  F2FP.BF16.PACK_AB R13, R13, R30 ;  /* 0x0000001e0d0d723e */ /* 0x000fe400000010ff */
[----:B------:R-:W-:Y:S02]  /*c620*/  F2FP.BF16.PACK_AB R15, R15, R28 ;  /* 0x0000001c0f0f723e */ /* 0x000fe400000010ff */
[----:B------:R-:W-:Y:S02]  /*c630*/  F2FP.BF16.PACK_AB R5, R5, R29 ;  /* 0x0000001d0505723e */ /* 0x000fe400000010ff */
[----:B------:R-:W-:Y:S01]  /*c640*/  F2FP.BF16.PACK_AB R7, R38, R7 ;  /* 0x000000072607723e */ /* 0x000fe200000010ff */
[----:B------:R1:W-:Y:S04]  /*c650*/  STS.128 [R26], R12 ;  /* 0x0000000c1a007388 */ /* 0x0003e80000000c00 */
[----:B------:R1:W-:Y:S02]  /*c660*/  STS.128 [R27+0x100], R4 ;  /* 0x000100041b007388 */ /* 0x0003e40000000c00 */
.L_x_1666:
[----:B------:R-:W-:Y:S05]  /*c670*/  BSYNC B0 ;  /* 0x0000000000007941 */ /* 0x000fea0003800000 */
.L_x_1665:
[----:B------:R-:W-:-:S13]  /*c680*/  ISETP.GE.OR P0, PT, R218, R25, P0 ;  /* 0x00000019da00720c */ /* 0x000fda0000706670 */
[----:B------:R-:W-:Y:S05]  /*c690*/  @P0 BRA `(.L_x_1656) ;  /* 0x000005f000000947 */ /* 0x000fea0003800000 */
[----:B-1----:R-:W-:Y:S01]  /*c6a0*/  IMAD.MOV.U32 R13, RZ, RZ, c[0x0][0x27c] ;  /* 0x00009f00ff0d7624 */ /* 0x002fe200078e00ff */
[----:B------:R-:W-:Y:S02]  /*c6b0*/  SHF.R.S32.HI R4, RZ, 0x1f, R218 ;  /* 0x0000001fff047819 */ /* 0x000fe400000114da */
[----:B------:R-:W-:Y:S02]  /*c6c0*/  SHF.R.U32.HI R6, RZ, 0x3, R82 ;  /* 0x00000003ff067819 */ /* 0x000fe40000011652 */
[----:B------:R-:W-:Y:S02]  /*c6d0*/  LEA.HI R13, R13, R222, RZ, 0x1d ;  /* 0x000000de0d0d7211 */ /* 0x000fe400078fe8ff */
[----:B------:R-:W-:Y:S02]  /*c6e0*/  LEA.HI R4, R4, R218, RZ, 0x3 ;  /* 0x000000da04047211 */ /* 0x000fe400078f18ff */
[----:B------:R-:W-:Y:S02]  /*c6f0*/  SHF.R.S32.HI R7, RZ, 0x1f, R13 ;  /* 0x0000001fff077819 */ /* 0x000fe4000001140d */
[----:B------:R-:W-:Y:S01]  /*c700*/  SHF.L.U32 R12, R13, 0x3, RZ ;  /* 0x000000030d0c7819 */ /* 0x000fe200000006ff */
[----:B------:R-:W-:Y:S01]  /*c710*/  IMAD.SHL.U32 R4, R4, 0x40, RZ ;  /* 0x0000004004047824 */ /* 0x000fe200078e00ff */
[----:B------:R-:W-:-:S02]  /*c720*/  LEA.HI R7, R7, R13, RZ, 0x3 ;  /* 0x0000000d07077211 */ /* 0x000fc400078f18ff */
[C---:B------:R-:W-:Y:S02]  /*c730*/  LOP3.LUT R12, R82.reuse, 0x38, R12, 0xf8, !PT ;  /* 0x00000038520c7812 */ /* 0x040fe400078ef80c */
[----:B------:R-:W-:Y:S01]  /*c740*/  LOP3.LUT R5, R82, 0x38, R10, 0xf8, !PT ;  /* 0x0000003852057812 */ /* 0x000fe200078ef80a */
[----:B------:R-:W-:Y:S01]  /*c750*/  IMAD.SHL.U32 R7, R7, 0x400, RZ ;  /* 0x0000040007077824 */ /* 0x000fe200078e00ff */
[----:B------:R-:W-:Y:S02]  /*c760*/  LOP3.LUT R4, R4, 0xfffffe00, RZ, 0xc0, !PT ;  /* 0xfffffe0004047812 */ /* 0x000fe400078ec0ff */
[----:B------:R-:W-:Y:S02]  /*c770*/  LOP3.LUT R12, R12, R6, RZ, 0x3c, !PT ;  /* 0x000000060c0c7212 */ /* 0x000fe400078e3cff */
[----:B------:R-:W-:Y:S02]  /*c780*/  LOP3.LUT R7, R7, 0x7fffe000, RZ, 0xc0, !PT ;  /* 0x7fffe00007077812 */ /* 0x000fe400078ec0ff */
[----:B------:R-:W-:-:S02]  /*c790*/  LOP3.LUT R5, R4, R5, R6, 0xf6, !PT ;  /* 0x0000000504057212 */ /* 0x000fc400078ef606 */
[----:B------:R-:W-:Y:S02]  /*c7a0*/  IADD3 R26, R12, R7, R4 ;  /* 0x000000070c1a7210 */ /* 0x000fe40007ffe004 */
[----:B------:R-:W-:-:S03]  /*c7b0*/  LEA R25, R5, 0x100, 0x1 ;  /* 0x0000010005197811 */ /* 0x000fc600078e08ff */
[----:B------:R-:W-:Y:S02]  /*c7c0*/  IMAD.SHL.U32 R26, R26, 0x2, RZ ;  /* 0x000000021a1a7824 */ /* 0x000fe400078e00ff */
[----:B------:R-:W1:Y:S04]  /*c7d0*/  LDS.128 R12, [R25] ;  /* 0x00000000190c7984 */ /* 0x000e680000000c00 */
[----:B------:R-:W2:Y:S01]  /*c7e0*/  LDS.128 R4, [R26+0x100] ;  /* 0x000100001a047984 */ /* 0x000ea20000000c00 */
[----:B-1----:R-:W-:Y:S01]  /*c7f0*/  SHF.L.U32 R28, R12, 0x10, RZ ;  /* 0x000000100c1c7819 */ /* 0x002fe200000006ff */
[----:B------:R-:W-:Y:S01]  /*c800*/  IMAD.U32 R29, R14, 0x10000, RZ ;  /* 0x000100000e1d7824 */ /* 0x000fe200078e00ff */
[----:B------:R-:W-:Y:S01]  /*c810*/  LOP3.LUT R27, R12, 0xffff0000, RZ, 0xc0, !PT ;  /* 0xffff00000c1b7812 */ /* 0x000fe200078ec0ff */
[C---:B------:R-:W-:Y:S01]  /*c820*/  IMAD.U32 R12, R13.reuse, 0x10000, RZ ;  /* 0x000100000d0c7824 */ /* 0x040fe200078e00ff */
[----:B------:R-:W-:Y:S01]  /*c830*/  LOP3.LUT R30, R13, 0xffff0000, RZ, 0xc0, !PT ;  /* 0xffff00000d1e7812 */ /* 0x000fe200078ec0ff */
[----:B--2---:R-:W-:Y:S01]  /*c840*/  IMAD.U32 R33, R4, 0x10000, RZ ;  /* 0x0001000004217824 */ /* 0x004fe200078e00ff */
[----:B------:R-:W-:-:S02]  /*c850*/  SHF.L.U32 R13, R15, 0x10, RZ ;  /* 0x000000100f0d7819 */ /* 0x000fc400000006ff */
[----:B------:R-:W-:Y:S01]  /*c860*/  LOP3.LUT R34, R15, 0xffff0000, RZ, 0xc0, !PT ;  /* 0xffff00000f227812 */ /* 0x000fe200078ec0ff */
[----:B------:R-:W-:Y:S01]  /*c870*/  IMAD.U32 R15, R2, 0x10000, RZ ;  /* 0x00010000020f7824 */ /* 0x000fe200078e00ff */
[----:B------:R-:W-:Y:S02]  /*c880*/  SHF.L.U32 R31, R6, 0x10, RZ ;  /* 0x00000010061f7819 */ /* 0x000fe400000006ff */
[----:B------:R-:W-:Y:S02]  /*c890*/  LOP3.LUT R32, R4, 0xffff0000, RZ, 0xc0, !PT ;  /* 0xffff000004207812 */ /* 0x000fe400078ec0ff */
[C---:B------:R-:W-:Y:S02]  /*c8a0*/  SHF.L.U32 R4, R5.reuse, 0x10, RZ ;  /* 0x0000001005047819 */ /* 0x040fe400000006ff */
        /* <DEDUP_REMOVED lines=9> */
[C---:B------:R-:W-:Y:S01]  /*c940*/  IMAD.U32 R5, R16.reuse, 0x10000, RZ ;  /* 0x0001000010057824 */ /* 0x040fe200078e00ff */
[----:B------:R-:W-:Y:S01]  /*c950*/  LOP3.LUT R16, R16, 0xffff0000, RZ, 0xc0, !PT ;  /* 0xffff000010107812 */ /* 0x000fe200078ec0ff */
[-C--:B------:R-:W-:Y:S01]  /*c960*/  FMUL.FTZ R38, R2, R36.reuse ;  /* 0x0000002402267220 */ /* 0x080fe20000410000 */
[----:B------:R-:W-:Y:S01]  /*c970*/  SHF.L.U32 R35, R7, 0x10, RZ ;  /* 0x0000001007237819 */ /* 0x000fe200000006ff */
[----:B------:R-:W-:Y:S01]  /*c980*/  FFMA.FTZ R31, R15, R29, R31 ;  /* 0x0000001d0f1f7223 */ /* 0x000fe2000001001f */
[C---:B------:R-:W-:Y:S01]  /*c990*/  SHF.L.U32 R15, R23.reuse, 0x10, RZ ;  /* 0x00000010170f7819 */ /* 0x040fe200000006ff */
[C---:B------:R-:W-:Y:S01]  /*c9a0*/  FMUL.FTZ R36, R18.reuse, R36 ;  /* 0x0000002412247220 */ /* 0x040fe20000410000 */
[----:B------:R-:W-:Y:S01]  /*c9b0*/  LOP3.LUT R23, R23, 0xffff0000, RZ, 0xc0, !PT ;  /* 0xffff000017177812 */ /* 0x000fe200078ec0ff */
[-C--:B------:R-:W-:Y:S01]  /*c9c0*/  FFMA.FTZ R38, R18, R14.reuse, -R38 ;  /* 0x0000000e12267223 */ /* 0x080fe20000010826 */
[----:B------:R-:W-:Y:S01]  /*c9d0*/  LOP3.LUT R7, R7, 0xffff0000, RZ, 0xc0, !PT ;  /* 0xffff000007077812 */ /* 0x000fe200078ec0ff */
[----:B------:R-:W-:Y:S01]  /*c9e0*/  FFMA.FTZ R36, R2, R14, R36 ;  /* 0x0000000e02247223 */ /* 0x000fe20000010024 */
[----:B------:R-:W-:Y:S01]  /*c9f0*/  SHF.L.U32 R2, R3, 0x10, RZ ;  /* 0x0000001003027819 */ /* 0x000fe200000006ff */
[----:B------:R-:W-:Y:S01]  /*ca00*/  FMUL.FTZ R18, R5, R33 ;  /* 0x0000002105127220 */ /* 0x000fe20000410000 */
[----:B------:R-:W-:Y:S01]  /*ca10*/  LOP3.LUT R3, R3, 0xffff0000, RZ, 0xc0, !PT ;  /* 0xffff000003037812 */ /* 0x000fe200078ec0ff */
[----:B------:R-:W-:-:S02]  /*ca20*/  FMUL.FTZ R14, R16, R32 ;  /* 0x00000020100e7220 */ /* 0x000fc40000410000 */
[----:B------:R-:W-:Y:S02]  /*ca30*/  FMUL.FTZ R33, R15, R33 ;  /* 0x000000210f217220 */ /* 0x000fe40000410000 */
[----:B------:R-:W-:Y:S02]  /*ca40*/  FMUL.FTZ R32, R23, R32 ;  /* 0x0000002017207220 */ /* 0x000fe40000410000 */
[-C--:B------:R-:W-:Y:S01]  /*ca50*/  FFMA.FTZ R18, R15, R28.reuse, -R18 ;  /* 0x0000001c0f127223 */ /* 0x080fe20000010812 */
[----:B------:R-:W-:Y:S01]  /*ca60*/  SHF.L.U32 R15, R17, 0x10, RZ ;  /* 0x00000010110f7819 */ /* 0x000fe200000006ff */
[-C--:B------:R-:W-:Y:S01]  /*ca70*/  FFMA.FTZ R23, R23, R27.reuse, -R14 ;  /* 0x0000001b17177223 */ /* 0x080fe2000001080e */
[----:B------:R-:W-:Y:S01]  /*ca80*/  LOP3.LUT R17, R17, 0xffff0000, RZ, 0xc0, !PT ;  /* 0xffff000011117812 */ /* 0x000fe200078ec0ff */
[----:B------:R-:W-:Y:S02]  /*ca90*/  FFMA.FTZ R33, R5, R28, R33 ;  /* 0x0000001c05217223 */ /* 0x000fe40000010021 */
[C---:B------:R-:W-:Y:S01]  /*caa0*/  IMAD.U32 R14, R0.reuse, 0x10000, RZ ;  /* 0x00010000000e7824 */ /* 0x040fe200078e00ff */
[----:B------:R-:W-:Y:S01]  /*cab0*/  LOP3.LUT R0, R0, 0xffff0000, RZ, 0xc0, !PT ;  /* 0xffff000000007812 */ /* 0x000fe200078ec0ff */
[C---:B------:R-:W-:Y:S01]  /*cac0*/  IMAD.U32 R5, R19.reuse, 0x10000, RZ ;  /* 0x0001000013057824 */ /* 0x040fe200078e00ff */
[----:B------:R-:W-:Y:S01]  /*cad0*/  LOP3.LUT R19, R19, 0xffff0000, RZ, 0xc0, !PT ;  /* 0xffff000013137812 */ /* 0x000fe200078ec0ff */
[----:B------:R-:W-:-:S02]  /*cae0*/  FFMA.FTZ R32, R16, R27, R32 ;  /* 0x0000001b10207223 */ /* 0x000fc40000010020 */
[-C--:B------:R-:W-:Y:S02]  /*caf0*/  FMUL.FTZ R28, R2, R4.reuse ;  /* 0x00000004021c7220 */ /* 0x080fe40000410000 */
[-C--:B------:R-:W-:Y:S02]  /*cb00*/  FMUL.FTZ R16, R14, R35.reuse ;  /* 0x000000230e107220 */ /* 0x080fe40000410000 */
[----:B------:R-:W-:Y:S02]  /*cb10*/  FMUL.FTZ R4, R5, R4 ;  /* 0x0000000405047220 */ /* 0x000fe40000410000 */
[----:B------:R-:W-:Y:S02]  /*cb20*/  FMUL.FTZ R35, R15, R35 ;  /* 0x000000230f237220 */ /* 0x000fe40000410000 */
[-C--:B------:R-:W-:Y:S02]  /*cb30*/  FFMA.FTZ R28, R5, R12.reuse, -R28 ;  /* 0x0000000c051c7223 */ /* 0x080fe4000001081c */
[----:B------:R-:W-:Y:S01]  /*cb40*/  FFMA.FTZ R5, R2, R12, R4 ;  /* 0x0000000c02057223 */ /* 0x000fe20000010004 */
[----:B------:R-:W-:Y:S01]  /*cb50*/  F2FP.BF16.PACK_AB R12, R23, R18 ;  /* 0x00000012170c723e */ /* 0x000fe200000010ff */
[----:B------:R-:W-:Y:S01]  /*cb60*/  FFMA.FTZ R15, R15, R13, -R16 ;  /* 0x0000000d0f0f7223 */ /* 0x000fe20000010810 */
[----:B------:R-:W-:Y:S01]  /*cb70*/  F2FP.BF16.PACK_AB R4, R32, R33 ;  /* 0x000000212004723e */ /* 0x000fe200000010ff */
[----:B------:R-:W-:Y:S01]  /*cb80*/  FFMA.FTZ R35, R14, R13, R35 ;  /* 0x0000000d0e237223 */ /* 0x000fe20000010023 */
[----:B------:R-:W-:Y:S01]  /*cb90*/  F2FP.BF16.PACK_AB R14, R38, R6 ;  /* 0x00000006260e723e */ /* 0x000fe200000010ff */
[----:B------:R-:W-:Y:S01]  /*cba0*/  FMUL.FTZ R13, R3, R37 ;  /* 0x00000025030d7220 */ /* 0x000fe20000410000 */
[----:B------:R-:W-:Y:S01]  /*cbb0*/  F2FP.BF16.PACK_AB R6, R36, R31 ;  /* 0x0000001f2406723e */ /* 0x000fe200000010ff */
[----:B------:R-:W-:-:S02]  /*cbc0*/  FMUL.FTZ R2, R0, R7 ;  /* 0x0000000700027220 */ /* 0x000fc40000410000 */
[----:B------:R-:W-:Y:S02]  /*cbd0*/  FMUL.FTZ R37, R19, R37 ;  /* 0x0000002513257220 */ /* 0x000fe40000410000 */
[----:B------:R-:W-:Y:S02]  /*cbe0*/  FMUL.FTZ R7, R17, R7 ;  /* 0x0000000711077220 */ /* 0x000fe40000410000 */
[----:B------:R-:W-:Y:S02]  /*cbf0*/  FFMA.FTZ R13, R19, R30, -R13 ;  /* 0x0000001e130d7223 */ /* 0x000fe4000001080d */
[----:B------:R-:W-:Y:S02]  /*cc00*/  FFMA.FTZ R17, R17, R34, -R2 ;  /* 0x0000002211117223 */ /* 0x000fe40000010802 */
[----:B------:R-:W-:Y:S01]  /*cc10*/  FFMA.FTZ R3, R3, R30, R37 ;  /* 0x0000001e03037223 */ /* 0x000fe20000010025 */
[----:B------:R-:W-:Y:S01]  /*cc20*/  F2FP.BF16.PACK_AB R13, R13, R28 ;  /* 0x0000001c0d0d723e */ /* 0x000fe200000010ff */
[----:B------:R-:W-:Y:S01]  /*cc30*/  FFMA.FTZ R7, R0, R34, R7 ;  /* 0x0000002200077223 */ /* 0x000fe20000010007 */
[----:B------:R-:W-:-:S02]  /*cc40*/  F2FP.BF16.PACK_AB R15, R17, R15 ;  /* 0x0000000f110f723e */ /* 0x000fc400000010ff */
[----:B------:R-:W-:Y:S02]  /*cc50*/  F2FP.BF16.PACK_AB R5, R3, R5 ;  /* 0x000000050305723e */ /* 0x000fe400000010ff */
[----:B------:R-:W-:Y:S01]  /*cc60*/  F2FP.BF16.PACK_AB R7, R7, R35 ;  /* 0x000000230707723e */ /* 0x000fe200000010ff */
[----:B------:R1:W-:Y:S04]  /*cc70*/  STS.128 [R25], R12 ;  /* 0x0000000c19007388 */ /* 0x0003e80000000c00 */
[----:B------:R1:W-:Y:S02]  /*cc80*/  STS.128 [R26+0x100], R4 ;  /* 0x000100041a007388 */ /* 0x0003e40000000c00 */
.L_x_1656:
[----:B------:R-:W-:Y:S05]  /*cc90*/  BSYNC B2 ;  /* 0x0000000000027941 */ /* 0x000fea0003800000 */
.L_x_1640:
[----:B------:R-:W-:Y:S01]  /*cca0*/  LEA.HI R2, R76, R215, RZ, 0x4 ;  /* 0x000000d74c027211 */ /* 0x000fe200078f20ff */
[----:B------:R-:W-:Y:S01]  /*ccb0*/  BAR.SYNC.DEFER_BLOCKING 0x0 ;  /* 0x0000000000007b1d */ /* 0x000fe20000010000 */
[----:B------:R-:W-:Y:S01]  /*ccc0*/  IMAD.MOV.U32 R3, RZ, RZ, 0x20 ;  /* 0x00000020ff037424 */ /* 0x000fe200078e00ff */
[----:B-1----:R-:W-:Y:S01]  /*ccd0*/  SEL R25, RZ, 0x2, P4 ;  /* 0x00000002ff197807 */ /* 0x002fe20002000000 */
[----:B----4-:R-:W-:Y:S01]  /*cce0*/  IMAD.WIDE.U32 R4, R9, c[0x0][0x208], RZ ;  /* 0x0000820009047a25 */ /* 0x010fe200078e00ff */
[----:B------:R-:W-:-:S02]  /*ccf0*/  LOP3.LUT R2, R2, 0xfffffff0, RZ, 0xc0, !PT ;  /* 0xfffffff002027812 */ /* 0x000fc400078ec0ff */
[C---:B------:R-:W-:Y:S01]  /*cd00*/  ISETP.GT.AND P6, PT, R215.reuse, 0x7f, PT ;  /* 0x0000007fd700780c */ /* 0x040fe20003fc4270 */
[----:B------:R-:W-:Y:S01]  /*cd10*/  IMAD.MOV.U32 R6, RZ, RZ, R240 ;  /* 0x000000ffff067224 */ /* 0x000fe200078e00f0 */
[----:B------:R-:W-:Y:S01]  /*cd20*/  LOP3.LUT P5, RZ, R222, 0x2, RZ, 0xc0, !PT ;  /* 0x00000002deff7812 */ /* 0x000fe200078ac0ff */
[----:B------:R-:W-:Y:S01]  /*cd30*/  IMAD.IADD R2, R215, 0x1, -R2 ;  /* 0x00000001d7027824 */ /* 0x000fe200078e0a02 */
[----:B------:R-:W-:Y:S01]  /*cd40*/  IADD3 R77, R22, R77, -R223 ;  /* 0x0000004d164d7210 */ /* 0x000fe20007ffe8df */
[----:B------:R-:W-:Y:S01]  /*cd50*/  IMAD.MOV.U32 R7, RZ, RZ, R237 ;  /* 0x000000ffff077224 */ /* 0x000fe200078e00ed */
[----:B------:R-:W-:Y:S01]  /*cd60*/  IADD3 R206, R203, 0x20, RZ ;  /* 0x00000020cbce7810 */ /* 0x000fe20007ffe0ff */
[----:B------:R-:W-:Y:S01]  /*cd70*/  IMAD.MOV.U32 R29, RZ, RZ, c[0x0][0x208] ;  /* 0x00008200ff1d7624 */ /* 0x000fe200078e00ff */
[----:B------:R-:W-:Y:S01]  /*cd80*/  SHF.R.S32.HI R0, RZ, 0x1f, R2 ;  /* 0x0000001fff007819 */ /* 0x000fe20000011402 */
[----:B------:R-:W-:Y:S01]  /*cd90*/  IMAD.MOV.U32 R28, RZ, RZ, 0x6 ;  /* 0x00000006ff1c7424 */ /* 0x000fe200078e00ff */
[----:B------:R-:W-:Y:S01]  /*cda0*/  BSSY B0, `(.L_x_1667) ;  /* 0x000012d000007945 */ /* 0x000fe20003800000 */
[C---:B------:R-:W-:Y:S01]  /*cdb0*/  IMAD.SHL.U32 R32, R29.reuse, 0x40, RZ ;  /* 0x000000401d207824 */ /* 0x040fe200078e00ff */
[----:B------:R-:W-:Y:S01]  /*cdc0*/  LEA.HI R0, R0, R2, RZ, 0x3 ;  /* 0x0000000200007211 */ /* 0x000fe200078f18ff */
[----:B------:R-:W-:Y:S01]  /*cdd0*/  IMAD.IADD R25, R20, 0x1, R25 ;  /* 0x0000000114197824 */ /* 0x000fe200078e0219 */
[----:B------:R-:W-:Y:S01]  /*cde0*/  SHF.L.U64.HI R28, R29, R28, c[0x0][0x20c] ;  /* 0x000083001d1c7619 */ /* 0x000fe2000001021c */
[----:B------:R-:W-:Y:S01]  /*cdf0*/  @!P6 IMAD.MOV.U32 R27, RZ, RZ, c[0x0][0x20c] ;  /* 0x00008300ff1be624 */ /* 0x000fe200078e00ff */
[----:B------:R-:W-:Y:S01]  /*ce00*/  LOP3.LUT R0, R0, 0xfffffff8, RZ, 0xc0, !PT ;  /* 0xfffffff800007812 */ /* 0x000fe200078ec0ff */
[----:B------:R-:W-:Y:S01]  /*ce10*/  LDSM.16.M88.4 R128, [R204] ;  /* 0x00000000cc80783b */ /* 0x000fe20000000200 */
[----:B------:R-:W-:-:S03]  /*ce20*/  LOP3.LUT P4, RZ, R25, 0x1, RZ, 0xc0, !PT ;  /* 0x0000000119ff7812 */ /* 0x000fc6000788c0ff */
[----:B------:R-:W-:Y:S01]  /*ce30*/  IMAD.IADD R0, R2, 0x1, -R0 ;  /* 0x0000000102007824 */ /* 0x000fe200078e0a00 */
[----:B------:R-:W-:Y:S04]  /*ce40*/  LDSM.16.M88.4 R172, [R204+0x4000] ;  /* 0x00400000ccac783b */ /* 0x000fe80000000200 */
[C---:B------:R-:W-:Y:S02]  /*ce50*/  LOP3.LUT P1, RZ, R0.reuse, 0x2, RZ, 0xc0, !PT ;  /* 0x0000000200ff7812 */ /* 0x040fe4000782c0ff */
[----:B------:R-:W-:Y:S01]  /*ce60*/  LOP3.LUT P0, RZ, R0, 0x4, RZ, 0xc0, !PT ;  /* 0x0000000400ff7812 */ /* 0x000fe2000780c0ff */
[----:B------:R-:W-:Y:S01]  /*ce70*/  IMAD.MOV.U32 R0, RZ, RZ, 0x40 ;  /* 0x00000040ff007424 */ /* 0x000fe200078e00ff */
[----:B------:R-:W-:-:S04]  /*ce80*/  SEL R3, R3, 0xffffffe0, !P1 ;  /* 0xffffffe003037807 */ /* 0x000fc80004800000 */
[----:B------:R-:W-:Y:S01]  /*ce90*/  SEL R0, R0, 0xffffffc0, !P0 ;  /* 0xffffffc000007807 */ /* 0x000fe20004000000 */
[----:B------:R-:W-:-:S04]  /*cea0*/  IMAD.IADD R3, R204, 0x1, R3 ;  /* 0x00000001cc037824 */ /* 0x000fc800078e0203 */
[--C-:B------:R-:W-:Y:S01]  /*ceb0*/  IMAD.IADD R2, R204, 0x1, R0.reuse ;  /* 0x00000001cc027824 */ /* 0x100fe200078e0200 */
[----:B------:R-:W-:Y:S01]  /*cec0*/  LDSM.16.M88.4 R132, [R3] ;  /* 0x000000000384783b */ /* 0x000fe20000000200 */
[----:B------:R-:W-:-:S03]  /*ced0*/  IMAD.IADD R0, R3, 0x1, R0 ;  /* 0x0000000103007824 */ /* 0x000fc600078e0200 */
[----:B------:R-:W-:Y:S04]  /*cee0*/  LDSM.16.M88.4 R180, [R3+0x4000] ;  /* 0x0040000003b4783b */ /* 0x000fe80000000200 */
[----:B------:R-:W-:Y:S04]  /*cef0*/  LDSM.16.M88.4 R160, [R2] ;  /* 0x0000000002a0783b */ /* 0x000fe80000000200 */
[----:B------:R1:W-:Y:S04]  /*cf00*/  LDSM.16.M88.4 R184, [R2+0x4000] ;  /* 0x0040000002b8783b */ /* 0x0003e80000000200 */
[----:B------:R-:W-:Y:S04]  /*cf10*/  LDSM.16.M88.4 R164, [R0] ;  /* 0x0000000000a4783b */ /* 0x000fe80000000200 */
[----:B------:R2:W-:Y:S04]  /*cf20*/  LDSM.16.M88.4 R192, [R0+0x4000] ;  /* 0x0040000000c0783b */ /* 0x0005e80000000200 */
[----:B------:R-:W-:Y:S01]  /*cf30*/  BAR.SYNC.DEFER_BLOCKING 0x0 ;  /* 0x0000000000007b1d */ /* 0x000fe20000010000 */
[----:B-1----:R-:W-:-:S04]  /*cf40*/  IMAD R2, R21, c[0x0][0x208], RZ ;  /* 0x0000820015027a24 */ /* 0x002fc800078e02ff */
[----:B------:R-:W-:-:S04]  /*cf50*/  IMAD R2, R9, c[0x0][0x20c], R2 ;  /* 0x0000830009027a24 */ /* 0x000fc800078e0202 */
[----:B------:R-:W-:Y:S02]  /*cf60*/  IMAD.IADD R2, R5, 0x1, R2 ;  /* 0x0000000105027824 */ /* 0x000fe400078e0202 */
[----:B------:R-:W-:Y:S01]  /*cf70*/  IMAD.WIDE.U32 R4, R4, 0x70, R6 ;  /* 0x0000007004047825 */ /* 0x000fe200078e0006 */
[----:B------:R-:W-:-:S04]  /*cf80*/  DEPBAR.LE SB0, 0x0 ;  /* 0x000080000000791a */ /* 0x000fc80000000000 */
[----:B------:R-:W-:Y:S01]  /*cf90*/  IMAD R2, R2, 0x70, RZ ;  /* 0x0000007002027824 */ /* 0x000fe200078e02ff */
[----:B------:R-:W-:Y:S01]  /*cfa0*/  BAR.SYNC.DEFER_BLOCKING 0x0 ;  /* 0x0000000000007b1d */ /* 0x000fe20000010000 */
[----:B------:R-:W-:Y:S01]  /*cfb0*/  LEA R40, P0, R4, c[0x0][0x1f8], 0x1 ;  /* 0x00007e0004287a11 */ /* 0x000fe200078008ff */
[----:B--2---:R-:W-:Y:S01]  /*cfc0*/  IMAD.MOV.U32 R0, RZ, RZ, R206 ;  /* 0x000000ffff007224 */ /* 0x004fe200078e00ce */
[----:B------:R-:W-:Y:S01]  /*cfd0*/  @P5 IADD3 R0, R203, -0x20, RZ ;  /* 0xffffffe0cb005810 */ /* 0x000fe20007ffe0ff */
[----:B------:R-:W-:Y:S01]  /*cfe0*/  IMAD.IADD R2, R5, 0x1, R2 ;  /* 0x0000000105027824 */ /* 0x000fe200078e0202 */
[----:B------:R-:W-:Y:S02]  /*cff0*/  IADD3 R34, P1, R32, R40, RZ ;  /* 0x0000002820227210 */ /* 0x000fe40007f3e0ff */
[----:B------:R-:W-:Y:S02]  /*d000*/  @P5 IADD3 R206, R203, -0x20, RZ ;  /* 0xffffffe0cbce5810 */ /* 0x000fe40007ffe0ff */
[----:B------:R-:W-:-:S02]  /*d010*/  LEA.HI.X R41, R4, c[0x0][0x1fc], R2, 0x1, P0 ;  /* 0x00007f0004297a11 */ /* 0x000fc400000f0c02 */
[----:B------:R-:W-:-:S03]  /*d020*/  IADD3 R2, P0, R34, R32, RZ ;  /* 0x0000002022027210 */ /* 0x000fc60007f1e0ff */
[----:B------:R-:W-:Y:S01]  /*d030*/  IMAD.X R35, R28, 0x1, R41, P1 ;  /* 0x000000011c237824 */ /* 0x000fe200008e0629 */
[----:B------:R-:W-:-:S03]  /*d040*/  @!P6 LEA R26, P2, R29, R2, 0x6 ;  /* 0x000000021d1ae211 */ /* 0x000fc600078430ff */
[----:B------:R-:W-:Y:S01]  /*d050*/  IMAD.X R3, R35, 0x1, R28, P0 ;  /* 0x0000000123037824 */ /* 0x000fe200000e061c */
[----:B------:R-:W-:-:S04]  /*d060*/  IADD3 R32, P1, P0, R32, 0x80, R40 ;  /* 0x0000008020207810 */ /* 0x000fc8000783e028 */
[----:B------:R-:W-:Y:S01]  /*d070*/  IADD3.X R33, R28, RZ, R41, P1, P0 ;  /* 0x000000ff1c217210 */ /* 0x000fe20000fe0429 */
[----:B------:R-:W1:Y:S01]  /*d080*/  LDSM.16.M88.4 R16, [R203] ;  /* 0x00000000cb10783b */ /* 0x000e620000000200 */
[----:B------:R-:W-:Y:S02]  /*d090*/  ISETP.LT.OR P0, PT, R77, 0x1, !P4 ;  /* 0x000000014d00780c */ /* 0x000fe40006701670 */
[----:B------:R-:W-:Y:S01]  /*d0a0*/  LOP3.LUT P1, RZ, R25, 0x2, RZ, 0xc0, !PT ;  /* 0x0000000219ff7812 */ /* 0x000fe2000782c0ff */
[----:B------:R-:W-:Y:S01]  /*d0b0*/  LDSM.16.M88.4 R12, [R0] ;  /* 0x00000000000c783b */ /* 0x000fe20000000200 */
[----:B------:R-:W-:Y:S02]  /*d0c0*/  @!P6 LEA.HI.X R27, R29, R3, R27, 0x6, P2 ;  /* 0x000000031d1be211 */ /* 0x000fe400010f341b */
[----:B------:R-:W-:Y:S01]  /*d0d0*/  ISETP.NE.AND P2, PT, R116, RZ, PT ;  /* 0x000000ff7400720c */ /* 0x000fe20003f45270 */
[----:B------:R-:W-:Y:S01]  /*d0e0*/  LDSM.16.M88.4 R4, [R203+0x800] ;  /* 0x00080000cb04783b */ /* 0x000fe20000000200 */
[----:B------:R-:W-:-:S02]  /*d0f0*/  ISETP.LT.OR P3, PT, R77, 0x41, !P1 ;  /* 0x000000414d00780c */ /* 0x000fc40004f61670 */
[C---:B------:R-:W-:Y:S01]  /*d100*/  @!P6 ISETP.LT.OR P2, PT, R77.reuse, 0x61, P2 ;  /* 0x000000614d00e80c */ /* 0x040fe20001741670 */
[----:B------:R-:W-:Y:S04]  /*d110*/  LDSM.16.M88.4 R88, [R203+0x1000] ;  /* 0x00100000cb58783b */ /* 0x000fe80000000200 */
[----:B------:R-:W2:Y:S04]  /*d120*/  LDSM.16.M88.4 R80, [R203+0x1800] ;  /* 0x00180000cb50783b */ /* 0x000ea80000000200 */
[----:B------:R-:W-:Y:S04]  /*d130*/  LDSM.16.M88.4 R100, [R0+0x800] ;  /* 0x000800000064783b */ /* 0x000fe80000000200 */
[----:B------:R-:W-:Y:S04]  /*d140*/  LDSM.16.M88.4 R96, [R0+0x1000] ;  /* 0x001000000060783b */ /* 0x000fe80000000200 */
[----:B------:R-:W-:Y:S04]  /*d150*/  LDSM.16.M88.4 R48, [R0+0x1800] ;  /* 0x001800000030783b */ /* 0x000fe80000000200 */
[----:B------:R-:W-:Y:S04]  /*d160*/  LDSM.16.M88.4 R68, [R203+0x2000] ;  /* 0x00200000cb44783b */ /* 0x000fe80000000200 */
[----:B------:R-:W-:Y:S04]  /*d170*/  LDSM.16.M88.4 R44, [R0+0x2000] ;  /* 0x00200000002c783b */ /* 0x000fe80000000200 */
[----:B------:R-:W-:Y:S01]  /*d180*/  LDSM.16.M88.4 R36, [R0+0x2800] ;  /* 0x002800000024783b */ /* 0x000fe20000000200 */
[C---:B-1----:R-:W-:Y:S03]  /*d190*/  HMMA.16816.F32.BF16 R20, R128.reuse, R16, RZ ;  /* 0x000000108014723c */ /* 0x042fe600000418ff */
[----:B------:R-:W-:Y:S04]  /*d1a0*/  LDSM.16.M88.4 R28, [R0+0x3000] ;  /* 0x00300000001c783b */ /* 0x000fe80000000200 */
        /* <DEDUP_REMOVED lines=17> */
[----:B------:R-:W-:-:S03]  /*d2c0*/  ISETP.GE.AND P1, PT, R217, c[0x0][0x1d4], PT ;  /* 0x00007500d9007a0c */ /* 0x000fc60003f26270 */
[----:B------:R-:W-:Y:S01]  /*d2d0*/  HMMA.16816.F32.BF16 R4, R128, R6, RZ ;  /* 0x000000068004723c */ /* 0x000fe200000418ff */
[----:B------:R-:W-:-:S07]  /*d2e0*/  @!P6 ISETP.LT.OR P1, PT, R77, 0x61, P1 ;  /* 0x000000614d00e80c */ /* 0x000fce0000f21670 */
[----:B------:R2:W-:Y:S01]  /*d2f0*/  LDGSTS.E.BYPASS.LTC128B.128 [R236+0x4900], [R32.64], !P0 ;  /* 0x0490000020ec7fae */ /* 0x0005e2000c101d4a */
[----:B------:R-:W-:Y:S01]  /*d300*/  LOP3.LUT P0, RZ, R222, 0x4, RZ, 0xc0, !PT ;  /* 0x00000004deff7812 */ /* 0x000fe2000780c0ff */
[C---:B-1----:R-:W-:Y:S02]  /*d310*/  HMMA.16816.F32.BF16 R56, R128.reuse, R52, RZ ;  /* 0x000000348038723c */ /* 0x042fe400000418ff */
[----:B------:R1:W-:Y:S01]  /*d320*/  LDGSTS.E.BYPASS.LTC128B.128 [R236+0x2100], [R2.64], !P4 ;  /* 0x0210000002ec7fae */ /* 0x0003e2000e101d4a */
[----:B------:R-:W-:Y:S02]  /*d330*/  SEL R0, R24, 0xffffffc0, !P0 ;  /* 0xffffffc018007807 */ /* 0x000fe40004000000 */
[----:B------:R-:W-:Y:S01]  /*d340*/  ISETP.GT.AND P0, PT, R9, R239, PT ;  /* 0x000000ef0900720c */ /* 0x000fe20003f04270 */
[----:B------:R1:W-:Y:S01]  /*d350*/  LDGSTS.E.BYPASS.LTC128B.128 [R236+0x5900], [R2.64+0x80], !P3 ;  /* 0x0590008002ec7fae */ /* 0x0003e2000d901d4a */
[----:B------:R-:W-:Y:S01]  /*d360*/  IADD3 R205, R0, 0x3800, R206 ;  /* 0x0000380000cd7810 */ /* 0x000fe20007ffe0ce */
[C---:B------:R-:W-:Y:S02]  /*d370*/  HMMA.16816.F32.BF16 R52, R128.reuse, R54, RZ ;  /* 0x000000368034723c */ /* 0x040fe400000418ff */
[----:B------:R4:W-:Y:S04]  /*d380*/  @!P6 LDGSTS.E.BYPASS.LTC128B.128 [R225+0x3100], [R26.64], !P2 ;  /* 0x031000001ae1efae */ /* 0x0009e8000d101d4a */
[----:B------:R4:W-:Y:S02]  /*d390*/  @!P6 LDGSTS.E.BYPASS.LTC128B.128 [R225+0x6900], [R26.64+0x80], !P1 ;  /* 0x069000801ae1efae */ /* 0x0009e4000c901d4a */
[C---:B------:R-:W-:Y:S02]  /*d3a0*/  HMMA.16816.F32.BF16 R72, R128.reuse, R68, RZ ;  /* 0x000000448048723c */ /* 0x040fe400000418ff */
[----:B------:R-:W-:Y:S04]  /*d3b0*/  LDSM.16.M88.4 R108, [R203+0x5000] ;  /* 0x00500000cb6c783b */ /* 0x000fe80000000200 */
[----:B------:R-:W-:Y:S02]  /*d3c0*/  LDSM.16.M88.4 R104, [R203+0x5800] ;  /* 0x00580000cb68783b */ /* 0x000fe40000000200 */
[C---:B------:R-:W-:Y:S02]  /*d3d0*/  HMMA.16816.F32.BF16 R80, R128.reuse, R82, RZ ;  /* 0x000000528050723c */ /* 0x040fe400000418ff */
[----:B------:R-:W0:Y:S06]  /*d3e0*/  LDGDEPBAR ;  /* 0x00000000000079af */ /* 0x000e2c0000000000 */
[----:B------:R-:W-:Y:S01]  /*d3f0*/  HMMA.16816.F32.BF16 R68, R128, R70, RZ ;  /* 0x000000468044723c */ /* 0x000fe200000418ff */
[----:B-1----:R-:W-:-:S05]  /*d400*/  IMAD.IADD R2, R203, 0x1, R0 ;  /* 0x00000001cb027824 */ /* 0x002fca00078e0200 */
[----:B--2---:R-:W-:Y:S02]  /*d410*/  LDSM.16.M88.4 R32, [R2+0x800] ;  /* 0x000800000220783b */ /* 0x004fe40000000200 */
[C---:B------:R-:W-:Y:S02]  /*d420*/  HMMA.16816.F32.BF16 R56, R132.reuse, R28, R56 ;  /* 0x0000001c8438723c */ /* 0x040fe40000041838 */
[----:B----4-:R-:W1:Y:S04]  /*d430*/  LDSM.16.M88.4 R24, [R2] ;  /* 0x000000000218783b */ /* 0x010e680000000200 */
[----:B---3--:R-:W-:Y:S02]  /*d440*/  LDSM.16.M88.4 R40, [R2+0x1000] ;  /* 0x001000000228783b */ /* 0x008fe40000000200 */
[----:B------:R-:W-:Y:S02]  /*d450*/  HMMA.16816.F32.BF16 R52, R132, R30, R52 ;  /* 0x0000001e8434723c */ /* 0x000fe40000041834 */
[----:B------:R-:W2:Y:S04]  /*d460*/  LDSM.16.M88.4 R28, [R2+0x1800] ;  /* 0x00180000021c783b */ /* 0x000ea80000000200 */
[----:B------:R-:W-:Y:S02]  /*d470*/  LDSM.16.M88.4 R112, [R2+0x4800] ;  /* 0x004800000270783b */ /* 0x000fe40000000200 */
[C---:B------:R-:W-:Y:S08]  /*d480*/  HMMA.16816.F32.BF16 R92, R128.reuse, R88, RZ ;  /* 0x00000058805c723c */ /* 0x040ff000000418ff */
[C---:B------:R-:W-:Y:S08]  /*d490*/  HMMA.16816.F32.BF16 R64, R128.reuse, R60, RZ ;  /* 0x0000003c8040723c */ /* 0x040ff000000418ff */
[C---:B------:R-:W-:Y:S08]  /*d4a0*/  HMMA.16816.F32.BF16 R88, R128.reuse, R90, RZ ;  /* 0x0000005a8058723c */ /* 0x040ff000000418ff */
[----:B------:R-:W-:Y:S08]  /*d4b0*/  HMMA.16816.F32.BF16 R60, R128, R62, RZ ;  /* 0x0000003e803c723c */ /* 0x000ff000000418ff */
[C---:B-1----:R-:W-:Y:S08]  /*d4c0*/  HMMA.16816.F32.BF16 R20, R160.reuse, R24, R20 ;  /* 0x00000018a014723c */ /* 0x042ff00000041814 */
        /* <DEDUP_REMOVED lines=16> */
[----:B------:R-:W3:Y:S07]  /*d5d0*/  LDSM.16.M88.4 R36, [R2+0x2800] ;  /* 0x002800000224783b */ /* 0x000eee0000000200 */
[C---:B------:R-:W-:Y:S08]  /*d5e0*/  HMMA.16816.F32.BF16 R12, R160.reuse, R32, R12 ;  /* 0x00000020a00c723c */ /* 0x040ff0000004180c */
[C---:B------:R-:W-:Y:S01]  /*d5f0*/  HMMA.16816.F32.BF16 R4, R160.reuse, R34, R4 ;  /* 0x00000022a004723c */ /* 0x040fe20000041804 */
[----:B------:R-:W4:Y:S07]  /*d600*/  LDSM.16.M88.4 R32, [R2+0x3000] ;  /* 0x003000000220783b */ /* 0x000f2e0000000200 */
[C---:B--2---:R-:W-:Y:S08]  /*d610*/  HMMA.16816.F32.BF16 R84, R160.reuse, R28, R84 ;  /* 0x0000001ca054723c */ /* 0x044ff00000041854 */
[C---:B------:R-:W-:Y:S01]  /*d620*/  HMMA.16816.F32.BF16 R80, R160.reuse, R30, R80 ;  /* 0x0000001ea050723c */ /* 0x040fe20000041850 */
[----:B------:R-:W2:Y:S07]  /*d630*/  LDSM.16.M88.4 R28, [R205+-0x3000] ;  /* 0xffd00000cd1c783b */ /* 0x000eae0000000200 */
[C---:B-1----:R-:W-:Y:S08]  /*d640*/  HMMA.16816.F32.BF16 R72, R160.reuse, R24, R72 ;  /* 0x00000018a048723c */ /* 0x042ff00000041848 */
[C---:B------:R-:W-:Y:S01]  /*d650*/  HMMA.16816.F32.BF16 R68, R160.reuse, R26, R68 ;  /* 0x0000001aa044723c */ /* 0x040fe20000041844 */
[----:B------:R-:W1:Y:S07]  /*d660*/  LDSM.16.M88.4 R24, [R205+-0x2800] ;  /* 0xffd80000cd18783b */ /* 0x000e6e0000000200 */
[C---:B------:R-:W-:Y:S08]  /*d670*/  HMMA.16816.F32.BF16 R92, R160.reuse, R40, R92 ;  /* 0x00000028a05c723c */ /* 0x040ff0000004185c */
[C---:B------:R-:W-:Y:S01]  /*d680*/  HMMA.16816.F32.BF16 R88, R160.reuse, R42, R88 ;  /* 0x0000002aa058723c */ /* 0x040fe20000041858 */
[----:B------:R-:W1:Y:S07]  /*d690*/  LDSM.16.M88.4 R40, [R205+-0x3800] ;  /* 0xffc80000cd28783b */ /* 0x000e6e0000000200 */
[C---:B---3--:R-:W-:Y:S08]  /*d6a0*/  HMMA.16816.F32.BF16 R64, R160.reuse, R36, R64 ;  /* 0x00000024a040723c */ /* 0x048ff00000041840 */
[C---:B------:R-:W-:Y:S01]  /*d6b0*/  HMMA.16816.F32.BF16 R60, R160.reuse, R38, R60 ;  /* 0x00000026a03c723c */ /* 0x040fe2000004183c */
[----:B------:R-:W3:Y:S07]  /*d6c0*/  LDSM.16.M88.4 R36, [R205+-0x2000] ;  /* 0xffe00000cd24783b */ /* 0x000eee0000000200 */
[C---:B----4-:R-:W-:Y:S08]  /*d6d0*/  HMMA.16816.F32.BF16 R56, R160.reuse, R32, R56 ;  /* 0x00000020a038723c */ /* 0x050ff00000041838 */
[----:B------:R-:W-:Y:S01]  /*d6e0*/  HMMA.16816.F32.BF16 R52, R160, R34, R52 ;  /* 0x00000022a034723c */ /* 0x000fe20000041834 */
[----:B------:R-:W4:Y:S07]  /*d6f0*/  LDSM.16.M88.4 R32, [R205+-0x1800] ;  /* 0xffe80000cd20783b */ /* 0x000f2e0000000200 */
[C---:B--2---:R-:W-:Y:S08]  /*d700*/  HMMA.16816.F32.BF16 R12, R164.reuse, R28, R12 ;  /* 0x0000001ca40c723c */ /* 0x044ff0000004180c */
[C---:B------:R-:W-:Y:S01]  /*d710*/  HMMA.16816.F32.BF16 R4, R164.reuse, R30, R4 ;  /* 0x0000001ea404723c */ /* 0x040fe20000041804 */
[----:B------:R-:W2:Y:S07]  /*d720*/  LDSM.16.M88.4 R28, [R205+-0x800] ;  /* 0xfff80000cd1c783b */ /* 0x000eae0000000200 */
[C---:B-1----:R-:W-:Y:S08]  /*d730*/  HMMA.16816.F32.BF16 R92, R164.reuse, R24, R92 ;  /* 0x00000018a45c723c */ /* 0x042ff0000004185c */
[C---:B------:R-:W-:Y:S01]  /*d740*/  HMMA.16816.F32.BF16 R88, R164.reuse, R26, R88 ;  /* 0x0000001aa458723c */ /* 0x040fe20000041858 */
[----:B------:R-:W1:Y:S07]  /*d750*/  LDSM.16.M88.4 R24, [R203+0x3800] ;  /* 0x00380000cb18783b */ /* 0x000e6e0000000200 */
[C---:B------:R-:W-:Y:S08]  /*d760*/  HMMA.16816.F32.BF16 R20, R164.reuse, R40, R20 ;  /* 0x00000028a414723c */ /* 0x040ff00000041814 */
[C---:B------:R-:W-:Y:S01]  /*d770*/  HMMA.16816.F32.BF16 R16, R164.reuse, R42, R16 ;  /* 0x0000002aa410723c */ /* 0x040fe20000041810 */
[----:B------:R-:W1:Y:S07]  /*d780*/  LDSM.16.M88.4 R40, [R205+-0x1000] ;  /* 0xfff00000cd28783b */ /* 0x000e6e0000000200 */
[C---:B---3--:R-:W-:Y:S08]  /*d790*/  HMMA.16816.F32.BF16 R84, R164.reuse, R36, R84 ;  /* 0x00000024a454723c */ /* 0x048ff00000041854 */
[C---:B------:R-:W-:Y:S01]  /*d7a0*/  HMMA.16816.F32.BF16 R80, R164.reuse, R38, R80 ;  /* 0x00000026a450723c */ /* 0x040fe20000041850 */
[----:B------:R-:W3:Y:S07]  /*d7b0*/  LDSM.16.M88.4 R36, [R203+0x4000] ;  /* 0x00400000cb24783b */ /* 0x000eee0000000200 */
[C---:B----4-:R-:W-:Y:S08]  /*d7c0*/  HMMA.16816.F32.BF16 R72, R164.reuse, R32, R72 ;  /* 0x00000020a448723c */ /* 0x050ff00000041848 */
[C---:B------:R-:W-:Y:S01]  /*d7d0*/  HMMA.16816.F32.BF16 R68, R164.reuse, R34, R68 ;  /* 0x00000022a444723c */ /* 0x040fe20000041844 */
[----:B------:R-:W4:Y:S07]  /*d7e0*/  LDSM.16.M88.4 R32, [R203+0x4800] ;  /* 0x00480000cb20783b */ /* 0x000f2e0000000200 */
[C---:B--2---:R-:W-:Y:S08]  /*d7f0*/  HMMA.16816.F32.BF16 R56, R164.reuse, R28, R56 ;  /* 0x0000001ca438723c */ /* 0x044ff00000041838 */
[----:B------:R-:W-:Y:S01]  /*d800*/  HMMA.16816.F32.BF16 R52, R164, R30, R52 ;  /* 0x0000001ea434723c */ /* 0x000fe20000041834 */
[----:B------:R-:W2:Y:S07]  /*d810*/  LDSM.16.M88.4 R28, [R203+0x6800] ;  /* 0x00680000cb1c783b */ /* 0x000eae0000000200 */
[C---:B-1----:R-:W-:Y:S08]  /*d820*/  HMMA.16816.F32.BF16 R20, R172.reuse, R24, R20 ;  /* 0x00000018ac14723c */ /* 0x042ff00000041814 */
[----:B------:R-:W-:Y:S01]  /*d830*/  HMMA.16816.F32.BF16 R16, R172, R26, R16 ;  /* 0x0000001aac10723c */ /* 0x000fe20000041810 */
[----:B------:R-:W1:Y:S07]  /*d840*/  LDSM.16.M88.4 R24, [R206+0x3800] ;  /* 0x00380000ce18783b */ /* 0x000e6e0000000200 */
        /* <DEDUP_REMOVED lines=42> */
[C---:B--2---:R-:W-:Y:S08]  /*daf0*/  HMMA.16816.F32.BF16 R20, R184.reuse, R28, R20 ;  /* 0x0000001cb814723c */ /* 0x044ff00000041814 */
[C---:B------:R-:W-:Y:S01]  /*db00*/  HMMA.16816.F32.BF16 R16, R184.reuse, R30, R16 ;  /* 0x0000001eb810723c */ /* 0x040fe20000041810 */
[----:B------:R-:W2:Y:S07]  /*db10*/  LDSM.16.M88.4 R28, [R205+0x2800] ;  /* 0x00280000cd1c783b */ /* 0x000eae0000000200 */
[C---:B-1----:R-:W-:Y:S08]  /*db20*/  HMMA.16816.F32.BF16 R12, R184.reuse, R24, R12 ;  /* 0x00000018b80c723c */ /* 0x042ff0000004180c */
        /* <DEDUP_REMOVED lines=19> */
[C---:B---3--:R-:W-:Y:S08]  /*dc60*/  HMMA.16816.F32.BF16 R84, R192.reuse, R36, R84 ;  /* 0x00000024c054723c */ /* 0x048ff00000041854 */
[C---:B------:R-:W-:Y:S08]  /*dc70*/  HMMA.16816.F32.BF16 R80, R192.reuse, R38, R80 ;  /* 0x00000026c050723c */ /* 0x040ff00000041850 */
[C---:B----4-:R-:W-:Y:S08]  /*dc80*/  HMMA.16816.F32.BF16 R72, R192.reuse, R32, R72 ;  /* 0x00000020c048723c */ /* 0x050ff00000041848 */
[C---:B------:R-:W-:Y:S08]  /*dc90*/  HMMA.16816.F32.BF16 R68, R192.reuse, R34, R68 ;  /* 0x00000022c044723c */ /* 0x040ff00000041844 */
[C---:B--2---:R-:W-:Y:S08]  /*dca0*/  HMMA.16816.F32.BF16 R64, R192.reuse, R28, R64 ;  /* 0x0000001cc040723c */ /* 0x044ff00000041840 */
[C---:B------:R-:W-:Y:S08]  /*dcb0*/  HMMA.16816.F32.BF16 R60, R192.reuse, R30, R60 ;  /* 0x0000001ec03c723c */ /* 0x040ff0000004183c */
[C---:B-1----:R-:W-:Y:S08]  /*dcc0*/  HMMA.16816.F32.BF16 R56, R192.reuse, R24, R56 ;  /* 0x00000018c038723c */ /* 0x042ff00000041838 */
[----:B------:R-:W-:Y:S01]  /*dcd0*/  HMMA.16816.F32.BF16 R52, R192, R26, R52 ;  /* 0x0000001ac034723c */ /* 0x000fe20000041834 */
[----:B------:R-:W-:Y:S06]  /*dce0*/  BAR.SYNC.DEFER_BLOCKING 0x0 ;  /* 0x0000000000007b1d */ /* 0x000fec0000010000 */
[----:B------:R-:W-:Y:S01]  /*dcf0*/  @!UPT UIADD3 URZ, URZ, URZ, URZ ;  /* 0x0000003f3f3ff290 */ /* 0x000fe2000fffe03f */
[----:B------:R-:W-:Y:S11]  /*dd00*/  @!P0 BRA `(.L_x_1668) ;  /* 0x0000036000008947 */ /* 0x000ff60003800000 */
[----:B------:R-:W-:Y:S02]  /*dd10*/  IADD3 R2, R8, -0x2, RZ ;  /* 0xfffffffe08027810 */ /* 0x000fe40007ffe0ff */
[----:B------:R-:W-:-:S02]  /*dd20*/  ISETP.GE.AND P2, PT, R221, 0x21, PT ;  /* 0x00000021dd00780c */ /* 0x000fc40003f46270 */
[----:B------:R-:W-:Y:S01]  /*dd30*/  SHF.R.S32.HI R0, RZ, 0x1f, R2 ;  /* 0x0000001fff007819 */ /* 0x000fe20000011402 */
[----:B------:R-:W-:Y:S01]  /*dd40*/  IMAD.WIDE.U32 R26, R2, c[0x0][0x1e0], RZ ;  /* 0x00007800021a7a25 */ /* 0x000fe200078e00ff */
[C---:B------:R-:W-:Y:S02]  /*dd50*/  ISETP.GE.AND P3, PT, R221.reuse, 0x1, PT ;  /* 0x00000001dd00780c */ /* 0x040fe40003f66270 */
[----:B------:R-:W-:Y:S01]  /*dd60*/  ISETP.GE.AND P1, PT, R221, 0x41, PT ;  /* 0x00000041dd00780c */ /* 0x000fe20003f26270 */
[----:B------:R-:W-:Y:S01]  /*dd70*/  IMAD R0, R0, c[0x0][0x1e0], RZ ;  /* 0x0000780000007a24 */ /* 0x000fe200078e02ff */
[----:B------:R-:W-:Y:S02]  /*dd80*/  ISETP.NE.AND P5, PT, R116, RZ, PT ;  /* 0x000000ff7400720c */ /* 0x000fe40003fa5270 */
[----:B------:R-:W-:Y:S01]  /*dd90*/  ISETP.GE.AND P6, PT, R217, c[0x0][0x1d4], PT ;  /* 0x00007500d9007a0c */ /* 0x000fe20003fc6270 */
[----:B------:R-:W-:Y:S02]  /*dda0*/  IMAD R0, R2, c[0x0][0x1e4], R0 ;  /* 0x0000790002007a24 */ /* 0x000fe400078e0200 */
[----:B------:R-:W-:-:S02]  /*ddb0*/  @P2 IMAD.MOV.U32 R2, RZ, RZ, c[0x0][0x1e0] ;  /* 0x00007800ff022624 */ /* 0x000fc400078e00ff */
[----:B------:R-:W-:Y:S02]  /*ddc0*/  IMAD.IADD R0, R27, 0x1, R0 ;  /* 0x000000011b007824 */ /* 0x000fe400078e0200 */
[----:B------:R-:W-:-:S04]  /*ddd0*/  IMAD.WIDE.U32 R26, R26, 0x70, RZ ;  /* 0x000000701a1a7825 */ /* 0x000fc800078e00ff */
[----:B------:R-:W-:Y:S01]  /*dde0*/  IMAD R0, R0, 0x70, RZ ;  /* 0x0000007000007824 */ /* 0x000fe200078e02ff */
[-C--:B------:R-:W-:Y:S02]  /*ddf0*/  @P3 IADD3 R9, P0, R242, R26.reuse, RZ ;  /* 0x0000001af2093210 */ /* 0x080fe40007f1e0ff */
[C---:B------:R-:W-:Y:S01]  /*de00*/  @P2 LEA R24, P4, R2.reuse, R26, 0x5 ;  /* 0x0000001a02182211 */ /* 0x040fe200078828ff */
[----:B------:R-:W-:Y:S02]  /*de10*/  IMAD.IADD R27, R27, 0x1, R0 ;  /* 0x000000011b1b7824 */ /* 0x000fe400078e0200 */
[----:B------:R-:W-:Y:S02]  /*de20*/  @P2 IMAD.MOV.U32 R0, RZ, RZ, c[0x0][0x1e4] ;  /* 0x00007900ff002624 */ /* 0x000fe400078e00ff */
[----:B------:R-:W-:Y:S01]  /*de30*/  @P3 IMAD.X R3, R27, 0x1, R238, P0 ;  /* 0x000000011b033824 */ /* 0x000fe200000e06ee */
[----:B------:R-:W-:Y:S02]  /*de40*/  @P3 LEA R28, P0, R9, c[0x0][0x1c8], 0x1 ;  /* 0x00007200091c3a11 */ /* 0x000fe400078008ff */
[----:B------:R-:W-:-:S02]  /*de50*/  @P2 LEA.HI.X R0, R2, R27, R0, 0x5, P4 ;  /* 0x0000001b02002211 */ /* 0x000fc400020f2c00 */
[----:B------:R-:W-:Y:S02]  /*de60*/  @P2 IADD3 R24, P4, R24, R242, RZ ;  /* 0x000000f218182210 */ /* 0x000fe40007f9e0ff */
[----:B------:R-:W-:Y:S02]  /*de70*/  @P3 LEA.HI.X R29, R9, c[0x0][0x1cc], R3, 0x1, P0 ;  /* 0x00007300091d3a11 */ /* 0x000fe400000f0c03 */
[----:B------:R-:W-:Y:S01]  /*de80*/  ISETP.GE.AND P0, PT, R221, 0x61, PT ;  /* 0x00000061dd00780c */ /* 0x000fe20003f06270 */
[----:B------:R-:W-:Y:S01]  /*de90*/  @P2 IMAD.X R2, R0, 0x1, R238, P4 ;  /* 0x0000000100022824 */ /* 0x000fe200020e06ee */
[C---:B------:R-:W-:Y:S01]  /*dea0*/  @P2 LEA R30, P4, R24.reuse, c[0x0][0x1c8], 0x1 ;  /* 0x00007200181e2a11 */ /* 0x040fe200078808ff */
[----:B------:R-:W-:Y:S01]  /*deb0*/  @P1 IMAD.MOV.U32 R0, RZ, RZ, c[0x0][0x1e0] ;  /* 0x00007800ff001624 */ /* 0x000fe200078e00ff */
[----:B------:R-:W-:Y:S01]  /*dec0*/  @!PT LDS RZ, [RZ] ;  /* 0x00000000fffff984 */ /* 0x000fe20000000800 */
[----:B------:R-:W-:Y:S01]  /*ded0*/  @!PT LDS RZ, [RZ] ;  /* 0x00000000fffff984 */ /* 0x000fe20000000800 */
[----:B------:R-:W-:Y:S01]  /*dee0*/  @!PT LDS RZ, [RZ] ;  /* 0x00000000fffff984 */ /* 0x000fe20000000800 */
[----:B------:R1:W-:Y:S02]  /*def0*/  @P3 LDGSTS.E.BYPASS.LTC128B.128 [R236+0x8100], [R28.64], !P5 ;  /* 0x081000001cec3fae */ /* 0x0003e4000e901d4a */
[----:B------:R-:W-:Y:S01]  /*df00*/  @P2 LEA.HI.X R31, R24, c[0x0][0x1cc], R2, 0x1, P4 ;  /* 0x00007300181f2a11 */ /* 0x000fe200020f0c02 */
[----:B------:R-:W-:Y:S01]  /*df10*/  @P1 IMAD.MOV.U32 R2, RZ, RZ, c[0x0][0x1e4] ;  /* 0x00007900ff021624 */ /* 0x000fe200078e00ff */
[C---:B------:R-:W-:Y:S01]  /*df20*/  @P1 LEA R3, P4, R0.reuse, R26, 0x6 ;  /* 0x0000001a00031211 */ /* 0x040fe200078830ff */
[----:B------:R1:W-:Y:S03]  /*df30*/  @P3 LDGSTS.E.BYPASS.LTC128B.128 [R236+0xb900], [R28.64+0x80], !P6 ;  /* 0x0b9000801cec3fae */ /* 0x0003e6000f101d4a */
[----:B------:R-:W-:Y:S01]  /*df40*/  @P1 LEA.HI.X R2, R0, R27, R2, 0x6, P4 ;  /* 0x0000001b00021211 */ /* 0x000fe200020f3402 */
[----:B------:R-:W-:Y:S01]  /*df50*/  @P0 IMAD.MOV.U32 R0, RZ, RZ, c[0x0][0x1e0] ;  /* 0x00007800ff000624 */ /* 0x000fe200078e00ff */
[----:B------:R-:W-:Y:S01]  /*df60*/  @P1 IADD3 R3, P4, R3, R242, RZ ;  /* 0x000000f203031210 */ /* 0x000fe20007f9e0ff */
[----:B------:R-:W-:Y:S01]  /*df70*/  @P0 IMAD.MOV.U32 R9, RZ, RZ, c[0x0][0x1e4] ;  /* 0x00007900ff090624 */ /* 0x000fe200078e00ff */
[----:B------:R1:W-:Y:S01]  /*df80*/  @P2 LDGSTS.E.BYPASS.LTC128B.128 [R225+0x9100], [R30.64], !P5 ;  /* 0x091000001ee12fae */ /* 0x0003e2000e901d4a */
[----:B------:R-:W-:-:S03]  /*df90*/  @P0 IMAD.WIDE.U32 R26, R0, 0x60, R26 ;  /* 0x00000060001a0825 */ /* 0x000fc600078e001a */
[----:B------:R1:W-:Y:S01]  /*dfa0*/  @P2 LDGSTS.E.BYPASS.LTC128B.128 [R225+0xc900], [R30.64+0x80], !P6 ;  /* 0x0c9000801ee12fae */ /* 0x0003e2000f101d4a */
[----:B------:R-:W-:Y:S01]  /*dfb0*/  @P1 IMAD.X R2, R2, 0x1, R238, P4 ;  /* 0x0000000102021824 */ /* 0x000fe200020e06ee */
[----:B------:R-:W-:Y:S01]  /*dfc0*/  @P1 LEA R24, P4, R3, c[0x0][0x1c8], 0x1 ;  /* 0x0000720003181a11 */ /* 0x000fe200078808ff */
[----:B------:R-:W-:-:S03]  /*dfd0*/  @P0 IMAD R9, R9, 0x60, RZ ;  /* 0x0000006009090824 */ /* 0x000fc600078e02ff */
        /* <DEDUP_REMOVED lines=9> */
.L_x_1668:
[----:B------:R-:W-:Y:S05]  /*e070*/  BSYNC B0 ;  /* 0x0000000000007941 */ /* 0x000fea0003800000 */
.L_x_1667:
[----:B-1----:R-:W-:Y:S01]  /*e080*/  LEA.HI R2, R76, R215, RZ, 0x5 ;  /* 0x000000d74c027211 */ /* 0x002fe200078f28ff */
[----:B------:R-:W-:Y:S01]  /*e090*/  LDSM.16.MT88.4 R116, [R202] ;  /* 0x00000000ca74783b */ /* 0x000fe20000004200 */
[----:B------:R-:W-:Y:S02]  /*e0a0*/  IADD3 R244, R8, -0x2, RZ ;  /* 0xfffffffe08f47810 */ /* 0x000fe40007ffe0ff */
[----:B------:R-:W-:Y:S01]  /*e0b0*/  LOP3.LUT R2, R2, 0xffffffe0, RZ, 0xc0, !PT ;  /* 0xffffffe002027812 */ /* 0x000fe200078ec0ff */
[----:B------:R-:W-:Y:S04]  /*e0c0*/  LDSM.16.MT88.4 R100, [R200+0x3800] ;  /* 0x00380000c864783b */ /* 0x000fe80000004200 */
[----:B------:R-:W-:Y:S01]  /*e0d0*/  IMAD.IADD R2, R215, 0x1, -R2 ;  /* 0x00000001d7027824 */ /* 0x000fe200078e0a02 */
[----:B------:R-:W-:Y:S04]  /*e0e0*/  LDSM.16.MT88.4 R28, [R202+0x800] ;  /* 0x00080000ca1c783b */ /* 0x000fe80000004200 */
[----:B------:R-:W-:Y:S01]  /*e0f0*/  SHF.R.S32.HI R0, RZ, 0x1f, R2 ;  /* 0x0000001fff007819 */ /* 0x000fe20000011402 */
[----:B------:R-:W-:Y:S03]  /*e100*/  LDSM.16.MT88.4 R36, [R201+0x4000] ;  /* 0x00400000c924783b */ /* 0x000fe60000004200 */
[----:B------:R-:W-:Y:S01]  /*e110*/  LEA.HI R0, R0, R2, RZ, 0x2 ;  /* 0x0000000200007211 */ /* 0x000fe200078f10ff */
[----:B------:R-:W0:Y:S03]  /*e120*/  LDGDEPBAR ;  /* 0x00000000000079af */ /* 0x000e260000000000 */
        /* <DEDUP_REMOVED lines=9> */
[----:B------:R-:W-:-:S02]  /*e1c0*/  FSEL R23, R23, -INF , P0 ;  /* 0xff80000017177808 */ /* 0x000fc40000000000 */
[C---:B------:R-:W-:Y:S02]  /*e1d0*/  ISETP.GT.AND P0, PT, R79.reuse, 0x9, PT ;  /* 0x000000094f00780c */ /* 0x040fe40003f04270 */
[----:B------:R-:W-:Y:S02]  /*e1e0*/  FSEL R24, R16, -INF , P2 ;  /* 0xff80000010187808 */ /* 0x000fe40001000000 */
[----:B------:R-:W-:Y:S02]  /*e1f0*/  FMNMX.FTZ R0, R20, R21, !PT ;  /* 0x0000001514007209 */ /* 0x000fe40007810000 */
[----:B------:R-:W-:Y:S02]  /*e200*/  FSEL R22, R22, -INF , P1 ;  /* 0xff80000016167808 */ /* 0x000fe40000800000 */
[----:B------:R-:W-:Y:S02]  /*e210*/  ISETP.GT.AND P1, PT, R79, 0x10, PT ;  /* 0x000000104f00780c */ /* 0x000fe40003f24270 */
[----:B------:R-:W-:-:S02]  /*e220*/  FSEL R17, R17, -INF , P0 ;  /* 0xff80000011117808 */ /* 0x000fc40000000000 */
[----:B------:R-:W-:Y:S02]  /*e230*/  FMNMX.FTZ R0, R24, R0, !PT ;  /* 0x0000000018007209 */ /* 0x000fe40007810000 */
[----:B------:R-:W-:Y:S02]  /*e240*/  FSEL R18, R18, -INF , P2 ;  /* 0xff80000012127808 */ /* 0x000fe40001000000 */
        /* <DEDUP_REMOVED lines=18> */
[----:B------:R-:W-:Y:S02]  /*e370*/  FMNMX.FTZ R0, R4, R0, !PT ;  /* 0x0000000004007209 */ /* 0x000fe40007810000 */
[----:B------:R-:W-:Y:S02]  /*e380*/  FSEL R12, R6, -INF , P2 ;  /* 0xff800000060c7808 */ /* 0x000fe40001000000 */
[----:B------:R-:W-:Y:S02]  /*e390*/  FMNMX.FTZ R2, R15, R2, !PT ;  /* 0x000000020f027209 */ /* 0x000fe40007810000 */
[----:B------:R-:W-:-:S02]  /*e3a0*/  FSEL R3, R7, -INF , P0 ;  /* 0xff80000007037808 */ /* 0x000fc40000000000 */
[----:B------:R-:W-:Y:S02]  /*e3b0*/  ISETP.GT.AND P0, PT, R79, 0x21, PT ;  /* 0x000000214f00780c */ /* 0x000fe40003f04270 */
[----:B------:R-:W-:Y:S02]  /*e3c0*/  FSEL R34, R92, -INF , P1 ;  /* 0xff8000005c227808 */ /* 0x000fe40000800000 */
[----:B------:R-:W-:Y:S02]  /*e3d0*/  FMNMX.FTZ R0, R9, R0, !PT ;  /* 0x0000000009007209 */ /* 0x000fe40007810000 */
[----:B------:R-:W-:Y:S02]  /*e3e0*/  FMNMX.FTZ R2, R12, R2, !PT ;  /* 0x000000020c027209 */ /* 0x000fe40007810000 */
[----:B------:R-:W-:Y:S02]  /*e3f0*/  FSEL R125, R94, -INF , P1 ;  /* 0xff8000005e7d7808 */ /* 0x000fe40000800000 */
[----:B------:R-:W-:-:S02]  /*e400*/  FSEL R32, R93, -INF , P0 ;  /* 0xff8000005d207808 */ /* 0x000fc40000000000 */
[----:B------:R-:W-:Y:S02]  /*e410*/  ISETP.GT.AND P1, PT, R79, 0x28, PT ;  /* 0x000000284f00780c */ /* 0x000fe40003f24270 */
[----:B------:R-:W-:Y:S02]  /*e420*/  FMNMX.FTZ R0, R34, R0, !PT ;  /* 0x0000000022007209 */ /* 0x000fe40007810000 */
[----:B------:R-:W-:Y:S02]  /*e430*/  FMNMX.FTZ R2, R3, R2, !PT ;  /* 0x0000000203027209 */ /* 0x000fe40007810000 */
[----:B------:R-:W-:Y:S02]  /*e440*/  FSEL R126, R95, -INF , P0 ;  /* 0xff8000005f7e7808 */ /* 0x000fe40000000000 */
[----:B------:R-:W-:Y:S01]  /*e450*/  ISETP.GT.AND P0, PT, R79, 0x29, PT ;  /* 0x000000294f00780c */ /* 0x000fe20003f04270 */
[----:B------:R-:W-:Y:S01]  /*e460*/  LDSM.16.MT88.4 R92, [R201+0x3800] ;  /* 0x00380000c95c783b */ /* 0x000fe20000004200 */
        /* <DEDUP_REMOVED lines=9> */
[----:B------:R-:W-:Y:S01]  /*e500*/  ISETP.GT.AND P0, PT, R79, 0x31, PT ;  /* 0x000000314f00780c */ /* 0x000fe20003f04270 */
[----:B------:R-:W-:Y:S01]  /*e510*/  LDSM.16.MT88.4 R88, [R202+0x3800] ;  /* 0x00380000ca58783b */ /* 0x000fe20000004200 */
[----:B------:R-:W-:Y:S02]  /*e520*/  FSEL R146, R84, -INF , P2 ;  /* 0xff80000054927808 */ /* 0x000fe40001000000 */
[----:B------:R-:W-:Y:S02]  /*e530*/  FMNMX.FTZ R0, R190, R0, !PT ;  /* 0x00000000be007209 */ /* 0x000fe40007810000 */
        /* <DEDUP_REMOVED lines=18> */
[----:B------:R-:W-:Y:S01]  /*e660*/  LDSM.16.MT88.4 R80, [R127] ;  /* 0x000000007f50783b */ /* 0x000fe20000004200 */
        /* <DEDUP_REMOVED lines=9> */
[----:B------:R-:W-:Y:S01]  /*e700*/  ISETP.GT.AND P0, PT, R79, 0x49, PT ;  /* 0x000000494f00780c */ /* 0x000fe20003f04270 */
[----:B------:R-:W-:Y:S01]  /*e710*/  LDSM.16.MT88.4 R72, [R200] ;  /* 0x00000000c848783b */ /* 0x000fe20000004200 */
[----:B------:R-:W-:Y:S02]  /*e720*/  FSEL R178, R68, -INF , P1 ;  /* 0xff80000044b27808 */ /* 0x000fe40000800000 */
[----:B------:R-:W-:Y:S02]  /*e730*/  FMNMX.FTZ R0, R171, R0, !PT ;  /* 0x00000000ab007209 */ /* 0x000fe40007810000 */
[----:B------:R-:W-:-:S02]  /*e740*/  FMNMX.FTZ R2, R189, R2, !PT ;  /* 0x00000002bd027209 */ /* 0x000fc40007810000 */
[----:B------:R-:W-:Y:S02]  /*e750*/  FSEL R170, R71, -INF , P0 ;  /* 0xff80000047aa7808 */ /* 0x000fe40000000000 */
[----:B------:R-:W-:Y:S02]  /*e760*/  FSEL R179, R69, -INF , P0 ;  /* 0xff80000045b37808 */ /* 0x000fe40000000000 */
[----:B------:R-:W-:Y:S02]  /*e770*/  ISETP.GT.AND P0, PT, R79, 0x50, PT ;  /* 0x000000504f00780c */ /* 0x000fe40003f04270 */
[----:B------:R-:W-:Y:S02]  /*e780*/  FMNMX.FTZ R0, R178, R0, !PT ;  /* 0x00000000b2007209 */ /* 0x000fe40007810000 */
[----:B------:R-:W-:Y:S02]  /*e790*/  FSEL R176, R70, -INF , P1 ;  /* 0xff80000046b07808 */ /* 0x000fe40000800000 */
        /* <DEDUP_REMOVED lines=8> */
[----:B------:R-:W-:Y:S02]  /*e820*/  FSEL R157, R66, -INF , P0 ;  /* 0xff800000429d7808 */ /* 0x000fe40000000000 */
[----:B------:R-:W-:Y:S02]  /*e830*/  FMNMX.FTZ R2, R170, R2, !PT ;  /* 0x00000002aa027209 */ /* 0x000fe40007810000 */
[----:B------:R-:W-:Y:S02]  /*e840*/  ISETP.GT.AND P4, PT, R79, 0x59, PT ;  /* 0x000000594f00780c */ /* 0x000fe40003f84270 */
[----:B------:R-:W-:Y:S02]  /*e850*/  FSEL R159, R60, -INF , P5 ;  /* 0xff8000003c9f7808 */ /* 0x000fe40002800000 */
[----:B------:R-:W-:-:S02]  /*e860*/  FMNMX.FTZ R0, R168, R0, !PT ;  /* 0x00000000a8007209 */ /* 0x000fc40007810000 */
[----:B------:R-:W-:Y:S02]  /*e870*/  FSEL R156, R67, -INF , P6 ;  /* 0xff800000439c7808 */ /* 0x000fe40003000000 */
[----:B------:R-:W-:Y:S01]  /*e880*/  FMNMX.FTZ R2, R157, R2, !PT ;  /* 0x000000029d027209 */ /* 0x000fe20007810000 */
[----:B------:R-:W-:Y:S01]  /*e890*/  LDSM.16.MT88.4 R64, [R201] ;  /* 0x00000000c940783b */ /* 0x000fe20000004200 */
        /* <DEDUP_REMOVED lines=24> */
[----:B------:R-:W-:Y:S02]  /*ea20*/  FMNMX.FTZ R0, R142, R0, !PT ;  /* 0x000000008e007209 */ /* 0x000fe40007810000 */
[----:B------:R-:W-:Y:S02]  /*ea30*/  FSEL R59, R55, -INF , P0 ;  /* 0xff800000373b7808 */ /* 0x000fe40000000000 */
[----:B------:R-:W-:Y:S01]  /*ea40*/  FMNMX.FTZ R5, R138, R5, !PT ;  /* 0x000000058a057209 */ /* 0x000fe20007810000 */
[----:B------:R-:W1:Y:S03]  /*ea50*/  SHFL.BFLY PT, R2, R0, 0x2, 0x1f ;  /* 0x0c401f0000027f89 */ /* 0x000e6600000e0000 */
        /* <DEDUP_REMOVED lines=8> */
[----:B------:R-:W-:Y:S01]  /*eae0*/  FMUL.FTZ R141, R0, c[0x0][0x2d0] ;  /* 0x0000b400008d7a20 */ /* 0x000fe20000410000 */
[----:B--2---:R-:W-:-:S04]  /*eaf0*/  FMNMX.FTZ R2, R5, R2, !PT ;  /* 0x0000000205027209 */ /* 0x004fc80007810000 */
[----:B------:R-:W-:Y:S02]  /*eb00*/  FSEL R141, R141, RZ, P0 ;  /* 0x000000ff8d8d7208 */ /* 0x000fe40000000000 */
[C---:B------:R-:W-:Y:S01]  /*eb10*/  FSETP.NEU.FTZ.AND P0, PT, R2.reuse, -INF , PT ;  /* 0xff8000000200780b */ /* 0x040fe20003f1d000 */
[----:B------:R-:W-:Y:S02]  /*eb20*/  FMUL.FTZ R58, R2, c[0x0][0x2d0] ;  /* 0x0000b400023a7a20 */ /* 0x000fe40000410000 */
[--C-:B------:R-:W-:Y:S02]  /*eb30*/  FFMA.FTZ R53, R20, c[0x0][0x2d0], -R141.reuse ;  /* 0x0000b40014357a23 */ /* 0x100fe4000001088d */
[--C-:B------:R-:W-:Y:S01]  /*eb40*/  FFMA.FTZ R52, R21, c[0x0][0x2d0], -R141.reuse ;  /* 0x0000b40015347a23 */ /* 0x100fe2000001088d */
[----:B------:R-:W-:Y:S01]  /*eb50*/  FSEL R58, R58, RZ, P0 ;  /* 0x000000ff3a3a7208 */ /* 0x000fe20000000000 */
[--C-:B------:R-:W-:Y:S01]  /*eb60*/  FFMA.FTZ R51, R24, c[0x0][0x2d0], -R141.reuse ;  /* 0x0000b40018337a23 */ /* 0x100fe2000001088d */
[----:B------:R-:W-:Y:S01]  /*eb70*/  ISETP.GE.AND P0, PT, R244, R239, PT ;  /* 0x000000eff400720c */ /* 0x000fe20003f06270 */
[----:B------:R-:W-:Y:S01]  /*eb80*/  FFMA.FTZ R47, R17, c[0x0][0x2d0], -R141 ;  /* 0x0000b400112f7a23 */ /* 0x000fe2000001088d */
[----:B------:R-:W-:Y:S01]  /*eb90*/  MUFU.EX2 R53, R53 ;  /* 0x0000003500357308 */ /* 0x000fe20000000800 */
[--C-:B------:R-:W-:Y:S01]  /*eba0*/  FFMA.FTZ R50, R22, c[0x0][0x2d0], -R58.reuse ;  /* 0x0000b40016327a23 */ /* 0x100fe2000001083a */
[----:B------:R-:W-:Y:S01]  /*ebb0*/  LDSM.16.MT88.4 R24, [R201+0x800] ;  /* 0x00080000c918783b */ /* 0x000fe20000004200 */
[----:B------:R-:W-:-:S02]  /*ebc0*/  FFMA.FTZ R49, R23, c[0x0][0x2d0], -R58 ;  /* 0x0000b40017317a23 */ /* 0x000fc4000001083a */
[--C-:B------:R-:W-:Y:S01]  /*ebd0*/  FFMA.FTZ R48, R18, c[0x0][0x2d0], -R58.reuse ;  /* 0x0000b40012307a23 */ /* 0x100fe2000001083a */
[----:B------:R-:W-:Y:S01]  /*ebe0*/  LDSM.16.MT88.4 R20, [R200+0x800] ;  /* 0x00080000c814783b */ /* 0x000fe20000004200 */
        /* <DEDUP_REMOVED lines=8> */
[--C-:B------:R-:W-:Y:S02]  /*ec70*/  FFMA.FTZ R40, R12, c[0x0][0x2d0], -R58.reuse ;  /* 0x0000b4000c287a23 */ /* 0x100fe4000001083a */
[----:B------:R-:W3:Y:S01]  /*ec80*/  LDSM.16.MT88.4 R12, [R127+0x800] ;  /* 0x000800007f0c783b */ /* 0x000ee20000004200 */
[--C-:B------:R-:W-:Y:S02]  /*ec90*/  FFMA.FTZ R46, R16, c[0x0][0x2d0], -R141.reuse ;  /* 0x0000b400102e7a23 */ /* 0x100fe4000001088d */
[----:B------:R-:W4:Y:S01]  /*eca0*/  MUFU.EX2 R47, R47 ;  /* 0x0000002f002f7308 */ /* 0x000f220000000800 */
[----:B-1----:R-:W-:Y:S01]  /*ecb0*/  F2FP.BF16.PACK_AB R104, R52, R53 ;  /* 0x000000353468723e */ /* 0x002fe200000010ff */
[--C-:B------:R-:W-:Y:S01]  /*ecc0*/  FFMA.FTZ R9, R9, c[0x0][0x2d0], -R141.reuse ;  /* 0x0000b40009097a23 */ /* 0x100fe2000001088d */
[----:B------:R-:W1:Y:S01]  /*ecd0*/  LDSM.16.MT88.4 R16, [R202+0x4000] ;  /* 0x00400000ca10783b */ /* 0x000e620000004200 */
[----:B------:R-:W-:Y:S02]  /*ece0*/  FFMA.FTZ R3, R3, c[0x0][0x2d0], -R58 ;  /* 0x0000b40003037a23 */ /* 0x000fe4000001083a */
[----:B------:R-:W-:-:S02]  /*ecf0*/  FFMA.FTZ R55, R34, c[0x0][0x2d0], -R141 ;  /* 0x0000b40022377a23 */ /* 0x000fc4000001088d */
[----:B------:R-:W-:Y:S01]  /*ed00*/  MUFU.EX2 R50, R50 ;  /* 0x0000003200327308 */ /* 0x000fe20000000800 */
[--C-:B------:R-:W-:Y:S02]  /*ed10*/  FFMA.FTZ R56, R32, c[0x0][0x2d0], -R141.reuse ;  /* 0x0000b40020387a23 */ /* 0x100fe4000001088d */
[--C-:B------:R-:W-:Y:S02]  /*ed20*/  FFMA.FTZ R57, R33, c[0x0][0x2d0], -R141.reuse ;  /* 0x0000b40021397a23 */ /* 0x100fe4000001088d */
[----:B------:R-:W-:Y:S01]  /*ed30*/  LDSM.16.MT88.4 R32, [R200+0x4000] ;  /* 0x00400000c820783b */ /* 0x000fe20000004200 */
[----:B------:R-:W-:Y:S02]  /*ed40*/  FFMA.FTZ R54, R190, c[0x0][0x2d0], -R141 ;  /* 0x0000b400be367a23 */ /* 0x000fe4000001088d */
[----:B------:R-:W2:Y:S01]  /*ed50*/  MUFU.EX2 R49, R49 ;  /* 0x0000003100317308 */ /* 0x000ea20000000800 */
[----:B----4-:R-:W-:Y:S01]  /*ed60*/  F2FP.BF16.PACK_AB R106, R47, R51 ;  /* 0x000000332f6a723e */ /* 0x010fe200000010ff */
        /* <DEDUP_REMOVED lines=8> */
[----:B------:R-:W4:Y:S01]  /*edf0*/  MUFU.EX2 R45, R45 ;  /* 0x0000002d002d7308 */ /* 0x000f220000000800 */
[----:B--2---:R-:W-:Y:S01]  /*ee00*/  F2FP.BF16.PACK_AB R105, R49, R50 ;  /* 0x000000323169723e */ /* 0x004fe200000010ff */
[----:B------:R-:W-:-:S02]  /*ee10*/  FFMA.FTZ R148, R148, c[0x0][0x2d0], -R141 ;  /* 0x0000b40094947a23 */ /* 0x000fc4000001088d */
[--C-:B------:R-:W-:Y:S02]  /*ee20*/  FFMA.FTZ R152, R152, c[0x0][0x2d0], -R58.reuse ;  /* 0x0000b40098987a23 */ /* 0x100fe4000001083a */
[--C-:B------:R-:W-:Y:S02]  /*ee30*/  FFMA.FTZ R153, R153, c[0x0][0x2d0], -R58.reuse ;  /* 0x0000b40099997a23 */ /* 0x100fe4000001083a */
[----:B------:R-:W-:Y:S01]  /*ee40*/  MUFU.EX2 R46, R46 ;  /* 0x0000002e002e7308 */ /* 0x000fe20000000800 */
[--C-:B------:R-:W-:Y:S02]  /*ee50*/  FFMA.FTZ R154, R154, c[0x0][0x2d0], -R58.reuse ;  /* 0x0000b4009a9a7a23 */ /* 0x100fe4000001083a */
[----:B------:R-:W-:Y:S02]  /*ee60*/  FFMA.FTZ R155, R155, c[0x0][0x2d0], -R58 ;  /* 0x0000b4009b9b7a23 */ /* 0x000fe4000001083a */
[--C-:B------:R-:W-:Y:S02]  /*ee70*/  FFMA.FTZ R177, R177, c[0x0][0x2d0], -R141.reuse ;  /* 0x0000b400b1b17a23 */ /* 0x100fe4000001088d */
[--C-:B------:R-:W-:Y:S01]  /*ee80*/  FFMA.FTZ R171, R171, c[0x0][0x2d0], -R141.reuse ;  /* 0x0000b400abab7a23 */ /* 0x100fe2000001088d */
[----:B----4-:R-:W-:Y:S01]  /*ee90*/  F2FP.BF16.PACK_AB R107, R45, R48 ;  /* 0x000000302d6b723e */ /* 0x010fe200000010ff */
[----:B------:R-:W-:Y:S01]  /*eea0*/  MUFU.EX2 R44, R44 ;  /* 0x0000002c002c7308 */ /* 0x000fe20000000800 */
[----:B------:R-:W-:-:S02]  /*eeb0*/  FFMA.FTZ R178, R178, c[0x0][0x2d0], -R141 ;  /* 0x0000b400b2b27a23 */ /* 0x000fc4000001088d */
[--C-:B------:R-:W-:Y:S02]  /*eec0*/  FFMA.FTZ R179, R179, c[0x0][0x2d0], -R141.reuse ;  /* 0x0000b400b3b37a23 */ /* 0x100fe4000001088d */
[--C-:B------:R-:W-:Y:S01]  /*eed0*/  FFMA.FTZ R189, R189, c[0x0][0x2d0], -R58.reuse ;  /* 0x0000b400bdbd7a23 */ /* 0x100fe2000001083a */
[C---:B-----5:R-:W-:Y:S01]  /*eee0*/  HMMA.16816.F32.BF16 R76, R104.reuse, R80, RZ ;  /* 0x00000050684c723c */ /* 0x060fe200000418ff */
        /* <DEDUP_REMOVED lines=12> */
[--C-:B------:R-:W-:Y:S01]  /*efb0*/  FFMA.FTZ R156, R156, c[0x0][0x2d0], -R58.reuse ;  /* 0x0000b4009c9c7a23 */ /* 0x100fe2000001083a */
[----:B------:R-:W2:Y:S01]  /*efc0*/  MUFU.EX2 R42, R42 ;  /* 0x0000002a002a7308 */ /* 0x000ea20000000800 */
[--C-:B------:R-:W-:Y:S02]  /*efd0*/  FFMA.FTZ R151, R151, c[0x0][0x2d0], -R58.reuse ;  /* 0x0000b40097977a23 */ /* 0x100fe4000001083a */
[--C-:B------:R-:W-:Y:S02]  /*efe0*/  FFMA.FTZ R150, R150, c[0x0][0x2d0], -R58.reuse ;  /* 0x0000b40096967a23 */ /* 0x100fe4000001083a */
[----:B------:R-:W-:Y:S01]  /*eff0*/  FFMA.FTZ R252, R142, c[0x0][0x2d0], -R141 ;  /* 0x0000b4008efc7a23 */ /* 0x000fe2000001088d */
[----:B------:R-:W-:Y:S01]  /*f000*/  HMMA.16816.F32.BF16 R60, R104, R64, RZ ;  /* 0x00000040683c723c */ /* 0x000fe200000418ff */
[----:B------:R-:W-:Y:S01]  /*f010*/  FFMA.FTZ R247, R59, c[0x0][0x2d0], -R58 ;  /* 0x0000b4003bf77a23 */ /* 0x000fe2000001083a */
[----:B------:R-:W4:Y:S01]  /*f020*/  MUFU.EX2 R41, R41 ;  /* 0x0000002900297308 */ /* 0x000f220000000800 */
[----:B------:R-:W-:-:S02]  /*f030*/  FADD.FTZ R52, R53, R52 ;  /* 0x0000003435347221 */ /* 0x000fc40000010000 */
[----:B------:R-:W-:Y:S02]  /*f040*/  FADD.FTZ R49, R50, R49 ;  /* 0x0000003132317221 */ /* 0x000fe40000010000 */
[----:B------:R-:W-:Y:S01]  /*f050*/  FADD.FTZ R51, R51, R52 ;  /* 0x0000003433337221 */ /* 0x000fe20000010000 */
[----:B------:R-:W-:Y:S01]  /*f060*/  HMMA.16816.F32.BF16 R68, R104, R72, RZ ;  /* 0x000000486844723c */ /* 0x000fe200000418ff */
[----:B------:R-:W-:Y:S01]  /*f070*/  FADD.FTZ R49, R48, R49 ;  /* 0x0000003130317221 */ /* 0x000fe20000010000 */
[----:B------:R-:W-:Y:S01]  /*f080*/  MUFU.EX2 R40, R40 ;  /* 0x0000002800287308 */ /* 0x000fe20000000800 */
[----:B------:R-:W-:Y:S02]  /*f090*/  FADD.FTZ R51, R47, R51 ;  /* 0x000000332f337221 */ /* 0x000fe40000010000 */
[----:B------:R-:W-:-:S03]  /*f0a0*/  FADD.FTZ R45, R45, R49 ;  /* 0x000000312d2d7221 */ /* 0x000fc60000010000 */
[C---:B------:R-:W-:Y:S01]  /*f0b0*/  HMMA.16816.F32.BF16 R84, R104.reuse, R88, RZ ;  /* 0x000000586854723c */ /* 0x040fe200000418ff */
[----:B--2---:R-:W-:Y:S01]  /*f0c0*/  FADD.FTZ R45, R42, R45 ;  /* 0x0000002d2a2d7221 */ /* 0x004fe20000010000 */
[----:B------:R-:W2:Y:S06]  /*f0d0*/  MUFU.EX2 R3, R3 ;  /* 0x0000000300037308 */ /* 0x000eac0000000800 */
[C---:B------:R-:W-:Y:S02]  /*f0e0*/  HMMA.16816.F32.BF16 R112, R104.reuse, R92, RZ ;  /* 0x0000005c6870723c */ /* 0x040fe400000418ff */
[----:B------:R-:W-:Y:S06]  /*f0f0*/  MUFU.EX2 R55, R55 ;  /* 0x0000003700377308 */ /* 0x000fec0000000800 */
[C---:B------:R-:W-:Y:S02]  /*f100*/  HMMA.16816.F32.BF16 R96, R104.reuse, R100, RZ ;  /* 0x000000646860723c */ /* 0x040fe400000418ff */
[----:B------:R-:W-:Y:S06]  /*f110*/  MUFU.EX2 R56, R56 ;  /* 0x0000003800387308 */ /* 0x000fec0000000800 */
[C---:B------:R-:W-:Y:S02]  /*f120*/  HMMA.16816.F32.BF16 R116, R104.reuse, R118, RZ ;  /* 0x000000766874723c */ /* 0x040fe400000418ff */
[----:B------:R-:W-:Y:S06]  /*f130*/  MUFU.EX2 R57, R57 ;  /* 0x0000003900397308 */ /* 0x000fec0000000800 */
[C---:B------:R-:W-:Y:S02]  /*f140*/  HMMA.16816.F32.BF16 R64, R104.reuse, R66, RZ ;  /* 0x000000426840723c */ /* 0x040fe400000418ff */
[----:B------:R-:W-:Y:S06]  /*f150*/  MUFU.EX2 R54, R54 ;  /* 0x0000003600367308 */ /* 0x000fec0000000800 */
[C---:B------:R-:W-:Y:S02]  /*f160*/  HMMA.16816.F32.BF16 R72, R104.reuse, R74, RZ ;  /* 0x0000004a6848723c */ /* 0x040fe400000418ff */
[----:B------:R-:W1:Y:S06]  /*f170*/  MUFU.EX2 R125, R125 ;  /* 0x0000007d007d7308 */ /* 0x000e6c0000000800 */
        /* <DEDUP_REMOVED lines=8> */
[----:B------:R-:W-:Y:S01]  /*f200*/  F2FP.BF16.PACK_AB R4, R44, R46 ;  /* 0x0000002e2c04723e */ /* 0x000fe200000010ff */
[----:B------:R-:W-:Y:S01]  /*f210*/  HMMA.16816.F32.BF16 R104, R104, R6, RZ ;  /* 0x000000066868723c */ /* 0x000fe200000418ff */
[----:B----4-:R-:W-:Y:S01]  /*f220*/  F2FP.BF16.PACK_AB R5, R41, R42 ;  /* 0x0000002a2905723e */ /* 0x010fe200000010ff */
[----:B------:R-:W4:Y:S01]  /*f230*/  MUFU.EX2 R147, R147 ;  /* 0x0000009300937308 */ /* 0x000f220000000800 */
[----:B------:R-:W-:-:S02]  /*f240*/  FADD.FTZ R46, R46, R51 ;  /* 0x000000332e2e7221 */ /* 0x000fc40000010000 */
[----:B------:R-:W-:Y:S02]  /*f250*/  FADD.FTZ R41, R41, R45 ;  /* 0x0000002d29297221 */ /* 0x000fe40000010000 */
[----:B------:R-:W-:Y:S01]  /*f260*/  F2FP.BF16.PACK_AB R6, R9, R43 ;  /* 0x0000002b0906723e */ /* 0x000fe200000010ff */
[----:B------:R-:W-:Y:S01]  /*f270*/  FADD.FTZ R46, R44, R46 ;  /* 0x0000002e2c2e7221 */ /* 0x000fe20000010000 */
[----:B--2---:R-:W-:Y:S01]  /*f280*/  F2FP.BF16.PACK_AB R7, R3, R40 ;  /* 0x000000280307723e */ /* 0x004fe200000010ff */
[----:B------:R-:W-:Y:S01]  /*f290*/  MUFU.EX2 R149, R149 ;  /* 0x0000009500957308 */ /* 0x000fe20000000800 */
[----:B------:R-:W-:Y:S02]  /*f2a0*/  FADD.FTZ R41, R40, R41 ;  /* 0x0000002928297221 */ /* 0x000fe40000010000 */
[----:B------:R-:W-:Y:S02]  /*f2b0*/  FADD.FTZ R43, R43, R46 ;  /* 0x0000002e2b2b7221 */ /* 0x000fe40000010000 */
[----:B------:R-:W-:Y:S01]  /*f2c0*/  FADD.FTZ R3, R3, R41 ;  /* 0x0000002903037221 */ /* 0x000fe20000010000 */
[----:B---3--:R-:W-:Y:S01]  /*f2d0*/  HMMA.16816.F32.BF16 R76, R4, R12, R76 ;  /* 0x0000000c044c723c */ /* 0x008fe2000004184c */
[----:B------:R-:W-:Y:S01]  /*f2e0*/  FADD.FTZ R43, R9, R43 ;  /* 0x0000002b092b7221 */ /* 0x000fe20000010000 */
[----:B------:R-:W2:Y:S01]  /*f2f0*/  MUFU.EX2 R148, R148 ;  /* 0x0000009400947308 */ /* 0x000ea20000000800 */
[----:B-1----:R-:W-:-:S05]  /*f300*/  FADD.FTZ R3, R125, R3 ;  /* 0x000000037d037221 */ /* 0x002fca0000010000 */
[C---:B------:R-:W-:Y:S01]  /*f310*/  HMMA.16816.F32.BF16 R80, R4.reuse, R14, R80 ;  /* 0x0000000e0450723c */ /* 0x040fe20000041850 */
[----:B------:R-:W1:Y:S01]  /*f320*/  LDSM.16.MT88.4 R12, [R127+0x4000] ;  /* 0x004000007f0c783b */ /* 0x000e620000004200 */
[----:B------:R-:W-:Y:S06]  /*f330*/  MUFU.EX2 R152, R152 ;  /* 0x0000009800987308 */ /* 0x000fec0000000800 */
[C---:B------:R-:W-:Y:S02]  /*f340*/  HMMA.16816.F32.BF16 R68, R4.reuse, R20, R68 ;  /* 0x000000140444723c */ /* 0x040fe40000041844 */
[----:B------:R-:W3:Y:S06]  /*f350*/  MUFU.EX2 R153, R153 ;  /* 0x0000009900997308 */ /* 0x000eec0000000800 */
        /* <DEDUP_REMOVED lines=9> */
[----:B------:R-:W2:Y:S06]  /*f3f0*/  MUFU.EX2 R171, R171 ;  /* 0x000000ab00ab7308 */ /* 0x000eac0000000800 */
[C---:B-1----:R-:W-:Y:S02]  /*f400*/  HMMA.16816.F32.BF16 R108, R4.reuse, R12, R108 ;  /* 0x0000000c046c723c */ /* 0x042fe4000004186c */
[----:B------:R-:W-:Y:S06]  /*f410*/  MUFU.EX2 R178, R178 ;  /* 0x000000b200b27308 */ /* 0x000fec0000000800 */
[C---:B------:R-:W-:Y:S01]  /*f420*/  HMMA.16816.F32.BF16 R104, R4.reuse, R14, R104 ;  /* 0x0000000e0468723c */ /* 0x040fe20000041868 */
[----:B------:R-:W1:Y:S01]  /*f430*/  LDSM.16.MT88.4 R12, [R202+0x4800] ;  /* 0x00480000ca0c783b */ /* 0x000e620000004200 */
[----:B------:R-:W1:Y:S06]  /*f440*/  MUFU.EX2 R179, R179 ;  /* 0x000000b300b37308 */ /* 0x000e6c0000000800 */
        /* <DEDUP_REMOVED lines=15> */
[----:B------:R-:W-:Y:S01]  /*f540*/  HMMA.16816.F32.BF16 R100, R4, R34, R100 ;  /* 0x000000220464723c */ /* 0x000fe20000041864 */
[----:B------:R-:W-:Y:S01]  /*f550*/  LDSM.16.MT88.4 R32, [R200+0x4800] ;  /* 0x00480000c820783b */ /* 0x000fe20000004200 */
        /* <DEDUP_REMOVED lines=12> */
[----:B--2---:R-:W-:Y:S01]  /*f620*/  HMMA.16816.F32.BF16 R68, R4, R16, R68 ;  /* 0x000000100444723c */ /* 0x004fe20000041844 */
[----:B------:R-:W-:Y:S02]  /*f630*/  FADD.FTZ R57, R54, R57 ;  /* 0x0000003936397221 */ /* 0x000fe40000010000 */
[----:B------:R-:W-:-:S03]  /*f640*/  FADD.FTZ R126, R137, R126 ;  /* 0x0000007e897e7221 */ /* 0x000fc60000010000 */
[----:B------:R-:W2:Y:S02]  /*f650*/  MUFU.EX2 R156, R156 ;  /* 0x0000009c009c7308 */ /* 0x000ea40000000800 */
[C---:B------:R-:W-:Y:S01]  /*f660*/  HMMA.16816.F32.BF16 R72, R4.reuse, R18, R72 ;  /* 0x000000120448723c */ /* 0x040fe20000041848 */
[----:B------:R-:W2:Y:S05]  /*f670*/  LDSM.16.MT88.4 R16, [R201+0x4800] ;  /* 0x00480000c910783b */ /* 0x000eaa0000004200 */
[----:B------:R-:W-:Y:S02]  /*f680*/  MUFU.EX2 R151, R151 ;  /* 0x0000009700977308 */ /* 0x000fe40000000800 */
[C---:B------:R-:W-:Y:S06]  /*f690*/  HMMA.16816.F32.BF16 R76, R4.reuse, R20, R76 ;  /* 0x00000014044c723c */ /* 0x040fec000004184c */
[----:B------:R-:W-:Y:S02]  /*f6a0*/  MUFU.EX2 R252, R252 ;  /* 0x000000fc00fc7308 */ /* 0x000fe40000000800 */
[C---:B------:R-:W-:Y:S01]  /*f6b0*/  HMMA.16816.F32.BF16 R80, R4.reuse, R22, R80 ;  /* 0x000000160450723c */ /* 0x040fe20000041850 */
[----:B------:R-:W2:Y:S05]  /*f6c0*/  LDSM.16.MT88.4 R20, [R127+0x4800] ;  /* 0x004800007f14783b */ /* 0x000eaa0000004200 */
[----:B------:R-:W-:Y:S02]  /*f6d0*/  MUFU.EX2 R247, R247 ;  /* 0x000000f700f77308 */ /* 0x000fe40000000800 */
        /* <DEDUP_REMOVED lines=17> */
[----:B------:R-:W2:Y:S06]  /*f7f0*/  LDSM.16.MT88.4 R20, [R202+0x5000] ;  /* 0x00500000ca14783b */ /* 0x000eac0000004200 */
[----:B----4-:R-:W-:Y:S01]  /*f800*/  F2FP.BF16.PACK_AB R4, R147, R146 ;  /* 0x000000929304723e */ /* 0x010fe200000010ff */
[----:B------:R-:W-:Y:S01]  /*f810*/  FADD.FTZ R146, R146, R57 ;  /* 0x0000003992927221 */ /* 0x000fe20000010000 */
[----:B------:R-:W-:-:S02]  /*f820*/  F2FP.BF16.PACK_AB R6, R148, R149 ;  /* 0x000000959406723e */ /* 0x000fc400000010ff */
[----:B---3--:R-:W-:Y:S01]  /*f830*/  F2FP.BF16.PACK_AB R5, R153, R152 ;  /* 0x000000989905723e */ /* 0x008fe200000010ff */
        /* <DEDUP_REMOVED lines=11> */
[C---:B------:R-:W-:Y:S08]  /*f8f0*/  HMMA.16816.F32.BF16 R60, R4.reuse, R24, R60 ;  /* 0x00000018043c723c */ /* 0x040ff0000004183c */
[C---:B------:R-:W-:Y:S01]  /*f900*/  HMMA.16816.F32.BF16 R64, R4.reuse, R26, R64 ;  /* 0x0000001a0440723c */ /* 0x040fe20000041840 */
[----:B------:R-:W3:Y:S07]  /*f910*/  LDSM.16.MT88.4 R24, [R201+0x5000] ;  /* 0x00500000c918783b */ /* 0x000eee0000004200 */
[C---:B--2---:R-:W-:Y:S08]  /*f920*/  HMMA.16816.F32.BF16 R76, R4.reuse, R16, R76 ;  /* 0x00000010044c723c */ /* 0x044ff0000004184c */
[C---:B------:R-:W-:Y:S01]  /*f930*/  HMMA.16816.F32.BF16 R80, R4.reuse, R18, R80 ;  /* 0x000000120450723c */ /* 0x040fe20000041850 */
[----:B------:R-:W2:Y:S07]  /*f940*/  LDSM.16.MT88.4 R16, [R127+0x5000] ;  /* 0x005000007f10783b */ /* 0x000eae0000004200 */
[C---:B------:R-:W-:Y:S08]  /*f950*/  HMMA.16816.F32.BF16 R84, R4.reuse, R20, R84 ;  /* 0x000000140454723c */ /* 0x040ff00000041854 */
[C---:B-1----:R-:W-:Y:S08]  /*f960*/  HMMA.16816.F32.BF16 R96, R4.reuse, R12, R96 ;  /* 0x0000000c0460723c */ /* 0x042ff00000041860 */
[C---:B------:R-:W-:Y:S01]  /*f970*/  HMMA.16816.F32.BF16 R100, R4.reuse, R14, R100 ;  /* 0x0000000e0464723c */ /* 0x040fe20000041864 */
[----:B------:R-:W1:Y:S07]  /*f980*/  LDSM.16.MT88.4 R12, [R127+0x2000] ;  /* 0x002000007f0c783b */ /* 0x000e6e0000004200 */
[C---:B------:R-:W-:Y:S01]  /*f990*/  HMMA.16816.F32.BF16 R88, R4.reuse, R22, R88 ;  /* 0x000000160458723c */ /* 0x040fe20000041858 */
[----:B------:R-:W4:Y:S07]  /*f9a0*/  LDSM.16.MT88.4 R20, [R201+0x2000] ;  /* 0x00200000c914783b */ /* 0x000f2e0000004200 */
        /* <DEDUP_REMOVED lines=39> */
[C---:B------:R-:W-:Y:S01]  /*fc20*/  HMMA.16816.F32.BF16 R96, R4.reuse, R36, R96 ;  /* 0x000000240460723c */ /* 0x040fe20000041860 */
[----:B------:R-:W1:Y:S06]  /*fc30*/  MUFU.EX2 R36, R150 ;  /* 0x0000009600247308 */ /* 0x000e6c0000000800 */
[--C-:B------:R-:W-:Y:S01]  /*fc40*/  FFMA.FTZ R37, R139, c[0x0][0x2d0], -R58.reuse ;  /* 0x0000b4008b257a23 */ /* 0x100fe2000001083a */
[C---:B---3--:R-:W-:Y:S05]  /*fc50*/  HMMA.16816.F32.BF16 R112, R4.reuse, R20, R112 ;  /* 0x000000140470723c */ /* 0x048fea0000041870 */
[----:B------:R-:W-:Y:S03]  /*fc60*/  MUFU.EX2 R37, R37 ;  /* 0x0000002500257308 */ /* 0x000fe60000000800 */
[C---:B------:R-:W-:Y:S01]  /*fc70*/  HMMA.16816.F32.BF16 R92, R4.reuse, R22, R92 ;  /* 0x00000016045c723c */ /* 0x040fe2000004185c */
[----:B------:R-:W3:Y:S07]  /*fc80*/  LDSM.16.MT88.4 R20, [R202+0x6000] ;  /* 0x00600000ca14783b */ /* 0x000eee0000004200 */
[----:B------:R-:W-:Y:S07]  /*fc90*/  HMMA.16816.F32.BF16 R100, R4, R38, R100 ;  /* 0x000000260464723c */ /* 0x000fee0000041864 */
[----:B------:R-:W-:Y:S01]  /*fca0*/  F2FP.BF16.PACK_AB R4, R168, R169 ;  /* 0x000000a9a804723e */ /* 0x000fe200000010ff */
[----:B------:R-:W-:Y:S01]  /*fcb0*/  FFMA.FTZ R38, R138, c[0x0][0x2d0], -R58 ;  /* 0x0000b4008a267a23 */ /* 0x000fe2000001083a */
[----:B------:R-:W-:Y:S01]  /*fcc0*/  F2FP.BF16.PACK_AB R6, R158, R159 ;  /* 0x0000009f9e06723e */ /* 0x000fe200000010ff */
[----:B------:R-:W-:Y:S01]  /*fcd0*/  FADD.FTZ R169, R169, R178 ;  /* 0x000000b2a9a97221 */ /* 0x000fe20000010000 */
[----:B------:R-:W-:Y:S01]  /*fce0*/  F2FP.BF16.PACK_AB R5, R156, R157 ;  /* 0x0000009d9c05723e */ /* 0x000fe200000010ff */
[----:B------:R-:W-:Y:S01]  /*fcf0*/  FADD.FTZ R157, R157, R176 ;  /* 0x000000b09d9d7221 */ /* 0x000fe20000010000 */
[----:B-1----:R-:W-:Y:S01]  /*fd00*/  F2FP.BF16.PACK_AB R7, R36, R151 ;  /* 0x000000972407723e */ /* 0x002fe200000010ff */
[----:B------:R-:W-:Y:S01]  /*fd10*/  MUFU.EX2 R38, R38 ;  /* 0x0000002600267308 */ /* 0x000fe20000000800 */
[----:B------:R-:W-:-:S02]  /*fd20*/  FADD.FTZ R169, R168, R169 ;  /* 0x000000a9a8a97221 */ /* 0x000fc40000010000 */
[----:B------:R-:W-:Y:S02]  /*fd30*/  FADD.FTZ R157, R156, R157 ;  /* 0x0000009d9c9d7221 */ /* 0x000fe40000010000 */
[----:B------:R-:W-:Y:S01]  /*fd40*/  FADD.FTZ R159, R159, R169 ;  /* 0x000000a99f9f7221 */ /* 0x000fe20000010000 */
[----:B----4-:R-:W-:Y:S01]  /*fd50*/  HMMA.16816.F32.BF16 R60, R4, R28, R60 ;  /* 0x0000001c043c723c */ /* 0x010fe2000004183c */
[----:B------:R-:W-:Y:S02]  /*fd60*/  FADD.FTZ R151, R151, R157 ;  /* 0x0000009d97977221 */ /* 0x000fe40000010000 */
[----:B------:R-:W-:Y:S02]  /*fd70*/  FADD.FTZ R159, R158, R159 ;  /* 0x0000009f9e9f7221 */ /* 0x000fe40000010000 */
[----:B------:R-:W-:-:S03]  /*fd80*/  FADD.FTZ R151, R36, R151 ;  /* 0x0000009724977221 */ /* 0x000fc60000010000 */
[C---:B------:R-:W-:Y:S01]  /*fd90*/  HMMA.16816.F32.BF16 R64, R4.reuse, R30, R64 ;  /* 0x0000001e0440723c */ /* 0x040fe20000041840 */
[----:B------:R-:W-:Y:S07]  /*fda0*/  LDSM.16.MT88.4 R28, [R127+0x6000] ;  /* 0x006000007f1c783b */ /* 0x000fee0000004200 */
[C---:B--2---:R-:W-:Y:S08]  /*fdb0*/  HMMA.16816.F32.BF16 R68, R4.reuse, R16, R68 ;  /* 0x000000100444723c */ /* 0x044ff00000041844 */
[C---:B------:R-:W-:Y:S01]  /*fdc0*/  HMMA.16816.F32.BF16 R72, R4.reuse, R18, R72 ;  /* 0x000000120448723c */ /* 0x040fe20000041848 */
[----:B------:R-:W1:Y:S07]  /*fdd0*/  LDSM.16.MT88.4 R16, [R200+0x6000] ;  /* 0x00600000c810783b */ /* 0x000e6e0000004200 */
[C---:B------:R-:W-:Y:S08]  /*fde0*/  HMMA.16816.F32.BF16 R112, R4.reuse, R12, R112 ;  /* 0x0000000c0470723c */ /* 0x040ff00000041870 */
[C---:B------:R-:W-:Y:S01]  /*fdf0*/  HMMA.16816.F32.BF16 R92, R4.reuse, R14, R92 ;  /* 0x0000000e045c723c */ /* 0x040fe2000004185c */
[----:B------:R-:W2:Y:S07]  /*fe00*/  LDSM.16.MT88.4 R12, [R202+0x3000] ;  /* 0x00300000ca0c783b */ /* 0x000eae0000004200 */
[C---:B------:R-:W-:Y:S07]  /*fe10*/  HMMA.16816.F32.BF16 R120, R4.reuse, R32, R120 ;  /* 0x000000200478723c */ /* 0x040fee0000041878 */
[--C-:B------:R-:W-:Y:S01]  /*fe20*/  FFMA.FTZ R32, R145, c[0x0][0x2d0], -R141.reuse ;  /* 0x0000b40091207a23 */ /* 0x100fe2000001088d */
[----:B------:R-:W-:Y:S01]  /*fe30*/  HMMA.16816.F32.BF16 R116, R4, R34, R116 ;  /* 0x000000220474723c */ /* 0x000fe20000041874 */
[----:B------:R-:W-:-:S04]  /*fe40*/  FFMA.FTZ R33, R144, c[0x0][0x2d0], -R141 ;  /* 0x0000b40090217a23 */ /* 0x000fc8000001088d */
[----:B------:R-:W4:Y:S02]  /*fe50*/  MUFU.EX2 R32, R32 ;  /* 0x0000002000207308 */ /* 0x000f240000000800 */
[----:B------:R-:W-:Y:S01]  /*fe60*/  FFMA.FTZ R34, R143, c[0x0][0x2d0], -R141 ;  /* 0x0000b4008f227a23 */ /* 0x000fe2000001088d */
[----:B------:R-:W-:Y:S01]  /*fe70*/  HMMA.16816.F32.BF16 R76, R4, R24, R76 ;  /* 0x00000018044c723c */ /* 0x000fe2000004184c */
[----:B------:R-:W-:-:S04]  /*fe80*/  FFMA.FTZ R35, R140, c[0x0][0x2d0], -R58 ;  /* 0x0000b4008c237a23 */ /* 0x000fc8000001083a */
[----:B------:R-:W1:Y:S03]  /*fe90*/  MUFU.EX2 R33, R33 ;  /* 0x0000002100217308 */ /* 0x000e660000000800 */
[C---:B------:R-:W-:Y:S01]  /*fea0*/  HMMA.16816.F32.BF16 R80, R4.reuse, R26, R80 ;  /* 0x0000001a0450723c */ /* 0x040fe20000041850 */
[----:B------:R-:W-:Y:S04]  /*feb0*/  LDSM.16.MT88.4 R24, [R201+0x3000] ;  /* 0x00300000c918783b */ /* 0x000fe80000004200 */
[----:B------:R-:W2:Y:S01]  /*fec0*/  MUFU.EX2 R34, R34 ;  /* 0x0000002200227308 */ /* 0x000ea20000000800 */
[----:B----4-:R-:W-:Y:S02]  /*fed0*/  FADD.FTZ R159, R32, R159 ;  /* 0x0000009f209f7221 */ /* 0x010fe40000010000 */
[----:B---3--:R-:W-:Y:S05]  /*fee0*/  HMMA.16816.F32.BF16 R84, R4, R20, R84 ;  /* 0x000000140454723c */ /* 0x008fea0000041854 */
[----:B------:R-:W3:Y:S01]  /*fef0*/  MUFU.EX2 R35, R35 ;  /* 0x0000002300237308 */ /* 0x000ee20000000800 */
[----:B-1----:R-:W-:-:S02]  /*ff00*/  FADD.FTZ R159, R33, R159 ;  /* 0x0000009f219f7221 */ /* 0x002fc40000010000 */
[----:B------:R-:W-:Y:S01]  /*ff10*/  HMMA.16816.F32.BF16 R88, R4, R22, R88 ;  /* 0x000000160458723c */ /* 0x000fe20000041858 */
[----:B------:R-:W1:Y:S01]  /*ff20*/  LDSM.16.MT88.4 R20, [R200+0x3000] ;  /* 0x00300000c814783b */ /* 0x000e620000004200 */
[----:B--2---:R-:W-:-:S06]  /*ff30*/  FADD.FTZ R159, R34, R159 ;  /* 0x0000009f229f7221 */ /* 0x004fcc0000010000 */
[----:B------:R-:W-:Y:S01]  /*ff40*/  HMMA.16816.F32.BF16 R96, R4, R16, R96 ;  /* 0x000000100460723c */ /* 0x000fe20000041860 */
[----:B---3--:R-:W-:-:S07]  /*ff50*/  FADD.FTZ R151, R35, R151 ;  /* 0x0000009723977221 */ /* 0x008fce0000010000 */
[----:B------:R-:W-:Y:S01]  /*ff60*/  HMMA.16816.F32.BF16 R100, R4, R18, R100 ;  /* 0x000000120464723c */ /* 0x000fe20000041864 */
[----:B------:R-:W2:Y:S01]  /*ff70*/  LDSM.16.MT88.4 R16, [R127+0x3000] ;  /* 0x003000007f10783b */ /* 0x000ea20000004200 */
[----:B------:R-:W-:-:S04]  /*ff80*/  FADD.FTZ R151, R37, R151 ;  /* 0x0000009725977221 */ /* 0x000fc80000010000 */
[----:B------:R-:W-:Y:S02]  /*ff90*/  FADD.FTZ R151, R38, R151 ;  /* 0x0000009726977221 */ /* 0x000fe40000010000 */
[C---:B------:R-:W-:Y:S08]  /*ffa0*/  HMMA.16816.F32.BF16 R108, R4.reuse, R28, R108 ;  /* 0x0000001c046c723c */ /* 0x040ff0000004186c */
[----:B------:R-:W-:Y:S07]  /*ffb0*/  HMMA.16816.F32.BF16 R104, R4, R30, R104 ;  /* 0x0000001e0468723c */ /* 0x000fee0000041868 */
[----:B------:R-:W-:-:S02]  /*ffc0*/  F2FP.BF16.PACK_AB R4, R33, R32 ;  /* 0x000000202104723e */ /* 0x000fc400000010ff */
[C---:B------:R-:W-:Y:S01]  /*ffd0*/  F2FP.BF16.PACK_AB R6, R252.reuse, R34 ;  /* 0x00000022fc06723e */ /* 0x040fe200000010ff */
[----:B------:R-:W-:Y:S01]  /*ffe0*/  FADD.FTZ R252, R252, R159 ;  /* 0x0000009ffcfc7221 */ /* 0x000fe20000010000 */
[----:B------:R-:W-:Y:S02]  /*fff0*/  F2FP.BF16.PACK_AB R5, R37, R35 ;  /* 0x000000232505723e */ /* 0x000fe400000010ff */
[C---:B------:R-:W-:Y:S01]  /*10000*/  F2FP.BF16.PACK_AB R7, R247.reuse, R38 ;  /* 0x00000026f707723e */ /* 0x040fe200000010ff */
[----:B------:R-:W-:-:S06]  /*10010*/  FADD.FTZ R247, R247, R151 ;  /* 0x00000097f7f77221 */ /* 0x000fcc0000010000 */
[C---:B------:R-:W-:Y:S08]  /*10020*/  HMMA.16816.F32.BF16 R120, R4.reuse, R12, R120 ;  /* 0x0000000c0478723c */ /* 0x040ff00000041878 */
        /* <DEDUP_REMOVED lines=9> */
[C---:B---3--:R-:W-:Y:S08]  /*100c0*/  HMMA.16816.F32.BF16 R84, R4.reuse, R12, R84 ;  /* 0x0000000c0454723c */ /* 0x048ff00000041854 */
[C---:B------:R-:W-:Y:S01]  /*100d0*/  HMMA.16816.F32.BF16 R88, R4.reuse, R14, R88 ;  /* 0x0000000e0458723c */ /* 0x040fe20000041858 */
[----:B------:R-:W3:Y:S07]  /*100e0*/  LDSM.16.MT88.4 R12, [R127+0x6800] ;  /* 0x006800007f0c783b */ /* 0x000eee0000004200 */
[C---:B------:R-:W-:Y:S08]  /*100f0*/  HMMA.16816.F32.BF16 R64, R4.reuse, R26, R64 ;  /* 0x0000001a0440723c */ /* 0x040ff00000041840 */
[C---:B-1----:R-:W-:Y:S08]  /*10100*/  HMMA.16816.F32.BF16 R112, R4.reuse, R20, R112 ;  /* 0x000000140470723c */ /* 0x042ff00000041870 */
[C---:B------:R-:W-:Y:S08]  /*10110*/  HMMA.16816.F32.BF16 R92, R4.reuse, R22, R92 ;  /* 0x00000016045c723c */ /* 0x040ff0000004185c */
[C---:B--2---:R-:W-:Y:S08]  /*10120*/  HMMA.16816.F32.BF16 R96, R4.reuse, R16, R96 ;  /* 0x000000100460723c */ /* 0x044ff00000041860 */
[C---:B------:R-:W-:Y:S08]  /*10130*/  HMMA.16816.F32.BF16 R100, R4.reuse, R18, R100 ;  /* 0x000000120464723c */ /* 0x040ff00000041864 */
[C---:B---3--:R-:W-:Y:S08]  /*10140*/  HMMA.16816.F32.BF16 R108, R4.reuse, R12, R108 ;  /* 0x0000000c046c723c */ /* 0x048ff0000004186c */
[----:B------:R-:W-:Y:S01]  /*10150*/  HMMA.16816.F32.BF16 R104, R4, R14, R104 ;  /* 0x0000000e0468723c */ /* 0x000fe20000041868 */
[----:B------:R-:W-:Y:S07]  /*10160*/  @!UPT UIADD3 URZ, URZ, URZ, URZ ;  /* 0x0000003f3f3ff290 */ /* 0x000fee000fffe03f */
[----:B------:R-:W-:Y:S11]  /*10170*/  @!P0 BRA `(.L_x_1669) ;  /* 0x0000323000008947 */ /* 0x000ff60003800000 */
[----:B------:R-:W-:Y:S01]  /*10180*/  LOP3.LUT P1, RZ, R222, 0x2, RZ, 0xc0, !PT ;  /* 0x00000002deff7812 */ /* 0x000fe2000782c0ff */
[----:B------:R-:W-:Y:S01]  /*10190*/  IMAD.MOV.U32 R3, RZ, RZ, c[0x0][0x208] ;  /* 0x00008200ff037624 */ /* 0x000fe200078e00ff */
[----:B------:R-:W-:Y:S01]  /*101a0*/  ISETP.GT.AND P0, PT, R215, 0x7f, PT ;  /* 0x0000007fd700780c */ /* 0x000fe20003f04270 */
[----:B------:R-:W-:Y:S01]  /*101b0*/  IMAD.MOV.U32 R250, RZ, RZ, c[0x0][0x20c] ;  /* 0x00008300fffa7624 */ /* 0x000fe200078e00ff */
[----:B------:R-:W-:Y:S01]  /*101c0*/  LOP3.LUT R234, R234, 0xfffffff7, RZ, 0xc0, !PT ;  /* 0xfffffff7eaea7812 */ /* 0x000fe200078ec0ff */
[C---:B------:R-:W-:Y:S01]  /*101d0*/  IMAD.SHL.U32 R245, R3.reuse, 0x40, RZ ;  /* 0x0000004003f57824 */ /* 0x040fe200078e00ff */
[----:B------:R-:W-:Y:S01]  /*101e0*/  ISETP.GE.AND P4, PT, R10, c[0x0][0x1d4], PT ;  /* 0x000075000a007a0c */ /* 0x000fe20003f86270 */
[----:B------:R-:W-:Y:S01]  /*101f0*/  IMAD.MOV.U32 R248, RZ, RZ, R240 ;  /* 0x000000fffff87224 */ /* 0x000fe200078e00f0 */
[C-C-:B------:R-:W-:Y:S01]  /*10200*/  SHF.L.U64.HI R246, R3.reuse, 0x6, R250.reuse ;  /* 0x0000000603f67819 */ /* 0x140fe200000102fa */
[----:B------:R-:W-:Y:S01]  /*10210*/  IMAD.MOV.U32 R249, RZ, RZ, R237 ;  /* 0x000000fffff97224 */ /* 0x000fe200078e00ed */
[C---:B------:R-:W-:Y:S01]  /*10220*/  SHF.L.U64.HI R251, R3.reuse, 0x5, R250 ;  /* 0x0000000503fb7819 */ /* 0x040fe200000102fa */
[----:B------:R-:W-:Y:S01]  /*10230*/  IMAD.SHL.U32 R250, R3, 0x20, RZ ;  /* 0x0000002003fa7824 */ /* 0x000fe200078e00ff */
[----:B------:R-:W-:-:S02]  /*10240*/  ISETP.GE.AND P5, PT, R217, c[0x0][0x1d4], PT ;  /* 0x00007500d9007a0c */ /* 0x000fc40003fa6270 */
[----:B------:R-:W-:-:S04]  /*10250*/  @P1 LOP3.LUT R234, R234, 0x8, RZ, 0xfc, !PT ;  /* 0x00000008eaea1812 */ /* 0x000fc800078efcff */
[----:B------:R-:W-:-:S04]  /*10260*/  LOP3.LUT R234, R234, 0xfffffffd, RZ, 0xc0, !PT ;  /* 0xfffffffdeaea7812 */ /* 0x000fc800078ec0ff */
[----:B------:R-:W-:Y:S02]  /*10270*/  @P0 LOP3.LUT R234, R234, 0x2, RZ, 0xfc, !PT ;  /* 0x00000002eaea0812 */ /* 0x000fe400078efcff */
[----:B------:R-:W-:Y:S02]  /*10280*/  LOP3.LUT P0, RZ, R222, 0x4, RZ, 0xc0, !PT ;  /* 0x00000004deff7812 */ /* 0x000fe4000780c0ff */
[----:B------:R-:W-:-:S11]  /*10290*/  LOP3.LUT R234, R234, 0xfffffffb, RZ, 0xc0, !PT ;  /* 0xfffffffbeaea7812 */ /* 0x000fd600078ec0ff */
[----:B------:R-:W-:Y:S02]  /*102a0*/  @P0 LOP3.LUT R234, R234, 0x4, RZ, 0xfc, !PT ;  /* 0x00000004eaea0812 */ /* 0x000fe400078efcff */
.L_x_1672:
[----:B------:R-:W-:Y:S04]  /*102b0*/  DEPBAR.LE SB0, 0x0 ;  /* 0x000080000000791a */ /* 0x000fe80000000000 */
[----:B------:R-:W-:Y:S01]  /*102c0*/  WARPSYNC 0xffffffff ;  /* 0xffffffff00007948 */ /* 0x000fe20003800000 */
[----:B------:R-:W-:Y:S01]  /*102d0*/  BAR.SYNC.DEFER_BLOCKING 0x0 ;  /* 0x0000000000007b1d */ /* 0x000fe20000010000 */
[----:B------:R-:W-:Y:S01]  /*102e0*/  ISETP.GT.AND P2, PT, R215, 0x7f, PT ;  /* 0x0000007fd700780c */ /* 0x000fe20003f44270 */
[----:B------:R-:W-:Y:S01]  /*102f0*/  IMAD.WIDE.U32 R152, R244, c[0x0][0x208], RZ ;  /* 0x00008200f4987a25 */ /* 0x000fe200078e00ff */
[C---:B------:R-:W-:Y:S02]  /*10300*/  LOP3.LUT P0, RZ, R222.reuse, 0x2, RZ, 0xc0, !PT ;  /* 0x00000002deff7812 */ /* 0x040fe4000780c0ff */
[C---:B------:R-:W-:Y:S02]  /*10310*/  IADD3 R3, R203.reuse, 0x20, RZ ;  /* 0x00000020cb037810 */ /* 0x040fe40007ffe0ff */
[----:B------:R-:W-:Y:S01]  /*10320*/  LOP3.LUT P3, RZ, R222, 0x4, RZ, 0xc0, !PT ;  /* 0x00000004deff7812 */ /* 0x000fe2000786c0ff */
[----:B------:R-:W-:Y:S01]  /*10330*/  IMAD.WIDE.U32 R144, R152, 0x70, R250 ;  /* 0x0000007098907825 */ /* 0x000fe200078e00fa */
[----:B------:R-:W-:Y:S02]  /*10340*/  SHF.R.S32.HI R52, RZ, 0x1f, R244 ;  /* 0x0000001fff347819 */ /* 0x000fe400000114f4 */
[----:B------:R-:W-:Y:S03]  /*10350*/  LOP3.LUT R234, R234, 0xfffffffe, RZ, 0xc0, !PT ;  /* 0xfffffffeeaea7812 */ /* 0x000fe600078ec0ff */
[----:B------:R-:W-:Y:S02]  /*10360*/  IMAD R52, R52, c[0x0][0x208], RZ ;  /* 0x0000820034347a24 */ /* 0x000fe400078e02ff */
[----:B------:R-:W-:Y:S02]  /*10370*/  @P0 IADD3 R3, R203, -0x20, RZ ;  /* 0xffffffe0cb030810 */ /* 0x000fe40007ffe0ff */
[----:B------:R-:W-:Y:S01]  /*10380*/  @!P2 IADD3 R126, P1, P0, R250, R144, R250 ;  /* 0x00000090fa7ea210 */ /* 0x000fe2000783e0fa */
[----:B------:R-:W-:Y:S04]  /*10390*/  IMAD R52, R244, c[0x0][0x20c], R52 ;  /* 0x00008300f4347a24 */ /* 0x000fe800078e0234 */
[----:B------:R-:W-:Y:S01]  /*103a0*/  IMAD.IADD R125, R153, 0x1, R52 ;  /* 0x00000001997d7824 */ /* 0x000fe200078e0234 */
[----:B------:R-:W1:Y:S01]  /*103b0*/  LDSM.16.M88.4 R8, [R203] ;  /* 0x00000000cb08783b */ /* 0x000e620000000200 */
[----:B------:R-:W-:Y:S01]  /*103c0*/  IMAD.WIDE.U32 R152, R152, 0x70, R248 ;  /* 0x0000007098987825 */ /* 0x000fe200078e00f8 */
[----:B------:R-:W-:Y:S03]  /*103d0*/  BSSY B0, `(.L_x_1670) ;  /* 0x00000ff000007945 */ /* 0x000fe60003800000 */
[----:B------:R-:W-:Y:S01]  /*103e0*/  IMAD R125, R125, 0x70, RZ ;  /* 0x000000707d7d7824 */ /* 0x000fe200078e02ff */
[----:B------:R-:W2:Y:S03]  /*103f0*/  LDSM.16.M88.4 R16, [R203+0x800] ;  /* 0x00080000cb10783b */ /* 0x000ea60000000200 */
[----:B------:R-:W-:Y:S02]  /*10400*/  IMAD.IADD R144, R125, 0x1, R145 ;  /* 0x000000017d907824 */ /* 0x000fe400078e0291 */
[----:B------:R-:W-:Y:S01]  /*10410*/  IMAD.IADD R125, R153, 0x1, R125 ;  /* 0x00000001997d7824 */ /* 0x000fe200078e027d */
        /* <DEDUP_REMOVED lines=9> */
[----:B------:R-:W-:Y:S01]  /*104b0*/  LDSM.16.M88.4 R148, [R3+0x1800] ;  /* 0x001800000394783b */ /* 0x000fe20000000200 */
[C---:B--2---:R-:W-:Y:S05]  /*104c0*/  HMMA.16816.F32.BF16 R12, R128.reuse, R16, RZ ;  /* 0x00000010800c723c */ /* 0x044fea00000418ff */
[----:B------:R-:W-:Y:S03]  /*104d0*/  LDSM.16.M88.4 R156, [R3+0x3000] ;  /* 0x00300000039c783b */ /* 0x000fe60000000200 */
[C---:B------:R-:W-:Y:S08]  /*104e0*/  HMMA.16816.F32.BF16 R16, R128.reuse, R18, RZ ;  /* 0x000000128010723c */ /* 0x040ff000000418ff */
[C---:B---3--:R-:W-:Y:S08]  /*104f0*/  HMMA.16816.F32.BF16 R20, R128.reuse, R24, RZ ;  /* 0x000000188014723c */ /* 0x048ff000000418ff */
[C---:B------:R-:W-:Y:S08]  /*10500*/  HMMA.16816.F32.BF16 R24, R128.reuse, R26, RZ ;  /* 0x0000001a8018723c */ /* 0x040ff000000418ff */
[C---:B----4-:R-:W-:Y:S08]  /*10510*/  HMMA.16816.F32.BF16 R28, R128.reuse, R32, RZ ;  /* 0x00000020801c723c */ /* 0x050ff000000418ff */
[C---:B------:R-:W-:Y:S08]  /*10520*/  HMMA.16816.F32.BF16 R32, R128.reuse, R34, RZ ;  /* 0x000000228020723c */ /* 0x040ff000000418ff */
[C---:B-----5:R-:W-:Y:S08]  /*10530*/  HMMA.16816.F32.BF16 R36, R128.reuse, R40, RZ ;  /* 0x000000288024723c */ /* 0x060ff000000418ff */
[C---:B------:R-:W-:Y:S08]  /*10540*/  HMMA.16816.F32.BF16 R40, R128.reuse, R42, RZ ;  /* 0x0000002a8028723c */ /* 0x040ff000000418ff */
[C---:B------:R-:W-:Y:S08]  /*10550*/  HMMA.16816.F32.BF16 R44, R128.reuse, R48, RZ ;  /* 0x00000030802c723c */ /* 0x040ff000000418ff */
[C---:B------:R-:W-:Y:S08]  /*10560*/  HMMA.16816.F32.BF16 R48, R128.reuse, R50, RZ ;  /* 0x000000328030723c */ /* 0x040ff000000418ff */
[C---:B------:R-:W-:Y:S08]  /*10570*/  HMMA.16816.F32.BF16 R52, R128.reuse, R56, RZ ;  /* 0x000000388034723c */ /* 0x040ff000000418ff */
[----:B------:R-:W-:Y:S08]  /*10580*/  HMMA.16816.F32.BF16 R56, R128, R58, RZ ;  /* 0x0000003a8038723c */ /* 0x000ff000000418ff */
[C---:B-1----:R-:W-:Y:S07]  /*10590*/  HMMA.16816.F32.BF16 R4, R132.reuse, R136, R4 ;  /* 0x000000888404723c */ /* 0x042fee0000041804 */
[----:B------:R-:W-:Y:S01]  /*105a0*/  @!P2 IADD3.X R136, R251, R144, R251, P1, P0 ;  /* 0x00000090fb88a210 */ /* 0x000fe20000fe04fb */
[C---:B------:R-:W-:Y:S01]  /*105b0*/  HMMA.16816.F32.BF16 R8, R132.reuse, R138, R8 ;  /* 0x0000008a8408723c */ /* 0x040fe20000041808 */
[----:B------:R-:W1:Y:S03]  /*105c0*/  LDSM.16.M88.4 R144, [R3+0x1000] ;  /* 0x001000000390783b */ /* 0x000e660000000200 */
[----:B------:R-:W-:Y:S02]  /*105d0*/  @!P2 IADD3 R126, P0, R126, R240, RZ ;  /* 0x000000f07e7ea210 */ /* 0x000fe40007f1e0ff */
[----:B------:R-:W-:Y:S02]  /*105e0*/  LEA R170, P1, R152, c[0x0][0x1f8], 0x1 ;  /* 0x00007e0098aa7a11 */ /* 0x000fe400078208ff */
[C---:B------:R-:W-:Y:S04]  /*105f0*/  HMMA.16816.F32.BF16 R12, R132.reuse, R140, R12 ;  /* 0x0000008c840c723c */ /* 0x040fe8000004180c */
[----:B------:R-:W-:Y:S01]  /*10600*/  @!P2 IMAD.X R136, R136, 0x1, R237, P0 ;  /* 0x000000018888a824 */ /* 0x000fe200000e06ed */
[----:B------:R-:W-:Y:S02]  /*10610*/  @!P2 LEA R168, P0, R126, c[0x0][0x1f8], 0x1 ;  /* 0x00007e007ea8aa11 */ /* 0x000fe400078008ff */
[----:B------:R-:W-:Y:S01]  /*10620*/  LEA.HI.X R171, R152, c[0x0][0x1fc], R125, 0x1, P1 ;  /* 0x00007f0098ab7a11 */ /* 0x000fe200008f0c7d */
[C---:B------:R-:W-:Y:S01]  /*10630*/  HMMA.16816.F32.BF16 R16, R132.reuse, R142, R16 ;  /* 0x0000008e8410723c */ /* 0x040fe20000041810 */
[----:B------:R-:W-:Y:S03]  /*10640*/  LDSM.16.M88.4 R152, [R3+0x2800] ;  /* 0x002800000398783b */ /* 0x000fe60000000200 */
[----:B------:R-:W-:Y:S02]  /*10650*/  @!P2 LEA.HI.X R169, R126, c[0x0][0x1fc], R136, 0x1, P0 ;  /* 0x00007f007ea9aa11 */ /* 0x000fe400000f0c88 */
[-C--:B------:R-:W-:Y:S01]  /*10660*/  IADD3 R178, P0, R170, R245.reuse, RZ ;  /* 0x000000f5aab27210 */ /* 0x080fe20007f1e0ff */
[----:B------:R2:W3:Y:S05]  /*10670*/  LDSM.16.M88.4 R136, [R3+0x2000] ;  /* 0x002000000388783b */ /* 0x0004ea0000000200 */
[--C-:B------:R-:W-:Y:S01]  /*10680*/  IMAD.X R179, R171, 0x1, R246.reuse, P0 ;  /* 0x00000001abb37824 */ /* 0x100fe200000e06f6 */
[----:B------:R-:W-:Y:S01]  /*10690*/  @!PT LDS RZ, [RZ] ;  /* 0x00000000fffff984 */ /* 0x000fe20000000800 */
[----:B------:R-:W-:Y:S01]  /*106a0*/  @!PT LDS RZ, [RZ] ;  /* 0x00000000fffff984 */ /* 0x000fe20000000800 */
[----:B------:R-:W-:Y:S01]  /*106b0*/  @!PT LDS RZ, [RZ] ;  /* 0x00000000fffff984 */ /* 0x000fe20000000800 */
[----:B------:R4:W-:Y:S01]  /*106c0*/  LDGSTS.E.BYPASS.LTC128B.128 [R236+0x100], [R170.64], !P4 ;  /* 0x00100000aaec7fae */ /* 0x0009e2000e101d4a */
[----:B------:R-:W-:Y:S05]  /*106d0*/  IADD3 R176, P0, R178, R245, RZ ;  /* 0x000000f5b2b07210 */ /* 0x000fea0007f1e0ff */
[----:B------:R4:W-:Y:S01]  /*106e0*/  LDGSTS.E.BYPASS.LTC128B.128 [R236+0x3900], [R170.64+0x80], !P5 ;  /* 0x03900080aaec7fae */ /* 0x0009e2000e901d4a */
[----:B------:R-:W-:Y:S01]  /*106f0*/  IMAD.X R177, R179, 0x1, R246, P0 ;  /* 0x00000001b3b17824 */ /* 0x000fe200000e06f6 */
[----:B------:R-:W-:Y:S01]  /*10700*/  ISETP.GT.AND P0, PT, R244, R239, PT ;  /* 0x000000eff400720c */ /* 0x000fe20003f04270 */
[C---:B-1----:R-:W-:Y:S03]  /*10710*/  HMMA.16816.F32.BF16 R20, R132.reuse, R144, R20 ;  /* 0x000000908414723c */ /* 0x042fe60000041814 */
[----:B------:R1:W-:Y:S01]  /*10720*/  LDGSTS.E.BYPASS.LTC128B.128 [R236+0x1100], [R178.64], !P4 ;  /* 0x01100000b2ec7fae */ /* 0x0003e2000e101d4a */
[C---:B--2---:R-:W-:Y:S05]  /*10730*/  IADD3 R3, R203.reuse, 0x40, RZ ;  /* 0x00000040cb037810 */ /* 0x044fea0007ffe0ff */
[----:B------:R1:W-:Y:S01]  /*10740*/  LDGSTS.E.BYPASS.LTC128B.128 [R236+0x4900], [R178.64+0x80], !P5 ;  /* 0x04900080b2ec7fae */ /* 0x0003e2000e901d4a */
[C---:B------:R-:W-:Y:S03]  /*10750*/  HMMA.16816.F32.BF16 R24, R132.reuse, R146, R24 ;  /* 0x000000928418723c */ /* 0x040fe60000041818 */
[----:B------:R-:W-:Y:S02]  /*10760*/  @P3 IADD3 R3, R203, -0x40, RZ ;  /* 0xffffffc0cb033810 */ /* 0x000fe40007ffe0ff */
[----:B------:R1:W-:Y:S01]  /*10770*/  LDGSTS.E.BYPASS.LTC128B.128 [R236+0x2100], [R176.64], !P4 ;  /* 0x02100000b0ec7fae */ /* 0x0003e2000e101d4a */
[----:B------:R-:W-:Y:S02]  /*10780*/  @P0 LOP3.LUT R234, R234, 0x1, RZ, 0xfc, !PT ;  /* 0x00000001eaea0812 */ /* 0x000fe400078efcff */
[C---:B------:R-:W-:Y:S03]  /*10790*/  HMMA.16816.F32.BF16 R28, R132.reuse, R148, R28 ;  /* 0x00000094841c723c */ /* 0x040fe6000004181c */
[----:B------:R1:W-:Y:S05]  /*107a0*/  LDGSTS.E.BYPASS.LTC128B.128 [R236+0x5900], [R176.64+0x80], !P5 ;  /* 0x05900080b0ec7fae */ /* 0x0003ea000e901d4a */
[C---:B------:R-:W-:Y:S01]  /*107b0*/  HMMA.16816.F32.BF16 R32, R132.reuse, R150, R32 ;  /* 0x000000968420723c */ /* 0x040fe20000041820 */
[----:B------:R4:W-:Y:S06]  /*107c0*/  @!P2 LDGSTS.E.BYPASS.LTC128B.128 [R225+0x3100], [R168.64], !P4 ;  /* 0x03100000a8e1afae */ /* 0x0009ec000e101d4a */
[----:B------:R4:W-:Y:S01]  /*107d0*/  @!P2 LDGSTS.E.BYPASS.LTC128B.128 [R225+0x6900], [R168.64+0x80], !P5 ;  /* 0x06900080a8e1afae */ /* 0x0009e2000e901d4a */
[C---:B---3--:R-:W-:Y:S05]  /*107e0*/  HMMA.16816.F32.BF16 R36, R132.reuse, R136, R36 ;  /* 0x000000888424723c */ /* 0x048fea0000041824 */
[----:B------:R-:W2:Y:S03]  /*107f0*/  LDSM.16.M88.4 R140, [R3] ;  /* 0x00000000038c783b */ /* 0x000ea60000000200 */
[C---:B------:R-:W-:Y:S03]  /*10800*/  HMMA.16816.F32.BF16 R40, R132.reuse, R138, R40 ;  /* 0x0000008a8428723c */ /* 0x040fe60000041828 */
[----:B------:R-:W0:Y:S05]  /*10810*/  LDGDEPBAR ;  /* 0x00000000000079af */ /* 0x000e2a0000000000 */
[C---:B------:R-:W-:Y:S01]  /*10820*/  HMMA.16816.F32.BF16 R44, R132.reuse, R152, R44 ;  /* 0x00000098842c723c */ /* 0x040fe2000004182c */
[----:B------:R-:W3:Y:S06]  /*10830*/  LDSM.16.M88.4 R144, [R3+0x800] ;  /* 0x000800000390783b */ /* 0x000eec0000000200 */
[----:B------:R-:W5:Y:S01]  /*10840*/  LDSM.16.M88.4 R136, [R3+0x1000] ;  /* 0x001000000388783b */ /* 0x000f620000000200 */
[C---:B------:R-:W-:Y:S05]  /*10850*/  HMMA.16816.F32.BF16 R48, R132.reuse, R154, R48 ;  /* 0x0000009a8430723c */ /* 0x040fea0000041830 */
[----:B------:R-:W5:Y:S03]  /*10860*/  LDSM.16.M88.4 R148, [R3+0x1800] ;  /* 0x001800000394783b */ /* 0x000f660000000200 */
[C---:B------:R-:W-:Y:S03]  /*10870*/  HMMA.16816.F32.BF16 R52, R132.reuse, R156, R52 ;  /* 0x0000009c8434723c */ /* 0x040fe60000041834 */
[----:B------:R-:W5:Y:S05]  /*10880*/  LDSM.16.M88.4 R152, [R3+0x2000] ;  /* 0x002000000398783b */ /* 0x000f6a0000000200 */
[----:B------:R-:W-:Y:S01]  /*10890*/  HMMA.16816.F32.BF16 R56, R132, R158, R56 ;  /* 0x0000009e8438723c */ /* 0x000fe20000041838 */
[----:B------:R-:W-:Y:S06]  /*108a0*/  LDSM.16.M88.4 R156, [R205+-0x3800] ;  /* 0xffc80000cd9c783b */ /* 0x000fec0000000200 */
[----:B----4-:R-:W-:Y:S01]  /*108b0*/  LDSM.16.M88.4 R168, [R205+-0x3000] ;  /* 0xffd00000cda8783b */ /* 0x010fe20000000200 */
[C---:B--2---:R-:W-:Y:S05]  /*108c0*/  HMMA.16816.F32.BF16 R4, R160.reuse, R140, R4 ;  /* 0x0000008ca004723c */ /* 0x044fea0000041804 */
[----:B-1----:R-:W-:Y:S03]  /*108d0*/  LDSM.16.M88.4 R176, [R203+0x5000] ;  /* 0x00500000cbb0783b */ /* 0x002fe60000000200 */
[C---:B------:R-:W-:Y:S03]  /*108e0*/  HMMA.16816.F32.BF16 R8, R160.reuse, R142, R8 ;  /* 0x0000008ea008723c */ /* 0x040fe60000041808 */
[----:B------:R-:W1:Y:S05]  /*108f0*/  LDSM.16.M88.4 R140, [R3+0x2800] ;  /* 0x00280000038c783b */ /* 0x000e6a0000000200 */
[C---:B---3--:R-:W-:Y:S01]  /*10900*/  HMMA.16816.F32.BF16 R12, R160.reuse, R144, R12 ;  /* 0x00000090a00c723c */ /* 0x048fe2000004180c */
[----:B------:R-:W-:Y:S06]  /*10910*/  LDSM.16.M88.4 R188, [R3+0x5000] ;  /* 0x0050000003bc783b */ /* 0x000fec0000000200 */
[----:B------:R-:W-:Y:S01]  /*10920*/  LDSM.16.M88.4 R196, [R205+0x3000] ;  /* 0x00300000cdc4783b */ /* 0x000fe20000000200 */
[C---:B------:R-:W-:Y:S05]  /*10930*/  HMMA.16816.F32.BF16 R16, R160.reuse, R146, R16 ;  /* 0x00000092a010723c */ /* 0x040fea0000041810 */
[----:B------:R-:W2:Y:S03]  /*10940*/  LDSM.16.M88.4 R144, [R3+0x3000] ;  /* 0x003000000390783b */ /* 0x000ea60000000200 */
[C---:B-----5:R-:W-:Y:S08]  /*10950*/  HMMA.16816.F32.BF16 R20, R160.reuse, R136, R20 ;  /* 0x00000088a014723c */ /* 0x060ff00000041814 */
[C---:B------:R-:W-:Y:S01]  /*10960*/  HMMA.16816.F32.BF16 R24, R160.reuse, R138, R24 ;  /* 0x0000008aa018723c */ /* 0x040fe20000041818 */
[----:B------:R-:W3:Y:S07]  /*10970*/  LDSM.16.M88.4 R136, [R205+-0x2800] ;  /* 0xffd80000cd88783b */ /* 0x000eee0000000200 */
[C---:B------:R-:W-:Y:S08]  /*10980*/  HMMA.16816.F32.BF16 R28, R160.reuse, R148, R28 ;  /* 0x00000094a01c723c */ /* 0x040ff0000004181c */
[C---:B------:R-:W-:Y:S01]  /*10990*/  HMMA.16816.F32.BF16 R32, R160.reuse, R150, R32 ;  /* 0x00000096a020723c */ /* 0x040fe20000041820 */
[----:B------:R-:W4:Y:S07]  /*109a0*/  LDSM.16.M88.4 R148, [R205+-0x2000] ;  /* 0xffe00000cd94783b */ /* 0x000f2e0000000200 */
[C---:B------:R-:W-:Y:S08]  /*109b0*/  HMMA.16816.F32.BF16 R36, R160.reuse, R152, R36 ;  /* 0x00000098a024723c */ /* 0x040ff00000041824 */
[C---:B------:R-:W-:Y:S01]  /*109c0*/  HMMA.16816.F32.BF16 R40, R160.reuse, R154, R40 ;  /* 0x0000009aa028723c */ /* 0x040fe20000041828 */
[----:B------:R-:W-:Y:S07]  /*109d0*/  LDSM.16.M88.4 R152, [R205+-0x800] ;  /* 0xfff80000cd98783b */ /* 0x000fee0000000200 */
[C---:B-1----:R-:W-:Y:S08]  /*109e0*/  HMMA.16816.F32.BF16 R44, R160.reuse, R140, R44 ;  /* 0x0000008ca02c723c */ /* 0x042ff0000004182c */
[C---:B------:R-:W-:Y:S01]  /*109f0*/  HMMA.16816.F32.BF16 R48, R160.reuse, R142, R48 ;  /* 0x0000008ea030723c */ /* 0x040fe20000041830 */
[----:B------:R-:W1:Y:S07]  /*10a00*/  LDSM.16.M88.4 R140, [R205+-0x1800] ;  /* 0xffe80000cd8c783b */ /* 0x000e6e0000000200 */
[C---:B--2---:R-:W-:Y:S08]  /*10a10*/  HMMA.16816.F32.BF16 R52, R160.reuse, R144, R52 ;  /* 0x00000090a034723c */ /* 0x044ff00000041834 */
[----:B------:R-:W-:Y:S01]  /*10a20*/  HMMA.16816.F32.BF16 R56, R160, R146, R56 ;  /* 0x00000092a038723c */ /* 0x000fe20000041838 */
[----:B------:R-:W2:Y:S07]  /*10a30*/  LDSM.16.M88.4 R144, [R205+-0x1000] ;  /* 0xfff00000cd90783b */ /* 0x000eae0000000200 */
[C---:B------:R-:W-:Y:S08]  /*10a40*/  HMMA.16816.F32.BF16 R4, R164.reuse, R156, R4 ;  /* 0x0000009ca404723c */ /* 0x040ff00000041804 */
[C---:B------:R-:W-:Y:S01]  /*10a50*/  HMMA.16816.F32.BF16 R8, R164.reuse, R158, R8 ;  /* 0x0000009ea408723c */ /* 0x040fe20000041808 */
[----:B------:R-:W5:Y:S07]  /*10a60*/  LDSM.16.M88.4 R156, [R203+0x3800] ;  /* 0x00380000cb9c783b */ /* 0x000f6e0000000200 */
        /* <DEDUP_REMOVED lines=18> */
[C---:B-----5:R-:W-:Y:S08]  /*10b90*/  HMMA.16816.F32.BF16 R4, R172.reuse, R156, R4 ;  /* 0x0000009cac04723c */ /* 0x060ff00000041804 */
[C---:B------:R-:W-:Y:S01]  /*10ba0*/  HMMA.16816.F32.BF16 R8, R172.reuse, R158, R8 ;  /* 0x0000009eac08723c */ /* 0x040fe20000041808 */
[----:B------:R-:W-:Y:S07]  /*10bb0*/  LDSM.16.M88.4 R156, [R206+0x5800] ;  /* 0x00580000ce9c783b */ /* 0x000fee0000000200 */
[C---:B---3--:R-:W-:Y:S08]  /*10bc0*/  HMMA.16816.F32.BF16 R12, R172.reuse, R136, R12 ;  /* 0x00000088ac0c723c */ /* 0x048ff0000004180c */
[C---:B------:R-:W-:Y:S01]  /*10bd0*/  HMMA.16816.F32.BF16 R16, R172.reuse, R138, R16 ;  /* 0x0000008aac10723c */ /* 0x040fe20000041810 */
[----:B------:R-:W3:Y:S07]  /*10be0*/  LDSM.16.M88.4 R136, [R206+0x4000] ;  /* 0x00400000ce88783b */ /* 0x000eee0000000200 */
        /* <DEDUP_REMOVED lines=30> */
[C---:B--2---:R-:W-:Y:S08]  /*10dd0*/  HMMA.16816.F32.BF16 R44, R180.reuse, R144, R44 ;  /* 0x00000090b42c723c */ /* 0x044ff0000004182c */
[C---:B------:R-:W-:Y:S01]  /*10de0*/  HMMA.16816.F32.BF16 R48, R180.reuse, R146, R48 ;  /* 0x00000092b430723c */ /* 0x040fe20000041830 */
[----:B------:R2:W4:Y:S07]  /*10df0*/  LDSM.16.M88.4 R144, [R3+0x6000] ;  /* 0x006000000390783b */ /* 0x00052e0000000200 */
[C---:B------:R-:W-:Y:S08]  /*10e00*/  HMMA.16816.F32.BF16 R52, R180.reuse, R168, R52 ;  /* 0x000000a8b434723c */ /* 0x040ff00000041834 */
[----:B------:R-:W-:Y:S01]  /*10e10*/  HMMA.16816.F32.BF16 R56, R180, R170, R56 ;  /* 0x000000aab438723c */ /* 0x000fe20000041838 */
[----:B------:R-:W-:Y:S07]  /*10e20*/  LDSM.16.M88.4 R168, [R205+0x1800] ;  /* 0x00180000cda8783b */ /* 0x000fee0000000200 */
[C---:B------:R-:W-:Y:S05]  /*10e30*/  HMMA.16816.F32.BF16 R4, R184.reuse, R176, R4 ;  /* 0x000000b0b804723c */ /* 0x040fea0000041804 */
[----:B--2---:R-:W-:Y:S03]  /*10e40*/  IMAD.MOV.U32 R3, RZ, RZ, R0 ;  /* 0x000000ffff037224 */ /* 0x004fe600078e0000 */
[C---:B------:R-:W-:Y:S01]  /*10e50*/  HMMA.16816.F32.BF16 R8, R184.reuse, R178, R8 ;  /* 0x000000b2b808723c */ /* 0x040fe20000041808 */
[----:B------:R-:W-:Y:S07]  /*10e60*/  LDSM.16.M88.4 R176, [R205+0x2000] ;  /* 0x00200000cdb0783b */ /* 0x000fee0000000200 */
[C---:B-----5:R-:W-:Y:S08]  /*10e70*/  HMMA.16816.F32.BF16 R12, R184.reuse, R152, R12 ;  /* 0x00000098b80c723c */ /* 0x060ff0000004180c */
[C---:B------:R-:W-:Y:S01]  /*10e80*/  HMMA.16816.F32.BF16 R16, R184.reuse, R154, R16 ;  /* 0x0000009ab810723c */ /* 0x040fe20000041810 */
[----:B------:R-:W-:Y:S07]  /*10e90*/  LDSM.16.M88.4 R152, [R205+0x800] ;  /* 0x00080000cd98783b */ /* 0x000fee0000000200 */
[C---:B---3--:R-:W-:Y:S08]  /*10ea0*/  HMMA.16816.F32.BF16 R20, R184.reuse, R136, R20 ;  /* 0x00000088b814723c */ /* 0x048ff00000041814 */
[C---:B------:R-:W-:Y:S01]  /*10eb0*/  HMMA.16816.F32.BF16 R24, R184.reuse, R138, R24 ;  /* 0x0000008ab818723c */ /* 0x040fe20000041818 */
[----:B------:R-:W2:Y:S07]  /*10ec0*/  LDSM.16.M88.4 R136, [R205] ;  /* 0x00000000cd88783b */ /* 0x000eae0000000200 */
[C---:B------:R-:W-:Y:S08]  /*10ed0*/  HMMA.16816.F32.BF16 R28, R184.reuse, R188, R28 ;  /* 0x000000bcb81c723c */ /* 0x040ff0000004181c */
[C---:B------:R-:W-:Y:S01]  /*10ee0*/  HMMA.16816.F32.BF16 R32, R184.reuse, R190, R32 ;  /* 0x000000beb820723c */ /* 0x040fe20000041820 */
[----:B------:R-:W3:Y:S01]  /*10ef0*/  LDSM.16.M88.4 R188, [R205+0x2800] ;  /* 0x00280000cdbc783b */ /* 0x000ee20000000200 */
[----:B------:R-:W-:Y:S05]  /*10f00*/  DEPBAR.LE SB0, 0x0 ;  /* 0x000080000000791a */ /* 0x000fea0000000000 */
[----:B------:R-:W-:Y:S01]  /*10f10*/  BAR.SYNC.DEFER_BLOCKING 0x0 ;  /* 0x0000000000007b1d */ /* 0x000fe20000010000 */
[C---:B-1----:R-:W-:Y:S08]  /*10f20*/  HMMA.16816.F32.BF16 R36, R184.reuse, R140, R36 ;  /* 0x0000008cb824723c */ /* 0x042ff00000041824 */
[C---:B------:R-:W-:Y:S08]  /*10f30*/  HMMA.16816.F32.BF16 R40, R184.reuse, R142, R40 ;  /* 0x0000008eb828723c */ /* 0x040ff00000041828 */
[C---:B----4-:R-:W-:Y:S08]  /*10f40*/  HMMA.16816.F32.BF16 R44, R184.reuse, R144, R44 ;  /* 0x00000090b82c723c */ /* 0x050ff0000004182c */
[C---:B------:R-:W-:Y:S08]  /*10f50*/  HMMA.16816.F32.BF16 R48, R184.reuse, R146, R48 ;  /* 0x00000092b830723c */ /* 0x040ff00000041830 */
[C---:B------:R-:W-:Y:S08]  /*10f60*/  HMMA.16816.F32.BF16 R52, R184.reuse, R148, R52 ;  /* 0x00000094b834723c */ /* 0x040ff00000041834 */
[----:B------:R-:W-:Y:S08]  /*10f70*/  HMMA.16816.F32.BF16 R56, R184, R150, R56 ;  /* 0x00000096b838723c */ /* 0x000ff00000041838 */
        /* <DEDUP_REMOVED lines=12> */
[C---:B------:R-:W-:Y:S08]  /*11040*/  HMMA.16816.F32.BF16 R52, R192.reuse, R196, R52 ;  /* 0x000000c4c034723c */ /* 0x040ff00000041834 */
[----:B------:R-:W-:Y:S01]  /*11050*/  HMMA.16816.F32.BF16 R56, R192, R198, R56 ;  /* 0x000000c6c038723c */ /* 0x000fe20000041838 */
[----:B------:R-:W-:Y:S07]  /*11060*/  @!UPT UIADD3 URZ, URZ, URZ, URZ ;  /* 0x0000003f3f3ff290 */ /* 0x000fee000fffe03f */
[----:B------:R-:W-:-:S11]  /*11070*/  @!P0 BRA `(.L_x_1671) ;  /* 0x0000034000008947 */ /* 0x000fd60003800000 */
[----:B------:R-:W-:Y:S02]  /*11080*/  IADD3 R126, R244, -0x1, RZ ;  /* 0xfffffffff47e7810 */ /* 0x000fe40007ffe0ff */
[C---:B------:R-:W-:Y:S02]  /*11090*/  ISETP.GE.AND P2, PT, R221.reuse, 0x21, PT ;  /* 0x00000021dd00780c */ /* 0x040fe40003f46270 */
[----:B------:R-:W-:Y:S01]  /*110a0*/  SHF.R.S32.HI R125, RZ, 0x1f, R126 ;  /* 0x0000001fff7d7819 */ /* 0x000fe2000001147e */
[C---:B------:R-:W-:Y:S01]  /*110b0*/  IMAD.WIDE.U32 R140, R126.reuse, c[0x0][0x1e0], RZ ;  /* 0x000078007e8c7a25 */ /* 0x040fe200078e00ff */
[C---:B------:R-:W-:Y:S02]  /*110c0*/  ISETP.GE.AND P1, PT, R221.reuse, 0x41, PT ;  /* 0x00000041dd00780c */ /* 0x040fe40003f26270 */
[----:B------:R-:W-:Y:S01]  /*110d0*/  ISETP.GE.AND P3, PT, R221, 0x1, PT ;  /* 0x00000001dd00780c */ /* 0x000fe20003f66270 */
[----:B------:R-:W-:Y:S04]  /*110e0*/  IMAD R125, R125, c[0x0][0x1e0], RZ ;  /* 0x000078007d7d7a24 */ /* 0x000fe800078e02ff */
[----:B------:R-:W-:Y:S02]  /*110f0*/  IMAD R125, R126, c[0x0][0x1e4], R125 ;  /* 0x000079007e7d7a24 */ /* 0x000fe400078e027d */
[----:B------:R-:W-:Y:S02]  /*11100*/  @P2 IMAD.MOV.U32 R136, RZ, RZ, c[0x0][0x1e4] ;  /* 0x00007900ff882624 */ /* 0x000fe400078e00ff */
[----:B------:R-:W-:Y:S02]  /*11110*/  IMAD.IADD R126, R141, 0x1, R125 ;  /* 0x000000018d7e7824 */ /* 0x000fe400078e027d */
[----:B------:R-:W-:Y:S04]  /*11120*/  IMAD.WIDE.U32 R140, R140, 0x70, RZ ;  /* 0x000000708c8c7825 */ /* 0x000fe800078e00ff */
[----:B------:R-:W-:Y:S02]  /*11130*/  IMAD R126, R126, 0x70, RZ ;  /* 0x000000707e7e7824 */ /* 0x000fe400078e02ff */
[----:B------:R-:W-:Y:S02]  /*11140*/  @P2 IMAD.MOV.U32 R125, RZ, RZ, c[0x0][0x1e0] ;  /* 0x00007800ff7d2624 */ /* 0x000fe400078e00ff */
[----:B------:R-:W-:Y:S02]  /*11150*/  IMAD.IADD R141, R141, 0x1, R126 ;  /* 0x000000018d8d7824 */ /* 0x000fe400078e027e */
[----:B------:R-:W-:Y:S01]  /*11160*/  @P1 IMAD.MOV.U32 R138, RZ, RZ, c[0x0][0x1e4] ;  /* 0x00007900ff8a1624 */ /* 0x000fe200078e00ff */
[CC--:B------:R-:W-:Y:S04]  /*11170*/  @P2 LEA R137, P0, R125.reuse, R140.reuse, 0x5 ;  /* 0x0000008c7d892211 */ /* 0x0c0fe800078028ff */
[-C--:B------:R-:W-:Y:S01]  /*11180*/  @P2 LEA.HI.X R136, R125, R141.reuse, R136, 0x5, P0 ;  /* 0x0000008d7d882211 */ /* 0x080fe200000f2c88 */
[----:B------:R-:W-:Y:S05]  /*11190*/  @P1 IMAD.MOV.U32 R125, RZ, RZ, c[0x0][0x1e0] ;  /* 0x00007800ff7d1624 */ /* 0x000fea00078e00ff */
        /* <DEDUP_REMOVED lines=34> */
.L_x_1671:
[----:B------:R-:W-:Y:S05]  /*113c0*/  BSYNC B0 ;  /* 0x0000000000007941 */ /* 0x000fea0003800000 */
.L_x_1670:
[----:B-1----:R-:W-:Y:S01]  /*113d0*/  FMNMX.FTZ R137, R4, R0, !PT ;  /* 0x0000000004897209 */ /* 0x002fe20007810000 */
        /* <DEDUP_REMOVED lines=58> */
[----:B------:R-:W-:Y:S01]  /*11780*/  LOP3.LUT P0, RZ, R234, 0x1, RZ, 0xc0, !PT ;  /* 0x00000001eaff7812 */ /* 0x000fe2000780c0ff */
[----:B------:R-:W-:Y:S01]  /*11790*/  SHFL.BFLY PT, R125, R137, 0x2, 0x1f ;  /* 0x0c401f00897d7f89 */ /* 0x000fe200000e0000 */
[----:B------:R-:W-:Y:S07]  /*117a0*/  IADD3 R244, R244, -0x1, RZ ;  /* 0xfffffffff4f47810 */ /* 0x000fee0007ffe0ff */
[----:B------:R-:W1:Y:S02]  /*117b0*/  SHFL.BFLY PT, R0, R126, 0x2, 0x1f ;  /* 0x0c401f007e007f89 */ /* 0x000e6400000e0000 */
[----:B-1----:R-:W-:Y:S02]  /*117c0*/  FMNMX.FTZ R126, R126, R0, !PT ;  /* 0x000000007e7e7209 */ /* 0x002fe40007810000 */
[----:B------:R-:W-:Y:S04]  /*117d0*/  FMNMX.FTZ R137, R137, R125, !PT ;  /* 0x0000007d89897209 */ /* 0x000fe80007810000 */
[----:B------:R-:W1:Y:S08]  /*117e0*/  SHFL.BFLY PT, R125, R126, 0x1, 0x1f ;  /* 0x0c201f007e7d7f89 */ /* 0x000e7000000e0000 */
[----:B------:R-:W2:Y:S01]  /*117f0*/  SHFL.BFLY PT, R136, R137, 0x1, 0x1f ;  /* 0x0c201f0089887f89 */ /* 0x000ea200000e0000 */
[----:B-1----:R-:W-:Y:S05]  /*11800*/  FMNMX.FTZ R125, R126, R125, !PT ;  /* 0x0000007d7e7d7209 */ /* 0x002fea0007810000 */
[C---:B------:R-:W-:Y:S02]  /*11810*/  FMUL.FTZ R155, R125.reuse, c[0x0][0x2d0] ;  /* 0x0000b4007d9b7a20 */ /* 0x040fe40000410000 */
[----:B------:R-:W-:Y:S01]  /*11820*/  FADD.FTZ R2, -R125, R2 ;  /* 0x000000027d027221 */ /* 0x000fe20000010100 */
[----:B--2---:R-:W-:Y:S01]  /*11830*/  FMNMX.FTZ R0, R137, R136, !PT ;  /* 0x0000008889007209 */ /* 0x004fe20007810000 */
[--C-:B------:R-:W-:Y:S01]  /*11840*/  FFMA.FTZ R153, R10, c[0x0][0x2d0], -R155.reuse ;  /* 0x0000b4000a997a23 */ /* 0x100fe2000001089b */
[----:B------:R-:W1:Y:S01]  /*11850*/  LDSM.16.MT88.4 R136, [R202] ;  /* 0x00000000ca88783b */ /* 0x000e620000004200 */
[----:B------:R-:W-:Y:S02]  /*11860*/  FFMA.FTZ R154, R11, c[0x0][0x2d0], -R155 ;  /* 0x0000b4000b9a7a23 */ /* 0x000fe4000001089b */
[C---:B------:R-:W-:Y:S02]  /*11870*/  FMUL.FTZ R156, R0.reuse, c[0x0][0x2d0] ;  /* 0x0000b400009c7a20 */ /* 0x040fe40000410000 */
[----:B------:R-:W-:Y:S01]  /*11880*/  FADD.FTZ R3, -R0, R3 ;  /* 0x0000000300037221 */ /* 0x000fe20000010100 */
[----:B------:R-:W-:Y:S01]  /*11890*/  MUFU.EX2 R153, R153 ;  /* 0x0000009900997308 */ /* 0x000fe20000000800 */
[--C-:B------:R-:W-:Y:S02]  /*118a0*/  FFMA.FTZ R149, R8, c[0x0][0x2d0], -R156.reuse ;  /* 0x0000b40008957a23 */ /* 0x100fe4000001089c */
[--C-:B------:R-:W-:Y:S02]  /*118b0*/  FFMA.FTZ R150, R9, c[0x0][0x2d0], -R156.reuse ;  /* 0x0000b40009967a23 */ /* 0x100fe4000001089c */
[----:B------:R-:W-:Y:S02]  /*118c0*/  FMUL.FTZ R3, R3, c[0x0][0x2d0] ;  /* 0x0000b40003037a20 */ /* 0x000fe40000410000 */
[----:B------:R-:W-:Y:S02]  /*118d0*/  FMUL.FTZ R2, R2, c[0x0][0x2d0] ;  /* 0x0000b40002027a20 */ /* 0x000fe40000410000 */
        /* <DEDUP_REMOVED lines=10> */
[----:B------:R-:W-:Y:S01]  /*11980*/  LDSM.16.MT88.4 R20, [R201+0x4000] ;  /* 0x00400000c914783b */ /* 0x000fe20000004200 */
[--C-:B------:R-:W-:Y:S02]  /*11990*/  FFMA.FTZ R177, R24, c[0x0][0x2d0], -R156.reuse ;  /* 0x0000b40018b17a23 */ /* 0x100fe4000001089c */
[--C-:B------:R-:W-:Y:S02]  /*119a0*/  FFMA.FTZ R178, R25, c[0x0][0x2d0], -R156.reuse ;  /* 0x0000b40019b27a23 */ /* 0x100fe4000001089c */
[----:B------:R-:W3:Y:S01]  /*119b0*/  MUFU.EX2 R2, R2 ;  /* 0x0000000200027308 */ /* 0x000ee20000000800 */
[--C-:B------:R-:W-:Y:S02]  /*119c0*/  FFMA.FTZ R179, R26, c[0x0][0x2d0], -R155.reuse ;  /* 0x0000b4001ab37a23 */ /* 0x100fe4000001089b */
[--C-:B------:R-:W-:Y:S02]  /*119d0*/  FFMA.FTZ R188, R27, c[0x0][0x2d0], -R155.reuse ;  /* 0x0000b4001bbc7a23 */ /* 0x100fe4000001089b */
[----:B------:R-:W-:Y:S01]  /*119e0*/  LDSM.16.MT88.4 R24, [R201+0x1000] ;  /* 0x00100000c918783b */ /* 0x000fe20000004200 */
[--C-:B------:R-:W-:Y:S02]  /*119f0*/  FFMA.FTZ R189, R36, c[0x0][0x2d0], -R156.reuse ;  /* 0x0000b40024bd7a23 */ /* 0x100fe4000001089c */
[--C-:B------:R-:W-:Y:S02]  /*11a00*/  FFMA.FTZ R190, R37, c[0x0][0x2d0], -R156.reuse ;  /* 0x0000b40025be7a23 */ /* 0x100fe4000001089c */
[----:B------:R-:W-:Y:S01]  /*11a10*/  MUFU.EX2 R126, R126 ;  /* 0x0000007e007e7308 */ /* 0x000fe20000000800 */
[--C-:B------:R-:W-:Y:S02]  /*11a20*/  FFMA.FTZ R191, R38, c[0x0][0x2d0], -R155.reuse ;  /* 0x0000b40026bf7a23 */ /* 0x100fe4000001089b */
[--C-:B------:R-:W-:Y:S02]  /*11a30*/  FFMA.FTZ R196, R39, c[0x0][0x2d0], -R155.reuse ;  /* 0x0000b40027c47a23 */ /* 0x100fe4000001089b */
[C---:B--2---:R-:W-:Y:S01]  /*11a40*/  FMUL.FTZ R4, R3.reuse, R120 ;  /* 0x0000007803047220 */ /* 0x044fe20000410000 */
[----:B------:R-:W-:Y:S01]  /*11a50*/  LDSM.16.MT88.4 R36, [R127+0x5000] ;  /* 0x005000007f24783b */ /* 0x000fe20000004200 */
[C---:B------:R-:W-:Y:S02]  /*11a60*/  FMUL.FTZ R5, R3.reuse, R121 ;  /* 0x0000007903057220 */ /* 0x040fe40000410000 */
[C---:B------:R-:W-:Y:S01]  /*11a70*/  FMUL.FTZ R8, R3.reuse, R116 ;  /* 0x0000007403087220 */ /* 0x040fe20000410000 */
[----:B------:R-:W2:Y:S01]  /*11a80*/  MUFU.EX2 R148, R148 ;  /* 0x0000009400947308 */ /* 0x000ea20000000800 */
[C---:B------:R-:W-:Y:S02]  /*11a90*/  FMUL.FTZ R9, R3.reuse, R117 ;  /* 0x0000007503097220 */ /* 0x040fe40000410000 */
[C---:B------:R-:W-:Y:S02]  /*11aa0*/  FMUL.FTZ R60, R3.reuse, R60 ;  /* 0x0000003c033c7220 */ /* 0x040fe40000410000 */
[C---:B---3--:R-:W-:Y:S02]  /*11ab0*/  FMUL.FTZ R6, R2.reuse, R122 ;  /* 0x0000007a02067220 */ /* 0x048fe40000410000 */
[C---:B------:R-:W-:Y:S02]  /*11ac0*/  FMUL.FTZ R7, R2.reuse, R123 ;  /* 0x0000007b02077220 */ /* 0x040fe40000410000 */
[C---:B------:R-:W-:Y:S01]  /*11ad0*/  FMUL.FTZ R10, R2.reuse, R118 ;  /* 0x00000076020a7220 */ /* 0x040fe20000410000 */
[----:B------:R-:W3:Y:S01]  /*11ae0*/  MUFU.EX2 R150, R150 ;  /* 0x0000009600967308 */ /* 0x000ee20000000800 */
[C---:B------:R-:W-:Y:S02]  /*11af0*/  FMUL.FTZ R11, R2.reuse, R119 ;  /* 0x00000077020b7220 */ /* 0x040fe40000410000 */
[----:B------:R-:W4:Y:S01]  /*11b00*/  LDSM.16.MT88.4 R116, [R127] ;  /* 0x000000007f74783b */ /* 0x000f220000004200 */
[C---:B------:R-:W-:Y:S02]  /*11b10*/  FMUL.FTZ R61, R3.reuse, R61 ;  /* 0x0000003d033d7220 */ /* 0x040fe40000410000 */
[C---:B------:R-:W-:Y:S02]  /*11b20*/  FMUL.FTZ R62, R2.reuse, R62 ;  /* 0x0000003e023e7220 */ /* 0x040fe40000410000 */
[----:B------:R-:W-:Y:S02]  /*11b30*/  FMUL.FTZ R63, R2, R63 ;  /* 0x0000003f023f7220 */ /* 0x000fe40000410000 */
[----:B------:R-:W-:Y:S01]  /*11b40*/  MUFU.EX2 R151, R151 ;  /* 0x0000009700977308 */ /* 0x000fe20000000800 */
[C---:B------:R-:W-:Y:S02]  /*11b50*/  FMUL.FTZ R64, R3.reuse, R64 ;  /* 0x0000004003407220 */ /* 0x040fe40000410000 */
[C---:B------:R-:W-:Y:S01]  /*11b60*/  FMUL.FTZ R65, R3.reuse, R65 ;  /* 0x0000004103417220 */ /* 0x040fe20000410000 */
[----:B--2---:R-:W-:Y:S01]  /*11b70*/  F2FP.BF16.PACK_AB R120, R148, R126 ;  /* 0x0000007e9478723e */ /* 0x004fe200000010ff */
[C---:B------:R-:W-:Y:S02]  /*11b80*/  FMUL.FTZ R66, R2.reuse, R66 ;  /* 0x0000004202427220 */ /* 0x040fe40000410000 */
[C---:B------:R-:W-:Y:S02]  /*11b90*/  FMUL.FTZ R67, R2.reuse, R67 ;  /* 0x0000004302437220 */ /* 0x040fe40000410000 */
[C---:B------:R-:W-:Y:S01]  /*11ba0*/  FMUL.FTZ R68, R3.reuse, R68 ;  /* 0x0000004403447220 */ /* 0x040fe20000410000 */
[----:B------:R-:W2:Y:S01]  /*11bb0*/  MUFU.EX2 R152, R152 ;  /* 0x0000009800987308 */ /* 0x000ea20000000800 */
[C---:B------:R-:W-:Y:S02]  /*11bc0*/  FMUL.FTZ R69, R3.reuse, R69 ;  /* 0x0000004503457220 */ /* 0x040fe40000410000 */
[----:B------:R-:W-:Y:S01]  /*11bd0*/  FMUL.FTZ R70, R2, R70 ;  /* 0x0000004602467220 */ /* 0x000fe20000410000 */
[----:B---3--:R-:W-:Y:S01]  /*11be0*/  F2FP.BF16.PACK_AB R122, R150, R149 ;  /* 0x00000095967a723e */ /* 0x008fe200000010ff */
[C---:B------:R-:W-:Y:S02]  /*11bf0*/  FMUL.FTZ R71, R2.reuse, R71 ;  /* 0x0000004702477220 */ /* 0x040fe40000410000 */
[C---:B------:R-:W-:Y:S02]  /*11c00*/  FMUL.FTZ R72, R3.reuse, R72 ;  /* 0x0000004803487220 */ /* 0x040fe40000410000 */
[----:B------:R-:W-:Y:S01]  /*11c10*/  FMUL.FTZ R73, R3, R73 ;  /* 0x0000004903497220 */ /* 0x000fe20000410000 */
[----:B------:R-:W3:Y:S01]  /*11c20*/  MUFU.EX2 R154, R154 ;  /* 0x0000009a009a7308 */ /* 0x000ee20000000800 */
[C---:B------:R-:W-:Y:S02]  /*11c30*/  FMUL.FTZ R74, R2.reuse, R74 ;  /* 0x0000004a024a7220 */ /* 0x040fe40000410000 */
[----:B------:R-:W-:Y:S02]  /*11c40*/  FMUL.FTZ R75, R2, R75 ;  /* 0x0000004b024b7220 */ /* 0x000fe40000410000 */
[--C-:B------:R-:W-:Y:S02]  /*11c50*/  FFMA.FTZ R197, R40, c[0x0][0x2d0], -R156.reuse ;  /* 0x0000b40028c57a23 */ /* 0x100fe4000001089c */
[--C-:B------:R-:W-:Y:S02]  /*11c60*/  FFMA.FTZ R198, R41, c[0x0][0x2d0], -R156.reuse ;  /* 0x0000b40029c67a23 */ /* 0x100fe4000001089c */
[--C-:B------:R-:W-:Y:S01]  /*11c70*/  FFMA.FTZ R42, R42, c[0x0][0x2d0], -R155.reuse ;  /* 0x0000b4002a2a7a23 */ /* 0x100fe2000001089b */
[----:B------:R-:W-:Y:S01]  /*11c80*/  MUFU.EX2 R169, R169 ;  /* 0x000000a900a97308 */ /* 0x000fe20000000800 */
[--C-:B------:R-:W-:Y:S02]  /*11c90*/  FFMA.FTZ R199, R46, c[0x0][0x2d0], -R155.reuse ;  /* 0x0000b4002ec77a23 */ /* 0x100fe4000001089b */
[--C-:B------:R-:W-:Y:S01]  /*11ca0*/  FFMA.FTZ R47, R47, c[0x0][0x2d0], -R155.reuse ;  /* 0x0000b4002f2f7a23 */ /* 0x100fe2000001089b */
[----:B--2---:R-:W-:Y:S01]  /*11cb0*/  F2FP.BF16.PACK_AB R121, R152, R151 ;  /* 0x000000979879723e */ /* 0x004fe200000010ff */
[--C-:B------:R-:W-:Y:S02]  /*11cc0*/  FFMA.FTZ R48, R48, c[0x0][0x2d0], -R156.reuse ;  /* 0x0000b40030307a23 */ /* 0x100fe4000001089c */
[--C-:B------:R-:W-:Y:S02]  /*11cd0*/  FFMA.FTZ R49, R49, c[0x0][0x2d0], -R156.reuse ;  /* 0x0000b40031317a23 */ /* 0x100fe4000001089c */
[--C-:B------:R-:W-:Y:S01]  /*11ce0*/  FFMA.FTZ R50, R50, c[0x0][0x2d0], -R155.reuse ;  /* 0x0000b40032327a23 */ /* 0x100fe2000001089b */
[----:B------:R-:W-:Y:S01]  /*11cf0*/  MUFU.EX2 R170, R170 ;  /* 0x000000aa00aa7308 */ /* 0x000fe20000000800 */
[--C-:B------:R-:W-:Y:S02]  /*11d00*/  FFMA.FTZ R51, R51, c[0x0][0x2d0], -R155.reuse ;  /* 0x0000b40033337a23 */ /* 0x100fe4000001089b */
[C---:B------:R-:W-:Y:S01]  /*11d10*/  FMUL.FTZ R76, R3.reuse, R76 ;  /* 0x0000004c034c7220 */ /* 0x040fe20000410000 */
[----:B---3--:R-:W-:Y:S01]  /*11d20*/  F2FP.BF16.PACK_AB R123, R154, R153 ;  /* 0x000000999a7b723e */ /* 0x008fe200000010ff */
[C---:B------:R-:W-:Y:S02]  /*11d30*/  FMUL.FTZ R77, R3.reuse, R77 ;  /* 0x0000004d034d7220 */ /* 0x040fe40000410000 */
[C---:B------:R-:W-:Y:S02]  /*11d40*/  FMUL.FTZ R78, R2.reuse, R78 ;  /* 0x0000004e024e7220 */ /* 0x040fe40000410000 */
[C---:B------:R-:W-:Y:S01]  /*11d50*/  FMUL.FTZ R79, R2.reuse, R79 ;  /* 0x0000004f024f7220 */ /* 0x040fe20000410000 */
[----:B------:R-:W-:Y:S01]  /*11d60*/  MUFU.EX2 R171, R171 ;  /* 0x000000ab00ab7308 */ /* 0x000fe20000000800 */
[C---:B-1----:R-:W-:Y:S05]  /*11d70*/  HMMA.16816.F32.BF16 R4, R120.reuse, R136, R4 ;  /* 0x000000887804723c */ /* 0x042fea0000041804 */
[C---:B------:R-:W-:Y:S02]  /*11d80*/  FMUL.FTZ R80, R3.reuse, R80 ;  /* 0x0000005003507220 */ /* 0x040fe40000410000 */
[C---:B------:R-:W-:Y:S01]  /*11d90*/  FMUL.FTZ R81, R3.reuse, R81 ;  /* 0x0000005103517220 */ /* 0x040fe20000410000 */
[C---:B------:R-:W-:Y:S01]  /*11da0*/  HMMA.16816.F32.BF16 R8, R120.reuse, R138, R8 ;  /* 0x0000008a7808723c */ /* 0x040fe20000041808 */
[----:B------:R-:W1:Y:S01]  /*11db0*/  LDSM.16.MT88.4 R136, [R202+0x3800] ;  /* 0x00380000ca88783b */ /* 0x000e620000004200 */
        /* <DEDUP_REMOVED lines=8> */
[----:B------:R-:W2:Y:S03]  /*11e40*/  LDSM.16.MT88.4 R140, [R201+0x3800] ;  /* 0x00380000c98c783b */ /* 0x000ea60000004200 */
[C---:B------:R-:W-:Y:S02]  /*11e50*/  FMUL.FTZ R86, R2.reuse, R86 ;  /* 0x0000005602567220 */ /* 0x040fe40000410000 */
[C---:B------:R-:W-:Y:S01]  /*11e60*/  FMUL.FTZ R87, R2.reuse, R87 ;  /* 0x0000005702577220 */ /* 0x040fe20000410000 */
[----:B------:R-:W-:Y:S01]  /*11e70*/  MUFU.EX2 R178, R178 ;  /* 0x000000b200b27308 */ /* 0x000fe20000000800 */
[C---:B------:R-:W-:Y:S04]  /*11e80*/  HMMA.16816.F32.BF16 R68, R120.reuse, R144, R68 ;  /* 0x000000907844723c */ /* 0x040fe80000041844 */
[C---:B------:R-:W-:Y:S02]  /*11e90*/  FMUL.FTZ R88, R3.reuse, R88 ;  /* 0x0000005803587220 */ /* 0x040fe40000410000 */
[C---:B------:R-:W-:Y:S02]  /*11ea0*/  FMUL.FTZ R89, R3.reuse, R89 ;  /* 0x0000005903597220 */ /* 0x040fe40000410000 */
[C---:B------:R-:W-:Y:S01]  /*11eb0*/  HMMA.16816.F32.BF16 R72, R120.reuse, R146, R72 ;  /* 0x000000927848723c */ /* 0x040fe20000041848 */
[----:B------:R-:W-:Y:S03]  /*11ec0*/  MUFU.EX2 R179, R179 ;  /* 0x000000b300b37308 */ /* 0x000fe60000000800 */
[C---:B------:R-:W-:Y:S02]  /*11ed0*/  FMUL.FTZ R90, R2.reuse, R90 ;  /* 0x0000005a025a7220 */ /* 0x040fe40000410000 */
[----:B------:R-:W-:Y:S02]  /*11ee0*/  FMUL.FTZ R91, R2, R91 ;  /* 0x0000005b025b7220 */ /* 0x000fe40000410000 */
[C---:B----4-:R-:W-:Y:S03]  /*11ef0*/  HMMA.16816.F32.BF16 R76, R120.reuse, R116, R76 ;  /* 0x00000074784c723c */ /* 0x050fe6000004184c */
[----:B------:R-:W-:Y:S01]  /*11f00*/  MUFU.EX2 R188, R188 ;  /* 0x000000bc00bc7308 */ /* 0x000fe20000000800 */
[--C-:B------:R-:W-:Y:S02]  /*11f10*/  FFMA.FTZ R144, R12, c[0x0][0x2d0], -R156.reuse ;  /* 0x0000b4000c907a23 */ /* 0x100fe4000001089c */
[----:B------:R-:W-:Y:S02]  /*11f20*/  FMUL.FTZ R12, R3, R112 ;  /* 0x00000070030c7220 */ /* 0x000fe40000410000 */
[C---:B------:R-:W-:Y:S01]  /*11f30*/  HMMA.16816.F32.BF16 R80, R120.reuse, R118, R80 ;  /* 0x000000767850723c */ /* 0x040fe20000041850 */
[----:B------:R-:W3:Y:S03]  /*11f40*/  LDSM.16.MT88.4 R116, [R200+0x3800] ;  /* 0x00380000c874783b */ /* 0x000ee60000004200 */
[--C-:B------:R-:W-:Y:S01]  /*11f50*/  FFMA.FTZ R145, R13, c[0x0][0x2d0], -R156.reuse ;  /* 0x0000b4000d917a23 */ /* 0x100fe2000001089c */
[----:B------:R-:W-:Y:S01]  /*11f60*/  MUFU.EX2 R144, R144 ;  /* 0x0000009000907308 */ /* 0x000fe20000000800 */
[----:B------:R-:W-:Y:S02]  /*11f70*/  FMUL.FTZ R13, R3, R113 ;  /* 0x00000071030d7220 */ /* 0x000fe40000410000 */
[C---:B-1----:R-:W-:Y:S04]  /*11f80*/  HMMA.16816.F32.BF16 R84, R120.reuse, R136, R84 ;  /* 0x000000887854723c */ /* 0x042fe80000041854 */
[--C-:B------:R-:W-:Y:S02]  /*11f90*/  FFMA.FTZ R146, R14, c[0x0][0x2d0], -R155.reuse ;  /* 0x0000b4000e927a23 */ /* 0x100fe4000001089b */
[C---:B------:R-:W-:Y:S01]  /*11fa0*/  FMUL.FTZ R14, R2.reuse, R114 ;  /* 0x00000072020e7220 */ /* 0x040fe20000410000 */
[----:B------:R-:W1:Y:S01]  /*11fb0*/  MUFU.EX2 R145, R145 ;  /* 0x0000009100917308 */ /* 0x000e620000000800 */
[C---:B------:R-:W-:Y:S01]  /*11fc0*/  HMMA.16816.F32.BF16 R88, R120.reuse, R138, R88 ;  /* 0x0000008a7858723c */ /* 0x040fe20000041858 */
[----:B------:R-:W-:Y:S03]  /*11fd0*/  LDSM.16.MT88.4 R136, [R202+0x800] ;  /* 0x00080000ca88783b */ /* 0x000fe60000004200 */
[--C-:B------:R-:W-:Y:S02]  /*11fe0*/  FFMA.FTZ R147, R15, c[0x0][0x2d0], -R155.reuse ;  /* 0x0000b4000f937a23 */ /* 0x100fe4000001089b */
[C---:B------:R-:W-:Y:S02]  /*11ff0*/  FMUL.FTZ R15, R2.reuse, R115 ;  /* 0x00000073020f7220 */ /* 0x040fe40000410000 */
[C---:B------:R-:W-:Y:S01]  /*12000*/  FMUL.FTZ R92, R3.reuse, R92 ;  /* 0x0000005c035c7220 */ /* 0x040fe20000410000 */
[----:B------:R-:W4:Y:S01]  /*12010*/  LDSM.16.MT88.4 R112, [R127+0x3800] ;  /* 0x003800007f70783b */ /* 0x000f220000004200 */
[----:B------:R-:W-:Y:S02]  /*12020*/  MUFU.EX2 R146, R146 ;  /* 0x0000009200927308 */ /* 0x000fe40000000800 */
[C---:B------:R-:W-:Y:S01]  /*12030*/  FMUL.FTZ R93, R3.reuse, R93 ;  /* 0x0000005d035d7220 */ /* 0x040fe20000410000 */
[C---:B--2---:R-:W-:Y:S03]  /*12040*/  HMMA.16816.F32.BF16 R12, R120.reuse, R140, R12 ;  /* 0x0000008c780c723c */ /* 0x044fe6000004180c */
[C---:B------:R-:W-:Y:S02]  /*12050*/  FMUL.FTZ R94, R2.reuse, R94 ;  /* 0x0000005e025e7220 */ /* 0x040fe40000410000 */
[C---:B------:R-:W-:Y:S02]  /*12060*/  FMUL.FTZ R95, R2.reuse, R95 ;  /* 0x0000005f025f7220 */ /* 0x040fe40000410000 */
[C---:B------:R-:W-:Y:S01]  /*12070*/  FMUL.FTZ R96, R3.reuse, R96 ;  /* 0x0000006003607220 */ /* 0x040fe20000410000 */
[----:B------:R-:W2:Y:S01]  /*12080*/  MUFU.EX2 R147, R147 ;  /* 0x0000009300937308 */ /* 0x000ea20000000800 */
[----:B------:R-:W-:Y:S03]  /*12090*/  FMUL.FTZ R97, R3, R97 ;  /* 0x0000006103617220 */ /* 0x000fe60000410000 */
[C---:B------:R-:W-:Y:S01]  /*120a0*/  HMMA.16816.F32.BF16 R92, R120.reuse, R142, R92 ;  /* 0x0000008e785c723c */ /* 0x040fe2000004185c */
[----:B------:R-:W-:Y:S02]  /*120b0*/  LDSM.16.MT88.4 R140, [R127+0x4000] ;  /* 0x004000007f8c783b */ /* 0x000fe40000004200 */
[C---:B------:R-:W-:Y:S02]  /*120c0*/  FMUL.FTZ R98, R2.reuse, R98 ;  /* 0x0000006202627220 */ /* 0x040fe40000410000 */
[----:B------:R-:W-:Y:S01]  /*120d0*/  FMUL.FTZ R99, R2, R99 ;  /* 0x0000006302637220 */ /* 0x000fe20000410000 */
[----:B------:R-:W-:Y:S01]  /*120e0*/  MUFU.EX2 R189, R189 ;  /* 0x000000bd00bd7308 */ /* 0x000fe20000000800 */
[--C-:B------:R-:W-:Y:S02]  /*120f0*/  FFMA.FTZ R157, R16, c[0x0][0x2d0], -R156.reuse ;  /* 0x0000b400109d7a23 */ /* 0x100fe4000001089c */
[--C-:B------:R-:W-:Y:S03]  /*12100*/  FFMA.FTZ R158, R17, c[0x0][0x2d0], -R156.reuse ;  /* 0x0000b400119e7a23 */ /* 0x100fe6000001089c */
[C---:B---3--:R-:W-:Y:S03]  /*12110*/  HMMA.16816.F32.BF16 R96, R120.reuse, R116, R96 ;  /* 0x000000747860723c */ /* 0x048fe60000041860 */
[--C-:B------:R-:W-:Y:S01]  /*12120*/  FFMA.FTZ R159, R18, c[0x0][0x2d0], -R155.reuse ;  /* 0x0000b400129f7a23 */ /* 0x100fe2000001089b */
[----:B------:R-:W-:Y:S01]  /*12130*/  MUFU.EX2 R157, R157 ;  /* 0x0000009d009d7308 */ /* 0x000fe20000000800 */
[--C-:B------:R-:W-:Y:S02]  /*12140*/  FFMA.FTZ R168, R19, c[0x0][0x2d0], -R155.reuse ;  /* 0x0000b40013a87a23 */ /* 0x100fe4000001089b */
[C---:B------:R-:W-:Y:S02]  /*12150*/  FMUL.FTZ R100, R3.reuse, R100 ;  /* 0x0000006403647220 */ /* 0x040fe40000410000 */
[C---:B------:R-:W-:Y:S03]  /*12160*/  FMUL.FTZ R101, R3.reuse, R101 ;  /* 0x0000006503657220 */ /* 0x040fe60000410000 */
[C---:B------:R-:W-:Y:S02]  /*12170*/  FMUL.FTZ R102, R2.reuse, R102 ;  /* 0x0000006602667220 */ /* 0x040fe40000410000 */
[----:B------:R-:W3:Y:S01]  /*12180*/  MUFU.EX2 R158, R158 ;  /* 0x0000009e009e7308 */ /* 0x000ee20000000800 */
[C---:B------:R-:W-:Y:S02]  /*12190*/  FMUL.FTZ R103, R2.reuse, R103 ;  /* 0x0000006702677220 */ /* 0x040fe40000410000 */
[----:B------:R-:W-:Y:S01]  /*121a0*/  FMUL.FTZ R16, R3, R108 ;  /* 0x0000006c03107220 */ /* 0x000fe20000410000 */
[----:B-1----:R-:W-:Y:S01]  /*121b0*/  F2FP.BF16.PACK_AB R108, R145, R144 ;  /* 0x00000090916c723e */ /* 0x002fe200000010ff */
[----:B------:R-:W-:Y:S01]  /*121c0*/  FMUL.FTZ R17, R3, R109 ;  /* 0x0000006d03117220 */ /* 0x000fe20000410000 */
[----:B--2---:R-:W-:Y:S01]  /*121d0*/  F2FP.BF16.PACK_AB R109, R147, R146 ;  /* 0x00000092936d723e */ /* 0x004fe200000010ff */
[C---:B------:R-:W-:Y:S01]  /*121e0*/  FMUL.FTZ R18, R2.reuse, R110 ;  /* 0x0000006e02127220 */ /* 0x040fe20000410000 */
[C---:B------:R-:W-:Y:S01]  /*121f0*/  HMMA.16816.F32.BF16 R100, R120.reuse, R118, R100 ;  /* 0x000000767864723c */ /* 0x040fe20000041864 */
[----:B------:R-:W1:Y:S01]  /*12200*/  LDSM.16.MT88.4 R116, [R201+0x800] ;  /* 0x00080000c974783b */ /* 0x000e620000004200 */
[----:B------:R-:W-:Y:S01]  /*12210*/  MUFU.EX2 R159, R159 ;  /* 0x0000009f009f7308 */ /* 0x000fe20000000800 */
[C---:B------:R-:W-:Y:S02]  /*12220*/  FMUL.FTZ R19, R2.reuse, R111 ;  /* 0x0000006f02137220 */ /* 0x040fe40000410000 */
[C---:B------:R-:W-:Y:S02]  /*12230*/  FMUL.FTZ R104, R3.reuse, R104 ;  /* 0x0000006803687220 */ /* 0x040fe40000410000 */
[----:B------:R-:W-:Y:S02]  /*12240*/  FMUL.FTZ R105, R3, R105 ;  /* 0x0000006903697220 */ /* 0x000fe40000410000 */
[C---:B------:R-:W-:Y:S01]  /*12250*/  FMUL.FTZ R106, R2.reuse, R106 ;  /* 0x0000006a026a7220 */ /* 0x040fe20000410000 */
[C---:B----4-:R-:W-:Y:S02]  /*12260*/  HMMA.16816.F32.BF16 R16, R120.reuse, R112, R16 ;  /* 0x000000707810723c */ /* 0x050fe40000041810 */
[----:B------:R-:W2:Y:S01]  /*12270*/  MUFU.EX2 R168, R168 ;  /* 0x000000a800a87308 */ /* 0x000ea20000000800 */
[----:B------:R-:W-:Y:S02]  /*12280*/  FMUL.FTZ R107, R2, R107 ;  /* 0x0000006b026b7220 */ /* 0x000fe40000410000 */
[--C-:B------:R-:W-:Y:S01]  /*12290*/  FFMA.FTZ R52, R52, c[0x0][0x2d0], -R156.reuse ;  /* 0x0000b40034347a23 */ /* 0x100fe2000001089c */
[----:B---3--:R-:W-:Y:S01]  /*122a0*/  F2FP.BF16.PACK_AB R110, R158, R157 ;  /* 0x0000009d9e6e723e */ /* 0x008fe200000010ff */
[--C-:B------:R-:W-:Y:S02]  /*122b0*/  FFMA.FTZ R53, R53, c[0x0][0x2d0], -R156.reuse ;  /* 0x0000b40035357a23 */ /* 0x100fe4000001089c */
[----:B------:R-:W-:Y:S01]  /*122c0*/  FFMA.FTZ R56, R56, c[0x0][0x2d0], -R156 ;  /* 0x0000b40038387a23 */ /* 0x000fe2000001089c */
[----:B------:R-:W-:Y:S01]  /*122d0*/  HMMA.16816.F32.BF16 R104, R120, R114, R104 ;  /* 0x000000727868723c */ /* 0x000fe20000041868 */
[----:B------:R-:W3:Y:S01]  /*122e0*/  LDSM.16.MT88.4 R112, [R200+0x800] ;  /* 0x00080000c870783b */ /* 0x000ee20000004200 */
[----:B------:R-:W-:Y:S01]  /*122f0*/  MUFU.EX2 R190, R190 ;  /* 0x000000be00be7308 */ /* 0x000fe20000000800 */
[--C-:B------:R-:W-:Y:S02]  /*12300*/  FFMA.FTZ R54, R54, c[0x0][0x2d0], -R155.reuse ;  /* 0x0000b40036367a23 */ /* 0x100fe4000001089b */
[----:B------:R-:W-:Y:S02]  /*12310*/  FFMA.FTZ R55, R55, c[0x0][0x2d0], -R155 ;  /* 0x0000b40037377a23 */ /* 0x000fe4000001089b */
[----:B------:R-:W-:Y:S02]  /*12320*/  FFMA.FTZ R126, R3, R252, R126 ;  /* 0x000000fc037e7223 */ /* 0x000fe4000001007e */
[----:B------:R-:W4:Y:S03]  /*12330*/  LDSM.16.MT88.4 R120, [R127+0x800] ;  /* 0x000800007f78783b */ /* 0x000f260000004200 */
[----:B------:R-:W-:Y:S01]  /*12340*/  MUFU.EX2 R191, R191 ;  /* 0x000000bf00bf7308 */ /* 0x000fe20000000800 */
[----:B------:R-:W-:Y:S02]  /*12350*/  FFMA.FTZ R151, R2, R247, R151 ;  /* 0x000000f702977223 */ /* 0x000fe40000010097 */
[----:B------:R-:W-:Y:S01]  /*12360*/  FADD.FTZ R126, R148, R126 ;  /* 0x0000007e947e7221 */ /* 0x000fe20000010000 */
[----:B--2---:R-:W-:Y:S01]  /*12370*/  F2FP.BF16.PACK_AB R111, R168, R159 ;  /* 0x0000009fa86f723e */ /* 0x004fe200000010ff */
[----:B------:R-:W-:Y:S02]  /*12380*/  FADD.FTZ R151, R152, R151 ;  /* 0x0000009798977221 */ /* 0x000fe40000010000 */
[----:B------:R-:W-:Y:S02]  /*12390*/  FADD.FTZ R126, R149, R126 ;  /* 0x0000007e957e7221 */ /* 0x000fe40000010000 */
[----:B------:R-:W-:Y:S01]  /*123a0*/  FADD.FTZ R151, R153, R151 ;  /* 0x0000009799977221 */ /* 0x000fe20000010000 */
[----:B------:R-:W-:Y:S01]  /*123b0*/  MUFU.EX2 R196, R196 ;  /* 0x000000c400c47308 */ /* 0x000fe20000000800 */
[C---:B------:R-:W-:Y:S05]  /*123c0*/  HMMA.16816.F32.BF16 R4, R108.reuse, R136, R4 ;  /* 0x000000886c04723c */ /* 0x040fea0000041804 */
[----:B------:R-:W-:Y:S02]  /*123d0*/  FADD.FTZ R150, R150, R126 ;  /* 0x0000007e96967221 */ /* 0x000fe40000010000 */
[----:B------:R-:W-:Y:S01]  /*123e0*/  FADD.FTZ R154, R154, R151 ;  /* 0x000000979a9a7221 */ /* 0x000fe20000010000 */
[C---:B------:R-:W-:Y:S01]  /*123f0*/  HMMA.16816.F32.BF16 R8, R108.reuse, R138, R8 ;  /* 0x0000008a6c08723c */ /* 0x040fe20000041808 */
[----:B------:R-:W2:Y:S01]  /*12400*/  LDSM.16.MT88.4 R136, [R202+0x4000] ;  /* 0x00400000ca88783b */ /* 0x000ea20000004200 */
[----:B------:R-:W-:Y:S02]  /*12410*/  MUFU.EX2 R197, R197 ;  /* 0x000000c500c57308 */ /* 0x000fe40000000800 */
[----:B------:R-:W-:Y:S02]  /*12420*/  FADD.FTZ R150, R144, R150 ;  /* 0x0000009690967221 */ /* 0x000fe40000010000 */
[----:B------:R-:W-:Y:S02]  /*12430*/  FADD.FTZ R154, R146, R154 ;  /* 0x0000009a929a7221 */ /* 0x000fe40000010000 */
[C---:B-1----:R-:W-:Y:S04]  /*12440*/  HMMA.16816.F32.BF16 R60, R108.reuse, R116, R60 ;  /* 0x000000746c3c723c */ /* 0x042fe8000004183c */
[----:B------:R-:W-:Y:S01]  /*12450*/  MUFU.EX2 R198, R198 ;  /* 0x000000c600c67308 */ /* 0x000fe20000000800 */
[----:B------:R-:W-:Y:S02]  /*12460*/  FADD.FTZ R145, R145, R150 ;  /* 0x0000009691917221 */ /* 0x000fe40000010000 */
[----:B------:R-:W-:Y:S01]  /*12470*/  FADD.FTZ R147, R147, R154 ;  /* 0x0000009a93937221 */ /* 0x000fe20000010000 */
[C---:B------:R-:W-:Y:S01]  /*12480*/  HMMA.16816.F32.BF16 R64, R108.reuse, R118, R64 ;  /* 0x000000766c40723c */ /* 0x040fe20000041840 */
[----:B------:R-:W1:Y:S03]  /*12490*/  LDSM.16.MT88.4 R116, [R200+0x4000] ;  /* 0x00400000c874783b */ /* 0x000e660000004200 */
[----:B------:R-:W-:Y:S02]  /*124a0*/  FADD.FTZ R145, R157, R145 ;  /* 0x000000919d917221 */ /* 0x000fe40000010000 */
[----:B------:R-:W-:Y:S01]  /*124b0*/  MUFU.EX2 R199, R199 ;  /* 0x000000c700c77308 */ /* 0x000fe20000000800 */
[----:B------:R-:W-:Y:S01]  /*124c0*/  FADD.FTZ R147, R159, R147 ;  /* 0x000000939f937221 */ /* 0x000fe20000010000 */
[C---:B---3--:R-:W-:Y:S04]  /*124d0*/  HMMA.16816.F32.BF16 R68, R108.reuse, R112, R68 ;  /* 0x000000706c44723c */ /* 0x048fe80000041844 */
[----:B------:R-:W-:Y:S02]  /*124e0*/  FADD.FTZ R158, R158, R145 ;  /* 0x000000919e9e7221 */ /* 0x000fe40000010000 */
[----:B------:R-:W-:Y:S02]  /*124f0*/  FADD.FTZ R168, R168, R147 ;  /* 0x00000093a8a87221 */ /* 0x000fe40000010000 */
[C---:B------:R-:W-:Y:S01]  /*12500*/  HMMA.16816.F32.BF16 R72, R108.reuse, R114, R72 ;  /* 0x000000726c48723c */ /* 0x040fe20000041848 */
[----:B------:R-:W3:Y:S01]  /*12510*/  LDSM.16.MT88.4 R112, [R202+0x1000] ;  /* 0x00100000ca70783b */ /* 0x000ee20000004200 */
[----:B------:R-:W-:Y:S02]  /*12520*/  MUFU.EX2 R52, R52 ;  /* 0x0000003400347308 */ /* 0x000fe40000000800 */
[----:B------:R-:W-:Y:S02]  /*12530*/  FADD.FTZ R158, R169, R158 ;  /* 0x0000009ea99e7221 */ /* 0x000fe40000010000 */
[----:B------:R-:W-:Y:S02]  /*12540*/  FADD.FTZ R168, R171, R168 ;  /* 0x000000a8aba87221 */ /* 0x000fe40000010000 */
[C---:B----4-:R-:W-:Y:S04]  /*12550*/  HMMA.16816.F32.BF16 R76, R108.reuse, R120, R76 ;  /* 0x000000786c4c723c */ /* 0x050fe8000004184c */
[----:B------:R-:W-:Y:S04]  /*12560*/  MUFU.EX2 R53, R53 ;  /* 0x0000003500357308 */ /* 0x000fe80000000800 */
[C---:B------:R-:W-:Y:S01]  /*12570*/  HMMA.16816.F32.BF16 R80, R108.reuse, R122, R80 ;  /* 0x0000007a6c50723c */ /* 0x040fe20000041850 */
[----:B------:R-:W-:Y:S05]  /*12580*/  LDSM.16.MT88.4 R120, [R127+0x4800] ;  /* 0x004800007f78783b */ /* 0x000fea0000004200 */
[----:B------:R-:W-:Y:S02]  /*12590*/  MUFU.EX2 R54, R54 ;  /* 0x0000003600367308 */ /* 0x000fe40000000800 */
[C---:B--2---:R-:W-:Y:S07]  /*125a0*/  HMMA.16816.F32.BF16 R84, R108.reuse, R136, R84 ;  /* 0x000000886c54723c */ /* 0x044fee0000041854 */
[--C-:B------:R-:W-:Y:S01]  /*125b0*/  FFMA.FTZ R136, R28, c[0x0][0x2d0], -R156.reuse ;  /* 0x0000b4001c887a23 */ /* 0x100fe2000001089c */
[C---:B------:R-:W-:Y:S01]  /*125c0*/  HMMA.16816.F32.BF16 R88, R108.reuse, R138, R88 ;  /* 0x0000008a6c58723c */ /* 0x040fe20000041858 */
[----:B------:R-:W-:Y:S03]  /*125d0*/  MUFU.EX2 R55, R55 ;  /* 0x0000003700377308 */ /* 0x000fe60000000800 */
[----:B------:R-:W-:Y:S03]  /*125e0*/  FFMA.FTZ R137, R29, c[0x0][0x2d0], -R156 ;  /* 0x0000b4001d897a23 */ /* 0x000fe6000001089c */
[--C-:B------:R-:W-:Y:S01]  /*125f0*/  FFMA.FTZ R138, R30, c[0x0][0x2d0], -R155.reuse ;  /* 0x0000b4001e8a7a23 */ /* 0x100fe2000001089b */
[C---:B------:R-:W-:Y:S03]  /*12600*/  HMMA.16816.F32.BF16 R12, R108.reuse, R20, R12 ;  /* 0x000000146c0c723c */ /* 0x040fe6000004180c */
[----:B------:R-:W2:Y:S01]  /*12610*/  MUFU.EX2 R136, R136 ;  /* 0x0000008800887308 */ /* 0x000ea20000000800 */
[--C-:B------:R-:W-:Y:S02]  /*12620*/  FFMA.FTZ R139, R31, c[0x0][0x2d0], -R155.reuse ;  /* 0x0000b4001f8b7a23 */ /* 0x100fe4000001089b */
[----:B------:R-:W-:Y:S01]  /*12630*/  LDSM.16.MT88.4 R28, [R201+0x4800] ;  /* 0x00480000c91c783b */ /* 0x000fe20000004200 */
[----:B------:R-:W-:Y:S01]  /*12640*/  F2FP.BF16.PACK_AB R20, R170, R169 ;  /* 0x000000a9aa14723e */ /* 0x000fe200000010ff */
[C---:B------:R-:W-:Y:S04]  /*12650*/  HMMA.16816.F32.BF16 R92, R108.reuse, R22, R92 ;  /* 0x000000166c5c723c */ /* 0x040fe8000004185c */
[----:B------:R-:W-:Y:S01]  /*12660*/  F2FP.BF16.PACK_AB R21, R176, R171 ;  /* 0x000000abb015723e */ /* 0x000fe200000010ff */
[----:B------:R-:W-:Y:S01]  /*12670*/  MUFU.EX2 R137, R137 ;  /* 0x0000008900897308 */ /* 0x000fe20000000800 */
[----:B------:R-:W-:Y:S01]  /*12680*/  FADD.FTZ R170, R170, R158 ;  /* 0x0000009eaaaa7221 */ /* 0x000fe20000010000 */
[----:B------:R-:W-:Y:S01]  /*12690*/  F2FP.BF16.PACK_AB R22, R178, R177 ;  /* 0x000000b1b216723e */ /* 0x000fe200000010ff */
[C---:B-1----:R-:W-:Y:S04]  /*126a0*/  HMMA.16816.F32.BF16 R96, R108.reuse, R116, R96 ;  /* 0x000000746c60723c */ /* 0x042fe80000041860 */
[----:B------:R-:W-:Y:S01]  /*126b0*/  F2FP.BF16.PACK_AB R23, R188, R179 ;  /* 0x000000b3bc17723e */ /* 0x000fe200000010ff */
[----:B------:R-:W-:Y:S02]  /*126c0*/  FADD.FTZ R176, R176, R168 ;  /* 0x000000a8b0b07221 */ /* 0x000fe40000010000 */
[----:B------:R-:W1:Y:S01]  /*126d0*/  MUFU.EX2 R138, R138 ;  /* 0x0000008a008a7308 */ /* 0x000e620000000800 */
[C---:B------:R-:W-:Y:S01]  /*126e0*/  HMMA.16816.F32.BF16 R100, R108.reuse, R118, R100 ;  /* 0x000000766c64723c */ /* 0x040fe20000041864 */
[----:B------:R-:W-:Y:S03]  /*126f0*/  LDSM.16.MT88.4 R116, [R127+0x1000] ;  /* 0x001000007f74783b */ /* 0x000fe60000004200 */
[----:B------:R-:W-:Y:S02]  /*12700*/  FADD.FTZ R170, R177, R170 ;  /* 0x000000aab1aa7221 */ /* 0x000fe40000010000 */
[----:B------:R-:W-:Y:S02]  /*12710*/  FADD.FTZ R176, R179, R176 ;  /* 0x000000b0b3b07221 */ /* 0x000fe40000010000 */
[C---:B------:R-:W-:Y:S01]  /*12720*/  HMMA.16816.F32.BF16 R16, R108.reuse, R140, R16 ;  /* 0x0000008c6c10723c */ /* 0x040fe20000041810 */
[----:B------:R-:W4:Y:S03]  /*12730*/  MUFU.EX2 R139, R139 ;  /* 0x0000008b008b7308 */ /* 0x000f260000000800 */
[----:B------:R-:W-:Y:S02]  /*12740*/  FADD.FTZ R178, R178, R170 ;  /* 0x000000aab2b27221 */ /* 0x000fe40000010000 */
[----:B------:R-:W-:Y:S02]  /*12750*/  FADD.FTZ R188, R188, R176 ;  /* 0x000000b0bcbc7221 */ /* 0x000fe40000010000 */
[----:B------:R-:W-:Y:S01]  /*12760*/  HMMA.16816.F32.BF16 R104, R108, R142, R104 ;  /* 0x0000008e6c68723c */ /* 0x000fe20000041868 */
[----:B------:R-:W5:Y:S02]  /*12770*/  LDSM.16.MT88.4 R108, [R200+0x1000] ;  /* 0x00100000c86c783b */ /* 0x000f640000004200 */
[----:B------:R-:W-:Y:S01]  /*12780*/  MUFU.EX2 R56, R56 ;  /* 0x0000003800387308 */ /* 0x000fe20000000800 */
[--C-:B------:R-:W-:Y:S02]  /*12790*/  FFMA.FTZ R140, R32, c[0x0][0x2d0], -R156.reuse ;  /* 0x0000b400208c7a23 */ /* 0x100fe4000001089c */
[----:B------:R-:W-:Y:S02]  /*127a0*/  FFMA.FTZ R141, R33, c[0x0][0x2d0], -R156 ;  /* 0x0000b400218d7a23 */ /* 0x000fe4000001089c */
[C---:B---3--:R-:W-:Y:S05]  /*127b0*/  HMMA.16816.F32.BF16 R4, R20.reuse, R112, R4 ;  /* 0x000000701404723c */ /* 0x048fea0000041804 */
[--C-:B------:R-:W-:Y:S01]  /*127c0*/  FFMA.FTZ R142, R34, c[0x0][0x2d0], -R155.reuse ;  /* 0x0000b400228e7a23 */ /* 0x100fe2000001089b */
[----:B------:R-:W-:Y:S01]  /*127d0*/  MUFU.EX2 R140, R140 ;  /* 0x0000008c008c7308 */ /* 0x000fe20000000800 */
[----:B------:R-:W-:Y:S01]  /*127e0*/  FFMA.FTZ R143, R35, c[0x0][0x2d0], -R155 ;  /* 0x0000b400238f7a23 */ /* 0x000fe2000001089b */
[C---:B------:R-:W-:Y:S01]  /*127f0*/  HMMA.16816.F32.BF16 R8, R20.reuse, R114, R8 ;  /* 0x000000721408723c */ /* 0x040fe20000041808 */
[----:B------:R-:W-:Y:S03]  /*12800*/  LDSM.16.MT88.4 R112, [R200+0x4800] ;  /* 0x00480000c870783b */ /* 0x000fe60000004200 */
[----:B--2---:R-:W-:Y:S02]  /*12810*/  FADD.FTZ R178, R136, R178 ;  /* 0x000000b288b27221 */ /* 0x004fe40000010000 */
[----:B-1----:R-:W-:Y:S02]  /*12820*/  FADD.FTZ R188, R138, R188 ;  /* 0x000000bc8abc7221 */ /* 0x002fe40000010000 */
[C---:B------:R-:W-:Y:S01]  /*12830*/  HMMA.16816.F32.BF16 R60, R20.reuse, R24, R60 ;  /* 0x00000018143c723c */ /* 0x040fe2000004183c */
[----:B------:R-:W-:Y:S01]  /*12840*/  LDSM.16.MT88.4 R32, [R201+0x1800] ;  /* 0x00180000c920783b */ /* 0x000fe20000004200 */
[----:B------:R-:W1:Y:S06]  /*12850*/  MUFU.EX2 R141, R141 ;  /* 0x0000008d008d7308 */ /* 0x000e6c0000000800 */
[C---:B------:R-:W-:Y:S01]  /*12860*/  HMMA.16816.F32.BF16 R64, R20.reuse, R26, R64 ;  /* 0x0000001a1440723c */ /* 0x040fe20000041840 */
[----:B------:R-:W2:Y:S03]  /*12870*/  LDSM.16.MT88.4 R24, [R202+0x4800] ;  /* 0x00480000ca18783b */ /* 0x000ea60000004200 */
[----:B------:R-:W-:Y:S04]  /*12880*/  MUFU.EX2 R142, R142 ;  /* 0x0000008e008e7308 */ /* 0x000fe80000000800 */
[C---:B-----5:R-:W-:Y:S06]  /*12890*/  HMMA.16816.F32.BF16 R68, R20.reuse, R108, R68 ;  /* 0x0000006c1444723c */ /* 0x060fec0000041844 */
[----:B------:R-:W3:Y:S02]  /*128a0*/  MUFU.EX2 R143, R143 ;  /* 0x0000008f008f7308 */ /* 0x000ee40000000800 */
[C---:B------:R-:W-:Y:S01]  /*128b0*/  HMMA.16816.F32.BF16 R72, R20.reuse, R110, R72 ;  /* 0x0000006e1448723c */ /* 0x040fe20000041848 */
[----:B------:R-:W5:Y:S07]  /*128c0*/  LDSM.16.MT88.4 R108, [R202+0x1800] ;  /* 0x00180000ca6c783b */ /* 0x000f6e0000004200 */
[C---:B------:R-:W-:Y:S01]  /*128d0*/  HMMA.16816.F32.BF16 R76, R20.reuse, R116, R76 ;  /* 0x00000074144c723c */ /* 0x040fe2000004184c */
[----:B------:R-:W1:Y:S07]  /*128e0*/  MUFU.EX2 R117, R51 ;  /* 0x0000003300757308 */ /* 0x000e6e0000000800 */
[C---:B------:R-:W-:Y:S08]  /*128f0*/  HMMA.16816.F32.BF16 R80, R20.reuse, R118, R80 ;  /* 0x000000761450723c */ /* 0x040ff00000041850 */
[C---:B--2---:R-:W-:Y:S08]  /*12900*/  HMMA.16816.F32.BF16 R84, R20.reuse, R24, R84 ;  /* 0x000000181454723c */ /* 0x044ff00000041854 */
[C---:B------:R-:W-:Y:S01]  /*12910*/  HMMA.16816.F32.BF16 R88, R20.reuse, R26, R88 ;  /* 0x0000001a1458723c */ /* 0x040fe20000041858 */
[----:B------:R-:W2:Y:S07]  /*12920*/  LDSM.16.MT88.4 R24, [R200+0x1800] ;  /* 0x00180000c818783b */ /* 0x000eae0000004200 */
[C---:B------:R-:W-:Y:S08]  /*12930*/  HMMA.16816.F32.BF16 R12, R20.reuse, R28, R12 ;  /* 0x0000001c140c723c */ /* 0x040ff0000004180c */
[C---:B------:R-:W-:Y:S01]  /*12940*/  HMMA.16816.F32.BF16 R92, R20.reuse, R30, R92 ;  /* 0x0000001e145c723c */ /* 0x040fe2000004185c */
[----:B------:R-:W1:Y:S07]  /*12950*/  LDSM.16.MT88.4 R28, [R127+0x1800] ;  /* 0x001800007f1c783b */ /* 0x000e6e0000004200 */
[C---:B------:R-:W-:Y:S08]  /*12960*/  HMMA.16816.F32.BF16 R96, R20.reuse, R112, R96 ;  /* 0x000000701460723c */ /* 0x040ff00000041860 */
[C---:B------:R-:W-:Y:S01]  /*12970*/  HMMA.16816.F32.BF16 R100, R20.reuse, R114, R100 ;  /* 0x000000721464723c */ /* 0x040fe20000041864 */
[----:B------:R-:W-:Y:S07]  /*12980*/  LDSM.16.MT88.4 R112, [R201+0x2000] ;  /* 0x00200000c970783b */ /* 0x000fee0000004200 */
[C---:B------:R-:W-:Y:S01]  /*12990*/  HMMA.16816.F32.BF16 R16, R20.reuse, R120, R16 ;  /* 0x000000781410723c */ /* 0x040fe20000041810 */
[----:B------:R-:W-:Y:S07]  /*129a0*/  MUFU.EX2 R121, R47 ;  /* 0x0000002f00797308 */ /* 0x000fee0000000800 */
[----:B------:R-:W-:Y:S03]  /*129b0*/  HMMA.16816.F32.BF16 R104, R20, R122, R104 ;  /* 0x0000007a1468723c */ /* 0x000fe60000041868 */
[----:B------:R-:W-:Y:S04]  /*129c0*/  MUFU.EX2 R120, R48 ;  /* 0x0000003000787308 */ /* 0x000fe80000000800 */
[C---:B------:R-:W-:Y:S01]  /*129d0*/  F2FP.BF16.PACK_AB R20, R137.reuse, R136 ;  /* 0x000000888914723e */ /* 0x040fe200000010ff */
[----:B------:R-:W-:Y:S01]  /*129e0*/  FADD.FTZ R137, R137, R178 ;  /* 0x000000b289897221 */ /* 0x000fe20000010000 */
[----:B----4-:R-:W-:Y:S03]  /*129f0*/  F2FP.BF16.PACK_AB R21, R139, R138 ;  /* 0x0000008a8b15723e */ /* 0x010fe600000010ff */
[----:B-1----:R-:W-:Y:S01]  /*12a00*/  F2FP.BF16.PACK_AB R22, R141, R140 ;  /* 0x0000008c8d16723e */ /* 0x002fe200000010ff */
[----:B------:R-:W1:Y:S01]  /*12a10*/  MUFU.EX2 R122, R49 ;  /* 0x00000031007a7308 */ /* 0x000e620000000800 */
[----:B---3--:R-:W-:Y:S01]  /*12a20*/  F2FP.BF16.PACK_AB R23, R143, R142 ;  /* 0x0000008e8f17723e */ /* 0x008fe200000010ff */
[----:B------:R-:W-:Y:S02]  /*12a30*/  FADD.FTZ R139, R139, R188 ;  /* 0x000000bc8b8b7221 */ /* 0x000fe40000010000 */
[----:B------:R-:W-:Y:S02]  /*12a40*/  FADD.FTZ R137, R140, R137 ;  /* 0x000000898c897221 */ /* 0x000fe40000010000 */
[----:B------:R-:W-:Y:S02]  /*12a50*/  FADD.FTZ R139, R142, R139 ;  /* 0x0000008b8e8b7221 */ /* 0x000fe40000010000 */
[C---:B-----5:R-:W-:Y:S02]  /*12a60*/  HMMA.16816.F32.BF16 R4, R20.reuse, R108, R4 ;  /* 0x0000006c1404723c */ /* 0x060fe40000041804 */
[----:B------:R3:W-:Y:S01]  /*12a70*/  MUFU.EX2 R123, R50 ;  /* 0x00000032007b7308 */ /* 0x0007e20000000800 */
[----:B------:R-:W-:Y:S02]  /*12a80*/  FADD.FTZ R141, R141, R137 ;  /* 0x000000898d8d7221 */ /* 0x000fe40000010000 */
[----:B------:R-:W-:Y:S02]  /*12a90*/  FADD.FTZ R143, R143, R139 ;  /* 0x0000008b8f8f7221 */ /* 0x000fe40000010000 */
[----:B------:R-:W-:Y:S01]  /*12aa0*/  FADD.FTZ R141, R189, R141 ;  /* 0x0000008dbd8d7221 */ /* 0x000fe20000010000 */
[C---:B------:R-:W-:Y:S01]  /*12ab0*/  HMMA.16816.F32.BF16 R8, R20.reuse, R110, R8 ;  /* 0x0000006e1408723c */ /* 0x040fe20000041808 */
[----:B------:R-:W4:Y:S03]  /*12ac0*/  LDSM.16.MT88.4 R108, [R202+0x5000] ;  /* 0x00500000ca6c783b */ /* 0x000f260000004200 */
[----:B------:R-:W-:Y:S04]  /*12ad0*/  FADD.FTZ R143, R191, R143 ;  /* 0x0000008fbf8f7221 */ /* 0x000fe80000010000 */
[C---:B------:R-:W-:Y:S08]  /*12ae0*/  HMMA.16816.F32.BF16 R60, R20.reuse, R32, R60 ;  /* 0x00000020143c723c */ /* 0x040ff0000004183c */
[C---:B------:R-:W-:Y:S01]  /*12af0*/  HMMA.16816.F32.BF16 R64, R20.reuse, R34, R64 ;  /* 0x000000221440723c */ /* 0x040fe20000041840 */
[----:B------:R-:W5:Y:S07]  /*12b00*/  LDSM.16.MT88.4 R32, [R201+0x5000] ;  /* 0x00500000c920783b */ /* 0x000f6e0000004200 */
[C---:B--2---:R-:W-:Y:S01]  /*12b10*/  HMMA.16816.F32.BF16 R68, R20.reuse, R24, R68 ;  /* 0x000000181444723c */ /* 0x044fe20000041844 */
[----:B---3--:R-:W-:Y:S07]  /*12b20*/  LDSM.16.MT88.4 R48, [R127+0x6000] ;  /* 0x006000007f30783b */ /* 0x008fee0000004200 */
[C---:B------:R-:W-:Y:S01]  /*12b30*/  HMMA.16816.F32.BF16 R72, R20.reuse, R26, R72 ;  /* 0x0000001a1448723c */ /* 0x040fe20000041848 */
[----:B------:R-:W2:Y:S07]  /*12b40*/  LDSM.16.MT88.4 R24, [R200+0x5000] ;  /* 0x00500000c818783b */ /* 0x000eae0000004200 */
[C---:B------:R-:W-:Y:S08]  /*12b50*/  HMMA.16816.F32.BF16 R76, R20.reuse, R28, R76 ;  /* 0x0000001c144c723c */ /* 0x040ff0000004184c */
[C---:B------:R-:W-:Y:S01]  /*12b60*/  HMMA.16816.F32.BF16 R80, R20.reuse, R30, R80 ;  /* 0x0000001e1450723c */ /* 0x040fe20000041850 */
[----:B------:R-:W3:Y:S07]  /*12b70*/  LDSM.16.MT88.4 R28, [R202+0x2000] ;  /* 0x00200000ca1c783b */ /* 0x000eee0000004200 */
[C---:B----4-:R-:W-:Y:S01]  /*12b80*/  HMMA.16816.F32.BF16 R84, R20.reuse, R108, R84 ;  /* 0x0000006c1454723c */ /* 0x050fe20000041854 */
[----:B------:R4:W-:Y:S06]  /*12b90*/  MUFU.EX2 R108, R42 ;  /* 0x0000002a006c7308 */ /* 0x0009ec0000000800 */
[--C-:B------:R-:W-:Y:S01]  /*12ba0*/  FFMA.FTZ R109, R43, c[0x0][0x2d0], -R155.reuse ;  /* 0x0000b4002b6d7a23 */ /* 0x100fe2000001089b */
[C---:B------:R-:W-:Y:S05]  /*12bb0*/  HMMA.16816.F32.BF16 R88, R20.reuse, R110, R88 ;  /* 0x0000006e1458723c */ /* 0x040fea0000041858 */
[----:B------:R-:W1:Y:S02]  /*12bc0*/  MUFU.EX2 R109, R109 ;  /* 0x0000006d006d7308 */ /* 0x000e640000000800 */
[--C-:B------:R-:W-:Y:S01]  /*12bd0*/  FFMA.FTZ R110, R44, c[0x0][0x2d0], -R156.reuse ;  /* 0x0000b4002c6e7a23 */ /* 0x100fe2000001089c */
[C---:B-----5:R-:W-:Y:S04]  /*12be0*/  HMMA.16816.F32.BF16 R12, R20.reuse, R32, R12 ;  /* 0x00000020140c723c */ /* 0x060fe8000004180c */
[--C-:B------:R-:W-:Y:S02]  /*12bf0*/  FFMA.FTZ R111, R45, c[0x0][0x2d0], -R156.reuse ;  /* 0x0000b4002d6f7a23 */ /* 0x100fe4000001089c */
[----:B------:R-:W-:Y:S01]  /*12c00*/  LDSM.16.MT88.4 R44, [R200+0x6000] ;  /* 0x00600000c82c783b */ /* 0x000fe20000004200 */
[----:B------:R-:W5:Y:S01]  /*12c10*/  MUFU.EX2 R110, R110 ;  /* 0x0000006e006e7308 */ /* 0x000f620000000800 */
[C---:B------:R-:W-:Y:S04]  /*12c20*/  HMMA.16816.F32.BF16 R92, R20.reuse, R34, R92 ;  /* 0x00000022145c723c */ /* 0x040fe8000004185c */
[----:B------:R-:W-:Y:S02]  /*12c30*/  FFMA.FTZ R156, R57, c[0x0][0x2d0], -R156 ;  /* 0x0000b400399c7a23 */ /* 0x000fe4000001089c */
[----:B----4-:R-:W4:Y:S01]  /*12c40*/  LDSM.16.MT88.4 R40, [R200+0x2000] ;  /* 0x00200000c828783b */ /* 0x010f220000004200 */
[--C-:B------:R-:W-:Y:S01]  /*12c50*/  FFMA.FTZ R57, R58, c[0x0][0x2d0], -R155.reuse ;  /* 0x0000b4003a397a23 */ /* 0x100fe2000001089b */
[C---:B--2---:R-:W-:Y:S01]  /*12c60*/  HMMA.16816.F32.BF16 R96, R20.reuse, R24, R96 ;  /* 0x000000181460723c */ /* 0x044fe20000041860 */
[----:B------:R-:W2:Y:S03]  /*12c70*/  MUFU.EX2 R111, R111 ;  /* 0x0000006f006f7308 */ /* 0x000ea60000000800 */
[----:B------:R-:W-:Y:S01]  /*12c80*/  MOV R58, R117 ;  /* 0x00000075003a7202 */ /* 0x000fe20000000f00 */
[----:B------:R-:W-:Y:S01]  /*12c90*/  FFMA.FTZ R155, R59, c[0x0][0x2d0], -R155 ;  /* 0x0000b4003b9b7a23 */ /* 0x000fe2000001089b */
[----:B------:R-:W-:Y:S01]  /*12ca0*/  LDSM.16.MT88.4 R32, [R202+0x5800] ;  /* 0x00580000ca20783b */ /* 0x000fe20000004200 */
[----:B-1----:R-:W-:Y:S01]  /*12cb0*/  MOV R59, R122 ;  /* 0x0000007a003b7202 */ /* 0x002fe20000000f00 */
[C---:B------:R-:W-:Y:S03]  /*12cc0*/  HMMA.16816.F32.BF16 R100, R20.reuse, R26, R100 ;  /* 0x0000001a1464723c */ /* 0x040fe60000041864 */
[----:B------:R-:W-:Y:S03]  /*12cd0*/  MUFU.EX2 R156, R156 ;  /* 0x0000009c009c7308 */ /* 0x000fe60000000800 */
[----:B------:R-:W1:Y:S02]  /*12ce0*/  LDSM.16.MT88.4 R24, [R127+0x2000] ;  /* 0x002000007f18783b */ /* 0x000e640000004200 */
[C---:B------:R-:W-:Y:S05]  /*12cf0*/  HMMA.16816.F32.BF16 R16, R20.reuse, R36, R16 ;  /* 0x000000241410723c */ /* 0x040fea0000041810 */
[----:B------:R-:W1:Y:S03]  /*12d00*/  MUFU.EX2 R57, R57 ;  /* 0x0000003900397308 */ /* 0x000e660000000800 */
[----:B------:R-:W-:Y:S01]  /*12d10*/  HMMA.16816.F32.BF16 R104, R20, R38, R104 ;  /* 0x000000261468723c */ /* 0x000fe20000041868 */
[----:B------:R-:W-:Y:S06]  /*12d20*/  LDSM.16.MT88.4 R36, [R200+0x5800] ;  /* 0x00580000c824783b */ /* 0x000fec0000004200 */
[----:B------:R-:W-:Y:S01]  /*12d30*/  F2FP.BF16.PACK_AB R20, R190, R189 ;  /* 0x000000bdbe14723e */ /* 0x000fe200000010ff */
[----:B------:R-:W1:Y:S01]  /*12d40*/  MUFU.EX2 R155, R155 ;  /* 0x0000009b009b7308 */ /* 0x000e620000000800 */
        /* <DEDUP_REMOVED lines=10> */
[----:B-----5:R-:W-:Y:S01]  /*12df0*/  FADD.FTZ R2, R110, R198 ;  /* 0x000000c66e027221 */ /* 0x020fe20000010000 */
[C---:B------:R-:W-:Y:S01]  /*12e00*/  HMMA.16816.F32.BF16 R8, R20.reuse, R30, R8 ;  /* 0x0000001e1408723c */ /* 0x040fe20000041808 */
[----:B------:R-:W3:Y:S03]  /*12e10*/  LDSM.16.MT88.4 R28, [R201+0x5800] ;  /* 0x00580000c91c783b */ /* 0x000ee60000004200 */
[----:B------:R-:W-:Y:S02]  /*12e20*/  FADD.FTZ R3, R199, R109 ;  /* 0x0000006dc7037221 */ /* 0x000fe40000010000 */
[----:B--2---:R-:W-:Y:S02]  /*12e30*/  FADD.FTZ R2, R111, R2 ;  /* 0x000000026f027221 */ /* 0x004fe40000010000 */
[C---:B------:R-:W-:Y:S08]  /*12e40*/  HMMA.16816.F32.BF16 R60, R20.reuse, R112, R60 ;  /* 0x00000070143c723c */ /* 0x040ff0000004183c */
[C---:B------:R-:W-:Y:S08]  /*12e50*/  HMMA.16816.F32.BF16 R64, R20.reuse, R114, R64 ;  /* 0x000000721440723c */ /* 0x040ff00000041840 */
[C---:B----4-:R-:W-:Y:S08]  /*12e60*/  HMMA.16816.F32.BF16 R68, R20.reuse, R40, R68 ;  /* 0x000000281444723c */ /* 0x050ff00000041844 */
[C---:B------:R-:W-:Y:S01]  /*12e70*/  HMMA.16816.F32.BF16 R72, R20.reuse, R42, R72 ;  /* 0x0000002a1448723c */ /* 0x040fe20000041848 */
[----:B------:R-:W-:Y:S07]  /*12e80*/  LDSM.16.MT88.4 R40, [R201+0x6000] ;  /* 0x00600000c928783b */ /* 0x000fee0000004200 */
[C---:B-1----:R-:W-:Y:S08]  /*12e90*/  HMMA.16816.F32.BF16 R76, R20.reuse, R24, R76 ;  /* 0x00000018144c723c */ /* 0x042ff0000004184c */
[C---:B------:R-:W-:Y:S01]  /*12ea0*/  HMMA.16816.F32.BF16 R80, R20.reuse, R26, R80 ;  /* 0x0000001a1450723c */ /* 0x040fe20000041850 */
[----:B------:R-:W1:Y:S07]  /*12eb0*/  LDSM.16.MT88.4 R24, [R127+0x5800] ;  /* 0x005800007f18783b */ /* 0x000e6e0000004200 */
[C---:B------:R-:W-:Y:S08]  /*12ec0*/  HMMA.16816.F32.BF16 R84, R20.reuse, R32, R84 ;  /* 0x000000201454723c */ /* 0x040ff00000041854 */
[C---:B------:R-:W-:Y:S01]  /*12ed0*/  HMMA.16816.F32.BF16 R88, R20.reuse, R34, R88 ;  /* 0x000000221458723c */ /* 0x040fe20000041858 */
[----:B------:R-:W-:Y:S07]  /*12ee0*/  LDSM.16.MT88.4 R32, [R201+0x2800] ;  /* 0x00280000c920783b */ /* 0x000fee0000004200 */
[C---:B---3--:R-:W-:Y:S08]  /*12ef0*/  HMMA.16816.F32.BF16 R12, R20.reuse, R28, R12 ;  /* 0x0000001c140c723c */ /* 0x048ff0000004180c */
        /* <DEDUP_REMOVED lines=8> */
[----:B------:R-:W-:Y:S02]  /*12f80*/  F2FP.BF16.PACK_AB R23, R117, R123 ;  /* 0x0000007b7517723e */ /* 0x000fe400000010ff */
[----:B------:R-:W-:Y:S01]  /*12f90*/  F2FP.BF16.PACK_AB R20, R111, R110 ;  /* 0x0000006e6f14723e */ /* 0x000fe200000010ff */
[----:B------:R-:W-:Y:S02]  /*12fa0*/  LDSM.16.MT88.4 R116, [R202+0x3000] ;  /* 0x00300000ca74783b */ /* 0x000fe40000004200 */
[----:B------:R-:W-:Y:S02]  /*12fb0*/  F2FP.BF16.PACK_AB R21, R121, R199 ;  /* 0x000000c77915723e */ /* 0x000fe400000010ff */
[-C--:B------:R-:W-:Y:S07]  /*12fc0*/  F2FP.BF16.PACK_AB R22, R122, R120.reuse ;  /* 0x000000787a16723e */ /* 0x080fee00000010ff */
[C---:B--2---:R-:W-:Y:S08]  /*12fd0*/  HMMA.16816.F32.BF16 R4, R20.reuse, R28, R4 ;  /* 0x0000001c1404723c */ /* 0x044ff00000041804 */
[C---:B------:R-:W-:Y:S01]  /*12fe0*/  HMMA.16816.F32.BF16 R8, R20.reuse, R30, R8 ;  /* 0x0000001e1408723c */ /* 0x040fe20000041808 */
[----:B------:R-:W2:Y:S07]  /*12ff0*/  LDSM.16.MT88.4 R28, [R202+0x6000] ;  /* 0x00600000ca1c783b */ /* 0x000eae0000004200 */
[C---:B------:R-:W-:Y:S08]  /*13000*/  HMMA.16816.F32.BF16 R60, R20.reuse, R32, R60 ;  /* 0x00000020143c723c */ /* 0x040ff0000004183c */
[C---:B------:R-:W-:Y:S01]  /*13010*/  HMMA.16816.F32.BF16 R64, R20.reuse, R34, R64 ;  /* 0x000000221440723c */ /* 0x040fe20000041840 */
[----:B------:R-:W3:Y:S07]  /*13020*/  LDSM.16.MT88.4 R32, [R201+0x3000] ;  /* 0x00300000c920783b */ /* 0x000eee0000004200 */
[C---:B-1----:R-:W-:Y:S08]  /*13030*/  HMMA.16816.F32.BF16 R68, R20.reuse, R24, R68 ;  /* 0x000000181444723c */ /* 0x042ff00000041844 */
[C---:B------:R-:W-:Y:S01]  /*13040*/  HMMA.16816.F32.BF16 R72, R20.reuse, R26, R72 ;  /* 0x0000001a1448723c */ /* 0x040fe20000041848 */
[----:B------:R-:W1:Y:S07]  /*13050*/  LDSM.16.MT88.4 R24, [R200+0x3000] ;  /* 0x00300000c818783b */ /* 0x000e6e0000004200 */
[C---:B------:R-:W-:Y:S07]  /*13060*/  HMMA.16816.F32.BF16 R76, R20.reuse, R36, R76 ;  /* 0x00000024144c723c */ /* 0x040fee000004184c */
[----:B------:R-:W-:Y:S01]  /*13070*/  MOV R37, R123 ;  /* 0x0000007b00257202 */ /* 0x000fe20000000f00 */
[C---:B------:R-:W-:Y:S04]  /*13080*/  HMMA.16816.F32.BF16 R80, R20.reuse, R38, R80 ;  /* 0x000000261450723c */ /* 0x040fe80000041850 */
[----:B------:R-:W-:Y:S03]  /*13090*/  MOV R36, R120 ;  /* 0x0000007800247202 */ /* 0x000fe60000000f00 */
[----:B------:R-:W-:Y:S01]  /*130a0*/  MOV R39, R121 ;  /* 0x0000007900277202 */ /* 0x000fe20000000f00 */
[C---:B--2---:R-:W-:Y:S04]  /*130b0*/  HMMA.16816.F32.BF16 R84, R20.reuse, R28, R84 ;  /* 0x0000001c1454723c */ /* 0x044fe80000041854 */
        /* <DEDUP_REMOVED lines=17> */
[C---:B------:R-:W-:Y:S01]  /*131d0*/  FADD.FTZ R252, R156.reuse, R2 ;  /* 0x000000029cfc7221 */ /* 0x040fe20000010000 */
[----:B------:R-:W-:Y:S01]  /*131e0*/  MOV R2, R125 ;  /* 0x0000007d00027202 */ /* 0x000fe20000000f00 */
[C---:B------:R-:W-:Y:S04]  /*131f0*/  HMMA.16816.F32.BF16 R16, R20.reuse, R48, R16 ;  /* 0x000000301410723c */ /* 0x040fe80000041810 */
[----:B------:R-:W-:Y:S04]  /*13200*/  FADD.FTZ R247, R155, R3 ;  /* 0x000000039bf77221 */ /* 0x000fe80000010000 */
[----:B------:R-:W-:Y:S07]  /*13210*/  HMMA.16816.F32.BF16 R104, R20, R50, R104 ;  /* 0x000000321468723c */ /* 0x000fee0000041868 */
        /* <DEDUP_REMOVED lines=25> */
.L_x_1669:
[----:B------:R-:W-:Y:S11]  /*133b0*/  @!UPT UIADD3 URZ, URZ, URZ, URZ ;  /* 0x0000003f3f3ff290 */ /* 0x000ff6000fffe03f */
        /* <DEDUP_REMOVED lines=8> */
.L_x_1736:
[----:B------:R-:W-:Y:S01]  /*13440*/  FSETP.NE.FTZ.AND P1, PT, R3, RZ, PT ;  /* 0x000000ff0300720b */ /* 0x000fe20003f35000 */
[----:B---3--:R-:W-:Y:S01]  /*13450*/  FADD.FTZ R9, R9, R247 ;  /* 0x000000f709097221 */ /* 0x008fe20000010000 */
[----:B------:R-:W-:Y:S02]  /*13460*/  MOV R10, RZ ;  /* 0x000000ff000a7202 */ /* 0x000fe40000000f00 */
[----:B------:R-:W-:Y:S02]  /*13470*/  MOV R8, RZ ;  /* 0x000000ff00087202 */ /* 0x000fe40000000f00 */
[----:B------:R-:W-:-:S07]  /*13480*/  FSETP.NE.FTZ.AND P0, PT, R9, RZ, PT ;  /* 0x000000ff0900720b */ /* 0x000fce0003f15000 */
[----:B------:R-:W1:Y:S01]  /*13490*/  @P1 MUFU.LG2 R4, R3 ;  /* 0x0000000300041308 */ /* 0x000e620000000c00 */
[----:B------:R-:W-:-:S05]  /*134a0*/  @P1 MOV R5, 0x3f317218 ;  /* 0x3f31721800051802 */ /* 0x000fca0000000f00 */
[----:B------:R-:W-:Y:S02]  /*134b0*/  @P1 FMUL.FTZ R5, R5, c[0x0][0x2d0] ;  /* 0x0000b40005051a20 */ /* 0x000fe40000410000 */
[----:B------:R3:W4:Y:S01]  /*134c0*/  @P1 MUFU.RCP R10, R3 ;  /* 0x00000003000a1308 */ /* 0x0007220000001000 */
[----:B-1----:R-:W-:-:S07]  /*134d0*/  @P1 FMUL.FTZ R4, R4, 0.69314718246459960938 ;  /* 0x3f31721804041820 */ /* 0x002fce0000410000 */
[----:B------:R-:W-:Y:S01]  /*134e0*/  @P0 MUFU.RCP R8, R9 ;  /* 0x0000000900080308 */ /* 0x000fe20000001000 */
[----:B---3--:R-:W-:Y:S01]  /*134f0*/  MOV R3, 0xff800000 ;  /* 0xff80000000037802 */ /* 0x008fe20000000f00 */
[----:B------:R-:W-:-:S06]  /*13500*/  @P1 FFMA.FTZ R3, R5, R0, R4 ;  /* 0x0000000005031223 */ /* 0x000fcc0000010004 */
[----:B------:R1:W3:Y:S01]  /*13510*/  @P0 MUFU.LG2 R0, R9 ;  /* 0x0000000900000308 */ /* 0x0002e20000000c00 */
[C---:B----4-:R-:W-:Y:S02]  /*13520*/  FMUL.FTZ R120, R10.reuse, R120 ;  /* 0x000000780a787220 */ /* 0x050fe40000410000 */
[C---:B------:R-:W-:Y:S02]  /*13530*/  FMUL.FTZ R121, R10.reuse, R121 ;  /* 0x000000790a797220 */ /* 0x040fe40000410000 */
[C---:B------:R-:W-:Y:S02]  /*13540*/  FMUL.FTZ R116, R10.reuse, R116 ;  /* 0x000000740a747220 */ /* 0x040fe40000410000 */
[C---:B------:R-:W-:Y:S02]  /*13550*/  FMUL.FTZ R117, R10.reuse, R117 ;  /* 0x000000750a757220 */ /* 0x040fe40000410000 */
[C---:B------:R-:W-:Y:S02]  /*13560*/  FMUL.FTZ R60, R10.reuse, R60 ;  /* 0x0000003c0a3c7220 */ /* 0x040fe40000410000 */
[----:B------:R-:W-:-:S02]  /*13570*/  FMUL.FTZ R61, R10, R61 ;  /* 0x0000003d0a3d7220 */ /* 0x000fc40000410000 */
[C---:B------:R-:W-:Y:S02]  /*13580*/  FMUL.FTZ R64, R10.reuse, R64 ;  /* 0x000000400a407220 */ /* 0x040fe40000410000 */
[C---:B------:R-:W-:Y:S01]  /*13590*/  FMUL.FTZ R65, R10.reuse, R65 ;  /* 0x000000410a417220 */ /* 0x040fe20000410000 */
[----:B-1----:R-:W-:Y:S01]  /*135a0*/  MOV R9, 0xff800000 ;  /* 0xff80000000097802 */ /* 0x002fe20000000f00 */
        /* <DEDUP_REMOVED lines=24> */
[----:B------:R-:W-:Y:S01]  /*13730*/  @P0 MOV R10, 0x3f317218 ;  /* 0x3f317218000a0802 */ /* 0x000fe20000000f00 */
[----:B---3--:R-:W-:Y:S01]  /*13740*/  @P0 FMUL.FTZ R11, R0, 0.69314718246459960938 ;  /* 0x3f317218000b0820 */ /* 0x008fe20000410000 */
[----:B------:R-:W-:Y:S01]  /*13750*/  MOV R0, 0x1 ;  /* 0x0000000100007802 */ /* 0x000fe20000000f00 */
[----:B------:R-:W-:Y:S02]  /*13760*/  FMUL.FTZ R122, R8, R122 ;  /* 0x0000007a087a7220 */ /* 0x000fe40000410000 */
[----:B------:R-:W-:Y:S02]  /*13770*/  @P0 FMUL.FTZ R10, R10, c[0x0][0x2d0] ;  /* 0x0000b4000a0a0a20 */ /* 0x000fe40000410000 */
[----:B------:R-:W-:-:S02]  /*13780*/  FMUL.FTZ R123, R8, R123 ;  /* 0x0000007b087b7220 */ /* 0x000fc40000410000 */
[----:B------:R-:W-:Y:S01]  /*13790*/  @P0 FFMA.FTZ R9, R10, R2, R11 ;  /* 0x000000020a090223 */ /* 0x000fe2000001000b */
[----:B------:R-:W-:Y:S01]  /*137a0*/  PRMT R2, R0, 0x7610, R2 ;  /* 0x0000761000027816 */ /* 0x000fe20000000002 */
        /* <DEDUP_REMOVED lines=30> */
.L_x_1638:
[----:B------:R-:W-:Y:S01]  /*13990*/  LOP3.LUT P0, RZ, R215, 0xff, RZ, 0xc0, !PT ;  /* 0x000000ffd7ff7812 */ /* 0x000fe2000780c0ff */
[----:B------:R-:W-:-:S12]  /*139a0*/  BSSY B0, `(.L_x_1674) ;  /* 0x000000f000007945 */ /* 0x000fd80003800000 */
[----:B------:R-:W-:Y:S05]  /*139b0*/  @P0 BRA `(.L_x_1675) ;  /* 0x000000d000000947 */ /* 0x000fea0003800000 */
[----:B------:R-:W1:Y:S01]  /*139c0*/  S2R R0, SR_LANEID ;  /* 0x0000000000007919 */ /* 0x000e620000000000 */
[----:B------:R-:W-:Y:S01]  /*139d0*/  VOTEU.ANY UR4, UPT, PT ;  /* 0x0000000000047886 */ /* 0x000fe200038e0100 */
[----:B------:R-:W-:Y:S01]  /*139e0*/  IMAD.MOV.U32 R22, RZ, RZ, c[0x0][0x560] ;  /* 0x00015800ff167624 */ /* 0x000fe200078e00ff */
[----:B------:R-:W1:Y:S01]  /*139f0*/  FLO.U32 R10, UR4 ;  /* 0x00000004000a7d00 */ /* 0x000e6200080e0000 */
[----:B------:R-:W-:-:S07]  /*13a00*/  IMAD.MOV.U32 R23, RZ, RZ, c[0x0][0x564] ;  /* 0x00015900ff177624 */ /* 0x000fce00078e00ff */
[----:B------:R-:W3:Y:S01]  /*13a10*/  POPC R8, UR4 ;  /* 0x0000000400087d09 */ /* 0x000ee20008000000 */
[----:B-1----:R-:W-:-:S13]  /*13a20*/  ISETP.EQ.U32.AND P0, PT, R10, R0, PT ;  /* 0x000000000a00720c */ /* 0x002fda0003f02070 */
[----:B---3--:R-:W3:Y:S04]  /*13a30*/  @P0 ATOMG.E.ADD.STRONG.GPU PT, R8, [R22.64], R8 ;  /* 0x00000008160809a8 */ /* 0x008ee800081ee1ca */
[----:B------:R-:W1:Y:S02]  /*13a40*/  S2R R0, SR_LTMASK ;  /* 0x0000000000007919 */ /* 0x000e640000003900 */
[----:B-1----:R-:W-:-:S04]  /*13a50*/  LOP3.LUT R0, R0, UR4, RZ, 0xc0, !PT ;  /* 0x0000000400007c12 */ /* 0x002fc8000f8ec0ff */
[----:B------:R-:W1:Y:S01]  /*13a60*/  POPC R208, R0 ;  /* 0x0000000000d07309 */ /* 0x000e620000000000 */
[----:B---3--:R-:W1:Y:S02]  /*13a70*/  SHFL.IDX PT, R8, R8, R10, 0x1f ;  /* 0x00001f0a08087589 */ /* 0x008e6400000e0000 */
[----:B-1----:R-:W-:-:S05]  /*13a80*/  IADD3 R208, R8, c[0x0][0xc], R208 ;  /* 0x0000030008d07a10 */ /* 0x002fca0007ffe0d0 */
.L_x_1675:
[----:B------:R-:W-:Y:S05]  /*13a90*/  BSYNC B0 ;  /* 0x0000000000007941 */ /* 0x000fea0003800000 */
.L_x_1674:
[----:B------:R-:W-:Y:S01]  /*13aa0*/  PRMT R2, R2, 0x9910, RZ ;  /* 0x0000991002027816 */ /* 0x000fe200000000ff */
[----:B------:R-:W-:Y:S01]  /*13ab0*/  IMAD.SHL.U32 R11, R222, 0x8, RZ ;  /* 0x00000008de0b7824 */ /* 0x000fe200078e00ff */
[----:B------:R-:W-:Y:S01]  /*13ac0*/  BSSY B1, `(.L_x_1676) ;  /* 0x00002a0000017945 */ /* 0x000fe20003800000 */
[----:B------:R-:W-:Y:S01]  /*13ad0*/  IMAD.MOV.U32 R0, RZ, RZ, R208 ;  /* 0x000000ffff007224 */ /* 0x000fe200078e00d0 */
[----:B------:R-:W-:Y:S02]  /*13ae0*/  ISETP.NE.AND P0, PT, R2, RZ, PT ;  /* 0x000000ff0200720c */ /* 0x000fe40003f05270 */
[----:B------:R-:W-:Y:S02]  /*13af0*/  SHF.R.S32.HI R25, RZ, 0x1f, R232 ;  /* 0x0000001fff197819 */ /* 0x000fe400000114e8 */
[----:B------:R-:W-:-:S02]  /*13b00*/  SHF.R.S32.HI R22, RZ, 0x1f, R217 ;  /* 0x0000001fff167819 */ /* 0x000fc400000114d9 */
[----:B------:R-:W-:-:S07]  /*13b10*/  SHF.R.S32.HI R23, RZ, 0x1f, R11 ;  /* 0x0000001fff177819 */ /* 0x000fce000001140b */
[----:B------:R-:W-:Y:S05]  /*13b20*/  @!P0 BRA `(.L_x_1677) ;  /* 0x00001ed000008947 */ /* 0x000fea0003800000 */
[----:B------:R-:W-:Y:S01]  /*13b30*/  SHF.R.S32.HI R10, RZ, 0x1f, R215 ;  /* 0x0000001fff0a7819 */ /* 0x000fe200000114d7 */
[----:B------:R-:W-:Y:S01]  /*13b40*/  WARPSYNC 0xffffffff ;  /* 0xffffffff00007948 */ /* 0x000fe20003800000 */
[----:B------:R-:W-:Y:S01]  /*13b50*/  BAR.SYNC.DEFER_BLOCKING 0x1, 0x100 ;  /* 0x0044000000007b1d */ /* 0x000fe20000010000 */
[----:B------:R-:W-:Y:S02]  /*13b60*/  F2FP.BF16.PACK_AB R26, R121, R120 ;  /* 0x00000078791a723e */ /* 0x000fe400000010ff */
[CC--:B------:R-:W-:Y:S02]  /*13b70*/  LEA.HI R2, R10.reuse, R215.reuse, RZ, 0x2 ;  /* 0x000000d70a027211 */ /* 0x0c0fe400078f10ff */
[----:B------:R-:W-:Y:S02]  /*13b80*/  LEA.HI R10, R10, R215, RZ, 0x5 ;  /* 0x000000d70a0a7211 */ /* 0x000fe400078f28ff */
[--C-:B------:R-:W-:Y:S02]  /*13b90*/  SHF.R.S32.HI R8, RZ, 0x2, R2.reuse ;  /* 0x00000002ff087819 */ /* 0x100fe40000011402 */
[----:B------:R-:W-:-:S02]  /*13ba0*/  SHF.R.S32.HI R24, RZ, 0x1f, R2 ;  /* 0x0000001fff187819 */ /* 0x000fc40000011402 */
[----:B------:R-:W-:Y:S02]  /*13bb0*/  LOP3.LUT R2, R2, 0xfffffffc, RZ, 0xc0, !PT ;  /* 0xfffffffc02027812 */ /* 0x000fe400078ec0ff */
[----:B------:R-:W-:Y:S02]  /*13bc0*/  LEA.HI R24, R24, R8, RZ, 0x3 ;  /* 0x0000000818187211 */ /* 0x000fe400078f18ff */
[----:B------:R-:W-:Y:S01]  /*13bd0*/  SHF.R.S32.HI R29, RZ, 0x5, R10 ;  /* 0x00000005ff1d7819 */ /* 0x000fe2000001140a */
[----:B------:R-:W-:Y:S01]  /*13be0*/  IMAD.IADD R2, R215, 0x1, -R2 ;  /* 0x00000001d7027824 */ /* 0x000fe200078e0a02 */
[----:B------:R-:W-:Y:S02]  /*13bf0*/  LOP3.LUT R24, R24, 0xfffffff8, RZ, 0xc0, !PT ;  /* 0xfffffff818187812 */ /* 0x000fe400078ec0ff */
[----:B------:R-:W-:Y:S02]  /*13c00*/  F2FP.BF16.PACK_AB R27, R117, R116 ;  /* 0x00000074751b723e */ /* 0x000fe400000010ff */
[----:B------:R-:W-:Y:S01]  /*13c10*/  ISETP.NE.U32.AND P0, PT, RZ, c[0x0][0x508], PT ;  /* 0x00014200ff007a0c */ /* 0x000fe20003f05070 */
[----:B------:R-:W-:Y:S01]  /*13c20*/  IMAD.IADD R24, R8, 0x1, -R24 ;  /* 0x0000000108187824 */ /* 0x000fe200078e0a18 */
[----:B------:R-:W-:Y:S01]  /*13c30*/  ISETP.NE.U32.AND P2, PT, RZ, c[0x0][0x500], PT ;  /* 0x00014000ff007a0c */ /* 0x000fe20003f45070 */
[----:B------:R-:W-:Y:S01]  /*13c40*/  IMAD.SHL.U32 R8, R29, 0x400, RZ ;  /* 0x000004001d087824 */ /* 0x000fe200078e00ff */
[----:B------:R-:W-:Y:S01]  /*13c50*/  ISETP.NE.AND.EX P1, PT, RZ, c[0x0][0x50c], PT, P0 ;  /* 0x00014300ff007a0c */ /* 0x000fe20003f25300 */
[----:B------:R-:W-:Y:S01]  /*13c60*/  IMAD.SHL.U32 R24, R24, 0x40, RZ ;  /* 0x0000004018187824 */ /* 0x000fe200078e00ff */
[----:B------:R-:W-:Y:S01]  /*13c70*/  ISETP.NE.AND.EX P2, PT, RZ, c[0x0][0x504], PT, P2 ;  /* 0x00014100ff007a0c */ /* 0x000fe20003f45320 */
[----:B------:R-:W-:-:S03]  /*13c80*/  IMAD R8, R2, 0x2, R8 ;  /* 0x0000000202087824 */ /* 0x000fc600078e0208 */
[----:B------:R-:W-:-:S04]  /*13c90*/  LOP3.LUT R24, R24, 0x1c0, RZ, 0xc0, !PT ;  /* 0x000001c018187812 */ /* 0x000fc800078ec0ff */
[----:B------:R-:W-:-:S03]  /*13ca0*/  LEA.HI R24, R24, R24, RZ, 0x1d ;  /* 0x0000001818187211 */ /* 0x000fc600078fe8ff */
[----:B------:R-:W-:Y:S02]  /*13cb0*/  @P1 LEA R30, P0, R232, c[0x0][0x508], 0x2 ;  /* 0x00014200e81e1a11 */ /* 0x000fe400078010ff */
[----:B------:R-:W-:Y:S01]  /*13cc0*/  IMAD.IADD R24, R8, 0x1, R24 ;  /* 0x0000000108187824 */ /* 0x000fe200078e0218 */
[----:B------:R-:W-:Y:S02]  /*13cd0*/  F2FP.BF16.PACK_AB R8, R123, R122 ;  /* 0x0000007a7b08723e */ /* 0x000fe400000010ff */
[----:B------:R-:W-:Y:S01]  /*13ce0*/  @P1 LEA.HI.X R31, R232, c[0x0][0x50c], R25, 0x2, P0 ;  /* 0x00014300e81f1a11 */ /* 0x000fe200000f1419 */
[----:B------:R-:W-:-:S05]  /*13cf0*/  IMAD.SHL.U32 R24, R24, 0x2, RZ ;  /* 0x0000000218187824 */ /* 0x000fca00078e00ff */
[----:B------:R1:W-:Y:S04]  /*13d00*/  STS [R24+0x80], R26 ;  /* 0x0000801a18007388 */ /* 0x0003e80000000800 */
[----:B------:R3:W-:Y:S04]  /*13d10*/  STS [R24+0x480], R8 ;  /* 0x0004800818007388 */ /* 0x0007e80000000800 */
[----:B------:R4:W-:Y:S01]  /*13d20*/  STS [R216], R27 ;  /* 0x0000001bd8007388 */ /* 0x0009e20000000800 */
[----:B-1----:R-:W-:Y:S02]  /*13d30*/  F2FP.BF16.PACK_AB R26, R119, R118 ;  /* 0x00000076771a723e */ /* 0x002fe400000010ff */
[----:B---3--:R-:W-:-:S03]  /*13d40*/  F2FP.BF16.PACK_AB R8, R61, R60 ;  /* 0x0000003c3d08723e */ /* 0x008fc600000010ff */
[----:B------:R1:W-:Y:S01]  /*13d50*/  STS [R216+0x400], R26 ;  /* 0x0004001ad8007388 */ /* 0x0003e20000000800 */
[----:B----4-:R-:W-:-:S03]  /*13d60*/  F2FP.BF16.PACK_AB R27, R63, R62 ;  /* 0x0000003e3f1b723e */ /* 0x010fc600000010ff */
[----:B------:R3:W-:Y:S04]  /*13d70*/  STS [R227+0x80], R8 ;  /* 0x00008008e3007388 */ /* 0x0007e80000000800 */
[----:B------:R4:W-:Y:S01]  /*13d80*/  STS [R227+0x480], R27 ;  /* 0x0004801be3007388 */ /* 0x0009e20000000800 */
[----:B-1----:R-:W-:Y:S02]  /*13d90*/  F2FP.BF16.PACK_AB R26, R65, R64 ;  /* 0x00000040411a723e */ /* 0x002fe400000010ff */
[----:B---3--:R-:W-:-:S03]  /*13da0*/  F2FP.BF16.PACK_AB R8, R67, R66 ;  /* 0x000000424308723e */ /* 0x008fc600000010ff */
[----:B------:R1:W-:Y:S01]  /*13db0*/  STS [R229], R26 ;  /* 0x0000001ae5007388 */ /* 0x0003e20000000800 */
[----:B----4-:R-:W-:-:S03]  /*13dc0*/  F2FP.BF16.PACK_AB R27, R69, R68 ;  /* 0x00000044451b723e */ /* 0x010fc600000010ff */
[----:B------:R3:W-:Y:S04]  /*13dd0*/  STS [R229+0x400], R8 ;  /* 0x00040008e5007388 */ /* 0x0007e80000000800 */
[----:B------:R4:W-:Y:S01]  /*13de0*/  STS [R226+0x80], R27 ;  /* 0x0000801be2007388 */ /* 0x0009e20000000800 */
[----:B-1----:R-:W-:Y:S02]  /*13df0*/  F2FP.BF16.PACK_AB R26, R71, R70 ;  /* 0x00000046471a723e */ /* 0x002fe400000010ff */
[----:B---3--:R-:W-:-:S03]  /*13e00*/  F2FP.BF16.PACK_AB R8, R73, R72 ;  /* 0x000000484908723e */ /* 0x008fc600000010ff */
[----:B------:R1:W-:Y:S01]  /*13e10*/  STS [R226+0x480], R26 ;  /* 0x0004801ae2007388 */ /* 0x0003e20000000800 */
[----:B----4-:R-:W-:-:S03]  /*13e20*/  F2FP.BF16.PACK_AB R27, R75, R74 ;  /* 0x0000004a4b1b723e */ /* 0x010fc600000010ff */
[----:B------:R3:W-:Y:S04]  /*13e30*/  STS [R228], R8 ;  /* 0x00000008e4007388 */ /* 0x0007e80000000800 */
[----:B------:R4:W-:Y:S01]  /*13e40*/  STS [R228+0x400], R27 ;  /* 0x0004001be4007388 */ /* 0x0009e20000000800 */
[----:B-1----:R-:W-:Y:S02]  /*13e50*/  F2FP.BF16.PACK_AB R26, R5, R4 ;  /* 0x00000004051a723e */ /* 0x002fe400000010ff */
[----:B---3--:R-:W-:-:S03]  /*13e60*/  F2FP.BF16.PACK_AB R8, R17, R16 ;  /* 0x000000101108723e */ /* 0x008fc600000010ff */
[----:B------:R1:W-:Y:S01]  /*13e70*/  STS [R230+0x80], R26 ;  /* 0x0000801ae6007388 */ /* 0x0003e20000000800 */
[----:B----4-:R-:W-:-:S03]  /*13e80*/  F2FP.BF16.PACK_AB R27, R7, R6 ;  /* 0x00000006071b723e */ /* 0x010fc600000010ff */
        /* <DEDUP_REMOVED lines=10> */
[----:B------:R1:W-:Y:S01]  /*13f30*/  STS [R216+0x4000], R26 ;  /* 0x0040001ad8007388 */ /* 0x0003e20000000800 */
[----:B----4-:R-:W-:-:S03]  /*13f40*/  F2FP.BF16.PACK_AB R24, R113, R112 ;  /* 0x000000707118723e */ /* 0x010fc600000010ff */
[----:B------:R3:W-:Y:S01]  /*13f50*/  STS [R216+0x4400], R8 ;  /* 0x00440008d8007388 */ /* 0x0007e20000000800 */
[----:B------:R-:W-:-:S03]  /*13f60*/  F2FP.BF16.PACK_AB R27, R107, R106 ;  /* 0x0000006a6b1b723e */ /* 0x000fc600000010ff */
[----:B------:R4:W-:Y:S01]  /*13f70*/  STS [R227+0x4080], R24 ;  /* 0x00408018e3007388 */ /* 0x0009e20000000800 */
        /* <DEDUP_REMOVED lines=13> */
[----:B---3--:R-:W-:Y:S02]  /*14050*/  F2FP.BF16.PACK_AB R8, R103, R102 ;  /* 0x000000666708723e */ /* 0x008fe400000010ff */
[----:B----4-:R-:W-:-:S03]  /*14060*/  F2FP.BF16.PACK_AB R24, R111, R110 ;  /* 0x0000006e6f18723e */ /* 0x010fc600000010ff */
[----:B------:R1:W-:Y:S04]  /*14070*/  STS [R228+0x4400], R8 ;  /* 0x00440008e4007388 */ /* 0x0003e80000000800 */
[----:B------:R3:W-:Y:S04]  /*14080*/  STS [R230+0x4080], R26 ;  /* 0x0040801ae6007388 */ /* 0x0007e80000000800 */
[----:B------:R4:W-:Y:S04]  /*14090*/  STS [R230+0x4480], R24 ;  /* 0x00448018e6007388 */ /* 0x0009e80000000800 */
[----:B------:R-:W-:Y:S01]  /*140a0*/  STS [R231+0x4400], R27 ;  /* 0x0044001be7007388 */ /* 0x000fe20000000800 */
[----:B-1----:R-:W-:Y:S01]  /*140b0*/  F2FP.BF16.PACK_AB R8, R105, R104 ;  /* 0x000000686908723e */ /* 0x002fe200000010ff */
[----:B---3--:R-:W-:-:S04]  /*140c0*/  IMAD.MOV.U32 R26, RZ, RZ, c[0x0][0x388] ;  /* 0x0000e200ff1a7624 */ /* 0x008fc800078e00ff */
[----:B------:R1:W-:Y:S01]  /*140d0*/  STS [R231+0x4000], R8 ;  /* 0x00400008e7007388 */ /* 0x0003e20000000800 */
[----:B----4-:R-:W-:-:S03]  /*140e0*/  IMAD.MOV.U32 R24, RZ, RZ, RZ ;  /* 0x000000ffff187224 */ /* 0x010fc600078e00ff */
[----:B------:R-:W-:Y:S01]  /*140f0*/  BAR.SYNC.DEFER_BLOCKING 0x1, 0x100 ;  /* 0x0044000000007b1d */ /* 0x000fe20000010000 */
[----:B-1----:R-:W-:-:S05]  /*14100*/  IMAD.MOV.U32 R8, RZ, RZ, 0x4 ;  /* 0x00000004ff087424 */ /* 0x002fca00078e00ff */
[----:B------:R1:W5:Y:S01]  /*14110*/  @P1 LDG.E R26, [R30.64] ;  /* 0x0000000a1e1a1981 */ /* 0x000362000c1e1900 */
[----:B------:R-:W-:-:S05]  /*14120*/  IMAD.WIDE R32, R232, R8, c[0x0][0x500] ;  /* 0x00014000e8207625 */ /* 0x000fca00078e0208 */
[----:B------:R1:W5:Y:S01]  /*14130*/  @P2 LDG.E R24, [R32.64] ;  /* 0x0000000a20182981 */ /* 0x000362000c1e1900 */
[----:B------:R-:W-:-:S04]  /*14140*/  ISETP.NE.AND P0, PT, R210, RZ, PT ;  /* 0x000000ffd200720c */ /* 0x000fc80003f05270 */
[----:B------:R-:W-:Y:S01]  /*14150*/  SEL R210, R210, c[0x0][0x3d4], P0 ;  /* 0x0000f500d2d27a07 */ /* 0x000fe20000000000 */
[----:B------:R-:W-:Y:S05]  /*14160*/  @P1 BRA `(.L_x_1678) ;  /* 0x0000004000001947 */ /* 0x000fea0003800000 */
[----:B------:R-:W-:Y:S05]  /*14170*/  @!P2 BRA `(.L_x_1678) ;  /* 0x000000300000a947 */ /* 0x000fea0003800000 */
[----:B-----5:R3:W4:Y:S04]  /*14180*/  LDG.E R26, [R32.64] ;  /* 0x0000000a201a7981 */ /* 0x020728000c1e1900 */
[----:B-1-3--:R-:W4:Y:S02]  /*14190*/  LDG.E R32, [R32.64+0x4] ;  /* 0x0000040a20207981 */ /* 0x00af24000c1e1900 */
[----:B----4-:R-:W-:Y:S02]  /*141a0*/  IADD3 R26, -R26, R32, RZ ;  /* 0x000000201a1a7210 */ /* 0x010fe40007ffe1ff */
.L_x_1678:
[----:B-1----:R-:W-:Y:S01]  /*141b0*/  IMAD.MOV.U32 R32, RZ, RZ, 0x368 ;  /* 0x00000368ff207424 */ /* 0x002fe200078e00ff */
[----:B------:R-:W-:Y:S01]  /*141c0*/  ISETP.GT.AND P2, PT, R210, 0x1, PT ;  /* 0x00000001d200780c */ /* 0x000fe20003f44270 */
[----:B------:R-:W-:Y:S01]  /*141d0*/  IMAD.MOV.U32 R30, RZ, RZ, c[0x0][0x4e8] ;  /* 0x00013a00ff1e7624 */ /* 0x000fe200078e00ff */
[----:B------:R-:W-:Y:S01]  /*141e0*/  SHF.R.S32.HI R27, RZ, 0x1f, R10 ;  /* 0x0000001fff1b7819 */ /* 0x000fe2000001140a */
[----:B-----5:R-:W-:Y:S01]  /*141f0*/  IMAD R26, R26, c[0x0][0x4e8], RZ ;  /* 0x00013a001a1a7a24 */ /* 0x020fe200078e02ff */
[----:B------:R-:W-:-:S02]  /*14200*/  SEL R32, R32, 0x328, P2 ;  /* 0x0000032820207807 */ /* 0x000fc40001000000 */
[----:B------:R-:W-:Y:S02]  /*14210*/  LOP3.LUT R10, R10, 0xffffffe0, RZ, 0xc0, !PT ;  /* 0xffffffe00a0a7812 */ /* 0x000fe400078ec0ff */
[----:B------:R1:W3:Y:S01]  /*14220*/  LDC.64 R36, c[0x0][R32+0x170] ;  /* 0x00005c0020247b82 */ /* 0x0002e20000000a00 */
[----:B------:R-:W-:Y:S02]  /*14230*/  LEA.HI R27, R27, R29, RZ, 0x3 ;  /* 0x0000001d1b1b7211 */ /* 0x000fe400078f18ff */
[----:B------:R-:W-:Y:S01]  /*14240*/  IMAD.IADD R10, R215, 0x1, -R10 ;  /* 0x00000001d70a7824 */ /* 0x000fe200078e0a0a */
[----:B------:R-:W-:Y:S02]  /*14250*/  ISETP.NE.U32.AND P0, PT, RZ, c[0x0][0x500], PT ;  /* 0x00014000ff007a0c */ /* 0x000fe40003f05070 */
[----:B------:R-:W-:Y:S02]  /*14260*/  LOP3.LUT R27, R27, 0xffffff8, RZ, 0xc0, !PT ;  /* 0x0ffffff81b1b7812 */ /* 0x000fe400078ec0ff */
[----:B------:R1:W4:Y:S01]  /*14270*/  LDC.64 R38, c[0x0][R32+0x168] ;  /* 0x00005a0020267b82 */ /* 0x0003220000000a00 */
[----:B------:R-:W-:-:S02]  /*14280*/  SHF.R.S32.HI R8, RZ, 0x1f, R10 ;  /* 0x0000001fff087819 */ /* 0x000fc4000001140a */
[----:B------:R-:W-:Y:S01]  /*14290*/  IMAD.IADD R29, R29, 0x1, -R27 ;  /* 0x000000011d1d7824 */ /* 0x000fe200078e0a1b */
[----:B------:R-:W-:Y:S02]  /*142a0*/  LEA.HI R27, R2, R2, RZ, 0x1 ;  /* 0x00000002021b7211 */ /* 0x000fe400078f08ff */
[----:B------:R-:W-:Y:S02]  /*142b0*/  LEA.HI R8, R8, R10, RZ, 0x2 ;  /* 0x0000000a08087211 */ /* 0x000fe400078f10ff */
[----:B------:R1:W2:Y:S01]  /*142c0*/  LDC.64 R34, c[0x0][R32+0x178] ;  /* 0x00005e0020227b82 */ /* 0x0002a20000000a00 */
[----:B------:R-:W-:Y:S02]  /*142d0*/  LOP3.LUT R27, R27, 0x1ffffffe, RZ, 0xc0, !PT ;  /* 0x1ffffffe1b1b7812 */ /* 0x000fe400078ec0ff */
[----:B------:R-:W-:Y:S02]  /*142e0*/  SHF.R.S32.HI R28, RZ, 0x2, R8 ;  /* 0x00000002ff1c7819 */ /* 0x000fe40000011408 */
[----:B------:R-:W-:Y:S01]  /*142f0*/  ISETP.NE.AND P3, PT, R30, 0x1, PT ;  /* 0x000000011e00780c */ /* 0x000fe20003f65270 */
[----:B------:R-:W-:Y:S01]  /*14300*/  IMAD.IADD R27, R2, 0x1, -R27 ;  /* 0x00000001021b7824 */ /* 0x000fe200078e0a1b */
[----:B------:R-:W-:Y:S01]  /*14310*/  ISETP.NE.AND.EX P0, PT, RZ, c[0x0][0x504], PT, P0 ;  /* 0x00014100ff007a0c */ /* 0x000fe20003f05300 */
[----:B------:R-:W-:-:S03]  /*14320*/  IMAD R28, R29, 0x10, R28 ;  /* 0x000000101d1c7824 */ /* 0x000fc600078e021c */
[----:B------:R-:W-:Y:S01]  /*14330*/  SEL R232, R232, RZ, !P0 ;  /* 0x000000ffe8e87207 */ /* 0x000fe20004000000 */
[--C-:B------:R-:W-:Y:S01]  /*14340*/  IMAD R27, R27, 0x8, R28.reuse ;  /* 0x000000081b1b7824 */ /* 0x100fe200078e021c */
[----:B------:R-:W-:Y:S01]  /*14350*/  SEL R29, R25, RZ, !P0 ;  /* 0x000000ff191d7207 */ /* 0x000fe20004000000 */
[C---:B------:R-:W-:Y:S02]  /*14360*/  IMAD R28, R209.reuse, 0x80, R28 ;  /* 0x00000080d11c7824 */ /* 0x040fe400078e021c */
[----:B------:R-:W-:-:S04]  /*14370*/  IMAD R25, R209, 0x80, R27 ;  /* 0x00000080d1197824 */ /* 0x000fc800078e021b */
[----:B------:R-:W-:Y:S01]  /*14380*/  @P3 IMAD.HI.U32 R27, R25, c[0x0][0x4ec], RZ ;  /* 0x00013b00191b3a27 */ /* 0x000fe200078e00ff */
[----:B-1----:R-:W1:Y:S03]  /*14390*/  LDC.64 R32, c[0x0][R32+0x160] ;  /* 0x0000580020207b82 */ /* 0x002e660000000a00 */
[----:B---3--:R-:W-:-:S04]  /*143a0*/  IMAD R2, R37, R232, RZ ;  /* 0x000000e825027224 */ /* 0x008fc800078e02ff */
[C---:B------:R-:W-:Y:S02]  /*143b0*/  IMAD R2, R36.reuse, R29, R2 ;  /* 0x0000001d24027224 */ /* 0x040fe400078e0202 */
[----:B------:R-:W-:Y:S01]  /*143c0*/  IMAD.MOV.U32 R29, RZ, RZ, R25 ;  /* 0x000000ffff1d7224 */ /* 0x000fe200078e0019 */
[----:B------:R-:W-:Y:S01]  /*143d0*/  @P3 SHF.R.U32.HI R29, RZ, c[0x0][0x4f0], R27 ;  /* 0x00013c00ff1d3a19 */ /* 0x000fe2000001161b */
[----:B------:R-:W-:Y:S01]  /*143e0*/  IMAD.WIDE.U32 R36, R36, R232, RZ ;  /* 0x000000e824247225 */ /* 0x000fe200078e00ff */
[----:B------:R-:W-:-:S03]  /*143f0*/  SEL R27, R235, RZ, P2 ;  /* 0x000000ffeb1b7207 */ /* 0x000fc60001000000 */
[----:B----4-:R-:W-:-:S04]  /*14400*/  IMAD.WIDE.U32 R30, R38, R233, RZ ;  /* 0x000000e9261e7225 */ /* 0x010fc800078e00ff */
[----:B------:R-:W-:Y:S01]  /*14410*/  IMAD R38, R39, R233, RZ ;  /* 0x000000e927267224 */ /* 0x000fe200078e02ff */
[----:B------:R-:W-:Y:S01]  /*14420*/  IADD3 R36, P1, P0, R36, R30, R24 ;  /* 0x0000001e24247210 */ /* 0x000fe2000783e018 */
[----:B------:R-:W-:Y:S01]  /*14430*/  IMAD.IADD R2, R37, 0x1, R2 ;  /* 0x0000000125027824 */ /* 0x000fe200078e0202 */
[----:B------:R-:W-:Y:S01]  /*14440*/  SHF.R.S32.HI R30, RZ, 0x1f, R24 ;  /* 0x0000001fff1e7819 */ /* 0x000fe20000011418 */
[----:B------:R-:W-:Y:S02]  /*14450*/  IMAD.IADD R38, R31, 0x1, R38 ;  /* 0x000000011f267824 */ /* 0x000fe400078e0226 */
[-C--:B--2---:R-:W-:Y:S02]  /*14460*/  IMAD R31, R35, R27.reuse, RZ ;  /* 0x0000001b231f7224 */ /* 0x084fe400078e02ff */
[----:B------:R-:W-:Y:S01]  /*14470*/  IMAD.WIDE.U32 R34, R34, R27, RZ ;  /* 0x0000001b22227225 */ /* 0x000fe200078e00ff */
[----:B------:R-:W-:Y:S02]  /*14480*/  IADD3.X R38, R2, R38, R30, P1, P0 ;  /* 0x0000002602267210 */ /* 0x000fe40000fe041e */
[--C-:B------:R-:W-:Y:S01]  /*14490*/  SHF.R.S32.HI R27, RZ, 0x1f, R29.reuse ;  /* 0x0000001fff1b7819 */ /* 0x100fe2000001141d */
[----:B------:R-:W-:Y:S01]  /*144a0*/  IMAD.MOV R2, RZ, RZ, -R29 ;  /* 0x000000ffff027224 */ /* 0x000fe200078e0a1d */
[----:B------:R-:W-:Y:S01]  /*144b0*/  IADD3 R34, P1, P0, R29, R36, R34 ;  /* 0x000000241d227210 */ /* 0x000fe2000783e022 */
[----:B------:R-:W-:-:S02]  /*144c0*/  IMAD.IADD R31, R35, 0x1, R31 ;  /* 0x00000001231f7824 */ /* 0x000fc400078e021f */
[----:B------:R-:W-:-:S03]  /*144d0*/  IMAD R2, R2, c[0x0][0x4e8], R25 ;  /* 0x00013a0002027a24 */ /* 0x000fc600078e0219 */
[----:B------:R-:W-:Y:S02]  /*144e0*/  IADD3.X R35, R27, R38, R31, P1, P0 ;  /* 0x000000261b237210 */ /* 0x000fe40000fe041f */
[----:B------:R-:W-:Y:S01]  /*144f0*/  SHF.R.S32.HI R29, RZ, 0x1f, R2 ;  /* 0x0000001fff1d7819 */ /* 0x000fe20000011402 */
[-C--:B-1----:R-:W-:Y:S02]  /*14500*/  IMAD R27, R33, R2.reuse, RZ ;  /* 0x00000002211b7224 */ /* 0x082fe400078e02ff */
[----:B------:R-:W-:-:S04]  /*14510*/  IMAD.WIDE.U32 R34, R32, R2, R34 ;  /* 0x0000000220227225 */ /* 0x000fc800078e0022 */
[----:B------:R-:W-:Y:S02]  /*14520*/  IMAD.MOV.U32 R2, RZ, RZ, c[0x0][0x4a8] ;  /* 0x00012a00ff027624 */ /* 0x000fe400078e00ff */
[----:B------:R-:W-:Y:S02]  /*14530*/  IMAD R29, R32, R29, R27 ;  /* 0x0000001d201d7224 */ /* 0x000fe400078e021b */
[----:B------:R-:W-:Y:S01]  /*14540*/  IMAD.MOV.U32 R27, RZ, RZ, c[0x0][0x4ac] ;  /* 0x00012b00ff1b7624 */ /* 0x000fe200078e00ff */
[----:B------:R-:W-:Y:S01]  /*14550*/  SEL R2, R2, c[0x0][0x450], P2 ;  /* 0x0001140002027a07 */ /* 0x000fe20001000000 */
[----:B------:R-:W-:-:S03]  /*14560*/  IMAD.IADD R29, R35, 0x1, R29 ;  /* 0x00000001231d7824 */ /* 0x000fc600078e021d */
[----:B------:R-:W-:Y:S02]  /*14570*/  SEL R27, R27, c[0x0][0x454], P2 ;  /* 0x000115001b1b7a07 */ /* 0x000fe40001000000 */
[----:B------:R-:W-:-:S04]  /*14580*/  LEA R2, P0, R34, R2, 0x2 ;  /* 0x0000000222027211 */ /* 0x000fc800078010ff */
[----:B------:R-:W-:Y:S01]  /*14590*/  LEA.HI.X R27, R34, R27, R29, 0x2, P0 ;  /* 0x0000001b221b7211 */ /* 0x000fe200000f141d */
[----:B------:R-:W-:Y:S01]  /*145a0*/  SHFL.IDX PT, R32, R2, RZ, 0x1c1f ;  /* 0x001c1fff02207589 */ /* 0x000fe200000e0000 */
[----:B------:R-:W-:-:S03]  /*145b0*/  LOP3.LUT P0, RZ, R10, 0x3, RZ, 0xc0, !PT ;  /* 0x000000030aff7812 */ /* 0x000fc6000780c0ff */
[----:B------:R-:W1:Y:S01]  /*145c0*/  SHFL.IDX PT, R33, R27, RZ, 0x1c1f ;  /* 0x001c1fff1b217589 */ /* 0x000e6200000e0000 */
[----:B------:R-:W-:-:S03]  /*145d0*/  ISETP.GE.OR P1, PT, R28, R26, P0 ;  /* 0x0000001a1c00720c */ /* 0x000fc60000726670 */
[----:B------:R2:W-:Y:S04]  /*145e0*/  SHFL.IDX PT, R34, R2, 0x1, 0x1c1f ;  /* 0x003c1f0002227f89 */ /* 0x0005e800000e0000 */
[----:B------:R-:W3:Y:S06]  /*145f0*/  SHFL.IDX PT, R35, R27, 0x1, 0x1c1f ;  /* 0x003c1f001b237f89 */ /* 0x000eec00000e0000 */
[----:B-1----:R1:W-:Y:S01]  /*14600*/  @!P1 ST.E [R32.64], R3 ;  /* 0x0000000320009985 */ /* 0x0023e2000c10190a */
[----:B--2---:R-:W-:-:S04]  /*14610*/  IADD3 R2, R28, 0x8, RZ ;  /* 0x000000081c027810 */ /* 0x004fc80007ffe0ff */
[CC--:B------:R-:W-:Y:S02]  /*14620*/  ISETP.GE.OR P0, PT, R2.reuse, R26.reuse, P0 ;  /* 0x0000001a0200720c */ /* 0x0c0fe40000706670 */
[----:B------:R-:W-:-:S04]  /*14630*/  ISETP.GE.AND P1, PT, R2, R26, PT ;  /* 0x0000001a0200720c */ /* 0x000fc80003f26270 */
[----:B------:R-:W-:-:S07]  /*14640*/  P2R R2, PR, RZ, 0x2 ;  /* 0x00000002ff027803 */ /* 0x000fce0000000000 */
[----:B---3--:R1:W-:Y:S01]  /*14650*/  @!P0 ST.E [R34.64], R9 ;  /* 0x0000000922008985 */ /* 0x0083e2000c10190a */
[----:B------:R-:W-:Y:S01]  /*14660*/  ISETP.GE.AND P0, PT, R28, R26, PT ;  /* 0x0000001a1c00720c */ /* 0x000fe20003f06270 */
[----:B------:R-:W-:Y:S05]  /*14670*/  @P2 BRA `(.L_x_1679) ;  /* 0x0000069000002947 */ /* 0x000fea0003800000 */
[----:B------:R-:W-:Y:S01]  /*14680*/  IMAD R30, R30, c[0x0][0x3a0], RZ ;  /* 0x0000e8001e1e7a24 */ /* 0x000fe200078e02ff */
[-C--:B------:R-:W-:Y:S01]  /*14690*/  LEA R2, R222, R223.reuse, 0x5 ;  /* 0x000000dfde027211 */ /* 0x080fe200078e28ff */
[C---:B------:R-:W-:Y:S01]  /*146a0*/  IMAD.WIDE.U32 R4, R24.reuse, c[0x0][0x3a0], RZ ;  /* 0x0000e80018047a25 */ /* 0x040fe200078e00ff */
[----:B------:R-:W-:Y:S01]  /*146b0*/  SHF.R.S32.HI R8, RZ, 0x1f, R232 ;  /* 0x0000001fff087819 */ /* 0x000fe200000114e8 */
[----:B------:R2:W3:Y:S01]  /*146c0*/  LDS.128 R40, [R236+0x80] ;  /* 0x00008000ec287984 */ /* 0x0004e20000000c00 */
[C---:B------:R-:W-:Y:S01]  /*146d0*/  LEA R2, R209.reuse, R2, 0x7 ;  /* 0x00000002d1027211 */ /* 0x040fe200078e38ff */
[----:B------:R-:W-:Y:S01]  /*146e0*/  IMAD R24, R24, c[0x0][0x3a4], R30 ;  /* 0x0000e90018187a24 */ /* 0x000fe200078e021e */
[----:B------:R-:W-:Y:S01]  /*146f0*/  LEA R209, R209, R223, 0x7 ;  /* 0x000000dfd1d17211 */ /* 0x000fe200078e38ff */
[----:B------:R-:W-:Y:S01]  /*14700*/  IMAD R8, R8, c[0x0][0x3f0], RZ ;  /* 0x0000fc0008087a24 */ /* 0x000fe200078e02ff */
[----:B-1----:R-:W-:Y:S01]  /*14710*/  MOV R3, R2 ;  /* 0x0000000200037202 */ /* 0x002fe20000000f00 */
[----:B------:R2:W1:Y:S01]  /*14720*/  LDS.128 R36, [R236+0x1080] ;  /* 0x00108000ec247984 */ /* 0x0004620000000c00 */
[----:B------:R-:W-:Y:S01]  /*14730*/  IADD3 R5, R5, R24, RZ ;  /* 0x0000001805057210 */ /* 0x000fe20007ffe0ff */
[----:B------:R-:W-:-:S02]  /*14740*/  IMAD R8, R232, c[0x0][0x3f4], R8 ;  /* 0x0000fd00e8087a24 */ /* 0x000fc400078e0208 */
[----:B------:R2:W4:Y:S02]  /*14750*/  LDS.128 R32, [R236+0x2080] ;  /* 0x00208000ec207984 */ /* 0x0005240000000c00 */
[C---:B------:R-:W-:Y:S02]  /*14760*/  IMAD.WIDE.U32 R6, R233.reuse, c[0x0][0x3e8], R4 ;  /* 0x0000fa00e9067a25 */ /* 0x040fe400078e0004 */
[----:B------:R2:W1:Y:S02]  /*14770*/  LDS.128 R28, [R236+0x3080] ;  /* 0x00308000ec1c7984 */ /* 0x0004640000000c00 */
[----:B------:R-:W-:Y:S02]  /*14780*/  @P3 IMAD.HI.U32 R4, R2, c[0x0][0x4ec], RZ ;  /* 0x00013b0002043a27 */ /* 0x000fe400078e00ff */
[----:B------:R2:W1:Y:S02]  /*14790*/  LDS.128 R16, [R236+0x4080] ;  /* 0x00408000ec107984 */ /* 0x0004640000000c00 */
[----:B------:R-:W-:Y:S01]  /*147a0*/  IMAD R7, R233, c[0x0][0x3ec], R7 ;  /* 0x0000fb00e9077a24 */ /* 0x000fe200078e0207 */
[----:B------:R-:W-:Y:S01]  /*147b0*/  @P3 SHF.R.U32.HI R3, RZ, c[0x0][0x4f0], R4 ;  /* 0x00013c00ff033a19 */ /* 0x000fe20000011604 */
[----:B------:R2:W1:Y:S02]  /*147c0*/  LDS.128 R12, [R236+0x5080] ;  /* 0x00508000ec0c7984 */ /* 0x0004640000000c00 */
[----:B------:R-:W-:Y:S01]  /*147d0*/  IMAD.WIDE.U32 R232, R232, c[0x0][0x3f0], R6 ;  /* 0x0000fc00e8e87a25 */ /* 0x000fe200078e0006 */
[----:B------:R-:W-:Y:S01]  /*147e0*/  SHF.R.S32.HI R10, RZ, 0x1f, R3 ;  /* 0x0000001fff0a7819 */ /* 0x000fe20000011403 */
[----:B------:R2:W1:Y:S01]  /*147f0*/  LDS.128 R4, [R236+0x6080] ;  /* 0x00608000ec047984 */ /* 0x0004620000000c00 */
[----:B------:R-:W-:-:S02]  /*14800*/  IADD3 R9, -R3, RZ, RZ ;  /* 0x000000ff03097210 */ /* 0x000fc40007ffe1ff */
[----:B------:R-:W-:Y:S01]  /*14810*/  IADD3 R233, R233, R8, RZ ;  /* 0x00000008e9e97210 */ /* 0x000fe20007ffe0ff */
[----:B------:R-:W1:Y:S01]  /*14820*/  LDS.128 R236, [R236+0x7080] ;  /* 0x00708000ecec7984 */ /* 0x000e620000000c00 */
[----:B------:R-:W-:Y:S02]  /*14830*/  IMAD R10, R10, c[0x0][0x3e0], RZ ;  /* 0x0000f8000a0a7a24 */ /* 0x000fe400078e02ff */
[----:B------:R-:W-:Y:S02]  /*14840*/  IMAD R9, R9, c[0x0][0x4e8], R2 ;  /* 0x00013a0009097a24 */ /* 0x000fe400078e0202 */
[C---:B------:R-:W-:Y:S02]  /*14850*/  IMAD R10, R3.reuse, c[0x0][0x3e4], R10 ;  /* 0x0000f900030a7a24 */ /* 0x040fe400078e020a */
[----:B------:R-:W-:Y:S01]  /*14860*/  IMAD.WIDE.U32 R232, R3, c[0x0][0x3e0], R232 ;  /* 0x0000f80003e87a25 */ /* 0x000fe200078e00e8 */
[----:B------:R-:W-:-:S04]  /*14870*/  SHF.R.S32.HI R2, RZ, 0x1f, R9 ;  /* 0x0000001fff027819 */ /* 0x000fc80000011409 */
[----:B------:R-:W-:Y:S01]  /*14880*/  IADD3 R21, R233, R10, RZ ;  /* 0x0000000ae9157210 */ /* 0x000fe20007ffe0ff */
[----:B------:R-:W-:Y:S01]  /*14890*/  IMAD R2, R2, c[0x0][0x3d8], RZ ;  /* 0x0000f60002027a24 */ /* 0x000fe200078e02ff */
[----:B------:R-:W-:-:S05]  /*148a0*/  MOV R20, R232 ;  /* 0x000000e800147202 */ /* 0x000fca0000000f00 */
[----:B------:R-:W-:-:S04]  /*148b0*/  IMAD.WIDE.U32 R20, R9, c[0x0][0x3d8], R20 ;  /* 0x0000f60009147a25 */ /* 0x000fc800078e0014 */
[----:B------:R-:W-:Y:S01]  /*148c0*/  IMAD R9, R9, c[0x0][0x3dc], R2 ;  /* 0x0000f70009097a24 */ /* 0x000fe200078e0202 */
[----:B------:R-:W-:-:S04]  /*148d0*/  LEA R3, P0, R20, c[0x0][0x380], 0x1 ;  /* 0x0000e00014037a11 */ /* 0x000fc800078008ff */
[----:B------:R-:W-:-:S04]  /*148e0*/  IADD3 R2, R21, R9, RZ ;  /* 0x0000000915027210 */ /* 0x000fc80007ffe0ff */
[----:B------:R-:W-:Y:S01]  /*148f0*/  LEA.HI.X R2, R20, c[0x0][0x384], R2, 0x1, P0 ;  /* 0x0000e10014027a11 */ /* 0x000fe200000f0c02 */
[----:B------:R-:W-:Y:S05]  /*14900*/  BRA.DIV ~URZ, `(.L_x_1680) ;  /* 0x00002bf27f007947 */ /* 0x000fea000b800000 */
[----:B--234-:R2:W3:Y:S02]  /*14910*/  SHFL.IDX PT, R8, R2, RZ, 0x181f ;  /* 0x00181fff02087589 */ /* 0x01c4e400000e0000 */
.L_x_1737:
[----:B------:R-:W-:Y:S05]  /*14920*/  BRA.DIV ~URZ, `(.L_x_1681) ;  /* 0x00002c427f007947 */ /* 0x000fea000b800000 */
[----:B------:R4:W2:Y:S02]  /*14930*/  SHFL.IDX PT, R9, R3, RZ, 0x181f ;  /* 0x00181fff03097589 */ /* 0x0008a400000e0000 */
.L_x_1738:
        /* <DEDUP_REMOVED lines=11> */
.L_x_1683:
[----:B------:R-:W-:Y:S05]  /*149f0*/  BSYNC B0 ;  /* 0x0000000000007941 */ /* 0x000fea0003800000 */
.L_x_1682:
[----:B------:R-:W-:Y:S05]  /*14a00*/  BRA.DIV ~URZ, `(.L_x_1684) ;  /* 0x00002bd27f007947 */ /* 0x000fea000b800000 */
[----:B---3--:R3:W4:Y:S04]  /*14a10*/  SHFL.IDX PT, R8, R2, 0x1, 0x181f ;  /* 0x00381f0002087f89 */ /* 0x00872800000e0000 */
[----:B------:R3:W2:Y:S02]  /*14a20*/  SHFL.IDX PT, R10, R3, 0x1, 0x181f ;  /* 0x00381f00030a7f89 */ /* 0x0006a400000e0000 */
.L_x_1739:
[----:B--2---:R-:W-:Y:S01]  /*14a30*/  IADD3 R9, R209, 0x20, RZ ;  /* 0x00000020d1097810 */ /* 0x004fe20007ffe0ff */
[----:B------:R-:W-:Y:S03]  /*14a40*/  BSSY B0, `(.L_x_1685) ;  /* 0x000000b000007945 */ /* 0x000fe60003800000 */
[----:B------:R-:W-:-:S13]  /*14a50*/  ISETP.GE.AND P0, PT, R9, R26, PT ;  /* 0x0000001a0900720c */ /* 0x000fda0003f06270 */
[----:B------:R-:W-:Y:S05]  /*14a60*/  @P0 BRA `(.L_x_1686) ;  /* 0x0000008000000947 */ /* 0x000fea0003800000 */
[----:B------:R-:W-:Y:S02]  /*14a70*/  ISETP.GE.AND P1, PT, R11, c[0x0][0x3c8], PT ;  /* 0x0000f2000b007a0c */ /* 0x000fe40003f26270 */
[----:B------:R-:W-:-:S11]  /*14a80*/  ISETP.GE.AND P0, PT, R217, c[0x0][0x3c8], PT ;  /* 0x0000f200d9007a0c */ /* 0x000fd60003f06270 */
[-C--:B-1----:R-:W-:Y:S02]  /*14a90*/  @!P1 LEA R16, P3, R11, R10.reuse, 0x1 ;  /* 0x0000000a0b109211 */ /* 0x082fe400078608ff */
[----:B------:R-:W-:Y:S02]  /*14aa0*/  @!P0 LEA R18, P2, R217, R10, 0x1 ;  /* 0x0000000ad9128211 */ /* 0x000fe400078408ff */
[-C--:B----4-:R-:W-:Y:S02]  /*14ab0*/  @!P1 LEA.HI.X R17, R11, R8.reuse, R23, 0x1, P3 ;  /* 0x000000080b119211 */ /* 0x090fe400018f0c17 */
[----:B------:R-:W-:-:S03]  /*14ac0*/  @!P0 LEA.HI.X R19, R217, R8, R22, 0x1, P2 ;  /* 0x00000008d9138211 */ /* 0x000fc600010f0c16 */
[----:B------:R1:W-:Y:S04]  /*14ad0*/  @!P1 ST.E.128 [R16.64], R36 ;  /* 0x0000002410009985 */ /* 0x0003e8000c101d0a */
[----:B------:R1:W-:Y:S02]  /*14ae0*/  @!P0 ST.E.128 [R18.64], R12 ;  /* 0x0000000c12008985 */ /* 0x0003e4000c101d0a */
.L_x_1686:
[----:B------:R-:W-:Y:S05]  /*14af0*/  BSYNC B0 ;  /* 0x0000000000007941 */ /* 0x000fea0003800000 */
.L_x_1685:
[----:B------:R-:W-:Y:S05]  /*14b00*/  BRA.DIV ~URZ, `(.L_x_1687) ;  /* 0x00002ba27f007947 */ /* 0x000fea000b800000 */
[----:B----4-:R2:W4:Y:S02]  /*14b10*/  SHFL.IDX PT, R8, R2, 0x2, 0x181f ;  /* 0x00581f0002087f89 */ /* 0x01052400000e0000 */
.L_x_1740:
[----:B------:R-:W-:Y:S05]  /*14b20*/  BRA.DIV ~URZ, `(.L_x_1688) ;  /* 0x00002bf27f007947 */ /* 0x000fea000b800000 */
[----:B------:R2:W3:Y:S02]  /*14b30*/  SHFL.IDX PT, R10, R3, 0x2, 0x181f ;  /* 0x00581f00030a7f89 */ /* 0x0004e400000e0000 */
.L_x_1741:
[----:B------:R-:W-:Y:S01]  /*14b40*/  IADD3 R9, R209, 0x40, RZ ;  /* 0x00000040d1097810 */ /* 0x000fe20007ffe0ff */
[----:B------:R-:W-:Y:S03]  /*14b50*/  BSSY B0, `(.L_x_1689) ;  /* 0x000000b000007945 */ /* 0x000fe60003800000 */
[----:B------:R-:W-:-:S13]  /*14b60*/  ISETP.GE.AND P0, PT, R9, R26, PT ;  /* 0x0000001a0900720c */ /* 0x000fda0003f06270 */
[----:B------:R-:W-:Y:S05]  /*14b70*/  @P0 BRA `(.L_x_1690) ;  /* 0x0000008000000947 */ /* 0x000fea0003800000 */
[----:B------:R-:W-:Y:S02]  /*14b80*/  ISETP.GE.AND P1, PT, R11, c[0x0][0x3c8], PT ;  /* 0x0000f2000b007a0c */ /* 0x000fe40003f26270 */
[----:B------:R-:W-:-:S11]  /*14b90*/  ISETP.GE.AND P0, PT, R217, c[0x0][0x3c8], PT ;  /* 0x0000f200d9007a0c */ /* 0x000fd60003f06270 */
[-C--:B-1-3--:R-:W-:Y:S02]  /*14ba0*/  @!P1 LEA R12, P3, R11, R10.reuse, 0x1 ;  /* 0x0000000a0b0c9211 */ /* 0x08afe400078608ff */
[----:B------:R-:W-:Y:S02]  /*14bb0*/  @!P0 LEA R14, P2, R217, R10, 0x1 ;  /* 0x0000000ad90e8211 */ /* 0x000fe400078408ff */
[-C--:B----4-:R-:W-:Y:S02]  /*14bc0*/  @!P1 LEA.HI.X R13, R11, R8.reuse, R23, 0x1, P3 ;  /* 0x000000080b0d9211 */ /* 0x090fe400018f0c17 */
[----:B------:R-:W-:-:S03]  /*14bd0*/  @!P0 LEA.HI.X R15, R217, R8, R22, 0x1, P2 ;  /* 0x00000008d90f8211 */ /* 0x000fc600010f0c16 */
[----:B------:R1:W-:Y:S04]  /*14be0*/  @!P1 ST.E.128 [R12.64], R32 ;  /* 0x000000200c009985 */ /* 0x0003e8000c101d0a */
[----:B------:R1:W-:Y:S02]  /*14bf0*/  @!P0 ST.E.128 [R14.64], R4 ;  /* 0x000000040e008985 */ /* 0x0003e4000c101d0a */
.L_x_1690:
[----:B------:R-:W-:Y:S05]  /*14c00*/  BSYNC B0 ;  /* 0x0000000000007941 */ /* 0x000fea0003800000 */
.L_x_1689:
[----:B------:R-:W-:Y:S05]  /*14c10*/  BRA.DIV ~URZ, `(.L_x_1691) ;  /* 0x00002b727f007947 */ /* 0x000fea000b800000 */
[----:B--23--:R-:W2:Y:S04]  /*14c20*/  SHFL.IDX PT, R2, R2, 0x3, 0x181f ;  /* 0x00781f0002027f89 */ /* 0x00cea800000e0000 */
[----:B------:R-:W3:Y:S02]  /*14c30*/  SHFL.IDX PT, R3, R3, 0x3, 0x181f ;  /* 0x00781f0003037f89 */ /* 0x000ee400000e0000 */
.L_x_1742:
[----:B------:R-:W-:-:S04]  /*14c40*/  IADD3 R209, R209, 0x60, RZ ;  /* 0x00000060d1d17810 */ /* 0x000fc80007ffe0ff */
[----:B------:R-:W-:-:S13]  /*14c50*/  ISETP.GE.AND P0, PT, R209, R26, PT ;  /* 0x0000001ad100720c */ /* 0x000fda0003f06270 */
[----:B------:R-:W-:Y:S05]  /*14c60*/  @P0 BRA `(.L_x_1692) ;  /* 0x0000185000000947 */ /* 0x000fea0003800000 */
[----:B------:R-:W-:-:S13]  /*14c70*/  ISETP.GE.AND P0, PT, R11, c[0x0][0x3c8], PT ;  /* 0x0000f2000b007a0c */ /* 0x000fda0003f06270 */
[----:B-1-3--:R-:W-:-:S04]  /*14c80*/  @!P0 LEA R4, P1, R11, R3, 0x1 ;  /* 0x000000030b048211 */ /* 0x00afc800078208ff */
[----:B--2---:R-:W-:-:S05]  /*14c90*/  @!P0 LEA.HI.X R5, R11, R2, R23, 0x1, P1 ;  /* 0x000000020b058211 */ /* 0x004fca00008f0c17 */
[----:B------:R1:W-:Y:S01]  /*14ca0*/  @!P0 ST.E.128 [R4.64], R28 ;  /* 0x0000001c04008985 */ /* 0x0003e2000c101d0a */
[----:B------:R-:W-:-:S13]  /*14cb0*/  ISETP.GE.AND P0, PT, R217, c[0x0][0x3c8], PT ;  /* 0x0000f200d9007a0c */ /* 0x000fda0003f06270 */
[----:B------:R-:W-:Y:S05]  /*14cc0*/  @P0 BRA `(.L_x_1692) ;  /* 0x000017f000000947 */ /* 0x000fea0003800000 */
[----:B-1----:R-:W-:-:S04]  /*14cd0*/  LEA R4, P0, R217, R3, 0x1 ;  /* 0x00000003d9047211 */ /* 0x002fc800078008ff */
[----:B------:R-:W-:-:S05]  /*14ce0*/  LEA.HI.X R5, R217, R2, R22, 0x1, P0 ;  /* 0x00000002d9057211 */ /* 0x000fca00000f0c16 */
[----:B------:R1:W-:Y:S01]  /*14cf0*/  ST.E.128 [R4.64], R236 ;  /* 0x000000ec04007985 */ /* 0x0003e2000c101d0a */
[----:B------:R-:W-:Y:S05]  /*14d00*/  BRA `(.L_x_1692) ;  /* 0x000017b000007947 */ /* 0x000fea0003800000 */
.L_x_1679:
[----:B------:R-:W-:Y:S01]  /*14d10*/  IMAD R30, R30, c[0x0][0x408], RZ ;  /* 0x000102001e1e7a24 */ /* 0x000fe200078e02ff */
[----:B-1----:R-:W-:Y:S01]  /*14d20*/  SHF.R.S32.HI R3, RZ, 0x1f, R232 ;  /* 0x0000001fff037819 */ /* 0x002fe200000114e8 */
[----:B------:R-:W-:Y:S01]  /*14d30*/  IMAD.WIDE.U32 R22, R24, c[0x0][0x408], RZ ;  /* 0x0001020018167a25 */ /* 0x000fe200078e00ff */
[----:B------:R-:W-:-:S03]  /*14d40*/  MOV R11, R25 ;  /* 0x00000019000b7202 */ /* 0x000fc60000000f00 */
[----:B------:R-:W-:Y:S02]  /*14d50*/  IMAD R30, R24, c[0x0][0x40c], R30 ;  /* 0x00010300181e7a24 */ /* 0x000fe400078e021e */
[----:B------:R-:W-:Y:S02]  /*14d60*/  IMAD R3, R3, c[0x0][0x440], RZ ;  /* 0x0001100003037a24 */ /* 0x000fe400078e02ff */
[----:B------:R-:W-:Y:S01]  /*14d70*/  @P3 IMAD.HI.U32 R9, R25, c[0x0][0x4ec], RZ ;  /* 0x00013b0019093a27 */ /* 0x000fe200078e00ff */
[----:B------:R-:W-:-:S03]  /*14d80*/  IADD3 R23, R23, R30, RZ ;  /* 0x0000001e17177210 */ /* 0x000fc60007ffe0ff */
[----:B------:R-:W-:Y:S01]  /*14d90*/  IMAD R3, R232, c[0x0][0x444], R3 ;  /* 0x00011100e8037a24 */ /* 0x000fe200078e0203 */
[----:B------:R-:W-:Y:S01]  /*14da0*/  @P3 SHF.R.U32.HI R11, RZ, c[0x0][0x4f0], R9 ;  /* 0x00013c00ff0b3a19 */ /* 0x000fe20000011609 */
[----:B------:R-:W-:-:S03]  /*14db0*/  IMAD.WIDE.U32 R22, R233, c[0x0][0x438], R22 ;  /* 0x00010e00e9167a25 */ /* 0x000fc600078e0016 */
[----:B------:R-:W-:Y:S01]  /*14dc0*/  SHF.R.S32.HI R9, RZ, 0x1f, R11 ;  /* 0x0000001fff097819 */ /* 0x000fe2000001140b */
[----:B------:R-:W-:-:S04]  /*14dd0*/  IMAD R23, R233, c[0x0][0x43c], R23 ;  /* 0x00010f00e9177a24 */ /* 0x000fc800078e0217 */
[----:B------:R-:W-:-:S04]  /*14de0*/  IMAD.WIDE.U32 R22, R232, c[0x0][0x440], R22 ;  /* 0x00011000e8167a25 */ /* 0x000fc800078e0016 */
[----:B------:R-:W-:Y:S01]  /*14df0*/  IMAD R9, R9, c[0x0][0x430], RZ ;  /* 0x00010c0009097a24 */ /* 0x000fe200078e02ff */
[----:B------:R-:W-:Y:S02]  /*14e00*/  IADD3 R23, R23, R3, RZ ;  /* 0x0000000317177210 */ /* 0x000fe40007ffe0ff */
[C---:B------:R-:W-:Y:S01]  /*14e10*/  IADD3 R3, -R11.reuse, RZ, RZ ;  /* 0x000000ff0b037210 */ /* 0x040fe20007ffe1ff */
[----:B------:R-:W-:Y:S02]  /*14e20*/  IMAD R9, R11, c[0x0][0x434], R9 ;  /* 0x00010d000b097a24 */ /* 0x000fe400078e0209 */
[----:B------:R-:W-:-:S04]  /*14e30*/  IMAD.WIDE.U32 R22, R235, c[0x0][0x448], R22 ;  /* 0x00011200eb167a25 */ /* 0x000fc800078e0016 */
[----:B------:R-:W-:Y:S02]  /*14e40*/  IMAD R23, R235, c[0x0][0x44c], R23 ;  /* 0x00011300eb177a24 */ /* 0x000fe400078e0217 */
[----:B------:R-:W-:Y:S02]  /*14e50*/  IMAD R3, R3, c[0x0][0x4e8], R25 ;  /* 0x00013a0003037a24 */ /* 0x000fe400078e0219 */
[----:B------:R-:W-:-:S03]  /*14e60*/  IMAD.WIDE.U32 R22, R11, c[0x0][0x430], R22 ;  /* 0x00010c000b167a25 */ /* 0x000fc600078e0016 */
        /* <DEDUP_REMOVED lines=10> */
.L_x_1743:
[----:B------:R-:W-:Y:S05]  /*14f10*/  BRA.DIV ~URZ, `(.L_x_1694) ;  /* 0x000029b27f007947 */ /* 0x000fea000b800000 */
[----:B------:R3:W4:Y:S02]  /*14f20*/  SHFL.IDX PT, R50, R49, RZ, 0x1c1f ;  /* 0x001c1fff31327589 */ /* 0x00072400000e0000 */
.L_x_1744:
        /* <DEDUP_REMOVED lines=40> */
[----:B--2---:R-:W-:Y:S02]  /*151b0*/  @!P1 IMAD.MOV.U32 R51, RZ, RZ, R54 ;  /* 0x000000ffff339224 */ /* 0x004fe400078e0036 */
[C---:B----4-:R-:W-:Y:S02]  /*151c0*/  @!P0 LEA R52, P2, R34.reuse, R50, 0x2 ;  /* 0x0000003222348211 */ /* 0x050fe400078410ff */
[----:B------:R-:W-:Y:S02]  /*151d0*/  @!P1 IMAD.WIDE R56, R47, 0x4, R50 ;  /* 0x000000042f389825 */ /* 0x000fe400078e0232 */
[----:B------:R-:W-:Y:S02]  /*151e0*/  @!P0 LEA.HI.X R53, R34, R54, R33, 0x2, P2 ;  /* 0x0000003622358211 */ /* 0x000fe400010f1421 */
[----:B------:R-:W-:Y:S01]  /*151f0*/  ISETP.GE.AND P2, PT, R9, c[0x0][0x3c8], PT ;  /* 0x0000f20009007a0c */ /* 0x000fe20003f46270 */
        /* <DEDUP_REMOVED lines=24> */
[----:B------:R2:W-:Y:S04]  /*15380*/  @!P3 ST.E.64 [R56.64], R4 ;  /* 0x000000043800b985 */ /* 0x0005e8000c101b0a */
[----:B------:R4:W-:Y:S01]  /*15390*/  @!P4 ST.E.64 [R52.64], R6 ;  /* 0x000000063400c985 */ /* 0x0009e2000c101b0a */
[----:B------:R-:W-:-:S02]  /*153a0*/  ISETP.GE.AND P4, PT, R45, c[0x0][0x3c8], PT ;  /* 0x0000f2002d007a0c */ /* 0x000fc40003f86270 */
        /* <DEDUP_REMOVED lines=8> */
[----:B------:R-:W-:Y:S01]  /*15430*/  @!P1 ST.E.64 [R52.64], R14 ;  /* 0x0000000e34009985 */ /* 0x000fe2000c101b0a */
[----:B------:R-:W-:Y:S02]  /*15440*/  ISETP.GE.AND P1, PT, R39, c[0x0][0x3c8], PT ;  /* 0x0000f20027007a0c */ /* 0x000fe40003f26270 */
[----:B------:R-:W-:Y:S01]  /*15450*/  ISETP.GE.AND P0, PT, R37, c[0x0][0x3c8], PT ;  /* 0x0000f20025007a0c */ /* 0x000fe20003f06270 */
[----:B------:R4:W-:Y:S01]  /*15460*/  @!P6 ST.E.64 [R6.64], R112 ;  /* 0x000000700600e985 */ /* 0x0009e2000c101b0a */
[----:B--2---:R-:W-:-:S04]  /*15470*/  @!P5 LEA R4, P3, R46, R50, 0x2 ;  /* 0x000000322e04d211 */ /* 0x004fc800078610ff */
[----:B------:R-:W-:Y:S02]  /*15480*/  @!P5 LEA.HI.X R5, R46, R54, R30, 0x2, P3 ;  /* 0x000000362e05d211 */ /* 0x000fe400018f141e */
[-C--:B------:R-:W-:Y:S02]  /*15490*/  @!P2 LEA R12, P3, R43, R50.reuse, 0x2 ;  /* 0x000000322b0ca211 */ /* 0x080fe400078610ff */
[----:B----4-:R-:W-:Y:S01]  /*154a0*/  @!P4 LEA R6, P6, R45, R50, 0x2 ;  /* 0x000000322d06c211 */ /* 0x010fe200078c10ff */
[----:B------:R2:W-:Y:S01]  /*154b0*/  @!P5 ST.E.64 [R4.64], R92 ;  /* 0x0000005c0400d985 */ /* 0x0005e2000c101b0a */
[-C--:B------:R-:W-:Y:S02]  /*154c0*/  @!P2 LEA.HI.X R13, R43, R54.reuse, R42, 0x2, P3 ;  /* 0x000000362b0da211 */ /* 0x080fe400018f142a */
[----:B------:R-:W-:-:S05]  /*154d0*/  @!P4 LEA.HI.X R7, R45, R54, R44, 0x2, P6 ;  /* 0x000000362d07c211 */ /* 0x000fca00030f142c */
[----:B------:R4:W-:Y:S04]  /*154e0*/  @!P4 ST.E.64 [R6.64], R96 ;  /* 0x000000600600c985 */ /* 0x0009e8000c101b0a */
[----:B------:R4:W-:Y:S01]  /*154f0*/  @!P2 ST.E.64 [R12.64], R100 ;  /* 0x000000640c00a985 */ /* 0x0009e2000c101b0a */
[-C--:B--2---:R-:W-:Y:S02]  /*15500*/  @!P1 LEA R4, P5, R39, R50.reuse, 0x2 ;  /* 0x0000003227049211 */ /* 0x084fe400078a10ff */
[----:B------:R-:W-:Y:S02]  /*15510*/  @!P0 LEA R50, P3, R37, R50, 0x2 ;  /* 0x0000003225328211 */ /* 0x000fe400078610ff */
[-C--:B------:R-:W-:Y:S02]  /*15520*/  @!P1 LEA.HI.X R5, R39, R54.reuse, R38, 0x2, P5 ;  /* 0x0000003627059211 */ /* 0x080fe400028f1426 */
[----:B------:R-:W-:-:S03]  /*15530*/  @!P0 LEA.HI.X R51, R37, R54, R36, 0x2, P3 ;  /* 0x0000003625338211 */ /* 0x000fc600018f1424 */
[----:B------:R4:W-:Y:S04]  /*15540*/  @!P1 ST.E.64 [R4.64], R108 ;  /* 0x0000006c04009985 */ /* 0x0009e8000c101b0a */
[----:B------:R4:W-:Y:S02]  /*15550*/  @!P0 ST.E.64 [R50.64], R104 ;  /* 0x0000006832008985 */ /* 0x0009e4000c101b0a */
.L_x_1696:
[----:B------:R-:W-:Y:S05]  /*15560*/  BSYNC B0 ;  /* 0x0000000000007941 */ /* 0x000fea0003800000 */
.L_x_1695:
[----:B------:R-:W-:Y:S05]  /*15570*/  BRA.DIV ~URZ, `(.L_x_1697) ;  /* 0x000023c27f007947 */ /* 0x000fea000b800000 */
[----:B-1----:R-:W1:Y:S04]  /*15580*/  SHFL.IDX PT, R48, R48, 0x1, 0x1c1f ;  /* 0x003c1f0030307f89 */ /* 0x002e6800000e0000 */
[----:B---3--:R-:W3:Y:S02]  /*15590*/  SHFL.IDX PT, R49, R49, 0x1, 0x1c1f ;  /* 0x003c1f0031317f89 */ /* 0x008ee400000e0000 */
.L_x_1745:
[----:B------:R-:W-:-:S13]  /*155a0*/  ISETP.NE.AND P0, PT, R2, RZ, PT ;  /* 0x000000ff0200720c */ /* 0x000fda0003f05270 */
[----:B------:R-:W-:Y:S05]  /*155b0*/  @P0 BRA `(.L_x_1692) ;  /* 0x00000f0000000947 */ /* 0x000fea0003800000 */
[----:B------:R-:W-:Y:S02]  /*155c0*/  ISETP.GE.AND P2, PT, R47, c[0x0][0x3c8], PT ;  /* 0x0000f2002f007a0c */ /* 0x000fe40003f46270 */
[----:B------:R-:W-:Y:S02]  /*155d0*/  ISETP.GE.AND P1, PT, R34, c[0x0][0x3c8], PT ;  /* 0x0000f20022007a0c */ /* 0x000fe40003f26270 */
[----:B------:R-:W-:Y:S02]  /*155e0*/  ISETP.GE.AND P0, PT, R24, c[0x0][0x3c8], PT ;  /* 0x0000f20018007a0c */ /* 0x000fe40003f06270 */
[----:B------:R-:W-:Y:S02]  /*155f0*/  ISETP.GE.AND P5, PT, R22, c[0x0][0x3c8], PT ;  /* 0x0000f20016007a0c */ /* 0x000fe40003fa6270 */
[----:B------:R-:W-:-:S05]  /*15600*/  ISETP.GE.AND P6, PT, R9, c[0x0][0x3c8], PT ;  /* 0x0000f20009007a0c */ /* 0x000fca0003fc6270 */
[----:B---34-:R-:W-:Y:S02]  /*15610*/  @!P2 IMAD.MOV.U32 R6, RZ, RZ, R49 ;  /* 0x000000ffff06a224 */ /* 0x018fe400078e0031 */
[----:B-1----:R-:W-:Y:S01]  /*15620*/  @!P2 IMAD.MOV.U32 R7, RZ, RZ, R48 ;  /* 0x000000ffff07a224 */ /* 0x002fe200078e0030 */
[----:B------:R-:W-:-:S03]  /*15630*/  @!P1 LEA R4, P4, R34, R49, 0x2 ;  /* 0x0000003122049211 */ /* 0x000fc600078810ff */
[----:B------:R-:W-:Y:S01]  /*15640*/  @!P2 IMAD.WIDE R12, R47, 0x4, R6 ;  /* 0x000000042f0ca825 */ /* 0x000fe200078e0206 */
[----:B------:R-:W-:Y:S02]  /*15650*/  @!P0 LEA R6, P3, R24, R49, 0x2 ;  /* 0x0000003118068211 */ /* 0x000fe400078610ff */
[-C--:B------:R-:W-:Y:S02]  /*15660*/  @!P1 LEA.HI.X R5, R34, R48.reuse, R33, 0x2, P4 ;  /* 0x0000003022059211 */ /* 0x080fe400020f1421 */
[----:B------:R-:W-:Y:S01]  /*15670*/  ISETP.GE.AND P4, PT, R29, c[0x0][0x3c8], PT ;  /* 0x0000f2001d007a0c */ /* 0x000fe20003f86270 */
[----:B------:R-:W-:Y:S01]  /*15680*/  @!P2 ST.E.64 [R12.64], R122 ;  /* 0x0000007a0c00a985 */ /* 0x000fe2000c101b0a */
[----:B------:R-:W-:Y:S02]  /*15690*/  @!P0 LEA.HI.X R7, R24, R48, R23, 0x2, P3 ;  /* 0x0000003018078211 */ /* 0x000fe400018f1417 */
[----:B------:R-:W-:Y:S01]  /*156a0*/  ISETP.GE.AND P3, PT, R35, c[0x0][0x3c8], PT ;  /* 0x0000f20023007a0c */ /* 0x000fe20003f66270 */
[----:B------:R1:W-:Y:S01]  /*156b0*/  @!P1 ST.E.64 [R4.64], R118 ;  /* 0x0000007604009985 */ /* 0x0003e2000c101b0a */
[----:B------:R-:W-:-:S03]  /*156c0*/  ISETP.GE.AND P2, PT, R32, c[0x0][0x3c8], PT ;  /* 0x0000f20020007a0c */ /* 0x000fc60003f46270 */
[----:B------:R3:W-:Y:S01]  /*156d0*/  @!P0 ST.E.64 [R6.64], R62 ;  /* 0x0000003e06008985 */ /* 0x0007e2000c101b0a */
[CC--:B-1----:R-:W-:Y:S02]  /*156e0*/  @!P6 LEA R4, P1, R9.reuse, R49.reuse, 0x2 ;  /* 0x000000310904e211 */ /* 0x0c2fe400078210ff */
[CC--:B---3--:R-:W-:Y:S02]  /*156f0*/  @!P5 LEA R6, P0, R22.reuse, R49.reuse, 0x2 ;  /* 0x000000311606d211 */ /* 0x0c8fe400078010ff */
[-C--:B------:R-:W-:Y:S02]  /*15700*/  @!P6 LEA.HI.X R5, R9, R48.reuse, R8, 0x2, P1 ;  /* 0x000000300905e211 */ /* 0x080fe400008f1408 */
[-C--:B------:R-:W-:Y:S02]  /*15710*/  @!P5 LEA.HI.X R7, R22, R48.reuse, R11, 0x2, P0 ;  /* 0x000000301607d211 */ /* 0x080fe400000f140b */
[C---:B------:R-:W-:Y:S02]  /*15720*/  @!P4 LEA R2, P0, R29.reuse, R49, 0x2 ;  /* 0x000000311d02c211 */ /* 0x040fe400078010ff */
[----:B------:R-:W-:Y:S01]  /*15730*/  ISETP.GE.AND P1, PT, R26, c[0x0][0x3c8], PT ;  /* 0x0000f2001a007a0c */ /* 0x000fe20003f26270 */
[----:B------:R-:W-:Y:S01]  /*15740*/  @!P5 ST.E.64 [R6.64], R66 ;  /* 0x000000420600d985 */ /* 0x000fe2000c101b0a */
[----:B------:R-:W-:-:S02]  /*15750*/  @!P4 LEA.HI.X R3, R29, R48, R3, 0x2, P0 ;  /* 0x000000301d03c211 */ /* 0x000fc400000f1403 */
[-C--:B------:R-:W-:Y:S02]  /*15760*/  @!P3 LEA R12, P0, R35, R49.reuse, 0x2 ;  /* 0x00000031230cb211 */ /* 0x080fe400078010ff */
[----:B------:R-:W-:Y:S02]  /*15770*/  ISETP.GE.AND P6, PT, R27, c[0x0][0x3c8], PT ;  /* 0x0000f2001b007a0c */ /* 0x000fe40003fc6270 */
[-C--:B------:R-:W-:Y:S02]  /*15780*/  @!P3 LEA.HI.X R13, R35, R48.reuse, R28, 0x2, P0 ;  /* 0x00000030230db211 */ /* 0x080fe400000f141c */
[C---:B------:R-:W-:Y:S02]  /*15790*/  @!P2 LEA R14, P0, R32.reuse, R49, 0x2 ;  /* 0x00000031200ea211 */ /* 0x040fe400078010ff */
[----:B------:R-:W-:Y:S02]  /*157a0*/  ISETP.GE.AND P5, PT, R41, c[0x0][0x3c8], PT ;  /* 0x0000f20029007a0c */ /* 0x000fe40003fa6270 */
[----:B------:R-:W-:-:S02]  /*157b0*/  @!P2 LEA.HI.X R15, R32, R48, R31, 0x2, P0 ;  /* 0x00000030200fa211 */ /* 0x000fc400000f141f */
[----:B------:R-:W-:-:S04]  /*157c0*/  @!P1 LEA R22, P0, R26, R49, 0x2 ;  /* 0x000000311a169211 */ /* 0x000fc800078010ff */
[----:B------:R-:W-:Y:S02]  /*157d0*/  @!P1 LEA.HI.X R23, R26, R48, R25, 0x2, P0 ;  /* 0x000000301a179211 */ /* 0x000fe400000f1419 */
[----:B------:R-:W-:-:S13]  /*157e0*/  ISETP.GE.AND P0, PT, R9, c[0x0][0x3c8], PT ;  /* 0x0000f20009007a0c */ /* 0x000fda0003f06270 */
[----:B------:R1:W-:Y:S04]  /*157f0*/  @!P0 ST.E.64 [R4.64], R70 ;  /* 0x0000004604008985 */ /* 0x0003e8000c101b0a */
[----:B------:R3:W-:Y:S01]  /*15800*/  @!P4 ST.E.64 [R2.64], R74 ;  /* 0x0000004a0200c985 */ /* 0x0007e2000c101b0a */
[----:B------:R-:W-:-:S03]  /*15810*/  ISETP.GE.AND P4, PT, R46, c[0x0][0x3c8], PT ;  /* 0x0000f2002e007a0c */ /* 0x000fc60003f86270 */
[----:B------:R4:W-:Y:S01]  /*15820*/  @!P3 ST.E.64 [R12.64], R16 ;  /* 0x000000100c00b985 */ /* 0x0009e2000c101b0a */
[----:B------:R-:W-:-:S03]  /*15830*/  ISETP.GE.AND P3, PT, R45, c[0x0][0x3c8], PT ;  /* 0x0000f2002d007a0c */ /* 0x000fc60003f66270 */
[----:B------:R2:W-:Y:S01]  /*15840*/  @!P2 ST.E.64 [R14.64], R18 ;  /* 0x000000120e00a985 */ /* 0x0005e2000c101b0a */
[----:B------:R-:W-:-:S03]  /*15850*/  ISETP.GE.AND P2, PT, R43, c[0x0][0x3c8], PT ;  /* 0x0000f2002b007a0c */ /* 0x000fc60003f46270 */
[----:B------:R2:W-:Y:S01]  /*15860*/  @!P1 ST.E.64 [R22.64], R20 ;  /* 0x0000001416009985 */ /* 0x0005e2000c101b0a */
[-C--:B-1----:R-:W-:Y:S02]  /*15870*/  @!P6 LEA R4, P0, R27, R49.reuse, 0x2 ;  /* 0x000000311b04e211 */ /* 0x082fe400078010ff */
[-C--:B---3--:R-:W-:Y:S02]  /*15880*/  @!P5 LEA R2, P1, R41, R49.reuse, 0x2 ;  /* 0x000000312902d211 */ /* 0x088fe400078210ff */
[-C--:B------:R-:W-:Y:S02]  /*15890*/  @!P6 LEA.HI.X R5, R27, R48.reuse, R10, 0x2, P0 ;  /* 0x000000301b05e211 */ /* 0x080fe400000f140a */
[----:B------:R-:W-:Y:S02]  /*158a0*/  @!P4 LEA R6, P0, R46, R49, 0x2 ;  /* 0x000000312e06c211 */ /* 0x000fe400078010ff */
[----:B------:R-:W-:Y:S01]  /*158b0*/  @!P5 LEA.HI.X R3, R41, R48, R40, 0x2, P1 ;  /* 0x000000302903d211 */ /* 0x000fe200008f1428 */
[----:B------:R2:W-:Y:S01]  /*158c0*/  @!P6 ST.E.64 [R4.64], R90 ;  /* 0x0000005a0400e985 */ /* 0x0005e2000c101b0a */
[----:B------:R-:W-:-:S02]  /*158d0*/  ISETP.GE.AND P1, PT, R39, c[0x0][0x3c8], PT ;  /* 0x0000f20027007a0c */ /* 0x000fc40003f26270 */
[----:B------:R-:W-:Y:S01]  /*158e0*/  @!P4 LEA.HI.X R7, R46, R48, R30, 0x2, P0 ;  /* 0x000000302e07c211 */ /* 0x000fe200000f141e */
[----:B------:R2:W-:Y:S01]  /*158f0*/  @!P5 ST.E.64 [R2.64], R114 ;  /* 0x000000720200d985 */ /* 0x0005e2000c101b0a */
[----:B------:R-:W-:-:S03]  /*15900*/  @!P3 LEA R8, P0, R45, R49, 0x2 ;  /* 0x000000312d08b211 */ /* 0x000fc600078010ff */
[----:B------:R2:W-:Y:S01]  /*15910*/  @!P4 ST.E.64 [R6.64], R94 ;  /* 0x0000005e0600c985 */ /* 0x0005e2000c101b0a */
[----:B------:R-:W-:Y:S02]  /*15920*/  @!P3 LEA.HI.X R9, R45, R48, R44, 0x2, P0 ;  /* 0x000000302d09b211 */ /* 0x000fe400000f142c */
[----:B------:R-:W-:-:S03]  /*15930*/  @!P2 LEA R10, P0, R43, R49, 0x2 ;  /* 0x000000312b0aa211 */ /* 0x000fc600078010ff */
[----:B------:R2:W-:Y:S01]  /*15940*/  @!P3 ST.E.64 [R8.64], R98 ;  /* 0x000000620800b985 */ /* 0x0005e2000c101b0a */
[----:B------:R-:W-:Y:S02]  /*15950*/  @!P2 LEA.HI.X R11, R43, R48, R42, 0x2, P0 ;  /* 0x000000302b0ba211 */ /* 0x000fe400000f142a */
[----:B----4-:R-:W-:-:S03]  /*15960*/  @!P1 LEA R12, P0, R39, R49, 0x2 ;  /* 0x00000031270c9211 */ /* 0x010fc600078010ff */
[----:B------:R2:W-:Y:S01]  /*15970*/  @!P2 ST.E.64 [R10.64], R102 ;  /* 0x000000660a00a985 */ /* 0x0005e2000c101b0a */
[----:B------:R-:W-:Y:S02]  /*15980*/  @!P1 LEA.HI.X R13, R39, R48, R38, 0x2, P0 ;  /* 0x00000030270d9211 */ /* 0x000fe400000f1426 */
[----:B------:R-:W-:-:S03]  /*15990*/  ISETP.GE.AND P0, PT, R37, c[0x0][0x3c8], PT ;  /* 0x0000f20025007a0c */ /* 0x000fc60003f06270 */
[----:B------:R2:W-:Y:S10]  /*159a0*/  @!P1 ST.E.64 [R12.64], R110 ;  /* 0x0000006e0c009985 */ /* 0x0005f4000c101b0a */
[----:B------:R-:W-:Y:S05]  /*159b0*/  @P0 BRA `(.L_x_1692) ;  /* 0x00000b0000000947 */ /* 0x000fea0003800000 */
[----:B--2---:R-:W-:-:S04]  /*159c0*/  LEA R2, P0, R37, R49, 0x2 ;  /* 0x0000003125027211 */ /* 0x004fc800078010ff */
[----:B------:R-:W-:-:S05]  /*159d0*/  LEA.HI.X R3, R37, R48, R36, 0x2, P0 ;  /* 0x0000003025037211 */ /* 0x000fca00000f1424 */
[----:B------:R1:W-:Y:S01]  /*159e0*/  ST.E.64 [R2.64], R106 ;  /* 0x0000006a02007985 */ /* 0x0003e2000c101b0a */
[----:B------:R-:W-:Y:S05]  /*159f0*/  BRA `(.L_x_1692) ;  /* 0x00000ac000007947 */ /* 0x000fea0003800000 */
.L_x_1677:
[----:B------:R-:W-:Y:S01]  /*15a00*/  ISETP.NE.U32.AND P0, PT, RZ, c[0x0][0x508], PT ;  /* 0x00014200ff007a0c */ /* 0x000fe20003f05070 */
[----:B------:R-:W-:Y:S01]  /*15a10*/  IMAD.MOV.U32 R4, RZ, RZ, 0x4 ;  /* 0x00000004ff047424 */ /* 0x000fe200078e00ff */
[----:B------:R-:W-:Y:S01]  /*15a20*/  ISETP.NE.U32.AND P2, PT, RZ, c[0x0][0x500], PT ;  /* 0x00014000ff007a0c */ /* 0x000fe20003f45070 */
[----:B------:R-:W-:Y:S01]  /*15a30*/  IMAD.MOV.U32 R3, RZ, RZ, RZ ;  /* 0x000000ffff037224 */ /* 0x000fe200078e00ff */
[----:B------:R-:W-:Y:S01]  /*15a40*/  ISETP.NE.AND.EX P1, PT, RZ, c[0x0][0x50c], PT, P0 ;  /* 0x00014300ff007a0c */ /* 0x000fe20003f25300 */
[----:B------:R-:W-:Y:S01]  /*15a50*/  IMAD.MOV.U32 R2, RZ, RZ, c[0x0][0x388] ;  /* 0x0000e200ff027624 */ /* 0x000fe200078e00ff */
[----:B------:R-:W-:Y:S01]  /*15a60*/  ISETP.NE.AND.EX P2, PT, RZ, c[0x0][0x504], PT, P2 ;  /* 0x00014100ff007a0c */ /* 0x000fe20003f45320 */
[----:B------:R-:W-:-:S10]  /*15a70*/  IMAD.WIDE R4, R232, R4, c[0x0][0x500] ;  /* 0x00014000e8047625 */ /* 0x000fd400078e0204 */
[C---:B------:R-:W-:Y:S02]  /*15a80*/  @P1 LEA R6, P0, R232.reuse, c[0x0][0x508], 0x2 ;  /* 0x00014200e8061a11 */ /* 0x040fe400078010ff */
[----:B------:R1:W5:Y:S02]  /*15a90*/  @P2 LDG.E R3, [R4.64] ;  /* 0x0000000a04032981 */ /* 0x000364000c1e1900 */
[----:B------:R-:W-:-:S05]  /*15aa0*/  @P1 LEA.HI.X R7, R232, c[0x0][0x50c], R25, 0x2, P0 ;  /* 0x00014300e8071a11 */ /* 0x000fca00000f1419 */
        /* <DEDUP_REMOVED lines=8> */
.L_x_1698:
[----:B------:R-:W-:Y:S01]  /*15b30*/  ISETP.GT.AND P0, PT, R215, 0x7f, PT ;  /* 0x0000007fd700780c */ /* 0x000fe20003f04270 */
[----:B------:R-:W-:Y:S01]  /*15b40*/  BSSY B0, `(.L_x_1699) ;  /* 0x0000034000007945 */ /* 0x000fe20003800000 */
[----:B------:R-:W-:Y:S02]  /*15b50*/  SEL R232, R232, RZ, !P2 ;  /* 0x000000ffe8e87207 */ /* 0x000fe40005000000 */
[----:B------:R-:W-:-:S02]  /*15b60*/  SEL R25, R25, RZ, !P2 ;  /* 0x000000ff19197207 */ /* 0x000fc40005000000 */
[----:B-1---5:R-:W-:-:S07]  /*15b70*/  SHF.R.S32.HI R5, RZ, 0x1f, R3 ;  /* 0x0000001fff057819 */ /* 0x022fce0000011403 */
[----:B------:R-:W-:Y:S05]  /*15b80*/  @P0 BRA `(.L_x_1700) ;  /* 0x000002f000000947 */ /* 0x000fea0003800000 */
[----:B------:R-:W-:Y:S01]  /*15b90*/  IMAD R6, R2, c[0x0][0x4e8], RZ ;  /* 0x00013a0002067a24 */ /* 0x000fe200078e02ff */
[----:B------:R-:W-:-:S04]  /*15ba0*/  LEA R4, R209, R215, 0x7 ;  /* 0x000000d7d1047211 */ /* 0x000fc800078e38ff */
[----:B------:R-:W-:-:S13]  /*15bb0*/  ISETP.GE.AND P0, PT, R4, R6, PT ;  /* 0x000000060400720c */ /* 0x000fda0003f06270 */
[----:B------:R-:W-:Y:S05]  /*15bc0*/  @P0 BRA `(.L_x_1700) ;  /* 0x000002b000000947 */ /* 0x000fea0003800000 */
[----:B------:R-:W-:Y:S01]  /*15bd0*/  IMAD.MOV.U32 R24, RZ, RZ, 0x368 ;  /* 0x00000368ff187424 */ /* 0x000fe200078e00ff */
[----:B------:R-:W-:Y:S01]  /*15be0*/  ISETP.GT.AND P2, PT, R210, 0x1, PT ;  /* 0x00000001d200780c */ /* 0x000fe20003f44270 */
[----:B------:R-:W-:Y:S01]  /*15bf0*/  IMAD.MOV.U32 R6, RZ, RZ, c[0x0][0x4e8] ;  /* 0x00013a00ff067624 */ /* 0x000fe200078e00ff */
[----:B------:R-:W-:Y:S02]  /*15c00*/  MOV R9, R4 ;  /* 0x0000000400097202 */ /* 0x000fe40000000f00 */
[----:B------:R-:W-:Y:S02]  /*15c10*/  SEL R24, R24, 0x328, P2 ;  /* 0x0000032818187807 */ /* 0x000fe40001000000 */
[----:B------:R-:W-:Y:S02]  /*15c20*/  ISETP.NE.AND P0, PT, R6, 0x1, PT ;  /* 0x000000010600780c */ /* 0x000fe40003f05270 */
[----:B------:R-:W1:Y:S01]  /*15c30*/  LDC.64 R20, c[0x0][R24+0x170] ;  /* 0x00005c0018147b82 */ /* 0x000e620000000a00 */
[----:B------:R-:W-:-:S07]  /*15c40*/  SEL R235, R235, RZ, P2 ;  /* 0x000000ffebeb7207 */ /* 0x000fce0001000000 */
[----:B------:R-:W3:Y:S03]  /*15c50*/  LDC.64 R14, c[0x0][R24+0x168] ;  /* 0x00005a00180e7b82 */ /* 0x000ee60000000a00 */
[----:B------:R-:W-:-:S05]  /*15c60*/  @P0 IMAD.HI.U32 R8, R4, c[0x0][0x4ec], RZ ;  /* 0x00013b0004080a27 */ /* 0x000fca00078e00ff */
[----:B------:R-:W4:Y:S01]  /*15c70*/  LDC.64 R18, c[0x0][R24+0x178] ;  /* 0x00005e0018127b82 */ /* 0x000f220000000a00 */
[----:B------:R-:W-:-:S05]  /*15c80*/  @P0 SHF.R.U32.HI R9, RZ, c[0x0][0x4f0], R8 ;  /* 0x00013c00ff090a19 */ /* 0x000fca0000011608 */
[----:B------:R-:W-:Y:S02]  /*15c90*/  IMAD.MOV R8, RZ, RZ, -R9 ;  /* 0x000000ffff087224 */ /* 0x000fe400078e0a09 */
[----:B------:R-:W5:Y:S02]  /*15ca0*/  LDC.64 R16, c[0x0][R24+0x160] ;  /* 0x0000580018107b82 */ /* 0x000f640000000a00 */
[----:B------:R-:W-:Y:S02]  /*15cb0*/  IMAD R8, R8, c[0x0][0x4e8], R4 ;  /* 0x00013a0008087a24 */ /* 0x000fe400078e0204 */
[-C--:B-1----:R-:W-:Y:S02]  /*15cc0*/  IMAD R6, R21, R232.reuse, RZ ;  /* 0x000000e815067224 */ /* 0x082fe400078e02ff */
[----:B------:R-:W-:-:S04]  /*15cd0*/  IMAD.WIDE.U32 R12, R20, R232, RZ ;  /* 0x000000e8140c7225 */ /* 0x000fc800078e00ff */
[----:B------:R-:W-:Y:S02]  /*15ce0*/  IMAD R6, R20, R25, R6 ;  /* 0x0000001914067224 */ /* 0x000fe400078e0206 */
[-C--:B---3--:R-:W-:Y:S02]  /*15cf0*/  IMAD R7, R15, R233.reuse, RZ ;  /* 0x000000e90f077224 */ /* 0x088fe400078e02ff */
[----:B------:R-:W-:Y:S01]  /*15d00*/  IMAD.WIDE.U32 R14, R14, R233, RZ ;  /* 0x000000e90e0e7225 */ /* 0x000fe200078e00ff */
[----:B------:R-:W-:-:S03]  /*15d10*/  IADD3 R6, R13, R6, RZ ;  /* 0x000000060d067210 */ /* 0x000fc60007ffe0ff */
[----:B------:R-:W-:Y:S01]  /*15d20*/  IMAD.IADD R7, R15, 0x1, R7 ;  /* 0x000000010f077824 */ /* 0x000fe200078e0207 */
[----:B------:R-:W-:Y:S01]  /*15d30*/  IADD3 R14, P1, P0, R12, R14, R3 ;  /* 0x0000000e0c0e7210 */ /* 0x000fe2000783e003 */
[-C--:B----4-:R-:W-:Y:S02]  /*15d40*/  IMAD R10, R19, R235.reuse, RZ ;  /* 0x000000eb130a7224 */ /* 0x090fe400078e02ff */
[----:B------:R-:W-:Y:S01]  /*15d50*/  IMAD.WIDE.U32 R18, R18, R235, RZ ;  /* 0x000000eb12127225 */ /* 0x000fe200078e00ff */
[----:B------:R-:W-:Y:S02]  /*15d60*/  IADD3.X R6, R6, R7, R5, P1, P0 ;  /* 0x0000000706067210 */ /* 0x000fe40000fe0405 */
[----:B------:R-:W-:Y:S02]  /*15d70*/  SHF.R.S32.HI R7, RZ, 0x1f, R8 ;  /* 0x0000001fff077819 */ /* 0x000fe40000011408 */
[----:B------:R-:W-:Y:S01]  /*15d80*/  IADD3 R14, P1, P0, R9, R14, R18 ;  /* 0x0000000e090e7210 */ /* 0x000fe2000783e012 */
[----:B-----5:R-:W-:Y:S01]  /*15d90*/  IMAD R4, R17, R8, RZ ;  /* 0x0000000811047224 */ /* 0x020fe200078e02ff */
[----:B------:R-:W-:-:S02]  /*15da0*/  IADD3 R10, R19, R10, RZ ;  /* 0x0000000a130a7210 */ /* 0x000fc40007ffe0ff */
[----:B------:R-:W-:Y:S01]  /*15db0*/  SHF.R.S32.HI R9, RZ, 0x1f, R9 ;  /* 0x0000001fff097819 */ /* 0x000fe20000011409 */
[----:B------:R-:W-:Y:S01]  /*15dc0*/  IMAD R4, R16, R7, R4 ;  /* 0x0000000710047224 */ /* 0x000fe200078e0204 */
[----:B------:R-:W-:Y:S02]  /*15dd0*/  MOV R7, c[0x0][0x4ac] ;  /* 0x00012b0000077a02 */ /* 0x000fe40000000f00 */
[----:B------:R-:W-:Y:S01]  /*15de0*/  IADD3.X R15, R9, R6, R10, P1, P0 ;  /* 0x00000006090f7210 */ /* 0x000fe20000fe040a */
[----:B------:R-:W-:Y:S01]  /*15df0*/  IMAD.MOV.U32 R6, RZ, RZ, c[0x0][0x4a8] ;  /* 0x00012a00ff067624 */ /* 0x000fe200078e00ff */
[----:B------:R-:W-:-:S03]  /*15e00*/  SEL R7, R7, c[0x0][0x454], P2 ;  /* 0x0001150007077a07 */ /* 0x000fc60001000000 */
[----:B------:R-:W-:Y:S01]  /*15e10*/  IMAD.WIDE.U32 R14, R16, R8, R14 ;  /* 0x00000008100e7225 */ /* 0x000fe200078e000e */
[----:B------:R-:W-:-:S03]  /*15e20*/  SEL R6, R6, c[0x0][0x450], P2 ;  /* 0x0001140006067a07 */ /* 0x000fc60001000000 */
[----:B------:R-:W-:Y:S01]  /*15e30*/  IMAD.IADD R4, R15, 0x1, R4 ;  /* 0x000000010f047824 */ /* 0x000fe200078e0204 */
[----:B------:R-:W-:-:S04]  /*15e40*/  LEA R6, P0, R14, R6, 0x2 ;  /* 0x000000060e067211 */ /* 0x000fc800078010ff */
[----:B------:R-:W-:Y:S02]  /*15e50*/  LEA.HI.X R7, R14, R7, R4, 0x2, P0 ;  /* 0x000000070e077211 */ /* 0x000fe400000f1404 */
[----:B------:R-:W-:-:S05]  /*15e60*/  MOV R4, 0xff800000 ;  /* 0xff80000000047802 */ /* 0x000fca0000000f00 */
[----:B------:R1:W-:Y:S02]  /*15e70*/  STG.E [R6.64], R4 ;  /* 0x0000000406007986 */ /* 0x0003e4000c10190a */
.L_x_1700:
[----:B------:R-:W-:Y:S05]  /*15e80*/  BSYNC B0 ;  /* 0x0000000000007941 */ /* 0x000fea0003800000 */
.L_x_1699:
[----:B------:R-:W-:-:S13]  /*15e90*/  ISETP.GT.AND P0, PT, R210, 0x1, PT ;  /* 0x00000001d200780c */ /* 0x000fda0003f04270 */
[----:B------:R-:W-:Y:S05]  /*15ea0*/  @P0 BRA `(.L_x_1692) ;  /* 0x0000061000000947 */ /* 0x000fea0003800000 */
[----:B-1----:R-:W-:Y:S01]  /*15eb0*/  MOV R4, c[0x0][0x4e8] ;  /* 0x00013a0000047a02 */ /* 0x002fe20000000f00 */
[----:B------:R-:W-:Y:S02]  /*15ec0*/  IMAD R6, R5, c[0x0][0x3a0], RZ ;  /* 0x0000e80005067a24 */ /* 0x000fe400078e02ff */
[----:B------:R-:W-:Y:S01]  /*15ed0*/  IMAD R25, R25, c[0x0][0x3f0], RZ ;  /* 0x0000fc0019197a24 */ /* 0x000fe200078e02ff */
[----:B------:R-:W-:Y:S01]  /*15ee0*/  ISETP.NE.AND P0, PT, R4, 0x1, PT ;  /* 0x000000010400780c */ /* 0x000fe20003f05270 */
[----:B------:R-:W-:-:S04]  /*15ef0*/  IMAD.WIDE.U32 R4, R3, c[0x0][0x3a0], RZ ;  /* 0x0000e80003047a25 */ /* 0x000fc800078e00ff */
[----:B------:R-:W-:Y:S01]  /*15f00*/  IMAD R6, R3, c[0x0][0x3a4], R6 ;  /* 0x0000e90003067a24 */ /* 0x000fe200078e0206 */
[----:B------:R-:W-:Y:S01]  /*15f10*/  LEA R3, R222, R223, 0x5 ;  /* 0x000000dfde037211 */ /* 0x000fe200078e28ff */
[----:B------:R-:W-:Y:S01]  /*15f20*/  IMAD R25, R232, c[0x0][0x3f4], R25 ;  /* 0x0000fd00e8197a24 */ /* 0x000fe200078e0219 */
[----:B------:R-:W-:Y:S02]  /*15f30*/  MOV R8, R4 ;  /* 0x0000000400087202 */ /* 0x000fe40000000f00 */
[----:B------:R-:W-:Y:S02]  /*15f40*/  LEA R3, R209, R3, 0x7 ;  /* 0x00000003d1037211 */ /* 0x000fe400078e38ff */
[----:B------:R-:W-:Y:S02]  /*15f50*/  IADD3 R9, R5, R6, RZ ;  /* 0x0000000605097210 */ /* 0x000fe40007ffe0ff */
[----:B------:R-:W-:Y:S01]  /*15f60*/  MOV R6, R3 ;  /* 0x0000000300067202 */ /* 0x000fe20000000f00 */
[----:B------:R-:W-:Y:S01]  /*15f70*/  @P0 IMAD.HI.U32 R5, R3, c[0x0][0x4ec], RZ ;  /* 0x00013b0003050a27 */ /* 0x000fe200078e00ff */
[----:B------:R-:W-:-:S03]  /*15f80*/  LEA R209, R209, R223, 0x7 ;  /* 0x000000dfd1d17211 */ /* 0x000fc600078e38ff */
        /* <DEDUP_REMOVED lines=21> */
.L_x_1746:
[----:B------:R-:W-:Y:S05]  /*160e0*/  BRA.DIV ~URZ, `(.L_x_1702) ;  /* 0x000019927f007947 */ /* 0x000fea000b800000 */
[----:B------:R4:W1:Y:S02]  /*160f0*/  SHFL.IDX PT, R6, R3, RZ, 0x181f ;  /* 0x00181fff03067589 */ /* 0x00086400000e0000 */
.L_x_1747:
        /* <DEDUP_REMOVED lines=12> */
.L_x_1704:
[----:B------:R-:W-:Y:S05]  /*161c0*/  BSYNC B0 ;  /* 0x0000000000007941 */ /* 0x000fea0003800000 */
.L_x_1703:
[----:B------:R-:W-:Y:S05]  /*161d0*/  BRA.DIV ~URZ, `(.L_x_1705) ;  /* 0x000019127f007947 */ /* 0x000fea000b800000 */
[----:B---3--:R3:W2:Y:S04]  /*161e0*/  SHFL.IDX PT, R5, R4, 0x1, 0x181f ;  /* 0x00381f0004057f89 */ /* 0x0086a800000e0000 */
[----:B-1----:R3:W1:Y:S02]  /*161f0*/  SHFL.IDX PT, R6, R3, 0x1, 0x181f ;  /* 0x00381f0003067f89 */ /* 0x00266400000e0000 */
.L_x_1748:
        /* <DEDUP_REMOVED lines=12> */
.L_x_1707:
[----:B------:R-:W-:Y:S05]  /*162c0*/  BSYNC B0 ;  /* 0x0000000000007941 */ /* 0x000fea0003800000 */
.L_x_1706:
[----:B------:R-:W-:Y:S05]  /*162d0*/  BRA.DIV ~URZ, `(.L_x_1708) ;  /* 0x000018e27f007947 */ /* 0x000fea000b800000 */
[----:B--2---:R2:W3:Y:S02]  /*162e0*/  SHFL.IDX PT, R5, R4, 0x2, 0x181f ;  /* 0x00581f0004057f89 */ /* 0x0044e400000e0000 */
.L_x_1749:
[----:B------:R-:W-:Y:S05]  /*162f0*/  BRA.DIV ~URZ, `(.L_x_1709) ;  /* 0x000019327f007947 */ /* 0x000fea000b800000 */
[----:B-1----:R1:W2:Y:S02]  /*16300*/  SHFL.IDX PT, R6, R3, 0x2, 0x181f ;  /* 0x00581f0003067f89 */ /* 0x0022a400000e0000 */
.L_x_1750:
        /* <DEDUP_REMOVED lines=12> */
.L_x_1711:
[----:B------:R-:W-:Y:S05]  /*163d0*/  BSYNC B0 ;  /* 0x0000000000007941 */ /* 0x000fea0003800000 */
.L_x_1710:
[----:B------:R-:W-:Y:S05]  /*163e0*/  BRA.DIV ~URZ, `(.L_x_1712) ;  /* 0x000018b27f007947 */ /* 0x000fea000b800000 */
[----:B--23--:R-:W2:Y:S04]  /*163f0*/  SHFL.IDX PT, R4, R4, 0x3, 0x181f ;  /* 0x00781f0004047f89 */ /* 0x00cea800000e0000 */
[----:B-1--4-:R-:W1:Y:S02]  /*16400*/  SHFL.IDX PT, R3, R3, 0x3, 0x181f ;  /* 0x00781f0003037f89 */ /* 0x012e6400000e0000 */
.L_x_1751:
        /* <DEDUP_REMOVED lines=11> */
.L_x_1692:
[----:B------:R-:W-:Y:S05]  /*164c0*/  BSYNC B1 ;  /* 0x0000000000017941 */ /* 0x000fea0003800000 */
.L_x_1676:
[----:B------:R-:W-:-:S13]  /*164d0*/  ISETP.NE.AND P0, PT, R224, RZ, PT ;  /* 0x000000ffe000720c */ /* 0x000fda0003f05270 */
[----:B------:R-:W-:Y:S01]  /*164e0*/  @P0 WARPSYNC 0xffffffff ;  /* 0xffffffff00000948 */ /* 0x000fe20003800000 */
[----:B------:R-:W-:Y:S06]  /*164f0*/  @P0 BAR.SYNC.DEFER_BLOCKING 0x5, 0x100 ;  /* 0x0144000000000b1d */ /* 0x000fec0000010000 */
[----:B------:R-:W4:Y:S04]  /*16500*/  @P0 LDS.128 R208, [0xf100] ;  /* 0x00f10000ffd00984 */ /* 0x000f280000000c00 */
[----:B------:R-:W-:Y:S06]  /*16510*/  @P0 BAR.ARV 0x4, 0x100 ;  /* 0x0104000000000b1d */ /* 0x000fec0000002000 */
[----:B------:R-:W-:Y:S05]  /*16520*/  @P0 BRA `(.L_x_1713) ;  /* 0x00000a6000000947 */ /* 0x000fea0003800000 */
[----:B-12---:R-:W-:Y:S01]  /*16530*/  LOP3.LUT R2, R215, 0x1f, RZ, 0xc0, !PT ;  /* 0x0000001fd7027812 */ /* 0x006fe200078ec0ff */
[----:B----4-:R-:W-:-:S03]  /*16540*/  IMAD.MOV.U32 R4, RZ, RZ, RZ ;  /* 0x000000ffff047224 */ /* 0x010fc600078e00ff */
[----:B------:R-:W-:Y:S01]  /*16550*/  ISETP.NE.AND P6, PT, R2, 0x1f, PT ;  /* 0x0000001f0200780c */ /* 0x000fe20003fc5270 */
[----:B------:R-:W-:Y:S10]  /*16560*/  BRA.DIV ~URZ, `(.L_x_1714) ;  /* 0x000018027f007947 */ /* 0x000ff4000b800000 */
[----:B---3--:R1:W2:Y:S02]  /*16570*/  SHFL.IDX PT, R3, R0, RZ, 0x1f ;  /* 0x00001fff00037589 */ /* 0x0082a400000e0000 */
.L_x_1752:
[----:B------:R-:W-:Y:S05]  /*16580*/  BRA.DIV ~URZ, `(.L_x_1715) ;  /* 0x000018527f007947 */ /* 0x000fea000b800000 */
[----:B-1----:R-:W1:Y:S02]  /*16590*/  SHFL.IDX PT, R0, R0, 0x1, 0x1f ;  /* 0x00201f0000007f89 */ /* 0x002e6400000e0000 */
.L_x_1753:
[----:B------:R-:W-:Y:S02]  /*165a0*/  IMAD.IADD R8, R211, 0x1, R2 ;  /* 0x00000001d3087824 */ /* 0x000fe400078e0202 */
[----:B------:R-:W-:-:S03]  /*165b0*/  IMAD.MOV.U32 R5, RZ, RZ, RZ ;  /* 0x000000ffff057224 */ /* 0x000fc600078e00ff */
[----:B------:R-:W-:-:S13]  /*165c0*/  ISETP.GE.OR P0, PT, R8, c[0x0][0x53c], !P6 ;  /* 0x00014f0008007a0c */ /* 0x000fda0007706670 */
[----:B------:R-:W-:Y:S01]  /*165d0*/  @!P0 IMAD.MOV.U32 R7, RZ, RZ, 0x4 ;  /* 0x00000004ff078424 */ /* 0x000fe200078e00ff */
[----:B------:R-:W-:-:S03]  /*165e0*/  @!P0 MOV R6, 0x4 ;  /* 0x0000000400068802 */ /* 0x000fc60000000f00 */
[----:B------:R-:W-:-:S04]  /*165f0*/  @!P0 IMAD.WIDE R10, R8, R7, c[0x0][0x580] ;  /* 0x00016000080a8625 */ /* 0x000fc800078e0207 */
[----:B------:R-:W-:Y:S01]  /*16600*/  @!P0 IMAD.WIDE R6, R8, R6, c[0x0][0x578] ;  /* 0x00015e0008068625 */ /* 0x000fe200078e0206 */
[----:B------:R-:W3:Y:S04]  /*16610*/  @!P0 LDG.E R5, [R10.64] ;  /* 0x0000000a0a058981 */ /* 0x000ee8000c1e1900 */
[----:B------:R-:W3:Y:S01]  /*16620*/  @!P0 LDG.E R4, [R6.64] ;  /* 0x0000000a06048981 */ /* 0x000ee2000c1e1900 */
[C---:B------:R-:W-:Y:S02]  /*16630*/  ISETP.GE.U32.AND P4, PT, R2.reuse, 0x10, PT ;  /* 0x000000100200780c */ /* 0x040fe40003f86070 */
[C---:B------:R-:W-:Y:S02]  /*16640*/  ISETP.GE.U32.AND P3, PT, R2.reuse, 0x8, PT ;  /* 0x000000080200780c */ /* 0x040fe40003f66070 */
[----:B------:R-:W-:-:S02]  /*16650*/  ISETP.GE.U32.AND P2, PT, R2, 0x4, PT ;  /* 0x000000040200780c */ /* 0x000fc40003f46070 */
[C---:B------:R-:W-:Y:S02]  /*16660*/  ISETP.GE.U32.AND P1, PT, R2.reuse, 0x2, PT ;  /* 0x000000020200780c */ /* 0x040fe40003f26070 */
[----:B------:R-:W-:Y:S02]  /*16670*/  ISETP.NE.AND P5, PT, R2, RZ, PT ;  /* 0x000000ff0200720c */ /* 0x000fe40003fa5270 */
[----:B------:R-:W-:Y:S01]  /*16680*/  MOV R8, RZ ;  /* 0x000000ff00087202 */ /* 0x000fe20000000f00 */
[----:B---3--:R-:W-:Y:S01]  /*16690*/  IMAD R7, R4, R5, RZ ;  /* 0x0000000504077224 */ /* 0x008fe200078e02ff */
[----:B------:R-:W-:Y:S07]  /*166a0*/  BRA.DIV ~URZ, `(.L_x_1716) ;  /* 0x000017a27f007947 */ /* 0x000fee000b800000 */
[----:B------:R3:W4:Y:S02]  /*166b0*/  SHFL.UP PT, R6, R7, 0x1, RZ ;  /* 0x0420000007067989 */ /* 0x00072400000e00ff */
.L_x_1754:
[----:B----4-:R-:W-:-:S04]  /*166c0*/  SEL R6, R6, RZ, P5 ;  /* 0x000000ff06067207 */ /* 0x010fc80002800000 */
[----:B---3--:R-:W-:Y:S01]  /*166d0*/  IADD3 R7, R7, R6, RZ ;  /* 0x0000000607077210 */ /* 0x008fe20007ffe0ff */
[----:B------:R-:W-:Y:S05]  /*166e0*/  BRA.DIV ~URZ, `(.L_x_1717) ;  /* 0x000017a27f007947 */ /* 0x000fea000b800000 */
        /* <DEDUP_REMOVED lines=12> */
[----:B------:R3:W4:Y:S02]  /*167b0*/  SHFL.IDX PT, R6, R7, 0x1f, 0x1f ;  /* 0x03e01f0007067f89 */ /* 0x00072400000e0000 */
.L_x_1755:
[----:B----4-:R-:W-:Y:S01]  /*167c0*/  IMAD R6, R6, c[0x0][0x538], RZ ;  /* 0x00014e0006067a24 */ /* 0x010fe200078e02ff */
[----:B------:R-:W-:Y:S04]  /*167d0*/  BSSY B1, `(.L_x_1718) ;  /* 0x0000076000017945 */ /* 0x000fe80003800000 */
[----:B-1----:R-:W-:-:S04]  /*167e0*/  IADD3 R208, R6, R0, RZ ;  /* 0x0000000006d07210 */ /* 0x002fc80007ffe0ff */
[----:B--2---:R-:W-:-:S13]  /*167f0*/  ISETP.GT.AND P0, PT, R208, R3, PT ;  /* 0x00000003d000720c */ /* 0x004fda0003f04270 */
[----:B------:R-:W-:Y:S05]  /*16800*/  @P0 BRA `(.L_x_1719) ;  /* 0x0000023000000947 */ /* 0x000fea0003800000 */
.L_x_1723:
[----:B------:R-:W-:-:S04]  /*16810*/  IADD3 R211, R211, 0x1f, RZ ;  /* 0x0000001fd3d37810 */ /* 0x000fc80007ffe0ff */
[----:B------:R-:W-:-:S13]  /*16820*/  ISETP.GE.AND P0, PT, R211, c[0x0][0x53c], PT ;  /* 0x00014f00d3007a0c */ /* 0x000fda0003f06270 */
[----:B------:R-:W-:Y:S05]  /*16830*/  @P0 BRA `(.L_x_1720) ;  /* 0x000006b000000947 */ /* 0x000fea0003800000 */
[----:B---3--:R-:W-:Y:S01]  /*16840*/  IADD3 R7, R211, R2, RZ ;  /* 0x00000002d3077210 */ /* 0x008fe20007ffe0ff */
[----:B------:R-:W-:-:S03]  /*16850*/  CS2R R4, SRZ ;  /* 0x0000000000047805 */ /* 0x000fc6000001ff00 */
        /* <DEDUP_REMOVED lines=10> */
.L_x_1756:
        /* <DEDUP_REMOVED lines=16> */
.L_x_1757:
[----:B--2---:R-:W-:-:S05]  /*16a00*/  IMAD R6, R6, c[0x0][0x538], RZ ;  /* 0x00014e0006067a24 */ /* 0x004fca00078e02ff */
[----:B------:R-:W-:-:S04]  /*16a10*/  IADD3 R208, R6, R208, RZ ;  /* 0x000000d006d07210 */ /* 0x000fc80007ffe0ff */
[----:B------:R-:W-:-:S13]  /*16a20*/  ISETP.GT.AND P0, PT, R208, R3, PT ;  /* 0x00000003d000720c */ /* 0x000fda0003f04270 */
[----:B-1----:R-:W-:Y:S05]  /*16a30*/  @!P0 BRA `(.L_x_1723) ;  /* 0xfffffdd000008947 */ /* 0x002fea000383ffff */
.L_x_1719:
[----:B------:R-:W-:-:S05]  /*16a40*/  IADD3 R208, -R6, R208, RZ ;  /* 0x000000d006d07210 */ /* 0x000fca0007ffe1ff */
[----:B------:R-:W-:-:S05]  /*16a50*/  IMAD R0, R7, c[0x0][0x538], R208 ;  /* 0x00014e0007007a24 */ /* 0x000fca00078e02d0 */
[----:B------:R-:W-:Y:S01]  /*16a60*/  ISETP.GT.AND P0, PT, R0, R3, PT ;  /* 0x000000030000720c */ /* 0x000fe20003f04270 */
[----:B------:R-:W-:-:S12]  /*16a70*/  BRA.DIV ~URZ, `(.L_x_1724) ;  /* 0x000017d27f007947 */ /* 0x000fd8000b800000 */
[----:B------:R-:W-:-:S04]  /*16a80*/  VOTE.ANY R6, PT, !P0 ;  /* 0x0000000000067806 */ /* 0x000fc800040e0100 */
.L_x_1758:
[----:B------:R1:W2:Y:S01]  /*16a90*/  POPC R0, R6 ;  /* 0x0000000600007309 */ /* 0x0002a20000000000 */
[----:B------:R-:W-:Y:S05]  /*16aa0*/  BRA.DIV ~URZ, `(.L_x_1725) ;  /* 0x000017e27f007947 */ /* 0x000fea000b800000 */
[----:B--2---:R2:W4:Y:S04]  /*16ab0*/  SHFL.IDX PT, R5, R5, R0, 0x1f ;  /* 0x00001f0005057589 */ /* 0x00452800000e0000 */
[----:B------:R2:W1:Y:S02]  /*16ac0*/  SHFL.IDX PT, R4, R4, R0, 0x1f ;  /* 0x00001f0004047589 */ /* 0x00046400000e0000 */
.L_x_1759:
[----:B------:R-:W-:Y:S01]  /*16ad0*/  ISETP.NE.AND P0, PT, R6, RZ, PT ;  /* 0x000000ff0600720c */ /* 0x000fe20003f05270 */
[----:B------:R-:W-:-:S12]  /*16ae0*/  BSSY B0, `(.L_x_1726) ;  /* 0x0000005000007945 */ /* 0x000fd80003800000 */
[----:B------:R-:W-:Y:S05]  /*16af0*/  @!P0 BRA `(.L_x_1727) ;  /* 0x0000003000008947 */ /* 0x000fea0003800000 */
[----:B------:R-:W-:Y:S01]  /*16b00*/  IADD3 R8, R0, -0x1, RZ ;  /* 0xffffffff00087810 */ /* 0x000fe20007ffe0ff */
[----:B------:R-:W-:Y:S05]  /*16b10*/  BRA.DIV ~URZ, `(.L_x_1728) ;  /* 0x000018427f007947 */ /* 0x000fea000b800000 */
[----:B------:R2:W3:Y:S02]  /*16b20*/  SHFL.IDX PT, R8, R7, R8, 0x1f ;  /* 0x00001f0807087589 */ /* 0x0004e400000e0000 */
.L_x_1727:
[----:B------:R-:W-:Y:S05]  /*16b30*/  BSYNC B0 ;  /* 0x0000000000007941 */ /* 0x000fea0003800000 */
.L_x_1726:
[-C--:B-1--4-:R-:W-:Y:S01]  /*16b40*/  IABS R6, R5.reuse ;  /* 0x0000000500067213 */ /* 0x092fe20000000000 */
[----:B---3--:R-:W-:Y:S01]  /*16b50*/  IMAD R208, R8, c[0x0][0x538], R208 ;  /* 0x00014e0008d07a24 */ /* 0x008fe200078e02d0 */
[----:B------:R-:W-:Y:S01]  /*16b60*/  IABS R10, R4 ;  /* 0x00000004000a7213 */ /* 0x000fe20000000000 */
[----:B------:R-:W-:Y:S01]  /*16b70*/  IMAD.MOV.U32 R8, RZ, RZ, RZ ;  /* 0x000000ffff087224 */ /* 0x000fe200078e00ff */
[----:B------:R-:W1:Y:S01]  /*16b80*/  I2F.RP R9, R6 ;  /* 0x0000000600097306 */ /* 0x000e620000209400 */
[----:B------:R-:W-:Y:S01]  /*16b90*/  IMAD.IADD R209, R3, 0x1, -R208 ;  /* 0x0000000103d17824 */ /* 0x000fe200078e0ad0 */
[----:B------:R-:W-:Y:S02]  /*16ba0*/  IABS R3, R5 ;  /* 0x0000000500037213 */ /* 0x000fe40000000000 */
[----:B------:R-:W-:Y:S02]  /*16bb0*/  IADD3 R211, R0, R211, RZ ;  /* 0x000000d300d37210 */ /* 0x000fe40007ffe0ff */
[----:B--2---:R-:W-:Y:S01]  /*16bc0*/  IABS R7, R209 ;  /* 0x000000d100077213 */ /* 0x004fe20000000000 */
[----:B------:R-:W-:Y:S01]  /*16bd0*/  IMAD.MOV R3, RZ, RZ, -R3 ;  /* 0x000000ffff037224 */ /* 0x000fe200078e0a03 */
[----:B------:R-:W2:Y:S08]  /*16be0*/  I2F.RP R12, R10 ;  /* 0x0000000a000c7306 */ /* 0x000eb00000209400 */
[----:B-1----:R-:W1:Y:S08]  /*16bf0*/  MUFU.RCP R9, R9 ;  /* 0x0000000900097308 */ /* 0x002e700000001000 */
[----:B--2---:R-:W2:Y:S01]  /*16c00*/  MUFU.RCP R12, R12 ;  /* 0x0000000c000c7308 */ /* 0x004ea20000001000 */
[----:B-1----:R-:W-:-:S07]  /*16c10*/  IADD3 R9, R9, 0xffffffe, RZ ;  /* 0x0ffffffe09097810 */ /* 0x002fce0007ffe0ff */
[----:B------:R-:W1:Y:S01]  /*16c20*/  F2I.FTZ.U32.TRUNC.NTZ R9, R9 ;  /* 0x0000000900097305 */ /* 0x000e62000021f000 */
[----:B--2---:R-:W-:-:S07]  /*16c30*/  IADD3 R12, R12, 0xffffffe, RZ ;  /* 0x0ffffffe0c0c7810 */ /* 0x004fce0007ffe0ff */
[----:B------:R-:W2:Y:S01]  /*16c40*/  F2I.FTZ.U32.TRUNC.NTZ R13, R12 ;  /* 0x0000000c000d7305 */ /* 0x000ea2000021f000 */
[----:B-1----:R-:W-:-:S04]  /*16c50*/  IMAD.MOV R11, RZ, RZ, -R9 ;  /* 0x000000ffff0b7224 */ /* 0x002fc800078e0a09 */
[----:B------:R-:W-:-:S04]  /*16c60*/  IMAD R11, R11, R6, RZ ;  /* 0x000000060b0b7224 */ /* 0x000fc800078e02ff */
[----:B------:R-:W-:-:S04]  /*16c70*/  IMAD.HI.U32 R11, R9, R11, R8 ;  /* 0x0000000b090b7227 */ /* 0x000fc800078e0008 */
[----:B--2---:R-:W-:Y:S02]  /*16c80*/  IMAD.MOV R8, RZ, RZ, -R13 ;  /* 0x000000ffff087224 */ /* 0x004fe400078e0a0d */
[----:B------:R-:W-:-:S04]  /*16c90*/  IMAD.HI.U32 R11, R11, R7, RZ ;  /* 0x000000070b0b7227 */ /* 0x000fc800078e00ff */
[----:B------:R-:W-:Y:S02]  /*16ca0*/  IMAD R3, R11, R3, R7 ;  /* 0x000000030b037224 */ /* 0x000fe400078e0207 */
[----:B------:R-:W-:Y:S02]  /*16cb0*/  IMAD R8, R8, R10, RZ ;  /* 0x0000000a08087224 */ /* 0x000fe400078e02ff */
[----:B------:R-:W-:Y:S01]  /*16cc0*/  IMAD.MOV.U32 R12, RZ, RZ, RZ ;  /* 0x000000ffff0c7224 */ /* 0x000fe200078e00ff */
[----:B------:R-:W-:-:S03]  /*16cd0*/  ISETP.GT.U32.AND P0, PT, R6, R3, PT ;  /* 0x000000030600720c */ /* 0x000fc60003f04070 */
[----:B------:R-:W-:-:S10]  /*16ce0*/  IMAD.HI.U32 R8, R13, R8, R12 ;  /* 0x000000080d087227 */ /* 0x000fd400078e000c */
        /* <DEDUP_REMOVED lines=8> */
[----:B------:R-:W-:-:S03]  /*16d70*/  IMAD.MOV R3, RZ, RZ, -R3 ;  /* 0x000000ffff037224 */ /* 0x000fc600078e0a03 */
[----:B------:R-:W-:-:S05]  /*16d80*/  MOV R7, R11 ;  /* 0x0000000b00077202 */ /* 0x000fca0000000f00 */
        /* <DEDUP_REMOVED lines=22> */
.L_x_1720:
[----:B------:R-:W-:Y:S01]  /*16ef0*/  IMAD.MOV.U32 R208, RZ, RZ, R3 ;  /* 0x000000ffffd07224 */ /* 0x000fe200078e0003 */
[----:B------:R-:W-:Y:S01]  /*16f00*/  MOV R210, RZ ;  /* 0x000000ff00d27202 */ /* 0x000fe20000000f00 */
[----:B------:R-:W-:Y:S01]  /*16f10*/  IMAD.MOV.U32 R209, RZ, RZ, RZ ;  /* 0x000000ffffd17224 */ /* 0x000fe200078e00ff */
[----:B------:R-:W-:Y:S02]  /*16f20*/  MOV R211, c[0x0][0x53c] ;  /* 0x00014f0000d37a02 */ /* 0x000fe40000000f00 */
.L_x_1729:
[----:B------:R-:W-:Y:S05]  /*16f30*/  BSYNC B1 ;  /* 0x0000000000017941 */ /* 0x000fea0003800000 */
.L_x_1718:
[----:B------:R-:W-:Y:S01]  /*16f40*/  WARPSYNC 0xffffffff ;  /* 0xffffffff00007948 */ /* 0x000fe20003800000 */
[----:B------:R-:W-:Y:S01]  /*16f50*/  BAR.SYNC.DEFER_BLOCKING 0x4, 0x100 ;  /* 0x0104000000007b1d */ /* 0x000fe20000010000 */
[----:B------:R-:W-:-:S13]  /*16f60*/  ISETP.NE.AND P0, PT, R2, RZ, PT ;  /* 0x000000ff0200720c */ /* 0x000fda0003f05270 */
[----:B------:R1:W-:Y:S04]  /*16f70*/  @!P0 STS.128 [0xf100], R208 ;  /* 0x00f100d0ff008388 */ /* 0x0003e80000000c00 */
[----:B------:R-:W-:Y:S06]  /*16f80*/  BAR.ARV 0x5, 0x100 ;  /* 0x0144000000007b1d */ /* 0x000fec0000002000 */
.L_x_1713:
[----:B----4-:R-:W-:-:S13]  /*16f90*/  ISETP.GE.AND P0, PT, R211, c[0x0][0x53c], PT ;  /* 0x00014f00d3007a0c */ /* 0x010fda0003f06270 */
[----:B-123--:R-:W-:Y:S01]  /*16fa0*/  @P0 CALL.REL.NOINC `(.L_x_1730) ;  /* 0x0000001000000944 */ /* 0x00efe20003c00000 */
[----:B------:R-:W-:Y:S05]  /*16fb0*/  BRA `(.L_x_1731) ;  /* 0xfffea11000007947 */ /* 0x000fea000383ffff */
.L_x_1730:
[----:B------:R-:W-:Y:S05]  /*16fc0*/  EXIT ;  /* 0x000000000000794d */ /* 0x000fea0003800000 */
.L_x_1572:
[----:B------:R-:W-:Y:S01]  /*16fd0*/  IMAD.MOV.U32 R7, RZ, RZ, R5 ;  /* 0x000000ffff077224 */ /* 0x000fe200078e0005 */
[----:B------:R-:W-:Y:S02]  /*16fe0*/  MOV R6, 0x1 ;  /* 0x0000000100067802 */ /* 0x000fe40000000f00 */
[----:B------:R-:W-:Y:S02]  /*16ff0*/  MOV R10, 0x17010 ;  /* 0x00017010000a7802 */ /* 0x000fe40000000f00 */
[----:B------:R-:W-:Y:S05]  /*17000*/  CALL.REL.NOINC `($__internal_36_$__cuda_sm70_shflsync_up_p) ;  /* 0x0000145000007944 */ /* 0x000fea0003c00000 */
[----:B-12---:R-:W-:Y:S05]  /*17010*/  BRA `(.L_x_1732) ;  /* 0xfffe945000007947 */ /* 0x006fea000383ffff */
.L_x_1573:
[----:B------:R-:W-:Y:S01]  /*17020*/  IMAD.MOV.U32 R7, RZ, RZ, R5 ;  /* 0x000000ffff077224 */ /* 0x000fe200078e0005 */
[----:B------:R-:W-:Y:S02]  /*17030*/  MOV R6, 0x2 ;  /* 0x0000000200067802 */ /* 0x000fe40000000f00 */
[----:B------:R-:W-:Y:S02]  /*17040*/  MOV R10, 0x17060 ;  /* 0x00017060000a7802 */ /* 0x000fe40000000f00 */
[----:B------:R-:W-:Y:S05]  /*17050*/  CALL.REL.NOINC `($__internal_36_$__cuda_sm70_shflsync_up_p) ;  /* 0x0000140000007944 */ /* 0x000fea0003c00000 */
[----:B--2---:R-:W-:Y:S02]  /*17060*/  SEL R6, R6, RZ, P4 ;  /* 0x000000ff06067207 */ /* 0x004fe40002000000 */
[----:B------:R-:W-:-:S03]  /*17070*/  MOV R10, 0x170c0 ;  /* 0x000170c0000a7802 */ /* 0x000fc60000000f00 */
[----:B------:R-:W-:Y:S01]  /*17080*/  IMAD.IADD R5, R5, 0x1, R6 ;  /* 0x0000000105057824 */ /* 0x000fe200078e0206 */
[----:B------:R-:W-:-:S03]  /*17090*/  MOV R6, 0x4 ;  /* 0x0000000400067802 */ /* 0x000fc60000000f00 */
[----:B-1----:R-:W-:Y:S02]  /*170a0*/  IMAD.MOV.U32 R7, RZ, RZ, R5 ;  /* 0x000000ffff077224 */ /* 0x002fe400078e0005 */
        /* <DEDUP_REMOVED lines=13> */
[----:B--2---:R-:W-:Y:S01]  /*17180*/  SEL R6, R6, RZ, P1 ;  /* 0x000000ff06067207 */ /* 0x004fe20000800000 */
[----:B------:R-:W-:Y:S01]  /*17190*/  IMAD.MOV.U32 R52, RZ, RZ, 0x1f ;  /* 0x0000001fff347424 */ /* 0x000fe200078e00ff */
[----:B------:R-:W-:Y:S02]  /*171a0*/  MOV R51, 0x1f ;  /* 0x0000001f00337802 */ /* 0x000fe40000000f00 */
[----:B------:R-:W-:Y:S01]  /*171b0*/  MOV R50, 0x171f0 ;  /* 0x000171f000327802 */ /* 0x000fe20000000f00 */
[----:B------:R-:W-:-:S04]  /*171c0*/  IMAD.IADD R5, R5, 0x1, R6 ;  /* 0x0000000105057824 */ /* 0x000fc800078e0206 */
[----:B------:R-:W-:Y:S02]  /*171d0*/  IMAD.MOV.U32 R53, RZ, RZ, R5 ;  /* 0x000000ffff357224 */ /* 0x000fe400078e0005 */
[----:B-1----:R-:W-:Y:S05]  /*171e0*/  CALL.REL.NOINC `($__internal_35_$__cuda_sm70_shflsync_idx_p) ;  /* 0x0000122000007944 */ /* 0x002fea0003c00000 */
[----:B------:R-:W-:Y:S05]  /*171f0*/  BRA `(.L_x_1733) ;  /* 0xfffe937000007947 */ /* 0x000fea000383ffff */
.L_x_1575:
[----:B------:R-:W-:Y:S02]  /*17200*/  SEL R0, RZ, 0x1, P0 ;  /* 0x00000001ff007807 */ /* 0x000fe40000000000 */
[----:B------:R-:W-:Y:S02]  /*17210*/  MOV R10, 0x17230 ;  /* 0x00017230000a7802 */ /* 0x000fe40000000f00 */
[----:B------:R-:W-:Y:S05]  /*17220*/  CALL.REL.NOINC `($__internal_37_$__cuda_sm70_votesync_ballot) ;  /* 0x0000127000007944 */ /* 0x000fea0003c00000 */
[----:B------:R-:W-:Y:S05]  /*17230*/  BRA `(.L_x_1734) ;  /* 0xfffe93c000007947 */ /* 0x000fea000383ffff */
.L_x_1576:
[----:B------:R-:W-:Y:S01]  /*17240*/  IMAD.MOV.U32 R53, RZ, RZ, R4 ;  /* 0x000000ffff357224 */ /* 0x000fe200078e0004 */
[----:B--2---:R-:W-:Y:S01]  /*17250*/  MOV R52, R0 ;  /* 0x0000000000347202 */ /* 0x004fe20000000f00 */
[----:B------:R-:W-:Y:S01]  /*17260*/  IMAD.MOV.U32 R51, RZ, RZ, 0x1f ;  /* 0x0000001fff337424 */ /* 0x000fe200078e00ff */
[----:B------:R-:W-:Y:S02]  /*17270*/  MOV R50, 0x17290 ;  /* 0x0001729000327802 */ /* 0x000fe40000000f00 */
[----:B-1----:R-:W-:Y:S05]  /*17280*/  CALL.REL.NOINC `($__internal_35_$__cuda_sm70_shflsync_idx_p) ;  /* 0x0000118000007944 */ /* 0x002fea0003c00000 */
[----:B------:R-:W-:Y:S01]  /*17290*/  IMAD.MOV.U32 R4, RZ, RZ, R51 ;  /* 0x000000ffff047224 */ /* 0x000fe200078e0033 */
[----:B------:R-:W-:Y:S01]  /*172a0*/  MOV R53, R3 ;  /* 0x0000000300357202 */ /* 0x000fe20000000f00 */
[----:B------:R-:W-:Y:S01]  /*172b0*/  IMAD.MOV.U32 R7, RZ, RZ, RZ ;  /* 0x000000ffff077224 */ /* 0x000fe200078e00ff */
[----:B------:R-:W-:Y:S01]  /*172c0*/  MOV R52, R0 ;  /* 0x0000000000347202 */ /* 0x000fe20000000f00 */
[----:B------:R-:W-:Y:S01]  /*172d0*/  IMAD.MOV.U32 R51, RZ, RZ, 0x1f ;  /* 0x0000001fff337424 */ /* 0x000fe200078e00ff */
[----:B------:R-:W-:-:S02]  /*172e0*/  MOV R50, 0x17300 ;  /* 0x0001730000327802 */ /* 0x000fc40000000f00 */
[----:B------:R-:W-:Y:S05]  /*172f0*/  CALL.REL.NOINC `($__internal_35_$__cuda_sm70_shflsync_idx_p) ;  /* 0x0000111000007944 */ /* 0x000fea0003c00000 */
[----:B------:R-:W-:Y:S01]  /*17300*/  MOV R3, R51 ;  /* 0x0000003300037202 */ /* 0x000fe20000000f00 */
[----:B------:R-:W-:Y:S05]  /*17310*/  BRA `(.L_x_1735) ;  /* 0xfffe933000007947 */ /* 0x000fea000383ffff */
.L_x_1579:
[----:B------:R-:W-:Y:S01]  /*17320*/  IMAD.MOV.U32 R53, RZ, RZ, R5 ;  /* 0x000000ffff357224 */ /* 0x000fe200078e0005 */
[----:B------:R-:W-:Y:S01]  /*17330*/  MOV R52, R7 ;  /* 0x0000000700347202 */ /* 0x000fe20000000f00 */
[----:B------:R-:W-:Y:S01]  /*17340*/  IMAD.MOV.U32 R51, RZ, RZ, 0x1f ;  /* 0x0000001fff337424 */ /* 0x000fe200078e00ff */
[----:B------:R-:W-:-:S02]  /*17350*/  MOV R50, 0x17370 ;  /* 0x0001737000327802 */ /* 0x000fc40000000f00 */
[----:B-1234-:R-:W-:Y:S05]  /*17360*/  CALL.REL.NOINC `($__internal_35_$__cuda_sm70_shflsync_idx_p) ;  /* 0x000010a000007944 */ /* 0x01efea0003c00000 */
[----:B------:R-:W-:Y:S01]  /*17370*/  MOV R7, R51 ;  /* 0x0000003300077202 */ /* 0x000fe20000000f00 */
[----:B------:R-:W-:Y:S05]  /*17380*/  BRA `(.L_x_1578) ;  /* 0xfffe932000007947 */ /* 0x000fea000383ffff */
.L_x_1673:
[----:B------:R-:W-:Y:S01]  /*17390*/  IMAD.MOV.U32 R7, RZ, RZ, R252 ;  /* 0x000000ffff077224 */ /* 0x000fe200078e00fc */
[----:B------:R-:W-:Y:S01]  /*173a0*/  MOV R5, 0x1f ;  /* 0x0000001f00057802 */ /* 0x000fe20000000f00 */
[----:B------:R-:W-:Y:S01]  /*173b0*/  IMAD.MOV.U32 R6, RZ, RZ, 0x2 ;  /* 0x00000002ff067424 */ /* 0x000fe200078e00ff */
[----:B------:R-:W-:-:S02]  /*173c0*/  MOV R4, 0xffffffff ;  /* 0xffffffff00047802 */ /* 0x000fc40000000f00 */
[----:B------:R-:W-:Y:S02]  /*173d0*/  MOV R8, 0x173f0 ;  /* 0x000173f000087802 */ /* 0x000fe40000000f00 */
[----:B------:R-:W-:Y:S05]  /*173e0*/  CALL.REL.NOINC `($__internal_34_$__cuda_sm70_shflsync_bfly_p) ;  /* 0x00000fe000007944 */ /* 0x000fea0003c00000 */
[----:B--2---:R-:W-:Y:S01]  /*173f0*/  FADD.FTZ R3, R252, R6 ;  /* 0x00000006fc037221 */ /* 0x004fe20000010000 */
[----:B------:R-:W-:Y:S02]  /*17400*/  MOV R6, 0x1 ;  /* 0x0000000100067802 */ /* 0x000fe40000000f00 */
[----:B------:R-:W-:Y:S02]  /*17410*/  MOV R8, 0x17440 ;  /* 0x0001744000087802 */ /* 0x000fe40000000f00 */
[----:B-1----:R-:W-:Y:S02]  /*17420*/  MOV R7, R3 ;  /* 0x0000000300077202 */ /* 0x002fe40000000f00 */
[----:B------:R-:W-:Y:S05]  /*17430*/  CALL.REL.NOINC `($__internal_34_$__cuda_sm70_shflsync_bfly_p) ;  /* 0x00000f9000007944 */ /* 0x000fea0003c00000 */
[----:B--2---:R-:W-:Y:S01]  /*17440*/  FADD.FTZ R3, R3, R6 ;  /* 0x0000000603037221 */ /* 0x004fe20000010000 */
[----:B-1----:R-:W-:Y:S02]  /*17450*/  MOV R7, R247 ;  /* 0x000000f700077202 */ /* 0x002fe40000000f00 */
[----:B------:R-:W-:Y:S02]  /*17460*/  MOV R6, 0x2 ;  /* 0x0000000200067802 */ /* 0x000fe40000000f00 */
[----:B------:R-:W-:-:S02]  /*17470*/  MOV R8, 0x17490 ;  /* 0x0001749000087802 */ /* 0x000fc40000000f00 */
[----:B------:R-:W-:Y:S05]  /*17480*/  CALL.REL.NOINC `($__internal_34_$__cuda_sm70_shflsync_bfly_p) ;  /* 0x00000f4000007944 */ /* 0x000fea0003c00000 */
[----:B--2---:R-:W-:Y:S01]  /*17490*/  FADD.FTZ R247, R247, R6 ;  /* 0x00000006f7f77221 */ /* 0x004fe20000010000 */
[----:B------:R-:W-:-:S02]  /*174a0*/  MOV R6, 0x1 ;  /* 0x0000000100067802 */ /* 0x000fc40000000f00 */
[----:B------:R-:W-:Y:S02]  /*174b0*/  MOV R8, 0x174e0 ;  /* 0x000174e000087802 */ /* 0x000fe40000000f00 */
[----:B-1----:R-:W-:Y:S02]  /*174c0*/  MOV R7, R247 ;  /* 0x000000f700077202 */ /* 0x002fe40000000f00 */
[----:B------:R-:W-:Y:S05]  /*174d0*/  CALL.REL.NOINC `($__internal_34_$__cuda_sm70_shflsync_bfly_p) ;  /* 0x00000ef000007944 */ /* 0x000fea0003c00000 */
[----:B--2---:R-:W-:Y:S01]  /*174e0*/  MOV R9, R6 ;  /* 0x0000000600097202 */ /* 0x004fe20000000f00 */
[----:B-1----:R-:W-:Y:S05]  /*174f0*/  BRA `(.L_x_1736) ;  /* 0xffffbf4000007947 */ /* 0x002fea000383ffff */
.L_x_1680:
[----:B--234-:R-:W-:Y:S01]  /*17500*/  IMAD.MOV.U32 R53, RZ, RZ, R2 ;  /* 0x000000ffff357224 */ /* 0x01cfe200078e0002 */
[----:B------:R-:W-:Y:S01]  /*17510*/  MOV R52, RZ ;  /* 0x000000ff00347202 */ /* 0x000fe20000000f00 */
[----:B------:R-:W-:Y:S01]  /*17520*/  IMAD.MOV.U32 R51, RZ, RZ, 0x181f ;  /* 0x0000181fff337424 */ /* 0x000fe200078e00ff */
[----:B------:R-:W-:Y:S02]  /*17530*/  MOV R50, 0x17550 ;  /* 0x0001755000327802 */ /* 0x000fe40000000f00 */
[----:B-1----:R-:W-:Y:S05]  /*17540*/  CALL.REL.NOINC `($__internal_35_$__cuda_sm70_shflsync_idx_p) ;  /* 0x00000ec000007944 */ /* 0x002fea0003c00000 */
[----:B------:R-:W-:Y:S01]  /*17550*/  MOV R8, R51 ;  /* 0x0000003300087202 */ /* 0x000fe20000000f00 */
[----:B------:R-:W-:Y:S05]  /*17560*/  BRA `(.L_x_1737) ;  /* 0xffffd3b000007947 */ /* 0x000fea000383ffff */
.L_x_1681:
[----:B------:R-:W-:Y:S01]  /*17570*/  IMAD.MOV.U32 R53, RZ, RZ, R3 ;  /* 0x000000ffff357224 */ /* 0x000fe200078e0003 */
[----:B------:R-:W-:Y:S01]  /*17580*/  MOV R52, RZ ;  /* 0x000000ff00347202 */ /* 0x000fe20000000f00 */
[----:B------:R-:W-:Y:S01]  /*17590*/  IMAD.MOV.U32 R51, RZ, RZ, 0x181f ;  /* 0x0000181fff337424 */ /* 0x000fe200078e00ff */
[----:B------:R-:W-:-:S02]  /*175a0*/  MOV R50, 0x175c0 ;  /* 0x000175c000327802 */ /* 0x000fc40000000f00 */
[----:B-123--:R-:W-:Y:S05]  /*175b0*/  CALL.REL.NOINC `($__internal_35_$__cuda_sm70_shflsync_idx_p) ;  /* 0x00000e5000007944 */ /* 0x00efea0003c00000 */
[----:B------:R-:W-:Y:S01]  /*175c0*/  MOV R9, R51 ;  /* 0x0000003300097202 */ /* 0x000fe20000000f00 */
[----:B------:R-:W-:Y:S05]  /*175d0*/  BRA `(.L_x_1738) ;  /* 0xffffd36000007947 */ /* 0x000fea000383ffff */
.L_x_1684:
[----:B------:R-:W-:Y:S01]  /*175e0*/  IMAD.MOV.U32 R53, RZ, RZ, R2 ;  /* 0x000000ffff357224 */ /* 0x000fe200078e0002 */
[----:B------:R-:W-:Y:S01]  /*175f0*/  MOV R52, 0x1 ;  /* 0x0000000100347802 */ /* 0x000fe20000000f00 */
[----:B------:R-:W-:Y:S01]  /*17600*/  IMAD.MOV.U32 R51, RZ, RZ, 0x181f ;  /* 0x0000181fff337424 */ /* 0x000fe200078e00ff */
[----:B------:R-:W-:-:S02]  /*17610*/  MOV R50, 0x17630 ;  /* 0x0001763000327802 */ /* 0x000fc40000000f00 */
[----:B-1234-:R-:W-:Y:S05]  /*17620*/  CALL.REL.NOINC `($__internal_35_$__cuda_sm70_shflsync_idx_p) ;  /* 0x00000de000007944 */ /* 0x01efea0003c00000 */
[----:B------:R-:W-:Y:S01]  /*17630*/  IMAD.MOV.U32 R8, RZ, RZ, R51 ;  /* 0x000000ffff087224 */ /* 0x000fe200078e0033 */
[----:B------:R-:W-:Y:S01]  /*17640*/  MOV R52, 0x1 ;  /* 0x0000000100347802 */ /* 0x000fe20000000f00 */
[----:B------:R-:W-:Y:S01]  /*17650*/  IMAD.MOV.U32 R53, RZ, RZ, R3 ;  /* 0x000000ffff357224 */ /* 0x000fe200078e0003 */
[----:B------:R-:W-:-:S02]  /*17660*/  MOV R51, 0x181f ;  /* 0x0000181f00337802 */ /* 0x000fc40000000f00 */
[----:B------:R-:W-:Y:S02]  /*17670*/  MOV R50, 0x17690 ;  /* 0x0001769000327802 */ /* 0x000fe40000000f00 */
[----:B------:R-:W-:Y:S05]  /*17680*/  CALL.REL.NOINC `($__internal_35_$__cuda_sm70_shflsync_idx_p) ;  /* 0x00000d8000007944 */ /* 0x000fea0003c00000 */
[----:B------:R-:W-:Y:S01]  /*17690*/  MOV R10, R51 ;  /* 0x00000033000a7202 */ /* 0x000fe20000000f00 */
[----:B------:R-:W-:Y:S05]  /*176a0*/  BRA `(.L_x_1739) ;  /* 0xffffd38000007947 */ /* 0x000fea000383ffff */
.L_x_1687:
[----:B------:R-:W-:Y:S01]  /*176b0*/  IMAD.MOV.U32 R53, RZ, RZ, R2 ;  /* 0x000000ffff357224 */ /* 0x000fe200078e0002 */
[----:B------:R-:W-:Y:S01]  /*176c0*/  MOV R52, 0x2 ;  /* 0x0000000200347802 */ /* 0x000fe20000000f00 */
[----:B------:R-:W-:Y:S01]  /*176d0*/  IMAD.MOV.U32 R51, RZ, RZ, 0x181f ;  /* 0x0000181fff337424 */ /* 0x000fe200078e00ff */
[----:B------:R-:W-:Y:S02]  /*176e0*/  MOV R50, 0x17700 ;  /* 0x0001770000327802 */ /* 0x000fe40000000f00 */
[----:B-1-34-:R-:W-:Y:S05]  /*176f0*/  CALL.REL.NOINC `($__internal_35_$__cuda_sm70_shflsync_idx_p) ;  /* 0x00000d1000007944 */ /* 0x01afea0003c00000 */
[----:B------:R-:W-:Y:S01]  /*17700*/  MOV R8, R51 ;  /* 0x0000003300087202 */ /* 0x000fe20000000f00 */
[----:B------:R-:W-:Y:S05]  /*17710*/  BRA `(.L_x_1740) ;  /* 0xffffd40000007947 */ /* 0x000fea000383ffff */
.L_x_1688:
[----:B------:R-:W-:Y:S01]  /*17720*/  IMAD.MOV.U32 R53, RZ, RZ, R3 ;  /* 0x000000ffff357224 */ /* 0x000fe200078e0003 */
[----:B------:R-:W-:Y:S01]  /*17730*/  MOV R52, 0x2 ;  /* 0x0000000200347802 */ /* 0x000fe20000000f00 */
[----:B------:R-:W-:Y:S01]  /*17740*/  IMAD.MOV.U32 R51, RZ, RZ, 0x181f ;  /* 0x0000181fff337424 */ /* 0x000fe200078e00ff */
[----:B------:R-:W-:Y:S02]  /*17750*/  MOV R50, 0x17770 ;  /* 0x0001777000327802 */ /* 0x000fe40000000f00 */
[----:B-1234-:R-:W-:Y:S05]  /*17760*/  CALL.REL.NOINC `($__internal_35_$__cuda_sm70_shflsync_idx_p) ;  /* 0x00000ca000007944 */ /* 0x01efea0003c00000 */
[----:B------:R-:W-:Y:S01]  /*17770*/  MOV R10, R51 ;  /* 0x00000033000a7202 */ /* 0x000fe20000000f00 */
[----:B------:R-:W-:Y:S05]  /*17780*/  BRA `(.L_x_1741) ;  /* 0xffffd3b000007947 */ /* 0x000fea000383ffff */
.L_x_1691:
        /* <DEDUP_REMOVED lines=13> */
.L_x_1693:
[----:B------:R-:W-:Y:S01]  /*17860*/  IMAD.MOV.U32 R53, RZ, RZ, R48 ;  /* 0x000000ffff357224 */ /* 0x000fe200078e0030 */
[----:B------:R-:W-:Y:S01]  /*17870*/  MOV R52, RZ ;  /* 0x000000ff00347202 */ /* 0x000fe20000000f00 */
[----:B------:R-:W-:Y:S01]  /*17880*/  IMAD.MOV.U32 R51, RZ, RZ, 0x1c1f ;  /* 0x00001c1fff337424 */ /* 0x000fe200078e00ff */
[----:B------:R-:W-:Y:S02]  /*17890*/  MOV R50, 0x178b0 ;  /* 0x000178b000327802 */ /* 0x000fe40000000f00 */
[----:B------:R-:W-:Y:S05]  /*178a0*/  CALL.REL.NOINC `($__internal_35_$__cuda_sm70_shflsync_idx_p) ;  /* 0x00000b6000007944 */ /* 0x000fea0003c00000 */
[----:B------:R-:W-:Y:S01]  /*178b0*/  MOV R54, R51 ;  /* 0x0000003300367202 */ /* 0x000fe20000000f00 */
[----:B------:R-:W-:Y:S05]  /*178c0*/  BRA `(.L_x_1743) ;  /* 0xffffd64000007947 */ /* 0x000fea000383ffff */
.L_x_1694:
[----:B------:R-:W-:Y:S01]  /*178d0*/  IMAD.MOV.U32 R53, RZ, RZ, R49 ;  /* 0x000000ffff357224 */ /* 0x000fe200078e0031 */
[----:B------:R-:W-:Y:S01]  /*178e0*/  MOV R52, RZ ;  /* 0x000000ff00347202 */ /* 0x000fe20000000f00 */
[----:B------:R-:W-:Y:S01]  /*178f0*/  IMAD.MOV.U32 R51, RZ, RZ, 0x1c1f ;  /* 0x00001c1fff337424 */ /* 0x000fe200078e00ff */
[----:B------:R-:W-:Y:S02]  /*17900*/  MOV R50, 0x17920 ;  /* 0x0001792000327802 */ /* 0x000fe40000000f00 */
[----:B-12---:R-:W-:Y:S05]  /*17910*/  CALL.REL.NOINC `($__internal_35_$__cuda_sm70_shflsync_idx_p) ;  /* 0x00000af000007944 */ /* 0x006fea0003c00000 */
[----:B------:R-:W-:Y:S01]  /*17920*/  MOV R50, R51 ;  /* 0x0000003300327202 */ /* 0x000fe20000000f00 */
[----:B------:R-:W-:Y:S05]  /*17930*/  BRA `(.L_x_1744) ;  /* 0xffffd5f000007947 */ /* 0x000fea000383ffff */
.L_x_1697:
[----:B------:R-:W-:Y:S01]  /*17940*/  IMAD.MOV.U32 R53, RZ, RZ, R48 ;  /* 0x000000ffff357224 */ /* 0x000fe200078e0030 */
[----:B------:R-:W-:Y:S01]  /*17950*/  MOV R52, 0x1 ;  /* 0x0000000100347802 */ /* 0x000fe20000000f00 */
[----:B----4-:R-:W-:Y:S01]  /*17960*/  IMAD.MOV.U32 R51, RZ, RZ, 0x1c1f ;  /* 0x00001c1fff337424 */ /* 0x010fe200078e00ff */
[----:B------:R-:W-:-:S02]  /*17970*/  MOV R50, 0x17990 ;  /* 0x0001799000327802 */ /* 0x000fc40000000f00 */
[----:B-123--:R-:W-:Y:S05]  /*17980*/  CALL.REL.NOINC `($__internal_35_$__cuda_sm70_shflsync_idx_p) ;  /* 0x00000a8000007944 */ /* 0x00efea0003c00000 */
        /* <DEDUP_REMOVED lines=8> */
.L_x_1701:
[----:B------:R-:W-:Y:S01]  /*17a10*/  IMAD.MOV.U32 R53, RZ, RZ, R4 ;  /* 0x000000ffff357224 */ /* 0x000fe200078e0004 */
[----:B------:R-:W-:Y:S01]  /*17a20*/  MOV R52, RZ ;  /* 0x000000ff00347202 */ /* 0x000fe20000000f00 */
[----:B------:R-:W-:Y:S01]  /*17a30*/  IMAD.MOV.U32 R51, RZ, RZ, 0x181f ;  /* 0x0000181fff337424 */ /* 0x000fe200078e00ff */
[----:B------:R-:W-:Y:S02]  /*17a40*/  MOV R50, 0x17a60 ;  /* 0x00017a6000327802 */ /* 0x000fe40000000f00 */
[----:B--2---:R-:W-:Y:S05]  /*17a50*/  CALL.REL.NOINC `($__internal_35_$__cuda_sm70_shflsync_idx_p) ;  /* 0x000009b000007944 */ /* 0x004fea0003c00000 */
[----:B------:R-:W-:Y:S01]  /*17a60*/  MOV R5, R51 ;  /* 0x0000003300057202 */ /* 0x000fe20000000f00 */
[----:B------:R-:W-:Y:S05]  /*17a70*/  BRA `(.L_x_1746) ;  /* 0xffffe66000007947 */ /* 0x000fea000383ffff */
.L_x_1702:
[----:B------:R-:W-:Y:S01]  /*17a80*/  IMAD.MOV.U32 R53, RZ, RZ, R3 ;  /* 0x000000ffff357224 */ /* 0x000fe200078e0003 */
[----:B------:R-:W-:Y:S01]  /*17a90*/  MOV R52, RZ ;  /* 0x000000ff00347202 */ /* 0x000fe20000000f00 */
[----:B------:R-:W-:Y:S01]  /*17aa0*/  IMAD.MOV.U32 R51, RZ, RZ, 0x181f ;  /* 0x0000181fff337424 */ /* 0x000fe200078e00ff */
[----:B------:R-:W-:Y:S02]  /*17ab0*/  MOV R50, 0x17ad0 ;  /* 0x00017ad000327802 */ /* 0x000fe40000000f00 */
[----:B-123--:R-:W-:Y:S05]  /*17ac0*/  CALL.REL.NOINC `($__internal_35_$__cuda_sm70_shflsync_idx_p) ;  /* 0x0000094000007944 */ /* 0x00efea0003c00000 */
[----:B------:R-:W-:Y:S01]  /*17ad0*/  MOV R6, R51 ;  /* 0x0000003300067202 */ /* 0x000fe20000000f00 */
[----:B------:R-:W-:Y:S05]  /*17ae0*/  BRA `(.L_x_1747) ;  /* 0xffffe61000007947 */ /* 0x000fea000383ffff */
.L_x_1705:
        /* <DEDUP_REMOVED lines=13> */
.L_x_1708:
[----:B------:R-:W-:Y:S01]  /*17bc0*/  IMAD.MOV.U32 R53, RZ, RZ, R4 ;  /* 0x000000ffff357224 */ /* 0x000fe200078e0004 */
[----:B------:R-:W-:Y:S01]  /*17bd0*/  MOV R52, 0x2 ;  /* 0x0000000200347802 */ /* 0x000fe20000000f00 */
[----:B------:R-:W-:Y:S01]  /*17be0*/  IMAD.MOV.U32 R51, RZ, RZ, 0x181f ;  /* 0x0000181fff337424 */ /* 0x000fe200078e00ff */
[----:B------:R-:W-:Y:S02]  /*17bf0*/  MOV R50, 0x17c10 ;  /* 0x00017c1000327802 */ /* 0x000fe40000000f00 */
[----:B-1234-:R-:W-:Y:S05]  /*17c00*/  CALL.REL.NOINC `($__internal_35_$__cuda_sm70_shflsync_idx_p) ;  /* 0x0000080000007944 */ /* 0x01efea0003c00000 */
[----:B------:R-:W-:Y:S01]  /*17c10*/  MOV R5, R51 ;  /* 0x0000003300057202 */ /* 0x000fe20000000f00 */
[----:B------:R-:W-:Y:S05]  /*17c20*/  BRA `(.L_x_1749) ;  /* 0xffffe6c000007947 */ /* 0x000fea000383ffff */
.L_x_1709:
[----:B------:R-:W-:Y:S01]  /*17c30*/  IMAD.MOV.U32 R53, RZ, RZ, R3 ;  /* 0x000000ffff357224 */ /* 0x000fe200078e0003 */
[----:B------:R-:W-:Y:S01]  /*17c40*/  MOV R52, 0x2 ;  /* 0x0000000200347802 */ /* 0x000fe20000000f00 */
[----:B------:R-:W-:Y:S01]  /*17c50*/  IMAD.MOV.U32 R51, RZ, RZ, 0x181f ;  /* 0x0000181fff337424 */ /* 0x000fe200078e00ff */
[----:B------:R-:W-:Y:S02]  /*17c60*/  MOV R50, 0x17c80 ;  /* 0x00017c8000327802 */ /* 0x000fe40000000f00 */
[----:B-1234-:R-:W-:Y:S05]  /*17c70*/  CALL.REL.NOINC `($__internal_35_$__cuda_sm70_shflsync_idx_p) ;  /* 0x0000079000007944 */ /* 0x01efea0003c00000 */
[----:B------:R-:W-:Y:S01]  /*17c80*/  MOV R6, R51 ;  /* 0x0000003300067202 */ /* 0x000fe20000000f00 */
[----:B------:R-:W-:Y:S05]  /*17c90*/  BRA `(.L_x_1750) ;  /* 0xffffe67000007947 */ /* 0x000fea000383ffff */
.L_x_1712:
        /* <DEDUP_REMOVED lines=13> */
.L_x_1714:
[----:B------:R-:W-:Y:S01]  /*17d70*/  IMAD.MOV.U32 R53, RZ, RZ, R0 ;  /* 0x000000ffff357224 */ /* 0x000fe200078e0000 */
[----:B------:R-:W-:Y:S01]  /*17d80*/  MOV R52, RZ ;  /* 0x000000ff00347202 */ /* 0x000fe20000000f00 */
[----:B------:R-:W-:Y:S01]  /*17d90*/  IMAD.MOV.U32 R51, RZ, RZ, 0x1f ;  /* 0x0000001fff337424 */ /* 0x000fe200078e00ff */
[----:B------:R-:W-:Y:S02]  /*17da0*/  MOV R50, 0x17dc0 ;  /* 0x00017dc000327802 */ /* 0x000fe40000000f00 */
[----:B---3--:R-:W-:Y:S05]  /*17db0*/  CALL.REL.NOINC `($__internal_35_$__cuda_sm70_shflsync_idx_p) ;  /* 0x0000065000007944 */ /* 0x008fea0003c00000 */
[----:B------:R-:W-:Y:S01]  /*17dc0*/  MOV R3, R51 ;  /* 0x0000003300037202 */ /* 0x000fe20000000f00 */
[----:B------:R-:W-:Y:S05]  /*17dd0*/  BRA `(.L_x_1752) ;  /* 0xffffe7a000007947 */ /* 0x000fea000383ffff */
.L_x_1715:
[----:B------:R-:W-:Y:S01]  /*17de0*/  IMAD.MOV.U32 R53, RZ, RZ, R0 ;  /* 0x000000ffff357224 */ /* 0x000fe200078e0000 */
[----:B------:R-:W-:Y:S01]  /*17df0*/  MOV R52, 0x1 ;  /* 0x0000000100347802 */ /* 0x000fe20000000f00 */
[----:B------:R-:W-:Y:S01]  /*17e00*/  IMAD.MOV.U32 R51, RZ, RZ, 0x1f ;  /* 0x0000001fff337424 */ /* 0x000fe200078e00ff */
[----:B------:R-:W-:Y:S02]  /*17e10*/  MOV R50, 0x17e30 ;  /* 0x00017e3000327802 */ /* 0x000fe40000000f00 */
[----:B-12---:R-:W-:Y:S05]  /*17e20*/  CALL.REL.NOINC `($__internal_35_$__cuda_sm70_shflsync_idx_p) ;  /* 0x000005e000007944 */ /* 0x006fea0003c00000 */
[----:B------:R-:W-:Y:S01]  /*17e30*/  MOV R0, R51 ;  /* 0x0000003300007202 */ /* 0x000fe20000000f00 */
[----:B------:R-:W-:Y:S05]  /*17e40*/  BRA `(.L_x_1753) ;  /* 0xffffe75000007947 */ /* 0x000fea000383ffff */
.L_x_1716:
[----:B------:R-:W-:Y:S02]  /*17e50*/  MOV R6, 0x1 ;  /* 0x0000000100067802 */ /* 0x000fe40000000f00 */
[----:B------:R-:W-:-:S02]  /*17e60*/  MOV R10, 0x17e80 ;  /* 0x00017e80000a7802 */ /* 0x000fc40000000f00 */
[----:B-12---:R-:W-:Y:S05]  /*17e70*/  CALL.REL.NOINC `($__internal_36_$__cuda_sm70_shflsync_up_p) ;  /* 0x000005e000007944 */ /* 0x006fea0003c00000 */
[----:B-12---:R-:W-:Y:S05]  /*17e80*/  BRA `(.L_x_1754) ;  /* 0xffffe83000007947 */ /* 0x006fea000383ffff */
.L_x_1717:
[----:B------:R-:W-:Y:S02]  /*17e90*/  MOV R6, 0x2 ;  /* 0x0000000200067802 */ /* 0x000fe40000000f00 */
[----:B------:R-:W-:-:S02]  /*17ea0*/  MOV R10, 0x17ec0 ;  /* 0x00017ec0000a7802 */ /* 0x000fc40000000f00 */
[----:B-12---:R-:W-:Y:S05]  /*17eb0*/  CALL.REL.NOINC `($__internal_36_$__cuda_sm70_shflsync_up_p) ;  /* 0x000005a000007944 */ /* 0x006fea0003c00000 */
[----:B--2---:R-:W-:Y:S02]  /*17ec0*/  SEL R6, R6, RZ, P1 ;  /* 0x000000ff06067207 */ /* 0x004fe40000800000 */
[----:B------:R-:W-:-:S03]  /*17ed0*/  MOV R10, 0x17f10 ;  /* 0x00017f10000a7802 */ /* 0x000fc60000000f00 */
[----:B-1----:R-:W-:Y:S02]  /*17ee0*/  IMAD.IADD R7, R7, 0x1, R6 ;  /* 0x0000000107077824 */ /* 0x002fe400078e0206 */
[----:B------:R-:W-:Y:S02]  /*17ef0*/  IMAD.MOV.U32 R6, RZ, RZ, 0x4 ;  /* 0x00000004ff067424 */ /* 0x000fe400078e00ff */
[----:B------:R-:W-:Y:S05]  /*17f00*/  CALL.REL.NOINC `($__internal_36_$__cuda_sm70_shflsync_up_p) ;  /* 0x0000055000007944 */ /* 0x000fea0003c00000 */
        /* <DEDUP_REMOVED lines=10> */
[----:B--2---:R-:W-:Y:S01]  /*17fb0*/  SEL R6, R6, RZ, P4 ;  /* 0x000000ff06067207 */ /* 0x004fe20002000000 */
[----:B------:R-:W-:Y:S01]  /*17fc0*/  IMAD.MOV.U32 R52, RZ, RZ, 0x1f ;  /* 0x0000001fff347424 */ /* 0x000fe200078e00ff */
[----:B------:R-:W-:Y:S02]  /*17fd0*/  MOV R51, 0x1f ;  /* 0x0000001f00337802 */ /* 0x000fe40000000f00 */
[----:B------:R-:W-:Y:S01]  /*17fe0*/  MOV R50, 0x18020 ;  /* 0x0001802000327802 */ /* 0x000fe20000000f00 */
[----:B-1----:R-:W-:-:S04]  /*17ff0*/  IMAD.IADD R7, R6, 0x1, R7 ;  /* 0x0000000106077824 */ /* 0x002fc800078e0207 */
[----:B------:R-:W-:Y:S02]  /*18000*/  IMAD.MOV.U32 R53, RZ, RZ, R7 ;  /* 0x000000ffff357224 */ /* 0x000fe400078e0007 */
[----:B------:R-:W-:Y:S05]  /*18010*/  CALL.REL.NOINC `($__internal_35_$__cuda_sm70_shflsync_idx_p) ;  /* 0x000003f000007944 */ /* 0x000fea0003c00000 */
[----:B------:R-:W-:Y:S01]  /*18020*/  MOV R6, R51 ;  /* 0x0000003300067202 */ /* 0x000fe20000000f00 */
[----:B------:R-:W-:Y:S05]  /*18030*/  BRA `(.L_x_1755) ;  /* 0xffffe78000007947 */ /* 0x000fea000383ffff */
.L_x_1721:
[----:B------:R-:W-:Y:S01]  /*18040*/  IMAD.MOV.U32 R7, RZ, RZ, R0 ;  /* 0x000000ffff077224 */ /* 0x000fe200078e0000 */
[----:B------:R-:W-:Y:S02]  /*18050*/  MOV R6, 0x1 ;  /* 0x0000000100067802 */ /* 0x000fe40000000f00 */
[----:B------:R-:W-:Y:S02]  /*18060*/  MOV R10, 0x18080 ;  /* 0x00018080000a7802 */ /* 0x000fe40000000f00 */
[----:B------:R-:W-:Y:S05]  /*18070*/  CALL.REL.NOINC `($__internal_36_$__cuda_sm70_shflsync_up_p) ;  /* 0x000003e000007944 */ /* 0x000fea0003c00000 */
[----:B-12---:R-:W-:Y:S05]  /*18080*/  BRA `(.L_x_1756) ;  /* 0xffffe87000007947 */ /* 0x006fea000383ffff */
.L_x_1722:
[----:B------:R-:W-:Y:S01]  /*18090*/  IMAD.MOV.U32 R7, RZ, RZ, R0 ;  /* 0x000000ffff077224 */ /* 0x000fe200078e0000 */
[----:B------:R-:W-:Y:S02]  /*180a0*/  MOV R6, 0x2 ;  /* 0x0000000200067802 */ /* 0x000fe40000000f00 */
[----:B------:R-:W-:Y:S02]  /*180b0*/  MOV R10, 0x180d0 ;  /* 0x000180d0000a7802 */ /* 0x000fe40000000f00 */
[----:B------:R-:W-:Y:S05]  /*180c0*/  CALL.REL.NOINC `($__internal_36_$__cuda_sm70_shflsync_up_p) ;  /* 0x0000039000007944 */ /* 0x000fea0003c00000 */
[----:B-12---:R-:W-:Y:S01]  /*180d0*/  SEL R7, R6, RZ, P1 ;  /* 0x000000ff06077207 */ /* 0x006fe20000800000 */
[----:B------:R-:W-:Y:S01]  /*180e0*/  IMAD.MOV.U32 R6, RZ, RZ, 0x4 ;  /* 0x00000004ff067424 */ /* 0x000fe200078e00ff */
[----:B------:R-:W-:-:S03]  /*180f0*/  MOV R10, 0x18120 ;  /* 0x00018120000a7802 */ /* 0x000fc60000000f00 */
[----:B------:R-:W-:Y:S02]  /*18100*/  IMAD.IADD R7, R0, 0x1, R7 ;  /* 0x0000000100077824 */ /* 0x000fe400078e0207 */
        /* <DEDUP_REMOVED lines=20> */
.L_x_1724:
[----:B------:R-:W-:Y:S02]  /*18250*/  SEL R0, RZ, 0x1, P0 ;  /* 0x00000001ff007807 */ /* 0x000fe40000000000 */
[----:B------:R-:W-:Y:S02]  /*18260*/  MOV R10, 0x18280 ;  /* 0x00018280000a7802 */ /* 0x000fe40000000f00 */
[----:B---3--:R-:W-:Y:S05]  /*18270*/  CALL.REL.NOINC `($__internal_37_$__cuda_sm70_votesync_ballot) ;  /* 0x0000022000007944 */ /* 0x008fea0003c00000 */
[----:B------:R-:W-:Y:S05]  /*18280*/  BRA `(.L_x_1758) ;  /* 0xffffe80000007947 */ /* 0x000fea000383ffff */
.L_x_1725:
[----:B------:R-:W-:Y:S01]  /*18290*/  IMAD.MOV.U32 R53, RZ, RZ, R5 ;  /* 0x000000ffff357224 */ /* 0x000fe200078e0005 */
[----:B--2---:R-:W-:Y:S01]  /*182a0*/  MOV R52, R0 ;  /* 0x0000000000347202 */ /* 0x004fe20000000f00 */
[----:B------:R-:W-:Y:S01]  /*182b0*/  IMAD.MOV.U32 R51, RZ, RZ, 0x1f ;  /* 0x0000001fff337424 */ /* 0x000fe200078e00ff */
[----:B------:R-:W-:Y:S02]  /*182c0*/  MOV R50, 0x182e0 ;  /* 0x000182e000327802 */ /* 0x000fe40000000f00 */
[----:B-1-3--:R-:W-:Y:S05]  /*182d0*/  CALL.REL.NOINC `($__internal_35_$__cuda_sm70_shflsync_idx_p) ;  /* 0x0000013000007944 */ /* 0x00afea0003c00000 */
[----:B------:R-:W-:Y:S01]  /*182e0*/  IMAD.MOV.U32 R5, RZ, RZ, R51 ;  /* 0x000000ffff057224 */ /* 0x000fe200078e0033 */
[----:B------:R-:W-:Y:S01]  /*182f0*/  MOV R52, R0 ;  /* 0x0000000000347202 */ /* 0x000fe20000000f00 */
[----:B------:R-:W-:Y:S01]  /*18300*/  IMAD.MOV.U32 R53, RZ, RZ, R4 ;  /* 0x000000ffff357224 */ /* 0x000fe200078e0004 */
[----:B------:R-:W-:Y:S02]  /*18310*/  MOV R51, 0x1f ;  /* 0x0000001f00337802 */ /* 0x000fe40000000f00 */
[----:B------:R-:W-:-:S02]  /*18320*/  MOV R50, 0x18340 ;  /* 0x0001834000327802 */ /* 0x000fc40000000f00 */
[----:B------:R-:W-:Y:S05]  /*18330*/  CALL.REL.NOINC `($__internal_35_$__cuda_sm70_shflsync_idx_p) ;  /* 0x000000d000007944 */ /* 0x000fea0003c00000 */
[----:B------:R-:W-:Y:S01]  /*18340*/  MOV R4, R51 ;  /* 0x0000003300047202 */ /* 0x000fe20000000f00 */
[----:B------:R-:W-:Y:S05]  /*18350*/  BRA `(.L_x_1759) ;  /* 0xffffe77000007947 */ /* 0x000fea000383ffff */
.L_x_1728:
[----:B------:R-:W-:Y:S01]  /*18360*/  IMAD.MOV.U32 R53, RZ, RZ, R7 ;  /* 0x000000ffff357224 */ /* 0x000fe200078e0007 */
[----:B------:R-:W-:Y:S01]  /*18370*/  MOV R52, R8 ;  /* 0x0000000800347202 */ /* 0x000fe20000000f00 */
[----:B------:R-:W-:Y:S01]  /*18380*/  IMAD.MOV.U32 R51, RZ, RZ, 0x1f ;  /* 0x0000001fff337424 */ /* 0x000fe200078e00ff */
[----:B------:R-:W-:-:S02]  /*18390*/  MOV R50, 0x183b0 ;  /* 0x000183b000327802 */ /* 0x000fc40000000f00 */
[----:B-1234-:R-:W-:Y:S05]  /*183a0*/  CALL.REL.NOINC `($__internal_35_$__cuda_sm70_shflsync_idx_p) ;  /* 0x0000006000007944 */ /* 0x01efea0003c00000 */
[----:B------:R-:W-:Y:S01]  /*183b0*/  MOV R8, R51 ;  /* 0x0000003300087202 */ /* 0x000fe20000000f00 */
[----:B------:R-:W-:Y:S05]  /*183c0*/  BRA `(.L_x_1727) ;  /* 0xffffe76000007947 */ /* 0x000fea000383ffff */
        .weak           $__internal_34_$__cuda_sm70_shflsync_bfly_p
        .type           $__internal_34_$__cuda_sm70_shflsync_bfly_p,@function
        .size           $__internal_34_$__cuda_sm70_shflsync_bfly_p,($__internal_35_$__cuda_sm70_shflsync_idx_p - $__internal_34_$__cuda_sm70_shflsync_bfly_p)
$__internal_34_$__cuda_sm70_shflsync_bfly_p:
[----:B------:R-:W-:Y:S01]  /*183d0*/  MOV R9, 0x0 ;  /* 0x0000000000097802 */ /* 0x000fe20000000f00 */
[----:B------:R-:W-:Y:S04]  /*183e0*/  WARPSYNC R4 ;  /* 0x0000000400007348 */ /* 0x000fe80003800000 */
[----:B------:R1:W2:Y:S01]  /*183f0*/  SHFL.BFLY PT, R6, R7, R6, R5 ;  /* 0x0c00000607067389 */ /* 0x0002a200000e0005 */
[----:B------:R-:W-:Y:S05]  /*18400*/  RET.REL.NODEC R8 `(_ZN7cutlass13device_kernelIN5flash19enable_sm80_to_sm89INS1_16FlashAttnFwdSm80INS1_25CollectiveMainloopFwdSm80ILi8ELi1ELb1EN4cute5tupleIJNS5_1CILi128EEENS7_ILi112EEES8_EEELi128ENS_10bfloat16_tEfNS_4arch4Sm80ELb0ELb0ELb0ELb1ELb0ELb1ELb1ELb1EEENS1_21CollectiveEpilogueFwdINS6_IJS8_S8_S9_EEENS6_IJNS7_ILi1EEESH_SH_EEESB_SD_Li256ELb1ELb1ELb1ELb0EEENS1_36VarlenDynamicPersistentTileSchedulerILi128ELi112ELi256ELi256ELb1ELb1ELb0ELb0ELb1ELb1EEEEEEEEEvNT_6ParamsE) ;  /* 0xfffe7bf008007950 */ /* 0x000fea0003c3ffff */
        .weak           $__internal_35_$__cuda_sm70_shflsync_idx_p
        .type           $__internal_35_$__cuda_sm70_shflsync_idx_p,@function
        .size           $__internal_35_$__cuda_sm70_shflsync_idx_p,($__internal_36_$__cuda_sm70_shflsync_up_p - $__internal_35_$__cuda_sm70_shflsync_idx_p)
$__internal_35_$__cuda_sm70_shflsync_idx_p:
[----:B------:R-:W-:Y:S04]  /*18410*/  WARPSYNC R212 ;  /* 0x000000d400007348 */ /* 0x000fe80003800000 */
[----:B------:R1:W2:Y:S02]  /*18420*/  SHFL.IDX PT, R51, R53, R52, R51 ;  /* 0x0000003435337389 */ /* 0x0002a400000e0033 */
[----:B-1----:R-:W-:-:S02]  /*18430*/  MOV R52, R50 ;  /* 0x0000003200347202 */ /* 0x002fc40000000f00 */
[----:B------:R-:W-:-:S04]  /*18440*/  MOV R53, 0x0 ;  /* 0x0000000000357802 */ /* 0x000fc80000000f00 */
[----:B--2---:R-:W-:Y:S05]  /*18450*/  RET.REL.NODEC R52 `(_ZN7cutlass13device_kernelIN5flash19enable_sm80_to_sm89INS1_16FlashAttnFwdSm80INS1_25CollectiveMainloopFwdSm80ILi8ELi1ELb1EN4cute5tupleIJNS5_1CILi128EEENS7_ILi112EEES8_EEELi128ENS_10bfloat16_tEfNS_4arch4Sm80ELb0ELb0ELb0ELb1ELb0ELb1ELb1ELb1EEENS1_21CollectiveEpilogueFwdINS6_IJS8_S8_S9_EEENS6_IJNS7_ILi1EEESH_SH_EEESB_SD_Li256ELb1ELb1ELb1ELb0EEENS1_36VarlenDynamicPersistentTileSchedulerILi128ELi112ELi256ELi256ELb1ELb1ELb0ELb0ELb1ELb1EEEEEEEEEvNT_6ParamsE) ;  /* 0xfffe7ba034007950 */ /* 0x004fea0003c3ffff */
        .weak           $__internal_36_$__cuda_sm70_shflsync_up_p
        .type           $__internal_36_$__cuda_sm70_shflsync_up_p,@function
        .size           $__internal_36_$__cuda_sm70_shflsync_up_p,($__internal_37_$__cuda_sm70_votesync_ballot - $__internal_36_$__cuda_sm70_shflsync_up_p)
$__internal_36_$__cuda_sm70_shflsync_up_p:
[----:B------:R-:W-:Y:S01]  /*18460*/  MOV R11, 0x0 ;  /* 0x00000000000b7802 */ /* 0x000fe20000000f00 */
[----:B------:R-:W-:Y:S04]  /*18470*/  WARPSYNC R213 ;  /* 0x000000d500007348 */ /* 0x000fe80003800000 */
[----:B------:R1:W2:Y:S01]  /*18480*/  SHFL.UP PT, R6, R7, R6, R214 ;  /* 0x0400000607067389 */ /* 0x0002a200000e00d6 */
[----:B------:R-:W-:Y:S05]  /*18490*/  RET.REL.NODEC R10 `(_ZN7cutlass13device_kernelIN5flash19enable_sm80_to_sm89INS1_16FlashAttnFwdSm80INS1_25CollectiveMainloopFwdSm80ILi8ELi1ELb1EN4cute5tupleIJNS5_1CILi128EEENS7_ILi112EEES8_EEELi128ENS_10bfloat16_tEfNS_4arch4Sm80ELb0ELb0ELb0ELb1ELb0ELb1ELb1ELb1EEENS1_21CollectiveEpilogueFwdINS6_IJS8_S8_S9_EEENS6_IJNS7_ILi1EEESH_SH_EEESB_SD_Li256ELb1ELb1ELb1ELb0EEENS1_36VarlenDynamicPersistentTileSchedulerILi128ELi112ELi256ELi256ELb1ELb1ELb0ELb0ELb1ELb1EEEEEEEEEvNT_6ParamsE) ;  /* 0xfffe7b600a007950 */ /* 0x000fea0003c3ffff */
        .weak           $__internal_37_$__cuda_sm70_votesync_ballot
        .type           $__internal_37_$__cuda_sm70_votesync_ballot,@function
        .size           $__internal_37_$__cuda_sm70_votesync_ballot,(.L_x_2723 - $__internal_37_$__cuda_sm70_votesync_ballot)
$__internal_37_$__cuda_sm70_votesync_ballot:
[----:B------:R-:W-:Y:S01]  /*184a0*/  ISETP.NE.U32.AND P0, PT, R0, 0x1, PT ;  /* 0x000000010000780c */ /* 0x000fe20003f05070 */
[----:B------:R-:W-:Y:S01]  /*184b0*/  IMAD.MOV.U32 R11, RZ, RZ, 0x0 ;  /* 0x00000000ff0b7424 */ /* 0x000fe200078e00ff */
[----:B------:R-:W-:Y:S11]  /*184c0*/  WARPSYNC R207 ;  /* 0x000000cf00007348 */ /* 0x000ff60003800000 */
[----:B------:R-:W-:-:S04]  /*184d0*/  VOTE.ANY R6, PT, !P0 ;  /* 0x0000000000067806 */ /* 0x000fc800040e0100 */
[----:B------:R-:W-:Y:S01]  /*184e0*/  LOP3.LUT R6, R6, R207, RZ, 0xc0, !PT ;  /* 0x000000cf06067212 */ /* 0x000fe200078ec0ff */
[----:B------:R-:W-:Y:S06]  /*184f0*/  RET.REL.NODEC R10 `(_ZN7cutlass13device_kernelIN5flash19enable_sm80_to_sm89INS1_16FlashAttnFwdSm80INS1_25CollectiveMainloopFwdSm80ILi8ELi1ELb1EN4cute5tupleIJNS5_1CILi128EEENS7_ILi112EEES8_EEELi128ENS_10bfloat16_tEfNS_4arch4Sm80ELb0ELb0ELb0ELb1ELb0ELb1ELb1ELb1EEENS1_21CollectiveEpilogueFwdINS6_IJS8_S8_S9_EEENS6_IJNS7_ILi1EEESH_SH_EEESB_SD_Li256ELb1ELb1ELb1ELb0EEENS1_36VarlenDynamicPersistentTileSchedulerILi128ELi112ELi256ELi256ELb1ELb1ELb0ELb0ELb1ELb1EEEEEEEEEvNT_6ParamsE) ;  /* 0xfffe7b000a007950 */ /* 0x000fec0003c3ffff */
.L_x_1760:
        /* <DEDUP_REMOVED lines=16> */
.L_x_2723:


//--------------------- .text._ZN7cutlass13device_kernelIN5flash19enable_sm80_to_sm89INS1_16FlashAttnFwdSm80INS1_25CollectiveMainloopFwdSm80ILi4ELi1ELb0EN4cute5tupleIJNS5_1CILi128EEENS7_ILi48EEES8_EEELi128ENS_10bfloat16_tEfNS_4arch4Sm80ELb0ELb1ELb0ELb0ELb0ELb0ELb1ELb1EEENS1_21CollectiveEpilogueFwdINS6_IJS8_S8_S9_EEENS6_IJNS7_ILi1EEESH_SH_EEESB_SD_Li128ELb0ELb1ELb1ELb0EEENS1_19SingleTileSchedulerILb0ELb1ELb1ELi128EEEEEEEEEvNT_6ParamsE --------------------------
	.section	.text._ZN7cutlass13device_kernelIN5flash19enable_sm80_to_sm89INS1_16FlashAttnFwdSm80INS1_25CollectiveMainloopFwdSm80ILi4ELi1ELb0EN4cute5tupleIJNS5_1CILi128EEENS7_ILi48EEES8_EEELi128ENS_10bfloat16_tEfNS_4arch4Sm80ELb0ELb1ELb0ELb0ELb0ELb0ELb1ELb1EEENS1_21CollectiveEpilogueFwdINS6_IJS8_S8_S9_EEENS6_IJNS7_ILi1EEESH_SH_EEESB_SD_Li128ELb0ELb1ELb1ELb0EEENS1_19SingleTileSchedulerILb0ELb1ELb1ELi128EEEEEEEEEvNT_6ParamsE,"ax",@progbits
	.sectioninfo	@"SHI_REGISTERS=255"
	.align	128
.text._ZN7cutlass13device_kernelIN5flash19enable_sm80_to_sm89INS1_16FlashAttnFwdSm80INS1_25CollectiveMainloopFwdSm80ILi4ELi1ELb0EN4cute5tupleIJNS5_1CILi128EEENS7_ILi48EEES8_EEELi128ENS_10bfloat16_tEfNS_4arch4Sm80ELb0ELb1ELb0ELb0ELb0ELb0ELb1ELb1EEENS1_21CollectiveEpilogueFwdINS6_IJS8_S8_S9_EEENS6_IJNS7_ILi1EEESH_SH_EEESB_SD_Li128ELb0ELb1ELb1ELb0EEENS1_19SingleTileSchedulerILb0ELb1ELb1ELi128EEEEEEEEEvNT_6ParamsE:
        .type           _ZN7cutlass13device_kernelIN5flash19enable_sm80_to_sm89INS1_16FlashAttnFwdSm80INS1_25CollectiveMainloopFwdSm80ILi4ELi1ELb0EN4cute5tupleIJNS5_1CILi128EEENS7_ILi48EEES8_EEELi128ENS_10bfloat16_tEfNS_4arch4Sm80ELb0ELb1ELb0ELb0ELb0ELb0ELb1ELb1EEENS1_21CollectiveEpilogueFwdINS6_IJS8_S8_S9_EEENS6_IJNS7_ILi1EEESH_SH_EEESB_SD_Li128ELb0ELb1ELb1ELb0EEENS1_19SingleTileSchedulerILb0ELb1ELb1ELi128EEEEEEEEEvNT_6ParamsE,@function
        .size           _ZN7cutlass13device_kernelIN5flash19enable_sm80_to_sm89INS1_16FlashAttnFwdSm80INS1_25CollectiveMainloopFwdSm80ILi4ELi1ELb0EN4cute5tupleIJNS5_1CILi128EEENS7_ILi48EEES8_EEELi128ENS_10bfloat16_tEfNS_4arch4Sm80ELb0ELb1ELb0ELb0ELb0ELb0ELb1ELb1EEENS1_21CollectiveEpilogueFwdINS6_IJS8_S8_S9_EEENS6_IJNS7_ILi1EEESH_SH_EEESB_SD_Li128ELb0ELb1ELb1ELb0EEENS1_19SingleTileSchedulerILb0ELb1ELb1ELi128EEEEEEEEEvNT_6ParamsE,(.L_x_2728 - _ZN7cutlass13device_kernelIN5flash19enable_sm80_to_sm89INS1_16FlashAttnFwdSm80INS1_25CollectiveMainloopFwdSm80ILi4ELi1ELb0EN4cute5tupleIJNS5_1CILi128EEENS7_ILi48EEES8_EEELi128ENS_10bfloat16_tEfNS_4arch4Sm80ELb0ELb1ELb0ELb0ELb0ELb0ELb1ELb1EEENS1_21CollectiveEpilogueFwdINS6_IJS8_S8_S9_EEENS6_IJNS7_ILi1EEESH_SH_EEESB_SD_Li128ELb0ELb1ELb1ELb0EEENS1_19SingleTileSchedulerILb0ELb1ELb1ELi128EEEEEEEEEvNT_6ParamsE)
        .other          _ZN7cutlass13device_kernelIN5flash19enable_sm80_to_sm89INS1_16FlashAttnFwdSm80INS1_25CollectiveMainloopFwdSm80ILi4ELi1ELb0EN4cute5tupleIJNS5_1CILi128EEENS7_ILi48EEES8_EEELi128ENS_10bfloat16_tEfNS_4arch4Sm80ELb0ELb1ELb0ELb0ELb0ELb0ELb1ELb1EEENS1_21CollectiveEpilogueFwdINS6_IJS8_S8_S9_EEENS6_IJNS7_ILi1EEESH_SH_EEESB_SD_Li128ELb0ELb1ELb1ELb0EEENS1_19SingleTileSchedulerILb0ELb1ELb1ELi128EEEEEEEEEvNT_6ParamsE,@"STO_CUDA_ENTRY STV_DEFAULT"
_ZN7cutlass13device_kernelIN5flash19enable_sm80_to_sm89INS1_16FlashAttnFwdSm80INS1_25CollectiveMainloopFwdSm80ILi4ELi1ELb0EN4cute5tupleIJNS5_1CILi128EEENS7_ILi48EEES8_EEELi128ENS_10bfloat16_tEfNS_4arch4Sm80ELb0ELb1ELb0ELb0ELb0ELb0ELb1ELb1EEENS1_21CollectiveEpilogueFwdINS6_IJS8_S8_S9_EEENS6_IJNS7_ILi1EEESH_SH_EEESB_SD_Li128ELb0ELb1ELb1ELb0EEENS1_19SingleTileSchedulerILb0ELb1ELb1ELi128EEEEEEEEEvNT_6ParamsE:
        /* <DEDUP_REMOVED lines=18> */
.L_x_1761:
[----:B---3--:R-:W-:Y:S02]  /*0120*/  ULDC.64 UR4, c[0x0][0x550] ;  /* 0x0001540000047ab9 */ /* 0x008fe40000000a00 */
[----:B------:R-:W-:Y:S02]  /*0130*/  UISETP.NE.AND UP0, UPT, UR4, 0x1, UPT ;  /* 0x000000010400788c */ /* 0x000fe4000bf05270 */
[----:B------:R-:W-:-:S02]  /*0140*/  UIMAD.WIDE.U32 UR8, UR6, UR5, URZ ;  /* 0x00000005060872a5 */ /* 0x000fc4000f8e003f */
[----:B------:R-:W-:Y:S02]  /*0150*/  ULDC UR4, c[0x0][0x558] ;  /* 0x0001560000047ab9 */ /* 0x000fe40000000800 */
[----:B------:R-:W-:-:S05]  /*0160*/  UMOV UR10, UR6 ;  /* 0x00000006000a7c82 */ /* 0x000fca0008000000 */
[----:B------:R-:W-:-:S03]  /*0170*/  @UP0 USHF.R.U32.HI UR10, URZ, UR4, UR9 ;  /* 0x000000043f0a0299 */ /* 0x000fc60008011609 */
.L_x_1762:
        /* <DEDUP_REMOVED lines=35> */
.L_x_1764:
[----:B------:R-:W-:Y:S02]  /*03b0*/  ULDC UR4, c[0x0][0x32c] ;  /* 0x0000cb0000047ab9 */ /* 0x000fe40000000800 */
[----:B------:R-:W-:-:S03]  /*03c0*/  UISETP.NE.AND UP0, UPT, UR9, UR4, UPT ;  /* 0x000000040900728c */ /* 0x000fc6000bf05270 */
[----:B------:R-:W-:Y:S02]  /*03d0*/  ULDC.64 UR4, c[0x0][0x330] ;  /* 0x0000cc0000047ab9 */ /* 0x000fe40000000a00 */
[----:B------:R-:W-:-:S06]  /*03e0*/  UIMAD.WIDE.U32 UR12, UR7, UR4, URZ ;  /* 0x00000004070c72a5 */ /* 0x000fcc000f8e003f */
[----:B------:R-:W-:Y:S02]  /*03f0*/  @UP0 USHF.R.U32.HI UR7, URZ, UR5, UR13 ;  /* 0x000000053f070299 */ /* 0x000fe4000801160d */
.L_x_1765:
[----:B------:R-:W-:Y:S02]  /*0400*/  ULDC UR4, c[0x0][0x32c] ;  /* 0x0000cb0000047ab9 */ /* 0x000fe40000000800 */
[----:B------:R-:W-:-:S04]  /*0410*/  UIMAD UR4, UR7, UR4, UR4 ;  /* 0x00000004070472a4 */ /* 0x000fc8000f8e0204 */
[----:B------:R-:W-:-:S04]  /*0420*/  UISETP.LT.AND UP0, UPT, UR6, UR4, UPT ;  /* 0x000000040600728c */ /* 0x000fc8000bf01270 */
[----:B------:R-:W-:Y:S02]  /*0430*/  USEL UR6, UR6, UR4, UP0 ;  /* 0x0000000406067287 */ /* 0x000fe40008000000 */
.L_x_1763:
        /* <DEDUP_REMOVED lines=36> */
.L_x_1767:
[----:B------:R-:W-:-:S04]  /*0680*/  MOV R2, c[0x0][0x32c] ;  /* 0x0000cb0000027a02 */ /* 0x000fc80000000f00 */
[----:B------:R-:W-:-:S13]  /*0690*/  ISETP.NE.AND P0, PT, R2, 0x1, PT ;  /* 0x000000010200780c */ /* 0x000fda0003f05270 */
[----:B------:R-:W-:-:S05]  /*06a0*/  @P0 IMAD.HI.U32 R2, R0, c[0x0][0x330], RZ ;  /* 0x0000cc0000020a27 */ /* 0x000fca00078e00ff */
[----:B------:R-:W-:-:S05]  /*06b0*/  @P0 SHF.R.U32.HI R0, RZ, c[0x0][0x334], R2 ;  /* 0x0000cd00ff000a19 */ /* 0x000fca0000011602 */
.L_x_1768:
[----:B------:R-:W-:-:S05]  /*06c0*/  IMAD R0, R0, c[0x0][0x32c], RZ ;  /* 0x0000cb0000007a24 */ /* 0x000fca00078e02ff */
[----:B------:R-:W-:-:S05]  /*06d0*/  IMNMX R3, R3, R0, !PT ;  /* 0x0000000003037217 */ /* 0x000fca0007800200 */
.L_x_1766:
        /* <DEDUP_REMOVED lines=42> */
.L_x_1769:
        /* <DEDUP_REMOVED lines=204> */
.L_x_1772:
[----:B---34-:R-:W-:Y:S05]  /*1640*/  BSYNC B0 ;  /* 0x0000000000007941 */ /* 0x018fea0003800000 */
.L_x_1771:
        /* <DEDUP_REMOVED lines=16> */
.L_x_1774:
[----:B------:R-:W-:Y:S05]  /*1750*/  BSYNC B0 ;  /* 0x0000000000007941 */ /* 0x000fea0003800000 */
.L_x_1773:
        /* <DEDUP_REMOVED lines=16> */
.L_x_1776:
[----:B------:R-:W-:Y:S05]  /*1860*/  BSYNC B0 ;  /* 0x0000000000007941 */ /* 0x000fea0003800000 */
.L_x_1775:
        /* <DEDUP_REMOVED lines=16> */
.L_x_1778:
[----:B------:R-:W-:Y:S05]  /*1970*/  BSYNC B0 ;  /* 0x0000000000007941 */ /* 0x000fea0003800000 */
.L_x_1777:
        /* <DEDUP_REMOVED lines=16> */
.L_x_1780:
[----:B------:R-:W-:Y:S05]  /*1a80*/  BSYNC B0 ;  /* 0x0000000000007941 */ /* 0x000fea0003800000 */
.L_x_1779:
        /* <DEDUP_REMOVED lines=16> */
.L_x_1782:
[----:B------:R-:W-:Y:S05]  /*1b90*/  BSYNC B0 ;  /* 0x0000000000007941 */ /* 0x000fea0003800000 */
.L_x_1781:
        /* <DEDUP_REMOVED lines=16> */
.L_x_1784:
[----:B------:R-:W-:Y:S05]  /*1ca0*/  BSYNC B0 ;  /* 0x0000000000007941 */ /* 0x000fea0003800000 */
.L_x_1783:
        /* <DEDUP_REMOVED lines=165> */
[----:B------:R-:W-:Y:S02]  /*2700*/  IMAD.IADD R229, R0, 0x1, R235 ;  /* 0x0000000100e57824 */ /* 0x000fe400078e02eb */
        /* <DEDUP_REMOVED lines=37> */
[C---:B------:R-:W-:Y:S08]  /*2960*/  HMMA.16816.F32.BF16 R60, R12.reuse, R28, R60 ;  /* 0x0000001c0c3c723c */ /* 0x040ff0000004183c */
[C---:B------:R-:W-:Y:S01]  /*2970*/  HMMA.16816.F32.BF16 R108, R12.reuse, R30, R44 ;  /* 0x0000001e0c6c723c */ /* 0x040fe2000004182c */
[----:B------:R-:W2:Y:S07]  /*2980*/  LDSM.16.M88.4 R28, [R224+0x5100] ;  /* 0x00510000e01c783b */ /* 0x000eae0000000200 */
[----:B------:R-:W-:Y:S01]  /*2990*/  HMMA.16816.F32.BF16 R56, R12, R38, R52 ;  /* 0x000000260c38723c */ /* 0x000fe20000041834 */
[----:B------:R-:W3:Y:S04]  /*29a0*/  LDSM.16.M88.4 R12, [R224+0x5900] ;  /* 0x00590000e00c783b */ /* 0x000ee80000000200 */
[----:B------:R-:W-:Y:S03]  /*29b0*/  LDSM.16.M88.4 R52, [R235+0x1800] ;  /* 0x00180000eb34783b */ /* 0x000fe60000000200 */
[C---:B----4-:R-:W-:Y:S08]  /*29c0*/  HMMA.16816.F32.BF16 R44, R4.reuse, R40, R88 ;  /* 0x00000028042c723c */ /* 0x050ff00000041858 */
[C---:B------:R-:W-:Y:S08]  /*29d0*/  HMMA.16816.F32.BF16 R36, R4.reuse, R42, R84 ;  /* 0x0000002a0424723c */ /* 0x040ff00000041854 */
[C---:B------:R-:W-:Y:S08]  /*29e0*/  HMMA.16816.F32.BF16 R72, R4.reuse, R64, R96 ;  /* 0x000000400448723c */ /* 0x040ff00000041860 */
[----:B------:R-:W-:Y:S08]  /*29f0*/  HMMA.16816.F32.BF16 R104, R4, R68, R104 ;  /* 0x000000440468723c */ /* 0x000ff00000041868 */
[----:B------:R-:W-:Y:S01]  /*2a00*/  HMMA.16816.F32.BF16 R96, R20, R40, R8 ;  /* 0x000000281460723c */ /* 0x000fe20000041808 */
[----:B------:R-:W4:Y:S07]  /*2a10*/  LDSM.16.M88.4 R8, [R231+0xa100] ;  /* 0x00a10000e708783b */ /* 0x000f2e0000000200 */
        /* <DEDUP_REMOVED lines=14> */
[C---:B---3--:R-:W-:Y:S08]  /*2b00*/  HMMA.16816.F32.BF16 R36, R16.reuse, R12, R104 ;  /* 0x0000000c1024723c */ /* 0x048ff00000041868 */
[C---:B------:R-:W-:Y:S08]  /*2b10*/  HMMA.16816.F32.BF16 R40, R16.reuse, R30, R76 ;  /* 0x0000001e1028723c */ /* 0x040ff0000004184c */
[----:B------:R-:W-:Y:S01]  /*2b20*/  HMMA.16816.F32.BF16 R68, R16, R14, R100 ;  /* 0x0000000e1044723c */ /* 0x000fe20000041864 */
[----:B------:R-:W-:Y:S07]  /*2b30*/  LDSM.16.M88.4 R16, [R232+0xc100] ;  /* 0x00c10000e810783b */ /* 0x000fee0000000200 */
[C---:B----4-:R-:W-:Y:S08]  /*2b40*/  HMMA.16816.F32.BF16 R76, R8.reuse, R32, R96 ;  /* 0x00000020084c723c */ /* 0x050ff00000041860 */
[C---:B------:R-:W-:Y:S08]  /*2b50*/  HMMA.16816.F32.BF16 R72, R8.reuse, R34, R88 ;  /* 0x000000220848723c */ /* 0x040ff00000041858 */
        /* <DEDUP_REMOVED lines=13> */
[C---:B------:R-:W-:Y:S08]  /*2c30*/  HMMA.16816.F32.BF16 R80, R4.reuse, R54, R56 ;  /* 0x000000360450723c */ /* 0x040ff00000041838 */
[----:B------:R-:W-:Y:S01]  /*2c40*/  HMMA.16816.F32.BF16 R56, R4, R62, R68 ;  /* 0x0000003e0438723c */ /* 0x000fe20000041844 */
[----:B------:R-:W-:Y:S07]  /*2c50*/  LDSM.16.M88.4 R4, [R236+0xc100] ;  /* 0x00c10000ec04783b */ /* 0x000fee0000000200 */
[C---:B------:R-:W-:Y:S08]  /*2c60*/  HMMA.16816.F32.BF16 R100, R20.reuse, R52, R76 ;  /* 0x000000341464723c */ /* 0x040ff0000004184c */
[C---:B------:R-:W-:Y:S08]  /*2c70*/  HMMA.16816.F32.BF16 R96, R20.reuse, R54, R72 ;  /* 0x000000361460723c */ /* 0x040ff00000041848 */
[C---:B------:R-:W-:Y:S08]  /*2c80*/  HMMA.16816.F32.BF16 R92, R20.reuse, R48, R64 ;  /* 0x00000030145c723c */ /* 0x040ff00000041840 */
[C---:B------:R-:W-:Y:S01]  /*2c90*/  HMMA.16816.F32.BF16 R88, R20.reuse, R50, R32 ;  /* 0x000000321458723c */ /* 0x040fe20000041820 */
[----:B------:R-:W-:Y:S07]  /*2ca0*/  LDSM.16.M88.4 R32, [R229+0x1800] ;  /* 0x00180000e520783b */ /* 0x000fee0000000200 */
[C---:B------:R-:W-:Y:S01]  /*2cb0*/  HMMA.16816.F32.BF16 R64, R20.reuse, R60, R28 ;  /* 0x0000003c1440723c */ /* 0x040fe2000004181c */
[----:B------:R-:W-:Y:S07]  /*2cc0*/  LDSM.16.M88.4 R28, [R229+0x2000] ;  /* 0x00200000e51c783b */ /* 0x000fee0000000200 */
[----:B------:R-:W-:Y:S01]  /*2cd0*/  HMMA.16816.F32.BF16 R60, R20, R62, R84 ;  /* 0x0000003e143c723c */ /* 0x000fe20000041854 */
[----:B------:R-:W4:Y:S01]  /*2ce0*/  LDSM.16.M88.4 R20, [R229+0x2800] ;  /* 0x00280000e514783b */ /* 0x000f220000000200 */
[----:B------:R-:W-:-:S06]  /*2cf0*/  DEPBAR.LE SB0, 0x0 ;  /* 0x000080000000791a */ /* 0x000fcc0000000000 */
[C---:B-1----:R-:W-:Y:S08]  /*2d00*/  HMMA.16816.F32.BF16 R84, R16.reuse, R44, R116 ;  /* 0x0000002c1054723c */ /* 0x042ff00000041874 */
[C---:B------:R-:W-:Y:S08]  /*2d10*/  HMMA.16816.F32.BF16 R80, R16.reuse, R46, R80 ;  /* 0x0000002e1050723c */ /* 0x040ff00000041850 */
[----:B--2---:R-:W-:Y:S08]  /*2d20*/  HMMA.16816.F32.BF16 R56, R16, R38, R56 ;  /* 0x000000261038723c */ /* 0x004ff00000041838 */
[C---:B------:R-:W-:Y:S08]  /*2d30*/  HMMA.16816.F32.BF16 R52, R12.reuse, R44, R100 ;  /* 0x0000002c0c34723c */ /* 0x040ff00000041864 */
[----:B------:R-:W-:Y:S08]  /*2d40*/  HMMA.16816.F32.BF16 R48, R12, R46, R96 ;  /* 0x0000002e0c30723c */ /* 0x000ff00000041860 */
[C---:B---3--:R-:W-:Y:S08]  /*2d50*/  HMMA.16816.F32.BF16 R76, R16.reuse, R40, R112 ;  /* 0x00000028104c723c */ /* 0x048ff00000041870 */
[C---:B------:R-:W-:Y:S08]  /*2d60*/  HMMA.16816.F32.BF16 R72, R16.reuse, R42, R108 ;  /* 0x0000002a1048723c */ /* 0x040ff0000004186c */
[----:B------:R-:W-:Y:S08]  /*2d70*/  HMMA.16816.F32.BF16 R68, R16, R36, R104 ;  /* 0x000000241044723c */ /* 0x000ff00000041868 */
[C---:B------:R-:W-:Y:S08]  /*2d80*/  HMMA.16816.F32.BF16 R44, R12.reuse, R40, R92 ;  /* 0x000000280c2c723c */ /* 0x040ff0000004185c */
[C---:B------:R-:W-:Y:S08]  /*2d90*/  HMMA.16816.F32.BF16 R40, R12.reuse, R42, R88 ;  /* 0x0000002a0c28723c */ /* 0x040ff00000041858 */
[C---:B------:R-:W-:Y:S08]  /*2da0*/  HMMA.16816.F32.BF16 R16, R12.reuse, R36, R64 ;  /* 0x000000240c10723c */ /* 0x040ff00000041840 */
[----:B------:R-:W-:Y:S08]  /*2db0*/  HMMA.16816.F32.BF16 R12, R12, R38, R60 ;  /* 0x000000260c0c723c */ /* 0x000ff0000004183c */
[----:B----4-:R-:W-:Y:S08]  /*2dc0*/  HMMA.16816.F32.BF16 R160, R4, R22, R56 ;  /* 0x0000001604a0723c */ /* 0x010ff00000041838 */
[C---:B------:R-:W-:Y:S08]  /*2dd0*/  HMMA.16816.F32.BF16 R56, R8.reuse, R32, R52 ;  /* 0x000000200838723c */ /* 0x040ff00000041834 */
[----:B------:R-:W-:Y:S08]  /*2de0*/  HMMA.16816.F32.BF16 R36, R8, R28, R44 ;  /* 0x0000001c0824723c */ /* 0x000ff0000004182c */
[C---:B------:R-:W-:Y:S08]  /*2df0*/  HMMA.16816.F32.BF16 R84, R4.reuse, R32, R84 ;  /* 0x000000200454723c */ /* 0x040ff00000041854 */
[-C--:B------:R-:W-:Y:S08]  /*2e00*/  HMMA.16816.F32.BF16 R80, R4, R34.reuse, R80 ;  /* 0x000000220450723c */ /* 0x080ff00000041850 */
[C---:B------:R-:W-:Y:S08]  /*2e10*/  HMMA.16816.F32.BF16 R52, R8.reuse, R34, R48 ;  /* 0x000000220834723c */ /* 0x040ff00000041830 */
[----:B------:R-:W-:Y:S08]  /*2e20*/  HMMA.16816.F32.BF16 R44, R8, R30, R40 ;  /* 0x0000001e082c723c */ /* 0x000ff00000041828 */
[C---:B------:R-:W-:Y:S08]  /*2e30*/  HMMA.16816.F32.BF16 R76, R4.reuse, R28, R76 ;  /* 0x0000001c044c723c */ /* 0x040ff0000004184c */
[C---:B------:R-:W-:Y:S08]  /*2e40*/  HMMA.16816.F32.BF16 R72, R4.reuse, R30, R72 ;  /* 0x0000001e0448723c */ /* 0x040ff00000041848 */
[-C--:B------:R-:W-:Y:S08]  /*2e50*/  HMMA.16816.F32.BF16 R64, R4, R20.reuse, R68 ;  /* 0x000000140440723c */ /* 0x080ff00000041844 */
        /* <DEDUP_REMOVED lines=30> */
.L_x_1785:
[----:B------:R-:W-:Y:S01]  /*3040*/  LOP3.LUT R0, R124, 0xffffffe0, RZ, 0xc0, !PT ;  /* 0xffffffe07c007812 */ /* 0x000fe200078ec0ff */
[----:B------:R-:W-:Y:S01]  /*3050*/  ULDC UR6, c[0x0][0x324] ;  /* 0x0000c90000067ab9 */ /* 0x000fe20000000800 */
[----:B-1----:R-:W-:Y:S01]  /*3060*/  LEA.HI R5, R126, R164, RZ, 0x2 ;  /* 0x000000a47e057211 */ /* 0x002fe200078f10ff */
[----:B------:R-:W-:Y:S01]  /*3070*/  ULOP3.LUT UR6, URZ, UR6, URZ, 0x33, !UPT ;  /* 0x000000063f067292 */ /* 0x000fe2000f8e333f */
[----:B------:R-:W-:Y:S01]  /*3080*/  SHF.R.S32.HI R4, RZ, 0x1f, R123 ;  /* 0x0000001fff047819 */ /* 0x000fe2000001147b */
[----:B------:R-:W-:Y:S01]  /*3090*/  IMAD.IADD R0, R164, 0x1, -R0 ;  /* 0x00000001a4007824 */ /* 0x000fe200078e0a00 */
[----:B------:R-:W-:Y:S01]  /*30a0*/  LOP3.LUT R5, R5, 0xfffffffc, RZ, 0xc0, !PT ;  /* 0xfffffffc05057812 */ /* 0x000fe200078ec0ff */
[----:B------:R-:W0:Y:S01]  /*30b0*/  LDGDEPBAR ;  /* 0x00000000000079af */ /* 0x000e220000000000 */
[----:B------:R-:W-:-:S02]  /*30c0*/  LEA.HI R4, R4, R123, RZ, 0x2 ;  /* 0x0000007b04047211 */ /* 0x000fc400078f10ff */
[----:B------:R-:W-:Y:S01]  /*30d0*/  SHF.R.S32.HI R7, RZ, 0x1f, R0 ;  /* 0x0000001fff077819 */ /* 0x000fe20000011400 */
[----:B------:R-:W-:Y:S01]  /*30e0*/  IMAD.IADD R5, R164, 0x1, -R5 ;  /* 0x00000001a4057824 */ /* 0x000fe200078e0a05 */
[----:B------:R-:W-:Y:S02]  /*30f0*/  LOP3.LUT R6, R4, 0xffffffc, RZ, 0xc0, !PT ;  /* 0x0ffffffc04067812 */ /* 0x000fe400078ec0ff */
[----:B------:R-:W-:Y:S02]  /*3100*/  LEA.HI R7, R7, R0, RZ, 0x2 ;  /* 0x0000000007077211 */ /* 0x000fe400078f10ff */
[----:B------:R-:W-:Y:S01]  /*3110*/  LEA.HI R4, R5, R5, RZ, 0x1 ;  /* 0x0000000505047211 */ /* 0x000fe200078f08ff */
[----:B------:R-:W-:Y:S01]  /*3120*/  IMAD.IADD R8, R123, 0x1, -R6 ;  /* 0x000000017b087824 */ /* 0x000fe200078e0a06 */
[----:B------:R-:W-:Y:S02]  /*3130*/  LEA.HI.SX32 R6, R7, UR17, 0x1e ;  /* 0x0000001107067c11 */ /* 0x000fe4000f8ff2ff */
[----:B------:R-:W-:Y:S01]  /*3140*/  PLOP3.LUT P1, PT, PT, PT, UP3, 0x80, 0x0 ;  /* 0x000000000000781c */ /* 0x000fe20003f2f038 */
[C---:B------:R-:W-:Y:S01]  /*3150*/  IMAD.SHL.U32 R9, R4.reuse, 0x20, RZ ;  /* 0x0000002004097824 */ /* 0x040fe200078e00ff */
[----:B------:R-:W-:Y:S01]  /*3160*/  LOP3.LUT R4, R4, 0x1ffffffe, RZ, 0xc0, !PT ;  /* 0x1ffffffe04047812 */ /* 0x000fe200078ec0ff */
[----:B------:R-:W-:Y:S01]  /*3170*/  IMAD R8, R8, 0x10, R6 ;  /* 0x0000001008087824 */ /* 0x000fe200078e0206 */
[----:B------:R-:W-:-:S02]  /*3180*/  PLOP3.LUT P0, PT, PT, PT, UP3, 0x80, 0x0 ;  /* 0x000000000000781c */ /* 0x000fc40003f0f038 */
[----:B------:R-:W-:Y:S01]  /*3190*/  LOP3.LUT R6, R9, 0xffffffc0, RZ, 0xc0, !PT ;  /* 0xffffffc009067812 */ /* 0x000fe200078ec0ff */
[----:B------:R-:W-:-:S04]  /*31a0*/  IMAD.IADD R5, R5, 0x1, -R4 ;  /* 0x0000000105057824 */ /* 0x000fc800078e0a04 */
[----:B------:R-:W-:-:S04]  /*31b0*/  IMAD.IADD R4, R6, 0x1, R8 ;  /* 0x0000000106047824 */ /* 0x000fc800078e0208 */
[----:B------:R-:W-:-:S04]  /*31c0*/  IMAD R10, R5, 0x8, R4 ;  /* 0x00000008050a7824 */ /* 0x000fc800078e0204 */
[----:B------:R-:W-:Y:S01]  /*31d0*/  @P1 IMAD.HI.U32 R4, R10, c[0x0][0x2c8], RZ ;  /* 0x0000b2000a041a27 */ /* 0x000fe200078e00ff */
[----:B------:R1:W-:Y:S03]  /*31e0*/  STL [R1+0x28], R10 ;  /* 0x0000280a01007387 */ /* 0x0003e60000100800 */
[----:B------:R-:W-:Y:S01]  /*31f0*/  IMAD.MOV.U32 R9, RZ, RZ, R10 ;  /* 0x000000ffff097224 */ /* 0x000fe200078e000a */
[----:B------:R-:W-:Y:S02]  /*3200*/  @P0 SHF.R.U32.HI R9, RZ, c[0x0][0x2cc], R4 ;  /* 0x0000b300ff090a19 */ /* 0x000fe40000011604 */
[----:B------:R-:W-:Y:S02]  /*3210*/  LOP3.LUT R4, R7, 0x7ffffffc, RZ, 0xc0, !PT ;  /* 0x7ffffffc07047812 */ /* 0x000fe400078ec0ff */
[----:B------:R-:W-:Y:S01]  /*3220*/  PLOP3.LUT P0, PT, PT, PT, UP2, 0x40, 0x0 ;  /* 0x000000000000781c */ /* 0x000fe20003f0e828 */
[----:B------:R-:W2:Y:S02]  /*3230*/  SHFL.IDX PT, R6, R9, RZ, 0x1c1f ;  /* 0x001c1fff09067589 */ /* 0x000ea400000e0000 */
[----:B------:R-:W-:Y:S01]  /*3240*/  IMAD.IADD R4, R0, 0x1, -R4 ;  /* 0x0000000100047824 */ /* 0x000fe200078e0a04 */
[----:B------:R-:W-:-:S03]  /*3250*/  IADD3.X R0, R24, c[0x0][0x1d0], RZ, PT, !PT ;  /* 0x0000740018007a10 */ /* 0x000fc60003ffe4ff */
[----:B------:R-:W-:-:S04]  /*3260*/  IMAD.SHL.U32 R8, R4, 0x2, RZ ;  /* 0x0000000204087824 */ /* 0x000fc800078e00ff */
[--C-:B------:R-:W-:Y:S01]  /*3270*/  IMAD.IADD R13, R24, 0x1, -R8.reuse ;  /* 0x00000001180d7824 */ /* 0x100fe200078e0a08 */
[----:B------:R3:W-:Y:S01]  /*3280*/  STL [R1+0x8], R8 ;  /* 0x0000080801007387 */ /* 0x0007e20000100800 */
[----:B------:R-:W-:Y:S02]  /*3290*/  IADD3 R0, R0, -c[0x0][0x168], -R8 ;  /* 0x80005a0000007a10 */ /* 0x000fe40007ffe808 */
[----:B------:R-:W-:Y:S02]  /*32a0*/  IADD3 R11, -R8, c[0x0][0x1d0], R24 ;  /* 0x00007400080b7a10 */ /* 0x000fe40007ffe118 */
[C---:B-1----:R-:W-:Y:S02]  /*32b0*/  IADD3 R10, R0.reuse, c[0x0][0x328], RZ ;  /* 0x0000ca00000a7a10 */ /* 0x042fe40007ffe0ff */
[----:B------:R-:W-:Y:S01]  /*32c0*/  IADD3 R12, R0, UR6, RZ ;  /* 0x00000006000c7c10 */ /* 0x000fe2000fffe0ff */
[----:B------:R-:W-:Y:S02]  /*32d0*/  IMAD.IADD R0, R121, 0x1, R120 ;  /* 0x0000000179007824 */ /* 0x000fe400078e0278 */
[----:B--2---:R-:W-:-:S02]  /*32e0*/  IMAD.IADD R5, R10, 0x1, R6 ;  /* 0x000000010a057824 */ /* 0x004fc400078e0206 */
        /* <DEDUP_REMOVED lines=15> */
.L_x_1788:
[----:B------:R-:W-:-:S04]  /*33e0*/  MOV R7, c[0x0][0x32c] ;  /* 0x0000cb0000077a02 */ /* 0x000fc80000000f00 */
[----:B------:R-:W-:-:S13]  /*33f0*/  ISETP.NE.AND P0, PT, R7, 0x1, PT ;  /* 0x000000010700780c */ /* 0x000fda0003f05270 */
[----:B------:R-:W-:-:S05]  /*3400*/  @P0 IMAD.HI.U32 R7, R6, c[0x0][0x330], RZ ;  /* 0x0000cc0006070a27 */ /* 0x000fca00078e00ff */
[----:B------:R-:W-:Y:S02]  /*3410*/  @P0 SHF.R.U32.HI R6, RZ, c[0x0][0x334], R7 ;  /* 0x0000cd00ff060a19 */ /* 0x000fe40000011607 */
.L_x_1789:
[----:B------:R-:W-:Y:S05]  /*3420*/  BSYNC B0 ;  /* 0x0000000000007941 */ /* 0x000fea0003800000 */
.L_x_1787:
[----:B------:R-:W-:-:S05]  /*3430*/  IMAD R6, R6, c[0x0][0x32c], R13 ;  /* 0x0000cb0006067a24 */ /* 0x000fca00078e020d */
[----:B------:R-:W-:Y:S02]  /*3440*/  IADD3 R7, R6, c[0x0][0x32c], RZ ;  /* 0x0000cb0006077a10 */ /* 0x000fe40007ffe0ff */
[----:B------:R-:W-:Y:S02]  /*3450*/  IMNMX R4, R4, R6, !PT ;  /* 0x0000000604047217 */ /* 0x000fe40007800200 */
[----:B------:R-:W-:Y:S02]  /*3460*/  IMNMX R5, R5, R7, PT ;  /* 0x0000000705057217 */ /* 0x000fe40003800200 */
.L_x_1786:
[----:B---3--:R-:W1:Y:S01]  /*3470*/  SHFL.IDX PT, R8, R9, 0x1, 0x1c1f ;  /* 0x003c1f0009087f89 */ /* 0x008e6200000e0000 */
        /* <DEDUP_REMOVED lines=17> */
.L_x_1792:
[----:B------:R-:W-:-:S04]  /*3590*/  MOV R14, c[0x0][0x32c] ;  /* 0x0000cb00000e7a02 */ /* 0x000fc80000000f00 */
[----:B------:R-:W-:-:S13]  /*35a0*/  ISETP.NE.AND P0, PT, R14, 0x1, PT ;  /* 0x000000010e00780c */ /* 0x000fda0003f05270 */
[----:B------:R-:W-:-:S05]  /*35b0*/  @P0 IMAD.HI.U32 R14, R8, c[0x0][0x330], RZ ;  /* 0x0000cc00080e0a27 */ /* 0x000fca00078e00ff */
[----:B------:R-:W-:Y:S02]  /*35c0*/  @P0 SHF.R.U32.HI R8, RZ, c[0x0][0x334], R14 ;  /* 0x0000cd00ff080a19 */ /* 0x000fe4000001160e */
.L_x_1793:
[----:B------:R-:W-:Y:S05]  /*35d0*/  BSYNC B0 ;  /* 0x0000000000007941 */ /* 0x000fea0003800000 */
.L_x_1791:
[----:B------:R-:W-:-:S05]  /*35e0*/  IMAD R8, R8, c[0x0][0x32c], R13 ;  /* 0x0000cb0008087a24 */ /* 0x000fca00078e020d */
[----:B------:R-:W-:Y:S02]  /*35f0*/  IADD3 R14, R8, c[0x0][0x32c], RZ ;  /* 0x0000cb00080e7a10 */ /* 0x000fe40007ffe0ff */
[----:B------:R-:W-:Y:S02]  /*3600*/  IMNMX R6, R6, R8, !PT ;  /* 0x0000000806067217 */ /* 0x000fe40007800200 */
[----:B------:R-:W-:Y:S02]  /*3610*/  IMNMX R7, R7, R14, PT ;  /* 0x0000000e07077217 */ /* 0x000fe40003800200 */
.L_x_1790:
[C---:B------:R-:W-:Y:S01]  /*3620*/  ISETP.GE.AND P0, PT, R24.reuse, 0x2, PT ;  /* 0x000000021800780c */ /* 0x040fe20003f06270 */
        /* <DEDUP_REMOVED lines=54> */
[----:B-1----:R-:W-:-:S03]  /*3990*/  IMAD.IADD R4, R12, 0x1, R8 ;  /* 0x000000010c047824 */ /* 0x002fc600078e0208 */
[----:B------:R-:W-:Y:S01]  /*39a0*/  ISETP.LT.OR P0, PT, R5, 0x2a, P0 ;  /* 0x0000002a0500780c */ /* 0x000fe20000701670 */
[----:B------:R-:W-:-:S03]  /*39b0*/  IMAD.IADD R5, R10, 0x1, R8 ;  /* 0x000000010a057824 */ /* 0x000fc600078e0208 */
[----:B------:R-:W-:Y:S02]  /*39c0*/  FSEL R158, R33, -INF , !P0 ;  /* 0xff800000219e7808 */ /* 0x000fe40004000000 */
[----:B------:R-:W-:Y:S02]  /*39d0*/  PLOP3.LUT P0, PT, PT, PT, UP2, 0x40, 0x0 ;  /* 0x000000000000781c */ /* 0x000fe40003f0e828 */
[----:B------:R-:W-:-:S11]  /*39e0*/  IMNMX R5, R5, R11, PT ;  /* 0x0000000b05057217 */ /* 0x000fd60003800200 */
        /* <DEDUP_REMOVED lines=13> */
.L_x_1796:
[----:B------:R-:W-:-:S04]  /*3ac0*/  MOV R19, c[0x0][0x32c] ;  /* 0x0000cb0000137a02 */ /* 0x000fc80000000f00 */
[----:B------:R-:W-:-:S13]  /*3ad0*/  ISETP.NE.AND P0, PT, R19, 0x1, PT ;  /* 0x000000011300780c */ /* 0x000fda0003f05270 */
[----:B------:R-:W-:-:S05]  /*3ae0*/  @P0 IMAD.HI.U32 R19, R8, c[0x0][0x330], RZ ;  /* 0x0000cc0008130a27 */ /* 0x000fca00078e00ff */
[----:B------:R-:W-:Y:S02]  /*3af0*/  @P0 SHF.R.U32.HI R8, RZ, c[0x0][0x334], R19 ;  /* 0x0000cd00ff080a19 */ /* 0x000fe40000011613 */
.L_x_1797:
[----:B------:R-:W-:Y:S05]  /*3b00*/  BSYNC B0 ;  /* 0x0000000000007941 */ /* 0x000fea0003800000 */
.L_x_1795:
[----:B------:R-:W-:-:S05]  /*3b10*/  IMAD R8, R8, c[0x0][0x32c], R13 ;  /* 0x0000cb0008087a24 */ /* 0x000fca00078e020d */
[----:B------:R-:W-:Y:S02]  /*3b20*/  IADD3 R19, R8, c[0x0][0x32c], RZ ;  /* 0x0000cb0008137a10 */ /* 0x000fe40007ffe0ff */
[----:B------:R-:W-:Y:S02]  /*3b30*/  IMNMX R4, R4, R8, !PT ;  /* 0x0000000804047217 */ /* 0x000fe40007800200 */
[----:B------:R-:W-:Y:S02]  /*3b40*/  IMNMX R5, R5, R19, PT ;  /* 0x0000001305057217 */ /* 0x000fe40003800200 */
.L_x_1794:
[----:B------:R-:W-:Y:S02]  /*3b50*/  ISETP.NE.AND P0, PT, R17, RZ, PT ;  /* 0x000000ff1100720c */ /* 0x000fe40003f05270 */
[----:B------:R-:W-:Y:S02]  /*3b60*/  P2R R19, PR, RZ, 0x10 ;  /* 0x00000010ff137803 */ /* 0x000fe40000000000 */
[----:B------:R-:W-:Y:S02]  /*3b70*/  ISETP.GT.AND P0, PT, R6, 0x8, !P0 ;  /* 0x000000080600780c */ /* 0x000fe40004704270 */
[----:B------:R-:W-:-:S02]  /*3b80*/  ISETP.NE.AND P4, PT, R21, RZ, PT ;  /* 0x000000ff1500720c */ /* 0x000fc40003f85270 */
[----:B------:R-:W-:Y:S02]  /*3b90*/  ISETP.LT.OR P0, PT, R7, 0x9, P0 ;  /* 0x000000090700780c */ /* 0x000fe40000701670 */
[----:B------:R-:W-:Y:S02]  /*3ba0*/  P2R R8, PR, RZ, 0x8 ;  /* 0x00000008ff087803 */ /* 0x000fe40000000000 */
[----:B------:R-:W-:Y:S02]  /*3bb0*/  FSEL R27, R54, -INF , !P0 ;  /* 0xff800000361b7808 */ /* 0x000fe40004000000 */
[----:B------:R-:W-:Y:S02]  /*3bc0*/  ISETP.NE.AND P0, PT, R16, RZ, PT ;  /* 0x000000ff1000720c */ /* 0x000fe40003f05270 */
[----:B------:R-:W-:Y:S02]  /*3bd0*/  ISETP.NE.AND P3, PT, R29, RZ, PT ;  /* 0x000000ff1d00720c */ /* 0x000fe40003f65270 */
[----:B------:R-:W-:-:S02]  /*3be0*/  ISETP.GT.AND P0, PT, R6, 0x9, !P0 ;  /* 0x000000090600780c */ /* 0x000fc40004704270 */
[----:B------:R-:W-:Y:S02]  /*3bf0*/  P2R R20, PR, RZ, 0x10 ;  /* 0x00000010ff147803 */ /* 0x000fe40000000000 */
        /* <DEDUP_REMOVED lines=24> */
[----:B------:R-:W-:-:S04]  /*3d80*/  ISETP.GT.AND P0, PT, R6, 0x1, !P0 ;  /* 0x000000010600780c */ /* 0x000fc80004704270 */
[----:B------:R-:W-:-:S04]  /*3d90*/  ISETP.LT.OR P0, PT, R7, 0x2, P0 ;  /* 0x000000020700780c */ /* 0x000fc80000701670 */
[----:B------:R-:W-:Y:S02]  /*3da0*/  FSEL R24, R59, -INF , !P0 ;  /* 0xff8000003b187808 */ /* 0x000fe40004000000 */
[----:B------:R-:W-:-:S04]  /*3db0*/  ISETP.GT.AND P0, PT, R6, RZ, !P4 ;  /* 0x000000ff0600720c */ /* 0x000fc80006704270 */
        /* <DEDUP_REMOVED lines=8> */
[----:B------:R-:W-:Y:S02]  /*3e40*/  ISETP.GT.AND P0, PT, R4, RZ, !P4 ;  /* 0x000000ff0400720c */ /* 0x000fe40006704270 */
[----:B------:R-:W-:Y:S02]  /*3e50*/  ISETP.NE.AND P4, PT, R20, RZ, PT ;  /* 0x000000ff1400720c */ /* 0x000fe40003f85270 */
        /* <DEDUP_REMOVED lines=40> */
[----:B------:R-:W1:Y:S02]  /*40e0*/  SHFL.IDX PT, R4, R9, 0x3, 0x1c1f ;  /* 0x007c1f0009047f89 */ /* 0x000e6400000e0000 */
[----:B------:R-:W-:-:S04]  /*40f0*/  ISETP.LT.OR P0, PT, R5, 0x2a, P0 ;  /* 0x0000002a0500780c */ /* 0x000fc80000701670 */
        /* <DEDUP_REMOVED lines=18> */
.L_x_1800:
[----:B------:R-:W-:-:S04]  /*4220*/  MOV R5, c[0x0][0x32c] ;  /* 0x0000cb0000057a02 */ /* 0x000fc80000000f00 */
[----:B------:R-:W-:-:S13]  /*4230*/  ISETP.NE.AND P0, PT, R5, 0x1, PT ;  /* 0x000000010500780c */ /* 0x000fda0003f05270 */
[----:B------:R-:W-:-:S05]  /*4240*/  @P0 IMAD.HI.U32 R5, R4, c[0x0][0x330], RZ ;  /* 0x0000cc0004050a27 */ /* 0x000fca00078e00ff */
[----:B------:R-:W-:Y:S02]  /*4250*/  @P0 SHF.R.U32.HI R4, RZ, c[0x0][0x334], R5 ;  /* 0x0000cd00ff040a19 */ /* 0x000fe40000011605 */
.L_x_1801:
[----:B------:R-:W-:Y:S05]  /*4260*/  BSYNC B0 ;  /* 0x0000000000007941 */ /* 0x000fea0003800000 */
.L_x_1799:
[----:B------:R-:W-:-:S05]  /*4270*/  IMAD R4, R4, c[0x0][0x32c], R13 ;  /* 0x0000cb0004047a24 */ /* 0x000fca00078e020d */
[----:B------:R-:W-:Y:S02]  /*4280*/  IADD3 R5, R4, c[0x0][0x32c], RZ ;  /* 0x0000cb0004057a10 */ /* 0x000fe40007ffe0ff */
[----:B------:R-:W-:Y:S02]  /*4290*/  IMNMX R8, R8, R4, !PT ;  /* 0x0000000408087217 */ /* 0x000fe40007800200 */
[----:B------:R-:W-:Y:S02]  /*42a0*/  IMNMX R9, R9, R5, PT ;  /* 0x0000000509097217 */ /* 0x000fe40003800200 */
.L_x_1798:
        /* <DEDUP_REMOVED lines=8> */
[----:B------:R-:W-:Y:S01]  /*4330*/  FMNMX.FTZ R169, R31, R169, !PT ;  /* 0x000000a91fa97209 */ /* 0x000fe20007810000 */
[----:B------:R-:W-:Y:S01]  /*4340*/  IMAD R227, R2, 0x2, R226 ;  /* 0x0000000202e37824 */ /* 0x000fe200078e02e2 */
[----:B------:R-:W-:Y:S01]  /*4350*/  ISETP.NE.AND P0, PT, R17, RZ, PT ;  /* 0x000000ff1100720c */ /* 0x000fe20003f05270 */
[----:B------:R-:W-:Y:S01]  /*4360*/  LDSM.16.MT88.4 R44, [R225+0x100] ;  /* 0x00010000e12c783b */ /* 0x000fe20000004200 */
[----:B------:R-:W-:Y:S01]  /*4370*/  FMNMX.FTZ R169, R36, R169, !PT ;  /* 0x000000a924a97209 */ /* 0x000fe20007810000 */
[----:B------:R-:W-:Y:S01]  /*4380*/  ULDC.64 UR4, c[0x0][0x2c8] ;  /* 0x0000b20000047ab9 */ /* 0x000fe20000000a00 */
[----:B------:R-:W-:Y:S01]  /*4390*/  FMNMX.FTZ R168, R28, R168, !PT ;  /* 0x000000a81ca87209 */ /* 0x000fe20007810000 */
[----:B------:R-:W-:Y:S01]  /*43a0*/  LDSM.16.MT88.4 R60, [R227+0x100] ;  /* 0x00010000e33c783b */ /* 0x000fe20000004200 */
[----:B------:R-:W-:-:S02]  /*43b0*/  FMNMX.FTZ R169, R37, R169, !PT ;  /* 0x000000a925a97209 */ /* 0x000fc40007810000 */
[----:B------:R-:W-:Y:S01]  /*43c0*/  ISETP.GT.AND P0, PT, R8, 0x8, !P0 ;  /* 0x000000080800780c */ /* 0x000fe20004704270 */
[----:B------:R-:W-:Y:S01]  /*43d0*/  STL [R1+0x60], R232 ;  /* 0x000060e801007387 */ /* 0x000fe20000100800 */
[----:B------:R-:W-:Y:S02]  /*43e0*/  FMNMX.FTZ R169, R48, R169, !PT ;  /* 0x000000a930a97209 */ /* 0x000fe40007810000 */
[----:B------:R-:W-:Y:S01]  /*43f0*/  FMNMX.FTZ R168, R38, R168, !PT ;  /* 0x000000a826a87209 */ /* 0x000fe20007810000 */
[----:B------:R-:W-:Y:S01]  /*4400*/  STL [R1+0x5c], R231 ;  /* 0x00005ce701007387 */ /* 0x000fe20000100800 */
[----:B------:R-:W-:Y:S02]  /*4410*/  FMNMX.FTZ R169, R50, R169, !PT ;  /* 0x000000a932a97209 */ /* 0x000fe40007810000 */
[----:B------:R-:W-:Y:S01]  /*4420*/  ISETP.LT.OR P0, PT, R9, 0x9, P0 ;  /* 0x000000090900780c */ /* 0x000fe20000701670 */
[----:B------:R-:W-:Y:S01]  /*4430*/  STL [R1+0x58], R230 ;  /* 0x000058e601007387 */ /* 0x000fe20000100800 */
[----:B------:R-:W-:-:S02]  /*4440*/  FMNMX.FTZ R169, R171, R169, !PT ;  /* 0x000000a9aba97209 */ /* 0x000fc40007810000 */
[----:B------:R-:W-:Y:S01]  /*4450*/  FMNMX.FTZ R168, R39, R168, !PT ;  /* 0x000000a827a87209 */ /* 0x000fe20007810000 */
[----:B------:R-:W-:Y:S01]  /*4460*/  STL [R1+0x54], R229 ;  /* 0x000054e501007387 */ /* 0x000fe20000100800 */
[----:B------:R-:W-:Y:S02]  /*4470*/  FMNMX.FTZ R169, R170, R169, !PT ;  /* 0x000000a9aaa97209 */ /* 0x000fe40007810000 */
[----:B------:R-:W-:Y:S01]  /*4480*/  FSEL R104, R82, -INF , !P0 ;  /* 0xff80000052687808 */ /* 0x000fe20004000000 */
[----:B------:R-:W-:Y:S01]  /*4490*/  STL [R1+0x50], R224 ;  /* 0x000050e001007387 */ /* 0x000fe20000100800 */
[----:B------:R-:W-:Y:S02]  /*44a0*/  FMNMX.FTZ R169, R166, R169, !PT ;  /* 0x000000a9a6a97209 */ /* 0x000fe40007810000 */
[----:B------:R-:W-:Y:S01]  /*44b0*/  FMNMX.FTZ R168, R49, R168, !PT ;  /* 0x000000a831a87209 */ /* 0x000fe20007810000 */
[----:B------:R-:W-:Y:S01]  /*44c0*/  LDSM.16.MT88.4 R32, [R226+0x100] ;  /* 0x00010000e220783b */ /* 0x000fe20000004200 */
[----:B------:R-:W-:-:S02]  /*44d0*/  FMNMX.FTZ R169, R158, R169, !PT ;  /* 0x000000a99ea97209 */ /* 0x000fc40007810000 */
[----:B------:R-:W-:Y:S01]  /*44e0*/  ISETP.NE.AND P0, PT, R16, RZ, PT ;  /* 0x000000ff1000720c */ /* 0x000fe20003f05270 */
[----:B------:R-:W-:Y:S01]  /*44f0*/  LDSM.16.MT88.4 R120, [R227+0x1900] ;  /* 0x00190000e378783b */ /* 0x000fe20000004200 */
[----:B------:R-:W-:Y:S02]  /*4500*/  FMNMX.FTZ R168, R51, R168, !PT ;  /* 0x000000a833a87209 */ /* 0x000fe40007810000 */
[----:B------:R-:W-:Y:S01]  /*4510*/  ISETP.GT.AND P0, PT, R8, 0x9, !P0 ;  /* 0x000000090800780c */ /* 0x000fe20004704270 */
[----:B------:R-:W1:Y:S01]  /*4520*/  SHFL.BFLY PT, R4, R169, 0x2, 0x1f ;  /* 0x0c401f00a9047f89 */ /* 0x000e6200000e0000 */
[----:B------:R-:W-:Y:S02]  /*4530*/  FMNMX.FTZ R168, R156, R168, !PT ;  /* 0x000000a89ca87209 */ /* 0x000fe40007810000 */
[----:B------:R-:W-:Y:S01]  /*4540*/  ISETP.LT.OR P0, PT, R9, 0xa, P0 ;  /* 0x0000000a0900780c */ /* 0x000fe20000701670 */
[----:B------:R-:W-:Y:S01]  /*4550*/  LDSM.16.MT88.4 R52, [R227+0x900] ;  /* 0x00090000e334783b */ /* 0x000fe20000004200 */
[----:B------:R-:W-:-:S02]  /*4560*/  FMNMX.FTZ R168, R157, R168, !PT ;  /* 0x000000a89da87209 */ /* 0x000fc40007810000 */
[----:B------:R-:W-:Y:S02]  /*4570*/  FSEL R71, R83, -INF , !P0 ;  /* 0xff80000053477808 */ /* 0x000fe40004000000 */
[----:B------:R-:W-:Y:S01]  /*4580*/  ISETP.NE.AND P0, PT, R15, RZ, PT ;  /* 0x000000ff0f00720c */ /* 0x000fe20003f05270 */
[----:B------:R-:W-:Y:S01]  /*4590*/  LDSM.16.MT88.4 R80, [R225+0x900] ;  /* 0x00090000e150783b */ /* 0x000fe20000004200 */
[----:B------:R-:W-:Y:S02]  /*45a0*/  FMNMX.FTZ R168, R165, R168, !PT ;  /* 0x000000a8a5a87209 */ /* 0x000fe40007810000 */
[----:B------:R-:W-:Y:S02]  /*45b0*/  ISETP.GT.AND P0, PT, R8, 0x10, !P0 ;  /* 0x000000100800780c */ /* 0x000fe40004704270 */
[----:B------:R-:W-:Y:S02]  /*45c0*/  FMNMX.FTZ R168, R159, R168, !PT ;  /* 0x000000a89fa87209 */ /* 0x000fe40007810000 */
[----:B------:R-:W-:-:S02]  /*45d0*/  ISETP.LT.OR P0, PT, R9, 0x11, P0 ;  /* 0x000000110900780c */ /* 0x000fc40000701670 */
[----:B------:R-:W-:Y:S02]  /*45e0*/  LEA R228, R2, R225, 0x1 ;  /* 0x000000e102e47211 */ /* 0x000fe400078e08ff */
[----:B------:R-:W-:Y:S02]  /*45f0*/  FSEL R117, R78, -INF , !P0 ;  /* 0xff8000004e757808 */ /* 0x000fe40004000000 */
[----:B------:R-:W-:Y:S01]  /*4600*/  ISETP.NE.AND P0, PT, R14, RZ, PT ;  /* 0x000000ff0e00720c */ /* 0x000fe20003f05270 */
[----:B------:R-:W-:Y:S01]  /*4610*/  LDSM.16.MT88.4 R40, [R228+0x100] ;  /* 0x00010000e428783b */ /* 0x000fe20000004200 */
[----:B-1----:R-:W-:Y:S02]  /*4620*/  FMNMX.FTZ R169, R169, R4, !PT ;  /* 0x00000004a9a97209 */ /* 0x002fe40007810000 */
[C---:B------:R-:W-:Y:S01]  /*4630*/  ISETP.GT.AND P0, PT, R8.reuse, 0x11, !P0 ;  /* 0x000000110800780c */ /* 0x040fe20004704270 */
[----:B------:R-:W-:Y:S01]  /*4640*/  LDSM.16.MT88.4 R100, [R228+0x1900] ;  /* 0x00190000e464783b */ /* 0x000fe20000004200 */
[----:B------:R-:W-:-:S02]  /*4650*/  ISETP.GT.AND P6, PT, R8, 0x20, !P6 ;  /* 0x000000200800780c */ /* 0x000fc400077c4270 */
[----:B------:R-:W-:Y:S01]  /*4660*/  ISETP.LT.OR P0, PT, R9, 0x12, P0 ;  /* 0x000000120900780c */ /* 0x000fe20000701670 */
[----:B------:R-:W1:Y:S01]  /*4670*/  SHFL.BFLY PT, R4, R169, 0x1, 0x1f ;  /* 0x0c201f00a9047f89 */ /* 0x000e6200000e0000 */
[----:B------:R-:W-:Y:S02]  /*4680*/  ISETP.GT.AND P5, PT, R8, 0x21, !P5 ;  /* 0x000000210800780c */ /* 0x000fe40006fa4270 */
[----:B------:R-:W-:Y:S01]  /*4690*/  FSEL R119, R79, -INF , !P0 ;  /* 0xff8000004f777808 */ /* 0x000fe20004000000 */
[----:B------:R-:W-:Y:S01]  /*46a0*/  LDSM.16.MT88.4 R56, [R228+0x900] ;  /* 0x00090000e438783b */ /* 0x000fe20000004200 */
[----:B------:R-:W-:Y:S02]  /*46b0*/  ISETP.NE.AND P0, PT, R18, RZ, PT ;  /* 0x000000ff1200720c */ /* 0x000fe40003f05270 */
[C---:B------:R-:W-:Y:S02]  /*46c0*/  ISETP.GT.AND P2, PT, R8.reuse, 0x28, !P2 ;  /* 0x000000280800780c */ /* 0x040fe40005744270 */
[----:B------:R-:W-:-:S02]  /*46d0*/  ISETP.GT.AND P0, PT, R8, 0x1, !P0 ;  /* 0x000000010800780c */ /* 0x000fc40004704270 */
[----:B------:R-:W-:Y:S02]  /*46e0*/  ISETP.GT.AND P1, PT, R8, 0x29, !P1 ;  /* 0x000000290800780c */ /* 0x000fe40004f24270 */
[C---:B------:R-:W-:Y:S02]  /*46f0*/  ISETP.LT.OR P0, PT, R9.reuse, 0x2, P0 ;  /* 0x000000020900780c */ /* 0x040fe40000701670 */
[----:B------:R-:W-:Y:S02]  /*4700*/  ISETP.LT.OR P6, PT, R9, 0x21, P6 ;  /* 0x000000210900780c */ /* 0x000fe400037c1670 */
[----:B------:R-:W-:Y:S02]  /*4710*/  FSEL R70, R87, -INF , !P0 ;  /* 0xff80000057467808 */ /* 0x000fe40004000000 */
[----:B------:R-:W-:Y:S02]  /*4720*/  ISETP.NE.AND P0, PT, R22, RZ, PT ;  /* 0x000000ff1600720c */ /* 0x000fe40003f05270 */
[----:B------:R-:W-:-:S02]  /*4730*/  ISETP.LT.OR P5, PT, R9, 0x22, P5 ;  /* 0x000000220900780c */ /* 0x000fc40002fa1670 */
[----:B------:R-:W-:Y:S02]  /*4740*/  ISETP.GT.AND P0, PT, R8, RZ, !P0 ;  /* 0x000000ff0800720c */ /* 0x000fe40004704270 */
[----:B-1----:R-:W-:Y:S02]  /*4750*/  FMNMX.FTZ R169, R169, R4, !PT ;  /* 0x00000004a9a97209 */ /* 0x002fe40007810000 */
[----:B------:R-:W1:Y:S01]  /*4760*/  SHFL.BFLY PT, R4, R168, 0x2, 0x1f ;  /* 0x0c401f00a8047f89 */ /* 0x000e6200000e0000 */
[----:B------:R-:W-:Y:S02]  /*4770*/  ISETP.LT.OR P0, PT, R9, 0x1, P0 ;  /* 0x000000010900780c */ /* 0x000fe40000701670 */
[----:B------:R-:W-:Y:S01]  /*4780*/  FMUL.FTZ R13, R169, c[0x0][0x2d0] ;  /* 0x0000b400a90d7a20 */ /* 0x000fe20000410000 */
[----:B------:R-:W-:Y:S02]  /*4790*/  FSEL R160, R66, -INF , !P6 ;  /* 0xff80000042a07808 */ /* 0x000fe40007000000 */
[----:B------:R-:W-:-:S02]  /*47a0*/  FSEL R69, R86, -INF , !P0 ;  /* 0xff80000056457808 */ /* 0x000fc40004000000 */
[----:B------:R-:W-:Y:S01]  /*47b0*/  ISETP.NE.AND P0, PT, R21, RZ, PT ;  /* 0x000000ff1500720c */ /* 0x000fe20003f05270 */
[----:B------:R-:W-:Y:S01]  /*47c0*/  LDSM.16.MT88.4 R84, [R226+0x1900] ;  /* 0x00190000e254783b */ /* 0x000fe20000004200 */
[----:B------:R-:W-:Y:S02]  /*47d0*/  FMNMX.FTZ R3, R69, R70, !PT ;  /* 0x0000004645037209 */ /* 0x000fe40007810000 */
[----:B------:R-:W-:Y:S02]  /*47e0*/  ISETP.GT.AND P0, PT, R8, 0x18, !P0 ;  /* 0x000000180800780c */ /* 0x000fe40004704270 */
[C---:B------:R-:W-:Y:S02]  /*47f0*/  ISETP.LT.OR P2, PT, R9.reuse, 0x29, P2 ;  /* 0x000000290900780c */ /* 0x040fe40001741670 */
[----:B------:R-:W-:Y:S02]  /*4800*/  ISETP.LT.OR P0, PT, R9, 0x19, P0 ;  /* 0x000000190900780c */ /* 0x000fe40000701670 */
[----:B------:R-:W-:-:S02]  /*4810*/  FSEL R161, R67, -INF , !P5 ;  /* 0xff80000043a17808 */ /* 0x000fc40006800000 */
[----:B------:R-:W-:Y:S01]  /*4820*/  FSEL R137, R74, -INF , !P0 ;  /* 0xff8000004a897808 */ /* 0x000fe20004000000 */
[----:B------:R-:W-:Y:S01]  /*4830*/  LDSM.16.MT88.4 R64, [R226+0x900] ;  /* 0x00090000e240783b */ /* 0x000fe20000004200 */
[----:B------:R-:W-:Y:S02]  /*4840*/  FSETP.NEU.FTZ.AND P0, PT, R169, -INF , PT ;  /* 0xff800000a900780b */ /* 0x000fe40003f1d000 */
[----:B-1----:R-:W-:Y:S02]  /*4850*/  FMNMX.FTZ R168, R168, R4, !PT ;  /* 0x00000004a8a87209 */ /* 0x002fe40007810000 */
[----:B------:R-:W-:Y:S02]  /*4860*/  FSEL R13, R13, RZ, P0 ;  /* 0x000000ff0d0d7208 */ /* 0x000fe40000000000 */
[----:B------:R-:W-:Y:S01]  /*4870*/  ISETP.LT.OR P1, PT, R9, 0x2a, P1 ;  /* 0x0000002a0900780c */ /* 0x000fe20000f21670 */
[----:B------:R-:W1:Y:S01]  /*4880*/  SHFL.BFLY PT, R4, R168, 0x1, 0x1f ;  /* 0x0c201f00a8047f89 */ /* 0x000e6200000e0000 */
[----:B------:R-:W-:Y:S01]  /*4890*/  FSEL R162, R162, -INF , !P2 ;  /* 0xff800000a2a27808 */ /* 0x000fe20005000000 */
[----:B------:R-:W-:Y:S01]  /*48a0*/  FFMA.FTZ R2, R36, c[0x0][0x2d0], -R13 ;  /* 0x0000b40024027a23 */ /* 0x000fe2000001080d */
[----:B------:R-:W-:-:S03]  /*48b0*/  FSEL R163, R163, -INF , !P1 ;  /* 0xff800000a3a37808 */ /* 0x000fc60004800000 */
[----:B------:R2:W-:Y:S02]  /*48c0*/  MUFU.EX2 R195, R2 ;  /* 0x0000000200c37308 */ /* 0x0005e40000000800 */
[--C-:B--2---:R-:W-:Y:S01]  /*48d0*/  FFMA.FTZ R2, R37, c[0x0][0x2d0], -R13.reuse ;  /* 0x0000b40025027a23 */ /* 0x104fe2000001080d */
[----:B-1----:R-:W-:Y:S01]  /*48e0*/  FMNMX.FTZ R168, R168, R4, !PT ;  /* 0x00000004a8a87209 */ /* 0x002fe20007810000 */
[----:B------:R-:W-:-:S04]  /*48f0*/  FFMA.FTZ R4, R25, c[0x0][0x2d0], -R13 ;  /* 0x0000b40019047a23 */ /* 0x000fc8000001080d */
[----:B------:R1:W-:Y:S01]  /*4900*/  MUFU.EX2 R186, R2 ;  /* 0x0000000200ba7308 */ /* 0x0003e20000000800 */
[C---:B------:R-:W-:Y:S01]  /*4910*/  FSETP.NEU.FTZ.AND P0, PT, R168.reuse, -INF , PT ;  /* 0xff800000a800780b */ /* 0x040fe20003f1d000 */
[----:B------:R-:W-:-:S05]  /*4920*/  FMUL.FTZ R12, R168, c[0x0][0x2d0] ;  /* 0x0000b400a80c7a20 */ /* 0x000fca0000410000 */
[----:B------:R-:W-:Y:S01]  /*4930*/  FSEL R12, R12, RZ, P0 ;  /* 0x000000ff0c0c7208 */ /* 0x000fe20000000000 */
[----:B------:R2:W-:Y:S01]  /*4940*/  MUFU.EX2 R183, R4 ;  /* 0x0000000400b77308 */ /* 0x0005e20000000800 */
[----:B------:R-:W-:-:S03]  /*4950*/  ISETP.NE.AND P0, PT, R29, RZ, PT ;  /* 0x000000ff1d00720c */ /* 0x000fc60003f05270 */
[--C-:B------:R-:W-:Y:S01]  /*4960*/  FFMA.FTZ R0, R24, c[0x0][0x2d0], -R12.reuse ;  /* 0x0000b40018007a23 */ /* 0x100fe2000001080c */
[----:B------:R-:W-:Y:S02]  /*4970*/  ISETP.GT.AND P0, PT, R8, 0x19, !P0 ;  /* 0x000000190800780c */ /* 0x000fe40004704270 */
[----:B-1----:R-:W-:Y:S01]  /*4980*/  FMNMX.FTZ R2, R104, R3, !PT ;  /* 0x0000000368027209 */ /* 0x002fe20007810000 */
[----:B------:R1:W-:Y:S01]  /*4990*/  MUFU.EX2 R233, R0 ;  /* 0x0000000000e97308 */ /* 0x0003e20000000800 */
[--C-:B------:R-:W-:Y:S01]  /*49a0*/  FFMA.FTZ R3, R48, c[0x0][0x2d0], -R13.reuse ;  /* 0x0000b40030037a23 */ /* 0x100fe2000001080d */
[----:B------:R-:W-:Y:S02]  /*49b0*/  ISETP.LT.OR P0, PT, R9, 0x1a, P0 ;  /* 0x0000001a0900780c */ /* 0x000fe40000701670 */
[----:B------:R-:W-:Y:S02]  /*49c0*/  FMNMX.FTZ R2, R71, R2, !PT ;  /* 0x0000000247027209 */ /* 0x000fe40007810000 */
[----:B------:R-:W-:Y:S01]  /*49d0*/  FSEL R68, R75, -INF , !P0 ;  /* 0xff8000004b447808 */ /* 0x000fe20004000000 */
[----:B--2---:R-:W-:Y:S01]  /*49e0*/  FFMA.FTZ R4, R26, c[0x0][0x2d0], -R13 ;  /* 0x0000b4001a047a23 */ /* 0x004fe2000001080d */
[----:B------:R2:W-:Y:S01]  /*49f0*/  MUFU.EX2 R193, R3 ;  /* 0x0000000300c17308 */ /* 0x0005e20000000800 */
[----:B-1----:R-:W-:-:S07]  /*4a00*/  FFMA.FTZ R0, R27, c[0x0][0x2d0], -R12 ;  /* 0x0000b4001b007a23 */ /* 0x002fce000001080c */
[----:B------:R1:W-:Y:S01]  /*4a10*/  MUFU.EX2 R234, R4 ;  /* 0x0000000400ea7308 */ /* 0x0003e20000000800 */
[----:B------:R-:W-:Y:S07]  /*4a20*/  LDSM.16.MT88.4 R24, [R228+0x2100] ;  /* 0x00210000e418783b */ /* 0x000fee0000004200 */
[----:B------:R3:W-:Y:S01]  /*4a30*/  MUFU.EX2 R252, R0 ;  /* 0x0000000000fc7308 */ /* 0x0007e20000000800 */
[----:B--2---:R-:W-:Y:S01]  /*4a40*/  FMNMX.FTZ R3, R117, R2, !PT ;  /* 0x0000000275037209 */ /* 0x004fe20007810000 */
[----:B------:R-:W-:-:S02]  /*4a50*/  FFMA.FTZ R2, R50, c[0x0][0x2d0], -R13 ;  /* 0x0000b40032027a23 */ /* 0x000fc4000001080d */
[----:B-1----:R-:W-:-:S04]  /*4a60*/  FFMA.FTZ R4, R30, c[0x0][0x2d0], -R13 ;  /* 0x0000b4001e047a23 */ /* 0x002fc8000001080d */
[----:B------:R1:W2:Y:S01]  /*4a70*/  MUFU.EX2 R185, R2 ;  /* 0x0000000200b97308 */ /* 0x0002a20000000800 */
[----:B---3--:R-:W-:-:S07]  /*4a80*/  FFMA.FTZ R0, R28, c[0x0][0x2d0], -R12 ;  /* 0x0000b4001c007a23 */ /* 0x008fce000001080c */
[----:B------:R3:W-:Y:S08]  /*4a90*/  MUFU.EX2 R192, R4 ;  /* 0x0000000400c07308 */ /* 0x0007f00000000800 */
[----:B------:R4:W4:Y:S01]  /*4aa0*/  MUFU.EX2 R164, R0 ;  /* 0x0000000000a47308 */ /* 0x0009220000000800 */
[----:B-1----:R-:W-:Y:S01]  /*4ab0*/  FMNMX.FTZ R2, R119, R3, !PT ;  /* 0x0000000377027209 */ /* 0x002fe20007810000 */
[----:B------:R-:W-:Y:S01]  /*4ac0*/  FFMA.FTZ R3, R38, c[0x0][0x2d0], -R12 ;  /* 0x0000b40026037a23 */ /* 0x000fe2000001080c */
[----:B--2---:R-:W-:-:S02]  /*4ad0*/  F2FP.BF16.PACK_AB R10, R185, R193 ;  /* 0x000000c1b90a723e */ /* 0x004fc400000010ff */
[----:B------:R-:W-:Y:S01]  /*4ae0*/  FMNMX.FTZ R2, R137, R2, !PT ;  /* 0x0000000289027209 */ /* 0x000fe20007810000 */
[----:B---3--:R-:W-:Y:S02]  /*4af0*/  FFMA.FTZ R4, R31, c[0x0][0x2d0], -R13 ;  /* 0x0000b4001f047a23 */ /* 0x008fe4000001080d */
[----:B------:R1:W-:Y:S01]  /*4b00*/  MUFU.EX2 R224, R3 ;  /* 0x0000000300e07308 */ /* 0x0003e20000000800 */
[----:B------:R-:W-:Y:S01]  /*4b10*/  LDSM.16.MT88.4 R28, [R225+0x1900] ;  /* 0x00190000e11c783b */ /* 0x000fe20000004200 */
[----:B----4-:R-:W-:-:S06]  /*4b20*/  FMNMX.FTZ R0, R105, R106, !PT ;  /* 0x0000006a69007209 */ /* 0x010fcc0007810000 */
[----:B------:R2:W3:Y:S01]  /*4b30*/  MUFU.EX2 R180, R4 ;  /* 0x0000000400b47308 */ /* 0x0004e20000000800 */
[----:B------:R-:W-:Y:S02]  /*4b40*/  F2FP.BF16.PACK_AB R7, R164, R252 ;  /* 0x000000fca407723e */ /* 0x000fe400000010ff */
[----:B------:R-:W-:-:S04]  /*4b50*/  FMNMX.FTZ R0, R107, R0, !PT ;  /* 0x000000006b007209 */ /* 0x000fc80007810000 */
[----:B------:R-:W-:Y:S02]  /*4b60*/  FMNMX.FTZ R0, R116, R0, !PT ;  /* 0x0000000074007209 */ /* 0x000fe40007810000 */
[----:B-1----:R-:W-:Y:S01]  /*4b70*/  FMNMX.FTZ R3, R68, R2, !PT ;  /* 0x0000000244037209 */ /* 0x002fe20007810000 */
[--C-:B------:R-:W-:Y:S01]  /*4b80*/  FFMA.FTZ R2, R39, c[0x0][0x2d0], -R12.reuse ;  /* 0x0000b40027027a23 */ /* 0x100fe2000001080c */
[----:B------:R-:W-:Y:S01]  /*4b90*/  FMNMX.FTZ R0, R118, R0, !PT ;  /* 0x0000000076007209 */ /* 0x000fe20007810000 */
[----:B------:R-:W-:Y:S01]  /*4ba0*/  LDSM.16.MT88.4 R36, [R226+0x2100] ;  /* 0x00210000e224783b */ /* 0x000fe20000004200 */
[----:B------:R-:W-:Y:S01]  /*4bb0*/  FMNMX.FTZ R3, R160, R3, !PT ;  /* 0x00000003a0037209 */ /* 0x000fe20007810000 */
[----:B------:R1:W4:Y:S01]  /*4bc0*/  MUFU.EX2 R251, R2 ;  /* 0x0000000200fb7308 */ /* 0x0003220000000800 */
[----:B------:R-:W-:Y:S01]  /*4bd0*/  FMNMX.FTZ R0, R136, R0, !PT ;  /* 0x0000000088007209 */ /* 0x000fe20007810000 */
[----:B--2---:R-:W-:Y:S01]  /*4be0*/  FFMA.FTZ R4, R23, c[0x0][0x2d0], -R12 ;  /* 0x0000b40017047a23 */ /* 0x004fe2000001080c */
[----:B------:R-:W-:-:S02]  /*4bf0*/  FMNMX.FTZ R3, R161, R3, !PT ;  /* 0x00000003a1037209 */ /* 0x000fc40007810000 */
[----:B------:R-:W-:Y:S02]  /*4c00*/  FMNMX.FTZ R0, R138, R0, !PT ;  /* 0x000000008a007209 */ /* 0x000fe40007810000 */
[----:B---3--:R-:W-:Y:S01]  /*4c10*/  F2FP.BF16.PACK_AB R6, R180, R192 ;  /* 0x000000c0b406723e */ /* 0x008fe200000010ff */
[----:B------:R2:W3:Y:S01]  /*4c20*/  MUFU.EX2 R182, R4 ;  /* 0x0000000400b67308 */ /* 0x0004e20000000800 */
[----:B------:R-:W-:Y:S02]  /*4c30*/  FMNMX.FTZ R0, R139, R0, !PT ;  /* 0x000000008b007209 */ /* 0x000fe40007810000 */
[----:B------:R-:W-:Y:S02]  /*4c40*/  FMNMX.FTZ R3, R162, R3, !PT ;  /* 0x00000003a2037209 */ /* 0x000fe40007810000 */
[----:B------:R-:W-:Y:S02]  /*4c50*/  FMNMX.FTZ R0, R172, R0, !PT ;  /* 0x00000000ac007209 */ /* 0x000fe40007810000 */
[----:B------:R-:W-:Y:S01]  /*4c60*/  FMNMX.FTZ R3, R163, R3, !PT ;  /* 0x00000003a3037209 */ /* 0x000fe20007810000 */
[----:B-1----:R-:W-:Y:S01]  /*4c70*/  FFMA.FTZ R2, R49, c[0x0][0x2d0], -R12 ;  /* 0x0000b40031027a23 */ /* 0x002fe2000001080c */
[----:B------:R-:W-:-:S02]  /*4c80*/  FMNMX.FTZ R0, R173, R0, !PT ;  /* 0x00000000ad007209 */ /* 0x000fc40007810000 */
[----:B----4-:R-:W-:Y:S01]  /*4c90*/  F2FP.BF16.PACK_AB R9, R251, R224 ;  /* 0x000000e0fb09723e */ /* 0x010fe200000010ff */
[----:B------:R1:W-:Y:S01]  /*4ca0*/  MUFU.EX2 R229, R2 ;  /* 0x0000000200e57308 */ /* 0x0003e20000000800 */
[----:B------:R-:W-:Y:S01]  /*4cb0*/  FMNMX.FTZ R0, R174, R0, !PT ;  /* 0x00000000ae007209 */ /* 0x000fe20007810000 */
[----:B------:R-:W4:Y:S01]  /*4cc0*/  SHFL.BFLY PT, R14, R3, 0x2, 0x1f ;  /* 0x0c401f00030e7f89 */ /* 0x000f2200000e0000 */
[----:B--2---:R-:W-:Y:S02]  /*4cd0*/  F2FP.BF16.PACK_AB R4, R234, R183 ;  /* 0x000000b7ea04723e */ /* 0x004fe400000010ff */
[----:B------:R-:W-:Y:S02]  /*4ce0*/  FMNMX.FTZ R0, R175, R0, !PT ;  /* 0x00000000af007209 */ /* 0x000fe40007810000 */
[----:B---3--:R-:W-:-:S03]  /*4cf0*/  F2FP.BF16.PACK_AB R5, R233, R182 ;  /* 0x000000b6e905723e */ /* 0x008fc600000010ff */
[----:B------:R-:W2:Y:S04]  /*4d00*/  SHFL.BFLY PT, R8, R0, 0x2, 0x1f ;  /* 0x0c401f0000087f89 */ /* 0x000ea800000e0000 */
[C---:B------:R-:W-:Y:S01]  /*4d10*/  HMMA.16816.F32.BF16 R20, R4.reuse, R44, RZ ;  /* 0x0000002c0414723c */ /* 0x040fe200000418ff */
[----:B-1----:R-:W-:Y:S02]  /*4d20*/  FFMA.FTZ R2, R51, c[0x0][0x2d0], -R12 ;  /* 0x0000b40033027a23 */ /* 0x002fe4000001080c */
[----:B------:R-:W-:Y:S02]  /*4d30*/  LDSM.16.MT88.4 R48, [R225+0x2100] ;  /* 0x00210000e130783b */ /* 0x000fe40000004200 */
[----:B------:R-:W1:Y:S03]  /*4d40*/  MUFU.EX2 R184, R2 ;  /* 0x0000000200b87308 */ /* 0x000e660000000800 */
[----:B------:R-:W-:Y:S01]  /*4d50*/  HMMA.16816.F32.BF16 R148, R4, R60, RZ ;  /* 0x0000003c0494723c */ /* 0x000fe200000418ff */
[----:B----4-:R-:W-:-:S07]  /*4d60*/  FMNMX.FTZ R3, R3, R14, !PT ;  /* 0x0000000e03037209 */ /* 0x010fce0007810000 */
[----:B------:R-:W-:Y:S01]  /*4d70*/  HMMA.16816.F32.BF16 R144, R4, R28, RZ ;  /* 0x0000001c0490723c */ /* 0x000fe200000418ff */
[----:B--2---:R-:W-:Y:S02]  /*4d80*/  FMNMX.FTZ R0, R0, R8, !PT ;  /* 0x0000000800007209 */ /* 0x004fe40007810000 */
[----:B------:R-:W-:-:S05]  /*4d90*/  F2FP.BF16.PACK_AB R8, R186, R195 ;  /* 0x000000c3ba08723e */ /* 0x000fca00000010ff */
[----:B------:R-:W-:Y:S01]  /*4da0*/  HMMA.16816.F32.BF16 R140, R4, R40, RZ ;  /* 0x00000028048c723c */ /* 0x000fe200000418ff */
[----:B------:R-:W2:Y:S01]  /*4db0*/  SHFL.BFLY PT, R15, R0, 0x1, 0x1f ;  /* 0x0c201f00000f7f89 */ /* 0x000ea200000e0000 */
[----:B-1----:R-:W-:-:S06]  /*4dc0*/  F2FP.BF16.PACK_AB R11, R184, R229 ;  /* 0x000000e5b80b723e */ /* 0x002fcc00000010ff */
[----:B------:R-:W-:Y:S08]  /*4dd0*/  HMMA.16816.F32.BF16 R128, R4, R32, RZ ;  /* 0x000000200480723c */ /* 0x000ff000000418ff */
[----:B------:R-:W-:Y:S01]  /*4de0*/  HMMA.16816.F32.BF16 R176, R8, R80, R20 ;  /* 0x0000005008b0723c */ /* 0x000fe20000041814 */
[----:B------:R-:W-:Y:S07]  /*4df0*/  LDSM.16.MT88.4 R20, [R227+0x2100] ;  /* 0x00210000e314783b */ /* 0x000fee0000004200 */
[----:B------:R-:W-:Y:S01]  /*4e00*/  HMMA.16816.F32.BF16 R152, R4, R84, RZ ;  /* 0x000000540498723c */ /* 0x000fe200000418ff */
[----:B--2---:R-:W-:-:S04]  /*4e10*/  FMNMX.FTZ R167, R0, R15, !PT ;  /* 0x0000000f00a77209 */ /* 0x004fc80007810000 */
[C---:B------:R-:W-:Y:S01]  /*4e20*/  FSETP.NEU.FTZ.AND P0, PT, R167.reuse, -INF , PT ;  /* 0xff800000a700780b */ /* 0x040fe20003f1d000 */
[----:B------:R-:W-:Y:S02]  /*4e30*/  FMUL.FTZ R0, R167, c[0x0][0x2d0] ;  /* 0x0000b400a7007a20 */ /* 0x000fe40000410000 */
[----:B------:R-:W-:Y:S03]  /*4e40*/  HMMA.16816.F32.BF16 R132, R4, R100, RZ ;  /* 0x000000640484723c */ /* 0x000fe600000418ff */
[----:B------:R-:W-:-:S05]  /*4e50*/  FSEL R0, R0, RZ, P0 ;  /* 0x000000ff00007208 */ /* 0x000fca0000000000 */
[----:B------:R-:W-:Y:S01]  /*4e60*/  HMMA.16816.F32.BF16 R124, R4, R120, RZ ;  /* 0x00000078047c723c */ /* 0x000fe200000418ff */
[----:B------:R-:W-:-:S04]  /*4e70*/  FFMA.FTZ R2, R105, c[0x0][0x2d0], -R0 ;  /* 0x0000b40069027a23 */ /* 0x000fc80000010800 */
        /* <DEDUP_REMOVED lines=8> */
[----:B-1----:R-:W-:-:S07]  /*4f00*/  FFMA.FTZ R2, R107, c[0x0][0x2d0], -R0 ;  /* 0x0000b4006b027a23 */ /* 0x002fce0000010800 */
[C---:B------:R-:W-:Y:S08]  /*4f10*/  HMMA.16816.F32.BF16 R76, R4.reuse, R86, RZ ;  /* 0x00000056044c723c */ /* 0x040ff000000418ff */
[C---:B------:R-:W-:Y:S08]  /*4f20*/  HMMA.16816.F32.BF16 R72, R4.reuse, R102, RZ ;  /* 0x000000660448723c */ /* 0x040ff000000418ff */
[----:B------:R-:W-:Y:S01]  /*4f30*/  HMMA.16816.F32.BF16 R16, R4, R122, RZ ;  /* 0x0000007a0410723c */ /* 0x000fe200000418ff */
[----:B------:R-:W1:Y:S01]  /*4f40*/  SHFL.BFLY PT, R4, R3, 0x1, 0x1f ;  /* 0x0c201f0003047f89 */ /* 0x000e6200000e0000 */
[----:B------:R-:W2:Y:S06]  /*4f50*/  MUFU.EX2 R5, R2 ;  /* 0x0000000200057308 */ /* 0x000eac0000000800 */
[C---:B------:R-:W-:Y:S08]  /*4f60*/  HMMA.16816.F32.BF16 R148, R8.reuse, R52, R148 ;  /* 0x000000340894723c */ /* 0x040ff00000041894 */
[C---:B------:R-:W-:Y:S08]  /*4f70*/  HMMA.16816.F32.BF16 R144, R8.reuse, R48, R144 ;  /* 0x000000300890723c */ /* 0x040ff00000041890 */
[----:B------:R-:W-:Y:S01]  /*4f80*/  HMMA.16816.F32.BF16 R196, R8, R56, R140 ;  /* 0x0000003808c4723c */ /* 0x000fe2000004188c */
[----:B-1----:R-:W-:Y:S01]  /*4f90*/  FMNMX.FTZ R3, R3, R4, !PT ;  /* 0x0000000403037209 */ /* 0x002fe20007810000 */
[----:B------:R-:W-:-:S02]  /*4fa0*/  FFMA.FTZ R4, R116, c[0x0][0x2d0], -R0 ;  /* 0x0000b40074047a23 */ /* 0x000fc40000010800 */
[----:B--2---:R-:W-:Y:S01]  /*4fb0*/  IMAD.MOV.U32 R116, RZ, RZ, R5 ;  /* 0x000000ffff747224 */ /* 0x004fe200078e0005 */
[C---:B------:R-:W-:Y:S01]  /*4fc0*/  FSETP.NEU.FTZ.AND P0, PT, R3.reuse, -INF , PT ;  /* 0xff8000000300780b */ /* 0x040fe20003f1d000 */
[----:B------:R-:W-:Y:S01]  /*4fd0*/  FMUL.FTZ R2, R3, c[0x0][0x2d0] ;  /* 0x0000b40003027a20 */ /* 0x000fe20000410000 */
[----:B------:R-:W1:Y:S01]  /*4fe0*/  MUFU.EX2 R181, R4 ;  /* 0x0000000400b57308 */ /* 0x000e620000000800 */
[----:B------:R-:W-:Y:S01]  /*4ff0*/  HMMA.16816.F32.BF16 R188, R8, R64, R128 ;  /* 0x0000004008bc723c */ /* 0x000fe20000041880 */
[----:B------:R-:W-:Y:S01]  /*5000*/  MOV R141, R149 ;  /* 0x00000095008d7202 */ /* 0x000fe20000000f00 */
[----:B------:R-:W-:Y:S01]  /*5010*/  IMAD.MOV.U32 R140, RZ, RZ, R150 ;  /* 0x000000ffff8c7224 */ /* 0x000fe200078e0096 */
[----:B------:R-:W-:-:S04]  /*5020*/  FSEL R2, R2, RZ, P0 ;  /* 0x000000ff02027208 */ /* 0x000fc80000000000 */
[----:B------:R-:W-:Y:S01]  /*5030*/  MOV R130, R148 ;  /* 0x0000009400827202 */ /* 0x000fe20000000f00 */
[----:B------:R-:W-:Y:S01]  /*5040*/  IMAD.MOV.U32 R150, RZ, RZ, R145 ;  /* 0x000000ffff967224 */ /* 0x000fe200078e0091 */
[----:B------:R-:W-:Y:S01]  /*5050*/  MOV R148, R147 ;  /* 0x0000009300947202 */ /* 0x000fe20000000f00 */
[----:B------:R-:W-:Y:S01]  /*5060*/  IMAD.MOV.U32 R149, RZ, RZ, R146 ;  /* 0x000000ffff957224 */ /* 0x000fe200078e0092 */
[C---:B------:R-:W-:Y:S01]  /*5070*/  HMMA.16816.F32.BF16 R244, R8.reuse, R36, R152 ;  /* 0x0000002408f4723c */ /* 0x040fe20000041898 */
[----:B------:R-:W-:Y:S02]  /*5080*/  IMAD.MOV.U32 R143, RZ, RZ, R144 ;  /* 0x000000ffff8f7224 */ /* 0x000fe400078e0090 */
[----:B------:R-:W-:Y:S01]  /*5090*/  IMAD.MOV.U32 R131, RZ, RZ, R151 ;  /* 0x000000ffff837224 */ /* 0x000fe200078e0097 */
[----:B-1----:R-:W-:Y:S01]  /*50a0*/  F2FP.BF16.PACK_AB R6, R181, R116 ;  /* 0x00000074b506723e */ /* 0x002fe200000010ff */
[----:B------:R-:W-:Y:S01]  /*50b0*/  IMAD.MOV.U32 R129, RZ, RZ, R196 ;  /* 0x000000ffff817224 */ /* 0x000fe200078e00c4 */
[----:B------:R-:W-:Y:S01]  /*50c0*/  MOV R128, R197 ;  /* 0x000000c500807202 */ /* 0x000fe20000000f00 */
[----:B------:R-:W-:Y:S01]  /*50d0*/  IMAD.MOV.U32 R15, RZ, RZ, R198 ;  /* 0x000000ffff0f7224 */ /* 0x000fe200078e00c6 */
[----:B------:R-:W-:Y:S01]  /*50e0*/  HMMA.16816.F32.BF16 R144, R8, R20, R124 ;  /* 0x000000140890723c */ /* 0x000fe2000004187c */
[----:B------:R-:W-:-:S02]  /*50f0*/  IMAD.MOV.U32 R14, RZ, RZ, R199 ;  /* 0x000000ffff0e7224 */ /* 0x000fc400078e00c7 */
[----:B------:R-:W-:-:S04]  /*5100*/  FFMA.FTZ R4, R69, c[0x0][0x2d0], -R2 ;  /* 0x0000b40045047a23 */ /* 0x000fc80000010802 */
[----:B------:R1:W-:Y:S01]  /*5110*/  MUFU.EX2 R248, R4 ;  /* 0x0000000400f87308 */ /* 0x0003e20000000800 */
[C---:B------:R-:W-:Y:S07]  /*5120*/  HMMA.16816.F32.BF16 R212, R8.reuse, R24, R132 ;  /* 0x0000001808d4723c */ /* 0x040fee0000041884 */
[----:B------:R-:W-:Y:S01]  /*5130*/  MOV R135, R180 ;  /* 0x000000b400877202 */ /* 0x000fe20000000f00 */
[----:B------:R-:W-:Y:S01]  /*5140*/  HMMA.16816.F32.BF16 R220, R8, R82, R112 ;  /* 0x0000005208dc723c */ /* 0x000fe20000041870 */
[----:B------:R-:W-:-:S02]  /*5150*/  IMAD.MOV.U32 R134, RZ, RZ, R164 ;  /* 0x000000ffff867224 */ /* 0x000fc400078e00a4 */
[----:B-1----:R-:W-:-:S05]  /*5160*/  FFMA.FTZ R4, R70, c[0x0][0x2d0], -R2 ;  /* 0x0000b40046047a23 */ /* 0x002fca0000010802 */
[C---:B------:R-:W-:Y:S01]  /*5170*/  HMMA.16816.F32.BF16 R216, R8.reuse, R66, R108 ;  /* 0x0000004208d8723c */ /* 0x040fe2000004186c */
[----:B------:R1:W2:Y:S07]  /*5180*/  MUFU.EX2 R180, R4 ;  /* 0x0000000400b47308 */ /* 0x0002ae0000000800 */
[C---:B------:R-:W-:Y:S08]  /*5190*/  HMMA.16816.F32.BF16 R208, R8.reuse, R58, R96 ;  /* 0x0000003a08d0723c */ /* 0x040ff00000041860 */
[----:B------:R-:W-:Y:S01]  /*51a0*/  HMMA.16816.F32.BF16 R204, R8, R54, R92 ;  /* 0x0000003608cc723c */ /* 0x000fe2000004185c */
[----:B-1----:R-:W-:Y:S01]  /*51b0*/  FFMA.FTZ R4, R104, c[0x0][0x2d0], -R2 ;  /* 0x0000b40068047a23 */ /* 0x002fe20000010802 */
[----:B--2---:R-:W-:-:S03]  /*51c0*/  F2FP.BF16.PACK_AB R5, R180, R248 ;  /* 0x000000f8b405723e */ /* 0x004fc600000010ff */
[----:B------:R1:W-:Y:S03]  /*51d0*/  MUFU.EX2 R142, R4 ;  /* 0x00000004008e7308 */ /* 0x0003e60000000800 */
[C---:B------:R-:W-:Y:S08]  /*51e0*/  HMMA.16816.F32.BF16 R200, R8.reuse, R50, R88 ;  /* 0x0000003208c8723c */ /* 0x040ff00000041858 */
[----:B------:R-:W-:Y:S01]  /*51f0*/  HMMA.16816.F32.BF16 R196, R8, R38, R76 ;  /* 0x0000002608c4723c */ /* 0x000fe2000004184c */
[----:B-1----:R-:W-:-:S07]  /*5200*/  FFMA.FTZ R4, R71, c[0x0][0x2d0], -R2 ;  /* 0x0000b40047047a23 */ /* 0x002fce0000010802 */
[C---:B------:R-:W-:Y:S01]  /*5210*/  HMMA.16816.F32.BF16 R152, R8.reuse, R26, R72 ;  /* 0x0000001a0898723c */ /* 0x040fe20000041848 */
[----:B------:R1:W2:Y:S07]  /*5220*/  MUFU.EX2 R250, R4 ;  /* 0x0000000400fa7308 */ /* 0x0002ae0000000800 */
[----:B------:R-:W-:Y:S07]  /*5230*/  HMMA.16816.F32.BF16 R124, R8, R22, R16 ;  /* 0x00000016087c723c */ /* 0x000fee0000041810 */
[----:B------:R-:W-:-:S02]  /*5240*/  FFMA.FTZ R8, R118, c[0x0][0x2d0], -R0 ;  /* 0x0000b40076087a23 */ /* 0x000fc40000010800 */
[----:B------:R-:W-:Y:S02]  /*5250*/  IMAD.MOV.U32 R118, RZ, RZ, R134 ;  /* 0x000000ffff767224 */ /* 0x000fe400078e0086 */
[----:B------:R3:W4:Y:S01]  /*5260*/  MUFU.EX2 R132, R8 ;  /* 0x0000000800847308 */ /* 0x0007220000000800 */
[----:B-1----:R-:W-:Y:S02]  /*5270*/  F2FP.BF16.PACK_AB R4, R232, R231 ;  /* 0x000000e7e804723e */ /* 0x002fe400000010ff */
[----:B--2---:R-:W-:-:S07]  /*5280*/  F2FP.BF16.PACK_AB R7, R250, R142 ;  /* 0x0000008efa07723e */ /* 0x004fce00000010ff */
[----:B------:R-:W-:Y:S01]  /*5290*/  HMMA.16816.F32.BF16 R88, R4, R32, RZ ;  /* 0x000000200458723c */ /* 0x000fe200000418ff */
[----:B---3--:R-:W-:Y:S01]  /*52a0*/  FFMA.FTZ R8, R136, c[0x0][0x2d0], -R0 ;  /* 0x0000b40088087a23 */ /* 0x008fe20000010800 */
[----:B------:R-:W-:-:S06]  /*52b0*/  MOV R136, R135 ;  /* 0x0000008700887202 */ /* 0x000fcc0000000f00 */
[C---:B------:R-:W-:Y:S01]  /*52c0*/  HMMA.16816.F32.BF16 R104, R4.reuse, R34, RZ ;  /* 0x000000220468723c */ /* 0x040fe200000418ff */
[----:B------:R1:W-:Y:S07]  /*52d0*/  MUFU.EX2 R194, R8 ;  /* 0x0000000800c27308 */ /* 0x0003ee0000000800 */
[C---:B------:R-:W-:Y:S08]  /*52e0*/  HMMA.16816.F32.BF16 R32, R4.reuse, R28, RZ ;  /* 0x0000001c0420723c */ /* 0x040ff000000418ff */
[----:B------:R-:W-:Y:S01]  /*52f0*/  HMMA.16816.F32.BF16 R76, R4, R30, RZ ;  /* 0x0000001e044c723c */ /* 0x000fe200000418ff */
[----:B-1----:R-:W-:-:S02]  /*5300*/  FFMA.FTZ R8, R138, c[0x0][0x2d0], -R0 ;  /* 0x0000b4008a087a23 */ /* 0x002fc40000010800 */
[----:B------:R-:W-:Y:S02]  /*5310*/  IMAD.MOV.U32 R138, RZ, RZ, R116 ;  /* 0x000000ffff8a7224 */ /* 0x000fe400078e0074 */
[----:B------:R1:W-:Y:S01]  /*5320*/  MUFU.EX2 R230, R8 ;  /* 0x0000000800e67308 */ /* 0x0003e20000000800 */
[----:B------:R-:W-:Y:S02]  /*5330*/  IMAD.MOV.U32 R116, RZ, RZ, R192 ;  /* 0x000000ffff747224 */ /* 0x000fe400078e00c0 */
[C---:B------:R-:W-:Y:S07]  /*5340*/  HMMA.16816.F32.BF16 R28, R4.reuse, R84, RZ ;  /* 0x00000054041c723c */ /* 0x040fee00000418ff */
[----:B------:R-:W-:Y:S01]  /*5350*/  MOV R84, R182 ;  /* 0x000000b600547202 */ /* 0x000fe20000000f00 */
[----:B------:R-:W-:Y:S01]  /*5360*/  HMMA.16816.F32.BF16 R108, R4, R44, RZ ;  /* 0x0000002c046c723c */ /* 0x000fe200000418ff */
[----:B-1----:R-:W-:-:S07]  /*5370*/  FFMA.FTZ R8, R139, c[0x0][0x2d0], -R0 ;  /* 0x0000b4008b087a23 */ /* 0x002fce0000010800 */
[C---:B------:R-:W-:Y:S01]  /*5380*/  HMMA.16816.F32.BF16 R112, R4.reuse, R46, RZ ;  /* 0x0000002e0470723c */ /* 0x040fe200000418ff */
[----:B------:R-:W-:Y:S01]  /*5390*/  IMAD.MOV.U32 R139, RZ, RZ, R252 ;  /* 0x000000ffff8b7224 */ /* 0x000fe200078e00fc */
[----:B------:R1:W-:Y:S06]  /*53a0*/  MUFU.EX2 R151, R8 ;  /* 0x0000000800977308 */ /* 0x0003ec0000000800 */
[C---:B------:R-:W-:Y:S08]  /*53b0*/  HMMA.16816.F32.BF16 R44, R4.reuse, R60, RZ ;  /* 0x0000003c042c723c */ /* 0x040ff000000418ff */
[----:B------:R-:W-:Y:S01]  /*53c0*/  HMMA.16816.F32.BF16 R92, R4, R62, RZ ;  /* 0x0000003e045c723c */ /* 0x000fe200000418ff */
[----:B-1----:R-:W-:Y:S01]  /*53d0*/  FFMA.FTZ R8, R117, c[0x0][0x2d0], -R2 ;  /* 0x0000b40075087a23 */ /* 0x002fe20000010802 */
[----:B------:R-:W-:-:S03]  /*53e0*/  MOV R117, R251 ;  /* 0x000000fb00757202 */ /* 0x000fc60000000f00 */
[----:B------:R1:W2:Y:S03]  /*53f0*/  MUFU.EX2 R133, R8 ;  /* 0x0000000800857308 */ /* 0x0002a60000000800 */
[C---:B------:R-:W-:Y:S07]  /*5400*/  HMMA.16816.F32.BF16 R60, R4.reuse, R102, RZ ;  /* 0x00000066043c723c */ /* 0x040fee00000418ff */
[----:B----4-:R-:W-:Y:S01]  /*5410*/  IMAD.MOV.U32 R103, RZ, RZ, R132 ;  /* 0x000000ffff677224 */ /* 0x010fe200078e0084 */
[----:B------:R-:W-:Y:S01]  /*5420*/  HMMA.16816.F32.BF16 R72, R4, R40, RZ ;  /* 0x000000280448723c */ /* 0x000fe200000418ff */
[----:B-1----:R-:W-:Y:S01]  /*5430*/  FFMA.FTZ R8, R119, c[0x0][0x2d0], -R2 ;  /* 0x0000b40077087a23 */ /* 0x002fe20000010802 */
[----:B--2---:R-:W-:-:S06]  /*5440*/  MOV R102, R133 ;  /* 0x0000008500667202 */ /* 0x004fcc0000000f00 */
[C---:B------:R-:W-:Y:S01]  /*5450*/  HMMA.16816.F32.BF16 R96, R4.reuse, R42, RZ ;  /* 0x0000002a0460723c */ /* 0x040fe200000418ff */
[----:B------:R-:W-:Y:S01]  /*5460*/  IMAD.MOV.U32 R119, RZ, RZ, R250 ;  /* 0x000000ffff777224 */ /* 0x000fe200078e00fa */
[----:B------:R1:W-:Y:S06]  /*5470*/  MUFU.EX2 R187, R8 ;  /* 0x0000000800bb7308 */ /* 0x0003ec0000000800 */
[C---:B------:R-:W-:Y:S07]  /*5480*/  HMMA.16816.F32.BF16 R16, R4.reuse, R100, RZ ;  /* 0x000000640410723c */ /* 0x040fee00000418ff */
[----:B------:R-:W-:Y:S01]  /*5490*/  IMAD.MOV.U32 R101, RZ, RZ, R142 ;  /* 0x000000ffff657224 */ /* 0x000fe200078e008e */
[----:B------:R-:W-:Y:S01]  /*54a0*/  HMMA.16816.F32.BF16 R40, R4, R122, RZ ;  /* 0x0000007a0428723c */ /* 0x000fe200000418ff */
[----:B------:R-:W-:Y:S01]  /*54b0*/  MOV R100, R186 ;  /* 0x000000ba00647202 */ /* 0x000fe20000000f00 */
[----:B-1----:R-:W-:-:S02]  /*54c0*/  FFMA.FTZ R8, R137, c[0x0][0x2d0], -R2 ;  /* 0x0000b40089087a23 */ /* 0x002fc40000010802 */
[----:B------:R-:W-:Y:S02]  /*54d0*/  IMAD.MOV.U32 R137, RZ, RZ, R183 ;  /* 0x000000ffff897224 */ /* 0x000fe400078e00b7 */
[----:B------:R1:W2:Y:S02]  /*54e0*/  MUFU.EX2 R164, R8 ;  /* 0x0000000800a47308 */ /* 0x0002a40000000800 */
[----:B-1----:R-:W-:Y:S02]  /*54f0*/  FFMA.FTZ R8, R68, c[0x0][0x2d0], -R2 ;  /* 0x0000b40044087a23 */ /* 0x002fe40000010802 */
[----:B--2---:R-:W-:Y:S01]  /*5500*/  IMAD.MOV.U32 R85, RZ, RZ, R164 ;  /* 0x000000ffff557224 */ /* 0x004fe200078e00a4 */
[----:B------:R-:W-:Y:S03]  /*5510*/  HMMA.16816.F32.BF16 R68, R4, R86, RZ ;  /* 0x000000560444723c */ /* 0x000fe600000418ff */
[----:B------:R1:W2:Y:S04]  /*5520*/  MUFU.EX2 R164, R8 ;  /* 0x0000000800a47308 */ /* 0x0002a80000000800 */
[----:B------:R-:W-:-:S02]  /*5530*/  IMAD.MOV.U32 R87, RZ, RZ, R181 ;  /* 0x000000ffff577224 */ /* 0x000fc400078e00b5 */
[----:B------:R-:W-:Y:S01]  /*5540*/  IMAD.MOV.U32 R86, RZ, RZ, R180 ;  /* 0x000000ffff567224 */ /* 0x000fe200078e00b4 */
[----:B-1----:R-:W-:Y:S07]  /*5550*/  HMMA.16816.F32.BF16 R8, R4, R120, RZ ;  /* 0x000000780408723c */ /* 0x002fee00000418ff */
[----:B------:R-:W-:Y:S02]  /*5560*/  F2FP.BF16.PACK_AB R4, R194, R103 ;  /* 0x00000067c204723e */ /* 0x000fe400000010ff */
[----:B------:R-:W-:-:S02]  /*5570*/  F2FP.BF16.PACK_AB R6, R151, R230 ;  /* 0x000000e69706723e */ /* 0x000fc400000010ff */
[----:B------:R-:W-:Y:S02]  /*5580*/  F2FP.BF16.PACK_AB R5, R187, R102 ;  /* 0x00000066bb05723e */ /* 0x000fe400000010ff */
[----:B--2---:R-:W-:-:S07]  /*5590*/  F2FP.BF16.PACK_AB R7, R164, R85 ;  /* 0x00000055a407723e */ /* 0x004fce00000010ff */
[C---:B------:R-:W-:Y:S01]  /*55a0*/  HMMA.16816.F32.BF16 R180, R4.reuse, R80, R108 ;  /* 0x0000005004b4723c */ /* 0x040fe2000004186c */
[----:B------:R-:W-:Y:S06]  /*55b0*/  LDSM.16.MT88.4 R108, [R228+0x2900] ;  /* 0x00290000e46c783b */ /* 0x000fec0000004200 */
[----:B------:R-:W-:Y:S01]  /*55c0*/  IMAD.MOV.U32 R80, RZ, RZ, R195 ;  /* 0x000000ffff507224 */ /* 0x000fe200078e00c3 */
[----:B------:R-:W-:Y:S01]  /*55d0*/  HMMA.16816.F32.BF16 R88, R4, R64, R88 ;  /* 0x000000400458723c */ /* 0x000fe20000041858 */
[----:B------:R-:W-:-:S06]  /*55e0*/  MOV R81, R248 ;  /* 0x000000f800517202 */ /* 0x000fcc0000000f00 */
[----:B------:R-:W-:Y:S01]  /*55f0*/  IMAD.MOV.U32 R65, RZ, RZ, R194 ;  /* 0x000000ffff417224 */ /* 0x000fe200078e00c2 */
[----:B------:R-:W-:Y:S01]  /*5600*/  MOV R64, R193 ;  /* 0x000000c100407202 */ /* 0x000fe20000000f00 */
[C---:B------:R-:W-:Y:S08]  /*5610*/  HMMA.16816.F32.BF16 R120, R4.reuse, R24, R16 ;  /* 0x000000180478723c */ /* 0x040ff00000041810 */
[C---:B------:R-:W-:Y:S07]  /*5620*/  HMMA.16816.F32.BF16 R192, R4.reuse, R20, R8 ;  /* 0x0000001404c0723c */ /* 0x040fee0000041808 */
[----:B------:R-:W-:Y:S01]  /*5630*/  FFMA.FTZ R8, R171, c[0x0][0x2d0], -R13 ;  /* 0x0000b400ab087a23 */ /* 0x000fe2000001080d */
[C---:B------:R-:W-:Y:S01]  /*5640*/  HMMA.16816.F32.BF16 R16, R4.reuse, R82, R112 ;  /* 0x000000520410723c */ /* 0x040fe20000041870 */
[----:B------:R-:W-:Y:S01]  /*5650*/  MOV R21, R185 ;  /* 0x000000b900157202 */ /* 0x000fe20000000f00 */
[----:B------:R-:W-:Y:S01]  /*5660*/  IMAD.MOV.U32 R20, RZ, RZ, R184 ;  /* 0x000000ffff147224 */ /* 0x000fe200078e00b8 */
[----:B------:R1:W-:Y:S04]  /*5670*/  MUFU.EX2 R248, R8 ;  /* 0x0000000800f87308 */ /* 0x0003e80000000800 */
[----:B------:R-:W-:Y:S01]  /*5680*/  MOV R114, R151 ;  /* 0x0000009700727202 */ /* 0x000fe20000000f00 */
[----:B------:R-:W-:Y:S01]  /*5690*/  IMAD.MOV.U32 R83, RZ, RZ, R150 ;  /* 0x000000ffff537224 */ /* 0x000fe200078e0096 */
[----:B------:R-:W-:Y:S01]  /*56a0*/  HMMA.16816.F32.BF16 R104, R4, R66, R104 ;  /* 0x000000420468723c */ /* 0x000fe20000041868 */
[----:B------:R-:W-:Y:S01]  /*56b0*/  IMAD.MOV.U32 R150, RZ, RZ, R15 ;  /* 0x000000ffff967224 */ /* 0x000fe200078e000f */
[----:B------:R-:W-:Y:S01]  /*56c0*/  MOV R113, R148 ;  /* 0x0000009400717202 */ /* 0x000fe20000000f00 */
[----:B------:R-:W-:-:S02]  /*56d0*/  IMAD.MOV.U32 R151, RZ, RZ, R14 ;  /* 0x000000ffff977224 */ /* 0x000fc400078e000e */
[----:B------:R-:W-:Y:S01]  /*56e0*/  IMAD.MOV.U32 R112, RZ, RZ, R149 ;  /* 0x000000ffff707224 */ /* 0x000fe200078e0095 */
[----:B------:R-:W-:Y:S01]  /*56f0*/  MOV R149, R128 ;  /* 0x0000008000957202 */ /* 0x000fe20000000f00 */
[----:B------:R-:W-:Y:S01]  /*5700*/  IMAD.MOV.U32 R82, RZ, RZ, R143 ;  /* 0x000000ffff527224 */ /* 0x000fe200078e008f */
[----:B------:R-:W-:Y:S01]  /*5710*/  MOV R67, R131 ;  /* 0x0000008300437202 */ /* 0x000fe20000000f00 */
[----:B------:R-:W-:Y:S01]  /*5720*/  IMAD.MOV.U32 R66, RZ, RZ, R140 ;  /* 0x000000ffff427224 */ /* 0x000fe200078e008c */
[C---:B------:R-:W-:Y:S01]  /*5730*/  HMMA.16816.F32.BF16 R72, R4.reuse, R56, R72 ;  /* 0x000000380448723c */ /* 0x040fe20000041848 */
[----:B-1----:R-:W-:Y:S02]  /*5740*/  FFMA.FTZ R8, R170, c[0x0][0x2d0], -R13 ;  /* 0x0000b400aa087a23 */ /* 0x002fe4000001080d */
[----:B------:R-:W-:Y:S02]  /*5750*/  IMAD.MOV.U32 R115, RZ, RZ, R187 ;  /* 0x000000ffff737224 */ /* 0x000fe400078e00bb */
[----:B------:R1:W2:Y:S01]  /*5760*/  MUFU.EX2 R251, R8 ;  /* 0x0000000800fb7308 */ /* 0x0002a20000000800 */
[----:B------:R-:W-:Y:S01]  /*5770*/  IMAD.MOV.U32 R148, RZ, RZ, R129 ;  /* 0x000000ffff947224 */ /* 0x000fe200078e0081 */
[----:B------:R-:W-:Y:S01]  /*5780*/  LDSM.16.MT88.4 R184, [R225+0x1100] ;  /* 0x00110000e1b8783b */ /* 0x000fe20000004200 */
[C---:B------:R-:W-:Y:S08]  /*5790*/  HMMA.16816.F32.BF16 R32, R4.reuse, R48, R32 ;  /* 0x000000300420723c */ /* 0x040ff00000041820 */
[----:B------:R-:W-:Y:S01]  /*57a0*/  HMMA.16816.F32.BF16 R28, R4, R36, R28 ;  /* 0x00000024041c723c */ /* 0x000fe2000004181c */
[----:B-1----:R-:W-:Y:S01]  /*57b0*/  FFMA.FTZ R8, R166, c[0x0][0x2d0], -R13 ;  /* 0x0000b400a6087a23 */ /* 0x002fe2000001080d */
[----:B--2---:R-:W-:-:S06]  /*57c0*/  F2FP.BF16.PACK_AB R128, R251, R248 ;  /* 0x000000f8fb80723e */ /* 0x004fcc00000010ff */
[C---:B------:R-:W-:Y:S01]  /*57d0*/  HMMA.16816.F32.BF16 R56, R4.reuse, R58, R96 ;  /* 0x0000003a0438723c */ /* 0x040fe20000041860 */
[----:B------:R1:W-:Y:S06]  /*57e0*/  MUFU.EX2 R252, R8 ;  /* 0x0000000800fc7308 */ /* 0x0003ec0000000800 */
        /* <DEDUP_REMOVED lines=9> */
[----:B-1----:R-:W-:Y:S01]  /*5880*/  FFMA.FTZ R8, R158, c[0x0][0x2d0], -R13 ;  /* 0x0000b4009e087a23 */ /* 0x002fe2000001080d */
[----:B------:R-:W1:Y:S01]  /*5890*/  LDSM.16.MT88.4 R140, [R226+0x1100] ;  /* 0x00110000e28c783b */ /* 0x000e620000004200 */
[----:B------:R-:W-:Y:S02]  /*58a0*/  IMAD.MOV.U32 R52, RZ, RZ, R130 ;  /* 0x000000ffff347224 */ /* 0x000fe400078e0082 */
[----:B------:R2:W3:Y:S01]  /*58b0*/  MUFU.EX2 R250, R8 ;  /* 0x0000000800fa7308 */ /* 0x0004e20000000800 */
[----:B------:R-:W-:Y:S01]  /*58c0*/  IMAD.MOV.U32 R80, RZ, RZ, R84 ;  /* 0x000000ffff507224 */ /* 0x000fe200078e0054 */
[----:B------:R-:W-:Y:S01]  /*58d0*/  LDSM.16.MT88.4 R76, [R225+0x2900] ;  /* 0x00290000e14c783b */ /* 0x000fe20000004200 */
[----:B------:R-:W-:Y:S01]  /*58e0*/  HMMA.16816.F32.BF16 R36, R4, R38, R68 ;  /* 0x000000260424723c */ /* 0x000fe20000041844 */
[----:B------:R-:W-:Y:S01]  /*58f0*/  IMAD.MOV.U32 R81, RZ, RZ, R85 ;  /* 0x000000ffff517224 */ /* 0x000fe200078e0055 */
[----:B------:R-:W-:Y:S01]  /*5900*/  MOV R85, R139 ;  /* 0x0000008b00557202 */ /* 0x000fe20000000f00 */
[----:B------:R-:W-:-:S05]  /*5910*/  IMAD.MOV.U32 R84, RZ, RZ, R117 ;  /* 0x000000ffff547224 */ /* 0x000fca00078e0075 */
[----:B------:R-:W-:Y:S01]  /*5920*/  HMMA.16816.F32.BF16 R24, R4, R26, R60 ;  /* 0x0000001a0418723c */ /* 0x000fe2000004183c */
[----:B--2---:R-:W-:-:S07]  /*5930*/  FFMA.FTZ R8, R156, c[0x0][0x2d0], -R12 ;  /* 0x0000b4009c087a23 */ /* 0x004fce000001080c */
[----:B------:R-:W-:Y:S01]  /*5940*/  HMMA.16816.F32.BF16 R40, R4, R22, R40 ;  /* 0x000000160428723c */ /* 0x000fe20000041828 */
[----:B------:R2:W-:Y:S01]  /*5950*/  MUFU.EX2 R171, R8 ;  /* 0x0000000800ab7308 */ /* 0x0005e20000000800 */
[----:B------:R-:W-:Y:S01]  /*5960*/  MOV R69, R99 ;  /* 0x0000006300457202 */ /* 0x000fe20000000f00 */
[----:B------:R-:W-:Y:S01]  /*5970*/  LDSM.16.MT88.4 R60, [R227+0x1100] ;  /* 0x00110000e33c783b */ /* 0x000fe20000004200 */
[----:B---3--:R-:W-:Y:S01]  /*5980*/  F2FP.BF16.PACK_AB R130, R250, R252 ;  /* 0x000000fcfa82723e */ /* 0x008fe200000010ff */
[----:B------:R-:W-:Y:S01]  /*5990*/  IMAD.MOV.U32 R68, RZ, RZ, R98 ;  /* 0x000000ffff447224 */ /* 0x000fe200078e0062 */
[----:B------:R-:W-:Y:S01]  /*59a0*/  MOV R96, R100 ;  /* 0x0000006400607202 */ /* 0x000fe20000000f00 */
[----:B------:R-:W-:Y:S01]  /*59b0*/  IMAD.MOV.U32 R139, RZ, RZ, R233 ;  /* 0x000000ffff8b7224 */ /* 0x000fe200078e00e9 */
[----:B------:R-:W-:Y:S01]  /*59c0*/  MOV R117, R118 ;  /* 0x0000007600757202 */ /* 0x000fe20000000f00 */
[----:B--2---:R-:W-:-:S04]  /*59d0*/  FFMA.FTZ R8, R157, c[0x0][0x2d0], -R12 ;  /* 0x0000b4009d087a23 */ /* 0x004fc8000001080c */
[----:B------:R2:W3:Y:S02]  /*59e0*/  MUFU.EX2 R166, R8 ;  /* 0x0000000800a67308 */ /* 0x0004e40000000800 */
[----:B--2---:R-:W-:Y:S01]  /*59f0*/  FFMA.FTZ R8, R165, c[0x0][0x2d0], -R12 ;  /* 0x0000b400a5087a23 */ /* 0x004fe2000001080c */
[----:B------:R-:W-:Y:S02]  /*5a00*/  MOV R99, R82 ;  /* 0x0000005200637202 */ /* 0x000fe40000000f00 */
[----:B---3--:R-:W-:-:S03]  /*5a10*/  F2FP.BF16.PACK_AB R129, R166, R171 ;  /* 0x000000aba681723e */ /* 0x008fc600000010ff */
[----:B------:R2:W-:Y:S02]  /*5a20*/  MUFU.EX2 R170, R8 ;  /* 0x0000000800aa7308 */ /* 0x0005e40000000800 */
[----:B--2---:R-:W-:Y:S02]  /*5a30*/  FFMA.FTZ R8, R159, c[0x0][0x2d0], -R12 ;  /* 0x0000b4009f087a23 */ /* 0x004fe4000001080c */
[----:B------:R-:W-:Y:S01]  /*5a40*/  HMMA.16816.F32.BF16 R12, R4, R54, R92 ;  /* 0x00000036040c723c */ /* 0x000fe2000004185c */
[----:B------:R-:W-:Y:S03]  /*5a50*/  LDSM.16.MT88.4 R92, [R226+0x2900] ;  /* 0x00290000e25c783b */ /* 0x000fe60000004200 */
[----:B------:R2:W3:Y:S01]  /*5a60*/  MUFU.EX2 R165, R8 ;  /* 0x0000000800a57308 */ /* 0x0004e20000000800 */
[----:B------:R-:W-:Y:S01]  /*5a70*/  MOV R82, R230 ;  /* 0x000000e600527202 */ /* 0x000fe20000000f00 */
[----:B------:R-:W4:Y:S01]  /*5a80*/  LDSM.16.MT88.4 R156, [R228+0x1100] ;  /* 0x00110000e49c783b */ /* 0x000f220000004200 */
[----:B------:R-:W-:Y:S01]  /*5a90*/  IMAD.MOV.U32 R54, RZ, RZ, R66 ;  /* 0x000000ffff367224 */ /* 0x000fe200078e0042 */
[----:B------:R-:W-:Y:S01]  /*5aa0*/  MOV R55, R67 ;  /* 0x0000004300377202 */ /* 0x000fe20000000f00 */
[----:B------:R-:W-:Y:S01]  /*5ab0*/  FFMA.FTZ R4, R172, c[0x0][0x2d0], -R0 ;  /* 0x0000b400ac047a23 */ /* 0x000fe20000010800 */
[----:B------:R-:W-:Y:S01]  /*5ac0*/  MOV R66, R112 ;  /* 0x0000007000427202 */ /* 0x000fe20000000f00 */
[----:B------:R-:W-:-:S02]  /*5ad0*/  IMAD.MOV.U32 R67, RZ, RZ, R113 ;  /* 0x000000ffff437224 */ /* 0x000fc400078e0071 */
[----:B------:R1:W-:Y:S01]  /*5ae0*/  MUFU.EX2 R23, R4 ;  /* 0x0000000400177308 */ /* 0x0003e20000000800 */
[----:B------:R-:W-:Y:S02]  /*5af0*/  IMAD.MOV.U32 R112, RZ, RZ, R64 ;  /* 0x000000ffff707224 */ /* 0x000fe400078e0040 */
[----:B------:R-:W-:Y:S01]  /*5b00*/  IMAD.MOV.U32 R70, RZ, RZ, R66 ;  /* 0x000000ffff467224 */ /* 0x000fe200078e0042 */
[----:B--2---:R-:W2:Y:S01]  /*5b10*/  LDSM.16.MT88.4 R8, [R227+0x2900] ;  /* 0x00290000e308783b */ /* 0x004ea20000004200 */
[----:B------:R-:W-:Y:S01]  /*5b20*/  IMAD.MOV.U32 R71, RZ, RZ, R67 ;  /* 0x000000ffff477224 */ /* 0x000fe200078e0043 */
[----:B---3--:R-:W-:Y:S01]  /*5b30*/  F2FP.BF16.PACK_AB R131, R165, R170 ;  /* 0x000000aaa583723e */ /* 0x008fe200000010ff */
[----:B------:R-:W-:Y:S02]  /*5b40*/  IMAD.MOV.U32 R66, RZ, RZ, R20 ;  /* 0x000000ffff427224 */ /* 0x000fe400078e0014 */
[----:B------:R-:W-:Y:S02]  /*5b50*/  IMAD.MOV.U32 R67, RZ, RZ, R21 ;  /* 0x000000ffff437224 */ /* 0x000fe400078e0015 */
[----:B------:R-:W-:-:S02]  /*5b60*/  IMAD.MOV.U32 R20, RZ, RZ, R102 ;  /* 0x000000ffff147224 */ /* 0x000fc400078e0066 */
[----:B------:R-:W-:Y:S01]  /*5b70*/  IMAD.MOV.U32 R21, RZ, RZ, R229 ;  /* 0x000000ffff157224 */ /* 0x000fe200078e00e5 */
[----:B------:R-:W-:Y:S01]  /*5b80*/  MOV R98, R82 ;  /* 0x0000005200627202 */ /* 0x000fe20000000f00 */
[----:B-1----:R-:W-:Y:S01]  /*5b90*/  FFMA.FTZ R4, R173, c[0x0][0x2d0], -R0 ;  /* 0x0000b400ad047a23 */ /* 0x002fe20000010800 */
[C---:B------:R-:W-:Y:S01]  /*5ba0*/  HMMA.16816.F32.BF16 R132, R128.reuse, R140, R188 ;  /* 0x0000008c8084723c */ /* 0x040fe200000418bc */
[----:B------:R-:W-:Y:S01]  /*5bb0*/  IMAD.MOV.U32 R113, RZ, RZ, R65 ;  /* 0x000000ffff717224 */ /* 0x000fe200078e0041 */
[----:B------:R-:W-:Y:S01]  /*5bc0*/  MOV R65, R87 ;  /* 0x0000005700417202 */ /* 0x000fe20000000f00 */
[----:B------:R-:W-:Y:S01]  /*5bd0*/  IMAD.MOV.U32 R64, RZ, RZ, R86 ;  /* 0x000000ffff407224 */ /* 0x000fe200078e0056 */
[----:B------:R1:W3:Y:S01]  /*5be0*/  MUFU.EX2 R22, R4 ;  /* 0x0000000400167308 */ /* 0x0002e20000000800 */
[----:B------:R-:W-:Y:S01]  /*5bf0*/  IMAD.MOV.U32 R173, RZ, RZ, R99 ;  /* 0x000000ffffad7224 */ /* 0x000fe200078e0063 */
[----:B------:R-:W-:Y:S01]  /*5c00*/  MOV R86, R137 ;  /* 0x0000008900567202 */ /* 0x000fe20000000f00 */
[----:B------:R-:W-:Y:S01]  /*5c10*/  IMAD.MOV.U32 R87, RZ, RZ, R119 ;  /* 0x000000ffff577224 */ /* 0x000fe200078e0077 */
[C---:B------:R-:W-:Y:S01]  /*5c20*/  HMMA.16816.F32.BF16 R176, R128.reuse, R184, R176 ;  /* 0x000000b880b0723c */ /* 0x040fe200000418b0 */
[----:B------:R-:W-:Y:S01]  /*5c30*/  IMAD.MOV.U32 R99, RZ, RZ, R20 ;  /* 0x000000ffff637224 */ /* 0x000fe200078e0014 */
[----:B------:R-:W-:Y:S01]  /*5c40*/  MOV R20, R21 ;  /* 0x0000001500147202 */ /* 0x000fe20000000f00 */
[----:B------:R-:W-:Y:S01]  /*5c50*/  IMAD.MOV.U32 R97, RZ, RZ, R67 ;  /* 0x000000ffff617224 */ /* 0x000fe200078e0043 */
[----:B------:R-:W-:Y:S01]  /*5c60*/  MOV R82, R114 ;  /* 0x0000007200527202 */ /* 0x000fe20000000f00 */
[----:B------:R-:W-:Y:S01]  /*5c70*/  IMAD.MOV.U32 R67, RZ, RZ, R113 ;  /* 0x000000ffff437224 */ /* 0x000fe200078e0071 */
[----:B------:R-:W-:Y:S01]  /*5c80*/  MOV R114, R80 ;  /* 0x0000005000727202 */ /* 0x000fe20000000f00 */
[----:B------:R-:W-:Y:S01]  /*5c90*/  IMAD.MOV.U32 R113, RZ, RZ, R65 ;  /* 0x000000ffff717224 */ /* 0x000fe200078e0041 */
[----:B----4-:R-:W-:Y:S01]  /*5ca0*/  HMMA.16816.F32.BF16 R148, R128, R156, R148 ;  /* 0x0000009c8094723c */ /* 0x010fe20000041894 */
[--C-:B-1----:R-:W-:Y:S01]  /*5cb0*/  FFMA.FTZ R4, R174, c[0x0][0x2d0], -R0.reuse ;  /* 0x0000b400ae047a23 */ /* 0x102fe20000010800 */
[----:B------:R-:W-:Y:S01]  /*5cc0*/  MOV R174, R66 ;  /* 0x0000004200ae7202 */ /* 0x000fe20000000f00 */
[----:B------:R-:W-:Y:S01]  /*5cd0*/  FFMA.FTZ R0, R175, c[0x0][0x2d0], -R0 ;  /* 0x0000b400af007a23 */ /* 0x000fe20000010800 */
        /* <DEDUP_REMOVED lines=9> */
[----:B------:R-:W-:Y:S01]  /*5d70*/  HMMA.16816.F32.BF16 R84, R128, R92, R244 ;  /* 0x0000005c8054723c */ /* 0x000fe200000418f4 */
[----:B------:R-:W-:Y:S01]  /*5d80*/  MOV R102, R224 ;  /* 0x000000e000667202 */ /* 0x000fe20000000f00 */
[----:B------:R-:W-:Y:S02]  /*5d90*/  IMAD.MOV.U32 R137, RZ, RZ, R138 ;  /* 0x000000ffff897224 */ /* 0x000fe400078e008a */
[----:B------:R-:W-:-:S03]  /*5da0*/  IMAD.MOV.U32 R119, RZ, RZ, R136 ;  /* 0x000000ffff777224 */ /* 0x000fc600078e0088 */
[----:B------:R-:W-:Y:S02]  /*5db0*/  IMAD.MOV.U32 R244, RZ, RZ, R20 ;  /* 0x000000fffff47224 */ /* 0x000fe400078e0014 */
[----:B------:R1:W-:Y:S01]  /*5dc0*/  MUFU.EX2 R20, R0 ;  /* 0x0000000000147308 */ /* 0x0003e20000000800 */
[----:B------:R-:W-:-:S07]  /*5dd0*/  MOV R247, R97 ;  /* 0x0000006100f77202 */ /* 0x000fce0000000f00 */
[----:B------:R-:W4:Y:S01]  /*5de0*/  MUFU.EX2 R21, R4 ;  /* 0x0000000400157308 */ /* 0x000f220000000800 */
[----:B------:R-:W-:Y:S01]  /*5df0*/  IMAD.MOV.U32 R246, RZ, RZ, R98 ;  /* 0x000000fffff67224 */ /* 0x000fe200078e0062 */
[----:B------:R-:W-:Y:S01]  /*5e00*/  MOV R245, R99 ;  /* 0x0000006300f57202 */ /* 0x000fe20000000f00 */
[----:B------:R-:W-:Y:S01]  /*5e10*/  IMAD.MOV.U32 R118, RZ, RZ, R231 ;  /* 0x000000ffff767224 */ /* 0x000fe200078e00e7 */
[----:B------:R-:W-:Y:S01]  /*5e20*/  MOV R138, R232 ;  /* 0x000000e8008a7202 */ /* 0x000fe20000000f00 */
[----:B------:R-:W-:Y:S01]  /*5e30*/  HMMA.16816.F32.BF16 R188, R128, R186, R220 ;  /* 0x000000ba80bc723c */ /* 0x000fe200000418dc */
[----:B------:R-:W-:Y:S02]  /*5e40*/  IMAD.MOV.U32 R136, RZ, RZ, R234 ;  /* 0x000000ffff887224 */ /* 0x000fe400078e00ea */
[----:B-1----:R-:W-:Y:S01]  /*5e50*/  FFMA.FTZ R0, R160, c[0x0][0x2d0], -R2 ;  /* 0x0000b400a0007a23 */ /* 0x002fe20000010802 */
[----:B------:R-:W-:Y:S01]  /*5e60*/  MOV R99, R102 ;  /* 0x0000006600637202 */ /* 0x000fe20000000f00 */
[----:B------:R-:W-:Y:S01]  /*5e70*/  IMAD.MOV.U32 R98, RZ, RZ, R103 ;  /* 0x000000ffff627224 */ /* 0x000fe200078e0067 */
[----:B------:R1:W5:Y:S01]  /*5e80*/  LDL.LU R234, [R1+0x68] ;  /* 0x0000680001ea7983 */ /* 0x0003620000300800 */
[----:B------:R2:W-:Y:S01]  /*5e90*/  MUFU.EX2 R5, R0 ;  /* 0x0000000000057308 */ /* 0x0005e20000000800 */
[----:B------:R-:W-:-:S02]  /*5ea0*/  IMAD.MOV.U32 R97, RZ, RZ, R101 ;  /* 0x000000ffff617224 */ /* 0x000fc400078e0065 */
[C---:B------:R-:W-:Y:S01]  /*5eb0*/  HMMA.16816.F32.BF16 R100, R128.reuse, R108, R212 ;  /* 0x0000006c8064723c */ /* 0x040fe200000418d4 */
[----:B------:R-:W-:Y:S01]  /*5ec0*/  IMAD.MOV.U32 R223, RZ, RZ, R96 ;  /* 0x000000ffffdf7224 */ /* 0x000fe200078e0060 */
[----:B------:R-:W-:Y:S01]  /*5ed0*/  MOV R220, R99 ;  /* 0x0000006300dc7202 */ /* 0x000fe20000000f00 */
[----:B------:R-:W-:Y:S01]  /*5ee0*/  IMAD.MOV.U32 R221, RZ, RZ, R98 ;  /* 0x000000ffffdd7224 */ /* 0x000fe200078e0062 */
[----:B------:R1:W5:Y:S01]  /*5ef0*/  LDL.LU R233, [R1+0x64] ;  /* 0x0000640001e97983 */ /* 0x0003620000300800 */
[--C-:B--2---:R-:W-:Y:S02]  /*5f00*/  FFMA.FTZ R0, R161, c[0x0][0x2d0], -R2.reuse ;  /* 0x0000b400a1007a23 */ /* 0x104fe40000010802 */
[----:B------:R-:W-:Y:S01]  /*5f10*/  MOV R215, R66 ;  /* 0x0000004200d77202 */ /* 0x000fe20000000f00 */
        /* <DEDUP_REMOVED lines=10> */
[----:B------:R-:W-:Y:S01]  /*5fc0*/  HMMA.16816.F32.BF16 R52, R128, R60, R52 ;  /* 0x0000003c8034723c */ /* 0x000fe20000041834 */
[----:B------:R1:W5:Y:S01]  /*5fd0*/  LDL.LU R232, [R1+0x60] ;  /* 0x0000600001e87983 */ /* 0x0003620000300800 */
[--C-:B--2---:R-:W-:Y:S01]  /*5fe0*/  FFMA.FTZ R0, R162, c[0x0][0x2d0], -R2.reuse ;  /* 0x0000b400a2007a23 */ /* 0x104fe20000010802 */
[----:B------:R-:W-:Y:S01]  /*5ff0*/  MOV R114, R64 ;  /* 0x0000004000727202 */ /* 0x000fe20000000f00 */
[----:B------:R-:W-:-:S02]  /*6000*/  FFMA.FTZ R2, R163, c[0x0][0x2d0], -R2 ;  /* 0x0000b400a3027a23 */ /* 0x000fc40000010802 */
[----:B------:R-:W-:Y:S02]  /*6010*/  IMAD.MOV.U32 R113, RZ, RZ, R115 ;  /* 0x000000ffff717224 */ /* 0x000fe400078e0073 */
[----:B------:R-:W-:Y:S01]  /*6020*/  IMAD.MOV.U32 R65, RZ, RZ, R119 ;  /* 0x000000ffff417224 */ /* 0x000fe200078e0077 */
[----:B------:R-:W-:Y:S01]  /*6030*/  MUFU.EX2 R0, R0 ;  /* 0x0000000000007308 */ /* 0x000fe20000000800 */
[----:B------:R-:W-:Y:S01]  /*6040*/  IMAD.MOV.U32 R115, RZ, RZ, R81 ;  /* 0x000000ffff737224 */ /* 0x000fe200078e0051 */
[----:B------:R-:W-:Y:S02]  /*6050*/  MOV R64, R137 ;  /* 0x0000008900407202 */ /* 0x000fe40000000f00 */
[----:B------:R-:W-:Y:S01]  /*6060*/  MOV R80, R117 ;  /* 0x0000007500507202 */ /* 0x000fe20000000f00 */
[----:B------:R-:W-:Y:S01]  /*6070*/  IMAD.MOV.U32 R7, RZ, RZ, R112 ;  /* 0x000000ffff077224 */ /* 0x000fe200078e0070 */
[C---:B------:R-:W-:Y:S01]  /*6080*/  HMMA.16816.F32.BF16 R68, R128.reuse, R76, R68 ;  /* 0x0000004c8044723c */ /* 0x040fe20000041844 */
[----:B------:R2:W5:Y:S01]  /*6090*/  LDL.LU R231, [R1+0x5c] ;  /* 0x00005c0001e77983 */ /* 0x0005620000300800 */
[----:B------:R-:W1:Y:S01]  /*60a0*/  MUFU.EX2 R2, R2 ;  /* 0x0000000200027308 */ /* 0x000e620000000800 */
[----:B------:R-:W-:Y:S01]  /*60b0*/  IMAD.MOV.U32 R81, RZ, RZ, R139 ;  /* 0x000000ffff517224 */ /* 0x000fe200078e008b */
[----:B------:R-:W-:Y:S01]  /*60c0*/  MOV R137, R138 ;  /* 0x0000008a00897202 */ /* 0x000fe20000000f00 */
[----:B------:R-:W-:Y:S01]  /*60d0*/  IMAD.MOV.U32 R139, RZ, RZ, R118 ;  /* 0x000000ffff8b7224 */ /* 0x000fe200078e0076 */
[----:B------:R-:W-:Y:S01]  /*60e0*/  MOV R138, R116 ;  /* 0x00000074008a7202 */ /* 0x000fe20000000f00 */
[----:B------:R-:W-:Y:S01]  /*60f0*/  IMAD.MOV.U32 R6, RZ, RZ, R114 ;  /* 0x000000ffff067224 */ /* 0x000fe200078e0072 */
[C---:B------:R-:W-:Y:S01]  /*6100*/  HMMA.16816.F32.BF16 R116, R128.reuse, R8, R144 ;  /* 0x000000088074723c */ /* 0x040fe20000041890 */
[----:B------:R-:W-:Y:S01]  /*6110*/  MOV R172, R113 ;  /* 0x0000007100ac7202 */ /* 0x000fe20000000f00 */
[----:B------:R2:W5:Y:S04]  /*6120*/  LDL.LU R230, [R1+0x58] ;  /* 0x0000580001e67983 */ /* 0x0005680000300800 */
[----:B------:R2:W5:Y:S02]  /*6130*/  LDL.LU R229, [R1+0x54] ;  /* 0x0000540001e57983 */ /* 0x0005640000300800 */
[----:B------:R-:W-:Y:S02]  /*6140*/  HMMA.16816.F32.BF16 R144, R128, R142, R216 ;  /* 0x0000008e8090723c */ /* 0x000fe400000418d8 */
[----:B------:R2:W5:Y:S01]  /*6150*/  LDL.LU R224, [R1+0x50] ;  /* 0x0000500001e07983 */ /* 0x0005620000300800 */
[----:B------:R-:W-:Y:S01]  /*6160*/  UIMAD.WIDE.U32 UR18, UR17, UR4, URZ ;  /* 0x00000004111272a5 */ /* 0x000fe2000f8e003f */
[----:B------:R-:W-:-:S02]  /*6170*/  PLOP3.LUT P0, PT, PT, PT, UP2, 0x40, 0x0 ;  /* 0x000000000000781c */ /* 0x000fc40003f0e828 */
[----:B------:R-:W-:Y:S01]  /*6180*/  IADD3 R242, R242, -0x2, RZ ;  /* 0xfffffffef2f27810 */ /* 0x000fe20007ffe0ff */
[----:B------:R-:W-:Y:S01]  /*6190*/  IMAD.MOV.U32 R219, RZ, RZ, R66 ;  /* 0x000000ffffdb7224 */ /* 0x000fe200078e0042 */
[C---:B------:R-:W-:Y:S01]  /*61a0*/  HMMA.16816.F32.BF16 R160, R128.reuse, R158, R208 ;  /* 0x0000009e80a0723c */ /* 0x040fe200000418d0 */
[----:B------:R-:W-:Y:S01]  /*61b0*/  MOV R218, R67 ;  /* 0x0000004300da7202 */ /* 0x000fe20000000f00 */
[----:B------:R-:W-:Y:S01]  /*61c0*/  IMAD.MOV.U32 R217, RZ, RZ, R82 ;  /* 0x000000ffffd97224 */ /* 0x000fe200078e0052 */
[----:B------:R-:W-:Y:S01]  /*61d0*/  MOV R216, R83 ;  /* 0x0000005300d87202 */ /* 0x000fe20000000f00 */
[----:B------:R-:W-:Y:S02]  /*61e0*/  @UP3 UMOV UR7, UR19 ;  /* 0x0000001300073c82 */ /* 0x000fe40008000000 */
[----:B------:R-:W-:Y:S01]  /*61f0*/  @UP3 USHF.R.U32.HI UR17, URZ, UR5, UR7 ;  /* 0x000000053f113299 */ /* 0x000fe20008011607 */
[----:B------:R-:W-:Y:S01]  /*6200*/  IMAD.MOV.U32 R209, RZ, RZ, R64 ;  /* 0x000000ffffd17224 */ /* 0x000fe200078e0040 */
[----:B------:R-:W-:Y:S01]  /*6210*/  MOV R210, R65 ;  /* 0x0000004100d27202 */ /* 0x000fe20000000f00 */
[----:B------:R-:W-:Y:S01]  /*6220*/  IMAD.MOV.U32 R211, RZ, RZ, R80 ;  /* 0x000000ffffd37224 */ /* 0x000fe200078e0050 */
[----:B------:R-:W-:Y:S01]  /*6230*/  HMMA.16816.F32.BF16 R64, R128, R62, R204 ;  /* 0x0000003e8040723c */ /* 0x000fe200000418cc */
[----:B------:R-:W-:Y:S01]  /*6240*/  MOV R208, R115 ;  /* 0x0000007300d07202 */ /* 0x000fe20000000f00 */
[----:B------:R-:W-:-:S03]  /*6250*/  UIADD3 UR4, UR16, UR17, URZ ;  /* 0x0000001110047290 */ /* 0x000fc6000fffe03f */
[----:B------:R-:W-:Y:S02]  /*6260*/  ULDC UR16, c[0x0][0x328] ;  /* 0x0000ca0000107ab9 */ /* 0x000fe40000000800 */
[----:B------:R-:W-:Y:S01]  /*6270*/  MOV R204, R81 ;  /* 0x0000005100cc7202 */ /* 0x000fe20000000f00 */
[C---:B------:R-:W-:Y:S01]  /*6280*/  HMMA.16816.F32.BF16 R96, R128.reuse, R94, R196 ;  /* 0x0000005e8060723c */ /* 0x040fe200000418c4 */
[----:B------:R-:W-:Y:S01]  /*6290*/  MOV R206, R139 ;  /* 0x0000008b00ce7202 */ /* 0x000fe20000000f00 */
[----:B------:R-:W-:Y:S01]  /*62a0*/  IMAD.MOV.U32 R205, RZ, RZ, R137 ;  /* 0x000000ffffcd7224 */ /* 0x000fe200078e0089 */
[----:B------:R-:W-:Y:S01]  /*62b0*/  UIADD3 UR16, UR4, UR16, URZ ;  /* 0x0000001004107290 */ /* 0x000fe2000fffe03f */
[----:B------:R-:W-:Y:S02]  /*62c0*/  IMAD.MOV.U32 R207, RZ, RZ, R138 ;  /* 0x000000ffffcf7224 */ /* 0x000fe400078e008a */
[----:B------:R-:W-:Y:S02]  /*62d0*/  FADD.FTZ R7, R7, R204 ;  /* 0x000000cc07077221 */ /* 0x000fe40000010000 */
[----:B------:R-:W-:Y:S02]  /*62e0*/  HMMA.16816.F32.BF16 R80, R128, R78, R200 ;  /* 0x0000004e8050723c */ /* 0x000fe400000418c8 */
[----:B------:R-:W-:-:S04]  /*62f0*/  FADD.FTZ R7, R208, R7 ;  /* 0x00000007d0077221 */ /* 0x000fc80000010000 */
[----:B------:R-:W-:Y:S01]  /*6300*/  FADD.FTZ R7, R211, R7 ;  /* 0x00000007d3077221 */ /* 0x000fe20000010000 */
[----:B------:R-:W-:Y:S01]  /*6310*/  MOV R203, R136 ;  /* 0x0000008800cb7202 */ /* 0x000fe20000000f00 */
[C---:B------:R-:W-:Y:S02]  /*6320*/  HMMA.16816.F32.BF16 R112, R128.reuse, R110, R152 ;  /* 0x0000006e8070723c */ /* 0x040fe40000041898 */
[----:B------:R-:W-:Y:S02]  /*6330*/  FADD.FTZ R7, R220, R7 ;  /* 0x00000007dc077221 */ /* 0x000fe40000010000 */
[----:B------:R-:W-:Y:S02]  /*6340*/  FADD.FTZ R6, R6, R203 ;  /* 0x000000cb06067221 */ /* 0x000fe40000010000 */
[----:B------:R-:W-:Y:S02]  /*6350*/  FADD.FTZ R7, R212, R7 ;  /* 0x00000007d4077221 */ /* 0x000fe40000010000 */
[----:B------:R-:W-:Y:S01]  /*6360*/  HMMA.16816.F32.BF16 R128, R128, R10, R124 ;  /* 0x0000000a8080723c */ /* 0x000fe2000004187c */
[----:B------:R-:W-:-:S04]  /*6370*/  FADD.FTZ R6, R207, R6 ;  /* 0x00000006cf067221 */ /* 0x000fc80000010000 */
[----:B------:R-:W-:Y:S02]  /*6380*/  FADD.FTZ R6, R210, R6 ;  /* 0x00000006d2067221 */ /* 0x000fe40000010000 */
[----:B---3--:R-:W-:Y:S02]  /*6390*/  F2FP.BF16.PACK_AB R124, R22, R23 ;  /* 0x00000017167c723e */ /* 0x008fe400000010ff */
[----:B----4-:R-:W-:Y:S01]  /*63a0*/  F2FP.BF16.PACK_AB R126, R20, R21 ;  /* 0x00000015147e723e */ /* 0x010fe200000010ff */
[----:B------:R-:W-:Y:S01]  /*63b0*/  FADD.FTZ R6, R219, R6 ;  /* 0x00000006db067221 */ /* 0x000fe20000010000 */
[----:B-1----:R-:W-:Y:S02]  /*63c0*/  F2FP.BF16.PACK_AB R125, R4, R5 ;  /* 0x00000005047d723e */ /* 0x002fe400000010ff */
[----:B------:R-:W-:-:S07]  /*63d0*/  F2FP.BF16.PACK_AB R127, R2, R0 ;  /* 0x00000000027f723e */ /* 0x000fce00000010ff */
[C---:B------:R-:W-:Y:S08]  /*63e0*/  HMMA.16816.F32.BF16 R152, R124.reuse, R156, R72 ;  /* 0x0000009c7c98723c */ /* 0x040ff00000041848 */
[C---:B------:R-:W-:Y:S08]  /*63f0*/  HMMA.16816.F32.BF16 R156, R124.reuse, R158, R56 ;  /* 0x0000009e7c9c723c */ /* 0x040ff00000041838 */
        /* <DEDUP_REMOVED lines=65> */
.L_x_1803:
[----:B------:R-:W-:Y:S02]  /*6810*/  UISETP.NE.AND UP0, UPT, UR7, 0x1, UPT ;  /* 0x000000010700788c */ /* 0x000fe4000bf05270 */
[----:B------:R-:W-:Y:S02]  /*6820*/  ULDC.64 UR4, c[0x0][0x330] ;  /* 0x0000cc0000047ab9 */ /* 0x000fe40000000a00 */
[----:B------:R-:W-:-:S07]  /*6830*/  UIMAD.WIDE.U32 UR18, UR17, UR4, URZ ;  /* 0x00000004111272a5 */ /* 0x000fce000f8e003f */
[----:B------:R-:W-:Y:S02]  /*6840*/  @UP0 USHF.R.U32.HI UR17, URZ, UR5, UR19 ;  /* 0x000000053f110299 */ /* 0x000fe40008011613 */
.L_x_1804:
[----:B------:R-:W-:Y:S02]  /*6850*/  ULDC UR4, c[0x0][0x32c] ;  /* 0x0000cb0000047ab9 */ /* 0x000fe40000000800 */
[----:B------:R-:W-:-:S04]  /*6860*/  UIMAD UR4, UR17, UR7, UR4 ;  /* 0x00000007110472a4 */ /* 0x000fc8000f8e0204 */
[----:B------:R-:W-:-:S04]  /*6870*/  UISETP.LT.AND UP0, UPT, UR16, UR4, UPT ;  /* 0x000000041000728c */ /* 0x000fc8000bf01270 */
[----:B------:R-:W-:-:S03]  /*6880*/  USEL UR16, UR16, UR4, UP0 ;  /* 0x0000000410107287 */ /* 0x000fc60008000000 */
.L_x_1802:
[----:B------:R-:W1:Y:S01]  /*6890*/  R2UR UR4, R249 ;  /* 0x00000000f90473c2 */ /* 0x000e6200000e0000 */
[----:B------:R-:W-:-:S07]  /*68a0*/  UIMAD.WIDE UR16, UR16, 0x2aaaaaab, URZ ;  /* 0x2aaaaaab101078a5 */ /* 0x000fce000f8e023f */
[----:B------:R-:W-:Y:S02]  /*68b0*/  UMOV UR7, UR17 ;  /* 0x0000001100077c82 */ /* 0x000fe40008000000 */
[----:B------:R-:W-:-:S04]  /*68c0*/  USHF.R.U32.HI UR5, URZ, 0x1f, UR7 ;  /* 0x0000001f3f057899 */ /* 0x000fc80008011607 */
[----:B------:R-:W-:-:S04]  /*68d0*/  ULEA.HI.SX32 UR5, UR7, UR5, 0x1d ;  /* 0x0000000507057291 */ /* 0x000fc8000f8fea3f */
[----:B-1----:R-:W-:-:S04]  /*68e0*/  UISETP.LT.AND UP0, UPT, UR4, UR5, UPT ;  /* 0x000000050400728c */ /* 0x002fc8000bf01270 */
[----:B------:R-:W-:-:S06]  /*68f0*/  USEL UR4, UR4, UR5, !UP0 ;  /* 0x0000000504047287 */ /* 0x000fcc000c000000 */
[----:B------:R-:W-:-:S13]  /*6900*/  ISETP.GE.AND P0, PT, R242, UR4, PT ;  /* 0x00000004f2007c0c */ /* 0x000fda000bf06270 */
[----:B------:R-:W-:Y:S05]  /*6910*/  @!P0 BRA `(.L_x_1805) ;  /* 0x000045b000008947 */ /* 0x000fea0003800000 */
[----:B--2---:R-:W2:Y:S01]  /*6920*/  LDL R0, [R1+0x28] ;  /* 0x0000280001007983 */ /* 0x004ea20000100800 */
        /* <DEDUP_REMOVED lines=9> */
.L_x_1822:
[----:B------:R-:W2:Y:S01]  /*69c0*/  LDL.64 R42, [R1+0x38] ;  /* 0x00003800012a7983 */ /* 0x000ea20000100a00 */
[----:B------:R-:W-:Y:S04]  /*69d0*/  DEPBAR.LE SB0, 0x0 ;  /* 0x000080000000791a */ /* 0x000fe80000000000 */
[----:B-1----:R-:W2:Y:S05]  /*69e0*/  LDL.64 R2, [R1+0x48] ;  /* 0x0000480001027983 */ /* 0x002eaa0000100a00 */
[----:B------:R-:W-:Y:S01]  /*69f0*/  BAR.SYNC.DEFER_BLOCKING 0x0 ;  /* 0x0000000000007b1d */ /* 0x000fe20000010000 */
[----:B------:R-:W-:Y:S11]  /*6a00*/  ISETP.GT.AND P6, PT, R249, R242, PT ;  /* 0x000000f2f900720c */ /* 0x000ff60003fc4270 */
[----:B------:R-:W-:Y:S02]  /*6a10*/  @!UPT UIADD3 URZ, URZ, URZ, URZ ;  /* 0x0000003f3f3ff290 */ /* 0x000fe4000fffe03f */
[----:B-1----:R-:W-:Y:S01]  /*6a20*/  @!P6 SHF.R.S32.HI R0, RZ, 0x1f, R242 ;  /* 0x0000001fff00e819 */ /* 0x002fe200000114f2 */
[----:B------:R-:W-:Y:S04]  /*6a30*/  @!P6 IMAD.WIDE.U32 R40, R242, c[0x0][0x208], RZ ;  /* 0x00008200f228ea25 */ /* 0x000fe800078e00ff */
[----:B------:R-:W-:Y:S04]  /*6a40*/  @!P6 IMAD R0, R0, c[0x0][0x208], RZ ;  /* 0x000082000000ea24 */ /* 0x000fe800078e02ff */
[----:B------:R-:W-:Y:S01]  /*6a50*/  @!P6 IMAD R0, R242, c[0x0][0x20c], R0 ;  /* 0x00008300f200ea24 */ /* 0x000fe200078e0200 */
[----:B-----5:R-:W-:Y:S03]  /*6a60*/  LDSM.16.M88.4 R48, [R231+0x6100] ;  /* 0x00610000e730783b */ /* 0x020fe60000000200 */
[----:B------:R-:W-:Y:S02]  /*6a70*/  @!P6 IMAD.IADD R0, R41, 0x1, R0 ;  /* 0x000000012900e824 */ /* 0x000fe400078e0200 */
[----:B------:R-:W1:Y:S02]  /*6a80*/  LDSM.16.M88.4 R16, [R224+0x3100] ;  /* 0x00310000e010783b */ /* 0x000e640000000200 */
[----:B------:R-:W-:Y:S03]  /*6a90*/  @!P6 IMAD R165, R0, 0x30, RZ ;  /* 0x0000003000a5e824 */ /* 0x000fe600078e02ff */
[----:B------:R-:W3:Y:S05]  /*6aa0*/  LDSM.16.M88.4 R44, [R231+0x8100] ;  /* 0x00810000e72c783b */ /* 0x000eea0000000200 */
[----:B------:R-:W4:Y:S05]  /*6ab0*/  LDSM.16.M88.4 R32, [R224+0x3900] ;  /* 0x00390000e020783b */ /* 0x000f2a0000000200 */
[----:B------:R-:W2:Y:S05]  /*6ac0*/  LDL.64 R222, [R1+0x30] ;  /* 0x0000300001de7983 */ /* 0x000eaa0000100a00 */
[----:B------:R-:W4:Y:S05]  /*6ad0*/  LDSM.16.M88.4 R172, [R224+0x4100] ;  /* 0x00410000e0ac783b */ /* 0x000f2a0000000200 */
[----:B------:R-:W2:Y:S05]  /*6ae0*/  LDL.64 R220, [R1+0x40] ;  /* 0x0000400001dc7983 */ /* 0x000eaa0000100a00 */
[----:B------:R-:W-:Y:S05]  /*6af0*/  LDSM.16.M88.4 R192, [R233+0x6100] ;  /* 0x00610000e9c0783b */ /* 0x000fea0000000200 */
[----:B------:R-:W2:Y:S01]  /*6b00*/  LDL R167, [R1+0x2c] ;  /* 0x00002c0001a77983 */ /* 0x000ea20000100800 */
[-C--:B-1----:R-:W-:Y:S04]  /*6b10*/  HMMA.16816.F32.BF16 R4, R48, R16.reuse, RZ ;  /* 0x000000103004723c */ /* 0x082fe800000418ff */
[----:B------:R-:W1:Y:S05]  /*6b20*/  LDSM.16.M88.4 R196, [R235] ;  /* 0x00000000ebc4783b */ /* 0x000e6a0000000200 */
[----:B------:R-:W1:Y:S01]  /*6b30*/  LDSM.16.M88.4 R200, [R233+0x8100] ;  /* 0x00810000e9c8783b */ /* 0x000e620000000200 */
[C---:B---3--:R-:W-:Y:S04]  /*6b40*/  HMMA.16816.F32.BF16 R8, R44.reuse, R16, RZ ;  /* 0x000000102c08723c */ /* 0x048fe800000418ff */
[----:B------:R-:W3:Y:S04]  /*6b50*/  LDSM.16.M88.4 R204, [R241] ;  /* 0x00000000f1cc783b */ /* 0x000ee80000000200 */
[-C--:B------:R-:W-:Y:S08]  /*6b60*/  HMMA.16816.F32.BF16 R12, R44, R18.reuse, RZ ;  /* 0x000000122c0c723c */ /* 0x080ff000000418ff */
[C---:B------:R-:W-:Y:S08]  /*6b70*/  HMMA.16816.F32.BF16 R16, R48.reuse, R18, RZ ;  /* 0x000000123010723c */ /* 0x040ff000000418ff */
[-C--:B----4-:R-:W-:Y:S08]  /*6b80*/  HMMA.16816.F32.BF16 R20, R48, R32.reuse, RZ ;  /* 0x000000203014723c */ /* 0x090ff000000418ff */
[C---:B------:R-:W-:Y:S08]  /*6b90*/  HMMA.16816.F32.BF16 R24, R44.reuse, R32, RZ ;  /* 0x000000202c18723c */ /* 0x040ff000000418ff */
[-C--:B------:R-:W-:Y:S08]  /*6ba0*/  HMMA.16816.F32.BF16 R28, R44, R34.reuse, RZ ;  /* 0x000000222c1c723c */ /* 0x080ff000000418ff */
[C---:B------:R-:W-:Y:S08]  /*6bb0*/  HMMA.16816.F32.BF16 R32, R48.reuse, R34, RZ ;  /* 0x000000223020723c */ /* 0x040ff000000418ff */
[-C--:B------:R-:W-:Y:S01]  /*6bc0*/  HMMA.16816.F32.BF16 R36, R48, R172.reuse, RZ ;  /* 0x000000ac3024723c */ /* 0x080fe200000418ff */
[----:B--2---:R-:W-:Y:S04]  /*6bd0*/  @!P6 IMAD.MOV.U32 R3, RZ, RZ, R43 ;  /* 0x000000ffff03e224 */ /* 0x004fe800078e002b */
[----:B------:R-:W-:Y:S03]  /*6be0*/  @!P6 IMAD.WIDE.U32 R2, R40, 0x30, R2 ;  /* 0x000000302802e825 */ /* 0x000fe600078e0002 */
[C---:B------:R-:W-:Y:S04]  /*6bf0*/  HMMA.16816.F32.BF16 R40, R44.reuse, R172, RZ ;  /* 0x000000ac2c28723c */ /* 0x040fe800000418ff */
[----:B------:R-:W-:Y:S02]  /*6c00*/  @!P6 IMAD.SHL.U32 R0, R2, 0x2, RZ ;  /* 0x000000020200e824 */ /* 0x000fe400078e00ff */
[----:B------:R-:W-:Y:S03]  /*6c10*/  @!P6 IMAD.IADD R3, R3, 0x1, R165 ;  /* 0x000000010303e824 */ /* 0x000fe600078e02a5 */
[----:B------:R-:W-:Y:S01]  /*6c20*/  @!P6 IADD3 R168, P0, R0, c[0x0][0x1f8], RZ ;  /* 0x00007e0000a8ea10 */ /* 0x000fe20007f1e0ff */
[-C--:B------:R-:W-:Y:S02]  /*6c30*/  HMMA.16816.F32.BF16 R44, R44, R174.reuse, RZ ;  /* 0x000000ae2c2c723c */ /* 0x080fe400000418ff */
[----:B------:R-:W-:Y:S02]  /*6c40*/  @!P6 SHF.L.U64.HI R3, R2, 0x1, R3 ;  /* 0x000000010203e819 */ /* 0x000fe40000010203 */
[----:B------:R-:W-:Y:S02]  /*6c50*/  @!P6 IADD3 R2, P1, R168, UR9, RZ ;  /* 0x00000009a802ec10 */ /* 0x000fe4000ff3e0ff */
[----:B------:R-:W-:Y:S02]  /*6c60*/  @!P6 IADD3.X R169, R3, c[0x0][0x1fc], RZ, P0, !PT ;  /* 0x00007f0003a9ea10 */ /* 0x000fe400007fe4ff */
[----:B------:R-:W-:Y:S01]  /*6c70*/  HMMA.16816.F32.BF16 R48, R48, R174, RZ ;  /* 0x000000ae3030723c */ /* 0x000fe200000418ff */
[----:B------:R-:W2:Y:S03]  /*6c80*/  LDSM.16.M88.4 R172, [R240] ;  /* 0x00000000f0ac783b */ /* 0x000ea60000000200 */
[----:B------:R-:W-:Y:S02]  /*6c90*/  @!P6 IADD3 R0, P5, R0, 0x80, RZ ;  /* 0x000000800000e810 */ /* 0x000fe40007fbe0ff */
[----:B------:R-:W-:Y:S01]  /*6ca0*/  @!PT LDS RZ, [RZ] ;  /* 0x00000000fffff984 */ /* 0x000fe20000000800 */
[----:B------:R-:W-:Y:S01]  /*6cb0*/  @!PT LDS RZ, [RZ] ;  /* 0x00000000fffff984 */ /* 0x000fe20000000800 */
[----:B------:R-:W-:Y:S01]  /*6cc0*/  @!PT LDS RZ, [RZ] ;  /* 0x00000000fffff984 */ /* 0x000fe20000000800 */
[----:B------:R4:W-:Y:S01]  /*6cd0*/  @!P6 LDGSTS.E.BYPASS.LTC128B.128 [R243+0x100], [R168.64], !P4 ;  /* 0x00100000a8f3efae */ /* 0x0009e2000e101d4e */
[----:B------:R-:W-:Y:S01]  /*6ce0*/  @!P6 IADD3 R208, P0, R2, UR9, RZ ;  /* 0x0000000902d0ec10 */ /* 0x000fe2000ff1e0ff */
[-C--:B-1----:R-:W-:Y:S05]  /*6cf0*/  HMMA.16816.F32.BF16 R4, R192, R196.reuse, R4 ;  /* 0x000000c4c004723c */ /* 0x082fea0000041804 */
[----:B------:R-:W-:Y:S03]  /*6d00*/  @!P6 IADD3 R210, P2, R0, c[0x0][0x1f8], RZ ;  /* 0x00007e0000d2ea10 */ /* 0x000fe60007f5e0ff */
[C---:B------:R-:W-:Y:S04]  /*6d10*/  HMMA.16816.F32.BF16 R8, R200.reuse, R196, R8 ;  /* 0x000000c4c808723c */ /* 0x040fe80000041808 */
[----:B------:R-:W-:Y:S02]  /*6d20*/  @!P6 IADD3.X R211, RZ, c[0x0][0x1fc], R3, P2, P5 ;  /* 0x00007f00ffd3ea10 */ /* 0x000fe400017ea403 */
[----:B------:R-:W-:Y:S02]  /*6d30*/  @!P6 IADD3.X R3, R169, UR11, RZ, P1, !PT ;  /* 0x0000000ba903ec10 */ /* 0x000fe40008ffe4ff */
[-C--:B------:R-:W-:Y:S01]  /*6d40*/  HMMA.16816.F32.BF16 R12, R200, R198.reuse, R12 ;  /* 0x000000c6c80c723c */ /* 0x080fe2000004180c */
[----:B------:R1:W-:Y:S03]  /*6d50*/  @!P6 LDGSTS.E.BYPASS.LTC128B.128 [R243+0x1900], [R210.64], !P3 ;  /* 0x01900000d2f3efae */ /* 0x0003e6000d901d4e */
[----:B------:R-:W-:Y:S02]  /*6d60*/  @!P6 IADD3.X R209, R3, UR11, RZ, P0, !PT ;  /* 0x0000000b03d1ec10 */ /* 0x000fe400087fe4ff */
[----:B------:R1:W-:Y:S01]  /*6d70*/  @!P6 LDGSTS.E.BYPASS.LTC128B.128 [R243+0x900], [R2.64], !P4 ;  /* 0x0090000002f3efae */ /* 0x0003e2000e101d4e */
[----:B------:R-:W-:Y:S01]  /*6d80*/  PLOP3.LUT P0, PT, PT, PT, UP3, 0x80, 0x0 ;  /* 0x000000000000781c */ /* 0x000fe20003f0f038 */
[C---:B------:R-:W-:Y:S03]  /*6d90*/  HMMA.16816.F32.BF16 R16, R192.reuse, R198, R16 ;  /* 0x000000c6c010723c */ /* 0x040fe60000041810 */
[----:B------:R1:W-:Y:S01]  /*6da0*/  @!P6 LDGSTS.E.BYPASS.LTC128B.128 [R243+0x2100], [R2.64+0x80], !P3 ;  /* 0x0210008002f3efae */ /* 0x0003e2000d901d4e */
[----:B------:R-:W-:Y:S04]  /*6db0*/  IMAD.MOV.U32 R221, RZ, RZ, c[0x0][0x1e4] ;  /* 0x00007900ffdd7624 */ /* 0x000fe800078e00ff */
[-C--:B---3--:R-:W-:Y:S01]  /*6dc0*/  HMMA.16816.F32.BF16 R20, R192, R204.reuse, R20 ;  /* 0x000000ccc014723c */ /* 0x088fe20000041814 */
[----:B------:R3:W-:Y:S05]  /*6dd0*/  @!P6 LDGSTS.E.BYPASS.LTC128B.128 [R243+0x1100], [R208.64], !P4 ;  /* 0x01100000d0f3efae */ /* 0x0007ea000e101d4e */
[----:B------:R3:W-:Y:S01]  /*6de0*/  @!P6 LDGSTS.E.BYPASS.LTC128B.128 [R243+0x2900], [R208.64+0x80], !P3 ;  /* 0x02900080d0f3efae */ /* 0x0007e2000d901d4e */
[C---:B------:R-:W-:Y:S01]  /*6df0*/  ISETP.GT.AND P6, PT, R242.reuse, R249, PT ;  /* 0x000000f9f200720c */ /* 0x040fe20003fc4270 */
[C---:B------:R-:W-:Y:S03]  /*6e00*/  HMMA.16816.F32.BF16 R24, R200.reuse, R204, R24 ;  /* 0x000000ccc818723c */ /* 0x040fe60000041818 */
[----:B------:R-:W-:Y:S05]  /*6e10*/  LDSM.16.M88.4 R212, [R230+0x3100] ;  /* 0x00310000e6d4783b */ /* 0x000fea0000000200 */
[-C--:B------:R-:W-:Y:S01]  /*6e20*/  HMMA.16816.F32.BF16 R28, R200, R206.reuse, R28 ;  /* 0x000000cec81c723c */ /* 0x080fe2000004181c */
[----:B------:R-:W0:Y:S03]  /*6e30*/  LDGDEPBAR ;  /* 0x00000000000079af */ /* 0x000e260000000000 */
[----:B------:R-:W-:Y:S02]  /*6e40*/  @P6 IADD3 R0, R242, -0x1, RZ ;  /* 0xfffffffff2006810 */ /* 0x000fe40007ffe0ff */
[----:B------:R-:W-:Y:S01]  /*6e50*/  LDSM.16.M88.4 R216, [R232+0x8100] ;  /* 0x00810000e8d8783b */ /* 0x000fe20000000200 */
[----:B-1----:R-:W-:Y:S01]  /*6e60*/  @P6 IMAD.MOV.U32 R3, RZ, RZ, R223 ;  /* 0x000000ffff036224 */ /* 0x002fe200078e00df */
[C---:B------:R-:W-:Y:S03]  /*6e70*/  HMMA.16816.F32.BF16 R32, R192.reuse, R206, R32 ;  /* 0x000000cec020723c */ /* 0x040fe60000041820 */
[----:B------:R-:W-:Y:S01]  /*6e80*/  LDSM.16.M88.4 R196, [R230+0x3900] ;  /* 0x00390000e6c4783b */ /* 0x000fe20000000200 */
[----:B----4-:R-:W-:Y:S01]  /*6e90*/  @P6 IMAD.WIDE.U32 R168, R0, c[0x0][0x1e0], RZ ;  /* 0x0000780000a86a25 */ /* 0x010fe200078e00ff */
[----:B------:R-:W-:Y:S03]  /*6ea0*/  @P6 SHF.R.S32.HI R2, RZ, 0x1f, R0 ;  /* 0x0000001fff026819 */ /* 0x000fe60000011400 */
[-C--:B--2---:R-:W-:Y:S01]  /*6eb0*/  HMMA.16816.F32.BF16 R36, R192, R172.reuse, R36 ;  /* 0x000000acc024723c */ /* 0x084fe20000041824 */
[----:B---3--:R-:W1:Y:S03]  /*6ec0*/  LDSM.16.M88.4 R208, [R232+0x6100] ;  /* 0x00610000e8d0783b */ /* 0x008e660000000200 */
[----:B------:R-:W-:Y:S02]  /*6ed0*/  @P6 IMAD R2, R2, c[0x0][0x1e0], RZ ;  /* 0x0000780002026a24 */ /* 0x000fe400078e02ff */
[----:B------:R-:W2:Y:S02]  /*6ee0*/  LDSM.16.M88.4 R204, [R230+0x4100] ;  /* 0x00410000e6cc783b */ /* 0x000ea40000000200 */
[C---:B------:R-:W-:Y:S04]  /*6ef0*/  HMMA.16816.F32.BF16 R40, R200.reuse, R172, R40 ;  /* 0x000000acc828723c */ /* 0x040fe80000041828 */
[----:B------:R-:W-:Y:S04]  /*6f00*/  @P6 IMAD R2, R0, c[0x0][0x1e4], R2 ;  /* 0x0000790000026a24 */ /* 0x000fe800078e0202 */
[-C--:B------:R-:W-:Y:S01]  /*6f10*/  HMMA.16816.F32.BF16 R44, R200, R174.reuse, R44 ;  /* 0x000000aec82c723c */ /* 0x080fe2000004182c */
[----:B------:R-:W-:Y:S03]  /*6f20*/  LDSM.16.M88.4 R200, [R234+0x8100] ;  /* 0x00810000eac8783b */ /* 0x000fe60000000200 */
[----:B------:R-:W-:Y:S02]  /*6f30*/  @P6 IMAD.IADD R0, R169, 0x1, R2 ;  /* 0x00000001a9006824 */ /* 0x000fe400078e0202 */
[----:B------:R-:W-:Y:S02]  /*6f40*/  @P6 IMAD.MOV.U32 R2, RZ, RZ, R220 ;  /* 0x000000ffff026224 */ /* 0x000fe400078e00dc */
[----:B------:R-:W-:Y:S01]  /*6f50*/  HMMA.16816.F32.BF16 R48, R192, R174, R48 ;  /* 0x000000aec030723c */ /* 0x000fe20000041830 */
[----:B------:R-:W-:Y:S03]  /*6f60*/  LDSM.16.M88.4 R172, [R234+0x6100] ;  /* 0x00610000eaac783b */ /* 0x000fe60000000200 */
[----:B------:R-:W-:Y:S02]  /*6f70*/  @P6 IMAD.WIDE.U32 R2, R168, 0x30, R2 ;  /* 0x00000030a8026825 */ /* 0x000fe400078e0002 */
[----:B------:R-:W3:Y:S02]  /*6f80*/  LDSM.16.M88.4 R192, [R229] ;  /* 0x00000000e5c0783b */ /* 0x000ee40000000200 */
[----:B------:R-:W-:Y:S04]  /*6f90*/  @P6 IMAD.SHL.U32 R168, R2, 0x2, RZ ;  /* 0x0000000202a86824 */ /* 0x000fe800078e00ff */
[----:B------:R-:W-:Y:S02]  /*6fa0*/  IMAD.MOV.U32 R220, RZ, RZ, c[0x0][0x1e0] ;  /* 0x00007800ffdc7624 */ /* 0x000fe400078e00ff */
[----:B------:R-:W-:Y:S02]  /*6fb0*/  @P6 IMAD R0, R0, 0x30, RZ ;  /* 0x0000003000006824 */ /* 0x000fe400078e02ff */
[----:B------:R-:W-:Y:S01]  /*6fc0*/  @P6 IMAD.SHL.U32 R165, R220, 0x20, RZ ;  /* 0x00000020dca56824 */ /* 0x000fe200078e00ff */
[-C--:B-1----:R-:W-:Y:S05]  /*6fd0*/  HMMA.16816.F32.BF16 R4, R208, R212.reuse, R4 ;  /* 0x000000d4d004723c */ /* 0x082fea0000041804 */
[----:B------:R-:W-:Y:S03]  /*6fe0*/  @P6 IMAD.IADD R0, R3, 0x1, R0 ;  /* 0x0000000103006824 */ /* 0x000fe600078e0200 */
[C---:B------:R-:W-:Y:S04]  /*6ff0*/  HMMA.16816.F32.BF16 R8, R216.reuse, R212, R8 ;  /* 0x000000d4d808723c */ /* 0x040fe80000041808 */
[----:B------:R-:W-:Y:S02]  /*7000*/  @P6 SHF.L.U64.HI R3, R2, 0x1, R0 ;  /* 0x0000000102036819 */ /* 0x000fe40000010200 */
[----:B------:R-:W-:Y:S02]  /*7010*/  @P6 SHF.L.U64.HI R0, R220, 0x5, R221 ;  /* 0x00000005dc006819 */ /* 0x000fe400000102dd */
[-C--:B------:R-:W-:Y:S08]  /*7020*/  HMMA.16816.F32.BF16 R12, R216, R214.reuse, R12 ;  /* 0x000000d6d80c723c */ /* 0x080ff0000004180c */
[C---:B------:R-:W-:Y:S01]  /*7030*/  HMMA.16816.F32.BF16 R16, R208.reuse, R214, R16 ;  /* 0x000000d6d010723c */ /* 0x040fe20000041810 */
[----:B------:R-:W-:Y:S07]  /*7040*/  LDSM.16.M88.4 R212, [R229+0x1000] ;  /* 0x00100000e5d4783b */ /* 0x000fee0000000200 */
[-C--:B------:R-:W-:Y:S08]  /*7050*/  HMMA.16816.F32.BF16 R20, R208, R196.reuse, R20 ;  /* 0x000000c4d014723c */ /* 0x080ff00000041814 */
[C---:B------:R-:W-:Y:S08]  /*7060*/  HMMA.16816.F32.BF16 R24, R216.reuse, R196, R24 ;  /* 0x000000c4d818723c */ /* 0x040ff00000041818 */
[-C--:B------:R-:W-:Y:S08]  /*7070*/  HMMA.16816.F32.BF16 R28, R216, R198.reuse, R28 ;  /* 0x000000c6d81c723c */ /* 0x080ff0000004181c */
[C---:B------:R-:W-:Y:S01]  /*7080*/  HMMA.16816.F32.BF16 R32, R208.reuse, R198, R32 ;  /* 0x000000c6d020723c */ /* 0x040fe20000041820 */
[----:B------:R-:W1:Y:S07]  /*7090*/  LDSM.16.M88.4 R196, [R229+0x800] ;  /* 0x00080000e5c4783b */ /* 0x000e6e0000000200 */
[-C--:B--2---:R-:W-:Y:S08]  /*70a0*/  HMMA.16816.F32.BF16 R36, R208, R204.reuse, R36 ;  /* 0x000000ccd024723c */ /* 0x084ff00000041824 */
[C---:B------:R-:W-:Y:S08]  /*70b0*/  HMMA.16816.F32.BF16 R40, R216.reuse, R204, R40 ;  /* 0x000000ccd828723c */ /* 0x040ff00000041828 */
[-C--:B------:R-:W-:Y:S01]  /*70c0*/  HMMA.16816.F32.BF16 R44, R216, R206.reuse, R44 ;  /* 0x000000ced82c723c */ /* 0x080fe2000004182c */
[----:B------:R-:W-:Y:S07]  /*70d0*/  LDSM.16.M88.4 R216, [R231+0xc100] ;  /* 0x00c10000e7d8783b */ /* 0x000fee0000000200 */
[----:B------:R-:W-:Y:S01]  /*70e0*/  HMMA.16816.F32.BF16 R48, R208, R206, R48 ;  /* 0x000000ced030723c */ /* 0x000fe20000041830 */
[----:B------:R-:W-:Y:S05]  /*70f0*/  LDSM.16.M88.4 R204, [R231+0xa100] ;  /* 0x00a10000e7cc783b */ /* 0x000fea0000000200 */
[----:B------:R-:W2:Y:S02]  /*7100*/  LDSM.16.M88.4 R208, [R224+0x4900] ;  /* 0x00490000e0d0783b */ /* 0x000ea40000000200 */
[-C--:B---3--:R-:W-:Y:S08]  /*7110*/  HMMA.16816.F32.BF16 R4, R172, R192.reuse, R4 ;  /* 0x000000c0ac04723c */ /* 0x088ff00000041804 */
[C---:B------:R-:W-:Y:S08]  /*7120*/  HMMA.16816.F32.BF16 R8, R200.reuse, R192, R8 ;  /* 0x000000c0c808723c */ /* 0x040ff00000041808 */
        /* <DEDUP_REMOVED lines=13> */
[----:B------:R-:W1:Y:S05]  /*7200*/  LDSM.16.M88.4 R172, [R224+0x5900] ;  /* 0x00590000e0ac783b */ /* 0x000e6a0000000200 */
[----:B------:R-:W4:Y:S02]  /*7210*/  LDSM.16.M88.4 R212, [R233+0xc100] ;  /* 0x00c10000e9d4783b */ /* 0x000f240000000200 */
[-C--:B--2---:R-:W-:Y:S08]  /*7220*/  HMMA.16816.F32.BF16 R4, R204, R208.reuse, R4 ;  /* 0x000000d0cc04723c */ /* 0x084ff00000041804 */
[C---:B------:R-:W-:Y:S08]  /*7230*/  HMMA.16816.F32.BF16 R8, R216.reuse, R208, R8 ;  /* 0x000000d0d808723c */ /* 0x040ff00000041808 */
[-C--:B------:R-:W-:Y:S08]  /*7240*/  HMMA.16816.F32.BF16 R12, R216, R210.reuse, R12 ;  /* 0x000000d2d80c723c */ /* 0x080ff0000004180c */
[C---:B------:R-:W-:Y:S01]  /*7250*/  HMMA.16816.F32.BF16 R16, R204.reuse, R210, R16 ;  /* 0x000000d2cc10723c */ /* 0x040fe20000041810 */
[----:B------:R-:W2:Y:S07]  /*7260*/  LDSM.16.M88.4 R208, [R238] ;  /* 0x00000000eed0783b */ /* 0x000eae0000000200 */
[-C--:B---3--:R-:W-:Y:S08]  /*7270*/  HMMA.16816.F32.BF16 R20, R204, R192.reuse, R20 ;  /* 0x000000c0cc14723c */ /* 0x088ff00000041814 */
[C---:B------:R-:W-:Y:S08]  /*7280*/  HMMA.16816.F32.BF16 R24, R216.reuse, R192, R24 ;  /* 0x000000c0d818723c */ /* 0x040ff00000041818 */
[-C--:B------:R-:W-:Y:S08]  /*7290*/  HMMA.16816.F32.BF16 R28, R216, R194.reuse, R28 ;  /* 0x000000c2d81c723c */ /* 0x080ff0000004181c */
[C---:B------:R-:W-:Y:S01]  /*72a0*/  HMMA.16816.F32.BF16 R32, R204.reuse, R194, R32 ;  /* 0x000000c2cc20723c */ /* 0x040fe20000041820 */
[----:B------:R-:W3:Y:S07]  /*72b0*/  LDSM.16.M88.4 R192, [R237] ;  /* 0x00000000edc0783b */ /* 0x000eee0000000200 */
[-C--:B-1----:R-:W-:Y:S08]  /*72c0*/  HMMA.16816.F32.BF16 R36, R204, R172.reuse, R36 ;  /* 0x000000accc24723c */ /* 0x082ff00000041824 */
[C---:B------:R-:W-:Y:S08]  /*72d0*/  HMMA.16816.F32.BF16 R40, R216.reuse, R172, R40 ;  /* 0x000000acd828723c */ /* 0x040ff00000041828 */
[-C--:B------:R-:W-:Y:S01]  /*72e0*/  HMMA.16816.F32.BF16 R44, R216, R174.reuse, R44 ;  /* 0x000000aed82c723c */ /* 0x080fe2000004182c */
[----:B------:R-:W-:Y:S07]  /*72f0*/  LDSM.16.M88.4 R216, [R236+0xc100] ;  /* 0x00c10000ecd8783b */ /* 0x000fee0000000200 */
[----:B------:R-:W-:Y:S01]  /*7300*/  HMMA.16816.F32.BF16 R48, R204, R174, R48 ;  /* 0x000000aecc30723c */ /* 0x000fe20000041830 */
[----:B------:R-:W-:Y:S05]  /*7310*/  LDSM.16.M88.4 R172, [R232+0xa100] ;  /* 0x00a10000e8ac783b */ /* 0x000fea0000000200 */
[----:B------:R-:W-:Y:S02]  /*7320*/  LDSM.16.M88.4 R204, [R232+0xc100] ;  /* 0x00c10000e8cc783b */ /* 0x000fe40000000200 */
[-C--:B------:R-:W-:Y:S08]  /*7330*/  HMMA.16816.F32.BF16 R4, R196, R200.reuse, R4 ;  /* 0x000000c8c404723c */ /* 0x080ff00000041804 */
[C---:B----4-:R-:W-:Y:S08]  /*7340*/  HMMA.16816.F32.BF16 R8, R212.reuse, R200, R8 ;  /* 0x000000c8d408723c */ /* 0x050ff00000041808 */
[-C--:B------:R-:W-:Y:S08]  /*7350*/  HMMA.16816.F32.BF16 R12, R212, R202.reuse, R12 ;  /* 0x000000cad40c723c */ /* 0x080ff0000004180c */
[C---:B------:R-:W-:Y:S01]  /*7360*/  HMMA.16816.F32.BF16 R16, R196.reuse, R202, R16 ;  /* 0x000000cac410723c */ /* 0x040fe20000041810 */
[----:B------:R-:W1:Y:S07]  /*7370*/  LDSM.16.M88.4 R200, [R230+0x4900] ;  /* 0x00490000e6c8783b */ /* 0x000e6e0000000200 */
[-C--:B--2---:R-:W-:Y:S08]  /*7380*/  HMMA.16816.F32.BF16 R20, R196, R208.reuse, R20 ;  /* 0x000000d0c414723c */ /* 0x084ff00000041814 */
[C---:B------:R-:W-:Y:S08]  /*7390*/  HMMA.16816.F32.BF16 R24, R212.reuse, R208, R24 ;  /* 0x000000d0d418723c */ /* 0x040ff00000041818 */
[-C--:B------:R-:W-:Y:S08]  /*73a0*/  HMMA.16816.F32.BF16 R28, R212, R210.reuse, R28 ;  /* 0x000000d2d41c723c */ /* 0x080ff0000004181c */
[C---:B------:R-:W-:Y:S01]  /*73b0*/  HMMA.16816.F32.BF16 R32, R196.reuse, R210, R32 ;  /* 0x000000d2c420723c */ /* 0x040fe20000041820 */
[----:B------:R-:W2:Y:S07]  /*73c0*/  LDSM.16.M88.4 R208, [R230+0x5100] ;  /* 0x00510000e6d0783b */ /* 0x000eae0000000200 */
[-C--:B---3--:R-:W-:Y:S08]  /*73d0*/  HMMA.16816.F32.BF16 R36, R196, R192.reuse, R36 ;  /* 0x000000c0c424723c */ /* 0x088ff00000041824 */
[C---:B------:R-:W-:Y:S08]  /*73e0*/  HMMA.16816.F32.BF16 R40, R212.reuse, R192, R40 ;  /* 0x000000c0d428723c */ /* 0x040ff00000041828 */
[-C--:B------:R-:W-:Y:S01]  /*73f0*/  HMMA.16816.F32.BF16 R44, R212, R194.reuse, R44 ;  /* 0x000000c2d42c723c */ /* 0x080fe2000004182c */
[----:B------:R-:W3:Y:S07]  /*7400*/  LDSM.16.M88.4 R212, [R230+0x5900] ;  /* 0x00590000e6d4783b */ /* 0x000eee0000000200 */
[----:B------:R-:W-:Y:S01]  /*7410*/  HMMA.16816.F32.BF16 R48, R196, R194, R48 ;  /* 0x000000c2c430723c */ /* 0x000fe20000041830 */
[----:B------:R-:W-:Y:S05]  /*7420*/  LDSM.16.M88.4 R192, [R234+0xa100] ;  /* 0x00a10000eac0783b */ /* 0x000fea0000000200 */
[----:B------:R-:W4:Y:S02]  /*7430*/  LDSM.16.M88.4 R196, [R229+0x1800] ;  /* 0x00180000e5c4783b */ /* 0x000f240000000200 */
[-C--:B-1----:R-:W-:Y:S08]  /*7440*/  HMMA.16816.F32.BF16 R4, R172, R200.reuse, R4 ;  /* 0x000000c8ac04723c */ /* 0x082ff00000041804 */
        /* <DEDUP_REMOVED lines=8> */
[----:B------:R-:W2:Y:S07]  /*74d0*/  LDL R210, [R1+0x8] ;  /* 0x0000080001d27983 */ /* 0x000eae0000100800 */
[-C--:B---3--:R-:W-:Y:S08]  /*74e0*/  HMMA.16816.F32.BF16 R36, R172, R212.reuse, R36 ;  /* 0x000000d4ac24723c */ /* 0x088ff00000041824 */
[C---:B------:R-:W-:Y:S08]  /*74f0*/  HMMA.16816.F32.BF16 R40, R204.reuse, R212, R40 ;  /* 0x000000d4cc28723c */ /* 0x040ff00000041828 */
[-C--:B------:R-:W-:Y:S08]  /*7500*/  HMMA.16816.F32.BF16 R44, R204, R214.reuse, R44 ;  /* 0x000000d6cc2c723c */ /* 0x080ff0000004182c */
[----:B------:R-:W-:Y:S01]  /*7510*/  HMMA.16816.F32.BF16 R48, R172, R214, R48 ;  /* 0x000000d6ac30723c */ /* 0x000fe20000041830 */
[----:B------:R-:W3:Y:S01]  /*7520*/  LDSM.16.M88.4 R172, [R229+0x2800] ;  /* 0x00280000e5ac783b */ /* 0x000ee20000000200 */
[----:B------:R-:W-:Y:S04]  /*7530*/  DEPBAR.LE SB0, 0x0 ;  /* 0x000080000000791a */ /* 0x000fe80000000000 */
[----:B------:R-:W-:Y:S02]  /*7540*/  BAR.SYNC.DEFER_BLOCKING 0x0 ;  /* 0x0000000000007b1d */ /* 0x000fe40000010000 */
[-C--:B----4-:R-:W-:Y:S08]  /*7550*/  HMMA.16816.F32.BF16 R4, R192, R196.reuse, R4 ;  /* 0x000000c4c004723c */ /* 0x090ff00000041804 */
[C---:B------:R-:W-:Y:S07]  /*7560*/  HMMA.16816.F32.BF16 R8, R216.reuse, R196, R8 ;  /* 0x000000c4d808723c */ /* 0x040fee0000041808 */
[C---:B------:R-:W-:Y:S01]  /*7570*/  @P6 IADD3 R196, P5, R168.reuse, 0x80, RZ ;  /* 0x00000080a8c46810 */ /* 0x040fe20007fbe0ff */
[-C--:B------:R-:W-:Y:S04]  /*7580*/  HMMA.16816.F32.BF16 R12, R216, R198.reuse, R12 ;  /* 0x000000c6d80c723c */ /* 0x080fe8000004180c */
[----:B------:R-:W-:Y:S02]  /*7590*/  @P6 IADD3 R168, P1, R168, c[0x0][0x1c8], RZ ;  /* 0x00007200a8a86a10 */ /* 0x000fe40007f3e0ff */
[----:B------:R-:W-:Y:S02]  /*75a0*/  @P6 IADD3 R196, P2, R196, c[0x0][0x1c8], RZ ;  /* 0x00007200c4c46a10 */ /* 0x000fe40007f5e0ff */
[C---:B------:R-:W-:Y:S04]  /*75b0*/  HMMA.16816.F32.BF16 R16, R192.reuse, R198, R16 ;  /* 0x000000c6c010723c */ /* 0x040fe80000041810 */
[----:B------:R-:W-:Y:S02]  /*75c0*/  @P6 IADD3.X R169, R3, c[0x0][0x1cc], RZ, P1, !PT ;  /* 0x0000730003a96a10 */ /* 0x000fe40000ffe4ff */
[-C--:B------:R-:W-:Y:S02]  /*75d0*/  @P6 IADD3 R2, P1, R168, R165.reuse, RZ ;  /* 0x000000a5a8026210 */ /* 0x080fe40007f3e0ff */
[-C--:B-1----:R-:W-:Y:S04]  /*75e0*/  HMMA.16816.F32.BF16 R20, R192, R200.reuse, R20 ;  /* 0x000000c8c014723c */ /* 0x082fe80000041814 */
[----:B------:R-:W-:Y:S01]  /*75f0*/  @P6 IADD3.X R197, RZ, c[0x0][0x1cc], R3, P2, P5 ;  /* 0x00007300ffc56a10 */ /* 0x000fe200017ea403 */
[--C-:B------:R-:W-:Y:S03]  /*7600*/  @P6 IMAD.X R3, R169, 0x1, R0.reuse, P1 ;  /* 0x00000001a9036824 */ /* 0x100fe600008e0600 */
[C---:B------:R-:W-:Y:S08]  /*7610*/  HMMA.16816.F32.BF16 R24, R216.reuse, R200, R24 ;  /* 0x000000c8d818723c */ /* 0x040ff00000041818 */
[-C--:B------:R-:W-:Y:S01]  /*7620*/  HMMA.16816.F32.BF16 R28, R216, R202.reuse, R28 ;  /* 0x000000cad81c723c */ /* 0x080fe2000004181c */
[----:B------:R-:W-:Y:S01]  /*7630*/  @!PT LDS RZ, [RZ] ;  /* 0x00000000fffff984 */ /* 0x000fe20000000800 */
[----:B------:R-:W-:Y:S01]  /*7640*/  @!PT LDS RZ, [RZ] ;  /* 0x00000000fffff984 */ /* 0x000fe20000000800 */
[----:B------:R-:W-:Y:S01]  /*7650*/  @!PT LDS RZ, [RZ] ;  /* 0x00000000fffff984 */ /* 0x000fe20000000800 */
[----:B------:R1:W-:Y:S05]  /*7660*/  @P6 LDGSTS.E.BYPASS.LTC128B.128 [R243+0x3100], [R168.64], !P4 ;  /* 0x03100000a8f36fae */ /* 0x0003ea000e101d4e */
[----:B------:R4:W-:Y:S02]  /*7670*/  @P6 LDGSTS.E.BYPASS.LTC128B.128 [R243+0x4900], [R196.64], !P3 ;  /* 0x04900000c4f36fae */ /* 0x0009e4000d901d4e */
[C---:B------:R-:W-:Y:S03]  /*7680*/  HMMA.16816.F32.BF16 R32, R192.reuse, R202, R32 ;  /* 0x000000cac020723c */ /* 0x040fe60000041820 */
[----:B------:R1:W-:Y:S05]  /*7690*/  @P6 LDGSTS.E.BYPASS.LTC128B.128 [R243+0x3900], [R2.64], !P4 ;  /* 0x0390000002f36fae */ /* 0x0003ea000e101d4e */
[-C--:B---3--:R-:W-:Y:S01]  /*76a0*/  HMMA.16816.F32.BF16 R36, R192, R172.reuse, R36 ;  /* 0x000000acc024723c */ /* 0x088fe20000041824 */
[----:B------:R3:W-:Y:S07]  /*76b0*/  @P6 LDGSTS.E.BYPASS.LTC128B.128 [R243+0x5100], [R2.64+0x80], !P3 ;  /* 0x0510008002f36fae */ /* 0x0007ee000d901d4e */
[C---:B------:R-:W-:Y:S01]  /*76c0*/  HMMA.16816.F32.BF16 R40, R216.reuse, R172, R40 ;  /* 0x000000acd828723c */ /* 0x040fe20000041828 */
[----:B------:R4:W2:Y:S07]  /*76d0*/  LDL R173, [R1+0x28] ;  /* 0x0000280001ad7983 */ /* 0x0008ae0000100800 */
[-C--:B------:R-:W-:Y:S08]  /*76e0*/  HMMA.16816.F32.BF16 R44, R216, R174.reuse, R44 ;  /* 0x000000aed82c723c */ /* 0x080ff0000004182c */
[----:B------:R-:W-:Y:S04]  /*76f0*/  HMMA.16816.F32.BF16 R48, R192, R174, R48 ;  /* 0x000000aec030723c */ /* 0x000fe80000041830 */
[----:B--2---:R-:W-:Y:S01]  /*7700*/  @P0 IMAD.MOV.U32 R173, RZ, RZ, R167 ;  /* 0x000000ffffad0224 */ /* 0x004fe200078e00a7 */
[----:B-1----:R-:W-:Y:S04]  /*7710*/  @P6 IADD3 R168, P0, R2, R165, RZ ;  /* 0x000000a502a86210 */ /* 0x002fe80007f1e0ff */
[----:B------:R-:W1:Y:S03]  /*7720*/  SHFL.IDX PT, R165, R173, RZ, 0x1c1f ;  /* 0x001c1fffada57589 */ /* 0x000e6600000e0000 */
[----:B------:R-:W-:Y:S01]  /*7730*/  @P6 IMAD.X R169, R3, 0x1, R0, P0 ;  /* 0x0000000103a96824 */ /* 0x000fe200000e0600 */
[----:B------:R-:W-:Y:S01]  /*7740*/  PLOP3.LUT P0, PT, PT, PT, UP2, 0x40, 0x0 ;  /* 0x000000000000781c */ /* 0x000fe20003f0e828 */
[----:B---3--:R-:W-:Y:S03]  /*7750*/  IMAD R3, R242, -0x30, RZ ;  /* 0xffffffd0f2037824 */ /* 0x008fe600078e02ff */
[----:B------:R2:W-:Y:S02]  /*7760*/  @P6 LDGSTS.E.BYPASS.LTC128B.128 [R243+0x4100], [R168.64], !P4 ;  /* 0x04100000a8f36fae */ /* 0x0005e4000e101d4e */
[----:B------:R-:W-:Y:S03]  /*7770*/  IADD3 R175, -R210, 0x1, R3 ;  /* 0x00000001d2af7810 */ /* 0x000fe60007ffe103 */
[----:B------:R2:W-:Y:S01]  /*7780*/  @P6 LDGSTS.E.BYPASS.LTC128B.128 [R243+0x5900], [R168.64+0x80], !P3 ;  /* 0x05900080a8f36fae */ /* 0x0005e2000d901d4e */
[----:B------:R-:W-:Y:S04]  /*7790*/  IADD3 R175, R175, c[0x0][0x1d0], RZ ;  /* 0x00007400afaf7a10 */ /* 0x000fe80007ffe0ff */
[----:B------:R-:W-:Y:S01]  /*77a0*/  IADD3 R175, R175, -c[0x0][0x168], RZ ;  /* 0x80005a00afaf7a10 */ /* 0x000fe20007ffe0ff */
[----:B------:R-:W0:Y:S03]  /*77b0*/  LDGDEPBAR ;  /* 0x00000000000079af */ /* 0x000e260000000000 */
[C---:B------:R-:W-:Y:S02]  /*77c0*/  IADD3 R174, R175.reuse, c[0x0][0x328], RZ ;  /* 0x0000ca00afae7a10 */ /* 0x040fe40007ffe0ff */
[----:B------:R-:W-:Y:S05]  /*77d0*/  IADD3 R175, R175, UR6, RZ ;  /* 0x00000006afaf7c10 */ /* 0x000fea000fffe0ff */
[----:B-1----:R-:W-:Y:S02]  /*77e0*/  IMAD.IADD R0, R165, 0x1, R175 ;  /* 0x00000001a5007824 */ /* 0x002fe400078e02af */
[----:B--2---:R-:W-:Y:S01]  /*77f0*/  IMAD.IADD R169, R174, 0x1, R165 ;  /* 0x00000001aea97824 */ /* 0x004fe200078e02a5 */
[----:B------:R-:W-:-:S05]  /*7800*/  @P0 BRA `(.L_x_1806) ;  /* 0x0000019000000947 */ /* 0x000fca0003800000 */
[----:B----4-:R-:W-:Y:S01]  /*7810*/  IADD3 R2, R165, c[0x0][0x1d0], RZ ;  /* 0x00007400a5027a10 */ /* 0x010fe20007ffe0ff */
        /* <DEDUP_REMOVED lines=13> */
.L_x_1808:
[----:B------:R-:W-:Y:S04]  /*78f0*/  MOV R165, c[0x0][0x32c] ;  /* 0x0000cb0000a57a02 */ /* 0x000fe80000000f00 */
[----:B------:R-:W-:Y:S11]  /*7900*/  ISETP.NE.AND P0, PT, R165, 0x1, PT ;  /* 0x00000001a500780c */ /* 0x000ff60003f05270 */
[----:B------:R-:W-:Y:S02]  /*7910*/  @!UPT UIADD3 URZ, URZ, URZ, URZ ;  /* 0x0000003f3f3ff290 */ /* 0x000fe4000fffe03f */
[----:B------:R-:W-:Y:S05]  /*7920*/  @P0 IMAD.HI.U32 R165, R2, c[0x0][0x330], RZ ;  /* 0x0000cc0002a50a27 */ /* 0x000fea00078e00ff */
[----:B------:R-:W-:Y:S02]  /*7930*/  @P0 SHF.R.U32.HI R2, RZ, c[0x0][0x334], R165 ;  /* 0x0000cd00ff020a19 */ /* 0x000fe400000116a5 */
.L_x_1809:
[----:B------:R-:W-:Y:S05]  /*7940*/  BSYNC B0 ;  /* 0x0000000000007941 */ /* 0x000fea0003800000 */
.L_x_1807:
[----:B------:R-:W-:Y:S04]  /*7950*/  IMAD.IADD R165, R3, 0x1, -R210 ;  /* 0x0000000103a57824 */ /* 0x000fe800078e0ad2 */
[----:B------:R-:W-:Y:S05]  /*7960*/  IMAD R2, R2, c[0x0][0x32c], R165 ;  /* 0x0000cb0002027a24 */ /* 0x000fea00078e02a5 */
[----:B------:R-:W-:Y:S02]  /*7970*/  IADD3 R165, R2, c[0x0][0x32c], RZ ;  /* 0x0000cb0002a57a10 */ /* 0x000fe40007ffe0ff */
[----:B------:R-:W-:Y:S02]  /*7980*/  IMNMX R0, R0, R2, !PT ;  /* 0x0000000200007217 */ /* 0x000fe40007800200 */
[----:B------:R-:W-:Y:S02]  /*7990*/  IMNMX R169, R169, R165, PT ;  /* 0x000000a5a9a97217 */ /* 0x000fe40003800200 */
.L_x_1806:
[----:B----4-:R-:W-:Y:S01]  /*79a0*/  PLOP3.LUT P0, PT, PT, PT, UP2, 0x40, 0x0 ;  /* 0x000000000000781c */ /* 0x010fe20003f0e828 */
[----:B------:R-:W1:Y:S02]  /*79b0*/  SHFL.IDX PT, R165, R173, 0x1, 0x1c1f ;  /* 0x003c1f00ada57f89 */ /* 0x000e6400000e0000 */
[----:B-1----:R-:W-:Y:S01]  /*79c0*/  IADD3 R2, R175, R165, RZ ;  /* 0x000000a5af027210 */ /* 0x002fe20007ffe0ff */
[----:B------:R-:W-:Y:S09]  /*79d0*/  IMAD.IADD R168, R174, 0x1, R165 ;  /* 0x00000001aea87824 */ /* 0x000ff200078e02a5 */
        /* <DEDUP_REMOVED lines=15> */
.L_x_1812:
[----:B------:R-:W-:Y:S04]  /*7ad0*/  MOV R167, c[0x0][0x32c] ;  /* 0x0000cb0000a77a02 */ /* 0x000fe80000000f00 */
[----:B------:R-:W-:Y:S11]  /*7ae0*/  ISETP.NE.AND P0, PT, R167, 0x1, PT ;  /* 0x00000001a700780c */ /* 0x000ff60003f05270 */
[----:B------:R-:W-:Y:S02]  /*7af0*/  @!UPT UIADD3 URZ, URZ, URZ, URZ ;  /* 0x0000003f3f3ff290 */ /* 0x000fe4000fffe03f */
[----:B------:R-:W-:Y:S05]  /*7b00*/  @P0 IMAD.HI.U32 R167, R165, c[0x0][0x330], RZ ;  /* 0x0000cc00a5a70a27 */ /* 0x000fea00078e00ff */
[----:B------:R-:W-:Y:S02]  /*7b10*/  @P0 SHF.R.U32.HI R165, RZ, c[0x0][0x334], R167 ;  /* 0x0000cd00ffa50a19 */ /* 0x000fe400000116a7 */
.L_x_1813:
[----:B------:R-:W-:Y:S05]  /*7b20*/  BSYNC B0 ;  /* 0x0000000000007941 */ /* 0x000fea0003800000 */
.L_x_1811:
[----:B------:R-:W-:Y:S04]  /*7b30*/  IMAD.IADD R167, R3, 0x1, -R210 ;  /* 0x0000000103a77824 */ /* 0x000fe800078e0ad2 */
[----:B------:R-:W-:Y:S05]  /*7b40*/  IMAD R165, R165, c[0x0][0x32c], R167 ;  /* 0x0000cb00a5a57a24 */ /* 0x000fea00078e02a7 */
[----:B------:R-:W-:Y:S02]  /*7b50*/  IADD3 R167, R165, c[0x0][0x32c], RZ ;  /* 0x0000cb00a5a77a10 */ /* 0x000fe40007ffe0ff */
[----:B------:R-:W-:Y:S02]  /*7b60*/  IMNMX R2, R2, R165, !PT ;  /* 0x000000a502027217 */ /* 0x000fe40007800200 */
[----:B------:R-:W-:Y:S02]  /*7b70*/  IMNMX R168, R168, R167, PT ;  /* 0x000000a7a8a87217 */ /* 0x000fe40003800200 */
.L_x_1810:
[----:B------:R-:W-:Y:S01]  /*7b80*/  PLOP3.LUT P0, PT, PT, PT, UP2, 0x40, 0x0 ;  /* 0x000000000000781c */ /* 0x000fe20003f0e828 */
        /* <DEDUP_REMOVED lines=18> */
.L_x_1816:
[----:B------:R-:W-:Y:S04]  /*7cb0*/  MOV R192, c[0x0][0x32c] ;  /* 0x0000cb0000c07a02 */ /* 0x000fe80000000f00 */
[----:B------:R-:W-:Y:S11]  /*7cc0*/  ISETP.NE.AND P0, PT, R192, 0x1, PT ;  /* 0x00000001c000780c */ /* 0x000ff60003f05270 */
[----:B------:R-:W-:Y:S02]  /*7cd0*/  @!UPT UIADD3 URZ, URZ, URZ, URZ ;  /* 0x0000003f3f3ff290 */ /* 0x000fe4000fffe03f */
[----:B------:R-:W-:Y:S05]  /*7ce0*/  @P0 IMAD.HI.U32 R192, R172, c[0x0][0x330], RZ ;  /* 0x0000cc00acc00a27 */ /* 0x000fea00078e00ff */
[----:B------:R-:W-:Y:S02]  /*7cf0*/  @P0 SHF.R.U32.HI R172, RZ, c[0x0][0x334], R192 ;  /* 0x0000cd00ffac0a19 */ /* 0x000fe400000116c0 */
.L_x_1817:
[----:B------:R-:W-:Y:S05]  /*7d00*/  BSYNC B0 ;  /* 0x0000000000007941 */ /* 0x000fea0003800000 */
.L_x_1815:
[----:B------:R-:W-:Y:S04]  /*7d10*/  IMAD.IADD R192, R3, 0x1, -R210 ;  /* 0x0000000103c07824 */ /* 0x000fe800078e0ad2 */
[----:B------:R-:W-:Y:S05]  /*7d20*/  IMAD R172, R172, c[0x0][0x32c], R192 ;  /* 0x0000cb00acac7a24 */ /* 0x000fea00078e02c0 */
[----:B------:R-:W-:Y:S02]  /*7d30*/  IADD3 R192, R172, c[0x0][0x32c], RZ ;  /* 0x0000cb00acc07a10 */ /* 0x000fe40007ffe0ff */
[----:B------:R-:W-:Y:S02]  /*7d40*/  IMNMX R165, R165, R172, !PT ;  /* 0x000000aca5a57217 */ /* 0x000fe40007800200 */
[----:B------:R-:W-:Y:S02]  /*7d50*/  IMNMX R167, R167, R192, PT ;  /* 0x000000c0a7a77217 */ /* 0x000fe40003800200 */
.L_x_1814:
[C---:B------:R-:W-:Y:S02]  /*7d60*/  ISETP.GE.AND P1, PT, R3.reuse, 0x9, PT ;  /* 0x000000090300780c */ /* 0x040fe40003f26270 */
[----:B------:R-:W-:Y:S02]  /*7d70*/  ISETP.GE.AND P5, PT, R3, 0xa, PT ;  /* 0x0000000a0300780c */ /* 0x000fe40003fa6270 */
[----:B------:R-:W-:Y:S02]  /*7d80*/  ISETP.GT.AND P0, PT, R0, 0x8, !P1 ;  /* 0x000000080000780c */ /* 0x000fe40004f04270 */
[----:B------:R-:W-:Y:S02]  /*7d90*/  P2R R193, PR, RZ, 0x2 ;  /* 0x00000002ffc17803 */ /* 0x000fe40000000000 */
[----:B------:R-:W-:Y:S02]  /*7da0*/  ISETP.LT.OR P0, PT, R169, 0x9, P0 ;  /* 0x00000009a900780c */ /* 0x000fe40000701670 */
[----:B------:R-:W-:Y:S02]  /*7db0*/  ISETP.GT.AND P1, PT, R2, 0x8, !P1 ;  /* 0x000000080200780c */ /* 0x000fe40004f24270 */
[----:B------:R-:W-:Y:S02]  /*7dc0*/  P2R R199, PR, RZ, 0x10 ;  /* 0x00000010ffc77803 */ /* 0x000fe40000000000 */
[----:B------:R-:W-:Y:S02]  /*7dd0*/  FSEL R194, R16, -INF , !P0 ;  /* 0xff80000010c27808 */ /* 0x000fe40004000000 */
[----:B------:R-:W-:Y:S02]  /*7de0*/  ISETP.GT.AND P0, PT, R2, 0x9, !P5 ;  /* 0x000000090200780c */ /* 0x000fe40006f04270 */
[C---:B------:R-:W-:Y:S02]  /*7df0*/  ISETP.LT.OR P1, PT, R168.reuse, 0x9, P1 ;  /* 0x00000009a800780c */ /* 0x040fe40000f21670 */
[----:B------:R-:W-:Y:S02]  /*7e00*/  ISETP.GE.AND P4, PT, R3, 0x11, PT ;  /* 0x000000110300780c */ /* 0x000fe40003f86270 */
[----:B------:R-:W-:Y:S02]  /*7e10*/  ISETP.LT.OR P0, PT, R168, 0xa, P0 ;  /* 0x0000000aa800780c */ /* 0x000fe40000701670 */
[----:B------:R-:W-:Y:S02]  /*7e20*/  FSEL R196, R18, -INF , !P1 ;  /* 0xff80000012c47808 */ /* 0x000fe40004800000 */
[----:B------:R-:W-:Y:S02]  /*7e30*/  ISETP.GT.AND P1, PT, R0, 0x10, !P4 ;  /* 0x000000100000780c */ /* 0x000fe40006724270 */
[----:B------:R-:W-:Y:S02]  /*7e40*/  P2R R198, PR, RZ, 0x8 ;  /* 0x00000008ffc67803 */ /* 0x000fe40000000000 */
[----:B------:R-:W-:Y:S02]  /*7e50*/  FSEL R197, R19, -INF , !P0 ;  /* 0xff80000013c57808 */ /* 0x000fe40004000000 */
[----:B------:R-:W-:Y:S02]  /*7e60*/  ISETP.LT.OR P0, PT, R169, 0x11, P1 ;  /* 0x00000011a900780c */ /* 0x000fe40000f01670 */
[C---:B------:R-:W-:Y:S02]  /*7e70*/  ISETP.GE.AND P3, PT, R3.reuse, 0x12, PT ;  /* 0x000000120300780c */ /* 0x040fe40003f66270 */
        /* <DEDUP_REMOVED lines=8> */
[----:B------:R-:W-:Y:S02]  /*7f00*/  ISETP.LT.OR P0, PT, R168, 0x11, P0 ;  /* 0x00000011a800780c */ /* 0x000fe40000701670 */
[----:B------:R-:W-:Y:S02]  /*7f10*/  ISETP.GT.AND P2, PT, R0, 0x9, !P5 ;  /* 0x000000090000780c */ /* 0x000fe40006f44270 */
[----:B------:R-:W-:Y:S02]  /*7f20*/  FSEL R202, R22, -INF , !P0 ;  /* 0xff80000016ca7808 */ /* 0x000fe40004000000 */
[----:B------:R-:W-:Y:S02]  /*7f30*/  ISETP.GT.AND P0, PT, R2, 0x11, !P3 ;  /* 0x000000110200780c */ /* 0x000fe40005f04270 */
[----:B------:R-:W-:Y:S02]  /*7f40*/  ISETP.LT.OR P2, PT, R169, 0xa, P2 ;  /* 0x0000000aa900780c */ /* 0x000fe40001741670 */
[----:B------:R-:W-:Y:S02]  /*7f50*/  ISETP.LT.OR P0, PT, R168, 0x12, P0 ;  /* 0x00000012a800780c */ /* 0x000fe40000701670 */
[----:B------:R-:W-:Y:S02]  /*7f60*/  FSEL R195, R17, -INF , !P2 ;  /* 0xff80000011c37808 */ /* 0x000fe40005000000 */
        /* <DEDUP_REMOVED lines=14> */
[----:B------:R-:W-:Y:S02]  /*8050*/  P2R R23, PR, RZ, 0x10 ;  /* 0x00000010ff177803 */ /* 0x000fe40000000000 */
        /* <DEDUP_REMOVED lines=14> */
[----:B------:R-:W-:Y:S02]  /*8140*/  P2R R22, PR, RZ, 0x8 ;  /* 0x00000008ff167803 */ /* 0x000fe40000000000 */
[----:B------:R-:W-:Y:S02]  /*8150*/  FSEL R218, R37, -INF , !P0 ;  /* 0xff80000025da7808 */ /* 0x000fe40004000000 */
[----:B------:R-:W-:Y:S04]  /*8160*/  ISETP.GT.AND P0, PT, R2, 0x20, !P1 ;  /* 0x000000200200780c */ /* 0x000fe80004f04270 */
[----:B------:R-:W-:Y:S04]  /*8170*/  ISETP.LT.OR P0, PT, R168, 0x21, P0 ;  /* 0x00000021a800780c */ /* 0x000fe80000701670 */
[----:B------:R-:W-:Y:S02]  /*8180*/  FSEL R219, R38, -INF , !P0 ;  /* 0xff80000026db7808 */ /* 0x000fe40004000000 */
[----:B------:R-:W-:Y:S04]  /*8190*/  ISETP.GT.AND P0, PT, R2, 0x21, !P6 ;  /* 0x000000210200780c */ /* 0x000fe80007704270 */
[----:B------:R-:W-:Y:S04]  /*81a0*/  ISETP.LT.OR P0, PT, R168, 0x22, P0 ;  /* 0x00000022a800780c */ /* 0x000fe80000701670 */
[----:B------:R-:W-:Y:S02]  /*81b0*/  FSEL R220, R39, -INF , !P0 ;  /* 0xff80000027dc7808 */ /* 0x000fe40004000000 */
[----:B------:R-:W-:Y:S04]  /*81c0*/  ISETP.GT.AND P0, PT, R0, RZ, !P3 ;  /* 0x000000ff0000720c */ /* 0x000fe80005f04270 */
[C---:B------:R-:W-:Y:S04]  /*81d0*/  ISETP.LT.OR P0, PT, R169.reuse, 0x1, P0 ;  /* 0x00000001a900780c */ /* 0x040fe80000701670 */
[----:B------:R-:W-:Y:S02]  /*81e0*/  FSEL R16, R4, -INF , !P0 ;  /* 0xff80000004107808 */ /* 0x000fe40004000000 */
[----:B------:R-:W-:Y:S01]  /*81f0*/  ISETP.GT.AND P0, PT, R0, 0x1, !P4 ;  /* 0x000000010000780c */ /* 0x000fe20006704270 */
[----:B------:R-:W1:Y:S03]  /*8200*/  SHFL.IDX PT, R4, R173, 0x3, 0x1c1f ;  /* 0x007c1f00ad047f89 */ /* 0x000e6600000e0000 */
[----:B------:R-:W-:Y:S04]  /*8210*/  ISETP.LT.OR P0, PT, R169, 0x2, P0 ;  /* 0x00000002a900780c */ /* 0x000fe80000701670 */
[----:B------:R-:W-:Y:S02]  /*8220*/  FSEL R5, R5, -INF , !P0 ;  /* 0xff80000005057808 */ /* 0x000fe40004000000 */
[----:B------:R-:W-:Y:S04]  /*8230*/  ISETP.GT.AND P0, PT, R2, 0x1, !P4 ;  /* 0x000000010200780c */ /* 0x000fe80006704270 */
[----:B------:R-:W-:Y:S04]  /*8240*/  ISETP.LT.OR P0, PT, R168, 0x2, P0 ;  /* 0x00000002a800780c */ /* 0x000fe80000701670 */
[----:B------:R-:W-:Y:S02]  /*8250*/  FSEL R19, R7, -INF , !P0 ;  /* 0xff80000007137808 */ /* 0x000fe40004000000 */
[----:B------:R-:W-:Y:S04]  /*8260*/  ISETP.GT.AND P0, PT, R2, RZ, !P3 ;  /* 0x000000ff0200720c */ /* 0x000fe80005f04270 */
        /* <DEDUP_REMOVED lines=8> */
[----:B------:R-:W-:Y:S04]  /*82f0*/  ISETP.LT.OR P2, PT, R169, 0x2a, P2 ;  /* 0x0000002aa900780c */ /* 0x000fe80001741670 */
[----:B------:R-:W-:Y:S02]  /*8300*/  FSEL R222, R49, -INF , !P2 ;  /* 0xff80000031de7808 */ /* 0x000fe40005000000 */
[----:B------:R-:W-:Y:S04]  /*8310*/  ISETP.GT.AND P2, PT, R2, 0x28, !P5 ;  /* 0x000000280200780c */ /* 0x000fe80006f44270 */
[----:B------:R-:W-:Y:S04]  /*8320*/  ISETP.LT.OR P2, PT, R168, 0x29, P2 ;  /* 0x00000029a800780c */ /* 0x000fe80001741670 */
[----:B------:R-:W-:Y:S02]  /*8330*/  FSEL R223, R50, -INF , !P2 ;  /* 0xff80000032df7808 */ /* 0x000fe40005000000 */
[----:B------:R-:W-:Y:S01]  /*8340*/  ISETP.GT.AND P2, PT, R2, 0x29, !P0 ;  /* 0x000000290200780c */ /* 0x000fe20004744270 */
[----:B------:R-:W-:Y:S03]  /*8350*/  IMAD.IADD R2, R174, 0x1, R4 ;  /* 0x00000001ae027824 */ /* 0x000fe600078e0204 */
[----:B------:R-:W-:Y:S04]  /*8360*/  ISETP.LT.OR P2, PT, R168, 0x2a, P2 ;  /* 0x0000002aa800780c */ /* 0x000fe80001741670 */
[----:B------:R-:W-:Y:S02]  /*8370*/  FSEL R246, R51, -INF , !P2 ;  /* 0xff80000033f67808 */ /* 0x000fe40005000000 */
[----:B------:R-:W-:Y:S02]  /*8380*/  ISETP.GT.AND P2, PT, R165, 0x1, !P4 ;  /* 0x00000001a500780c */ /* 0x000fe40006744270 */
[----:B------:R-:W-:Y:S02]  /*8390*/  ISETP.NE.AND P4, PT, R20, RZ, PT ;  /* 0x000000ff1400720c */ /* 0x000fe40003f85270 */
        /* <DEDUP_REMOVED lines=22> */
[----:B------:R-:W-:Y:S02]  /*8500*/  ISETP.GT.AND P2, PT, R165, 0x19, !P4 ;  /* 0x00000019a500780c */ /* 0x000fe40006744270 */
[----:B------:R-:W-:Y:S02]  /*8510*/  ISETP.NE.AND P4, PT, R199, RZ, PT ;  /* 0x000000ffc700720c */ /* 0x000fe40003f85270 */
        /* <DEDUP_REMOVED lines=11> */
[----:B------:R-:W-:Y:S02]  /*85d0*/  ISETP.GT.AND P2, PT, R165, RZ, !P3 ;  /* 0x000000ffa500720c */ /* 0x000fe40005f44270 */
[----:B------:R-:W-:Y:S02]  /*85e0*/  ISETP.NE.AND P3, PT, R198, RZ, PT ;  /* 0x000000ffc600720c */ /* 0x000fe40003f65270 */
        /* <DEDUP_REMOVED lines=22> */
.L_x_1820:
[----:B------:R-:W-:Y:S04]  /*8750*/  MOV R7, c[0x0][0x32c] ;  /* 0x0000cb0000077a02 */ /* 0x000fe80000000f00 */
[----:B------:R-:W-:Y:S11]  /*8760*/  ISETP.NE.AND P2, PT, R7, 0x1, PT ;  /* 0x000000010700780c */ /* 0x000ff60003f45270 */
[----:B------:R-:W-:Y:S02]  /*8770*/  @!UPT UIADD3 URZ, URZ, URZ, URZ ;  /* 0x0000003f3f3ff290 */ /* 0x000fe4000fffe03f */
[----:B------:R-:W-:Y:S05]  /*8780*/  @P2 IMAD.HI.U32 R7, R4, c[0x0][0x330], RZ ;  /* 0x0000cc0004072a27 */ /* 0x000fea00078e00ff */
[----:B------:R-:W-:Y:S02]  /*8790*/  @P2 SHF.R.U32.HI R4, RZ, c[0x0][0x334], R7 ;  /* 0x0000cd00ff042a19 */ /* 0x000fe40000011607 */
.L_x_1821:
[----:B------:R-:W-:Y:S05]  /*87a0*/  BSYNC B0 ;  /* 0x0000000000007941 */ /* 0x000fea0003800000 */
.L_x_1819:
[----:B------:R-:W-:Y:S04]  /*87b0*/  IMAD.IADD R3, R3, 0x1, -R210 ;  /* 0x0000000103037824 */ /* 0x000fe800078e0ad2 */
[----:B------:R-:W-:Y:S05]  /*87c0*/  IMAD R4, R4, c[0x0][0x32c], R3 ;  /* 0x0000cb0004047a24 */ /* 0x000fea00078e0203 */
[----:B------:R-:W-:Y:S02]  /*87d0*/  IADD3 R3, R4, c[0x0][0x32c], RZ ;  /* 0x0000cb0004037a10 */ /* 0x000fe40007ffe0ff */
[----:B------:R-:W-:Y:S02]  /*87e0*/  IMNMX R0, R0, R4, !PT ;  /* 0x0000000400007217 */ /* 0x000fe40007800200 */
[----:B------:R-:W-:Y:S02]  /*87f0*/  IMNMX R2, R2, R3, PT ;  /* 0x0000000302027217 */ /* 0x000fe40003800200 */
.L_x_1818:
[----:B------:R-:W-:Y:S01]  /*8800*/  FMNMX.FTZ R169, R16, R164, !PT ;  /* 0x000000a410a97209 */ /* 0x000fe20007810000 */
[----:B------:R-:W-:Y:S01]  /*8810*/  LDSM.16.MT88.4 R36, [R226+0x100] ;  /* 0x00010000e224783b */ /* 0x000fe20000004200 */
[----:B------:R-:W-:Y:S02]  /*8820*/  ISETP.NE.AND P2, PT, R22, RZ, PT ;  /* 0x000000ff1600720c */ /* 0x000fe40003f45270 */
[----:B------:R-:W-:Y:S02]  /*8830*/  FMNMX.FTZ R169, R5, R169, !PT ;  /* 0x000000a905a97209 */ /* 0x000fe40007810000 */
[----:B------:R-:W-:Y:S02]  /*8840*/  ISETP.GT.AND P2, PT, R0, RZ, !P2 ;  /* 0x000000ff0000720c */ /* 0x000fe40005744270 */
[----:B------:R-:W-:Y:S02]  /*8850*/  FMNMX.FTZ R169, R194, R169, !PT ;  /* 0x000000a9c2a97209 */ /* 0x000fe40007810000 */
[----:B------:R-:W-:Y:S02]  /*8860*/  ISETP.LT.OR P2, PT, R2, 0x1, P2 ;  /* 0x000000010200780c */ /* 0x000fe40001741670 */
[----:B------:R-:W-:Y:S02]  /*8870*/  FMNMX.FTZ R169, R195, R169, !PT ;  /* 0x000000a9c3a97209 */ /* 0x000fe40007810000 */
[----:B------:R-:W-:Y:S02]  /*8880*/  FSEL R10, R10, -INF , !P2 ;  /* 0xff8000000a0a7808 */ /* 0x000fe40005000000 */
[----:B------:R-:W-:Y:S02]  /*8890*/  FMNMX.FTZ R169, R200, R169, !PT ;  /* 0x000000a9c8a97209 */ /* 0x000fe40007810000 */
[----:B------:R-:W-:Y:S02]  /*88a0*/  ISETP.NE.AND P2, PT, R21, RZ, PT ;  /* 0x000000ff1500720c */ /* 0x000fe40003f45270 */
[----:B------:R-:W-:Y:S02]  /*88b0*/  FMNMX.FTZ R169, R201, R169, !PT ;  /* 0x000000a9c9a97209 */ /* 0x000fe40007810000 */
[----:B------:R-:W-:Y:S02]  /*88c0*/  ISETP.GT.AND P2, PT, R0, 0x1, !P2 ;  /* 0x000000010000780c */ /* 0x000fe40005744270 */
        /* <DEDUP_REMOVED lines=12> */
[----:B------:R-:W-:Y:S01]  /*8990*/  ISETP.NE.AND P2, PT, R192, RZ, PT ;  /* 0x000000ffc000720c */ /* 0x000fe20003f45270 */
[----:B------:R-:W1:Y:S01]  /*89a0*/  SHFL.BFLY PT, R7, R169, 0x2, 0x1f ;  /* 0x0c401f00a9077f89 */ /* 0x000e6200000e0000 */
        /* <DEDUP_REMOVED lines=14> */
[----:B-1----:R-:W-:Y:S02]  /*8a90*/  FMNMX.FTZ R169, R169, R7, !PT ;  /* 0x00000007a9a97209 */ /* 0x002fe40007810000 */
[----:B------:R-:W-:Y:S02]  /*8aa0*/  ISETP.GT.AND P2, PT, R0, 0x11, !P2 ;  /* 0x000000110000780c */ /* 0x000fe40005744270 */
[----:B------:R-:W-:Y:S01]  /*8ab0*/  FMNMX.FTZ R3, R208, R3, !PT ;  /* 0x00000003d0037209 */ /* 0x000fe20007810000 */
[----:B------:R-:W1:Y:S01]  /*8ac0*/  SHFL.BFLY PT, R7, R169, 0x1, 0x1f ;  /* 0x0c201f00a9077f89 */ /* 0x000e6200000e0000 */
        /* <DEDUP_REMOVED lines=14> */
[----:B------:R-:W-:Y:S02]  /*8bb0*/  ISETP.LT.OR P2, PT, R2, 0x1a, P2 ;  /* 0x0000001a0200780c */ /* 0x000fe40001741670 */
[----:B------:R-:W-:Y:S01]  /*8bc0*/  FMNMX.FTZ R3, R246, R3, !PT ;  /* 0x00000003f6037209 */ /* 0x000fe20007810000 */
[----:B------:R-:W-:Y:S01]  /*8bd0*/  FMUL.FTZ R173, R169, c[0x0][0x2d0] ;  /* 0x0000b400a9ad7a20 */ /* 0x000fe20000410000 */
[----:B------:R-:W-:Y:S02]  /*8be0*/  FSEL R198, R31, -INF , !P2 ;  /* 0xff8000001fc67808 */ /* 0x000fe40005000000 */
[----:B------:R-:W-:Y:S01]  /*8bf0*/  FSETP.NEU.FTZ.AND P2, PT, R169, -INF , PT ;  /* 0xff800000a900780b */ /* 0x000fe20003f5d000 */
[----:B------:R-:W1:Y:S01]  /*8c00*/  SHFL.BFLY PT, R168, R3, 0x2, 0x1f ;  /* 0x0c401f0003a87f89 */ /* 0x000e6200000e0000 */
[----:B------:R-:W-:Y:S02]  /*8c10*/  FMNMX.FTZ R4, R20, R4, !PT ;  /* 0x0000000414047209 */ /* 0x000fe40007810000 */
[----:B------:R-:W-:Y:S02]  /*8c20*/  FSEL R173, R173, RZ, P2 ;  /* 0x000000ffadad7208 */ /* 0x000fe40001000000 */
[----:B------:R-:W-:Y:S02]  /*8c30*/  FMNMX.FTZ R4, R12, R4, !PT ;  /* 0x000000040c047209 */ /* 0x000fe40007810000 */
[----:B------:R-:W-:Y:S01]  /*8c40*/  ISETP.GT.AND P1, PT, R0, 0x20, !P1 ;  /* 0x000000200000780c */ /* 0x000fe20004f24270 */
[--C-:B------:R-:W-:Y:S01]  /*8c50*/  FFMA.FTZ R5, R5, c[0x0][0x2d0], -R173.reuse ;  /* 0x0000b40005057a23 */ /* 0x100fe200000108ad */
[----:B------:R-:W-:Y:S01]  /*8c60*/  FMNMX.FTZ R4, R13, R4, !PT ;  /* 0x000000040d047209 */ /* 0x000fe20007810000 */
[--C-:B------:R-:W-:Y:S01]  /*8c70*/  FFMA.FTZ R16, R16, c[0x0][0x2d0], -R173.reuse ;  /* 0x0000b40010107a23 */ /* 0x100fe200000108ad */
[----:B------:R-:W-:Y:S01]  /*8c80*/  ISETP.LT.OR P1, PT, R2, 0x21, P1 ;  /* 0x000000210200780c */ /* 0x000fe20000f21670 */
[----:B------:R2:W-:Y:S01]  /*8c90*/  MUFU.EX2 R24, R5 ;  /* 0x0000000500187308 */ /* 0x0005e20000000800 */
[----:B------:R-:W-:Y:S02]  /*8ca0*/  FMNMX.FTZ R4, R206, R4, !PT ;  /* 0x00000004ce047209 */ /* 0x000fe40007810000 */
[----:B------:R-:W-:Y:S02]  /*8cb0*/  FSEL R216, R42, -INF , !P1 ;  /* 0xff8000002ad87808 */ /* 0x000fe40004800000 */
[----:B------:R-:W-:Y:S02]  /*8cc0*/  FMNMX.FTZ R4, R207, R4, !PT ;  /* 0x00000004cf047209 */ /* 0x000fe40007810000 */
[C---:B------:R-:W-:Y:S02]  /*8cd0*/  ISETP.GT.AND P6, PT, R0.reuse, 0x21, !P6 ;  /* 0x000000210000780c */ /* 0x040fe400077c4270 */
[----:B------:R-:W-:Y:S01]  /*8ce0*/  FMNMX.FTZ R4, R211, R4, !PT ;  /* 0x00000004d3047209 */ /* 0x000fe20007810000 */
[----:B------:R-:W3:Y:S01]  /*8cf0*/  MUFU.EX2 R45, R16 ;  /* 0x00000010002d7308 */ /* 0x000ee20000000800 */
[----:B------:R-:W-:Y:S02]  /*8d00*/  ISETP.GT.AND P5, PT, R0, 0x28, !P5 ;  /* 0x000000280000780c */ /* 0x000fe40006fa4270 */
        /* <DEDUP_REMOVED lines=8> */
[----:B--2---:R-:W-:Y:S01]  /*8d90*/  FMNMX.FTZ R5, R14, R4, !PT ;  /* 0x000000040e057209 */ /* 0x004fe20007810000 */
[--C-:B------:R-:W-:Y:S01]  /*8da0*/  FFMA.FTZ R4, R194, c[0x0][0x2d0], -R173.reuse ;  /* 0x0000b400c2047a23 */ /* 0x100fe200000108ad */
[----:B------:R-:W-:Y:S02]  /*8db0*/  FMNMX.FTZ R3, R248, R3, !PT ;  /* 0x00000003f8037209 */ /* 0x000fe40007810000 */
[----:B------:R-:W-:Y:S01]  /*8dc0*/  FMNMX.FTZ R5, R15, R5, !PT ;  /* 0x000000050f057209 */ /* 0x000fe20007810000 */
[----:B------:R2:W-:Y:S01]  /*8dd0*/  MUFU.EX2 R25, R4 ;  /* 0x0000000400197308 */ /* 0x0005e20000000800 */
[----:B------:R-:W-:Y:S01]  /*8de0*/  ISETP.GT.AND P0, PT, R0, 0x29, !P0 ;  /* 0x000000290000780c */ /* 0x000fe20004704270 */
[----:B------:R-:W4:Y:S01]  /*8df0*/  SHFL.BFLY PT, R9, R3, 0x2, 0x1f ;  /* 0x0c401f0003097f89 */ /* 0x000f2200000e0000 */
[C---:B------:R-:W-:Y:S02]  /*8e00*/  ISETP.LT.OR P6, PT, R2.reuse, 0x22, P6 ;  /* 0x000000220200780c */ /* 0x040fe400037c1670 */
[----:B------:R-:W-:Y:S02]  /*8e10*/  ISETP.LT.OR P5, PT, R2, 0x29, P5 ;  /* 0x000000290200780c */ /* 0x000fe40002fa1670 */
[----:B------:R-:W-:Y:S02]  /*8e20*/  FSEL R214, R43, -INF , !P6 ;  /* 0xff8000002bd67808 */ /* 0x000fe40007000000 */
[----:B------:R-:W-:Y:S02]  /*8e30*/  FSEL R215, R46, -INF , !P5 ;  /* 0xff8000002ed77808 */ /* 0x000fe40006800000 */
[----:B------:R-:W-:Y:S02]  /*8e40*/  ISETP.LT.OR P0, PT, R2, 0x2a, P0 ;  /* 0x0000002a0200780c */ /* 0x000fe40000701670 */
[----:B-1----:R-:W-:Y:S02]  /*8e50*/  FMNMX.FTZ R168, R168, R7, !PT ;  /* 0x00000007a8a87209 */ /* 0x002fe40007810000 */
[----:B------:R-:W-:Y:S02]  /*8e60*/  FSEL R172, R47, -INF , !P0 ;  /* 0xff8000002fac7808 */ /* 0x000fe40004000000 */
[C---:B------:R-:W-:Y:S01]  /*8e70*/  FSETP.NEU.FTZ.AND P1, PT, R168.reuse, -INF , PT ;  /* 0xff800000a800780b */ /* 0x040fe20003f3d000 */
[----:B------:R-:W-:Y:S01]  /*8e80*/  FMUL.FTZ R174, R168, c[0x0][0x2d0] ;  /* 0x0000b400a8ae7a20 */ /* 0x000fe20000410000 */
[----:B---3--:R-:W-:Y:S04]  /*8e90*/  F2FP.BF16.PACK_AB R192, R24, R45 ;  /* 0x0000002d18c0723e */ /* 0x008fe800000010ff */
[----:B------:R-:W-:Y:S02]  /*8ea0*/  FSEL R174, R174, RZ, P1 ;  /* 0x000000ffaeae7208 */ /* 0x000fe40000800000 */
[----:B--2---:R-:W-:Y:S01]  /*8eb0*/  FMNMX.FTZ R4, R199, R5, !PT ;  /* 0x00000005c7047209 */ /* 0x004fe20007810000 */
[----:B------:R-:W-:Y:S01]  /*8ec0*/  FFMA.FTZ R5, R195, c[0x0][0x2d0], -R173 ;  /* 0x0000b400c3057a23 */ /* 0x000fe200000108ad */
[----:B----4-:R-:W-:Y:S01]  /*8ed0*/  FMNMX.FTZ R3, R3, R9, !PT ;  /* 0x0000000903037209 */ /* 0x010fe20007810000 */
[--C-:B------:R-:W-:Y:S01]  /*8ee0*/  FFMA.FTZ R0, R19, c[0x0][0x2d0], -R174.reuse ;  /* 0x0000b40013007a23 */ /* 0x100fe200000108ae */
[----:B------:R-:W-:Y:S01]  /*8ef0*/  FMNMX.FTZ R4, R210, R4, !PT ;  /* 0x00000004d2047209 */ /* 0x000fe20007810000 */
[----:B------:R1:W2:Y:S02]  /*8f00*/  MUFU.EX2 R33, R5 ;  /* 0x0000000500217308 */ /* 0x0002a40000000800 */
[----:B------:R-:W3:Y:S08]  /*8f10*/  SHFL.BFLY PT, R167, R3, 0x1, 0x1f ;  /* 0x0c201f0003a77f89 */ /* 0x000ef000000e0000 */
[----:B------:R-:W4:Y:S01]  /*8f20*/  MUFU.EX2 R28, R0 ;  /* 0x00000000001c7308 */ /* 0x000f220000000800 */
[----:B-1----:R-:W-:Y:S01]  /*8f30*/  FMNMX.FTZ R5, R213, R4, !PT ;  /* 0x00000004d5057209 */ /* 0x002fe20007810000 */
[--C-:B------:R-:W-:Y:S01]  /*8f40*/  FFMA.FTZ R4, R6, c[0x0][0x2d0], -R174.reuse ;  /* 0x0000b40006047a23 */ /* 0x100fe200000108ae */
[----:B---3--:R-:W-:Y:S01]  /*8f50*/  FMNMX.FTZ R167, R3, R167, !PT ;  /* 0x000000a703a77209 */ /* 0x008fe20007810000 */
[--C-:B------:R-:W-:Y:S01]  /*8f60*/  FFMA.FTZ R3, R197, c[0x0][0x2d0], -R174.reuse ;  /* 0x0000b400c5037a23 */ /* 0x100fe200000108ae */
[----:B------:R-:W-:Y:S05]  /*8f70*/  FMNMX.FTZ R5, R198, R5, !PT ;  /* 0x00000005c6057209 */ /* 0x000fea0007810000 */
[----:B------:R1:W3:Y:S01]  /*8f80*/  MUFU.EX2 R44, R4 ;  /* 0x00000004002c7308 */ /* 0x0002e20000000800 */
[C---:B------:R-:W-:Y:S01]  /*8f90*/  FSETP.NEU.FTZ.AND P0, PT, R167.reuse, -INF , PT ;  /* 0xff800000a700780b */ /* 0x040fe20003f1d000 */
[----:B------:R-:W-:Y:S01]  /*8fa0*/  FMUL.FTZ R175, R167, c[0x0][0x2d0] ;  /* 0x0000b400a7af7a20 */ /* 0x000fe20000410000 */
[----:B--2---:R-:W-:Y:S02]  /*8fb0*/  F2FP.BF16.PACK_AB R194, R33, R25 ;  /* 0x0000001921c2723e */ /* 0x004fe400000010ff */
[----:B----4-:R-:W-:Y:S02]  /*8fc0*/  MOV R197, R28 ;  /* 0x0000001c00c57202 */ /* 0x010fe40000000f00 */
[----:B------:R-:W-:Y:S05]  /*8fd0*/  FSEL R175, R175, RZ, P0 ;  /* 0x000000ffafaf7208 */ /* 0x000fea0000000000 */
[--C-:B------:R-:W-:Y:S04]  /*8fe0*/  FFMA.FTZ R8, R8, c[0x0][0x2d0], -R175.reuse ;  /* 0x0000b40008087a23 */ /* 0x100fe800000108af */
[----:B------:R-:W-:Y:S01]  /*8ff0*/  MUFU.EX2 R42, R8 ;  /* 0x00000008002a7308 */ /* 0x000fe20000000800 */
[----:B-1----:R-:W-:Y:S09]  /*9000*/  FMNMX.FTZ R4, R216, R5, !PT ;  /* 0x00000005d8047209 */ /* 0x002ff20007810000 */
[----:B------:R1:W-:Y:S01]  /*9010*/  MUFU.EX2 R5, R3 ;  /* 0x0000000300057308 */ /* 0x0003e20000000800 */
[----:B---3--:R-:W-:Y:S02]  /*9020*/  F2FP.BF16.PACK_AB R193, R197, R44 ;  /* 0x0000002cc5c1723e */ /* 0x008fe400000010ff */
[----:B------:R-:W-:Y:S01]  /*9030*/  FMNMX.FTZ R2, R214, R4, !PT ;  /* 0x00000004d6027209 */ /* 0x000fe20007810000 */
[--C-:B------:R-:W-:Y:S03]  /*9040*/  FFMA.FTZ R4, R12, c[0x0][0x2d0], -R175.reuse ;  /* 0x0000b4000c047a23 */ /* 0x100fe600000108af */
[----:B------:R-:W-:Y:S01]  /*9050*/  FMNMX.FTZ R0, R215, R2, !PT ;  /* 0x00000002d7007209 */ /* 0x000fe20007810000 */
[----:B------:R-:W-:Y:S02]  /*9060*/  FFMA.FTZ R2, R196, c[0x0][0x2d0], -R174 ;  /* 0x0000b400c4027a23 */ /* 0x000fe400000108ae */
[----:B------:R-:W-:Y:S01]  /*9070*/  MUFU.EX2 R6, R4 ;  /* 0x0000000400067308 */ /* 0x000fe20000000800 */
[----:B------:R-:W-:Y:S09]  /*9080*/  FMNMX.FTZ R0, R172, R0, !PT ;  /* 0x00000000ac007209 */ /* 0x000ff20007810000 */
[----:B------:R2:W-:Y:S01]  /*9090*/  MUFU.EX2 R196, R2 ;  /* 0x0000000200c47308 */ /* 0x0005e20000000800 */
[--C-:B-1----:R-:W-:Y:S02]  /*90a0*/  FFMA.FTZ R3, R20, c[0x0][0x2d0], -R175.reuse ;  /* 0x0000b40014037a23 */ /* 0x102fe400000108af */
[----:B------:R-:W-:Y:S07]  /*90b0*/  LDSM.16.MT88.4 R20, [R225+0x100] ;  /* 0x00010000e114783b */ /* 0x000fee0000004200 */
[----:B------:R1:W-:Y:S01]  /*90c0*/  MUFU.EX2 R34, R3 ;  /* 0x0000000300227308 */ /* 0x0003e20000000800 */
[----:B--2---:R-:W1:Y:S02]  /*90d0*/  SHFL.BFLY PT, R2, R0, 0x2, 0x1f ;  /* 0x0c401f0000027f89 */ /* 0x004e6400000e0000 */
[----:B-1----:R-:W-:Y:S01]  /*90e0*/  FMNMX.FTZ R3, R0, R2, !PT ;  /* 0x0000000200037209 */ /* 0x002fe20007810000 */
[----:B------:R-:W-:Y:S01]  /*90f0*/  FFMA.FTZ R2, R13, c[0x0][0x2d0], -R175 ;  /* 0x0000b4000d027a23 */ /* 0x000fe200000108af */
[----:B------:R-:W-:Y:S05]  /*9100*/  FSEL R0, R169, RZ, P2 ;  /* 0x000000ffa9007208 */ /* 0x000fea0001000000 */
[----:B------:R1:W-:Y:S01]  /*9110*/  MUFU.EX2 R40, R2 ;  /* 0x0000000200287308 */ /* 0x0003e20000000800 */
[----:B------:R-:W2:Y:S01]  /*9120*/  SHFL.BFLY PT, R4, R3, 0x1, 0x1f ;  /* 0x0c201f0003047f89 */ /* 0x000ea200000e0000 */
[----:B------:R-:W-:Y:S04]  /*9130*/  FADD.FTZ R0, -R0, R164 ;  /* 0x000000a400007221 */ /* 0x000fe80000010100 */
[----:B------:R-:W-:Y:S04]  /*9140*/  FMUL.FTZ R0, R0, c[0x0][0x2d0] ;  /* 0x0000b40000007a20 */ /* 0x000fe80000410000 */
[----:B------:R3:W4:Y:S01]  /*9150*/  MUFU.EX2 R165, R0 ;  /* 0x0000000000a57308 */ /* 0x0007220000000800 */
[----:B-1----:R-:W-:Y:S02]  /*9160*/  FSEL R2, R168, RZ, P1 ;  /* 0x000000ffa8027208 */ /* 0x002fe40000800000 */
[----:B--2---:R-:W-:Y:S03]  /*9170*/  FMNMX.FTZ R3, R3, R4, !PT ;  /* 0x0000000403037209 */ /* 0x004fe60007810000 */
[----:B------:R-:W-:Y:S02]  /*9180*/  FADD.FTZ R2, -R2, R166 ;  /* 0x000000a602027221 */ /* 0x000fe40000010100 */
[----:B------:R-:W-:Y:S02]  /*9190*/  FMUL.FTZ R166, R3, c[0x0][0x2d0] ;  /* 0x0000b40003a67a20 */ /* 0x000fe40000410000 */
[----:B------:R-:W-:Y:S01]  /*91a0*/  FMUL.FTZ R2, R2, c[0x0][0x2d0] ;  /* 0x0000b40002027a20 */ /* 0x000fe20000410000 */
[----:B---3--:R-:W-:Y:S01]  /*91b0*/  FSEL R0, R167, RZ, P0 ;  /* 0x000000ffa7007208 */ /* 0x008fe20000000000 */
[----:B----4-:R-:W-:Y:S01]  /*91c0*/  FMUL.FTZ R16, R165, R188 ;  /* 0x000000bca5107220 */ /* 0x010fe20000410000 */
[----:B------:R-:W-:Y:S01]  /*91d0*/  FSETP.NEU.FTZ.AND P0, PT, R3, -INF , PT ;  /* 0xff8000000300780b */ /* 0x000fe20003f1d000 */
[----:B------:R-:W1:Y:S01]  /*91e0*/  MUFU.EX2 R164, R2 ;  /* 0x0000000200a47308 */ /* 0x000e620000000800 */
[C---:B------:R-:W-:Y:S01]  /*91f0*/  FMUL.FTZ R17, R165.reuse, R189 ;  /* 0x000000bda5117220 */ /* 0x040fe20000410000 */
[----:B------:R-:W-:Y:S01]  /*9200*/  MOV R189, R40 ;  /* 0x0000002800bd7202 */ /* 0x000fe20000000f00 */
[----:B------:R-:W-:Y:S01]  /*9210*/  FADD.FTZ R0, -R0, R170 ;  /* 0x000000aa00007221 */ /* 0x000fe20000010100 */
[----:B------:R-:W-:Y:S01]  /*9220*/  FSEL R166, R166, RZ, P0 ;  /* 0x000000ffa6a67208 */ /* 0x000fe20000000000 */
[C---:B------:R-:W-:Y:S01]  /*9230*/  FMUL.FTZ R32, R165.reuse, R144 ;  /* 0x00000090a5207220 */ /* 0x040fe20000410000 */
[----:B------:R-:W-:Y:S01]  /*9240*/  MOV R170, R6 ;  /* 0x0000000600aa7202 */ /* 0x000fe20000000f00 */
[----:B------:R-:W-:Y:S01]  /*9250*/  FMUL.FTZ R0, R0, c[0x0][0x2d0] ;  /* 0x0000b40000007a20 */ /* 0x000fe20000410000 */
[----:B------:R-:W-:Y:S01]  /*9260*/  MOV R144, R33 ;  /* 0x0000002100907202 */ /* 0x000fe20000000f00 */
[--C-:B------:R-:W-:Y:S02]  /*9270*/  FFMA.FTZ R4, R14, c[0x0][0x2d0], -R166.reuse ;  /* 0x0000b4000e047a23 */ /* 0x100fe400000108a6 */
[----:B------:R2:W3:Y:S01]  /*9280*/  MUFU.EX2 R2, R0 ;  /* 0x0000000000027308 */ /* 0x0004e20000000800 */
[C---:B------:R-:W-:Y:S01]  /*9290*/  FMUL.FTZ R33, R165.reuse, R145 ;  /* 0x00000091a5217220 */ /* 0x040fe20000410000 */
[----:B------:R-:W-:Y:S01]  /*92a0*/  MOV R145, R45 ;  /* 0x0000002d00917202 */ /* 0x000fe20000000f00 */
[C---:B------:R-:W-:Y:S02]  /*92b0*/  FMUL.FTZ R48, R165.reuse, R160 ;  /* 0x000000a0a5307220 */ /* 0x040fe40000410000 */
[C---:B------:R-:W-:Y:S02]  /*92c0*/  FMUL.FTZ R49, R165.reuse, R161 ;  /* 0x000000a1a5317220 */ /* 0x040fe40000410000 */
[C---:B------:R-:W-:Y:S02]  /*92d0*/  FMUL.FTZ R52, R165.reuse, R52 ;  /* 0x00000034a5347220 */ /* 0x040fe40000410000 */
[C---:B------:R-:W-:Y:S01]  /*92e0*/  FMUL.FTZ R53, R165.reuse, R53 ;  /* 0x00000035a5357220 */ /* 0x040fe20000410000 */
[----:B------:R4:W-:Y:S01]  /*92f0*/  MUFU.EX2 R12, R4 ;  /* 0x00000004000c7308 */ /* 0x0009e20000000800 */
[----:B------:R-:W-:Y:S02]  /*9300*/  FMUL.FTZ R64, R165, R64 ;  /* 0x00000040a5407220 */ /* 0x000fe40000410000 */
[----:B-1----:R-:W-:Y:S01]  /*9310*/  FMUL.FTZ R6, R164, R178 ;  /* 0x000000b2a4067220 */ /* 0x002fe20000410000 */
[----:B------:R-:W-:Y:S01]  /*9320*/  F2FP.BF16.PACK_AB R178, R40, R170 ;  /* 0x000000aa28b2723e */ /* 0x000fe200000010ff */
[C---:B------:R-:W-:Y:S02]  /*9330*/  FMUL.FTZ R7, R164.reuse, R179 ;  /* 0x000000b3a4077220 */ /* 0x040fe40000410000 */
[C---:B------:R-:W-:Y:S02]  /*9340*/  FMUL.FTZ R18, R164.reuse, R190 ;  /* 0x000000bea4127220 */ /* 0x040fe40000410000 */
[C---:B------:R-:W-:Y:S02]  /*9350*/  FMUL.FTZ R19, R164.reuse, R191 ;  /* 0x000000bfa4137220 */ /* 0x040fe40000410000 */
[C---:B------:R-:W-:Y:S02]  /*9360*/  FMUL.FTZ R50, R164.reuse, R162 ;  /* 0x000000a2a4327220 */ /* 0x040fe40000410000 */
[----:B------:R-:W-:Y:S02]  /*9370*/  FMUL.FTZ R51, R164, R163 ;  /* 0x000000a3a4337220 */ /* 0x000fe40000410000 */
[--C-:B--2---:R-:W-:Y:S02]  /*9380*/  FFMA.FTZ R0, R10, c[0x0][0x2d0], -R166.reuse ;  /* 0x0000b4000a007a23 */ /* 0x104fe400000108a6 */
[C---:B---3--:R-:W-:Y:S02]  /*9390*/  FMUL.FTZ R8, R2.reuse, R180 ;  /* 0x000000b402087220 */ /* 0x048fe40000410000 */
[----:B------:R-:W1:Y:S01]  /*93a0*/  MUFU.EX2 R9, R0 ;  /* 0x0000000000097308 */ /* 0x000e620000000800 */
[C---:B------:R-:W-:Y:S01]  /*93b0*/  FMUL.FTZ R13, R2.reuse, R185 ;  /* 0x000000b9020d7220 */ /* 0x040fe20000410000 */
[----:B------:R-:W-:Y:S01]  /*93c0*/  MOV R185, R34 ;  /* 0x0000002200b97202 */ /* 0x000fe20000000f00 */
[C---:B------:R-:W-:Y:S02]  /*93d0*/  FMUL.FTZ R29, R2.reuse, R141 ;  /* 0x0000008d021d7220 */ /* 0x040fe40000410000 */
[--C-:B----4-:R-:W-:Y:S02]  /*93e0*/  FFMA.FTZ R4, R15, c[0x0][0x2d0], -R166.reuse ;  /* 0x0000b4000f047a23 */ /* 0x110fe400000108a6 */
[C---:B------:R-:W-:Y:S02]  /*93f0*/  FMUL.FTZ R28, R2.reuse, R140 ;  /* 0x0000008c021c7220 */ /* 0x040fe40000410000 */
[C---:B------:R-:W-:Y:S01]  /*9400*/  FMUL.FTZ R40, R2.reuse, R152 ;  /* 0x0000009802287220 */ /* 0x040fe20000410000 */
[----:B------:R2:W3:Y:S01]  /*9410*/  MUFU.EX2 R41, R4 ;  /* 0x0000000400297308 */ /* 0x0004e20000000800 */
[----:B------:R-:W-:Y:S01]  /*9420*/  FMUL.FTZ R45, R2, R157 ;  /* 0x0000009d022d7220 */ /* 0x000fe20000410000 */
[----:B------:R-:W-:Y:S01]  /*9430*/  MOV R157, R144 ;  /* 0x00000090009d7202 */ /* 0x000fe20000000f00 */
[C---:B------:R-:W-:Y:S02]  /*9440*/  FMUL.FTZ R54, R164.reuse, R54 ;  /* 0x00000036a4367220 */ /* 0x040fe40000410000 */
[----:B------:R-:W-:Y:S02]  /*9450*/  FMUL.FTZ R55, R164, R55 ;  /* 0x00000037a4377220 */ /* 0x000fe40000410000 */
[C---:B------:R-:W-:Y:S02]  /*9460*/  FMUL.FTZ R56, R2.reuse, R56 ;  /* 0x0000003802387220 */ /* 0x040fe40000410000 */
[C---:B------:R-:W-:Y:S02]  /*9470*/  FMUL.FTZ R57, R2.reuse, R57 ;  /* 0x0000003902397220 */ /* 0x040fe40000410000 */
[C---:B------:R-:W-:Y:S02]  /*9480*/  FMUL.FTZ R60, R2.reuse, R60 ;  /* 0x0000003c023c7220 */ /* 0x040fe40000410000 */
[C---:B------:R-:W-:Y:S01]  /*9490*/  FMUL.FTZ R61, R2.reuse, R61 ;  /* 0x0000003d023d7220 */ /* 0x040fe20000410000 */
[----:B-1----:R-:W-:Y:S01]  /*94a0*/  MOV R180, R9 ;  /* 0x0000000900b47202 */ /* 0x002fe20000000f00 */
[----:B------:R-:W-:Y:S02]  /*94b0*/  FFMA.FTZ R0, R11, c[0x0][0x2d0], -R166 ;  /* 0x0000b4000b007a23 */ /* 0x000fe400000108a6 */
[C---:B------:R-:W-:Y:S01]  /*94c0*/  FMUL.FTZ R9, R2.reuse, R181 ;  /* 0x000000b502097220 */ /* 0x040fe20000410000 */
[----:B------:R-:W-:Y:S01]  /*94d0*/  MOV R181, R25 ;  /* 0x0000001900b57202 */ /* 0x000fe20000000f00 */
[----:B------:R1:W4:Y:S01]  /*94e0*/  MUFU.EX2 R35, R0 ;  /* 0x0000000000237308 */ /* 0x0003220000000800 */
[----:B------:R-:W-:Y:S02]  /*94f0*/  FMUL.FTZ R25, R2, R137 ;  /* 0x0000008902197220 */ /* 0x000fe40000410000 */
[C---:B------:R-:W-:Y:S02]  /*9500*/  FMUL.FTZ R65, R165.reuse, R65 ;  /* 0x00000041a5417220 */ /* 0x040fe40000410000 */
[----:B--2---:R-:W-:Y:S01]  /*9510*/  FMUL.FTZ R4, R165, R176 ;  /* 0x000000b0a5047220 */ /* 0x004fe20000410000 */
[----:B------:R-:W-:Y:S01]  /*9520*/  F2FP.BF16.PACK_AB R176, R34, R42 ;  /* 0x0000002a22b0723e */ /* 0x000fe200000010ff */
[C---:B------:R-:W-:Y:S01]  /*9530*/  FMUL.FTZ R34, R164.reuse, R146 ;  /* 0x00000092a4227220 */ /* 0x040fe20000410000 */
[----:B---3--:R-:W-:Y:S01]  /*9540*/  F2FP.BF16.PACK_AB R179, R41, R12 ;  /* 0x0000000c29b3723e */ /* 0x008fe200000010ff */
[----:B------:R-:W-:Y:S01]  /*9550*/  FMUL.FTZ R66, R164, R66 ;  /* 0x00000042a4427220 */ /* 0x000fe20000410000 */
[----:B------:R-:W-:Y:S01]  /*9560*/  MOV R146, R41 ;  /* 0x0000002900927202 */ /* 0x000fe20000000f00 */
[----:B------:R-:W-:Y:S02]  /*9570*/  FMUL.FTZ R41, R2, R153 ;  /* 0x0000009902297220 */ /* 0x000fe40000410000 */
[C---:B------:R-:W-:Y:S01]  /*9580*/  FMUL.FTZ R67, R164.reuse, R67 ;  /* 0x00000043a4437220 */ /* 0x040fe20000410000 */
[----:B------:R-:W-:Y:S01]  /*9590*/  MOV R161, R146 ;  /* 0x0000009200a17202 */ /* 0x000fe20000000f00 */
[C---:B------:R-:W-:Y:S02]  /*95a0*/  FMUL.FTZ R68, R165.reuse, R68 ;  /* 0x00000044a5447220 */ /* 0x040fe40000410000 */
[----:B------:R-:W-:Y:S02]  /*95b0*/  FMUL.FTZ R69, R165, R69 ;  /* 0x00000045a5457220 */ /* 0x000fe40000410000 */
[C---:B------:R-:W-:Y:S02]  /*95c0*/  FMUL.FTZ R70, R164.reuse, R70 ;  /* 0x00000046a4467220 */ /* 0x040fe40000410000 */
[----:B------:R-:W-:Y:S02]  /*95d0*/  FMUL.FTZ R71, R164, R71 ;  /* 0x00000047a4477220 */ /* 0x000fe40000410000 */
[C---:B------:R-:W-:Y:S01]  /*95e0*/  FMUL.FTZ R72, R2.reuse, R72 ;  /* 0x0000004802487220 */ /* 0x040fe20000410000 */
[----:B-1----:R-:W-:Y:S01]  /*95f0*/  FSEL R0, R3, RZ, P0 ;  /* 0x000000ff03007208 */ /* 0x002fe20000000000 */
[----:B------:R-:W-:Y:S01]  /*9600*/  FMUL.FTZ R73, R2, R73 ;  /* 0x0000004902497220 */ /* 0x000fe20000410000 */
[----:B----4-:R-:W-:Y:S01]  /*9610*/  MOV R188, R35 ;  /* 0x0000002300bc7202 */ /* 0x010fe20000000f00 */
[----:B------:R-:W-:Y:S01]  /*9620*/  FFMA.FTZ R140, R201, c[0x0][0x2d0], -R173 ;  /* 0x0000b400c98c7a23 */ /* 0x000fe200000108ad */
[----:B------:R-:W-:Y:S01]  /*9630*/  ISETP.GT.AND P0, PT, R242, UR4, PT ;  /* 0x00000004f2007c0c */ /* 0x000fe2000bf04270 */
[----:B------:R-:W-:Y:S01]  /*9640*/  FADD.FTZ R0, -R0, R171 ;  /* 0x000000ab00007221 */ /* 0x000fe20000010100 */
[----:B------:R-:W-:Y:S01]  /*9650*/  MOV R171, R5 ;  /* 0x0000000500ab7202 */ /* 0x000fe20000000f00 */
[----:B------:R-:W-:Y:S01]  /*9660*/  FMUL.FTZ R5, R165, R177 ;  /* 0x000000b1a5057220 */ /* 0x000fe20000410000 */
[----:B------:R-:W-:Y:S01]  /*9670*/  F2FP.BF16.PACK_AB R177, R35, R180 ;  /* 0x000000b423b1723e */ /* 0x000fe200000010ff */
[----:B------:R-:W-:Y:S01]  /*9680*/  FMUL.FTZ R0, R0, c[0x0][0x2d0] ;  /* 0x0000b40000007a20 */ /* 0x000fe20000410000 */
[----:B------:R-:W-:Y:S01]  /*9690*/  F2FP.BF16.PACK_AB R195, R171, R196 ;  /* 0x000000c4abc3723e */ /* 0x000fe200000010ff */
[----:B------:R1:W-:Y:S01]  /*96a0*/  MUFU.EX2 R160, R140 ;  /* 0x0000008c00a07308 */ /* 0x0003e20000000800 */
[----:B------:R-:W-:Y:S01]  /*96b0*/  FMUL.FTZ R35, R164, R147 ;  /* 0x00000093a4237220 */ /* 0x000fe20000410000 */
[----:B------:R-:W-:Y:S01]  /*96c0*/  IADD3 R242, R242, -0x1, RZ ;  /* 0xfffffffff2f27810 */ /* 0x000fe20007ffe0ff */
[C---:B------:R-:W-:Y:S02]  /*96d0*/  FMUL.FTZ R76, R2.reuse, R76 ;  /* 0x0000004c024c7220 */ /* 0x040fe40000410000 */
[----:B------:R-:W-:Y:S01]  /*96e0*/  FMUL.FTZ R77, R2, R77 ;  /* 0x0000004d024d7220 */ /* 0x000fe20000410000 */
[-C--:B------:R-:W-:Y:S04]  /*96f0*/  HMMA.16816.F32.BF16 R4, R192, R20.reuse, R4 ;  /* 0x00000014c004723c */ /* 0x080fe80000041804 */
[----:B------:R-:W2:Y:S01]  /*9700*/  MUFU.EX2 R0, R0 ;  /* 0x0000000000007308 */ /* 0x000ea20000000800 */
[C---:B------:R-:W-:Y:S02]  /*9710*/  FMUL.FTZ R80, R165.reuse, R80 ;  /* 0x00000050a5507220 */ /* 0x040fe40000410000 */
[C---:B------:R-:W-:Y:S02]  /*9720*/  FMUL.FTZ R81, R165.reuse, R81 ;  /* 0x00000051a5517220 */ /* 0x040fe40000410000 */
[C---:B------:R-:W-:Y:S03]  /*9730*/  FMUL.FTZ R82, R164.reuse, R82 ;  /* 0x00000052a4527220 */ /* 0x040fe60000410000 */
[----:B------:R-:W-:Y:S02]  /*9740*/  FMUL.FTZ R83, R164, R83 ;  /* 0x00000053a4537220 */ /* 0x000fe40000410000 */
[C---:B------:R-:W-:Y:S02]  /*9750*/  FMUL.FTZ R84, R165.reuse, R84 ;  /* 0x00000054a5547220 */ /* 0x040fe40000410000 */
[C---:B------:R-:W-:Y:S02]  /*9760*/  FMUL.FTZ R85, R165.reuse, R85 ;  /* 0x00000055a5557220 */ /* 0x040fe40000410000 */
[--C-:B-1----:R-:W-:Y:S02]  /*9770*/  FFMA.FTZ R140, R202, c[0x0][0x2d0], -R174.reuse ;  /* 0x0000b400ca8c7a23 */ /* 0x102fe400000108ae */
[C---:B------:R-:W-:Y:S02]  /*9780*/  FMUL.FTZ R86, R164.reuse, R86 ;  /* 0x00000056a4567220 */ /* 0x040fe40000410000 */
[----:B------:R-:W-:Y:S01]  /*9790*/  FMUL.FTZ R87, R164, R87 ;  /* 0x00000057a4577220 */ /* 0x000fe20000410000 */
[----:B------:R1:W-:Y:S01]  /*97a0*/  MUFU.EX2 R191, R140 ;  /* 0x0000008c00bf7308 */ /* 0x0003e20000000800 */
[C---:B------:R-:W-:Y:S02]  /*97b0*/  FMUL.FTZ R88, R2.reuse, R88 ;  /* 0x0000005802587220 */ /* 0x040fe40000410000 */
[----:B------:R-:W-:Y:S02]  /*97c0*/  FMUL.FTZ R89, R2, R89 ;  /* 0x0000005902597220 */ /* 0x000fe40000410000 */
[C---:B--2---:R-:W-:Y:S01]  /*97d0*/  FMUL.FTZ R10, R0.reuse, R182 ;  /* 0x000000b6000a7220 */ /* 0x044fe20000410000 */
[----:B------:R-:W-:Y:S01]  /*97e0*/  MOV R182, R24 ;  /* 0x0000001800b67202 */ /* 0x000fe20000000f00 */
[----:B------:R-:W-:Y:S01]  /*97f0*/  FMUL.FTZ R11, R0, R183 ;  /* 0x000000b7000b7220 */ /* 0x000fe20000410000 */
[----:B------:R-:W-:Y:S01]  /*9800*/  MOV R183, R12 ;  /* 0x0000000c00b77202 */ /* 0x000fe20000000f00 */
[----:B------:R-:W-:Y:S02]  /*9810*/  FMUL.FTZ R24, R2, R136 ;  /* 0x0000008802187220 */ /* 0x000fe40000410000 */
[C---:B------:R-:W-:Y:S02]  /*9820*/  FMUL.FTZ R26, R0.reuse, R138 ;  /* 0x0000008a001a7220 */ /* 0x040fe40000410000 */
[----:B------:R-:W-:Y:S01]  /*9830*/  FMUL.FTZ R27, R0, R139 ;  /* 0x0000008b001b7220 */ /* 0x000fe20000410000 */
[C---:B------:R-:W-:Y:S01]  /*9840*/  HMMA.16816.F32.BF16 R8, R176.reuse, R20, R8 ;  /* 0x00000014b008723c */ /* 0x040fe20000041808 */
[----:B------:R-:W-:Y:S03]  /*9850*/  LDSM.16.MT88.4 R136, [R227+0x100] ;  /* 0x00010000e388783b */ /* 0x000fe60000004200 */
[----:B------:R-:W-:Y:S02]  /*9860*/  FMUL.FTZ R12, R2, R184 ;  /* 0x000000b8020c7220 */ /* 0x000fe40000410000 */
[C---:B------:R-:W-:Y:S01]  /*9870*/  FMUL.FTZ R14, R0.reuse, R186 ;  /* 0x000000ba000e7220 */ /* 0x040fe20000410000 */
[----:B------:R-:W-:Y:S01]  /*9880*/  MOV R186, R44 ;  /* 0x0000002c00ba7202 */ /* 0x000fe20000000f00 */
[C---:B------:R-:W-:Y:S01]  /*9890*/  FMUL.FTZ R15, R0.reuse, R187 ;  /* 0x000000bb000f7220 */ /* 0x040fe20000410000 */
[----:B------:R-:W-:Y:S03]  /*98a0*/  MOV R187, R42 ;  /* 0x0000002a00bb7202 */ /* 0x000fe60000000f00 */
[C---:B------:R-:W-:Y:S02]  /*98b0*/  FMUL.FTZ R20, R165.reuse, R132 ;  /* 0x00000084a5147220 */ /* 0x040fe40000410000 */
[C---:B------:R-:W-:Y:S01]  /*98c0*/  FMUL.FTZ R21, R165.reuse, R133 ;  /* 0x00000085a5157220 */ /* 0x040fe20000410000 */
[-C--:B------:R-:W-:Y:S03]  /*98d0*/  HMMA.16816.F32.BF16 R12, R176, R22.reuse, R12 ;  /* 0x00000016b00c723c */ /* 0x080fe6000004180c */
[C---:B------:R-:W-:Y:S02]  /*98e0*/  FMUL.FTZ R30, R0.reuse, R142 ;  /* 0x0000008e001e7220 */ /* 0x040fe40000410000 */
[C---:B------:R-:W-:Y:S02]  /*98f0*/  FMUL.FTZ R31, R0.reuse, R143 ;  /* 0x0000008f001f7220 */ /* 0x040fe40000410000 */
[C---:B------:R-:W-:Y:S01]  /*9900*/  FMUL.FTZ R42, R0.reuse, R154 ;  /* 0x0000009a002a7220 */ /* 0x040fe20000410000 */
[C---:B------:R-:W-:Y:S04]  /*9910*/  HMMA.16816.F32.BF16 R16, R192.reuse, R22, R16 ;  /* 0x00000016c010723c */ /* 0x040fe80000041810 */
[----:B------:R-:W-:Y:S02]  /*9920*/  FMUL.FTZ R43, R0, R155 ;  /* 0x0000009b002b7220 */ /* 0x000fe40000410000 */
[----:B------:R-:W-:Y:S01]  /*9930*/  FMUL.FTZ R44, R2, R156 ;  /* 0x0000009c022c7220 */ /* 0x000fe20000410000 */
[----:B------:R-:W-:Y:S01]  /*9940*/  MOV R156, R145 ;  /* 0x00000091009c7202 */ /* 0x000fe20000000f00 */
[C---:B------:R-:W-:Y:S01]  /*9950*/  FMUL.FTZ R22, R164.reuse, R134 ;  /* 0x00000086a4167220 */ /* 0x040fe20000410000 */
[----:B------:R-:W-:Y:S03]  /*9960*/  LDSM.16.MT88.4 R152, [R227+0x900] ;  /* 0x00090000e398783b */ /* 0x000fe60000004200 */
[----:B------:R-:W-:Y:S02]  /*9970*/  FMUL.FTZ R23, R164, R135 ;  /* 0x00000087a4177220 */ /* 0x000fe40000410000 */
[C---:B------:R-:W-:Y:S01]  /*9980*/  FMUL.FTZ R46, R0.reuse, R158 ;  /* 0x0000009e002e7220 */ /* 0x040fe20000410000 */
[----:B------:R-:W-:Y:S01]  /*9990*/  MOV R158, R183 ;  /* 0x000000b7009e7202 */ /* 0x000fe20000000f00 */
[C---:B------:R-:W-:Y:S01]  /*99a0*/  FMUL.FTZ R47, R0.reuse, R159 ;  /* 0x0000009f002f7220 */ /* 0x040fe20000410000 */
[----:B------:R-:W2:Y:S01]  /*99b0*/  LDSM.16.MT88.4 R132, [R228+0x100] ;  /* 0x00010000e484783b */ /* 0x000ea20000004200 */
[C---:B------:R-:W-:Y:S01]  /*99c0*/  FMUL.FTZ R58, R0.reuse, R58 ;  /* 0x0000003a003a7220 */ /* 0x040fe20000410000 */
[-C--:B------:R-:W-:Y:S03]  /*99d0*/  HMMA.16816.F32.BF16 R20, R192, R36.reuse, R20 ;  /* 0x00000024c014723c */ /* 0x080fe60000041814 */
[C---:B------:R-:W-:Y:S01]  /*99e0*/  FMUL.FTZ R59, R0.reuse, R59 ;  /* 0x0000003b003b7220 */ /* 0x040fe20000410000 */
[----:B------:R-:W-:Y:S01]  /*99f0*/  MOV R183, R197 ;  /* 0x000000c500b77202 */ /* 0x000fe20000000f00 */
[C---:B------:R-:W-:Y:S02]  /*9a00*/  FMUL.FTZ R62, R0.reuse, R62 ;  /* 0x0000003e003e7220 */ /* 0x040fe40000410000 */
[C---:B------:R-:W-:Y:S01]  /*9a10*/  FMUL.FTZ R63, R0.reuse, R63 ;  /* 0x0000003f003f7220 */ /* 0x040fe20000410000 */
[C---:B------:R-:W-:Y:S04]  /*9a20*/  HMMA.16816.F32.BF16 R24, R176.reuse, R36, R24 ;  /* 0x00000024b018723c */ /* 0x040fe80000041818 */
[C---:B------:R-:W-:Y:S02]  /*9a30*/  FMUL.FTZ R74, R0.reuse, R74 ;  /* 0x0000004a004a7220 */ /* 0x040fe40000410000 */
[C---:B------:R-:W-:Y:S02]  /*9a40*/  FMUL.FTZ R75, R0.reuse, R75 ;  /* 0x0000004b004b7220 */ /* 0x040fe40000410000 */
[-C--:B------:R-:W-:Y:S04]  /*9a50*/  HMMA.16816.F32.BF16 R28, R176, R38.reuse, R28 ;  /* 0x00000026b01c723c */ /* 0x080fe8000004181c */
[C---:B------:R-:W-:Y:S02]  /*9a60*/  FMUL.FTZ R36, R165.reuse, R148 ;  /* 0x00000094a5247220 */ /* 0x040fe40000410000 */
[C---:B------:R-:W-:Y:S02]  /*9a70*/  FMUL.FTZ R37, R165.reuse, R149 ;  /* 0x00000095a5257220 */ /* 0x040fe40000410000 */
[C---:B------:R-:W-:Y:S04]  /*9a80*/  HMMA.16816.F32.BF16 R32, R192.reuse, R38, R32 ;  /* 0x00000026c020723c */ /* 0x040fe80000041820 */
[C---:B------:R-:W-:Y:S02]  /*9a90*/  FMUL.FTZ R78, R0.reuse, R78 ;  /* 0x0000004e004e7220 */ /* 0x040fe40000410000 */
[----:B------:R-:W-:Y:S02]  /*9aa0*/  FMUL.FTZ R79, R0, R79 ;  /* 0x0000004f004f7220 */ /* 0x000fe40000410000 */
[C---:B------:R-:W-:Y:S04]  /*9ab0*/  FMUL.FTZ R38, R164.reuse, R150 ;  /* 0x00000096a4267220 */ /* 0x040fe80000410000 */
[----:B------:R-:W-:Y:S02]  /*9ac0*/  FMUL.FTZ R39, R164, R151 ;  /* 0x00000097a4277220 */ /* 0x000fe40000410000 */
[----:B------:R-:W-:Y:S01]  /*9ad0*/  LDSM.16.MT88.4 R148, [R228+0x900] ;  /* 0x00090000e494783b */ /* 0x000fe20000004200 */
[C---:B------:R-:W-:Y:S02]  /*9ae0*/  FMUL.FTZ R90, R0.reuse, R90 ;  /* 0x0000005a005a7220 */ /* 0x040fe40000410000 */
[----:B------:R-:W-:Y:S02]  /*9af0*/  FMUL.FTZ R91, R0, R91 ;  /* 0x0000005b005b7220 */ /* 0x000fe40000410000 */
[-C--:B--2---:R-:W-:Y:S03]  /*9b00*/  HMMA.16816.F32.BF16 R36, R192, R132.reuse, R36 ;  /* 0x00000084c024723c */ /* 0x084fe60000041824 */
[C---:B------:R-:W-:Y:S02]  /*9b10*/  FMUL.FTZ R92, R2.reuse, R92 ;  /* 0x0000005c025c7220 */ /* 0x040fe40000410000 */
[----:B------:R-:W-:Y:S02]  /*9b20*/  FMUL.FTZ R93, R2, R93 ;  /* 0x0000005d025d7220 */ /* 0x000fe40000410000 */
[C---:B------:R-:W-:Y:S01]  /*9b30*/  FMUL.FTZ R94, R0.reuse, R94 ;  /* 0x0000005e005e7220 */ /* 0x040fe20000410000 */
[C---:B------:R-:W-:Y:S04]  /*9b40*/  HMMA.16816.F32.BF16 R40, R176.reuse, R132, R40 ;  /* 0x00000084b028723c */ /* 0x040fe80000041828 */
[----:B------:R-:W-:Y:S02]  /*9b50*/  FMUL.FTZ R95, R0, R95 ;  /* 0x0000005f005f7220 */ /* 0x000fe40000410000 */
[C---:B------:R-:W-:Y:S02]  /*9b60*/  FMUL.FTZ R96, R165.reuse, R96 ;  /* 0x00000060a5607220 */ /* 0x040fe40000410000 */
[-C--:B------:R-:W-:Y:S04]  /*9b70*/  HMMA.16816.F32.BF16 R44, R176, R134.reuse, R44 ;  /* 0x00000086b02c723c */ /* 0x080fe8000004182c */
[----:B------:R-:W-:Y:S02]  /*9b80*/  FMUL.FTZ R97, R165, R97 ;  /* 0x00000061a5617220 */ /* 0x000fe40000410000 */
[C---:B------:R-:W-:Y:S02]  /*9b90*/  FMUL.FTZ R98, R164.reuse, R98 ;  /* 0x00000062a4627220 */ /* 0x040fe40000410000 */
[C---:B------:R-:W-:Y:S01]  /*9ba0*/  HMMA.16816.F32.BF16 R48, R192.reuse, R134, R48 ;  /* 0x00000086c030723c */ /* 0x040fe20000041830 */
[----:B------:R-:W2:Y:S03]  /*9bb0*/  LDSM.16.MT88.4 R132, [R225+0x1900] ;  /* 0x00190000e184783b */ /* 0x000ea60000004200 */
[C---:B------:R-:W-:Y:S02]  /*9bc0*/  FMUL.FTZ R99, R164.reuse, R99 ;  /* 0x00000063a4637220 */ /* 0x040fe40000410000 */
[--C-:B-1----:R-:W-:Y:S02]  /*9bd0*/  FFMA.FTZ R140, R205, c[0x0][0x2d0], -R173.reuse ;  /* 0x0000b400cd8c7a23 */ /* 0x102fe400000108ad */
[-C--:B------:R-:W-:Y:S02]  /*9be0*/  HMMA.16816.F32.BF16 R52, R192, R136.reuse, R52 ;  /* 0x00000088c034723c */ /* 0x080fe40000041834 */
[----:B------:R1:W-:Y:S02]  /*9bf0*/  MUFU.EX2 R184, R140 ;  /* 0x0000008c00b87308 */ /* 0x0003e40000000800 */
[C---:B------:R-:W-:Y:S02]  /*9c00*/  FMUL.FTZ R100, R165.reuse, R100 ;  /* 0x00000064a5647220 */ /* 0x040fe40000410000 */
[----:B------:R-:W-:Y:S02]  /*9c10*/  FMUL.FTZ R101, R165, R101 ;  /* 0x00000065a5657220 */ /* 0x000fe40000410000 */
[C---:B------:R-:W-:Y:S04]  /*9c20*/  HMMA.16816.F32.BF16 R56, R176.reuse, R136, R56 ;  /* 0x00000088b038723c */ /* 0x040fe80000041838 */
[C---:B------:R-:W-:Y:S02]  /*9c30*/  FMUL.FTZ R102, R164.reuse, R102 ;  /* 0x00000066a4667220 */ /* 0x040fe40000410000 */
[----:B------:R-:W-:Y:S02]  /*9c40*/  FMUL.FTZ R103, R164, R103 ;  /* 0x00000067a4677220 */ /* 0x000fe40000410000 */
[-C--:B------:R-:W-:Y:S04]  /*9c50*/  HMMA.16816.F32.BF16 R60, R176, R138.reuse, R60 ;  /* 0x0000008ab03c723c */ /* 0x080fe8000004183c */
[----:B------:R-:W-:Y:S02]  /*9c60*/  FFMA.FTZ R136, R200, c[0x0][0x2d0], -R173 ;  /* 0x0000b400c8887a23 */ /* 0x000fe400000108ad */
[C---:B------:R-:W-:Y:S02]  /*9c70*/  FMUL.FTZ R104, R2.reuse, R104 ;  /* 0x0000006802687220 */ /* 0x040fe40000410000 */
[C---:B------:R-:W-:Y:S01]  /*9c80*/  HMMA.16816.F32.BF16 R64, R192.reuse, R138, R64 ;  /* 0x0000008ac040723c */ /* 0x040fe20000041840 */
[----:B------:R3:W-:Y:S03]  /*9c90*/  MUFU.EX2 R190, R136 ;  /* 0x0000008800be7308 */ /* 0x0007e60000000800 */
[----:B------:R-:W-:Y:S02]  /*9ca0*/  FMUL.FTZ R105, R2, R105 ;  /* 0x0000006902697220 */ /* 0x000fe40000410000 */
[C---:B------:R-:W-:Y:S02]  /*9cb0*/  FMUL.FTZ R106, R0.reuse, R106 ;  /* 0x0000006a006a7220 */ /* 0x040fe40000410000 */
[----:B------:R-:W-:Y:S01]  /*9cc0*/  FMUL.FTZ R107, R0, R107 ;  /* 0x0000006b006b7220 */ /* 0x000fe20000410000 */
[-C--:B--2---:R-:W-:Y:S03]  /*9cd0*/  HMMA.16816.F32.BF16 R68, R192, R132.reuse, R68 ;  /* 0x00000084c044723c */ /* 0x084fe60000041844 */
[--C-:B-1----:R-:W-:Y:S02]  /*9ce0*/  FFMA.FTZ R140, R208, c[0x0][0x2d0], -R174.reuse ;  /* 0x0000b400d08c7a23 */ /* 0x102fe400000108ae */
[C---:B------:R-:W-:Y:S02]  /*9cf0*/  FMUL.FTZ R108, R2.reuse, R108 ;  /* 0x0000006c026c7220 */ /* 0x040fe40000410000 */
[----:B------:R1:W-:Y:S01]  /*9d00*/  MUFU.EX2 R200, R140 ;  /* 0x0000008c00c87308 */ /* 0x0003e20000000800 */
[C---:B------:R-:W-:Y:S04]  /*9d10*/  HMMA.16816.F32.BF16 R72, R176.reuse, R132, R72 ;  /* 0x00000084b048723c */ /* 0x040fe80000041848 */
[----:B------:R-:W-:Y:S02]  /*9d20*/  FMUL.FTZ R109, R2, R109 ;  /* 0x0000006d026d7220 */ /* 0x000fe40000410000 */
[C---:B------:R-:W-:Y:S02]  /*9d30*/  FMUL.FTZ R110, R0.reuse, R110 ;  /* 0x0000006e006e7220 */ /* 0x040fe40000410000 */
[-C--:B------:R-:W-:Y:S01]  /*9d40*/  HMMA.16816.F32.BF16 R76, R176, R134.reuse, R76 ;  /* 0x00000086b04c723c */ /* 0x080fe2000004184c */
[----:B---3--:R-:W2:Y:S03]  /*9d50*/  LDSM.16.MT88.4 R136, [R226+0x1900] ;  /* 0x00190000e288783b */ /* 0x008ea60000004200 */
[--C-:B------:R-:W-:Y:S02]  /*9d60*/  FFMA.FTZ R132, R203, c[0x0][0x2d0], -R174.reuse ;  /* 0x0000b400cb847a23 */ /* 0x100fe400000108ae */
[----:B------:R-:W-:Y:S02]  /*9d70*/  FMUL.FTZ R111, R0, R111 ;  /* 0x0000006f006f7220 */ /* 0x000fe40000410000 */
[C---:B------:R-:W-:Y:S01]  /*9d80*/  HMMA.16816.F32.BF16 R80, R192.reuse, R134, R80 ;  /* 0x00000086c050723c */ /* 0x040fe20000041850 */
[----:B------:R3:W4:Y:S03]  /*9d90*/  MUFU.EX2 R162, R132 ;  /* 0x0000008400a27308 */ /* 0x0007260000000800 */
[C---:B------:R-:W-:Y:S02]  /*9da0*/  FMUL.FTZ R112, R165.reuse, R112 ;  /* 0x00000070a5707220 */ /* 0x040fe40000410000 */
[----:B------:R-:W-:Y:S02]  /*9db0*/  FMUL.FTZ R113, R165, R113 ;  /* 0x00000071a5717220 */ /* 0x000fe40000410000 */
[----:B-1----:R-:W-:Y:S04]  /*9dc0*/  FFMA.FTZ R140, R207, c[0x0][0x2d0], -R175 ;  /* 0x0000b400cf8c7a23 */ /* 0x002fe800000108af */
[----:B------:R1:W-:Y:S01]  /*9dd0*/  MUFU.EX2 R252, R140 ;  /* 0x0000008c00fc7308 */ /* 0x0003e20000000800 */
[C---:B------:R-:W-:Y:S02]  /*9de0*/  FMUL.FTZ R114, R164.reuse, R114 ;  /* 0x00000072a4727220 */ /* 0x040fe40000410000 */
[----:B------:R-:W-:Y:S02]  /*9df0*/  FMUL.FTZ R115, R164, R115 ;  /* 0x00000073a4737220 */ /* 0x000fe40000410000 */
[C---:B------:R-:W-:Y:S02]  /*9e00*/  FMUL.FTZ R120, R2.reuse, R120 ;  /* 0x0000007802787220 */ /* 0x040fe40000410000 */
[----:B------:R-:W-:Y:S02]  /*9e10*/  FMUL.FTZ R121, R2, R121 ;  /* 0x0000007902797220 */ /* 0x000fe40000410000 */
[C---:B------:R-:W-:Y:S02]  /*9e20*/  FMUL.FTZ R122, R0.reuse, R122 ;  /* 0x0000007a007a7220 */ /* 0x040fe40000410000 */
[----:B------:R-:W-:Y:S02]  /*9e30*/  FMUL.FTZ R123, R0, R123 ;  /* 0x0000007b007b7220 */ /* 0x000fe40000410000 */
[----:B---3--:R-:W-:Y:S02]  /*9e40*/  FFMA.FTZ R132, R204, c[0x0][0x2d0], -R173 ;  /* 0x0000b400cc847a23 */ /* 0x008fe400000108ad */
[C---:B------:R-:W-:Y:S02]  /*9e50*/  FMUL.FTZ R124, R2.reuse, R124 ;  /* 0x0000007c027c7220 */ /* 0x040fe40000410000 */
[----:B------:R3:W5:Y:S01]  /*9e60*/  MUFU.EX2 R163, R132 ;  /* 0x0000008400a37308 */ /* 0x0007620000000800 */
[----:B------:R-:W-:Y:S02]  /*9e70*/  FMUL.FTZ R125, R2, R125 ;  /* 0x0000007d027d7220 */ /* 0x000fe40000410000 */
[C---:B------:R-:W-:Y:S01]  /*9e80*/  FMUL.FTZ R126, R0.reuse, R126 ;  /* 0x0000007e007e7220 */ /* 0x040fe20000410000 */
[-C--:B--2---:R-:W-:Y:S03]  /*9e90*/  HMMA.16816.F32.BF16 R84, R192, R136.reuse, R84 ;  /* 0x00000088c054723c */ /* 0x084fe60000041854 */
[--C-:B-1----:R-:W-:Y:S02]  /*9ea0*/  FFMA.FTZ R140, R211, c[0x0][0x2d0], -R175.reuse ;  /* 0x0000b400d38c7a23 */ /* 0x102fe400000108af */
[----:B------:R-:W-:Y:S02]  /*9eb0*/  FMUL.FTZ R127, R0, R127 ;  /* 0x0000007f007f7220 */ /* 0x000fe40000410000 */
[----:B------:R1:W-:Y:S01]  /*9ec0*/  MUFU.EX2 R251, R140 ;  /* 0x0000008c00fb7308 */ /* 0x0003e20000000800 */
[C---:B------:R-:W-:Y:S04]  /*9ed0*/  HMMA.16816.F32.BF16 R88, R176.reuse, R136, R88 ;  /* 0x00000088b058723c */ /* 0x040fe80000041858 */
[C---:B------:R-:W-:Y:S02]  /*9ee0*/  FMUL.FTZ R128, R165.reuse, R128 ;  /* 0x00000080a5807220 */ /* 0x040fe40000410000 */
[----:B------:R-:W-:Y:S02]  /*9ef0*/  FMUL.FTZ R129, R165, R129 ;  /* 0x00000081a5817220 */ /* 0x000fe40000410000 */
[-C--:B------:R-:W-:Y:S01]  /*9f00*/  HMMA.16816.F32.BF16 R92, R176, R138.reuse, R92 ;  /* 0x0000008ab05c723c */ /* 0x080fe2000004185c */
[----:B---3--:R-:W2:Y:S03]  /*9f10*/  LDSM.16.MT88.4 R132, [R228+0x1900] ;  /* 0x00190000e484783b */ /* 0x008ea60000004200 */
[----:B------:R-:W-:Y:S02]  /*9f20*/  FFMA.FTZ R136, R209, c[0x0][0x2d0], -R174 ;  /* 0x0000b400d1887a23 */ /* 0x000fe400000108ae */
[C---:B------:R-:W-:Y:S02]  /*9f30*/  FMUL.FTZ R130, R164.reuse, R130 ;  /* 0x00000082a4827220 */ /* 0x040fe40000410000 */
[C---:B------:R-:W-:Y:S01]  /*9f40*/  HMMA.16816.F32.BF16 R96, R192.reuse, R138, R96 ;  /* 0x0000008ac060723c */ /* 0x040fe20000041860 */
[----:B------:R3:W-:Y:S03]  /*9f50*/  MUFU.EX2 R147, R136 ;  /* 0x0000008800937308 */ /* 0x0007e60000000800 */
[C---:B------:R-:W-:Y:S02]  /*9f60*/  FMUL.FTZ R131, R164.reuse, R131 ;  /* 0x00000083a4837220 */ /* 0x040fe40000410000 */
[C---:B------:R-:W-:Y:S01]  /*9f70*/  FMUL.FTZ R116, R165.reuse, R116 ;  /* 0x00000074a5747220 */ /* 0x040fe20000410000 */
[----:B-1----:R-:W-:Y:S01]  /*9f80*/  LDSM.16.MT88.4 R140, [R225+0x900] ;  /* 0x00090000e18c783b */ /* 0x002fe20000004200 */
[----:B------:R-:W-:Y:S04]  /*9f90*/  FMUL.FTZ R117, R165, R117 ;  /* 0x00000075a5757220 */ /* 0x000fe80000410000 */
[C---:B------:R-:W-:Y:S02]  /*9fa0*/  FMUL.FTZ R118, R164.reuse, R118 ;  /* 0x00000076a4767220 */ /* 0x040fe40000410000 */
[----:B------:R-:W-:Y:S02]  /*9fb0*/  FMUL.FTZ R119, R164, R119 ;  /* 0x00000077a4777220 */ /* 0x000fe40000410000 */
[--C-:B---3--:R-:W-:Y:S04]  /*9fc0*/  FFMA.FTZ R136, R206, c[0x0][0x2d0], -R175.reuse ;  /* 0x0000b400ce887a23 */ /* 0x108fe800000108af */
[----:B------:R1:W3:Y:S01]  /*9fd0*/  MUFU.EX2 R159, R136 ;  /* 0x00000088009f7308 */ /* 0x0002e20000000800 */
[-C--:B--2---:R-:W-:Y:S08]  /*9fe0*/  HMMA.16816.F32.BF16 R100, R192, R132.reuse, R100 ;  /* 0x00000084c064723c */ /* 0x084ff00000041864 */
[C---:B------:R-:W-:Y:S07]  /*9ff0*/  HMMA.16816.F32.BF16 R104, R176.reuse, R132, R104 ;  /* 0x00000084b068723c */ /* 0x040fee0000041868 */
[----:B------:R-:W-:Y:S01]  /*a000*/  FFMA.FTZ R132, R212, c[0x0][0x2d0], -R175 ;  /* 0x0000b400d4847a23 */ /* 0x000fe200000108af */
[-C--:B------:R-:W-:Y:S01]  /*a010*/  HMMA.16816.F32.BF16 R108, R176, R134.reuse, R108 ;  /* 0x00000086b06c723c */ /* 0x080fe2000004186c */
[----:B-1----:R-:W1:Y:S02]  /*a020*/  LDSM.16.MT88.4 R136, [R227+0x1900] ;  /* 0x00190000e388783b */ /* 0x002e640000004200 */
[----:B------:R2:W1:Y:S01]  /*a030*/  MUFU.EX2 R250, R132 ;  /* 0x0000008400fa7308 */ /* 0x0004620000000800 */
[----:B----4-:R-:W-:Y:S04]  /*a040*/  F2FP.BF16.PACK_AB R133, R162, R191 ;  /* 0x000000bfa285723e */ /* 0x010fe800000010ff */
[C---:B------:R-:W-:Y:S07]  /*a050*/  HMMA.16816.F32.BF16 R112, R192.reuse, R134, R112 ;  /* 0x00000086c070723c */ /* 0x040fee0000041870 */
[----:B-----5:R-:W-:Y:S01]  /*a060*/  F2FP.BF16.PACK_AB R134, R184, R163 ;  /* 0x000000a3b886723e */ /* 0x020fe200000010ff */
[--C-:B--2---:R-:W-:Y:S04]  /*a070*/  FFMA.FTZ R132, R199, c[0x0][0x2d0], -R166.reuse ;  /* 0x0000b400c7847a23 */ /* 0x104fe800000108a6 */
[----:B------:R2:W-:Y:S01]  /*a080*/  MUFU.EX2 R212, R132 ;  /* 0x0000008400d47308 */ /* 0x0005e20000000800 */
[-C--:B-1----:R-:W-:Y:S08]  /*a090*/  HMMA.16816.F32.BF16 R116, R192, R136.reuse, R116 ;  /* 0x00000088c074723c */ /* 0x082ff00000041874 */
[C---:B------:R-:W-:Y:S04]  /*a0a0*/  HMMA.16816.F32.BF16 R120, R176.reuse, R136, R120 ;  /* 0x00000088b078723c */ /* 0x040fe80000041878 */
[--C-:B--2---:R-:W-:Y:S03]  /*a0b0*/  FFMA.FTZ R132, R210, c[0x0][0x2d0], -R166.reuse ;  /* 0x0000b400d2847a23 */ /* 0x104fe600000108a6 */
[----:B---3--:R-:W-:Y:S01]  /*a0c0*/  F2FP.BF16.PACK_AB R136, R252, R159 ;  /* 0x0000009ffc88723e */ /* 0x008fe200000010ff */
[-C--:B------:R-:W-:Y:S01]  /*a0d0*/  HMMA.16816.F32.BF16 R124, R176, R138.reuse, R124 ;  /* 0x0000008ab07c723c */ /* 0x080fe2000004187c */
[----:B------:R1:W2:Y:S07]  /*a0e0*/  MUFU.EX2 R211, R132 ;  /* 0x0000008400d37308 */ /* 0x0002ae0000000800 */
[----:B------:R-:W-:Y:S07]  /*a0f0*/  HMMA.16816.F32.BF16 R128, R192, R138, R128 ;  /* 0x0000008ac080723c */ /* 0x000fee0000041880 */
[----:B------:R-:W-:Y:S01]  /*a100*/  F2FP.BF16.PACK_AB R138, R250, R251 ;  /* 0x000000fbfa8a723e */ /* 0x000fe200000010ff */
[--C-:B-1----:R-:W-:Y:S01]  /*a110*/  FFMA.FTZ R132, R213, c[0x0][0x2d0], -R166.reuse ;  /* 0x0000b400d5847a23 */ /* 0x102fe200000108a6 */
[----:B------:R-:W-:Y:S02]  /*a120*/  MOV R213, R147 ;  /* 0x0000009300d57202 */ /* 0x000fe40000000f00 */
[----:B------:R-:W1:Y:S01]  /*a130*/  LDSM.16.MT88.4 R144, [R226+0x900] ;  /* 0x00090000e290783b */ /* 0x000e620000004200 */
[----:B------:R3:W-:Y:S01]  /*a140*/  MUFU.EX2 R210, R132 ;  /* 0x0000008400d27308 */ /* 0x0007e20000000800 */
[----:B------:R-:W-:Y:S02]  /*a150*/  F2FP.BF16.PACK_AB R135, R213, R200 ;  /* 0x000000c8d587723e */ /* 0x000fe400000010ff */
[----:B--2---:R-:W-:Y:S01]  /*a160*/  F2FP.BF16.PACK_AB R137, R211, R212 ;  /* 0x000000d4d389723e */ /* 0x004fe200000010ff */
[----:B---3--:R-:W-:Y:S06]  /*a170*/  FFMA.FTZ R132, R198, c[0x0][0x2d0], -R166 ;  /* 0x0000b400c6847a23 */ /* 0x008fec00000108a6 */
[----:B------:R2:W3:Y:S02]  /*a180*/  MUFU.EX2 R197, R132 ;  /* 0x0000008400c57308 */ /* 0x0004e40000000800 */
[----:B--2---:R-:W-:Y:S02]  /*a190*/  F2FP.BF16.PACK_AB R132, R160, R190 ;  /* 0x000000bea084723e */ /* 0x004fe400000010ff */
[----:B---3--:R-:W-:Y:S05]  /*a1a0*/  F2FP.BF16.PACK_AB R139, R197, R210 ;  /* 0x000000d2c58b723e */ /* 0x008fea00000010ff */
[-C--:B------:R-:W-:Y:S08]  /*a1b0*/  HMMA.16816.F32.BF16 R4, R132, R140.reuse, R4 ;  /* 0x0000008c8404723c */ /* 0x080ff00000041804 */
[C---:B------:R-:W-:Y:S08]  /*a1c0*/  HMMA.16816.F32.BF16 R8, R136.reuse, R140, R8 ;  /* 0x0000008c8808723c */ /* 0x040ff00000041808 */
[-C--:B------:R-:W-:Y:S08]  /*a1d0*/  HMMA.16816.F32.BF16 R12, R136, R142.reuse, R12 ;  /* 0x0000008e880c723c */ /* 0x080ff0000004180c */
[C---:B------:R-:W-:Y:S01]  /*a1e0*/  HMMA.16816.F32.BF16 R16, R132.reuse, R142, R16 ;  /* 0x0000008e8410723c */ /* 0x040fe20000041810 */
[----:B------:R-:W2:Y:S07]  /*a1f0*/  LDSM.16.MT88.4 R140, [R225+0x2100] ;  /* 0x00210000e18c783b */ /* 0x000eae0000004200 */
[-C--:B-1----:R-:W-:Y:S08]  /*a200*/  HMMA.16816.F32.BF16 R20, R132, R144.reuse, R20 ;  /* 0x000000908414723c */ /* 0x082ff00000041814 */
[C---:B------:R-:W-:Y:S07]  /*a210*/  HMMA.16816.F32.BF16 R24, R136.reuse, R144, R24 ;  /* 0x000000908818723c */ /* 0x040fee0000041818 */
[--C-:B------:R-:W-:Y:S01]  /*a220*/  FFMA.FTZ R144, R217, c[0x0][0x2d0], -R173.reuse ;  /* 0x0000b400d9907a23 */ /* 0x100fe200000108ad */
[-C--:B------:R-:W-:Y:S03]  /*a230*/  HMMA.16816.F32.BF16 R28, R136, R146.reuse, R28 ;  /* 0x00000092881c723c */ /* 0x080fe6000004181c */
[----:B------:R1:W-:Y:S01]  /*a240*/  MUFU.EX2 R208, R144 ;  /* 0x0000009000d07308 */ /* 0x0003e20000000800 */
[----:B------:R-:W-:Y:S04]  /*a250*/  MOV R217, R184 ;  /* 0x000000b800d97202 */ /* 0x000fe80000000f00 */
[C---:B------:R-:W-:Y:S08]  /*a260*/  HMMA.16816.F32.BF16 R32, R132.reuse, R146, R32 ;  /* 0x000000928420723c */ /* 0x040ff00000041820 */
[-C--:B------:R-:W-:Y:S08]  /*a270*/  HMMA.16816.F32.BF16 R36, R132, R148.reuse, R36 ;  /* 0x000000948424723c */ /* 0x080ff00000041824 */
[C---:B------:R-:W-:Y:S04]  /*a280*/  HMMA.16816.F32.BF16 R40, R136.reuse, R148, R40 ;  /* 0x000000948828723c */ /* 0x040fe80000041828 */
[--C-:B-1----:R-:W-:Y:S01]  /*a290*/  FFMA.FTZ R144, R218, c[0x0][0x2d0], -R173.reuse ;  /* 0x0000b400da907a23 */ /* 0x102fe200000108ad */
[----:B------:R-:W-:Y:S02]  /*a2a0*/  MOV R218, R200 ;  /* 0x000000c800da7202 */ /* 0x000fe40000000f00 */
[--C-:B------:R-:W-:Y:S01]  /*a2b0*/  FFMA.FTZ R148, R220, c[0x0][0x2d0], -R174.reuse ;  /* 0x0000b400dc947a23 */ /* 0x100fe200000108ae */
[-C--:B------:R-:W-:Y:S01]  /*a2c0*/  HMMA.16816.F32.BF16 R44, R136, R150.reuse, R44 ;  /* 0x00000096882c723c */ /* 0x080fe2000004182c */
[----:B------:R1:W-:Y:S03]  /*a2d0*/  MUFU.EX2 R209, R144 ;  /* 0x0000009000d17308 */ /* 0x0003e60000000800 */
[----:B------:R-:W-:Y:S04]  /*a2e0*/  MOV R220, R162 ;  /* 0x000000a200dc7202 */ /* 0x000fe80000000f00 */
[C---:B------:R-:W-:Y:S03]  /*a2f0*/  HMMA.16816.F32.BF16 R48, R132.reuse, R150, R48 ;  /* 0x000000968430723c */ /* 0x040fe60000041830 */
[----:B------:R3:W-:Y:S05]  /*a300*/  MUFU.EX2 R206, R148 ;  /* 0x0000009400ce7308 */ /* 0x0007ea0000000800 */
[-C--:B------:R-:W-:Y:S08]  /*a310*/  HMMA.16816.F32.BF16 R52, R132, R152.reuse, R52 ;  /* 0x000000988434723c */ /* 0x080ff00000041834 */
[C---:B------:R-:W-:Y:S04]  /*a320*/  HMMA.16816.F32.BF16 R56, R136.reuse, R152, R56 ;  /* 0x000000988838723c */ /* 0x040fe80000041838 */
[--C-:B-1----:R-:W-:Y:S01]  /*a330*/  FFMA.FTZ R144, R219, c[0x0][0x2d0], -R174.reuse ;  /* 0x0000b400db907a23 */ /* 0x102fe200000108ae */
[----:B------:R-:W-:Y:S02]  /*a340*/  MOV R219, R163 ;  /* 0x000000a300db7202 */ /* 0x000fe40000000f00 */
[----:B------:R-:W-:Y:S01]  /*a350*/  MOV R153, R183 ;  /* 0x000000b700997202 */ /* 0x000fe20000000f00 */
[-C--:B------:R-:W-:Y:S01]  /*a360*/  HMMA.16816.F32.BF16 R60, R136, R154.reuse, R60 ;  /* 0x0000009a883c723c */ /* 0x080fe2000004183c */
[----:B------:R1:W4:Y:S03]  /*a370*/  MUFU.EX2 R207, R144 ;  /* 0x0000009000cf7308 */ /* 0x0003260000000800 */
[--C-:B---3--:R-:W-:Y:S01]  /*a380*/  FFMA.FTZ R148, R221, c[0x0][0x2d0], -R173.reuse ;  /* 0x0000b400dd947a23 */ /* 0x108fe200000108ad */
[----:B------:R-:W-:Y:S01]  /*a390*/  MOV R221, R161 ;  /* 0x000000a100dd7202 */ /* 0x000fe20000000f00 */
[----:B------:R-:W-:Y:S01]  /*a3a0*/  FFMA.FTZ R173, R222, c[0x0][0x2d0], -R173 ;  /* 0x0000b400dead7a23 */ /* 0x000fe200000108ad */
[----:B------:R-:W-:Y:S01]  /*a3b0*/  MOV R222, R160 ;  /* 0x000000a000de7202 */ /* 0x000fe20000000f00 */
[C---:B------:R-:W-:Y:S01]  /*a3c0*/  HMMA.16816.F32.BF16 R64, R132.reuse, R154, R64 ;  /* 0x0000009a8440723c */ /* 0x040fe20000041840 */
[----:B------:R-:W-:Y:S02]  /*a3d0*/  LDSM.16.MT88.4 R160, [R228+0x1100] ;  /* 0x00110000e4a0783b */ /* 0x000fe40000004200 */
[----:B------:R3:W-:Y:S01]  /*a3e0*/  MUFU.EX2 R205, R148 ;  /* 0x0000009400cd7308 */ /* 0x0007e20000000800 */
[----:B------:R-:W-:Y:S03]  /*a3f0*/  MOV R152, R182 ;  /* 0x000000b600987202 */ /* 0x000fe60000000f00 */
[----:B------:R-:W-:Y:S01]  /*a400*/  MOV R155, R181 ;  /* 0x000000b5009b7202 */ /* 0x000fe20000000f00 */
[-C--:B--2---:R-:W-:Y:S04]  /*a410*/  HMMA.16816.F32.BF16 R68, R132, R140.reuse, R68 ;  /* 0x0000008c8444723c */ /* 0x084fe80000041844 */
[----:B------:R-:W-:Y:S01]  /*a420*/  MOV R154, R196 ;  /* 0x000000c4009a7202 */ /* 0x000fe20000000f00 */
[----:B------:R4:W2:Y:S03]  /*a430*/  MUFU.EX2 R204, R173 ;  /* 0x000000ad00cc7308 */ /* 0x0008a60000000800 */
[C---:B------:R-:W-:Y:S01]  /*a440*/  HMMA.16816.F32.BF16 R72, R136.reuse, R140, R72 ;  /* 0x0000008c8848723c */ /* 0x040fe20000041848 */
[----:B-1----:R-:W1:Y:S06]  /*a450*/  LDSM.16.MT88.4 R144, [R226+0x2100] ;  /* 0x00210000e290783b */ /* 0x002e6c0000004200 */
[--C-:B------:R-:W-:Y:S01]  /*a460*/  FFMA.FTZ R140, R223, c[0x0][0x2d0], -R174.reuse ;  /* 0x0000b400df8c7a23 */ /* 0x100fe200000108ae */
[-C--:B------:R-:W-:Y:S03]  /*a470*/  HMMA.16816.F32.BF16 R76, R136, R142.reuse, R76 ;  /* 0x0000008e884c723c */ /* 0x080fe6000004184c */
[----:B------:R5:W-:Y:S01]  /*a480*/  MUFU.EX2 R203, R140 ;  /* 0x0000008c00cb7308 */ /* 0x000be20000000800 */
[----:B---3--:R-:W3:Y:S01]  /*a490*/  LDSM.16.MT88.4 R148, [R228+0x2100] ;  /* 0x00210000e494783b */ /* 0x008ee20000004200 */
[----:B------:R-:W-:Y:S01]  /*a4a0*/  FFMA.FTZ R174, R246, c[0x0][0x2d0], -R174 ;  /* 0x0000b400f6ae7a23 */ /* 0x000fe200000108ae */
[----:B------:R-:W-:Y:S02]  /*a4b0*/  MOV R223, R159 ;  /* 0x0000009f00df7202 */ /* 0x000fe40000000f00 */
[C---:B------:R-:W-:Y:S04]  /*a4c0*/  HMMA.16816.F32.BF16 R80, R132.reuse, R142, R80 ;  /* 0x0000008e8450723c */ /* 0x040fe80000041850 */
[----:B------:R-:W-:Y:S01]  /*a4d0*/  MOV R159, R185 ;  /* 0x000000b9009f7202 */ /* 0x000fe20000000f00 */
[----:B------:R2:W-:Y:S01]  /*a4e0*/  MUFU.EX2 R202, R174 ;  /* 0x000000ae00ca7308 */ /* 0x0005e20000000800 */
[----:B----4-:R-:W-:Y:S02]  /*a4f0*/  F2FP.BF16.PACK_AB R173, R206, R207 ;  /* 0x000000cfcead723e */ /* 0x010fe400000010ff */
[----:B------:R-:W-:Y:S04]  /*a500*/  MOV R246, R158 ;  /* 0x0000009e00f67202 */ /* 0x000fe80000000f00 */
[----:B------:R-:W-:Y:S01]  /*a510*/  MOV R158, R186 ;  /* 0x000000ba009e7202 */ /* 0x000fe20000000f00 */
[--C-:B-----5:R-:W-:Y:S01]  /*a520*/  FFMA.FTZ R140, R244, c[0x0][0x2d0], -R175.reuse ;  /* 0x0000b400f48c7a23 */ /* 0x120fe200000108af */
[----:B------:R-:W-:Y:S03]  /*a530*/  MOV R244, R191 ;  /* 0x000000bf00f47202 */ /* 0x000fe60000000f00 */
[----:B------:R4:W-:Y:S01]  /*a540*/  MUFU.EX2 R201, R140 ;  /* 0x0000008c00c97308 */ /* 0x0009e20000000800 */
[-C--:B-1----:R-:W-:Y:S03]  /*a550*/  HMMA.16816.F32.BF16 R84, R132, R144.reuse, R84 ;  /* 0x000000908454723c */ /* 0x082fe60000041854 */
[----:B--2---:R-:W-:Y:S05]  /*a560*/  F2FP.BF16.PACK_AB R174, R204, R205 ;  /* 0x000000cdccae723e */ /* 0x004fea00000010ff */
[C---:B------:R-:W-:Y:S07]  /*a570*/  HMMA.16816.F32.BF16 R88, R136.reuse, R144, R88 ;  /* 0x000000908858723c */ /* 0x040fee0000041858 */
[--C-:B------:R-:W-:Y:S01]  /*a580*/  FFMA.FTZ R144, R216, c[0x0][0x2d0], -R166.reuse ;  /* 0x0000b400d8907a23 */ /* 0x100fe200000108a6 */
[-C--:B------:R-:W-:Y:S04]  /*a590*/  HMMA.16816.F32.BF16 R92, R136, R146.reuse, R92 ;  /* 0x00000092885c723c */ /* 0x080fe8000004185c */
[----:B------:R-:W-:Y:S01]  /*a5a0*/  MOV R216, R171 ;  /* 0x000000ab00d87202 */ /* 0x000fe20000000f00 */
[--C-:B----4-:R-:W-:Y:S01]  /*a5b0*/  FFMA.FTZ R140, R245, c[0x0][0x2d0], -R175.reuse ;  /* 0x0000b400f58c7a23 */ /* 0x110fe200000108af */
[----:B------:R1:W-:Y:S02]  /*a5c0*/  MUFU.EX2 R171, R144 ;  /* 0x0000009000ab7308 */ /* 0x0003e40000000800 */
[C---:B------:R-:W-:Y:S04]  /*a5d0*/  HMMA.16816.F32.BF16 R96, R132.reuse, R146, R96 ;  /* 0x000000928460723c */ /* 0x040fe80000041860 */
[----:B------:R-:W-:Y:S04]  /*a5e0*/  MOV R245, R190 ;  /* 0x000000be00f57202 */ /* 0x000fe80000000f00 */
[-C--:B---3--:R-:W-:Y:S01]  /*a5f0*/  HMMA.16816.F32.BF16 R100, R132, R148.reuse, R100 ;  /* 0x000000948464723c */ /* 0x088fe20000041864 */
[----:B------:R2:W3:Y:S07]  /*a600*/  MUFU.EX2 R200, R140 ;  /* 0x0000008c00c87308 */ /* 0x0004ee0000000800 */
[C---:B------:R-:W-:Y:S04]  /*a610*/  HMMA.16816.F32.BF16 R104, R136.reuse, R148, R104 ;  /* 0x000000948868723c */ /* 0x040fe80000041868 */
[--C-:B-1----:R-:W-:Y:S04]  /*a620*/  FFMA.FTZ R144, R214, c[0x0][0x2d0], -R166.reuse ;  /* 0x0000b400d6907a23 */ /* 0x102fe800000108a6 */
[-C--:B------:R-:W-:Y:S01]  /*a630*/  HMMA.16816.F32.BF16 R108, R136, R150.reuse, R108 ;  /* 0x00000096886c723c */ /* 0x080fe2000004186c */
[----:B------:R1:W4:Y:S03]  /*a640*/  MUFU.EX2 R196, R144 ;  /* 0x0000009000c47308 */ /* 0x0003260000000800 */
[----:B------:R-:W-:Y:S02]  /*a650*/  MOV R149, R170 ;  /* 0x000000aa00957202 */ /* 0x000fe40000000f00 */
[----:B------:R-:W-:Y:S02]  /*a660*/  MOV R148, R180 ;  /* 0x000000b400947202 */ /* 0x000fe40000000f00 */
[C---:B------:R-:W-:Y:S04]  /*a670*/  HMMA.16816.F32.BF16 R112, R132.reuse, R150, R112 ;  /* 0x000000968470723c */ /* 0x040fe80000041870 */
[--C-:B--2---:R-:W-:Y:S01]  /*a680*/  FFMA.FTZ R140, R247, c[0x0][0x2d0], -R175.reuse ;  /* 0x0000b400f78c7a23 */ /* 0x104fe200000108af */
[----:B------:R-:W-:Y:S01]  /*a690*/  MOV R247, R189 ;  /* 0x000000bd00f77202 */ /* 0x000fe20000000f00 */
[----:B------:R-:W-:Y:S01]  /*a6a0*/  FFMA.FTZ R175, R248, c[0x0][0x2d0], -R175 ;  /* 0x0000b400f8af7a23 */ /* 0x000fe200000108af */
[----:B------:R-:W-:Y:S01]  /*a6b0*/  MOV R248, R188 ;  /* 0x000000bc00f87202 */ /* 0x000fe20000000f00 */
[----:B------:R2:W-:Y:S01]  /*a6c0*/  MUFU.EX2 R199, R140 ;  /* 0x0000008c00c77308 */ /* 0x0005e20000000800 */
[----:B------:R-:W-:Y:S03]  /*a6d0*/  LDSM.16.MT88.4 R188, [R225+0x1100] ;  /* 0x00110000e1bc783b */ /* 0x000fe60000004200 */
[----:B---3--:R-:W-:Y:S02]  /*a6e0*/  F2FP.BF16.PACK_AB R192, R200, R201 ;  /* 0x000000c9c8c0723e */ /* 0x008fe400000010ff */
[----:B------:R-:W-:Y:S02]  /*a6f0*/  MOV R214, R157 ;  /* 0x0000009d00d67202 */ /* 0x000fe40000000f00 */
[----:B------:R-:W-:Y:S02]  /*a700*/  MOV R157, R187 ;  /* 0x000000bb009d7202 */ /* 0x000fe40000000f00 */
[----:B------:R3:W5:Y:S01]  /*a710*/  MUFU.EX2 R198, R175 ;  /* 0x000000af00c67308 */ /* 0x0007620000000800 */
[--C-:B-1----:R-:W-:Y:S01]  /*a720*/  FFMA.FTZ R144, R215, c[0x0][0x2d0], -R166.reuse ;  /* 0x0000b400d7907a23 */ /* 0x102fe200000108a6 */
[----:B----4-:R-:W-:Y:S01]  /*a730*/  F2FP.BF16.PACK_AB R193, R196, R171 ;  /* 0x000000abc4c1723e */ /* 0x010fe200000010ff */
[----:B------:R-:W-:Y:S01]  /*a740*/  FFMA.FTZ R166, R172, c[0x0][0x2d0], -R166 ;  /* 0x0000b400aca67a23 */ /* 0x000fe200000108a6 */
[----:B------:R-:W-:Y:S01]  /*a750*/  F2FP.BF16.PACK_AB R172, R209, R208 ;  /* 0x000000d0d1ac723e */ /* 0x000fe200000010ff */
[----:B------:R-:W4:Y:S05]  /*a760*/  LDL.LU R215, [R1+0x24] ;  /* 0x0000240001d77983 */ /* 0x000f2a0000300800 */
[----:B------:R1:W-:Y:S01]  /*a770*/  MUFU.EX2 R170, R144 ;  /* 0x0000009000aa7308 */ /* 0x0003e20000000800 */
[----:B--2---:R-:W2:Y:S09]  /*a780*/  LDSM.16.MT88.4 R140, [R227+0x2100] ;  /* 0x00210000e38c783b */ /* 0x004eb20000004200 */
[----:B------:R-:W1:Y:S01]  /*a790*/  MUFU.EX2 R166, R166 ;  /* 0x000000a600a67308 */ /* 0x000e620000000800 */
[----:B---3--:R-:W-:Y:S02]  /*a7a0*/  F2FP.BF16.PACK_AB R175, R202, R203 ;  /* 0x000000cbcaaf723e */ /* 0x008fe400000010ff */
[----:B-----5:R-:W-:Y:S01]  /*a7b0*/  F2FP.BF16.PACK_AB R194, R198, R199 ;  /* 0x000000c7c6c2723e */ /* 0x020fe200000010ff */
[----:B-1----:R-:W1:Y:S01]  /*a7c0*/  LDSM.16.MT88.4 R144, [R226+0x1100] ;  /* 0x00110000e290783b */ /* 0x002e620000004200 */
[----:B------:R-:W-:Y:S01]  /*a7d0*/  F2FP.BF16.PACK_AB R195, R166, R170 ;  /* 0x000000aaa6c3723e */ /* 0x000fe200000010ff */
[-C--:B--2---:R-:W-:Y:S08]  /*a7e0*/  HMMA.16816.F32.BF16 R116, R132, R140.reuse, R116 ;  /* 0x0000008c8474723c */ /* 0x084ff00000041874 */
[C---:B------:R-:W-:Y:S08]  /*a7f0*/  HMMA.16816.F32.BF16 R120, R136.reuse, R140, R120 ;  /* 0x0000008c8878723c */ /* 0x040ff00000041878 */
[-C--:B------:R-:W-:Y:S08]  /*a800*/  HMMA.16816.F32.BF16 R124, R136, R142.reuse, R124 ;  /* 0x0000008e887c723c */ /* 0x080ff0000004187c */
[----:B------:R-:W-:Y:S08]  /*a810*/  HMMA.16816.F32.BF16 R128, R132, R142, R128 ;  /* 0x0000008e8480723c */ /* 0x000ff00000041880 */
[-C--:B------:R-:W-:Y:S01]  /*a820*/  HMMA.16816.F32.BF16 R176, R172, R188.reuse, R4 ;  /* 0x000000bcacb0723c */ /* 0x080fe20000041804 */
[----:B------:R-:W2:Y:S07]  /*a830*/  LDSM.16.MT88.4 R4, [R227+0x1100] ;  /* 0x00110000e304783b */ /* 0x000eae0000004200 */
[C---:B------:R-:W-:Y:S01]  /*a840*/  HMMA.16816.F32.BF16 R180, R192.reuse, R188, R8 ;  /* 0x000000bcc0b4723c */ /* 0x040fe20000041808 */
[----:B------:R-:W3:Y:S07]  /*a850*/  LDSM.16.MT88.4 R8, [R225+0x2900] ;  /* 0x00290000e108783b */ /* 0x000eee0000004200 */
[-C--:B------:R-:W-:Y:S01]  /*a860*/  HMMA.16816.F32.BF16 R184, R192, R190.reuse, R12 ;  /* 0x000000bec0b8723c */ /* 0x080fe2000004180c */
[----:B------:R-:W5:Y:S07]  /*a870*/  LDSM.16.MT88.4 R12, [R226+0x2900] ;  /* 0x00290000e20c783b */ /* 0x000f6e0000004200 */
[C---:B------:R-:W-:Y:S01]  /*a880*/  HMMA.16816.F32.BF16 R188, R172.reuse, R190, R16 ;  /* 0x000000beacbc723c */ /* 0x040fe20000041810 */
[----:B------:R-:W2:Y:S07]  /*a890*/  LDSM.16.MT88.4 R16, [R228+0x2900] ;  /* 0x00290000e410783b */ /* 0x000eae0000004200 */
[-C--:B-1----:R-:W-:Y:S07]  /*a8a0*/  HMMA.16816.F32.BF16 R132, R172, R144.reuse, R20 ;  /* 0x00000090ac84723c */ /* 0x082fee0000041814 */
[----:B------:R-:W-:Y:S01]  /*a8b0*/  MOV R23, R148 ;  /* 0x0000009400177202 */ /* 0x000fe20000000f00 */
[C---:B------:R-:W-:Y:S01]  /*a8c0*/  HMMA.16816.F32.BF16 R136, R192.reuse, R144, R24 ;  /* 0x00000090c088723c */ /* 0x040fe20000041818 */
[----:B------:R-:W4:Y:S03]  /*a8d0*/  LDL.LU R24, [R1+0x20] ;  /* 0x0000200001187983 */ /* 0x000f260000300800 */
[----:B------:R-:W-:Y:S02]  /*a8e0*/  MOV R22, R149 ;  /* 0x0000009500167202 */ /* 0x000fe40000000f00 */
[----:B------:R-:W-:Y:S02]  /*a8f0*/  MOV R21, R154 ;  /* 0x0000009a00157202 */ /* 0x000fe40000000f00 */
[-C--:B------:R-:W-:Y:S01]  /*a900*/  HMMA.16816.F32.BF16 R140, R192, R146.reuse, R28 ;  /* 0x00000092c08c723c */ /* 0x080fe2000004181c */
[----:B------:R-:W4:Y:S03]  /*a910*/  LDL.LU R29, [R1+0x18] ;  /* 0x00001800011d7983 */ /* 0x000f260000300800 */
[----:B------:R-:W-:Y:S01]  /*a920*/  MOV R20, R155 ;  /* 0x0000009b00147202 */ /* 0x000fe20000000f00 */
[----:B------:R-:W4:Y:S01]  /*a930*/  LDL.LU R28, [R1+0x1c] ;  /* 0x00001c00011c7983 */ /* 0x000f220000300800 */
        /* <DEDUP_REMOVED lines=8> */
[----:B------:R-:W-:Y:S04]  /*a9c0*/  MOV R35, R156 ;  /* 0x0000009c00237202 */ /* 0x000fe80000000f00 */
[-C--:B------:R-:W-:Y:S08]  /*a9d0*/  HMMA.16816.F32.BF16 R156, R192, R162.reuse, R44 ;  /* 0x000000a2c09c723c */ /* 0x080ff0000004182c */
[C---:B------:R-:W-:Y:S08]  /*a9e0*/  HMMA.16816.F32.BF16 R160, R172.reuse, R162, R48 ;  /* 0x000000a2aca0723c */ /* 0x040ff00000041830 */
[-C--:B--2---:R-:W-:Y:S08]  /*a9f0*/  HMMA.16816.F32.BF16 R52, R172, R4.reuse, R52 ;  /* 0x00000004ac34723c */ /* 0x084ff00000041834 */
[C---:B------:R-:W-:Y:S08]  /*aa00*/  HMMA.16816.F32.BF16 R56, R192.reuse, R4, R56 ;  /* 0x00000004c038723c */ /* 0x040ff00000041838 */
[-C--:B------:R-:W-:Y:S08]  /*aa10*/  HMMA.16816.F32.BF16 R60, R192, R6.reuse, R60 ;  /* 0x00000006c03c723c */ /* 0x080ff0000004183c */
[C---:B------:R-:W-:Y:S01]  /*aa20*/  HMMA.16816.F32.BF16 R64, R172.reuse, R6, R64 ;  /* 0x00000006ac40723c */ /* 0x040fe20000041840 */
[----:B------:R-:W1:Y:S07]  /*aa30*/  LDSM.16.MT88.4 R4, [R227+0x2900] ;  /* 0x00290000e304783b */ /* 0x000e6e0000004200 */
[-C--:B---3--:R-:W-:Y:S08]  /*aa40*/  HMMA.16816.F32.BF16 R68, R172, R8.reuse, R68 ;  /* 0x00000008ac44723c */ /* 0x088ff00000041844 */
        /* <DEDUP_REMOVED lines=15> */
[----:B----4-:R-:W-:Y:S04]  /*ab40*/  FFMA.FTZ R8, R2, R24, R31 ;  /* 0x0000001802087223 */ /* 0x010fe8000001001f */
        /* <DEDUP_REMOVED lines=56> */
.L_x_1805:
[----:B------:R-:W3:Y:S01]  /*aed0*/  S2UR UR7, SR_CTAID.X ;  /* 0x00000000000779c3 */ /* 0x000ee20000002500 */
[----:B------:R-:W-:Y:S01]  /*aee0*/  ULDC.64 UR4, c[0x0][0x2c8] ;  /* 0x0000b20000047ab9 */ /* 0x000fe20000000a00 */
[----:B------:R-:W-:Y:S01]  /*aef0*/  PLOP3.LUT P0, PT, PT, PT, UP2, 0x40, 0x0 ;  /* 0x000000000000781c */ /* 0x000fe20003f0e828 */
[----:B---3--:R-:W-:-:S04]  /*af00*/  ULEA UR7, UR7, 0x7f, 0x7 ;  /* 0x0000007f07077891 */ /* 0x008fc8000f8e383f */
        /* <DEDUP_REMOVED lines=10> */
[----:B--2---:R-:W-:-:S04]  /*afb0*/  MOV R0, UR5 ;  /* 0x0000000500007c02 */ /* 0x004fc80008000f00 */
        /* <DEDUP_REMOVED lines=9> */
.L_x_1824:
[----:B------:R-:W-:-:S04]  /*b050*/  MOV R4, c[0x0][0x32c] ;  /* 0x0000cb0000047a02 */ /* 0x000fc80000000f00 */
[----:B------:R-:W-:-:S13]  /*b060*/  ISETP.NE.AND P0, PT, R4, 0x1, PT ;  /* 0x000000010400780c */ /* 0x000fda0003f05270 */
[----:B------:R-:W-:-:S05]  /*b070*/  @P0 IMAD.HI.U32 R4, R0, c[0x0][0x330], RZ ;  /* 0x0000cc0000040a27 */ /* 0x000fca00078e00ff */
[----:B------:R-:W-:-:S05]  /*b080*/  @P0 SHF.R.U32.HI R0, RZ, c[0x0][0x334], R4 ;  /* 0x0000cd00ff000a19 */ /* 0x000fca0000011604 */
.L_x_1825:
[----:B------:R-:W-:-:S05]  /*b090*/  IMAD R0, R0, c[0x0][0x32c], RZ ;  /* 0x0000cb0000007a24 */ /* 0x000fca00078e02ff */
[----:B------:R-:W-:-:S04]  /*b0a0*/  IMNMX R2, R2, R0, !PT ;  /* 0x0000000002027217 */ /* 0x000fc80007800200 */
.L_x_1823:
[----:B------:R-:W-:-:S05]  /*b0b0*/  IADD3 R2, R2, 0x2f, RZ ;  /* 0x0000002f02027810 */ /* 0x000fca0007ffe0ff */
[----:B------:R-:W-:-:S05]  /*b0c0*/  IMAD.HI R2, R2, 0x2aaaaaab, RZ ;  /* 0x2aaaaaab02027827 */ /* 0x000fca00078e02ff */
[----:B------:R-:W-:-:S04]  /*b0d0*/  SHF.R.U32.HI R251, RZ, 0x1f, R2 ;  /* 0x0000001ffffb7819 */ /* 0x000fc80000011602 */
[----:B------:R-:W-:-:S04]  /*b0e0*/  LEA.HI.SX32 R251, R2, R251, 0x1d ;  /* 0x000000fb02fb7211 */ /* 0x000fc800078feaff */
[----:B------:R-:W-:-:S04]  /*b0f0*/  IMNMX R251, R249, R251, !PT ;  /* 0x000000fbf9fb7217 */ /* 0x000fc80007800200 */
[----:B------:R-:W-:-:S13]  /*b100*/  ISETP.GE.AND P0, PT, R242, R251, PT ;  /* 0x000000fbf200720c */ /* 0x000fda0003f06270 */
[----:B------:R-:W-:Y:S05]  /*b110*/  @!P0 BRA `(.L_x_1826) ;  /* 0x00002d5000008947 */ /* 0x000fea0003800000 */
[----:B------:R-:W-:Y:S01]  /*b120*/  IMAD.MOV.U32 R2, RZ, RZ, R168 ;  /* 0x000000ffff027224 */ /* 0x000fe200078e00a8 */
[----:B------:R-:W-:Y:S01]  /*b130*/  MOV R170, R3 ;  /* 0x0000000300aa7202 */ /* 0x000fe20000000f00 */
[----:B--2---:R-:W-:Y:S01]  /*b140*/  IMAD.MOV.U32 R0, RZ, RZ, R169 ;  /* 0x000000ffff007224 */ /* 0x004fe200078e00a9 */
[----:B------:R-:W-:Y:S01]  /*b150*/  MOV R220, R242 ;  /* 0x000000f200dc7202 */ /* 0x000fe20000000f00 */
[----:B------:R-:W-:Y:S01]  /*b160*/  IMAD.MOV.U32 R164, RZ, RZ, R167 ;  /* 0x000000ffffa47224 */ /* 0x000fe200078e00a7 */
[----:B------:R-:W-:Y:S02]  /*b170*/  MOV R252, c[0x0][0x1e0] ;  /* 0x0000780000fc7a02 */ /* 0x000fe40000000f00 */
.L_x_1827:
[----:B------:R-:W2:Y:S01]  /*b180*/  LDL.64 R166, [R1+0x38] ;  /* 0x0000380001a67983 */ /* 0x000ea20000100a00 */
[----:B------:R-:W-:Y:S05]  /*b190*/  DEPBAR.LE SB0, 0x0 ;  /* 0x000080000000791a */ /* 0x000fea0000000000 */
[----:B------:R-:W-:Y:S01]  /*b1a0*/  BAR.SYNC.DEFER_BLOCKING 0x0 ;  /* 0x0000000000007b1d */ /* 0x000fe20000010000 */
[----:B------:R-:W-:Y:S02]  /*b1b0*/  ISETP.GT.AND P6, PT, R249, R220, PT ;  /* 0x000000dcf900720c */ /* 0x000fe40003fc4270 */
[C---:B------:R-:W-:Y:S11]  /*b1c0*/  IADD3 R242, R220.reuse, -0x1, RZ ;  /* 0xffffffffdcf27810 */ /* 0x040ff60007ffe0ff */
[----:B------:R-:W-:Y:S01]  /*b1d0*/  @!P6 SHF.R.S32.HI R3, RZ, 0x1f, R220 ;  /* 0x0000001fff03e819 */ /* 0x000fe200000114dc */
[C---:B------:R-:W-:Y:S04]  /*b1e0*/  @!P6 IMAD.WIDE.U32 R40, R220.reuse, c[0x0][0x208], RZ ;  /* 0x00008200dc28ea25 */ /* 0x040fe800078e00ff */
[----:B------:R-:W-:Y:S04]  /*b1f0*/  @!P6 IMAD R3, R3, c[0x0][0x208], RZ ;  /* 0x000082000303ea24 */ /* 0x000fe800078e02ff */
[----:B------:R-:W-:Y:S01]  /*b200*/  @!P6 IMAD R3, R220, c[0x0][0x20c], R3 ;  /* 0x00008300dc03ea24 */ /* 0x000fe200078e0203 */
[----:B------:R-:W2:Y:S04]  /*b210*/  LDL.64 R42, [R1+0x48] ;  /* 0x00004800012a7983 */ /* 0x000ea80000100a00 */
[----:B------:R-:W-:Y:S02]  /*b220*/  @!P6 IADD3 R3, R41, R3, RZ ;  /* 0x000000032903e210 */ /* 0x000fe40007ffe0ff */
[----:B-----5:R-:W-:Y:S03]  /*b230*/  LDSM.16.M88.4 R48, [R231+0x6100] ;  /* 0x00610000e730783b */ /* 0x020fe60000000200 */
[----:B------:R-:W-:Y:S05]  /*b240*/  @!P6 IMAD R165, R3, 0x30, RZ ;  /* 0x0000003003a5e824 */ /* 0x000fea00078e02ff */
[----:B------:R-:W1:Y:S08]  /*b250*/  LDSM.16.M88.4 R16, [R224+0x3100] ;  /* 0x00310000e010783b */ /* 0x000e700000000200 */
[----:B------:R-:W3:Y:S08]  /*b260*/  LDSM.16.M88.4 R44, [R231+0x8100] ;  /* 0x00810000e72c783b */ /* 0x000ef00000000200 */
[----:B------:R-:W4:Y:S08]  /*b270*/  LDSM.16.M88.4 R32, [R224+0x3900] ;  /* 0x00390000e020783b */ /* 0x000f300000000200 */
[----:B------:R-:W4:Y:S08]  /*b280*/  LDSM.16.M88.4 R172, [R224+0x4100] ;  /* 0x00410000e0ac783b */ /* 0x000f300000000200 */
[----:B------:R-:W-:Y:S01]  /*b290*/  LDSM.16.M88.4 R192, [R233+0x6100] ;  /* 0x00610000e9c0783b */ /* 0x000fe20000000200 */
[-C--:B-1----:R-:W-:Y:S07]  /*b2a0*/  HMMA.16816.F32.BF16 R4, R48, R16.reuse, RZ ;  /* 0x000000103004723c */ /* 0x082fee00000418ff */
[----:B------:R-:W1:Y:S01]  /*b2b0*/  LDSM.16.M88.4 R196, [R235] ;  /* 0x00000000ebc4783b */ /* 0x000e620000000200 */
[C---:B---3--:R-:W-:Y:S07]  /*b2c0*/  HMMA.16816.F32.BF16 R8, R44.reuse, R16, RZ ;  /* 0x000000102c08723c */ /* 0x048fee00000418ff */
[----:B------:R-:W3:Y:S01]  /*b2d0*/  LDSM.16.M88.4 R200, [R233+0x8100] ;  /* 0x00810000e9c8783b */ /* 0x000ee20000000200 */
[-C--:B------:R-:W-:Y:S07]  /*b2e0*/  HMMA.16816.F32.BF16 R12, R44, R18.reuse, RZ ;  /* 0x000000122c0c723c */ /* 0x080fee00000418ff */
[----:B------:R-:W1:Y:S01]  /*b2f0*/  LDSM.16.M88.4 R204, [R241] ;  /* 0x00000000f1cc783b */ /* 0x000e620000000200 */
[C---:B------:R-:W-:Y:S07]  /*b300*/  HMMA.16816.F32.BF16 R16, R48.reuse, R18, RZ ;  /* 0x000000123010723c */ /* 0x040fee00000418ff */
[----:B------:R-:W1:Y:S01]  /*b310*/  LDSM.16.M88.4 R208, [R240] ;  /* 0x00000000f0d0783b */ /* 0x000e620000000200 */
[-C--:B----4-:R-:W-:Y:S08]  /*b320*/  HMMA.16816.F32.BF16 R20, R48, R32.reuse, RZ ;  /* 0x000000203014723c */ /* 0x090ff000000418ff */
[C---:B------:R-:W-:Y:S08]  /*b330*/  HMMA.16816.F32.BF16 R24, R44.reuse, R32, RZ ;  /* 0x000000202c18723c */ /* 0x040ff000000418ff */
[-C--:B------:R-:W-:Y:S08]  /*b340*/  HMMA.16816.F32.BF16 R28, R44, R34.reuse, RZ ;  /* 0x000000222c1c723c */ /* 0x080ff000000418ff */
[C---:B------:R-:W-:Y:S08]  /*b350*/  HMMA.16816.F32.BF16 R32, R48.reuse, R34, RZ ;  /* 0x000000223020723c */ /* 0x040ff000000418ff */
[-C--:B------:R-:W-:Y:S01]  /*b360*/  HMMA.16816.F32.BF16 R36, R48, R172.reuse, RZ ;  /* 0x000000ac3024723c */ /* 0x080fe200000418ff */
[----:B--2---:R-:W-:Y:S05]  /*b370*/  @!P6 MOV R166, R42 ;  /* 0x0000002a00a6e202 */ /* 0x004fea0000000f00 */
[----:B------:R-:W-:Y:S02]  /*b380*/  @!P6 IMAD.WIDE.U32 R166, R40, 0x30, R166 ;  /* 0x0000003028a6e825 */ /* 0x000fe400078e00a6 */
[C---:B------:R-:W-:Y:S04]  /*b390*/  HMMA.16816.F32.BF16 R40, R44.reuse, R172, RZ ;  /* 0x000000ac2c28723c */ /* 0x040fe800000418ff */
[C---:B------:R-:W-:Y:S02]  /*b3a0*/  @!P6 SHF.L.U32 R3, R166.reuse, 0x1, RZ ;  /* 0x00000001a603e819 */ /* 0x040fe400000006ff */
[----:B------:R-:W-:Y:S02]  /*b3b0*/  @!P6 IADD3 R165, R167, R165, RZ ;  /* 0x000000a5a7a5e210 */ /* 0x000fe40007ffe0ff */
[C---:B------:R-:W-:Y:S01]  /*b3c0*/  @!P6 IADD3 R168, P0, R3.reuse, c[0x0][0x1f8], RZ ;  /* 0x00007e0003a8ea10 */ /* 0x040fe20007f1e0ff */
[-C--:B------:R-:W-:Y:S03]  /*b3d0*/  HMMA.16816.F32.BF16 R44, R44, R174.reuse, RZ ;  /* 0x000000ae2c2c723c */ /* 0x080fe600000418ff */
[----:B------:R-:W-:Y:S02]  /*b3e0*/  @!P6 SHF.L.U64.HI R167, R166, 0x1, R165 ;  /* 0x00000001a6a7e819 */ /* 0x000fe400000102a5 */
[----:B------:R-:W-:Y:S02]  /*b3f0*/  @!P6 IADD3 R3, P5, R3, 0x80, RZ ;  /* 0x000000800303e810 */ /* 0x000fe40007fbe0ff */
[----:B------:R-:W-:Y:S01]  /*b400*/  @!P6 IADD3.X R169, R167, c[0x0][0x1fc], RZ, P0, !PT ;  /* 0x00007f00a7a9ea10 */ /* 0x000fe200007fe4ff */
[----:B------:R-:W-:Y:S04]  /*b410*/  HMMA.16816.F32.BF16 R48, R48, R174, RZ ;  /* 0x000000ae3030723c */ /* 0x000fe800000418ff */
[----:B------:R-:W-:Y:S01]  /*b420*/  @!PT LDS RZ, [RZ] ;  /* 0x00000000fffff984 */ /* 0x000fe20000000800 */
[----:B------:R-:W-:Y:S01]  /*b430*/  @!PT LDS RZ, [RZ] ;  /* 0x00000000fffff984 */ /* 0x000fe20000000800 */
[----:B------:R-:W-:Y:S01]  /*b440*/  @!PT LDS RZ, [RZ] ;  /* 0x00000000fffff984 */ /* 0x000fe20000000800 */
[----:B------:R2:W-:Y:S01]  /*b450*/  @!P6 LDGSTS.E.BYPASS.LTC128B.128 [R243+0x100], [R168.64], !P4 ;  /* 0x00100000a8f3efae */ /* 0x0005e2000e101d4e */
[----:B------:R-:W-:Y:S02]  /*b460*/  @!P6 IADD3 R212, P2, R3, c[0x0][0x1f8], RZ ;  /* 0x00007e0003d4ea10 */ /* 0x000fe40007f5e0ff */
[----:B------:R-:W-:Y:S01]  /*b470*/  @!P6 IADD3 R166, P1, R168, UR9, RZ ;  /* 0x00000009a8a6ec10 */ /* 0x000fe2000ff3e0ff */
[-C--:B-1----:R-:W-:Y:S05]  /*b480*/  HMMA.16816.F32.BF16 R4, R192, R196.reuse, R4 ;  /* 0x000000c4c004723c */ /* 0x082fea0000041804 */
[----:B------:R-:W-:Y:S02]  /*b490*/  @!P6 IADD3.X R213, RZ, c[0x0][0x1fc], R167, P2, P5 ;  /* 0x00007f00ffd5ea10 */ /* 0x000fe400017ea4a7 */
[----:B------:R-:W-:Y:S01]  /*b4a0*/  @!P6 IADD3.X R167, R169, UR11, RZ, P1, !PT ;  /* 0x0000000ba9a7ec10 */ /* 0x000fe20008ffe4ff */
[C---:B---3--:R-:W-:Y:S02]  /*b4b0*/  HMMA.16816.F32.BF16 R8, R200.reuse, R196, R8 ;  /* 0x000000c4c808723c */ /* 0x048fe40000041808 */
[----:B------:R1:W-:Y:S02]  /*b4c0*/  @!P6 LDGSTS.E.BYPASS.LTC128B.128 [R243+0x1900], [R212.64], !P3 ;  /* 0x01900000d4f3efae */ /* 0x0003e4000d901d4e */
[----:B------:R-:W-:Y:S02]  /*b4d0*/  @!P6 IADD3 R172, P0, R166, UR9, RZ ;  /* 0x00000009a6acec10 */ /* 0x000fe4000ff1e0ff */
[----:B------:R-:W-:Y:S02]  /*b4e0*/  ISETP.GT.AND P5, PT, R220, R249, PT ;  /* 0x000000f9dc00720c */ /* 0x000fe40003fa4270 */
[-C--:B------:R-:W-:Y:S02]  /*b4f0*/  HMMA.16816.F32.BF16 R12, R200, R198.reuse, R12 ;  /* 0x000000c6c80c723c */ /* 0x080fe4000004180c */
[----:B------:R4:W-:Y:S02]  /*b500*/  @!P6 LDGSTS.E.BYPASS.LTC128B.128 [R243+0x900], [R166.64], !P4 ;  /* 0x00900000a6f3efae */ /* 0x0009e4000e101d4e */
[----:B------:R-:W-:Y:S04]  /*b510*/  @!P6 IADD3.X R173, R167, UR11, RZ, P0, !PT ;  /* 0x0000000ba7adec10 */ /* 0x000fe800087fe4ff */
[C---:B------:R-:W-:Y:S02]  /*b520*/  HMMA.16816.F32.BF16 R16, R192.reuse, R198, R16 ;  /* 0x000000c6c010723c */ /* 0x040fe40000041810 */
[----:B------:R4:W-:Y:S06]  /*b530*/  @!P6 LDGSTS.E.BYPASS.LTC128B.128 [R243+0x2100], [R166.64+0x80], !P3 ;  /* 0x02100080a6f3efae */ /* 0x0009ec000d901d4e */
[-C--:B------:R-:W-:Y:S02]  /*b540*/  HMMA.16816.F32.BF16 R20, R192, R204.reuse, R20 ;  /* 0x000000ccc014723c */ /* 0x080fe40000041814 */
[----:B------:R4:W-:Y:S06]  /*b550*/  @!P6 LDGSTS.E.BYPASS.LTC128B.128 [R243+0x1100], [R172.64], !P4 ;  /* 0x01100000acf3efae */ /* 0x0009ec000e101d4e */
[C---:B------:R-:W-:Y:S02]  /*b560*/  HMMA.16816.F32.BF16 R24, R200.reuse, R204, R24 ;  /* 0x000000ccc818723c */ /* 0x040fe40000041818 */
[----:B------:R4:W-:Y:S06]  /*b570*/  @!P6 LDGSTS.E.BYPASS.LTC128B.128 [R243+0x2900], [R172.64+0x80], !P3 ;  /* 0x02900080acf3efae */ /* 0x0009ec000d901d4e */
[-C--:B------:R-:W-:Y:S02]  /*b580*/  HMMA.16816.F32.BF16 R28, R200, R206.reuse, R28 ;  /* 0x000000cec81c723c */ /* 0x080fe4000004181c */
[----:B-1----:R-:W-:Y:S06]  /*b590*/  LDSM.16.M88.4 R212, [R230+0x3100] ;  /* 0x00310000e6d4783b */ /* 0x002fec0000000200 */
[C---:B------:R-:W-:Y:S02]  /*b5a0*/  HMMA.16816.F32.BF16 R32, R192.reuse, R206, R32 ;  /* 0x000000cec020723c */ /* 0x040fe40000041820 */
[----:B------:R-:W0:Y:S06]  /*b5b0*/  LDGDEPBAR ;  /* 0x00000000000079af */ /* 0x000e2c0000000000 */
[-C--:B------:R-:W-:Y:S02]  /*b5c0*/  HMMA.16816.F32.BF16 R36, R192, R208.reuse, R36 ;  /* 0x000000d0c024723c */ /* 0x080fe40000041824 */
[----:B------:R-:W-:Y:S06]  /*b5d0*/  LDSM.16.M88.4 R216, [R232+0x8100] ;  /* 0x00810000e8d8783b */ /* 0x000fec0000000200 */
[C---:B------:R-:W-:Y:S02]  /*b5e0*/  HMMA.16816.F32.BF16 R40, R200.reuse, R208, R40 ;  /* 0x000000d0c828723c */ /* 0x040fe40000041828 */
[----:B----4-:R-:W1:Y:S06]  /*b5f0*/  LDSM.16.M88.4 R172, [R232+0x6100] ;  /* 0x00610000e8ac783b */ /* 0x010e6c0000000200 */
[-C--:B------:R-:W-:Y:S02]  /*b600*/  HMMA.16816.F32.BF16 R44, R200, R210.reuse, R44 ;  /* 0x000000d2c82c723c */ /* 0x080fe4000004182c */
[----:B------:R-:W4:Y:S06]  /*b610*/  LDSM.16.M88.4 R196, [R230+0x3900] ;  /* 0x00390000e6c4783b */ /* 0x000f2c0000000200 */
[----:B------:R-:W-:Y:S02]  /*b620*/  HMMA.16816.F32.BF16 R48, R192, R210, R48 ;  /* 0x000000d2c030723c */ /* 0x000fe40000041830 */
[----:B------:R-:W2:Y:S08]  /*b630*/  LDSM.16.M88.4 R200, [R230+0x4100] ;  /* 0x00410000e6c8783b */ /* 0x000eb00000000200 */
[----:B------:R-:W-:Y:S08]  /*b640*/  LDSM.16.M88.4 R192, [R234+0x6100] ;  /* 0x00610000eac0783b */ /* 0x000ff00000000200 */
[----:B------:R-:W2:Y:S01]  /*b650*/  LDSM.16.M88.4 R204, [R229] ;  /* 0x00000000e5cc783b */ /* 0x000ea20000000200 */
[-C--:B-1----:R-:W-:Y:S07]  /*b660*/  HMMA.16816.F32.BF16 R4, R172, R212.reuse, R4 ;  /* 0x000000d4ac04723c */ /* 0x082fee0000041804 */
[----:B------:R-:W1:Y:S01]  /*b670*/  LDSM.16.M88.4 R208, [R234+0x8100] ;  /* 0x00810000ead0783b */ /* 0x000e620000000200 */
[C---:B------:R-:W-:Y:S08]  /*b680*/  HMMA.16816.F32.BF16 R8, R216.reuse, R212, R8 ;  /* 0x000000d4d808723c */ /* 0x040ff00000041808 */
        /* <DEDUP_REMOVED lines=13> */
[----:B------:R-:W2:Y:S07]  /*b760*/  LDSM.16.M88.4 R172, [R229+0x1000] ;  /* 0x00100000e5ac783b */ /* 0x000eae0000000200 */
[-C--:B------:R-:W-:Y:S01]  /*b770*/  HMMA.16816.F32.BF16 R4, R192, R204.reuse, R4 ;  /* 0x000000ccc004723c */ /* 0x080fe20000041804 */
[----:B------:R-:W4:Y:S07]  /*b780*/  LDSM.16.M88.4 R200, [R224+0x4900] ;  /* 0x00490000e0c8783b */ /* 0x000f2e0000000200 */
        /* <DEDUP_REMOVED lines=14> */
[----:B------:R-:W-:Y:S07]  /*b870*/  LDSM.16.M88.4 R172, [R233+0xa100] ;  /* 0x00a10000e9ac783b */ /* 0x000fee0000000200 */
[-C--:B----4-:R-:W-:Y:S01]  /*b880*/  HMMA.16816.F32.BF16 R4, R196, R200.reuse, R4 ;  /* 0x000000c8c404723c */ /* 0x090fe20000041804 */
[----:B------:R-:W2:Y:S07]  /*b890*/  LDSM.16.M88.4 R192, [R239] ;  /* 0x00000000efc0783b */ /* 0x000eae0000000200 */
[C---:B------:R-:W-:Y:S08]  /*b8a0*/  HMMA.16816.F32.BF16 R8, R216.reuse, R200, R8 ;  /* 0x000000c8d808723c */ /* 0x040ff00000041808 */
[-C--:B------:R-:W-:Y:S08]  /*b8b0*/  HMMA.16816.F32.BF16 R12, R216, R202.reuse, R12 ;  /* 0x000000cad80c723c */ /* 0x080ff0000004180c */
[C---:B------:R-:W-:Y:S01]  /*b8c0*/  HMMA.16816.F32.BF16 R16, R196.reuse, R202, R16 ;  /* 0x000000cac410723c */ /* 0x040fe20000041810 */
[----:B------:R-:W4:Y:S07]  /*b8d0*/  LDSM.16.M88.4 R200, [R238] ;  /* 0x00000000eec8783b */ /* 0x000f2e0000000200 */
        /* <DEDUP_REMOVED lines=8> */
[----:B------:R-:W-:Y:S07]  /*b960*/  LDSM.16.M88.4 R216, [R232+0xc100] ;  /* 0x00c10000e8d8783b */ /* 0x000fee0000000200 */
[----:B------:R-:W-:Y:S01]  /*b970*/  HMMA.16816.F32.BF16 R48, R196, R214, R48 ;  /* 0x000000d6c430723c */ /* 0x000fe20000041830 */
[----:B------:R-:W-:Y:S07]  /*b980*/  LDSM.16.M88.4 R196, [R232+0xa100] ;  /* 0x00a10000e8c4783b */ /* 0x000fee0000000200 */
[-C--:B--2---:R-:W-:Y:S01]  /*b990*/  HMMA.16816.F32.BF16 R4, R172, R192.reuse, R4 ;  /* 0x000000c0ac04723c */ /* 0x084fe20000041804 */
[----:B------:R-:W2:Y:S07]  /*b9a0*/  LDSM.16.M88.4 R212, [R230+0x4900] ;  /* 0x00490000e6d4783b */ /* 0x000eae0000000200 */
[C---:B------:R-:W-:Y:S08]  /*b9b0*/  HMMA.16816.F32.BF16 R8, R208.reuse, R192, R8 ;  /* 0x000000c0d008723c */ /* 0x040ff00000041808 */
[-C--:B------:R-:W-:Y:S08]  /*b9c0*/  HMMA.16816.F32.BF16 R12, R208, R194.reuse, R12 ;  /* 0x000000c2d00c723c */ /* 0x080ff0000004180c */
[C---:B------:R-:W-:Y:S01]  /*b9d0*/  HMMA.16816.F32.BF16 R16, R172.reuse, R194, R16 ;  /* 0x000000c2ac10723c */ /* 0x040fe20000041810 */
[----:B------:R-:W2:Y:S07]  /*b9e0*/  LDSM.16.M88.4 R192, [R230+0x5100] ;  /* 0x00510000e6c0783b */ /* 0x000eae0000000200 */
[-C--:B----4-:R-:W-:Y:S08]  /*b9f0*/  HMMA.16816.F32.BF16 R20, R172, R200.reuse, R20 ;  /* 0x000000c8ac14723c */ /* 0x090ff00000041814 */
[C---:B------:R-:W-:Y:S08]  /*ba00*/  HMMA.16816.F32.BF16 R24, R208.reuse, R200, R24 ;  /* 0x000000c8d018723c */ /* 0x040ff00000041818 */
[-C--:B------:R-:W-:Y:S08]  /*ba10*/  HMMA.16816.F32.BF16 R28, R208, R202.reuse, R28 ;  /* 0x000000cad01c723c */ /* 0x080ff0000004181c */
[C---:B------:R-:W-:Y:S01]  /*ba20*/  HMMA.16816.F32.BF16 R32, R172.reuse, R202, R32 ;  /* 0x000000caac20723c */ /* 0x040fe20000041820 */
[----:B------:R-:W-:Y:S07]  /*ba30*/  LDSM.16.M88.4 R200, [R234+0xa100] ;  /* 0x00a10000eac8783b */ /* 0x000fee0000000200 */
[-C--:B-1----:R-:W-:Y:S08]  /*ba40*/  HMMA.16816.F32.BF16 R36, R172, R204.reuse, R36 ;  /* 0x000000ccac24723c */ /* 0x082ff00000041824 */
[C---:B------:R-:W-:Y:S08]  /*ba50*/  HMMA.16816.F32.BF16 R40, R208.reuse, R204, R40 ;  /* 0x000000ccd028723c */ /* 0x040ff00000041828 */
[-C--:B------:R-:W-:Y:S01]  /*ba60*/  HMMA.16816.F32.BF16 R44, R208, R206.reuse, R44 ;  /* 0x000000ced02c723c */ /* 0x080fe2000004182c */
[----:B------:R-:W-:Y:S07]  /*ba70*/  LDSM.16.M88.4 R208, [R236+0xc100] ;  /* 0x00c10000ecd0783b */ /* 0x000fee0000000200 */
[----:B------:R-:W-:Y:S01]  /*ba80*/  HMMA.16816.F32.BF16 R48, R172, R206, R48 ;  /* 0x000000ceac30723c */ /* 0x000fe20000041830 */
[----:B------:R-:W1:Y:S07]  /*ba90*/  LDSM.16.M88.4 R172, [R230+0x5900] ;  /* 0x00590000e6ac783b */ /* 0x000e6e0000000200 */
[-C--:B--2---:R-:W-:Y:S01]  /*baa0*/  HMMA.16816.F32.BF16 R4, R196, R212.reuse, R4 ;  /* 0x000000d4c404723c */ /* 0x084fe20000041804 */
[----:B------:R-:W2:Y:S07]  /*bab0*/  LDSM.16.M88.4 R204, [R229+0x1800] ;  /* 0x00180000e5cc783b */ /* 0x000eae0000000200 */
[C---:B------:R-:W-:Y:S08]  /*bac0*/  HMMA.16816.F32.BF16 R8, R216.reuse, R212, R8 ;  /* 0x000000d4d808723c */ /* 0x040ff00000041808 */
[-C--:B------:R-:W-:Y:S08]  /*bad0*/  HMMA.16816.F32.BF16 R12, R216, R214.reuse, R12 ;  /* 0x000000d6d80c723c */ /* 0x080ff0000004180c */
[C---:B------:R-:W-:Y:S01]  /*bae0*/  HMMA.16816.F32.BF16 R16, R196.reuse, R214, R16 ;  /* 0x000000d6c410723c */ /* 0x040fe20000041810 */
[----:B------:R-:W4:Y:S07]  /*baf0*/  LDSM.16.M88.4 R212, [R229+0x2000] ;  /* 0x00200000e5d4783b */ /* 0x000f2e0000000200 */
[-C--:B------:R-:W-:Y:S08]  /*bb00*/  HMMA.16816.F32.BF16 R20, R196, R192.reuse, R20 ;  /* 0x000000c0c414723c */ /* 0x080ff00000041814 */
[C---:B------:R-:W-:Y:S08]  /*bb10*/  HMMA.16816.F32.BF16 R24, R216.reuse, R192, R24 ;  /* 0x000000c0d818723c */ /* 0x040ff00000041818 */
[-C--:B------:R-:W-:Y:S08]  /*bb20*/  HMMA.16816.F32.BF16 R28, R216, R194.reuse, R28 ;  /* 0x000000c2d81c723c */ /* 0x080ff0000004181c */
[C---:B------:R-:W-:Y:S01]  /*bb30*/  HMMA.16816.F32.BF16 R32, R196.reuse, R194, R32 ;  /* 0x000000c2c420723c */ /* 0x040fe20000041820 */
[----:B------:R-:W4:Y:S01]  /*bb40*/  LDSM.16.M88.4 R192, [R229+0x2800] ;  /* 0x00280000e5c0783b */ /* 0x000f220000000200 */
[----:B------:R-:W-:Y:S06]  /*bb50*/  DEPBAR.LE SB0, 0x0 ;  /* 0x000080000000791a */ /* 0x000fec0000000000 */
[-C--:B-1----:R-:W-:Y:S01]  /*bb60*/  HMMA.16816.F32.BF16 R36, R196, R172.reuse, R36 ;  /* 0x000000acc424723c */ /* 0x082fe20000041824 */
[----:B------:R-:W-:Y:S07]  /*bb70*/  BAR.SYNC.DEFER_BLOCKING 0x0 ;  /* 0x0000000000007b1d */ /* 0x000fee0000010000 */
[C---:B------:R-:W-:Y:S07]  /*bb80*/  HMMA.16816.F32.BF16 R40, R216.reuse, R172, R40 ;  /* 0x000000acd828723c */ /* 0x040fee0000041828 */
[----:B------:R-:W-:Y:S01]  /*bb90*/  MOV R173, c[0x0][0x1e4] ;  /* 0x0000790000ad7a02 */ /* 0x000fe20000000f00 */
[-C--:B------:R-:W-:Y:S08]  /*bba0*/  HMMA.16816.F32.BF16 R44, R216, R174.reuse, R44 ;  /* 0x000000aed82c723c */ /* 0x080ff0000004182c */
[----:B------:R-:W-:Y:S01]  /*bbb0*/  HMMA.16816.F32.BF16 R48, R196, R174, R48 ;  /* 0x000000aec430723c */ /* 0x000fe20000041830 */
[----:B------:R-:W3:Y:S06]  /*bbc0*/  LDL.64 R216, [R1+0x30] ;  /* 0x0000300001d87983 */ /* 0x000eec0000100a00 */
[----:B------:R-:W3:Y:S01]  /*bbd0*/  LDL.64 R218, [R1+0x40] ;  /* 0x0000400001da7983 */ /* 0x000ee20000100a00 */
[-C--:B--2---:R-:W-:Y:S08]  /*bbe0*/  HMMA.16816.F32.BF16 R4, R200, R204.reuse, R4 ;  /* 0x000000ccc804723c */ /* 0x084ff00000041804 */
[C---:B------:R-:W-:Y:S08]  /*bbf0*/  HMMA.16816.F32.BF16 R8, R208.reuse, R204, R8 ;  /* 0x000000ccd008723c */ /* 0x040ff00000041808 */
[-C--:B------:R-:W-:Y:S08]  /*bc00*/  HMMA.16816.F32.BF16 R12, R208, R206.reuse, R12 ;  /* 0x000000ced00c723c */ /* 0x080ff0000004180c */
[C---:B------:R-:W-:Y:S04]  /*bc10*/  HMMA.16816.F32.BF16 R16, R200.reuse, R206, R16 ;  /* 0x000000cec810723c */ /* 0x040fe80000041810 */
[----:B------:R-:W-:Y:S02]  /*bc20*/  FMNMX.FTZ R165, R6, R2, !PT ;  /* 0x0000000206a57209 */ /* 0x000fe40007810000 */
[----:B------:R-:W-:Y:S02]  /*bc30*/  FMNMX.FTZ R3, R4, R0, !PT ;  /* 0x0000000004037209 */ /* 0x000fe40007810000 */
[-C--:B----4-:R-:W-:Y:S04]  /*bc40*/  HMMA.16816.F32.BF16 R20, R200, R212.reuse, R20 ;  /* 0x000000d4c814723c */ /* 0x090fe80000041814 */
        /* <DEDUP_REMOVED lines=39> */
[----:B------:R-:W-:Y:S03]  /*bec0*/  FMNMX.FTZ R165, R41, R165, !PT ;  /* 0x000000a529a57209 */ /* 0x000fe60007810000 */
[----:B------:R-:W2:Y:S01]  /*bed0*/  SHFL.BFLY PT, R167, R3, 0x2, 0x1f ;  /* 0x0c401f0003a77f89 */ /* 0x000ea200000e0000 */
[----:B------:R-:W-:Y:S04]  /*bee0*/  FMNMX.FTZ R165, R44, R165, !PT ;  /* 0x000000a52ca57209 */ /* 0x000fe80007810000 */
[----:B------:R-:W-:Y:S05]  /*bef0*/  FMNMX.FTZ R165, R45, R165, !PT ;  /* 0x000000a52da57209 */ /* 0x000fea0007810000 */
[----:B------:R-:W4:Y:S01]  /*bf00*/  SHFL.BFLY PT, R168, R165, 0x2, 0x1f ;  /* 0x0c401f00a5a87f89 */ /* 0x000f2200000e0000 */
[----:B-1----:R-:W-:Y:S02]  /*bf10*/  FMNMX.FTZ R169, R169, R166, !PT ;  /* 0x000000a6a9a97209 */ /* 0x002fe40007810000 */
[----:B------:R-:W-:Y:S05]  /*bf20*/  FMNMX.FTZ R166, R10, R170, !PT ;  /* 0x000000aa0aa67209 */ /* 0x000fea0007810000 */
[----:B------:R-:W1:Y:S01]  /*bf30*/  SHFL.BFLY PT, R171, R169, 0x1, 0x1f ;  /* 0x0c201f00a9ab7f89 */ /* 0x000e6200000e0000 */
[----:B------:R-:W-:Y:S02]  /*bf40*/  FMNMX.FTZ R166, R11, R166, !PT ;  /* 0x000000a60ba67209 */ /* 0x000fe40007810000 */
[----:B--2---:R-:W-:Y:S02]  /*bf50*/  FMNMX.FTZ R3, R3, R167, !PT ;  /* 0x000000a703037209 */ /* 0x004fe40007810000 */
[----:B------:R-:W-:Y:S03]  /*bf60*/  FMNMX.FTZ R166, R14, R166, !PT ;  /* 0x000000a60ea67209 */ /* 0x000fe60007810000 */
[----:B------:R-:W2:Y:S01]  /*bf70*/  SHFL.BFLY PT, R167, R3, 0x1, 0x1f ;  /* 0x0c201f0003a77f89 */ /* 0x000ea200000e0000 */
[----:B------:R-:W-:Y:S02]  /*bf80*/  FMNMX.FTZ R166, R15, R166, !PT ;  /* 0x000000a60fa67209 */ /* 0x000fe40007810000 */
[----:B----4-:R-:W-:Y:S02]  /*bf90*/  FMNMX.FTZ R165, R165, R168, !PT ;  /* 0x000000a8a5a57209 */ /* 0x010fe40007810000 */
[----:B------:R-:W-:Y:S03]  /*bfa0*/  FMNMX.FTZ R166, R26, R166, !PT ;  /* 0x000000a61aa67209 */ /* 0x000fe60007810000 */
[----:B------:R-:W4:Y:S01]  /*bfb0*/  SHFL.BFLY PT, R172, R165, 0x1, 0x1f ;  /* 0x0c201f00a5ac7f89 */ /* 0x000f2200000e0000 */
[----:B------:R-:W-:Y:S02]  /*bfc0*/  FMNMX.FTZ R166, R27, R166, !PT ;  /* 0x000000a61ba67209 */ /* 0x000fe40007810000 */
[----:B-1----:R-:W-:Y:S02]  /*bfd0*/  FMNMX.FTZ R169, R169, R171, !PT ;  /* 0x000000aba9a97209 */ /* 0x002fe40007810000 */
[----:B------:R-:W-:Y:S03]  /*bfe0*/  FMNMX.FTZ R166, R30, R166, !PT ;  /* 0x000000a61ea67209 */ /* 0x000fe60007810000 */
[----:B------:R-:W-:Y:S01]  /*bff0*/  FADD.FTZ R0, -R169, R0 ;  /* 0x00000000a9007221 */ /* 0x000fe20000010100 */
[----:B------:R-:W-:Y:S01]  /*c000*/  FMNMX.FTZ R166, R31, R166, !PT ;  /* 0x000000a61fa67209 */ /* 0x000fe20007810000 */
[----:B------:R-:W-:Y:S02]  /*c010*/  FMUL.FTZ R204, R169, c[0x0][0x2d0] ;  /* 0x0000b400a9cc7a20 */ /* 0x000fe40000410000 */
[----:B------:R-:W-:Y:S01]  /*c020*/  FMUL.FTZ R0, R0, c[0x0][0x2d0] ;  /* 0x0000b40000007a20 */ /* 0x000fe20000410000 */
[----:B--2---:R-:W-:Y:S01]  /*c030*/  FMNMX.FTZ R168, R3, R167, !PT ;  /* 0x000000a703a87209 */ /* 0x004fe20007810000 */
[--C-:B------:R-:W-:Y:S01]  /*c040*/  FFMA.FTZ R4, R4, c[0x0][0x2d0], -R204.reuse ;  /* 0x0000b40004047a23 */ /* 0x100fe200000108cc */
[----:B------:R-:W-:Y:S01]  /*c050*/  FMNMX.FTZ R3, R42, R166, !PT ;  /* 0x000000a62a037209 */ /* 0x000fe20007810000 */
[----:B------:R-:W-:Y:S01]  /*c060*/  FFMA.FTZ R5, R5, c[0x0][0x2d0], -R204 ;  /* 0x0000b40005057a23 */ /* 0x000fe200000108cc */
[----:B------:R1:W2:Y:S01]  /*c070*/  MUFU.EX2 R166, R0 ;  /* 0x0000000000a67308 */ /* 0x0002a20000000800 */
[C---:B------:R-:W-:Y:S02]  /*c080*/  FADD.FTZ R2, -R168.reuse, R2 ;  /* 0x00000002a8027221 */ /* 0x040fe40000010100 */
[----:B------:R-:W-:Y:S02]  /*c090*/  FMUL.FTZ R205, R168, c[0x0][0x2d0] ;  /* 0x0000b400a8cd7a20 */ /* 0x000fe40000410000 */
[----:B------:R-:W-:Y:S01]  /*c0a0*/  FMUL.FTZ R2, R2, c[0x0][0x2d0] ;  /* 0x0000b40002027a20 */ /* 0x000fe20000410000 */
[----:B----4-:R-:W-:Y:S01]  /*c0b0*/  FMNMX.FTZ R167, R165, R172, !PT ;  /* 0x000000aca5a77209 */ /* 0x010fe20007810000 */
[--C-:B------:R-:W-:Y:S02]  /*c0c0*/  FFMA.FTZ R6, R6, c[0x0][0x2d0], -R205.reuse ;  /* 0x0000b40006067a23 */ /* 0x100fe400000108cd */
[--C-:B------:R-:W-:Y:S01]  /*c0d0*/  FFMA.FTZ R7, R7, c[0x0][0x2d0], -R205.reuse ;  /* 0x0000b40007077a23 */ /* 0x100fe200000108cd */
[----:B------:R4:W4:Y:S01]  /*c0e0*/  MUFU.EX2 R165, R2 ;  /* 0x0000000200a57308 */ /* 0x0009220000000800 */
[----:B------:R-:W-:Y:S02]  /*c0f0*/  FMUL.FTZ R206, R167, c[0x0][0x2d0] ;  /* 0x0000b400a7ce7a20 */ /* 0x000fe40000410000 */
[----:B------:R-:W-:Y:S02]  /*c100*/  FFMA.FTZ R16, R16, c[0x0][0x2d0], -R204 ;  /* 0x0000b40010107a23 */ /* 0x000fe400000108cc */
[--C-:B------:R-:W-:Y:S02]  /*c110*/  FFMA.FTZ R8, R8, c[0x0][0x2d0], -R206.reuse ;  /* 0x0000b40008087a23 */ /* 0x100fe400000108ce */
[----:B------:R-:W-:Y:S02]  /*c120*/  FFMA.FTZ R9, R9, c[0x0][0x2d0], -R206 ;  /* 0x0000b40009097a23 */ /* 0x000fe400000108ce */
[----:B------:R-:W-:Y:S01]  /*c130*/  FFMA.FTZ R17, R17, c[0x0][0x2d0], -R204 ;  /* 0x0000b40011117a23 */ /* 0x000fe200000108cc */
[----:B------:R4:W-:Y:S01]  /*c140*/  MUFU.EX2 R222, R4 ;  /* 0x0000000400de7308 */ /* 0x0009e20000000800 */
[--C-:B------:R-:W-:Y:S02]  /*c150*/  FFMA.FTZ R18, R18, c[0x0][0x2d0], -R205.reuse ;  /* 0x0000b40012127a23 */ /* 0x100fe400000108cd */
[----:B------:R-:W-:Y:S01]  /*c160*/  FFMA.FTZ R19, R19, c[0x0][0x2d0], -R205 ;  /* 0x0000b40013137a23 */ /* 0x000fe200000108cd */
[----:B-1----:R-:W-:Y:S01]  /*c170*/  FMNMX.FTZ R0, R43, R3, !PT ;  /* 0x000000032b007209 */ /* 0x002fe20007810000 */
[--C-:B------:R-:W-:Y:S02]  /*c180*/  FFMA.FTZ R12, R12, c[0x0][0x2d0], -R206.reuse ;  /* 0x0000b4000c0c7a23 */ /* 0x100fe400000108ce */
[----:B------:R-:W-:Y:S01]  /*c190*/  FFMA.FTZ R13, R13, c[0x0][0x2d0], -R206 ;  /* 0x0000b4000d0d7a23 */ /* 0x000fe200000108ce */
[----:B------:R-:W-:Y:S01]  /*c1a0*/  FMNMX.FTZ R0, R46, R0, !PT ;  /* 0x000000002e007209 */ /* 0x000fe20007810000 */
[C---:B--2---:R-:W-:Y:S01]  /*c1b0*/  FMUL.FTZ R132, R166.reuse, R132 ;  /* 0x00000084a6847220 */ /* 0x044fe20000410000 */
[----:B------:R-:W-:Y:S01]  /*c1c0*/  MUFU.EX2 R223, R6 ;  /* 0x0000000600df7308 */ /* 0x000fe20000000800 */
[C---:B------:R-:W-:Y:S01]  /*c1d0*/  FMUL.FTZ R133, R166.reuse, R133 ;  /* 0x00000085a6857220 */ /* 0x040fe20000410000 */
[----:B------:R-:W-:Y:S01]  /*c1e0*/  FMNMX.FTZ R0, R47, R0, !PT ;  /* 0x000000002f007209 */ /* 0x000fe20007810000 */
[----:B------:R-:W-:Y:S02]  /*c1f0*/  FMUL.FTZ R144, R166, R144 ;  /* 0x00000090a6907220 */ /* 0x000fe40000410000 */
[----:B----4-:R-:W-:Y:S02]  /*c200*/  FADD.FTZ R2, -R167, R164 ;  /* 0x000000a4a7027221 */ /* 0x010fe40000010100 */
[----:B------:R-:W1:Y:S01]  /*c210*/  SHFL.BFLY PT, R3, R0, 0x2, 0x1f ;  /* 0x0c401f0000037f89 */ /* 0x000e6200000e0000 */
[C---:B------:R-:W-:Y:S02]  /*c220*/  FMUL.FTZ R134, R165.reuse, R134 ;  /* 0x00000086a5867220 */ /* 0x040fe40000410000 */
[----:B------:R-:W-:Y:S01]  /*c230*/  FMUL.FTZ R2, R2, c[0x0][0x2d0] ;  /* 0x0000b40002027a20 */ /* 0x000fe20000410000 */
[----:B------:R2:W-:Y:S01]  /*c240*/  MUFU.EX2 R244, R7 ;  /* 0x0000000700f47308 */ /* 0x0005e20000000800 */
[C---:B------:R-:W-:Y:S01]  /*c250*/  FMUL.FTZ R135, R165.reuse, R135 ;  /* 0x00000087a5877220 */ /* 0x040fe20000410000 */
[----:B------:R-:W-:Y:S01]  /*c260*/  @P5 SHF.R.S32.HI R4, RZ, 0x1f, R242 ;  /* 0x0000001fff045819 */ /* 0x000fe200000114f2 */
[C---:B------:R-:W-:Y:S02]  /*c270*/  FMUL.FTZ R145, R166.reuse, R145 ;  /* 0x00000091a6917220 */ /* 0x040fe40000410000 */
[C---:B------:R-:W-:Y:S02]  /*c280*/  FMUL.FTZ R146, R165.reuse, R146 ;  /* 0x00000092a5927220 */ /* 0x040fe40000410000 */
[C---:B------:R-:W-:Y:S03]  /*c290*/  FMUL.FTZ R147, R165.reuse, R147 ;  /* 0x00000093a5937220 */ /* 0x040fe60000410000 */
[----:B------:R4:W4:Y:S01]  /*c2a0*/  MUFU.EX2 R164, R2 ;  /* 0x0000000200a47308 */ /* 0x0009220000000800 */
[C---:B------:R-:W-:Y:S02]  /*c2b0*/  FMUL.FTZ R148, R166.reuse, R148 ;  /* 0x00000094a6947220 */ /* 0x040fe40000410000 */
[C---:B------:R-:W-:Y:S02]  /*c2c0*/  FMUL.FTZ R149, R166.reuse, R149 ;  /* 0x00000095a6957220 */ /* 0x040fe40000410000 */
[C---:B------:R-:W-:Y:S02]  /*c2d0*/  FMUL.FTZ R150, R165.reuse, R150 ;  /* 0x00000096a5967220 */ /* 0x040fe40000410000 */
[C---:B------:R-:W-:Y:S02]  /*c2e0*/  FMUL.FTZ R151, R165.reuse, R151 ;  /* 0x00000097a5977220 */ /* 0x040fe40000410000 */
[----:B------:R-:W-:Y:S01]  /*c2f0*/  FMUL.FTZ R160, R166, R160 ;  /* 0x000000a0a6a07220 */ /* 0x000fe20000410000 */
[----:B-1----:R-:W-:Y:S01]  /*c300*/  FMNMX.FTZ R0, R0, R3, !PT ;  /* 0x0000000300007209 */ /* 0x002fe20007810000 */
[----:B------:R-:W1:Y:S01]  /*c310*/  MUFU.EX2 R247, R5 ;  /* 0x0000000500f77308 */ /* 0x000e620000000800 */
[----:B------:R-:W-:Y:S02]  /*c320*/  FMUL.FTZ R161, R166, R161 ;  /* 0x000000a1a6a17220 */ /* 0x000fe40000410000 */
[----:B--2---:R-:W-:Y:S04]  /*c330*/  @P5 IMAD.WIDE.U32 R6, R242, c[0x0][0x1e0], RZ ;  /* 0x00007800f2065a25 */ /* 0x004fe800078e00ff */
[C---:B------:R-:W-:Y:S02]  /*c340*/  FMUL.FTZ R162, R165.reuse, R162 ;  /* 0x000000a2a5a27220 */ /* 0x040fe40000410000 */
[----:B------:R-:W-:Y:S01]  /*c350*/  FMUL.FTZ R163, R165, R163 ;  /* 0x000000a3a5a37220 */ /* 0x000fe20000410000 */
[----:B------:R-:W-:Y:S01]  /*c360*/  MUFU.EX2 R221, R8 ;  /* 0x0000000800dd7308 */ /* 0x000fe20000000800 */
[----:B------:R-:W-:Y:S01]  /*c370*/  FMUL.FTZ R52, R166, R52 ;  /* 0x00000034a6347220 */ /* 0x000fe20000410000 */
[----:B----4-:R-:W2:Y:S01]  /*c380*/  SHFL.BFLY PT, R2, R0, 0x1, 0x1f ;  /* 0x0c201f0000027f89 */ /* 0x010ea200000e0000 */
[C---:B------:R-:W-:Y:S02]  /*c390*/  FMUL.FTZ R136, R164.reuse, R136 ;  /* 0x00000088a4887220 */ /* 0x040fe40000410000 */
[C---:B------:R-:W-:Y:S02]  /*c3a0*/  FMUL.FTZ R137, R164.reuse, R137 ;  /* 0x00000089a4897220 */ /* 0x040fe40000410000 */
[C---:B------:R-:W-:Y:S03]  /*c3b0*/  FMUL.FTZ R140, R164.reuse, R140 ;  /* 0x0000008ca48c7220 */ /* 0x040fe60000410000 */
[----:B------:R4:W-:Y:S01]  /*c3c0*/  MUFU.EX2 R250, R16 ;  /* 0x0000001000fa7308 */ /* 0x0009e20000000800 */
[C---:B------:R-:W-:Y:S02]  /*c3d0*/  FMUL.FTZ R141, R164.reuse, R141 ;  /* 0x0000008da48d7220 */ /* 0x040fe40000410000 */
[C---:B------:R-:W-:Y:S01]  /*c3e0*/  FMUL.FTZ R152, R164.reuse, R152 ;  /* 0x00000098a4987220 */ /* 0x040fe20000410000 */
[----:B-1----:R-:W-:Y:S01]  /*c3f0*/  F2FP.BF16.PACK_AB R172, R247, R222 ;  /* 0x000000def7ac723e */ /* 0x002fe200000010ff */
[C---:B------:R-:W-:Y:S02]  /*c400*/  FMUL.FTZ R153, R164.reuse, R153 ;  /* 0x00000099a4997220 */ /* 0x040fe40000410000 */
[C---:B------:R-:W-:Y:S02]  /*c410*/  FMUL.FTZ R156, R164.reuse, R156 ;  /* 0x0000009ca49c7220 */ /* 0x040fe40000410000 */
[----:B------:R-:W-:Y:S01]  /*c420*/  FMUL.FTZ R157, R164, R157 ;  /* 0x0000009da49d7220 */ /* 0x000fe20000410000 */
[----:B------:R-:W1:Y:S01]  /*c430*/  MUFU.EX2 R248, R17 ;  /* 0x0000001100f87308 */ /* 0x000e620000000800 */
[----:B------:R-:W-:Y:S02]  /*c440*/  FMUL.FTZ R53, R166, R53 ;  /* 0x00000035a6357220 */ /* 0x000fe40000410000 */
[C---:B------:R-:W-:Y:S02]  /*c450*/  FMUL.FTZ R54, R165.reuse, R54 ;  /* 0x00000036a5367220 */ /* 0x040fe40000410000 */
[----:B------:R-:W-:Y:S01]  /*c460*/  FMUL.FTZ R55, R165, R55 ;  /* 0x00000037a5377220 */ /* 0x000fe20000410000 */
[----:B--2---:R-:W-:Y:S01]  /*c470*/  FMNMX.FTZ R3, R0, R2, !PT ;  /* 0x0000000200037209 */ /* 0x004fe20007810000 */
[----:B------:R-:W-:Y:S03]  /*c480*/  @P5 IMAD R2, R4, c[0x0][0x1e0], RZ ;  /* 0x0000780004025a24 */ /* 0x000fe600078e02ff */
[----:B------:R2:W-:Y:S01]  /*c490*/  MUFU.EX2 R246, R18 ;  /* 0x0000001200f67308 */ /* 0x0005e20000000800 */
[----:B------:R-:W-:Y:S02]  /*c4a0*/  FMUL.FTZ R56, R164, R56 ;  /* 0x00000038a4387220 */ /* 0x000fe40000410000 */
[----:B------:R-:W-:Y:S01]  /*c4b0*/  @P5 IMAD R2, R242, c[0x0][0x1e4], R2 ;  /* 0x00007900f2025a24 */ /* 0x000fe200078e0202 */
[----:B---3--:R-:W-:Y:S01]  /*c4c0*/  @P5 MOV R5, R217 ;  /* 0x000000d900055202 */ /* 0x008fe20000000f00 */
[----:B------:R-:W-:Y:S01]  /*c4d0*/  FADD.FTZ R0, -R3, R170 ;  /* 0x000000aa03007221 */ /* 0x000fe20000010100 */
[----:B----4-:R-:W-:Y:S01]  /*c4e0*/  @P5 SHF.L.U64.HI R16, R252, 0x5, R173 ;  /* 0x00000005fc105819 */ /* 0x010fe200000102ad */
[----:B------:R-:W-:Y:S01]  /*c4f0*/  FMUL.FTZ R57, R164, R57 ;  /* 0x00000039a4397220 */ /* 0x000fe20000410000 */
[----:B------:R-:W-:Y:S01]  /*c500*/  @P5 IADD3 R2, R7, R2, RZ ;  /* 0x0000000207025210 */ /* 0x000fe20007ffe0ff */
[----:B------:R-:W-:Y:S01]  /*c510*/  FMUL.FTZ R0, R0, c[0x0][0x2d0] ;  /* 0x0000b40000007a20 */ /* 0x000fe20000410000 */
[----:B------:R-:W-:Y:S01]  /*c520*/  @P5 MOV R4, R218 ;  /* 0x000000da00045202 */ /* 0x000fe20000000f00 */
[----:B------:R3:W-:Y:S01]  /*c530*/  MUFU.EX2 R219, R9 ;  /* 0x0000000900db7308 */ /* 0x0007e20000000800 */
[----:B------:R-:W-:Y:S01]  /*c540*/  F2FP.BF16.PACK_AB R173, R244, R223 ;  /* 0x000000dff4ad723e */ /* 0x000fe200000010ff */
[----:B------:R-:W-:Y:S01]  /*c550*/  @P5 IMAD R2, R2, 0x30, RZ ;  /* 0x0000003002025824 */ /* 0x000fe200078e02ff */
[----:B-1----:R-:W-:Y:S01]  /*c560*/  F2FP.BF16.PACK_AB R174, R248, R250 ;  /* 0x000000faf8ae723e */ /* 0x002fe200000010ff */
[----:B------:R-:W-:Y:S04]  /*c570*/  @P5 IMAD.WIDE.U32 R4, R6, 0x30, R4 ;  /* 0x0000003006045825 */ /* 0x000fe800078e0004 */
[----:B------:R-:W-:Y:S01]  /*c580*/  FMUL.FTZ R17, R166, R189 ;  /* 0x000000bda6117220 */ /* 0x000fe20000410000 */
[----:B------:R-:W-:Y:S01]  /*c590*/  @P5 SHF.L.U32 R6, R4, 0x1, RZ ;  /* 0x0000000104065819 */ /* 0x000fe200000006ff */
[----:B------:R-:W1:Y:S01]  /*c5a0*/  MUFU.EX2 R245, R19 ;  /* 0x0000001300f57308 */ /* 0x000e620000000800 */
[----:B------:R-:W-:Y:S01]  /*c5b0*/  @P5 IADD3 R2, R5, R2, RZ ;  /* 0x0000000205025210 */ /* 0x000fe20007ffe0ff */
[--C-:B------:R-:W-:Y:S01]  /*c5c0*/  FFMA.FTZ R20, R20, c[0x0][0x2d0], -R204.reuse ;  /* 0x0000b40014147a23 */ /* 0x100fe200000108cc */
[C---:B------:R-:W-:Y:S01]  /*c5d0*/  @P5 IADD3 R8, P2, R6.reuse, 0x80, RZ ;  /* 0x0000008006085810 */ /* 0x040fe20007f5e0ff */
[----:B--2---:R-:W-:Y:S01]  /*c5e0*/  FMUL.FTZ R18, R165, R190 ;  /* 0x000000bea5127220 */ /* 0x004fe20000410000 */
[----:B------:R-:W-:Y:S01]  /*c5f0*/  @P5 IADD3 R6, P0, R6, c[0x0][0x1c8], RZ ;  /* 0x0000720006065a10 */ /* 0x000fe20007f1e0ff */
[----:B------:R-:W-:Y:S01]  /*c600*/  FFMA.FTZ R21, R21, c[0x0][0x2d0], -R204 ;  /* 0x0000b40015157a23 */ /* 0x000fe200000108cc */
[----:B------:R-:W-:Y:S01]  /*c610*/  @P5 SHF.L.U64.HI R5, R4, 0x1, R2 ;  /* 0x0000000104055819 */ /* 0x000fe20000010202 */
[--C-:B------:R-:W-:Y:S01]  /*c620*/  FFMA.FTZ R22, R22, c[0x0][0x2d0], -R205.reuse ;  /* 0x0000b40016167a23 */ /* 0x100fe200000108cd */
[----:B------:R-:W-:Y:S01]  /*c630*/  @P5 IADD3 R8, P1, R8, c[0x0][0x1c8], RZ ;  /* 0x0000720008085a10 */ /* 0x000fe20007f3e0ff */
[----:B------:R-:W2:Y:S01]  /*c640*/  MUFU.EX2 R0, R0 ;  /* 0x0000000000007308 */ /* 0x000ea20000000800 */
[----:B------:R-:W-:Y:S01]  /*c650*/  @P5 IADD3.X R7, R5, c[0x0][0x1cc], RZ, P0, !PT ;  /* 0x0000730005075a10 */ /* 0x000fe200007fe4ff */
[----:B------:R-:W-:Y:S01]  /*c660*/  FFMA.FTZ R33, R33, c[0x0][0x2d0], -R204 ;  /* 0x0000b40021217a23 */ /* 0x000fe200000108cc */
[----:B------:R-:W-:Y:S01]  /*c670*/  @P5 SHF.L.U32 R2, R252, 0x5, RZ ;  /* 0x00000005fc025819 */ /* 0x000fe200000006ff */
[----:B------:R-:W-:Y:S01]  /*c680*/  FFMA.FTZ R34, R34, c[0x0][0x2d0], -R205 ;  /* 0x0000b40022227a23 */ /* 0x000fe200000108cd */
[----:B---3--:R-:W-:Y:S01]  /*c690*/  @P5 IADD3.X R9, RZ, c[0x0][0x1cc], R5, P1, P2 ;  /* 0x00007300ff095a10 */ /* 0x008fe20000fe4405 */
[----:B------:R3:W-:Y:S01]  /*c6a0*/  @P5 LDGSTS.E.BYPASS.LTC128B.128 [R243+0x3100], [R6.64], !P4 ;  /* 0x0310000006f35fae */ /* 0x0007e2000e101d4e */
[----:B------:R-:W-:Y:S01]  /*c6b0*/  @P5 IADD3 R4, P0, R6, R2, RZ ;  /* 0x0000000206045210 */ /* 0x000fe20007f1e0ff */
[--C-:B------:R-:W-:Y:S02]  /*c6c0*/  FFMA.FTZ R35, R35, c[0x0][0x2d0], -R205.reuse ;  /* 0x0000b40023237a23 */ /* 0x100fe400000108cd */
[----:B------:R4:W-:Y:S01]  /*c6d0*/  MUFU.EX2 R218, R12 ;  /* 0x0000000c00da7308 */ /* 0x0009e20000000800 */
[----:B------:R-:W-:Y:S01]  /*c6e0*/  @P5 IADD3.X R5, R7, R16, RZ, P0, !PT ;  /* 0x0000001007055210 */ /* 0x000fe200007fe4ff */
[--C-:B------:R-:W-:Y:S01]  /*c6f0*/  FFMA.FTZ R24, R24, c[0x0][0x2d0], -R206.reuse ;  /* 0x0000b40018187a23 */ /* 0x100fe200000108ce */
[----:B------:R-:W-:Y:S01]  /*c700*/  ISETP.GT.AND P0, PT, R220, R251, PT ;  /* 0x000000fbdc00720c */ /* 0x000fe20003f04270 */
[----:B------:R4:W-:Y:S01]  /*c710*/  @P5 LDGSTS.E.BYPASS.LTC128B.128 [R243+0x4900], [R8.64], !P3 ;  /* 0x0490000008f35fae */ /* 0x0009e2000d901d4e */
[----:B-1----:R-:W-:Y:S01]  /*c720*/  F2FP.BF16.PACK_AB R175, R245, R246 ;  /* 0x000000f6f5af723e */ /* 0x002fe200000010ff */
[----:B------:R-:W-:Y:S01]  /*c730*/  FMUL.FTZ R19, R165, R191 ;  /* 0x000000bfa5137220 */ /* 0x000fe20000410000 */
[----:B------:R-:W-:Y:S01]  /*c740*/  MOV R220, R242 ;  /* 0x000000f200dc7202 */ /* 0x000fe20000000f00 */
[----:B------:R-:W-:Y:S02]  /*c750*/  FFMA.FTZ R25, R25, c[0x0][0x2d0], -R206 ;  /* 0x0000b40019197a23 */ /* 0x000fe400000108ce */
[----:B------:R1:W1:Y:S01]  /*c760*/  MUFU.EX2 R217, R13 ;  /* 0x0000000d00d97308 */ /* 0x0002620000000800 */
[--C-:B------:R-:W-:Y:S01]  /*c770*/  FFMA.FTZ R36, R36, c[0x0][0x2d0], -R204.reuse ;  /* 0x0000b40024247a23 */ /* 0x100fe200000108cc */
[----:B------:R1:W-:Y:S01]  /*c780*/  @P5 LDGSTS.E.BYPASS.LTC128B.128 [R243+0x3900], [R4.64], !P4 ;  /* 0x0390000004f35fae */ /* 0x0003e2000e101d4e */
[----:B------:R-:W-:Y:S02]  /*c790*/  FFMA.FTZ R37, R37, c[0x0][0x2d0], -R204 ;  /* 0x0000b40025257a23 */ /* 0x000fe400000108cc */
[C---:B--2---:R-:W-:Y:S02]  /*c7a0*/  FMUL.FTZ R138, R0.reuse, R138 ;  /* 0x0000008a008a7220 */ /* 0x044fe40000410000 */
[C---:B------:R-:W-:Y:S02]  /*c7b0*/  FMUL.FTZ R139, R0.reuse, R139 ;  /* 0x0000008b008b7220 */ /* 0x040fe40000410000 */
[C---:B------:R-:W-:Y:S01]  /*c7c0*/  FMUL.FTZ R142, R0.reuse, R142 ;  /* 0x0000008e008e7220 */ /* 0x040fe20000410000 */
[----:B------:R2:W-:Y:S01]  /*c7d0*/  @P5 LDGSTS.E.BYPASS.LTC128B.128 [R243+0x5100], [R4.64+0x80], !P3 ;  /* 0x0510008004f35fae */ /* 0x0005e2000d901d4e */
[----:B------:R-:W-:Y:S01]  /*c7e0*/  FMUL.FTZ R143, R0, R143 ;  /* 0x0000008f008f7220 */ /* 0x000fe20000410000 */
[----:B------:R-:W-:Y:S01]  /*c7f0*/  MUFU.EX2 R216, R20 ;  /* 0x0000001400d87308 */ /* 0x000fe20000000800 */
[----:B---3--:R-:W-:Y:S01]  /*c800*/  @P5 IADD3 R6, P1, R4, R2, RZ ;  /* 0x0000000204065210 */ /* 0x008fe20007f3e0ff */
[----:B------:R-:W-:Y:S02]  /*c810*/  FMUL.FTZ R2, R3, c[0x0][0x2d0] ;  /* 0x0000b40003027a20 */ /* 0x000fe40000410000 */
[----:B----4-:R-:W-:Y:S01]  /*c820*/  FMUL.FTZ R12, R164, R184 ;  /* 0x000000b8a40c7220 */ /* 0x010fe20000410000 */
[----:B------:R-:W-:Y:S01]  /*c830*/  @P5 IADD3.X R7, R5, R16, RZ, P1, !PT ;  /* 0x0000001005075210 */ /* 0x000fe20000ffe4ff */
[--C-:B------:R-:W-:Y:S02]  /*c840*/  FFMA.FTZ R10, R10, c[0x0][0x2d0], -R2.reuse ;  /* 0x0000b4000a0a7a23 */ /* 0x100fe40000010802 */
[--C-:B------:R-:W-:Y:S02]  /*c850*/  FFMA.FTZ R11, R11, c[0x0][0x2d0], -R2.reuse ;  /* 0x0000b4000b0b7a23 */ /* 0x100fe40000010802 */
[----:B------:R3:W-:Y:S01]  /*c860*/  @P5 LDGSTS.E.BYPASS.LTC128B.128 [R243+0x4100], [R6.64], !P4 ;  /* 0x0410000006f35fae */ /* 0x0007e2000e101d4e */
[--C-:B------:R-:W-:Y:S01]  /*c870*/  FFMA.FTZ R14, R14, c[0x0][0x2d0], -R2.reuse ;  /* 0x0000b4000e0e7a23 */ /* 0x100fe20000010802 */
[----:B------:R4:W-:Y:S01]  /*c880*/  MUFU.EX2 R201, R10 ;  /* 0x0000000a00c97308 */ /* 0x0009e20000000800 */
[--C-:B------:R-:W-:Y:S02]  /*c890*/  FFMA.FTZ R15, R15, c[0x0][0x2d0], -R2.reuse ;  /* 0x0000b4000f0f7a23 */ /* 0x100fe40000010802 */
[C---:B------:R-:W-:Y:S02]  /*c8a0*/  FMUL.FTZ R8, R164.reuse, R180 ;  /* 0x000000b4a4087220 */ /* 0x040fe40000410000 */
[C---:B------:R-:W-:Y:S01]  /*c8b0*/  FMUL.FTZ R9, R164.reuse, R181 ;  /* 0x000000b5a4097220 */ /* 0x040fe20000410000 */
[----:B------:R3:W-:Y:S01]  /*c8c0*/  @P5 LDGSTS.E.BYPASS.LTC128B.128 [R243+0x5900], [R6.64+0x80], !P3 ;  /* 0x0590008006f35fae */ /* 0x0007e2000d901d4e */
[----:B-1----:R-:W-:Y:S02]  /*c8d0*/  FMUL.FTZ R13, R164, R185 ;  /* 0x000000b9a40d7220 */ /* 0x002fe40000410000 */
[----:B------:R-:W-:Y:S01]  /*c8e0*/  FMUL.FTZ R16, R166, R188 ;  /* 0x000000bca6107220 */ /* 0x000fe20000410000 */
[----:B------:R-:W1:Y:S01]  /*c8f0*/  MUFU.EX2 R200, R11 ;  /* 0x0000000b00c87308 */ /* 0x000e620000000800 */
[----:B------:R-:W-:Y:S02]  /*c900*/  FMUL.FTZ R154, R0, R154 ;  /* 0x0000009a009a7220 */ /* 0x000fe40000410000 */
[C---:B--2---:R-:W-:Y:S01]  /*c910*/  FMUL.FTZ R4, R166.reuse, R176 ;  /* 0x000000b0a6047220 */ /* 0x044fe20000410000 */
[----:B------:R-:W2:Y:S01]  /*c920*/  LDSM.16.MT88.4 R192, [R225+0x100] ;  /* 0x00010000e1c0783b */ /* 0x000ea20000004200 */
[----:B------:R-:W-:Y:S01]  /*c930*/  FMUL.FTZ R5, R166, R177 ;  /* 0x000000b1a6057220 */ /* 0x000fe20000410000 */
[----:B------:R-:W-:Y:S01]  /*c940*/  F2FP.BF16.PACK_AB R176, R219, R221 ;  /* 0x000000dddbb0723e */ /* 0x000fe200000010ff */
[C---:B------:R-:W-:Y:S02]  /*c950*/  FMUL.FTZ R155, R0.reuse, R155 ;  /* 0x0000009b009b7220 */ /* 0x040fe40000410000 */
[C---:B------:R-:W-:Y:S01]  /*c960*/  FMUL.FTZ R158, R0.reuse, R158 ;  /* 0x0000009e009e7220 */ /* 0x040fe20000410000 */
[----:B------:R1:W-:Y:S01]  /*c970*/  MUFU.EX2 R202, R14 ;  /* 0x0000000e00ca7308 */ /* 0x0003e20000000800 */
[C---:B------:R-:W-:Y:S01]  /*c980*/  FMUL.FTZ R159, R0.reuse, R159 ;  /* 0x0000009f009f7220 */ /* 0x040fe20000410000 */
[----:B------:R-:W2:Y:S01]  /*c990*/  LDSM.16.MT88.4 R196, [R226+0x100] ;  /* 0x00010000e2c4783b */ /* 0x000ea20000004200 */
[C---:B------:R-:W-:Y:S02]  /*c9a0*/  FMUL.FTZ R58, R0.reuse, R58 ;  /* 0x0000003a003a7220 */ /* 0x040fe40000410000 */
[C---:B----4-:R-:W-:Y:S02]  /*c9b0*/  FMUL.FTZ R10, R0.reuse, R182 ;  /* 0x000000b6000a7220 */ /* 0x050fe40000410000 */
[----:B------:R-:W-:Y:S02]  /*c9c0*/  FMUL.FTZ R59, R0, R59 ;  /* 0x0000003b003b7220 */ /* 0x000fe40000410000 */
[--C-:B------:R-:W-:Y:S01]  /*c9d0*/  FFMA.FTZ R26, R26, c[0x0][0x2d0], -R2.reuse ;  /* 0x0000b4001a1a7a23 */ /* 0x100fe20000010802 */
[----:B------:R-:W4:Y:S01]  /*c9e0*/  MUFU.EX2 R203, R15 ;  /* 0x0000000f00cb7308 */ /* 0x000f220000000800 */
[----:B------:R-:W-:Y:S01]  /*c9f0*/  LDSM.16.MT88.4 R188, [R225+0x1100] ;  /* 0x00110000e1bc783b */ /* 0x000fe20000004200 */
[----:B------:R-:W-:Y:S02]  /*ca00*/  FFMA.FTZ R27, R27, c[0x0][0x2d0], -R2 ;  /* 0x0000b4001b1b7a23 */ /* 0x000fe40000010802 */
[----:B---3--:R-:W-:Y:S01]  /*ca10*/  FMUL.FTZ R6, R165, R178 ;  /* 0x000000b2a5067220 */ /* 0x008fe20000410000 */
[----:B------:R-:W-:Y:S01]  /*ca20*/  F2FP.BF16.PACK_AB R178, R217, R218 ;  /* 0x000000dad9b2723e */ /* 0x000fe200000010ff */
[----:B------:R-:W-:Y:S01]  /*ca30*/  FMUL.FTZ R7, R165, R179 ;  /* 0x000000b3a5077220 */ /* 0x000fe20000410000 */
[----:B-1----:R-:W-:Y:S01]  /*ca40*/  F2FP.BF16.PACK_AB R177, R200, R201 ;  /* 0x000000c9c8b1723e */ /* 0x002fe200000010ff */
[----:B------:R-:W-:Y:S01]  /*ca50*/  FMUL.FTZ R11, R0, R183 ;  /* 0x000000b7000b7220 */ /* 0x000fe20000410000 */
[----:B------:R-:W0:Y:S01]  /*ca60*/  LDGDEPBAR ;  /* 0x00000000000079af */ /* 0x000e220000000000 */
[----:B------:R-:W1:Y:S01]  /*ca70*/  MUFU.EX2 R215, R21 ;  /* 0x0000001500d77308 */ /* 0x000e620000000800 */
[--C-:B------:R-:W-:Y:S02]  /*ca80*/  FFMA.FTZ R38, R38, c[0x0][0x2d0], -R205.reuse ;  /* 0x0000b40026267a23 */ /* 0x100fe400000108cd */
[--C-:B------:R-:W-:Y:S02]  /*ca90*/  FFMA.FTZ R39, R39, c[0x0][0x2d0], -R205.reuse ;  /* 0x0000b40027277a23 */ /* 0x100fe400000108cd */
[----:B------:R-:W-:Y:S02]  /*caa0*/  FMUL.FTZ R14, R0, R186 ;  /* 0x000000ba000e7220 */ /* 0x000fe40000410000 */
[----:B------:R-:W3:Y:S01]  /*cab0*/  LDSM.16.MT88.4 R180, [R228+0x100] ;  /* 0x00010000e4b4783b */ /* 0x000ee20000004200 */
[C---:B------:R-:W-:Y:S02]  /*cac0*/  FMUL.FTZ R60, R164.reuse, R60 ;  /* 0x0000003ca43c7220 */ /* 0x040fe40000410000 */
[----:B------:R-:W-:Y:S01]  /*cad0*/  MUFU.EX2 R212, R22 ;  /* 0x0000001600d47308 */ /* 0x000fe20000000800 */
[----:B------:R-:W-:Y:S02]  /*cae0*/  FMUL.FTZ R61, R164, R61 ;  /* 0x0000003da43d7220 */ /* 0x000fe40000410000 */
[C---:B------:R-:W-:Y:S01]  /*caf0*/  FMUL.FTZ R62, R0.reuse, R62 ;  /* 0x0000003e003e7220 */ /* 0x040fe20000410000 */
[-C--:B--2---:R-:W-:Y:S05]  /*cb00*/  HMMA.16816.F32.BF16 R4, R172, R192.reuse, R4 ;  /* 0x000000c0ac04723c */ /* 0x084fea0000041804 */
[----:B----4-:R-:W-:Y:S01]  /*cb10*/  F2FP.BF16.PACK_AB R179, R203, R202 ;  /* 0x000000cacbb3723e */ /* 0x010fe200000010ff */
[C---:B------:R-:W-:Y:S01]  /*cb20*/  FMUL.FTZ R15, R0.reuse, R187 ;  /* 0x000000bb000f7220 */ /* 0x040fe20000410000 */
[----:B------:R-:W-:Y:S01]  /*cb30*/  MUFU.EX2 R213, R33 ;  /* 0x0000002100d57308 */ /* 0x000fe20000000800 */
[----:B------:R-:W2:Y:S01]  /*cb40*/  LDSM.16.MT88.4 R184, [R227+0x100] ;  /* 0x00010000e3b8783b */ /* 0x000ea20000004200 */
[----:B------:R-:W-:Y:S03]  /*cb50*/  FMUL.FTZ R63, R0, R63 ;  /* 0x0000003f003f7220 */ /* 0x000fe60000410000 */
[C---:B------:R-:W-:Y:S04]  /*cb60*/  HMMA.16816.F32.BF16 R8, R176.reuse, R192, R8 ;  /* 0x000000c0b008723c */ /* 0x040fe80000041808 */
[C---:B------:R-:W-:Y:S01]  /*cb70*/  FMUL.FTZ R64, R166.reuse, R64 ;  /* 0x00000040a6407220 */ /* 0x040fe20000410000 */
[----:B------:R-:W-:Y:S01]  /*cb80*/  MUFU.EX2 R210, R34 ;  /* 0x0000002200d27308 */ /* 0x000fe20000000800 */
[C---:B------:R-:W-:Y:S02]  /*cb90*/  FMUL.FTZ R65, R166.reuse, R65 ;  /* 0x00000041a6417220 */ /* 0x040fe40000410000 */
[-C--:B------:R-:W-:Y:S04]  /*cba0*/  HMMA.16816.F32.BF16 R12, R176, R194.reuse, R12 ;  /* 0x000000c2b00c723c */ /* 0x080fe8000004180c */
[C---:B------:R-:W-:Y:S02]  /*cbb0*/  FMUL.FTZ R66, R165.reuse, R66 ;  /* 0x00000042a5427220 */ /* 0x040fe40000410000 */
[C---:B------:R-:W-:Y:S01]  /*cbc0*/  FMUL.FTZ R67, R165.reuse, R67 ;  /* 0x00000043a5437220 */ /* 0x040fe20000410000 */
[----:B------:R-:W-:Y:S01]  /*cbd0*/  MUFU.EX2 R209, R35 ;  /* 0x0000002300d17308 */ /* 0x000fe20000000800 */
[C---:B------:R-:W-:Y:S04]  /*cbe0*/  HMMA.16816.F32.BF16 R16, R172.reuse, R194, R16 ;  /* 0x000000c2ac10723c */ /* 0x040fe80000041810 */
[C---:B------:R-:W-:Y:S02]  /*cbf0*/  FMUL.FTZ R68, R166.reuse, R68 ;  /* 0x00000044a6447220 */ /* 0x040fe40000410000 */
[----:B------:R-:W-:Y:S02]  /*cc00*/  FMUL.FTZ R69, R166, R69 ;  /* 0x00000045a6457220 */ /* 0x000fe40000410000 */
[-C--:B------:R-:W-:Y:S01]  /*cc10*/  HMMA.16816.F32.BF16 R132, R172, R196.reuse, R132 ;  /* 0x000000c4ac84723c */ /* 0x080fe20000041884 */
[----:B------:R-:W-:Y:S03]  /*cc20*/  MUFU.EX2 R208, R24 ;  /* 0x0000001800d07308 */ /* 0x000fe60000000800 */
[C---:B------:R-:W-:Y:S02]  /*cc30*/  FMUL.FTZ R70, R165.reuse, R70 ;  /* 0x00000046a5467220 */ /* 0x040fe40000410000 */
[C---:B------:R-:W-:Y:S02]  /*cc40*/  FMUL.FTZ R71, R165.reuse, R71 ;  /* 0x00000047a5477220 */ /* 0x040fe40000410000 */
[C---:B------:R-:W-:Y:S03]  /*cc50*/  HMMA.16816.F32.BF16 R136, R176.reuse, R196, R136 ;  /* 0x000000c4b088723c */ /* 0x040fe60000041888 */
[----:B------:R-:W-:Y:S01]  /*cc60*/  MUFU.EX2 R207, R25 ;  /* 0x0000001900cf7308 */ /* 0x000fe20000000800 */
[----:B------:R-:W-:Y:S02]  /*cc70*/  FFMA.FTZ R32, R32, c[0x0][0x2d0], -R204 ;  /* 0x0000b40020207a23 */ /* 0x000fe400000108cc */
[C---:B------:R-:W-:Y:S02]  /*cc80*/  FMUL.FTZ R72, R164.reuse, R72 ;  /* 0x00000048a4487220 */ /* 0x040fe40000410000 */
[-C--:B------:R-:W-:Y:S04]  /*cc90*/  HMMA.16816.F32.BF16 R140, R176, R198.reuse, R140 ;  /* 0x000000c6b08c723c */ /* 0x080fe8000004188c */
[----:B------:R-:W-:Y:S01]  /*cca0*/  FMUL.FTZ R73, R164, R73 ;  /* 0x00000049a4497220 */ /* 0x000fe20000410000 */
[----:B------:R-:W-:Y:S01]  /*ccb0*/  MUFU.EX2 R193, R26 ;  /* 0x0000001a00c17308 */ /* 0x000fe20000000800 */
[C---:B------:R-:W-:Y:S02]  /*ccc0*/  FMUL.FTZ R74, R0.reuse, R74 ;  /* 0x0000004a004a7220 */ /* 0x040fe40000410000 */
[C---:B------:R-:W-:Y:S04]  /*ccd0*/  HMMA.16816.F32.BF16 R144, R172.reuse, R198, R144 ;  /* 0x000000c6ac90723c */ /* 0x040fe80000041890 */
[----:B------:R-:W-:Y:S02]  /*cce0*/  FMUL.FTZ R75, R0, R75 ;  /* 0x0000004b004b7220 */ /* 0x000fe40000410000 */
[C---:B------:R-:W-:Y:S01]  /*ccf0*/  FMUL.FTZ R76, R164.reuse, R76 ;  /* 0x0000004ca44c7220 */ /* 0x040fe20000410000 */
[----:B------:R4:W-:Y:S01]  /*cd00*/  MUFU.EX2 R192, R27 ;  /* 0x0000001b00c07308 */ /* 0x0009e20000000800 */
[-C--:B---3--:R-:W-:Y:S04]  /*cd10*/  HMMA.16816.F32.BF16 R148, R172, R180.reuse, R148 ;  /* 0x000000b4ac94723c */ /* 0x088fe80000041894 */
[----:B------:R-:W-:Y:S02]  /*cd20*/  FMUL.FTZ R77, R164, R77 ;  /* 0x0000004da44d7220 */ /* 0x000fe40000410000 */
[C---:B------:R-:W-:Y:S02]  /*cd30*/  FMUL.FTZ R78, R0.reuse, R78 ;  /* 0x0000004e004e7220 */ /* 0x040fe40000410000 */
[C---:B------:R-:W-:Y:S01]  /*cd40*/  HMMA.16816.F32.BF16 R152, R176.reuse, R180, R152 ;  /* 0x000000b4b098723c */ /* 0x040fe20000041898 */
[----:B------:R-:W-:Y:S03]  /*cd50*/  MUFU.EX2 R197, R36 ;  /* 0x0000002400c57308 */ /* 0x000fe60000000800 */
[----:B------:R-:W-:Y:S02]  /*cd60*/  FMUL.FTZ R79, R0, R79 ;  /* 0x0000004f004f7220 */ /* 0x000fe40000410000 */
[C---:B------:R-:W-:Y:S02]  /*cd70*/  FMUL.FTZ R80, R166.reuse, R80 ;  /* 0x00000050a6507220 */ /* 0x040fe40000410000 */
[-C--:B------:R-:W-:Y:S03]  /*cd80*/  HMMA.16816.F32.BF16 R156, R176, R182.reuse, R156 ;  /* 0x000000b6b09c723c */ /* 0x080fe6000004189c */
[----:B------:R-:W-:Y:S01]  /*cd90*/  MUFU.EX2 R196, R37 ;  /* 0x0000002500c47308 */ /* 0x000fe20000000800 */
[C---:B------:R-:W-:Y:S02]  /*cda0*/  FMUL.FTZ R81, R166.reuse, R81 ;  /* 0x00000051a6517220 */ /* 0x040fe40000410000 */
[C---:B------:R-:W-:Y:S01]  /*cdb0*/  FMUL.FTZ R82, R165.reuse, R82 ;  /* 0x00000052a5527220 */ /* 0x040fe20000410000 */
[----:B----4-:R-:W-:Y:S01]  /*cdc0*/  LDSM.16.MT88.4 R24, [R225+0x900] ;  /* 0x00090000e118783b */ /* 0x010fe20000004200 */
[C---:B------:R-:W-:Y:S04]  /*cdd0*/  HMMA.16816.F32.BF16 R160, R172.reuse, R182, R160 ;  /* 0x000000b6aca0723c */ /* 0x040fe800000418a0 */
[C---:B------:R-:W-:Y:S01]  /*cde0*/  FMUL.FTZ R83, R165.reuse, R83 ;  /* 0x00000053a5537220 */ /* 0x040fe20000410000 */
[----:B------:R3:W-:Y:S01]  /*cdf0*/  MUFU.EX2 R214, R32 ;  /* 0x0000002000d67308 */ /* 0x0007e20000000800 */
[C---:B------:R-:W-:Y:S01]  /*ce00*/  FMUL.FTZ R84, R166.reuse, R84 ;  /* 0x00000054a6547220 */ /* 0x040fe20000410000 */
[----:B------:R-:W4:Y:S01]  /*ce10*/  LDSM.16.MT88.4 R180, [R225+0x1900] ;  /* 0x00190000e1b4783b */ /* 0x000f220000004200 */
[-C--:B--2---:R-:W-:Y:S04]  /*ce20*/  HMMA.16816.F32.BF16 R52, R172, R184.reuse, R52 ;  /* 0x000000b8ac34723c */ /* 0x084fe80000041834 */
[----:B------:R-:W-:Y:S02]  /*ce30*/  FMUL.FTZ R85, R166, R85 ;  /* 0x00000055a6557220 */ /* 0x000fe40000410000 */
[C---:B------:R-:W-:Y:S02]  /*ce40*/  FMUL.FTZ R86, R165.reuse, R86 ;  /* 0x00000056a5567220 */ /* 0x040fe40000410000 */
[C---:B------:R-:W-:Y:S04]  /*ce50*/  HMMA.16816.F32.BF16 R56, R176.reuse, R184, R56 ;  /* 0x000000b8b038723c */ /* 0x040fe80000041838 */
[----:B------:R-:W-:Y:S02]  /*ce60*/  FMUL.FTZ R87, R165, R87 ;  /* 0x00000057a5577220 */ /* 0x000fe40000410000 */
[C---:B------:R-:W-:Y:S02]  /*ce70*/  FMUL.FTZ R88, R164.reuse, R88 ;  /* 0x00000058a4587220 */ /* 0x040fe40000410000 */
[-C--:B------:R-:W-:Y:S04]  /*ce80*/  HMMA.16816.F32.BF16 R60, R176, R186.reuse, R60 ;  /* 0x000000bab03c723c */ /* 0x080fe8000004183c */
[----:B------:R-:W-:Y:S02]  /*ce90*/  FMUL.FTZ R89, R164, R89 ;  /* 0x00000059a4597220 */ /* 0x000fe40000410000 */
[--C-:B---3--:R-:W-:Y:S02]  /*cea0*/  FFMA.FTZ R32, R23, c[0x0][0x2d0], -R205.reuse ;  /* 0x0000b40017207a23 */ /* 0x108fe400000108cd */
[C---:B------:R-:W-:Y:S01]  /*ceb0*/  HMMA.16816.F32.BF16 R64, R172.reuse, R186, R64 ;  /* 0x000000baac40723c */ /* 0x040fe20000041840 */
[----:B------:R-:W2:Y:S01]  /*cec0*/  LDSM.16.MT88.4 R184, [R226+0x1900] ;  /* 0x00190000e2b8783b */ /* 0x000ea20000004200 */
[----:B------:R3:W1:Y:S02]  /*ced0*/  MUFU.EX2 R211, R32 ;  /* 0x0000002000d37308 */ /* 0x0006640000000800 */
[C---:B------:R-:W-:Y:S02]  /*cee0*/  FMUL.FTZ R90, R0.reuse, R90 ;  /* 0x0000005a005a7220 */ /* 0x040fe40000410000 */
[----:B------:R-:W-:Y:S02]  /*cef0*/  FMUL.FTZ R91, R0, R91 ;  /* 0x0000005b005b7220 */ /* 0x000fe40000410000 */
[C---:B------:R-:W-:Y:S01]  /*cf00*/  FMUL.FTZ R92, R164.reuse, R92 ;  /* 0x0000005ca45c7220 */ /* 0x040fe20000410000 */
[----:B------:R-:W1:Y:S03]  /*cf10*/  LDSM.16.MT88.4 R20, [R228+0x1900] ;  /* 0x00190000e414783b */ /* 0x000e660000004200 */
[----:B------:R-:W-:Y:S02]  /*cf20*/  FMUL.FTZ R93, R164, R93 ;  /* 0x0000005da45d7220 */ /* 0x000fe40000410000 */
[C---:B------:R-:W-:Y:S01]  /*cf30*/  FMUL.FTZ R94, R0.reuse, R94 ;  /* 0x0000005e005e7220 */ /* 0x040fe20000410000 */
[-C--:B----4-:R-:W-:Y:S03]  /*cf40*/  HMMA.16816.F32.BF16 R68, R172, R180.reuse, R68 ;  /* 0x000000b4ac44723c */ /* 0x090fe60000041844 */
[----:B------:R-:W-:Y:S02]  /*cf50*/  FMUL.FTZ R95, R0, R95 ;  /* 0x0000005f005f7220 */ /* 0x000fe40000410000 */
[C---:B------:R-:W-:Y:S02]  /*cf60*/  FMUL.FTZ R96, R166.reuse, R96 ;  /* 0x00000060a6607220 */ /* 0x040fe40000410000 */
[C---:B------:R-:W-:Y:S01]  /*cf70*/  FMUL.FTZ R97, R166.reuse, R97 ;  /* 0x00000061a6617220 */ /* 0x040fe20000410000 */
[C---:B------:R-:W-:Y:S01]  /*cf80*/  HMMA.16816.F32.BF16 R72, R176.reuse, R180, R72 ;  /* 0x000000b4b048723c */ /* 0x040fe20000041848 */
[----:B---3--:R-:W3:Y:S03]  /*cf90*/  LDSM.16.MT88.4 R32, [R227+0x1900] ;  /* 0x00190000e320783b */ /* 0x008ee60000004200 */
[C---:B------:R-:W-:Y:S02]  /*cfa0*/  FMUL.FTZ R98, R165.reuse, R98 ;  /* 0x00000062a5627220 */ /* 0x040fe40000410000 */
[C---:B------:R-:W-:Y:S02]  /*cfb0*/  FMUL.FTZ R99, R165.reuse, R99 ;  /* 0x00000063a5637220 */ /* 0x040fe40000410000 */
[-C--:B------:R-:W-:Y:S04]  /*cfc0*/  HMMA.16816.F32.BF16 R76, R176, R182.reuse, R76 ;  /* 0x000000b6b04c723c */ /* 0x080fe8000004184c */
[C---:B------:R-:W-:Y:S02]  /*cfd0*/  FMUL.FTZ R100, R166.reuse, R100 ;  /* 0x00000064a6647220 */ /* 0x040fe40000410000 */
[----:B------:R-:W-:Y:S02]  /*cfe0*/  FMUL.FTZ R101, R166, R101 ;  /* 0x00000065a6657220 */ /* 0x000fe40000410000 */
[C---:B------:R-:W-:Y:S01]  /*cff0*/  HMMA.16816.F32.BF16 R80, R172.reuse, R182, R80 ;  /* 0x000000b6ac50723c */ /* 0x040fe20000041850 */
[----:B------:R-:W2:Y:S03]  /*d000*/  LDSM.16.MT88.4 R180, [R226+0x900] ;  /* 0x00090000e2b4783b */ /* 0x000ea60000004200 */
[C---:B------:R-:W-:Y:S02]  /*d010*/  FMUL.FTZ R102, R165.reuse, R102 ;  /* 0x00000066a5667220 */ /* 0x040fe40000410000 */
[C---:B------:R-:W-:Y:S02]  /*d020*/  FMUL.FTZ R103, R165.reuse, R103 ;  /* 0x00000067a5677220 */ /* 0x040fe40000410000 */
[-C--:B--2---:R-:W-:Y:S04]  /*d030*/  HMMA.16816.F32.BF16 R84, R172, R184.reuse, R84 ;  /* 0x000000b8ac54723c */ /* 0x084fe80000041854 */
        /* <DEDUP_REMOVED lines=10> */
[C---:B------:R-:W-:Y:S02]  /*d0e0*/  FMUL.FTZ R110, R0.reuse, R110 ;  /* 0x0000006e006e7220 */ /* 0x040fe40000410000 */
[----:B------:R-:W-:Y:S02]  /*d0f0*/  FMUL.FTZ R111, R0, R111 ;  /* 0x0000006f006f7220 */ /* 0x000fe40000410000 */
[-C--:B-1----:R-:W-:Y:S04]  /*d100*/  HMMA.16816.F32.BF16 R100, R172, R20.reuse, R100 ;  /* 0x00000014ac64723c */ /* 0x082fe80000041864 */
[C---:B------:R-:W-:Y:S02]  /*d110*/  FMUL.FTZ R112, R166.reuse, R112 ;  /* 0x00000070a6707220 */ /* 0x040fe40000410000 */
[C---:B------:R-:W-:Y:S02]  /*d120*/  FMUL.FTZ R113, R166.reuse, R113 ;  /* 0x00000071a6717220 */ /* 0x040fe40000410000 */
[C---:B------:R-:W-:Y:S04]  /*d130*/  HMMA.16816.F32.BF16 R104, R176.reuse, R20, R104 ;  /* 0x00000014b068723c */ /* 0x040fe80000041868 */
[C---:B------:R-:W-:Y:S02]  /*d140*/  FMUL.FTZ R114, R165.reuse, R114 ;  /* 0x00000072a5727220 */ /* 0x040fe40000410000 */
[----:B------:R-:W-:Y:S01]  /*d150*/  FMUL.FTZ R115, R165, R115 ;  /* 0x00000073a5737220 */ /* 0x000fe20000410000 */
[----:B------:R-:W-:Y:S01]  /*d160*/  F2FP.BF16.PACK_AB R20, R215, R216 ;  /* 0x000000d8d714723e */ /* 0x000fe200000010ff */
[-C--:B------:R-:W-:Y:S04]  /*d170*/  HMMA.16816.F32.BF16 R108, R176, R22.reuse, R108 ;  /* 0x00000016b06c723c */ /* 0x080fe8000004186c */
[C---:B------:R-:W-:Y:S01]  /*d180*/  FMUL.FTZ R116, R166.reuse, R116 ;  /* 0x00000074a6747220 */ /* 0x040fe20000410000 */
[----:B------:R-:W-:Y:S01]  /*d190*/  F2FP.BF16.PACK_AB R21, R211, R212 ;  /* 0x000000d4d315723e */ /* 0x000fe200000010ff */
[----:B------:R-:W-:Y:S02]  /*d1a0*/  FMUL.FTZ R117, R166, R117 ;  /* 0x00000075a6757220 */ /* 0x000fe40000410000 */
[C---:B------:R-:W-:Y:S04]  /*d1b0*/  HMMA.16816.F32.BF16 R112, R172.reuse, R22, R112 ;  /* 0x00000016ac70723c */ /* 0x040fe80000041870 */
[C---:B------:R-:W-:Y:S02]  /*d1c0*/  FMUL.FTZ R118, R165.reuse, R118 ;  /* 0x00000076a5767220 */ /* 0x040fe40000410000 */
[----:B------:R-:W-:Y:S01]  /*d1d0*/  FMUL.FTZ R119, R165, R119 ;  /* 0x00000077a5777220 */ /* 0x000fe20000410000 */
[----:B------:R-:W-:Y:S01]  /*d1e0*/  F2FP.BF16.PACK_AB R22, R213, R214 ;  /* 0x000000d6d516723e */ /* 0x000fe200000010ff */
[C---:B------:R-:W-:Y:S01]  /*d1f0*/  FMUL.FTZ R120, R164.reuse, R120 ;  /* 0x00000078a4787220 */ /* 0x040fe20000410000 */
[----:B------:R-:W-:Y:S03]  /*d200*/  F2FP.BF16.PACK_AB R23, R209, R210 ;  /* 0x000000d2d117723e */ /* 0x000fe600000010ff */
[----:B------:R-:W-:Y:S01]  /*d210*/  FMUL.FTZ R121, R164, R121 ;  /* 0x00000079a4797220 */ /* 0x000fe20000410000 */
[-C--:B---3--:R-:W-:Y:S03]  /*d220*/  HMMA.16816.F32.BF16 R116, R172, R32.reuse, R116 ;  /* 0x00000020ac74723c */ /* 0x088fe60000041874 */
[C---:B------:R-:W-:Y:S02]  /*d230*/  FMUL.FTZ R122, R0.reuse, R122 ;  /* 0x0000007a007a7220 */ /* 0x040fe40000410000 */
[----:B------:R-:W-:Y:S02]  /*d240*/  FMUL.FTZ R123, R0, R123 ;  /* 0x0000007b007b7220 */ /* 0x000fe40000410000 */
[--C-:B------:R-:W-:Y:S02]  /*d250*/  FFMA.FTZ R28, R28, c[0x0][0x2d0], -R206.reuse ;  /* 0x0000b4001c1c7a23 */ /* 0x100fe400000108ce */
[----:B------:R-:W-:Y:S02]  /*d260*/  FFMA.FTZ R29, R29, c[0x0][0x2d0], -R206 ;  /* 0x0000b4001d1d7a23 */ /* 0x000fe400000108ce */
[----:B------:R1:W-:Y:S01]  /*d270*/  MUFU.EX2 R199, R28 ;  /* 0x0000001c00c77308 */ /* 0x0003e20000000800 */
[C---:B------:R-:W-:Y:S04]  /*d280*/  HMMA.16816.F32.BF16 R120, R176.reuse, R32, R120 ;  /* 0x00000020b078723c */ /* 0x040fe80000041878 */
[--C-:B------:R-:W-:Y:S02]  /*d290*/  FFMA.FTZ R30, R30, c[0x0][0x2d0], -R2.reuse ;  /* 0x0000b4001e1e7a23 */ /* 0x100fe40000010802 */
[--C-:B------:R-:W-:Y:S02]  /*d2a0*/  FFMA.FTZ R31, R31, c[0x0][0x2d0], -R2.reuse ;  /* 0x0000b4001f1f7a23 */ /* 0x100fe40000010802 */
[C---:B------:R-:W-:Y:S01]  /*d2b0*/  FMUL.FTZ R124, R164.reuse, R124 ;  /* 0x0000007ca47c7220 */ /* 0x040fe20000410000 */
[----:B------:R3:W2:Y:S03]  /*d2c0*/  MUFU.EX2 R198, R29 ;  /* 0x0000001d00c67308 */ /* 0x0006a60000000800 */
[----:B------:R-:W-:Y:S02]  /*d2d0*/  FMUL.FTZ R125, R164, R125 ;  /* 0x0000007da47d7220 */ /* 0x000fe40000410000 */
[C---:B------:R-:W-:Y:S02]  /*d2e0*/  FMUL.FTZ R126, R0.reuse, R126 ;  /* 0x0000007e007e7220 */ /* 0x040fe40000410000 */
[----:B------:R-:W-:Y:S02]  /*d2f0*/  FMUL.FTZ R127, R0, R127 ;  /* 0x0000007f007f7220 */ /* 0x000fe40000410000 */
[C---:B------:R-:W-:Y:S01]  /*d300*/  FMUL.FTZ R128, R166.reuse, R128 ;  /* 0x00000080a6807220 */ /* 0x040fe20000410000 */
[----:B------:R2:W-:Y:S01]  /*d310*/  MUFU.EX2 R170, R30 ;  /* 0x0000001e00aa7308 */ /* 0x0005e20000000800 */
[----:B------:R-:W-:Y:S02]  /*d320*/  FMUL.FTZ R129, R166, R129 ;  /* 0x00000081a6817220 */ /* 0x000fe40000410000 */
[C---:B------:R-:W-:Y:S01]  /*d330*/  FMUL.FTZ R130, R165.reuse, R130 ;  /* 0x00000082a5827220 */ /* 0x040fe20000410000 */
[-C--:B------:R-:W-:Y:S01]  /*d340*/  HMMA.16816.F32.BF16 R124, R176, R34.reuse, R124 ;  /* 0x00000022b07c723c */ /* 0x080fe2000004187c */
[----:B------:R-:W3:Y:S02]  /*d350*/  LDL.LU R179, [R1+0x18] ;  /* 0x0000180001b37983 */ /* 0x000ee40000300800 */
[----:B------:R-:W-:Y:S01]  /*d360*/  FMUL.FTZ R131, R165, R131 ;  /* 0x00000083a5837220 */ /* 0x000fe20000410000 */
[----:B-1----:R-:W-:Y:S01]  /*d370*/  F2FP.BF16.PACK_AB R28, R207, R208 ;  /* 0x000000d0cf1c723e */ /* 0x002fe200000010ff */
[--C-:B------:R-:W-:Y:S01]  /*d380*/  FFMA.FTZ R42, R42, c[0x0][0x2d0], -R2.reuse ;  /* 0x0000b4002a2a7a23 */ /* 0x100fe20000010802 */
[----:B------:R-:W1:Y:S01]  /*d390*/  MUFU.EX2 R171, R31 ;  /* 0x0000001f00ab7308 */ /* 0x000e620000000800 */
[--C-:B------:R-:W-:Y:S02]  /*d3a0*/  FFMA.FTZ R43, R43, c[0x0][0x2d0], -R2.reuse ;  /* 0x0000b4002b2b7a23 */ /* 0x100fe40000010802 */
[--C-:B------:R-:W-:Y:S01]  /*d3b0*/  FFMA.FTZ R46, R46, c[0x0][0x2d0], -R2.reuse ;  /* 0x0000b4002e2e7a23 */ /* 0x100fe20000010802 */
[----:B------:R-:W-:Y:S01]  /*d3c0*/  HMMA.16816.F32.BF16 R128, R172, R34, R128 ;  /* 0x00000022ac80723c */ /* 0x000fe20000041880 */
[----:B------:R-:W1:Y:S03]  /*d3d0*/  LDSM.16.MT88.4 R32, [R227+0x900] ;  /* 0x00090000e320783b */ /* 0x000e660000004200 */
[----:B---3--:R-:W-:Y:S01]  /*d3e0*/  F2FP.BF16.PACK_AB R29, R192, R193 ;  /* 0x000000c1c01d723e */ /* 0x008fe200000010ff */
[----:B------:R-:W-:Y:S01]  /*d3f0*/  FFMA.FTZ R2, R47, c[0x0][0x2d0], -R2 ;  /* 0x0000b4002f027a23 */ /* 0x000fe20000010802 */
[----:B------:R-:W-:Y:S01]  /*d400*/  MUFU.EX2 R42, R42 ;  /* 0x0000002a002a7308 */ /* 0x000fe20000000800 */
[--C-:B------:R-:W-:Y:S01]  /*d410*/  FFMA.FTZ R48, R48, c[0x0][0x2d0], -R204.reuse ;  /* 0x0000b40030307a23 */ /* 0x100fe200000108cc */
[-C--:B------:R-:W-:Y:S01]  /*d420*/  HMMA.16816.F32.BF16 R4, R20, R24.reuse, R4 ;  /* 0x000000181404723c */ /* 0x080fe20000041804 */
[----:B------:R-:W-:Y:S04]  /*d430*/  LDSM.16.MT88.4 R172, [R226+0x2100] ;  /* 0x00210000e2ac783b */ /* 0x000fe80000004200 */
[----:B--2---:R-:W-:Y:S01]  /*d440*/  F2FP.BF16.PACK_AB R30, R198, R199 ;  /* 0x000000c7c61e723e */ /* 0x004fe200000010ff */
[----:B------:R-:W-:Y:S02]  /*d450*/  FFMA.FTZ R49, R49, c[0x0][0x2d0], -R204 ;  /* 0x0000b40031317a23 */ /* 0x000fe400000108cc */
[----:B------:R-:W-:Y:S01]  /*d460*/  MUFU.EX2 R195, R48 ;  /* 0x0000003000c37308 */ /* 0x000fe20000000800 */
[--C-:B------:R-:W-:Y:S03]  /*d470*/  FFMA.FTZ R51, R51, c[0x0][0x2d0], -R205.reuse ;  /* 0x0000b40033337a23 */ /* 0x100fe600000108cd */
[----:B-1----:R-:W-:Y:S01]  /*d480*/  F2FP.BF16.PACK_AB R31, R171, R170 ;  /* 0x000000aaab1f723e */ /* 0x002fe200000010ff */
[--C-:B------:R-:W-:Y:S02]  /*d490*/  FFMA.FTZ R45, R45, c[0x0][0x2d0], -R206.reuse ;  /* 0x0000b4002d2d7a23 */ /* 0x100fe400000108ce */
[----:B------:R-:W-:Y:S02]  /*d4a0*/  FFMA.FTZ R50, R50, c[0x0][0x2d0], -R205 ;  /* 0x0000b40032327a23 */ /* 0x000fe400000108cd */
[--C-:B------:R-:W-:Y:S01]  /*d4b0*/  FFMA.FTZ R40, R40, c[0x0][0x2d0], -R206.reuse ;  /* 0x0000b40028287a23 */ /* 0x100fe200000108ce */
[----:B------:R-:W-:Y:S01]  /*d4c0*/  MUFU.EX2 R48, R39 ;  /* 0x0000002700307308 */ /* 0x000fe20000000800 */
[C---:B------:R-:W-:Y:S04]  /*d4d0*/  HMMA.16816.F32.BF16 R8, R28.reuse, R24, R8 ;  /* 0x000000181c08723c */ /* 0x040fe80000041808 */
[--C-:B------:R-:W-:Y:S02]  /*d4e0*/  FFMA.FTZ R41, R41, c[0x0][0x2d0], -R206.reuse ;  /* 0x0000b40029297a23 */ /* 0x100fe400000108ce */
[----:B------:R-:W-:Y:S02]  /*d4f0*/  FFMA.FTZ R44, R44, c[0x0][0x2d0], -R206 ;  /* 0x0000b4002c2c7a23 */ /* 0x000fe400000108ce */
[-C--:B------:R-:W-:Y:S01]  /*d500*/  HMMA.16816.F32.BF16 R12, R28, R26.reuse, R12 ;  /* 0x0000001a1c0c723c */ /* 0x080fe2000004180c */
[----:B------:R-:W-:Y:S07]  /*d510*/  MUFU.EX2 R194, R49 ;  /* 0x0000003100c27308 */ /* 0x000fee0000000800 */
[C---:B------:R-:W-:Y:S01]  /*d520*/  HMMA.16816.F32.BF16 R16, R20.reuse, R26, R16 ;  /* 0x0000001a1410723c */ /* 0x040fe20000041810 */
[----:B------:R-:W1:Y:S02]  /*d530*/  LDSM.16.MT88.4 R24, [R225+0x2100] ;  /* 0x00210000e118783b */ /* 0x000e640000004200 */
[----:B------:R2:W-:Y:S05]  /*d540*/  MUFU.EX2 R49, R38 ;  /* 0x0000002600317308 */ /* 0x0005ea0000000800 */
[-C--:B------:R-:W-:Y:S05]  /*d550*/  HMMA.16816.F32.BF16 R132, R20, R180.reuse, R132 ;  /* 0x000000b41484723c */ /* 0x080fea0000041884 */
[----:B------:R-:W-:Y:S03]  /*d560*/  MUFU.EX2 R51, R51 ;  /* 0x0000003300337308 */ /* 0x000fe60000000800 */
[C---:B------:R-:W-:Y:S07]  /*d570*/  HMMA.16816.F32.BF16 R136, R28.reuse, R180, R136 ;  /* 0x000000b41c88723c */ /* 0x040fee0000041888 */
[----:B------:R-:W-:Y:S01]  /*d580*/  MUFU.EX2 R45, R45 ;  /* 0x0000002d002d7308 */ /* 0x000fe20000000800 */
[-C--:B------:R-:W-:Y:S01]  /*d590*/  HMMA.16816.F32.BF16 R140, R28, R182.reuse, R140 ;  /* 0x000000b61c8c723c */ /* 0x080fe2000004188c */
[----:B--2---:R-:W-:Y:S07]  /*d5a0*/  LDSM.16.MT88.4 R36, [R226+0x1100] ;  /* 0x00110000e224783b */ /* 0x004fee0000004200 */
[C---:B------:R-:W-:Y:S01]  /*d5b0*/  HMMA.16816.F32.BF16 R144, R20.reuse, R182, R144 ;  /* 0x000000b61490723c */ /* 0x040fe20000041890 */
[----:B------:R-:W-:Y:S07]  /*d5c0*/  MUFU.EX2 R50, R50 ;  /* 0x0000003200327308 */ /* 0x000fee0000000800 */
[-C--:B------:R-:W-:Y:S03]  /*d5d0*/  HMMA.16816.F32.BF16 R148, R20, R184.reuse, R148 ;  /* 0x000000b81494723c */ /* 0x080fe60000041894 */
[----:B------:R-:W-:Y:S05]  /*d5e0*/  MUFU.EX2 R40, R40 ;  /* 0x0000002800287308 */ /* 0x000fea0000000800 */
[C---:B------:R-:W-:Y:S05]  /*d5f0*/  HMMA.16816.F32.BF16 R152, R28.reuse, R184, R152 ;  /* 0x000000b81c98723c */ /* 0x040fea0000041898 */
[----:B------:R-:W2:Y:S03]  /*d600*/  MUFU.EX2 R41, R41 ;  /* 0x0000002900297308 */ /* 0x000ea60000000800 */
[-C--:B------:R-:W-:Y:S07]  /*d610*/  HMMA.16816.F32.BF16 R156, R28, R186.reuse, R156 ;  /* 0x000000ba1c9c723c */ /* 0x080fee000004189c */
[----:B------:R-:W-:Y:S01]  /*d620*/  MUFU.EX2 R44, R44 ;  /* 0x0000002c002c7308 */ /* 0x000fe20000000800 */
[C---:B------:R-:W-:Y:S08]  /*d630*/  HMMA.16816.F32.BF16 R160, R20.reuse, R186, R160 ;  /* 0x000000ba14a0723c */ /* 0x040ff000000418a0 */
[-C--:B------:R-:W-:Y:S01]  /*d640*/  HMMA.16816.F32.BF16 R52, R20, R32.reuse, R52 ;  /* 0x000000201434723c */ /* 0x080fe20000041834 */
[----:B------:R-:W3:Y:S07]  /*d650*/  MUFU.EX2 R43, R43 ;  /* 0x0000002b002b7308 */ /* 0x000eee0000000800 */
[C---:B------:R-:W-:Y:S03]  /*d660*/  HMMA.16816.F32.BF16 R56, R28.reuse, R32, R56 ;  /* 0x000000201c38723c */ /* 0x040fe60000041838 */
[----:B------:R-:W-:Y:S05]  /*d670*/  MUFU.EX2 R46, R46 ;  /* 0x0000002e002e7308 */ /* 0x000fea0000000800 */
[-C--:B------:R-:W-:Y:S08]  /*d680*/  HMMA.16816.F32.BF16 R60, R28, R34.reuse, R60 ;  /* 0x000000221c3c723c */ /* 0x080ff0000004183c */
[C---:B------:R-:W-:Y:S01]  /*d690*/  HMMA.16816.F32.BF16 R64, R20.reuse, R34, R64 ;  /* 0x000000221440723c */ /* 0x040fe20000041840 */
[----:B------:R-:W2:Y:S07]  /*d6a0*/  LDSM.16.MT88.4 R32, [R228+0x2100] ;  /* 0x00210000e420783b */ /* 0x000eae0000004200 */
        /* <DEDUP_REMOVED lines=8> */
[C---:B------:R-:W-:Y:S08]  /*d730*/  HMMA.16816.F32.BF16 R96, R20.reuse, R174, R96 ;  /* 0x000000ae1460723c */ /* 0x040ff00000041860 */
[-C--:B--2---:R-:W-:Y:S08]  /*d740*/  HMMA.16816.F32.BF16 R100, R20, R32.reuse, R100 ;  /* 0x000000201464723c */ /* 0x084ff00000041864 */
[C---:B------:R-:W-:Y:S01]  /*d750*/  HMMA.16816.F32.BF16 R104, R28.reuse, R32, R104 ;  /* 0x000000201c68723c */ /* 0x040fe20000041868 */
[----:B------:R2:W2:Y:S07]  /*d760*/  MUFU.EX2 R32, R2 ;  /* 0x0000000200207308 */ /* 0x0004ae0000000800 */
[-C--:B------:R-:W-:Y:S08]  /*d770*/  HMMA.16816.F32.BF16 R108, R28, R34.reuse, R108 ;  /* 0x000000221c6c723c */ /* 0x080ff0000004186c */
[C---:B------:R-:W-:Y:S01]  /*d780*/  HMMA.16816.F32.BF16 R112, R20.reuse, R34, R112 ;  /* 0x000000221470723c */ /* 0x040fe20000041870 */
[----:B------:R-:W4:Y:S04]  /*d790*/  LDL.LU R34, [R1+0x1c] ;  /* 0x00001c0001227983 */ /* 0x000f280000300800 */
[----:B------:R-:W4:Y:S03]  /*d7a0*/  LDL.LU R33, [R1+0x20] ;  /* 0x0000200001217983 */ /* 0x000f260000300800 */
[-C--:B-1----:R-:W-:Y:S01]  /*d7b0*/  HMMA.16816.F32.BF16 R116, R20, R24.reuse, R116 ;  /* 0x000000181474723c */ /* 0x082fe20000041874 */
[----:B--2---:R-:W2:Y:S07]  /*d7c0*/  LDL.LU R2, [R1+0x24] ;  /* 0x0000240001027983 */ /* 0x004eae0000300800 */
[C---:B------:R-:W-:Y:S07]  /*d7d0*/  HMMA.16816.F32.BF16 R120, R28.reuse, R24, R120 ;  /* 0x000000181c78723c */ /* 0x040fee0000041878 */
[----:B------:R-:W-:Y:S01]  /*d7e0*/  F2FP.BF16.PACK_AB R24, R41, R40 ;  /* 0x000000282918723e */ /* 0x000fe200000010ff */
[-C--:B------:R-:W-:Y:S01]  /*d7f0*/  HMMA.16816.F32.BF16 R124, R28, R26.reuse, R124 ;  /* 0x0000001a1c7c723c */ /* 0x080fe2000004187c */
[----:B------:R-:W1:Y:S03]  /*d800*/  LDSM.16.MT88.4 R28, [R228+0x1100] ;  /* 0x00110000e41c783b */ /* 0x000e660000004200 */
[----:B---3--:R-:W-:Y:S04]  /*d810*/  F2FP.BF16.PACK_AB R25, R43, R42 ;  /* 0x0000002a2b19723e */ /* 0x008fe800000010ff */
[----:B------:R-:W-:Y:S07]  /*d820*/  HMMA.16816.F32.BF16 R128, R20, R26, R128 ;  /* 0x0000001a1480723c */ /* 0x000fee0000041880 */
[----:B------:R-:W-:Y:S02]  /*d830*/  F2FP.BF16.PACK_AB R20, R196, R197 ;  /* 0x000000c5c414723e */ /* 0x000fe400000010ff */
[----:B------:R-:W-:Y:S03]  /*d840*/  F2FP.BF16.PACK_AB R22, R194, R195 ;  /* 0x000000c3c216723e */ /* 0x000fe600000010ff */
[----:B------:R-:W-:Y:S02]  /*d850*/  F2FP.BF16.PACK_AB R21, R48, R49 ;  /* 0x000000313015723e */ /* 0x000fe400000010ff */
[----:B------:R-:W-:Y:S02]  /*d860*/  F2FP.BF16.PACK_AB R23, R51, R50 ;  /* 0x000000323317723e */ /* 0x000fe400000010ff */
[----:B------:R-:W-:Y:S02]  /*d870*/  F2FP.BF16.PACK_AB R26, R45, R44 ;  /* 0x0000002c2d1a723e */ /* 0x000fe400000010ff */
[----:B------:R-:W-:Y:S01]  /*d880*/  F2FP.BF16.PACK_AB R27, R32, R46 ;  /* 0x0000002e201b723e */ /* 0x000fe200000010ff */
[----:B------:R-:W-:Y:S02]  /*d890*/  FFMA.FTZ R166, R166, R179, R222 ;  /* 0x000000b3a6a67223 */ /* 0x000fe400000100de */
[-C--:B------:R-:W-:Y:S01]  /*d8a0*/  HMMA.16816.F32.BF16 R176, R20, R188.reuse, R4 ;  /* 0x000000bc14b0723c */ /* 0x080fe20000041804 */
[----:B------:R-:W3:Y:S07]  /*d8b0*/  LDSM.16.MT88.4 R4, [R227+0x1100] ;  /* 0x00110000e304783b */ /* 0x000eee0000004200 */
[C---:B------:R-:W-:Y:S01]  /*d8c0*/  HMMA.16816.F32.BF16 R180, R24.reuse, R188, R8 ;  /* 0x000000bc18b4723c */ /* 0x040fe20000041808 */
[----:B------:R-:W1:Y:S07]  /*d8d0*/  LDSM.16.MT88.4 R8, [R225+0x2900] ;  /* 0x00290000e108783b */ /* 0x000e6e0000004200 */
[-C--:B------:R-:W-:Y:S01]  /*d8e0*/  HMMA.16816.F32.BF16 R184, R24, R190.reuse, R12 ;  /* 0x000000be18b8723c */ /* 0x080fe2000004180c */
[----:B------:R-:W1:Y:S07]  /*d8f0*/  LDSM.16.MT88.4 R12, [R226+0x2900] ;  /* 0x00290000e20c783b */ /* 0x000e6e0000004200 */
[C---:B------:R-:W-:Y:S01]  /*d900*/  HMMA.16816.F32.BF16 R188, R20.reuse, R190, R16 ;  /* 0x000000be14bc723c */ /* 0x040fe20000041810 */
[----:B------:R-:W3:Y:S07]  /*d910*/  LDSM.16.MT88.4 R16, [R228+0x2900] ;  /* 0x00290000e410783b */ /* 0x000eee0000004200 */
[-C--:B------:R-:W-:Y:S08]  /*d920*/  HMMA.16816.F32.BF16 R132, R20, R36.reuse, R132 ;  /* 0x000000241484723c */ /* 0x080ff00000041884 */
[C---:B------:R-:W-:Y:S08]  /*d930*/  HMMA.16816.F32.BF16 R136, R24.reuse, R36, R136 ;  /* 0x000000241888723c */ /* 0x040ff00000041888 */
[-C--:B------:R-:W-:Y:S08]  /*d940*/  HMMA.16816.F32.BF16 R140, R24, R38.reuse, R140 ;  /* 0x00000026188c723c */ /* 0x080ff0000004188c */
[C---:B------:R-:W-:Y:S08]  /*d950*/  HMMA.16816.F32.BF16 R144, R20.reuse, R38, R144 ;  /* 0x000000261490723c */ /* 0x040ff00000041890 */
[-C--:B-1----:R-:W-:Y:S08]  /*d960*/  HMMA.16816.F32.BF16 R148, R20, R28.reuse, R148 ;  /* 0x0000001c1494723c */ /* 0x082ff00000041894 */
[C---:B------:R-:W-:Y:S08]  /*d970*/  HMMA.16816.F32.BF16 R152, R24.reuse, R28, R152 ;  /* 0x0000001c1898723c */ /* 0x040ff00000041898 */
[-C--:B------:R-:W-:Y:S08]  /*d980*/  HMMA.16816.F32.BF16 R156, R24, R30.reuse, R156 ;  /* 0x0000001e189c723c */ /* 0x080ff0000004189c */
[C---:B------:R-:W-:Y:S01]  /*d990*/  HMMA.16816.F32.BF16 R160, R20.reuse, R30, R160 ;  /* 0x0000001e14a0723c */ /* 0x040fe200000418a0 */
[----:B------:R-:W1:Y:S07]  /*d9a0*/  LDSM.16.MT88.4 R28, [R227+0x2900] ;  /* 0x00290000e31c783b */ /* 0x000e6e0000004200 */
[-C--:B---3--:R-:W-:Y:S08]  /*d9b0*/  HMMA.16816.F32.BF16 R52, R20, R4.reuse, R52 ;  /* 0x000000041434723c */ /* 0x088ff00000041834 */
[C---:B------:R-:W-:Y:S07]  /*d9c0*/  HMMA.16816.F32.BF16 R56, R24.reuse, R4, R56 ;  /* 0x000000041838723c */ /* 0x040fee0000041838 */
[----:B------:R-:W-:Y:S01]  /*d9d0*/  FADD.FTZ R5, R247, R166 ;  /* 0x000000a6f7057221 */ /* 0x000fe20000010000 */
        /* <DEDUP_REMOVED lines=17> */
[-C--:B------:R-:W-:Y:S04]  /*daf0*/  HMMA.16816.F32.BF16 R124, R24, R30.reuse, R124 ;  /* 0x0000001e187c723c */ /* 0x080fe8000004187c */
[----:B----4-:R-:W-:Y:S02]  /*db00*/  FFMA.FTZ R165, R165, R34, R223 ;  /* 0x00000022a5a57223 */ /* 0x010fe400000100df */
[----:B------:R-:W-:Y:S02]  /*db10*/  FFMA.FTZ R164, R164, R33, R221 ;  /* 0x00000021a4a47223 */ /* 0x000fe400000100dd */
[----:B------:R-:W-:Y:S04]  /*db20*/  HMMA.16816.F32.BF16 R128, R20, R30, R128 ;  /* 0x0000001e1480723c */ /* 0x000fe80000041880 */
[----:B--2---:R-:W-:Y:S02]  /*db30*/  FFMA.FTZ R0, R0, R2, R201 ;  /* 0x0000000200007223 */ /* 0x004fe400000100c9 */
[----:B------:R-:W-:Y:S02]  /*db40*/  FADD.FTZ R8, R244, R165 ;  /* 0x000000a5f4087221 */ /* 0x000fe40000010000 */
[----:B------:R-:W-:Y:S01]  /*db50*/  FADD.FTZ R4, R219, R164 ;  /* 0x000000a4db047221 */ /* 0x000fe20000010000 */
[----:B------:R-:W-:Y:S03]  /*db60*/  MOV R164, R167 ;  /* 0x000000a700a47202 */ /* 0x000fe60000000f00 */
        /* <DEDUP_REMOVED lines=38> */
[----:B------:R-:W-:Y:S02]  /*ddd0*/  FADD.FTZ R0, R46, R4 ;  /* 0x000000042e007221 */ /* 0x000fe40000010000 */
[----:B------:R-:W-:Y:S02]  /*dde0*/  FADD.FTZ R4, R51, R5 ;  /* 0x0000000533047221 */ /* 0x000fe40000010000 */
[----:B------:R-:W-:Y:S02]  /*ddf0*/  FADD.FTZ R2, R45, R2 ;  /* 0x000000022d027221 */ /* 0x000fe40000010000 */
[----:B------:R-:W-:Y:S01]  /*de00*/  FADD.FTZ R0, R32, R0 ;  /* 0x0000000020007221 */ /* 0x000fe20000010000 */
[----:B------:R-:W-:Y:S04]  /*de10*/  STL [R1+0x1c], R4 ;  /* 0x00001c0401007387 */ /* 0x000fe80000100800 */
[----:B------:R1:W-:Y:S04]  /*de20*/  STL [R1+0x20], R2 ;  /* 0x0000200201007387 */ /* 0x0003e80000100800 */
[----:B------:R2:W-:Y:S01]  /*de30*/  STL [R1+0x24], R0 ;  /* 0x0000240001007387 */ /* 0x0005e20000100800 */
[----:B-1----:R-:W-:Y:S02]  /*de40*/  MOV R2, R168 ;  /* 0x000000a800027202 */ /* 0x002fe40000000f00 */
[----:B--2---:R-:W-:Y:S01]  /*de50*/  MOV R0, R169 ;  /* 0x000000a900007202 */ /* 0x004fe20000000f00 */
[----:B------:R-:W-:-:S05]  /*de60*/  @P0 BRA `(.L_x_1827) ;  /* 0xffffd31000000947 */ /* 0x000fca000383ffff */
.L_x_1826:
[----:B------:R-:W-:-:S13]  /*de70*/  ISETP.GE.AND P0, PT, R242, R249, PT ;  /* 0x000000f9f200720c */ /* 0x000fda0003f06270 */
[----:B------:R-:W-:Y:S05]  /*de80*/  @!P0 BRA `(.L_x_1828) ;  /* 0x0000440000008947 */ /* 0x000fea0003800000 */
[----:B--2---:R-:W2:Y:S04]  /*de90*/  LDL.64 R4, [R1+0x48] ;  /* 0x0000480001047983 */ /* 0x004ea80000100a00 */
        /* <DEDUP_REMOVED lines=21> */
[----:B------:R1:W-:Y:S04]  /*dff0*/  STL.64 [R1], R8 ;  /* 0x0000000801007387 */ /* 0x0003e80000100a00 */
[----:B------:R1:W-:Y:S02]  /*e000*/  STL.64 [R1+0x10], R2 ;  /* 0x0000100201007387 */ /* 0x0003e40000100a00 */
.L_x_1845:
[----:B--2---:R-:W2:Y:S01]  /*e010*/  LDL.64 R204, [R1+0x10] ;  /* 0x0000100001cc7983 */ /* 0x004ea20000100a00 */
[----:B------:R-:W-:Y:S04]  /*e020*/  DEPBAR.LE SB0, 0x0 ;  /* 0x000080000000791a */ /* 0x000fe80000000000 */
[----:B------:R-:W3:Y:S05]  /*e030*/  LDL.64 R168, [R1] ;  /* 0x0000000001a87983 */ /* 0x000eea0000100a00 */
[----:B------:R-:W-:Y:S01]  /*e040*/  BAR.SYNC.DEFER_BLOCKING 0x0 ;  /* 0x0000000000007b1d */ /* 0x000fe20000010000 */
[C---:B------:R-:W-:Y:S01]  /*e050*/  ISETP.GT.AND P6, PT, R242.reuse, R249, PT ;  /* 0x000000f9f200720c */ /* 0x040fe20003fc4270 */
[----:B------:R-:W-:Y:S01]  /*e060*/  IMAD R0, R242, UR5, RZ ;  /* 0x00000005f2007c24 */ /* 0x000fe2000f8e02ff */
[----:B-1----:R-:W-:Y:S05]  /*e070*/  SHF.R.S32.HI R2, RZ, 0x1f, R242 ;  /* 0x0000001fff027819 */ /* 0x002fea00000114f2 */
[----:B------:R-:W-:Y:S01]  /*e080*/  IMAD R0, R2, UR18, R0 ;  /* 0x0000001202007c24 */ /* 0x000fe2000f8e0200 */
[----:B-----5:R-:W-:Y:S05]  /*e090*/  LDSM.16.M88.4 R48, [R231+0x6100] ;  /* 0x00610000e730783b */ /* 0x020fea0000000200 */
[----:B------:R-:W1:Y:S05]  /*e0a0*/  LDSM.16.M88.4 R16, [R224+0x3100] ;  /* 0x00310000e010783b */ /* 0x000e6a0000000200 */
[----:B------:R-:W4:Y:S05]  /*e0b0*/  LDSM.16.M88.4 R44, [R231+0x8100] ;  /* 0x00810000e72c783b */ /* 0x000f2a0000000200 */
[----:B------:R-:W4:Y:S05]  /*e0c0*/  LDSM.16.M88.4 R32, [R224+0x3900] ;  /* 0x00390000e020783b */ /* 0x000f2a0000000200 */
[----:B------:R-:W3:Y:S05]  /*e0d0*/  LDL.64 R246, [R1+0x30] ;  /* 0x0000300001f67983 */ /* 0x000eea0000100a00 */
[----:B------:R-:W4:Y:S05]  /*e0e0*/  LDSM.16.M88.4 R172, [R224+0x4100] ;  /* 0x00410000e0ac783b */ /* 0x000f2a0000000200 */
[----:B------:R-:W3:Y:S05]  /*e0f0*/  LDL.64 R244, [R1+0x40] ;  /* 0x0000400001f47983 */ /* 0x000eea0000100a00 */
[----:B------:R-:W-:Y:S05]  /*e100*/  LDSM.16.M88.4 R192, [R233+0x6100] ;  /* 0x00610000e9c0783b */ /* 0x000fea0000000200 */
[----:B------:R-:W3:Y:S01]  /*e110*/  LDL R171, [R1+0x28] ;  /* 0x0000280001ab7983 */ /* 0x000ee20000100800 */
[-C--:B-1----:R-:W-:Y:S04]  /*e120*/  HMMA.16816.F32.BF16 R4, R48, R16.reuse, RZ ;  /* 0x000000103004723c */ /* 0x082fe800000418ff */
[----:B------:R-:W1:Y:S05]  /*e130*/  LDSM.16.M88.4 R196, [R235] ;  /* 0x00000000ebc4783b */ /* 0x000e6a0000000200 */
[----:B------:R-:W1:Y:S01]  /*e140*/  LDSM.16.M88.4 R200, [R233+0x8100] ;  /* 0x00810000e9c8783b */ /* 0x000e620000000200 */
[C---:B----4-:R-:W-:Y:S08]  /*e150*/  HMMA.16816.F32.BF16 R8, R44.reuse, R16, RZ ;  /* 0x000000102c08723c */ /* 0x050ff000000418ff */
        /* <DEDUP_REMOVED lines=10> */
[----:B------:R-:W4:Y:S07]  /*e200*/  LDSM.16.M88.4 R172, [R241] ;  /* 0x00000000f1ac783b */ /* 0x000f2e0000000200 */
[-C--:B-1----:R-:W-:Y:S08]  /*e210*/  HMMA.16816.F32.BF16 R4, R192, R196.reuse, R4 ;  /* 0x000000c4c004723c */ /* 0x082ff00000041804 */
[C---:B------:R-:W-:Y:S08]  /*e220*/  HMMA.16816.F32.BF16 R8, R200.reuse, R196, R8 ;  /* 0x000000c4c808723c */ /* 0x040ff00000041808 */
[-C--:B------:R-:W-:Y:S08]  /*e230*/  HMMA.16816.F32.BF16 R12, R200, R198.reuse, R12 ;  /* 0x000000c6c80c723c */ /* 0x080ff0000004180c */
[C---:B------:R-:W-:Y:S08]  /*e240*/  HMMA.16816.F32.BF16 R16, R192.reuse, R198, R16 ;  /* 0x000000c6c010723c */ /* 0x040ff00000041810 */
[-C--:B----4-:R-:W-:Y:S08]  /*e250*/  HMMA.16816.F32.BF16 R20, R192, R172.reuse, R20 ;  /* 0x000000acc014723c */ /* 0x090ff00000041814 */
[C---:B------:R-:W-:Y:S08]  /*e260*/  HMMA.16816.F32.BF16 R24, R200.reuse, R172, R24 ;  /* 0x000000acc818723c */ /* 0x040ff00000041818 */
[-C--:B------:R-:W-:Y:S08]  /*e270*/  HMMA.16816.F32.BF16 R28, R200, R174.reuse, R28 ;  /* 0x000000aec81c723c */ /* 0x080ff0000004181c */
[C---:B------:R-:W-:Y:S04]  /*e280*/  HMMA.16816.F32.BF16 R32, R192.reuse, R174, R32 ;  /* 0x000000aec020723c */ /* 0x040fe80000041820 */
[C---:B--2---:R-:W-:Y:S04]  /*e290*/  IMAD.WIDE.U32 R204, R242.reuse, UR18, R204 ;  /* 0x00000012f2cc7c25 */ /* 0x044fe8000f8e00cc */
[----:B------:R-:W-:Y:S04]  /*e2a0*/  IMAD.IADD R167, R205, 0x1, R0 ;  /* 0x00000001cda77824 */ /* 0x000fe800078e0200 */
[----:B---3--:R-:W-:Y:S01]  /*e2b0*/  IMAD.WIDE.U32 R2, R242, UR18, R168 ;  /* 0x00000012f2027c25 */ /* 0x008fe2000f8e00a8 */
[----:B------:R-:W-:Y:S03]  /*e2c0*/  LEA R168, P1, R204, c[0x0][0x1f8], 0x1 ;  /* 0x00007e00cca87a11 */ /* 0x000fe600078208ff */
[----:B------:R-:W-:Y:S01]  /*e2d0*/  IMAD.IADD R0, R0, 0x1, R3 ;  /* 0x0000000100007824 */ /* 0x000fe200078e0203 */
[----:B------:R-:W-:Y:S02]  /*e2e0*/  LEA.HI.X R169, R204, c[0x0][0x1fc], R167, 0x1, P1 ;  /* 0x00007f00cca97a11 */ /* 0x000fe400008f0ca7 */
[----:B------:R-:W1:Y:S01]  /*e2f0*/  LDSM.16.M88.4 R204, [R240] ;  /* 0x00000000f0cc783b */ /* 0x000e620000000200 */
[C---:B------:R-:W-:Y:S04]  /*e300*/  LEA R208, P0, R2.reuse, c[0x0][0x1f8], 0x1 ;  /* 0x00007e0002d07a11 */ /* 0x040fe800078008ff */
[----:B------:R-:W-:Y:S01]  /*e310*/  @!PT LDS RZ, [RZ] ;  /* 0x00000000fffff984 */ /* 0x000fe20000000800 */
[----:B------:R-:W-:Y:S01]  /*e320*/  @!PT LDS RZ, [RZ] ;  /* 0x00000000fffff984 */ /* 0x000fe20000000800 */
[----:B------:R-:W-:Y:S01]  /*e330*/  @!PT LDS RZ, [RZ] ;  /* 0x00000000fffff984 */ /* 0x000fe20000000800 */
[----:B------:R2:W-:Y:S01]  /*e340*/  LDGSTS.E.BYPASS.LTC128B.128 [R243+0x100], [R168.64], !P4 ;  /* 0x00100000a8f37fae */ /* 0x0005e2000e101d4e */
[----:B------:R-:W-:Y:S02]  /*e350*/  LEA.HI.X R209, R2, c[0x0][0x1fc], R0, 0x1, P0 ;  /* 0x00007f0002d17a11 */ /* 0x000fe400000f0c00 */
[----:B------:R-:W-:Y:S02]  /*e360*/  IADD3 R2, P0, R168, UR9, RZ ;  /* 0x00000009a8027c10 */ /* 0x000fe4000ff1e0ff */
[----:B------:R-:W3:Y:S01]  /*e370*/  LDL R167, [R1+0x8] ;  /* 0x0000080001a77983 */ /* 0x000ee20000100800 */
[----:B------:R-:W-:Y:S02]  /*e380*/  @P6 IADD3 R0, R242, -0x1, RZ ;  /* 0xfffffffff2006810 */ /* 0x000fe40007ffe0ff */
[----:B------:R-:W-:Y:S02]  /*e390*/  IADD3.X R3, R169, UR11, RZ, P0, !PT ;  /* 0x0000000ba9037c10 */ /* 0x000fe400087fe4ff */
[----:B------:R4:W-:Y:S01]  /*e3a0*/  LDGSTS.E.BYPASS.LTC128B.128 [R243+0x1900], [R208.64], !P3 ;  /* 0x01900000d0f37fae */ /* 0x0009e2000d901d4e */
[C---:B------:R-:W-:Y:S04]  /*e3b0*/  IADD3 R196, P1, R2.reuse, UR9, RZ ;  /* 0x0000000902c47c10 */ /* 0x040fe8000ff3e0ff */
[----:B------:R4:W-:Y:S01]  /*e3c0*/  LDGSTS.E.BYPASS.LTC128B.128 [R243+0x900], [R2.64], !P4 ;  /* 0x0090000002f37fae */ /* 0x0009e2000e101d4e */
[C---:B------:R-:W-:Y:S02]  /*e3d0*/  IADD3.X R197, R3.reuse, UR11, RZ, P1, !PT ;  /* 0x0000000b03c57c10 */ /* 0x040fe40008ffe4ff */
[----:B------:R-:W-:Y:S02]  /*e3e0*/  PLOP3.LUT P1, PT, PT, PT, UP3, 0x80, 0x0 ;  /* 0x000000000000781c */ /* 0x000fe40003f2f038 */
[----:B------:R4:W-:Y:S05]  /*e3f0*/  LDGSTS.E.BYPASS.LTC128B.128 [R243+0x2100], [R2.64+0x80], !P3 ;  /* 0x0210008002f37fae */ /* 0x0009ea000d901d4e */
[----:B------:R4:W-:Y:S01]  /*e400*/  LDGSTS.E.BYPASS.LTC128B.128 [R243+0x1100], [R196.64], !P4 ;  /* 0x01100000c4f37fae */ /* 0x0009e2000e101d4e */
[----:B--2---:R-:W-:Y:S04]  /*e410*/  IADD3 R168, P0, R2, UR17, RZ ;  /* 0x0000001102a87c10 */ /* 0x004fe8000ff1e0ff */
[----:B------:R-:W-:Y:S02]  /*e420*/  IADD3.X R169, R3, UR4, RZ, P0, !PT ;  /* 0x0000000403a97c10 */ /* 0x000fe400087fe4ff */
[----:B------:R-:W-:Y:S01]  /*e430*/  PLOP3.LUT P0, PT, PT, PT, UP3, 0x80, 0x0 ;  /* 0x000000000000781c */ /* 0x000fe20003f0f038 */
[-C--:B-1----:R-:W-:Y:S02]  /*e440*/  HMMA.16816.F32.BF16 R36, R192, R204.reuse, R36 ;  /* 0x000000ccc024723c */ /* 0x082fe40000041824 */
[----:B------:R1:W-:Y:S05]  /*e450*/  LDGSTS.E.BYPASS.LTC128B.128 [R243+0x2900], [R168.64], !P3 ;  /* 0x02900000a8f37fae */ /* 0x0003ea000d901d4e */
[----:B----4-:R-:W-:Y:S01]  /*e460*/  LDSM.16.M88.4 R208, [R232+0x6100] ;  /* 0x00610000e8d0783b */ /* 0x010fe20000000200 */
[C---:B------:R-:W-:Y:S04]  /*e470*/  HMMA.16816.F32.BF16 R40, R200.reuse, R204, R40 ;  /* 0x000000ccc828723c */ /* 0x040fe80000041828 */
[----:B------:R-:W2:Y:S01]  /*e480*/  LDSM.16.M88.4 R212, [R230+0x3100] ;  /* 0x00310000e6d4783b */ /* 0x000ea20000000200 */
[----:B------:R-:W-:Y:S01]  /*e490*/  @P6 SHF.R.S32.HI R2, RZ, 0x1f, R0 ;  /* 0x0000001fff026819 */ /* 0x000fe20000011400 */
[----:B------:R-:W-:Y:S02]  /*e4a0*/  @P6 IMAD.MOV.U32 R3, RZ, RZ, R247 ;  /* 0x000000ffff036224 */ /* 0x000fe400078e00f7 */
[-C--:B------:R-:W-:Y:S01]  /*e4b0*/  HMMA.16816.F32.BF16 R44, R200, R206.reuse, R44 ;  /* 0x000000cec82c723c */ /* 0x080fe2000004182c */
[----:B------:R-:W4:Y:S03]  /*e4c0*/  LDSM.16.M88.4 R196, [R232+0x8100] ;  /* 0x00810000e8c4783b */ /* 0x000f260000000200 */
[----:B------:R-:W-:Y:S02]  /*e4d0*/  @P6 IMAD R2, R2, c[0x0][0x1e0], RZ ;  /* 0x0000780002026a24 */ /* 0x000fe400078e02ff */
[----:B------:R-:W0:Y:S02]  /*e4e0*/  LDGDEPBAR ;  /* 0x00000000000079af */ /* 0x000e240000000000 */
[----:B------:R-:W-:Y:S03]  /*e4f0*/  HMMA.16816.F32.BF16 R48, R192, R206, R48 ;  /* 0x000000cec030723c */ /* 0x000fe60000041830 */
[----:B------:R-:W4:Y:S01]  /*e500*/  LDSM.16.M88.4 R216, [R230+0x3900] ;  /* 0x00390000e6d8783b */ /* 0x000f220000000200 */
[C---:B-1----:R-:W-:Y:S04]  /*e510*/  @P6 IMAD.WIDE.U32 R168, R0.reuse, c[0x0][0x1e0], RZ ;  /* 0x0000780000a86a25 */ /* 0x042fe800078e00ff */
[----:B------:R-:W1:Y:S01]  /*e520*/  LDSM.16.M88.4 R172, [R230+0x4100] ;  /* 0x00410000e6ac783b */ /* 0x000e620000000200 */
[----:B------:R-:W-:Y:S04]  /*e530*/  @P6 IMAD R2, R0, c[0x0][0x1e4], R2 ;  /* 0x0000790000026a24 */ /* 0x000fe800078e0202 */
[----:B------:R-:W-:Y:S01]  /*e540*/  LDSM.16.M88.4 R192, [R234+0x6100] ;  /* 0x00610000eac0783b */ /* 0x000fe20000000200 */
[----:B------:R-:W-:Y:S02]  /*e550*/  @P6 IMAD.IADD R0, R169, 0x1, R2 ;  /* 0x00000001a9006824 */ /* 0x000fe400078e0202 */
[----:B------:R-:W-:Y:S02]  /*e560*/  @P6 IMAD.MOV.U32 R2, RZ, RZ, R244 ;  /* 0x000000ffff026224 */ /* 0x000fe400078e00f4 */
[----:B------:R-:W1:Y:S01]  /*e570*/  LDSM.16.M88.4 R200, [R229] ;  /* 0x00000000e5c8783b */ /* 0x000e620000000200 */
[----:B------:R-:W-:Y:S02]  /*e580*/  @P6 IMAD R0, R0, 0x30, RZ ;  /* 0x0000003000006824 */ /* 0x000fe400078e02ff */
[----:B------:R-:W-:Y:S02]  /*e590*/  @P6 IMAD.WIDE.U32 R2, R168, 0x30, R2 ;  /* 0x00000030a8026825 */ /* 0x000fe400078e0002 */
[----:B------:R-:W1:Y:S02]  /*e5a0*/  LDSM.16.M88.4 R204, [R234+0x8100] ;  /* 0x00810000eacc783b */ /* 0x000e640000000200 */
[C---:B------:R-:W-:Y:S01]  /*e5b0*/  @P6 IMAD.SHL.U32 R168, R2.reuse, 0x2, RZ ;  /* 0x0000000202a86824 */ /* 0x040fe200078e00ff */
[-C--:B--2---:R-:W-:Y:S02]  /*e5c0*/  HMMA.16816.F32.BF16 R4, R208, R212.reuse, R4 ;  /* 0x000000d4d004723c */ /* 0x084fe40000041804 */
[----:B------:R-:W2:Y:S03]  /*e5d0*/  LDSM.16.M88.4 R220, [R229+0x800] ;  /* 0x00080000e5dc783b */ /* 0x000ea60000000200 */
[----:B------:R-:W-:Y:S02]  /*e5e0*/  @P6 IMAD.IADD R3, R3, 0x1, R0 ;  /* 0x0000000103036824 */ /* 0x000fe400078e0200 */
[----:B------:R-:W-:Y:S01]  /*e5f0*/  @P1 IMAD.HI.U32 R0, R171, c[0x0][0x2c8], RZ ;  /* 0x0000b200ab001a27 */ /* 0x000fe200078e00ff */
[C---:B----4-:R-:W-:Y:S04]  /*e600*/  HMMA.16816.F32.BF16 R8, R196.reuse, R212, R8 ;  /* 0x000000d4c408723c */ /* 0x050fe80000041808 */
[----:B------:R-:W-:Y:S02]  /*e610*/  @P6 SHF.L.U64.HI R3, R2, 0x1, R3 ;  /* 0x0000000102036819 */ /* 0x000fe40000010203 */
[----:B------:R-:W-:Y:S02]  /*e620*/  @P0 SHF.R.U32.HI R171, RZ, c[0x0][0x2cc], R0 ;  /* 0x0000b300ffab0a19 */ /* 0x000fe40000011600 */
[-C--:B------:R-:W-:Y:S08]  /*e630*/  HMMA.16816.F32.BF16 R12, R196, R214.reuse, R12 ;  /* 0x000000d6c40c723c */ /* 0x080ff0000004180c */
[C---:B------:R-:W-:Y:S01]  /*e640*/  HMMA.16816.F32.BF16 R16, R208.reuse, R214, R16 ;  /* 0x000000d6d010723c */ /* 0x040fe20000041810 */
[----:B------:R-:W4:Y:S07]  /*e650*/  LDSM.16.M88.4 R212, [R229+0x1000] ;  /* 0x00100000e5d4783b */ /* 0x000f2e0000000200 */
[-C--:B------:R-:W-:Y:S08]  /*e660*/  HMMA.16816.F32.BF16 R20, R208, R216.reuse, R20 ;  /* 0x000000d8d014723c */ /* 0x080ff00000041814 */
        /* <DEDUP_REMOVED lines=9> */
[----:B------:R-:W1:Y:S05]  /*e700*/  LDSM.16.M88.4 R172, [R231+0xa100] ;  /* 0x00a10000e7ac783b */ /* 0x000e6a0000000200 */
[----:B------:R-:W1:Y:S02]  /*e710*/  LDSM.16.M88.4 R208, [R231+0xc100] ;  /* 0x00c10000e7d0783b */ /* 0x000e640000000200 */
[-C--:B------:R-:W-:Y:S08]  /*e720*/  HMMA.16816.F32.BF16 R4, R192, R200.reuse, R4 ;  /* 0x000000c8c004723c */ /* 0x080ff00000041804 */
        /* <DEDUP_REMOVED lines=8> */
[----:B------:R-:W-:Y:S07]  /*e7b0*/  LDSM.16.M88.4 R220, [R238] ;  /* 0x00000000eedc783b */ /* 0x000fee0000000200 */
[-C--:B----4-:R-:W-:Y:S08]  /*e7c0*/  HMMA.16816.F32.BF16 R36, R192, R212.reuse, R36 ;  /* 0x000000d4c024723c */ /* 0x090ff00000041824 */
[C---:B------:R-:W-:Y:S08]  /*e7d0*/  HMMA.16816.F32.BF16 R40, R204.reuse, R212, R40 ;  /* 0x000000d4cc28723c */ /* 0x040ff00000041828 */
[-C--:B------:R-:W-:Y:S01]  /*e7e0*/  HMMA.16816.F32.BF16 R44, R204, R214.reuse, R44 ;  /* 0x000000d6cc2c723c */ /* 0x080fe2000004182c */
[----:B------:R-:W2:Y:S07]  /*e7f0*/  LDSM.16.M88.4 R204, [R224+0x5900] ;  /* 0x00590000e0cc783b */ /* 0x000eae0000000200 */
[----:B------:R-:W-:Y:S01]  /*e800*/  HMMA.16816.F32.BF16 R48, R192, R214, R48 ;  /* 0x000000d6c030723c */ /* 0x000fe20000041830 */
[----:B------:R-:W-:Y:S05]  /*e810*/  LDSM.16.M88.4 R192, [R233+0xa100] ;  /* 0x00a10000e9c0783b */ /* 0x000fea0000000200 */
[----:B------:R-:W4:Y:S02]  /*e820*/  LDSM.16.M88.4 R212, [R239] ;  /* 0x00000000efd4783b */ /* 0x000f240000000200 */
        /* <DEDUP_REMOVED lines=15> */
[----:B------:R-:W2:Y:S05]  /*e920*/  LDSM.16.M88.4 R172, [R232+0xa100] ;  /* 0x00a10000e8ac783b */ /* 0x000eaa0000000200 */
[----:B------:R-:W1:Y:S02]  /*e930*/  LDSM.16.M88.4 R204, [R232+0xc100] ;  /* 0x00c10000e8cc783b */ /* 0x000e640000000200 */
[-C--:B----4-:R-:W-:Y:S08]  /*e940*/  HMMA.16816.F32.BF16 R4, R192, R212.reuse, R4 ;  /* 0x000000d4c004723c */ /* 0x090ff00000041804 */
[C---:B------:R-:W-:Y:S08]  /*e950*/  HMMA.16816.F32.BF16 R8, R216.reuse, R212, R8 ;  /* 0x000000d4d808723c */ /* 0x040ff00000041808 */
[-C--:B------:R-:W-:Y:S08]  /*e960*/  HMMA.16816.F32.BF16 R12, R216, R214.reuse, R12 ;  /* 0x000000d6d80c723c */ /* 0x080ff0000004180c */
[C---:B------:R-:W-:Y:S01]  /*e970*/  HMMA.16816.F32.BF16 R16, R192.reuse, R214, R16 ;  /* 0x000000d6c010723c */ /* 0x040fe20000041810 */
[----:B------:R-:W4:Y:S07]  /*e980*/  LDSM.16.M88.4 R212, [R230+0x5900] ;  /* 0x00590000e6d4783b */ /* 0x000f2e0000000200 */
[-C--:B------:R-:W-:Y:S08]  /*e990*/  HMMA.16816.F32.BF16 R20, R192, R220.reuse, R20 ;  /* 0x000000dcc014723c */ /* 0x080ff00000041814 */
[C---:B------:R-:W-:Y:S08]  /*e9a0*/  HMMA.16816.F32.BF16 R24, R216.reuse, R220, R24 ;  /* 0x000000dcd818723c */ /* 0x040ff00000041818 */
[-C--:B------:R-:W-:Y:S08]  /*e9b0*/  HMMA.16816.F32.BF16 R28, R216, R222.reuse, R28 ;  /* 0x000000ded81c723c */ /* 0x080ff0000004181c */
[C---:B------:R-:W-:Y:S08]  /*e9c0*/  HMMA.16816.F32.BF16 R32, R192.reuse, R222, R32 ;  /* 0x000000dec020723c */ /* 0x040ff00000041820 */
[-C--:B-1----:R-:W-:Y:S08]  /*e9d0*/  HMMA.16816.F32.BF16 R36, R192, R196.reuse, R36 ;  /* 0x000000c4c024723c */ /* 0x082ff00000041824 */
[C---:B------:R-:W-:Y:S08]  /*e9e0*/  HMMA.16816.F32.BF16 R40, R216.reuse, R196, R40 ;  /* 0x000000c4d828723c */ /* 0x040ff00000041828 */
[-C--:B------:R-:W-:Y:S01]  /*e9f0*/  HMMA.16816.F32.BF16 R44, R216, R198.reuse, R44 ;  /* 0x000000c6d82c723c */ /* 0x080fe2000004182c */
[----:B------:R-:W-:Y:S07]  /*ea00*/  LDSM.16.M88.4 R216, [R236+0xc100] ;  /* 0x00c10000ecd8783b */ /* 0x000fee0000000200 */
[----:B------:R-:W-:Y:S01]  /*ea10*/  HMMA.16816.F32.BF16 R48, R192, R198, R48 ;  /* 0x000000c6c030723c */ /* 0x000fe20000041830 */
[----:B------:R-:W-:Y:S05]  /*ea20*/  LDSM.16.M88.4 R192, [R234+0xa100] ;  /* 0x00a10000eac0783b */ /* 0x000fea0000000200 */
[----:B------:R-:W1:Y:S02]  /*ea30*/  LDSM.16.M88.4 R196, [R229+0x1800] ;  /* 0x00180000e5c4783b */ /* 0x000e640000000200 */
[-C--:B--2---:R-:W-:Y:S08]  /*ea40*/  HMMA.16816.F32.BF16 R4, R172, R200.reuse, R4 ;  /* 0x000000c8ac04723c */ /* 0x084ff00000041804 */
[C---:B------:R-:W-:Y:S08]  /*ea50*/  HMMA.16816.F32.BF16 R8, R204.reuse, R200, R8 ;  /* 0x000000c8cc08723c */ /* 0x040ff00000041808 */
[-C--:B------:R-:W-:Y:S08]  /*ea60*/  HMMA.16816.F32.BF16 R12, R204, R202.reuse, R12 ;  /* 0x000000cacc0c723c */ /* 0x080ff0000004180c */
[C---:B------:R-:W-:Y:S01]  /*ea70*/  HMMA.16816.F32.BF16 R16, R172.reuse, R202, R16 ;  /* 0x000000caac10723c */ /* 0x040fe20000041810 */
[----:B------:R-:W2:Y:S07]  /*ea80*/  LDSM.16.M88.4 R200, [R229+0x2000] ;  /* 0x00200000e5c8783b */ /* 0x000eae0000000200 */
[-C--:B------:R-:W-:Y:S08]  /*ea90*/  HMMA.16816.F32.BF16 R20, R172, R208.reuse, R20 ;  /* 0x000000d0ac14723c */ /* 0x080ff00000041814 */
[C---:B------:R-:W-:Y:S08]  /*eaa0*/  HMMA.16816.F32.BF16 R24, R204.reuse, R208, R24 ;  /* 0x000000d0cc18723c */ /* 0x040ff00000041818 */
[-C--:B------:R-:W-:Y:S08]  /*eab0*/  HMMA.16816.F32.BF16 R28, R204, R210.reuse, R28 ;  /* 0x000000d2cc1c723c */ /* 0x080ff0000004181c */
[C---:B------:R-:W-:Y:S08]  /*eac0*/  HMMA.16816.F32.BF16 R32, R172.reuse, R210, R32 ;  /* 0x000000d2ac20723c */ /* 0x040ff00000041820 */
[-C--:B----4-:R-:W-:Y:S08]  /*ead0*/  HMMA.16816.F32.BF16 R36, R172, R212.reuse, R36 ;  /* 0x000000d4ac24723c */ /* 0x090ff00000041824 */
[C---:B------:R-:W-:Y:S08]  /*eae0*/  HMMA.16816.F32.BF16 R40, R204.reuse, R212, R40 ;  /* 0x000000d4cc28723c */ /* 0x040ff00000041828 */
[-C--:B------:R-:W-:Y:S08]  /*eaf0*/  HMMA.16816.F32.BF16 R44, R204, R214.reuse, R44 ;  /* 0x000000d6cc2c723c */ /* 0x080ff0000004182c */
[----:B------:R-:W-:Y:S01]  /*eb00*/  HMMA.16816.F32.BF16 R48, R172, R214, R48 ;  /* 0x000000d6ac30723c */ /* 0x000fe20000041830 */
[----:B------:R-:W4:Y:S01]  /*eb10*/  LDSM.16.M88.4 R172, [R229+0x2800] ;  /* 0x00280000e5ac783b */ /* 0x000f220000000200 */
[----:B------:R-:W-:Y:S04]  /*eb20*/  DEPBAR.LE SB0, 0x0 ;  /* 0x000080000000791a */ /* 0x000fe80000000000 */
[----:B------:R-:W-:Y:S02]  /*eb30*/  BAR.SYNC.DEFER_BLOCKING 0x0 ;  /* 0x0000000000007b1d */ /* 0x000fe40000010000 */
[-C--:B-1----:R-:W-:Y:S08]  /*eb40*/  HMMA.16816.F32.BF16 R4, R192, R196.reuse, R4 ;  /* 0x000000c4c004723c */ /* 0x082ff00000041804 */
[C---:B------:R-:W-:Y:S07]  /*eb50*/  HMMA.16816.F32.BF16 R8, R216.reuse, R196, R8 ;  /* 0x000000c4d808723c */ /* 0x040fee0000041808 */
[C---:B------:R-:W-:Y:S01]  /*eb60*/  @P6 IADD3 R196, P2, R168.reuse, 0x80, RZ ;  /* 0x00000080a8c46810 */ /* 0x040fe20007f5e0ff */
[-C--:B------:R-:W-:Y:S04]  /*eb70*/  HMMA.16816.F32.BF16 R12, R216, R198.reuse, R12 ;  /* 0x000000c6d80c723c */ /* 0x080fe8000004180c */
[----:B------:R-:W-:Y:S02]  /*eb80*/  @P6 IADD3 R168, P5, R168, c[0x0][0x1c8], RZ ;  /* 0x00007200a8a86a10 */ /* 0x000fe40007fbe0ff */
[----:B------:R-:W-:Y:S02]  /*eb90*/  @P6 IADD3 R196, P1, R196, c[0x0][0x1c8], RZ ;  /* 0x00007200c4c46a10 */ /* 0x000fe40007f3e0ff */
[C---:B------:R-:W-:Y:S04]  /*eba0*/  HMMA.16816.F32.BF16 R16, R192.reuse, R198, R16 ;  /* 0x000000c6c010723c */ /* 0x040fe80000041810 */
[----:B------:R-:W-:Y:S02]  /*ebb0*/  @P6 IADD3.X R169, R3, c[0x0][0x1cc], RZ, P5, !PT ;  /* 0x0000730003a96a10 */ /* 0x000fe40002ffe4ff */
[----:B------:R-:W-:Y:S02]  /*ebc0*/  @P6 IADD3.X R197, RZ, c[0x0][0x1cc], R3, P1, P2 ;  /* 0x00007300ffc56a10 */ /* 0x000fe40000fe4403 */
[-C--:B--2---:R-:W-:Y:S01]  /*ebd0*/  HMMA.16816.F32.BF16 R20, R192, R200.reuse, R20 ;  /* 0x000000c8c014723c */ /* 0x084fe20000041814 */
[----:B------:R-:W-:Y:S01]  /*ebe0*/  @!PT LDS RZ, [RZ] ;  /* 0x00000000fffff984 */ /* 0x000fe20000000800 */
[----:B------:R-:W-:Y:S01]  /*ebf0*/  @!PT LDS RZ, [RZ] ;  /* 0x00000000fffff984 */ /* 0x000fe20000000800 */
[----:B------:R-:W-:Y:S01]  /*ec00*/  @!PT LDS RZ, [RZ] ;  /* 0x00000000fffff984 */ /* 0x000fe20000000800 */
[----:B------:R1:W-:Y:S03]  /*ec10*/  @P6 LDGSTS.E.BYPASS.LTC128B.128 [R243+0x3100], [R168.64], !P4 ;  /* 0x03100000a8f36fae */ /* 0x0003e6000e101d4e */
[----:B------:R-:W-:Y:S02]  /*ec20*/  @P6 IADD3 R2, P0, R168, UR16, RZ ;  /* 0x00000010a8026c10 */ /* 0x000fe4000ff1e0ff */
[----:B------:R2:W-:Y:S02]  /*ec30*/  @P6 LDGSTS.E.BYPASS.LTC128B.128 [R243+0x4900], [R196.64], !P3 ;  /* 0x04900000c4f36fae */ /* 0x0005e4000d901d4e */
[C---:B------:R-:W-:Y:S04]  /*ec40*/  HMMA.16816.F32.BF16 R24, R216.reuse, R200, R24 ;  /* 0x000000c8d818723c */ /* 0x040fe80000041818 */
[----:B------:R-:W-:Y:S04]  /*ec50*/  @P6 IADD3.X R3, R169, UR7, RZ, P0, !PT ;  /* 0x00000007a9036c10 */ /* 0x000fe800087fe4ff */
[-C--:B------:R-:W-:Y:S01]  /*ec60*/  HMMA.16816.F32.BF16 R28, R216, R202.reuse, R28 ;  /* 0x000000cad81c723c */ /* 0x080fe2000004181c */
[----:B------:R3:W-:Y:S05]  /*ec70*/  @P6 LDGSTS.E.BYPASS.LTC128B.128 [R243+0x3900], [R2.64], !P4 ;  /* 0x0390000002f36fae */ /* 0x0007ea000e101d4e */
[----:B------:R3:W-:Y:S02]  /*ec80*/  @P6 LDGSTS.E.BYPASS.LTC128B.128 [R243+0x5100], [R2.64+0x80], !P3 ;  /* 0x0510008002f36fae */ /* 0x0007e4000d901d4e */
[C---:B------:R-:W-:Y:S04]  /*ec90*/  HMMA.16816.F32.BF16 R32, R192.reuse, R202, R32 ;  /* 0x000000cac020723c */ /* 0x040fe80000041820 */
[----:B-1----:R-:W-:Y:S04]  /*eca0*/  IMAD R168, R242, -0x30, RZ ;  /* 0xffffffd0f2a87824 */ /* 0x002fe800078e02ff */
[-C--:B----4-:R-:W-:Y:S04]  /*ecb0*/  HMMA.16816.F32.BF16 R36, R192, R172.reuse, R36 ;  /* 0x000000acc024723c */ /* 0x090fe80000041824 */
[C---:B--2---:R-:W-:Y:S04]  /*ecc0*/  @P6 IADD3 R196, P1, R2.reuse, UR16, RZ ;  /* 0x0000001002c46c10 */ /* 0x044fe8000ff3e0ff */
[C---:B------:R-:W-:Y:S04]  /*ecd0*/  HMMA.16816.F32.BF16 R40, R216.reuse, R172, R40 ;  /* 0x000000acd828723c */ /* 0x040fe80000041828 */
[C---:B------:R-:W-:Y:S03]  /*ece0*/  @P6 IADD3.X R197, R3.reuse, UR7, RZ, P1, !PT ;  /* 0x0000000703c56c10 */ /* 0x040fe60008ffe4ff */
[----:B------:R-:W-:Y:S01]  /*ecf0*/  @P6 IADD3 R172, P0, R2, UR12, RZ ;  /* 0x0000000c02ac6c10 */ /* 0x000fe2000ff1e0ff */
[-C--:B------:R-:W-:Y:S01]  /*ed00*/  HMMA.16816.F32.BF16 R44, R216, R174.reuse, R44 ;  /* 0x000000aed82c723c */ /* 0x080fe2000004182c */
[----:B------:R1:W-:Y:S03]  /*ed10*/  @P6 LDGSTS.E.BYPASS.LTC128B.128 [R243+0x4100], [R196.64], !P4 ;  /* 0x04100000c4f36fae */ /* 0x0003e6000e101d4e */
[----:B------:R-:W-:Y:S02]  /*ed20*/  @P6 IADD3.X R173, R3, UR8, RZ, P0, !PT ;  /* 0x0000000803ad6c10 */ /* 0x000fe400087fe4ff */
[----:B---3--:R-:W2:Y:S01]  /*ed30*/  SHFL.IDX PT, R3, R171, RZ, 0x1c1f ;  /* 0x001c1fffab037589 */ /* 0x008ea200000e0000 */
[----:B------:R-:W-:Y:S01]  /*ed40*/  PLOP3.LUT P0, PT, PT, PT, UP2, 0x40, 0x0 ;  /* 0x000000000000781c */ /* 0x000fe20003f0e828 */
[----:B------:R-:W-:Y:S03]  /*ed50*/  HMMA.16816.F32.BF16 R48, R192, R174, R48 ;  /* 0x000000aec030723c */ /* 0x000fe60000041830 */
[----:B------:R3:W-:Y:S04]  /*ed60*/  @P6 LDGSTS.E.BYPASS.LTC128B.128 [R243+0x5900], [R172.64], !P3 ;  /* 0x05900000acf36fae */ /* 0x0007e8000d901d4e */
[----:B------:R-:W-:Y:S01]  /*ed70*/  IMAD.IADD R174, R168, 0x1, -R167 ;  /* 0x00000001a8ae7824 */ /* 0x000fe200078e0aa7 */
[----:B------:R-:W0:Y:S01]  /*ed80*/  LDGDEPBAR ;  /* 0x00000000000079af */ /* 0x000e220000000000 */
[----:B---3--:R-:W-:Y:S04]  /*ed90*/  IADD3 R173, -R167, 0x1, R168 ;  /* 0x00000001a7ad7810 */ /* 0x008fe80007ffe1a8 */
[----:B------:R-:W-:Y:S04]  /*eda0*/  IADD3 R173, R173, c[0x0][0x1d0], RZ ;  /* 0x00007400adad7a10 */ /* 0x000fe80007ffe0ff */
[----:B------:R-:W-:Y:S04]  /*edb0*/  IADD3 R173, R173, -c[0x0][0x168], RZ ;  /* 0x80005a00adad7a10 */ /* 0x000fe80007ffe0ff */
[C---:B------:R-:W-:Y:S02]  /*edc0*/  IADD3 R172, R173.reuse, c[0x0][0x328], RZ ;  /* 0x0000ca00adac7a10 */ /* 0x040fe40007ffe0ff */
[----:B------:R-:W-:Y:S03]  /*edd0*/  IADD3 R173, R173, UR6, RZ ;  /* 0x00000006adad7c10 */ /* 0x000fe6000fffe0ff */
[--C-:B--2---:R-:W-:Y:S02]  /*ede0*/  IMAD.IADD R2, R172, 0x1, R3.reuse ;  /* 0x00000001ac027824 */ /* 0x104fe400078e0203 */
        /* <DEDUP_REMOVED lines=16> */
.L_x_1831:
[----:B------:R-:W-:Y:S04]  /*eef0*/  MOV R167, c[0x0][0x32c] ;  /* 0x0000cb0000a77a02 */ /* 0x000fe80000000f00 */
[----:B------:R-:W-:Y:S11]  /*ef00*/  ISETP.NE.AND P0, PT, R167, 0x1, PT ;  /* 0x00000001a700780c */ /* 0x000ff60003f05270 */
[----:B------:R-:W-:Y:S02]  /*ef10*/  @!UPT UIADD3 URZ, URZ, URZ, URZ ;  /* 0x0000003f3f3ff290 */ /* 0x000fe4000fffe03f */
[----:B------:R-:W-:Y:S05]  /*ef20*/  @P0 IMAD.HI.U32 R167, R3, c[0x0][0x330], RZ ;  /* 0x0000cc0003a70a27 */ /* 0x000fea00078e00ff */
[----:B------:R-:W-:Y:S02]  /*ef30*/  @P0 SHF.R.U32.HI R3, RZ, c[0x0][0x334], R167 ;  /* 0x0000cd00ff030a19 */ /* 0x000fe400000116a7 */
.L_x_1832:
[----:B------:R-:W-:Y:S05]  /*ef40*/  BSYNC B0 ;  /* 0x0000000000007941 */ /* 0x000fea0003800000 */
.L_x_1830:
[----:B------:R-:W-:Y:S05]  /*ef50*/  IMAD R3, R3, c[0x0][0x32c], R174 ;  /* 0x0000cb0003037a24 */ /* 0x000fea00078e02ae */
[----:B------:R-:W-:Y:S02]  /*ef60*/  IADD3 R167, R3, c[0x0][0x32c], RZ ;  /* 0x0000cb0003a77a10 */ /* 0x000fe40007ffe0ff */
[----:B------:R-:W-:Y:S02]  /*ef70*/  IMNMX R0, R0, R3, !PT ;  /* 0x0000000300007217 */ /* 0x000fe40007800200 */
[----:B------:R-:W-:Y:S02]  /*ef80*/  IMNMX R2, R2, R167, PT ;  /* 0x000000a702027217 */ /* 0x000fe40003800200 */
.L_x_1829:
[----:B-1----:R-:W-:Y:S01]  /*ef90*/  PLOP3.LUT P0, PT, PT, PT, UP2, 0x40, 0x0 ;  /* 0x000000000000781c */ /* 0x002fe20003f0e828 */
        /* <DEDUP_REMOVED lines=18> */
.L_x_1835:
[----:B------:R-:W-:Y:S04]  /*f0c0*/  MOV R175, c[0x0][0x32c] ;  /* 0x0000cb0000af7a02 */ /* 0x000fe80000000f00 */
[----:B------:R-:W-:Y:S11]  /*f0d0*/  ISETP.NE.AND P0, PT, R175, 0x1, PT ;  /* 0x00000001af00780c */ /* 0x000ff60003f05270 */
[----:B------:R-:W-:Y:S02]  /*f0e0*/  @!UPT UIADD3 URZ, URZ, URZ, URZ ;  /* 0x0000003f3f3ff290 */ /* 0x000fe4000fffe03f */
[----:B------:R-:W-:Y:S05]  /*f0f0*/  @P0 IMAD.HI.U32 R175, R169, c[0x0][0x330], RZ ;  /* 0x0000cc00a9af0a27 */ /* 0x000fea00078e00ff */
[----:B------:R-:W-:Y:S02]  /*f100*/  @P0 SHF.R.U32.HI R169, RZ, c[0x0][0x334], R175 ;  /* 0x0000cd00ffa90a19 */ /* 0x000fe400000116af */
.L_x_1836:
[----:B------:R-:W-:Y:S05]  /*f110*/  BSYNC B0 ;  /* 0x0000000000007941 */ /* 0x000fea0003800000 */
.L_x_1834:
[----:B------:R-:W-:Y:S05]  /*f120*/  IMAD R169, R169, c[0x0][0x32c], R174 ;  /* 0x0000cb00a9a97a24 */ /* 0x000fea00078e02ae */
[----:B------:R-:W-:Y:S02]  /*f130*/  IADD3 R175, R169, c[0x0][0x32c], RZ ;  /* 0x0000cb00a9af7a10 */ /* 0x000fe40007ffe0ff */
[----:B------:R-:W-:Y:S02]  /*f140*/  IMNMX R3, R3, R169, !PT ;  /* 0x000000a903037217 */ /* 0x000fe40007800200 */
[----:B------:R-:W-:Y:S02]  /*f150*/  IMNMX R167, R167, R175, PT ;  /* 0x000000afa7a77217 */ /* 0x000fe40003800200 */
.L_x_1833:
[C---:B------:R-:W-:Y:S02]  /*f160*/  ISETP.GE.AND P0, PT, R168.reuse, 0x2, PT ;  /* 0x00000002a800780c */ /* 0x040fe40003f06270 */
[----:B------:R-:W-:Y:S02]  /*f170*/  ISETP.GE.AND P2, PT, R168, 0xa, PT ;  /* 0x0000000aa800780c */ /* 0x000fe40003f46270 */
[----:B------:R-:W-:Y:S02]  /*f180*/  P2R R192, PR, RZ, 0x1 ;  /* 0x00000001ffc07803 */ /* 0x000fe40000000000 */
[----:B------:R-:W-:Y:S02]  /*f190*/  ISETP.GT.AND P0, PT, R0, 0x1, !P0 ;  /* 0x000000010000780c */ /* 0x000fe40004704270 */
[----:B------:R-:W-:Y:S02]  /*f1a0*/  ISETP.GE.AND P1, PT, R168, 0x9, PT ;  /* 0x00000009a800780c */ /* 0x000fe40003f26270 */
[----:B------:R-:W-:Y:S02]  /*f1b0*/  ISETP.LT.OR P0, PT, R2, 0x2, P0 ;  /* 0x000000020200780c */ /* 0x000fe40000701670 */
[----:B------:R-:W-:Y:S02]  /*f1c0*/  P2R R175, PR, RZ, 0x2 ;  /* 0x00000002ffaf7803 */ /* 0x000fe40000000000 */
[----:B------:R-:W-:Y:S02]  /*f1d0*/  FSEL R193, R5, -INF , !P0 ;  /* 0xff80000005c17808 */ /* 0x000fe40004000000 */
[C---:B------:R-:W-:Y:S02]  /*f1e0*/  ISETP.GT.AND P0, PT, R0.reuse, 0x9, !P2 ;  /* 0x000000090000780c */ /* 0x040fe40005704270 */
[----:B------:R-:W-:Y:S02]  /*f1f0*/  ISETP.GT.AND P1, PT, R0, 0x8, !P1 ;  /* 0x000000080000780c */ /* 0x000fe40004f24270 */
[----:B------:R-:W-:Y:S02]  /*f200*/  P2R R169, PR, RZ, 0x4 ;  /* 0x00000004ffa97803 */ /* 0x000fe40000000000 */
[----:B------:R-:W-:Y:S02]  /*f210*/  ISETP.LT.OR P0, PT, R2, 0xa, P0 ;  /* 0x0000000a0200780c */ /* 0x000fe40000701670 */
        /* <DEDUP_REMOVED lines=35> */
[----:B------:R-:W-:Y:S04]  /*f450*/  ISETP.LT.OR P0, PT, R2, 0x29, P0 ;  /* 0x000000290200780c */ /* 0x000fe80000701670 */
[----:B------:R-:W-:Y:S02]  /*f460*/  FSEL R216, R48, -INF , !P0 ;  /* 0xff80000030d87808 */ /* 0x000fe40004000000 */
[----:B------:R-:W-:Y:S04]  /*f470*/  ISETP.GT.AND P0, PT, R0, RZ, !P2 ;  /* 0x000000ff0000720c */ /* 0x000fe80005704270 */
[----:B------:R-:W-:Y:S04]  /*f480*/  ISETP.LT.OR P0, PT, R2, 0x1, P0 ;  /* 0x000000010200780c */ /* 0x000fe80000701670 */
[----:B------:R-:W-:Y:S02]  /*f490*/  FSEL R32, R4, -INF , !P0 ;  /* 0xff80000004207808 */ /* 0x000fe40004000000 */
[----:B------:R-:W-:Y:S01]  /*f4a0*/  ISETP.GE.AND P0, PT, R168, 0x2a, PT ;  /* 0x0000002aa800780c */ /* 0x000fe20003f06270 */
[----:B------:R-:W1:Y:S03]  /*f4b0*/  SHFL.IDX PT, R4, R171, 0x2, 0x1c1f ;  /* 0x005c1f00ab047f89 */ /* 0x000e6600000e0000 */
        /* <DEDUP_REMOVED lines=21> */
.L_x_1839:
[----:B------:R-:W-:Y:S04]  /*f610*/  MOV R33, c[0x0][0x32c] ;  /* 0x0000cb0000217a02 */ /* 0x000fe80000000f00 */
[----:B------:R-:W-:Y:S11]  /*f620*/  ISETP.NE.AND P2, PT, R33, 0x1, PT ;  /* 0x000000012100780c */ /* 0x000ff60003f45270 */
[----:B------:R-:W-:Y:S02]  /*f630*/  @!UPT UIADD3 URZ, URZ, URZ, URZ ;  /* 0x0000003f3f3ff290 */ /* 0x000fe4000fffe03f */
[----:B------:R-:W-:Y:S05]  /*f640*/  @P2 IMAD.HI.U32 R33, R4, c[0x0][0x330], RZ ;  /* 0x0000cc0004212a27 */ /* 0x000fea00078e00ff */
[----:B------:R-:W-:Y:S02]  /*f650*/  @P2 SHF.R.U32.HI R4, RZ, c[0x0][0x334], R33 ;  /* 0x0000cd00ff042a19 */ /* 0x000fe40000011621 */
.L_x_1840:
[----:B------:R-:W-:Y:S05]  /*f660*/  BSYNC B0 ;  /* 0x0000000000007941 */ /* 0x000fea0003800000 */
.L_x_1838:
[----:B------:R-:W-:Y:S05]  /*f670*/  IMAD R4, R4, c[0x0][0x32c], R174 ;  /* 0x0000cb0004047a24 */ /* 0x000fea00078e02ae */
[----:B------:R-:W-:Y:S02]  /*f680*/  IADD3 R33, R4, c[0x0][0x32c], RZ ;  /* 0x0000cb0004217a10 */ /* 0x000fe40007ffe0ff */
[----:B------:R-:W-:Y:S02]  /*f690*/  IMNMX R0, R0, R4, !PT ;  /* 0x0000000400007217 */ /* 0x000fe40007800200 */
[----:B------:R-:W-:Y:S02]  /*f6a0*/  IMNMX R2, R2, R33, PT ;  /* 0x0000002102027217 */ /* 0x000fe40003800200 */
.L_x_1837:
[----:B------:R-:W-:Y:S02]  /*f6b0*/  ISETP.NE.AND P2, PT, R175, RZ, PT ;  /* 0x000000ffaf00720c */ /* 0x000fe40003f45270 */
[----:B------:R-:W-:Y:S02]  /*f6c0*/  P2R R48, PR, RZ, 0x10 ;  /* 0x00000010ff307803 */ /* 0x000fe40000000000 */
[----:B------:R-:W-:Y:S02]  /*f6d0*/  ISETP.GT.AND P2, PT, R3, 0x8, !P2 ;  /* 0x000000080300780c */ /* 0x000fe40005744270 */
[----:B------:R-:W-:Y:S02]  /*f6e0*/  ISETP.NE.AND P4, PT, R21, RZ, PT ;  /* 0x000000ff1500720c */ /* 0x000fe40003f85270 */
[----:B------:R-:W-:Y:S02]  /*f6f0*/  ISETP.LT.OR P2, PT, R167, 0x9, P2 ;  /* 0x00000009a700780c */ /* 0x000fe40001741670 */
[----:B------:R-:W-:Y:S02]  /*f700*/  P2R R37, PR, RZ, 0x8 ;  /* 0x00000008ff257803 */ /* 0x000fe40000000000 */
[----:B------:R-:W-:Y:S02]  /*f710*/  FSEL R33, R18, -INF , !P2 ;  /* 0xff80000012217808 */ /* 0x000fe40005000000 */
[----:B------:R-:W-:Y:S02]  /*f720*/  ISETP.NE.AND P2, PT, R169, RZ, PT ;  /* 0x000000ffa900720c */ /* 0x000fe40003f45270 */
[----:B------:R-:W-:Y:S02]  /*f730*/  ISETP.NE.AND P3, PT, R20, RZ, PT ;  /* 0x000000ff1400720c */ /* 0x000fe40003f65270 */
[----:B------:R-:W-:Y:S02]  /*f740*/  ISETP.GT.AND P2, PT, R3, 0x9, !P2 ;  /* 0x000000090300780c */ /* 0x000fe40005744270 */
[----:B------:R-:W-:Y:S02]  /*f750*/  P2R R4, PR, RZ, 0x10 ;  /* 0x00000010ff047803 */ /* 0x000fe40000000000 */
        /* <DEDUP_REMOVED lines=33> */
[----:B------:R-:W-:Y:S02]  /*f970*/  ISETP.GT.AND P2, PT, R3, 0x29, !P0 ;  /* 0x000000290300780c */ /* 0x000fe40004744270 */
[----:B------:R-:W1:Y:S02]  /*f980*/  SHFL.IDX PT, R3, R171, 0x3, 0x1c1f ;  /* 0x007c1f00ab037f89 */ /* 0x000e6400000e0000 */
[----:B------:R-:W-:Y:S04]  /*f990*/  ISETP.LT.OR P2, PT, R167, 0x2a, P2 ;  /* 0x0000002aa700780c */ /* 0x000fe80001741670 */
[----:B------:R-:W-:Y:S02]  /*f9a0*/  FSEL R214, R51, -INF , !P2 ;  /* 0xff80000033d67808 */ /* 0x000fe40005000000 */
[----:B------:R-:W-:Y:S02]  /*f9b0*/  ISETP.GT.AND P2, PT, R0, RZ, !P4 ;  /* 0x000000ff0000720c */ /* 0x000fe40006744270 */
        /* <DEDUP_REMOVED lines=62> */
.L_x_1843:
[----:B------:R-:W-:Y:S04]  /*fda0*/  MOV R4, c[0x0][0x32c] ;  /* 0x0000cb0000047a02 */ /* 0x000fe80000000f00 */
[----:B------:R-:W-:Y:S11]  /*fdb0*/  ISETP.NE.AND P2, PT, R4, 0x1, PT ;  /* 0x000000010400780c */ /* 0x000ff60003f45270 */
[----:B------:R-:W-:Y:S02]  /*fdc0*/  @!UPT UIADD3 URZ, URZ, URZ, URZ ;  /* 0x0000003f3f3ff290 */ /* 0x000fe4000fffe03f */
[----:B------:R-:W-:Y:S05]  /*fdd0*/  @P2 IMAD.HI.U32 R4, R3, c[0x0][0x330], RZ ;  /* 0x0000cc0003042a27 */ /* 0x000fea00078e00ff */
[----:B------:R-:W-:Y:S02]  /*fde0*/  @P2 SHF.R.U32.HI R3, RZ, c[0x0][0x334], R4 ;  /* 0x0000cd00ff032a19 */ /* 0x000fe40000011604 */
.L_x_1844:
[----:B------:R-:W-:Y:S05]  /*fdf0*/  BSYNC B0 ;  /* 0x0000000000007941 */ /* 0x000fea0003800000 */
.L_x_1842:
[----:B------:R-:W-:Y:S05]  /*fe00*/  IMAD R174, R3, c[0x0][0x32c], R174 ;  /* 0x0000cb0003ae7a24 */ /* 0x000fea00078e02ae */
[----:B------:R-:W-:Y:S02]  /*fe10*/  IADD3 R3, R174, c[0x0][0x32c], RZ ;  /* 0x0000cb00ae037a10 */ /* 0x000fe40007ffe0ff */
[----:B------:R-:W-:Y:S02]  /*fe20*/  IMNMX R0, R0, R174, !PT ;  /* 0x000000ae00007217 */ /* 0x000fe40007800200 */
[----:B------:R-:W-:Y:S02]  /*fe30*/  IMNMX R2, R2, R3, PT ;  /* 0x0000000302027217 */ /* 0x000fe40003800200 */
.L_x_1841:
[----:B------:R-:W-:Y:S02]  /*fe40*/  ISETP.NE.AND P2, PT, R17, RZ, PT ;  /* 0x000000ff1100720c */ /* 0x000fe40003f45270 */
        /* <DEDUP_REMOVED lines=42> */
[----:B------:R-:W-:Y:S02]  /*100f0*/  FMNMX.FTZ R3, R208, R3, !PT ;  /* 0x00000003d0037209 */ /* 0x000fe40007810000 */
[----:B------:R-:W-:Y:S02]  /*10100*/  FMNMX.FTZ R169, R215, R169, !PT ;  /* 0x000000a9d7a97209 */ /* 0x000fe40007810000 */
[----:B------:R-:W-:Y:S02]  /*10110*/  FSEL R44, R27, -INF , !P2 ;  /* 0xff8000001b2c7808 */ /* 0x000fe40005000000 */
[----:B------:R-:W-:Y:S01]  /*10120*/  FMNMX.FTZ R3, R211, R3, !PT ;  /* 0x00000003d3037209 */ /* 0x000fe20007810000 */
[----:B------:R-:W1:Y:S01]  /*10130*/  SHFL.BFLY PT, R5, R169, 0x2, 0x1f ;  /* 0x0c401f00a9057f89 */ /* 0x000e6200000e0000 */
[----:B------:R-:W-:Y:S02]  /*10140*/  ISETP.NE.AND P2, PT, R21, RZ, PT ;  /* 0x000000ff1500720c */ /* 0x000fe40003f45270 */
[----:B------:R-:W-:Y:S02]  /*10150*/  FMNMX.FTZ R4, R18, R166, !PT ;  /* 0x000000a612047209 */ /* 0x000fe40007810000 */
[----:B------:R-:W-:Y:S02]  /*10160*/  FMNMX.FTZ R3, R214, R3, !PT ;  /* 0x00000003d6037209 */ /* 0x000fe40007810000 */
[----:B------:R-:W-:Y:S02]  /*10170*/  ISETP.GT.AND P2, PT, R0, 0x18, !P2 ;  /* 0x000000180000780c */ /* 0x000fe40005744270 */
[----:B------:R-:W-:Y:S01]  /*10180*/  FMNMX.FTZ R4, R9, R4, !PT ;  /* 0x0000000409047209 */ /* 0x000fe20007810000 */
[----:B------:R-:W2:Y:S01]  /*10190*/  SHFL.BFLY PT, R168, R3, 0x2, 0x1f ;  /* 0x0c401f0003a87f89 */ /* 0x000ea200000e0000 */
        /* <DEDUP_REMOVED lines=11> */
[----:B------:R-:W-:Y:S02]  /*10250*/  ISETP.GT.AND P1, PT, R0, 0x20, !P1 ;  /* 0x000000200000780c */ /* 0x000fe40004f24270 */
[----:B-1----:R-:W-:Y:S02]  /*10260*/  FMNMX.FTZ R169, R169, R5, !PT ;  /* 0x00000005a9a97209 */ /* 0x002fe40007810000 */
[----:B------:R-:W-:Y:S02]  /*10270*/  FMNMX.FTZ R4, R206, R4, !PT ;  /* 0x00000004ce047209 */ /* 0x000fe40007810000 */
[----:B--2---:R-:W-:Y:S01]  /*10280*/  FMNMX.FTZ R168, R3, R168, !PT ;  /* 0x000000a803a87209 */ /* 0x004fe20007810000 */
[----:B------:R-:W1:Y:S01]  /*10290*/  SHFL.BFLY PT, R5, R169, 0x1, 0x1f ;  /* 0x0c201f00a9057f89 */ /* 0x000e6200000e0000 */
[----:B------:R-:W-:Y:S02]  /*102a0*/  FMNMX.FTZ R3, R212, R4, !PT ;  /* 0x00000004d4037209 */ /* 0x000fe40007810000 */
[----:B------:R-:W-:Y:S02]  /*102b0*/  ISETP.LT.OR P1, PT, R2, 0x21, P1 ;  /* 0x000000210200780c */ /* 0x000fe40000f21670 */
[----:B------:R-:W-:Y:S02]  /*102c0*/  FMNMX.FTZ R3, R213, R3, !PT ;  /* 0x00000003d5037209 */ /* 0x000fe40007810000 */
[----:B------:R-:W-:Y:S01]  /*102d0*/  FSEL R173, R42, -INF , !P1 ;  /* 0xff8000002aad7808 */ /* 0x000fe20004800000 */
[----:B------:R-:W2:Y:S01]  /*102e0*/  SHFL.BFLY PT, R7, R168, 0x1, 0x1f ;  /* 0x0c201f00a8077f89 */ /* 0x000ea200000e0000 */
[----:B------:R-:W-:Y:S02]  /*102f0*/  FMNMX.FTZ R3, R217, R3, !PT ;  /* 0x00000003d9037209 */ /* 0x000fe40007810000 */
[----:B------:R-:W-:Y:S02]  /*10300*/  ISETP.GT.AND P6, PT, R0, 0x21, !P6 ;  /* 0x000000210000780c */ /* 0x000fe400077c4270 */
[----:B------:R-:W-:Y:S02]  /*10310*/  FMNMX.FTZ R3, R218, R3, !PT ;  /* 0x00000003da037209 */ /* 0x000fe40007810000 */
[C---:B------:R-:W-:Y:S02]  /*10320*/  ISETP.GT.AND P5, PT, R0.reuse, 0x28, !P5 ;  /* 0x000000280000780c */ /* 0x040fe40006fa4270 */
[----:B------:R-:W-:Y:S01]  /*10330*/  ISETP.GT.AND P0, PT, R0, 0x29, !P0 ;  /* 0x000000290000780c */ /* 0x000fe20004704270 */
[----:B------:R-:W3:Y:S01]  /*10340*/  SHFL.BFLY PT, R8, R3, 0x2, 0x1f ;  /* 0x0c401f0003087f89 */ /* 0x000ee200000e0000 */
[C---:B------:R-:W-:Y:S02]  /*10350*/  ISETP.LT.OR P6, PT, R2.reuse, 0x22, P6 ;  /* 0x000000220200780c */ /* 0x040fe400037c1670 */
[C---:B------:R-:W-:Y:S02]  /*10360*/  ISETP.LT.OR P0, PT, R2.reuse, 0x2a, P0 ;  /* 0x0000002a0200780c */ /* 0x040fe40000701670 */
[----:B------:R-:W-:Y:S02]  /*10370*/  FSEL R172, R43, -INF , !P6 ;  /* 0xff8000002bac7808 */ /* 0x000fe40007000000 */
[----:B-1----:R-:W-:Y:S02]  /*10380*/  FMNMX.FTZ R169, R169, R5, !PT ;  /* 0x00000005a9a97209 */ /* 0x002fe40007810000 */
[----:B------:R-:W-:Y:S02]  /*10390*/  FSEL R22, R47, -INF , !P0 ;  /* 0xff8000002f167808 */ /* 0x000fe40004000000 */
[C---:B------:R-:W-:Y:S01]  /*103a0*/  FSETP.NEU.FTZ.AND P2, PT, R169.reuse, -INF , PT ;  /* 0xff800000a900780b */ /* 0x040fe20003f5d000 */
[----:B------:R-:W-:Y:S01]  /*103b0*/  FMUL.FTZ R23, R169, c[0x0][0x2d0] ;  /* 0x0000b400a9177a20 */ /* 0x000fe20000410000 */
[----:B------:R-:W-:Y:S02]  /*103c0*/  ISETP.LT.OR P5, PT, R2, 0x29, P5 ;  /* 0x000000290200780c */ /* 0x000fe40002fa1670 */
[----:B--2---:R-:W-:Y:S02]  /*103d0*/  FMNMX.FTZ R168, R168, R7, !PT ;  /* 0x00000007a8a87209 */ /* 0x004fe40007810000 */
[----:B------:R-:W-:Y:S02]  /*103e0*/  FSEL R23, R23, RZ, P2 ;  /* 0x000000ff17177208 */ /* 0x000fe40001000000 */
[C---:B------:R-:W-:Y:S01]  /*103f0*/  FSETP.NEU.FTZ.AND P1, PT, R168.reuse, -INF , PT ;  /* 0xff800000a800780b */ /* 0x040fe20003f3d000 */
[----:B------:R-:W-:Y:S01]  /*10400*/  FMUL.FTZ R48, R168, c[0x0][0x2d0] ;  /* 0x0000b400a8307a20 */ /* 0x000fe20000410000 */
[----:B------:R-:W-:Y:S01]  /*10410*/  FSEL R174, R46, -INF , !P5 ;  /* 0xff8000002eae7808 */ /* 0x000fe20006800000 */
[--C-:B------:R-:W-:Y:S02]  /*10420*/  FFMA.FTZ R4, R32, c[0x0][0x2d0], -R23.reuse ;  /* 0x0000b40020047a23 */ /* 0x100fe40000010817 */
[--C-:B------:R-:W-:Y:S01]  /*10430*/  FFMA.FTZ R5, R193, c[0x0][0x2d0], -R23.reuse ;  /* 0x0000b400c1057a23 */ /* 0x100fe20000010817 */
[----:B---3--:R-:W-:Y:S01]  /*10440*/  FMNMX.FTZ R3, R3, R8, !PT ;  /* 0x0000000803037209 */ /* 0x008fe20007810000 */
[----:B------:R1:W-:Y:S01]  /*10450*/  MUFU.EX2 R192, R4 ;  /* 0x0000000400c07308 */ /* 0x0003e20000000800 */
[----:B------:R-:W-:Y:S01]  /*10460*/  FSEL R48, R48, RZ, P1 ;  /* 0x000000ff30307208 */ /* 0x000fe20000800000 */
[--C-:B------:R-:W-:Y:S02]  /*10470*/  FFMA.FTZ R40, R198, c[0x0][0x2d0], -R23.reuse ;  /* 0x0000b400c6287a23 */ /* 0x100fe40000010817 */
[----:B------:R-:W2:Y:S02]  /*10480*/  SHFL.BFLY PT, R167, R3, 0x1, 0x1f ;  /* 0x0c201f0003a77f89 */ /* 0x000ea400000e0000 */
[--C-:B------:R-:W-:Y:S04]  /*10490*/  FFMA.FTZ R0, R19, c[0x0][0x2d0], -R48.reuse ;  /* 0x0000b40013007a23 */ /* 0x100fe80000010830 */
[----:B------:R3:W-:Y:S10]  /*104a0*/  MUFU.EX2 R25, R5 ;  /* 0x0000000500197308 */ /* 0x0007f40000000800 */
[----:B------:R-:W-:Y:S01]  /*104b0*/  MUFU.EX2 R175, R0 ;  /* 0x0000000000af7308 */ /* 0x000fe20000000800 */
[----:B-1----:R-:W-:Y:S04]  /*104c0*/  FMNMX.FTZ R4, R10, R170, !PT ;  /* 0x000000aa0a047209 */ /* 0x002fe80007810000 */
[----:B------:R-:W-:Y:S02]  /*104d0*/  FMNMX.FTZ R4, R11, R4, !PT ;  /* 0x000000040b047209 */ /* 0x000fe40007810000 */
[----:B--2---:R-:W-:Y:S01]  /*104e0*/  FMNMX.FTZ R167, R3, R167, !PT ;  /* 0x000000a703a77209 */ /* 0x004fe20007810000 */
[--C-:B------:R-:W-:Y:S02]  /*104f0*/  FFMA.FTZ R3, R36, c[0x0][0x2d0], -R48.reuse ;  /* 0x0000b40024037a23 */ /* 0x100fe40000010830 */
[----:B------:R1:W-:Y:S01]  /*10500*/  MUFU.EX2 R223, R40 ;  /* 0x0000002800df7308 */ /* 0x0003e20000000800 */
[----:B------:R-:W-:Y:S01]  /*10510*/  LDSM.16.MT88.4 R36, [R226+0x100] ;  /* 0x00010000e224783b */ /* 0x000fe20000004200 */
[----:B---3--:R-:W-:Y:S01]  /*10520*/  FMNMX.FTZ R5, R14, R4, !PT ;  /* 0x000000040e057209 */ /* 0x008fe20007810000 */
[--C-:B------:R-:W-:Y:S01]  /*10530*/  FFMA.FTZ R4, R194, c[0x0][0x2d0], -R23.reuse ;  /* 0x0000b400c2047a23 */ /* 0x100fe20000010817 */
[C---:B------:R-:W-:Y:S01]  /*10540*/  FSETP.NEU.FTZ.AND P0, PT, R167.reuse, -INF , PT ;  /* 0xff800000a700780b */ /* 0x040fe20003f1d000 */
[----:B------:R-:W-:Y:S01]  /*10550*/  FMUL.FTZ R49, R167, c[0x0][0x2d0] ;  /* 0x0000b400a7317a20 */ /* 0x000fe20000410000 */
[----:B------:R-:W-:Y:S04]  /*10560*/  FMNMX.FTZ R5, R15, R5, !PT ;  /* 0x000000050f057209 */ /* 0x000fe80007810000 */
[----:B------:R2:W-:Y:S01]  /*10570*/  MUFU.EX2 R24, R4 ;  /* 0x0000000400187308 */ /* 0x0005e20000000800 */
[----:B------:R-:W-:Y:S09]  /*10580*/  FSEL R49, R49, RZ, P0 ;  /* 0x000000ff31317208 */ /* 0x000ff20000000000 */
[----:B------:R3:W-:Y:S01]  /*10590*/  MUFU.EX2 R42, R3 ;  /* 0x00000003002a7308 */ /* 0x0007e20000000800 */
[--C-:B-1----:R-:W-:Y:S09]  /*105a0*/  FFMA.FTZ R40, R197, c[0x0][0x2d0], -R48.reuse ;  /* 0x0000b400c5287a23 */ /* 0x102ff20000010830 */
[----:B------:R1:W-:Y:S01]  /*105b0*/  MUFU.EX2 R222, R40 ;  /* 0x0000002800de7308 */ /* 0x0003e20000000800 */
[----:B--2---:R-:W-:Y:S01]  /*105c0*/  FMNMX.FTZ R4, R41, R5, !PT ;  /* 0x0000000529047209 */ /* 0x004fe20007810000 */
[----:B------:R-:W-:Y:S03]  /*105d0*/  FFMA.FTZ R5, R195, c[0x0][0x2d0], -R23 ;  /* 0x0000b400c3057a23 */ /* 0x000fe60000010817 */
[----:B------:R-:W-:Y:S05]  /*105e0*/  FMNMX.FTZ R4, R44, R4, !PT ;  /* 0x000000042c047209 */ /* 0x000fea0007810000 */
[----:B------:R2:W-:Y:S01]  /*105f0*/  MUFU.EX2 R194, R5 ;  /* 0x0000000500c27308 */ /* 0x0005e20000000800 */
[----:B---3--:R-:W-:Y:S09]  /*10600*/  FFMA.FTZ R3, R18, c[0x0][0x2d0], -R49 ;  /* 0x0000b40012037a23 */ /* 0x008ff20000010831 */
[----:B------:R3:W-:Y:S01]  /*10610*/  MUFU.EX2 R251, R3 ;  /* 0x0000000300fb7308 */ /* 0x0007e20000000800 */
[----:B-1----:R-:W-:Y:S09]  /*10620*/  FFMA.FTZ R40, R202, c[0x0][0x2d0], -R23 ;  /* 0x0000b400ca287a23 */ /* 0x002ff20000010817 */
[----:B------:R1:W-:Y:S01]  /*10630*/  MUFU.EX2 R219, R40 ;  /* 0x0000002800db7308 */ /* 0x0003e20000000800 */
[----:B--2---:R-:W-:Y:S01]  /*10640*/  FMNMX.FTZ R5, R171, R4, !PT ;  /* 0x00000004ab057209 */ /* 0x004fe20007810000 */
[--C-:B------:R-:W-:Y:S03]  /*10650*/  FFMA.FTZ R4, R6, c[0x0][0x2d0], -R48.reuse ;  /* 0x0000b40006047a23 */ /* 0x100fe60000010830 */
[----:B------:R-:W-:Y:S05]  /*10660*/  FMNMX.FTZ R5, R45, R5, !PT ;  /* 0x000000052d057209 */ /* 0x000fea0007810000 */
[----:B------:R2:W-:Y:S01]  /*10670*/  MUFU.EX2 R28, R4 ;  /* 0x00000004001c7308 */ /* 0x0005e20000000800 */
[--C-:B---3--:R-:W-:Y:S09]  /*10680*/  FFMA.FTZ R3, R9, c[0x0][0x2d0], -R49.reuse ;  /* 0x0000b40009037a23 */ /* 0x108ff20000010831 */
[----:B------:R-:W3:Y:S01]  /*10690*/  MUFU.EX2 R252, R3 ;  /* 0x0000000300fc7308 */ /* 0x000ee20000000800 */
[--C-:B-1----:R-:W-:Y:S09]  /*106a0*/  FFMA.FTZ R40, R201, c[0x0][0x2d0], -R48.reuse ;  /* 0x0000b400c9287a23 */ /* 0x102ff20000010830 */
[----:B------:R1:W-:Y:S01]  /*106b0*/  MUFU.EX2 R202, R40 ;  /* 0x0000002800ca7308 */ /* 0x0003e20000000800 */
[----:B--2---:R-:W-:Y:S04]  /*106c0*/  FMNMX.FTZ R4, R173, R5, !PT ;  /* 0x00000005ad047209 */ /* 0x004fe80007810000 */
[----:B------:R-:W-:Y:S01]  /*106d0*/  FMNMX.FTZ R2, R172, R4, !PT ;  /* 0x00000004ac027209 */ /* 0x000fe20007810000 */
[--C-:B------:R-:W-:Y:S03]  /*106e0*/  FFMA.FTZ R4, R12, c[0x0][0x2d0], -R49.reuse ;  /* 0x0000b4000c047a23 */ /* 0x100fe60000010831 */
[----:B------:R-:W-:Y:S01]  /*106f0*/  FMNMX.FTZ R0, R174, R2, !PT ;  /* 0x00000002ae007209 */ /* 0x000fe20007810000 */
[----:B------:R-:W-:Y:S01]  /*10700*/  FFMA.FTZ R2, R33, c[0x0][0x2d0], -R48 ;  /* 0x0000b40021027a23 */ /* 0x000fe20000010830 */
[----:B------:R-:W-:Y:S01]  /*10710*/  MUFU.EX2 R250, R4 ;  /* 0x0000000400fa7308 */ /* 0x000fe20000000800 */
[----:B---3--:R-:W-:Y:S02]  /*10720*/  F2FP.BF16.PACK_AB R32, R252, R251 ;  /* 0x000000fbfc20723e */ /* 0x008fe400000010ff */
[----:B------:R-:W-:Y:S07]  /*10730*/  FMNMX.FTZ R0, R22, R0, !PT ;  /* 0x0000000016007209 */ /* 0x000fee0007810000 */
[----:B------:R2:W3:Y:S01]  /*10740*/  MUFU.EX2 R193, R2 ;  /* 0x0000000200c17308 */ /* 0x0004e20000000800 */
[--C-:B-1----:R-:W-:Y:S01]  /*10750*/  FFMA.FTZ R40, R204, c[0x0][0x2d0], -R49.reuse ;  /* 0x0000b400cc287a23 */ /* 0x102fe20000010831 */
[----:B------:R-:W-:Y:S01]  /*10760*/  MOV R204, R42 ;  /* 0x0000002a00cc7202 */ /* 0x000fe20000000f00 */
[----:B--2---:R-:W1:Y:S01]  /*10770*/  SHFL.BFLY PT, R2, R0, 0x2, 0x1f ;  /* 0x0c401f0000027f89 */ /* 0x004e6200000e0000 */
[----:B---3--:R-:W-:Y:S02]  /*10780*/  F2FP.BF16.PACK_AB R27, R42, R193 ;  /* 0x000000c12a1b723e */ /* 0x008fe400000010ff */
[----:B-1----:R-:W-:Y:S01]  /*10790*/  FMNMX.FTZ R3, R0, R2, !PT ;  /* 0x0000000200037209 */ /* 0x002fe20007810000 */
[----:B------:R-:W-:Y:S01]  /*107a0*/  FFMA.FTZ R2, R13, c[0x0][0x2d0], -R49 ;  /* 0x0000b4000d027a23 */ /* 0x000fe20000010831 */
[----:B------:R-:W-:Y:S03]  /*107b0*/  FSEL R0, R169, RZ, P2 ;  /* 0x000000ffa9007208 */ /* 0x000fe60001000000 */
[----:B------:R1:W2:Y:S01]  /*107c0*/  MUFU.EX2 R195, R2 ;  /* 0x0000000200c37308 */ /* 0x0002a20000000800 */
[----:B------:R-:W3:Y:S01]  /*107d0*/  SHFL.BFLY PT, R4, R3, 0x1, 0x1f ;  /* 0x0c201f0003047f89 */ /* 0x000ee200000e0000 */
[----:B------:R-:W-:Y:S01]  /*107e0*/  FADD.FTZ R0, -R0, R164 ;  /* 0x000000a400007221 */ /* 0x000fe20000010100 */
[----:B------:R-:W-:Y:S03]  /*107f0*/  MOV R164, R28 ;  /* 0x0000001c00a47202 */ /* 0x000fe60000000f00 */
[----:B------:R-:W-:Y:S03]  /*10800*/  FMUL.FTZ R0, R0, c[0x0][0x2d0] ;  /* 0x0000b40000007a20 */ /* 0x000fe60000410000 */
[----:B------:R-:W4:Y:S01]  /*10810*/  LDSM.16.MT88.4 R28, [R225+0x100] ;  /* 0x00010000e11c783b */ /* 0x000f220000004200 */
[----:B------:R5:W5:Y:S01]  /*10820*/  MUFU.EX2 R21, R0 ;  /* 0x0000000000157308 */ /* 0x000b620000000800 */
[----:B-1----:R-:W-:Y:S02]  /*10830*/  FSEL R2, R168, RZ, P1 ;  /* 0x000000ffa8027208 */ /* 0x002fe40000800000 */
[----:B---3--:R-:W-:Y:S02]  /*10840*/  FMNMX.FTZ R3, R3, R4, !PT ;  /* 0x0000000403037209 */ /* 0x008fe40007810000 */
[----:B--2---:R-:W-:Y:S01]  /*10850*/  F2FP.BF16.PACK_AB R34, R195, R250 ;  /* 0x000000fac322723e */ /* 0x004fe200000010ff */
[----:B------:R-:W-:Y:S01]  /*10860*/  FADD.FTZ R2, -R2, R165 ;  /* 0x000000a502027221 */ /* 0x000fe20000010100 */
[----:B------:R-:W-:Y:S01]  /*10870*/  MOV R165, R25 ;  /* 0x0000001900a57202 */ /* 0x000fe20000000f00 */
[----:B------:R-:W-:Y:S01]  /*10880*/  FMUL.FTZ R50, R3, c[0x0][0x2d0] ;  /* 0x0000b40003327a20 */ /* 0x000fe20000410000 */
[----:B------:R-:W-:Y:S01]  /*10890*/  F2FP.BF16.PACK_AB R25, R175, R164 ;  /* 0x000000a4af19723e */ /* 0x000fe200000010ff */
[----:B------:R-:W-:Y:S01]  /*108a0*/  FMUL.FTZ R2, R2, c[0x0][0x2d0] ;  /* 0x0000b40002027a20 */ /* 0x000fe20000410000 */
[----:B-----5:R-:W-:Y:S01]  /*108b0*/  FSEL R0, R167, RZ, P0 ;  /* 0x000000ffa7007208 */ /* 0x020fe20000000000 */
[----:B------:R-:W-:Y:S01]  /*108c0*/  FMUL.FTZ R5, R21, R177 ;  /* 0x000000b115057220 */ /* 0x000fe20000410000 */
[----:B------:R-:W-:Y:S01]  /*108d0*/  FSETP.NEU.FTZ.AND P0, PT, R3, -INF , PT ;  /* 0xff8000000300780b */ /* 0x000fe20003f1d000 */
[----:B------:R-:W1:Y:S01]  /*108e0*/  MUFU.EX2 R20, R2 ;  /* 0x0000000200147308 */ /* 0x000e620000000800 */
[C---:B------:R-:W-:Y:S02]  /*108f0*/  FMUL.FTZ R16, R21.reuse, R188 ;  /* 0x000000bc15107220 */ /* 0x040fe40000410000 */
[----:B------:R-:W-:Y:S01]  /*10900*/  FADD.FTZ R0, -R0, R166 ;  /* 0x000000a600007221 */ /* 0x000fe20000010100 */
[----:B------:R-:W-:Y:S01]  /*10910*/  FSEL R50, R50, RZ, P0 ;  /* 0x000000ff32327208 */ /* 0x000fe20000000000 */
[----:B------:R-:W-:Y:S01]  /*10920*/  FMUL.FTZ R17, R21, R189 ;  /* 0x000000bd15117220 */ /* 0x000fe20000410000 */
[----:B------:R-:W-:Y:S01]  /*10930*/  MOV R166, R24 ;  /* 0x0000001800a67202 */ /* 0x000fe20000000f00 */
[----:B------:R-:W-:Y:S01]  /*10940*/  FMUL.FTZ R0, R0, c[0x0][0x2d0] ;  /* 0x0000b40000007a20 */ /* 0x000fe20000410000 */
[----:B------:R-:W-:Y:S01]  /*10950*/  F2FP.BF16.PACK_AB R24, R165, R192 ;  /* 0x000000c0a518723e */ /* 0x000fe200000010ff */
[--C-:B------:R-:W-:Y:S01]  /*10960*/  FFMA.FTZ R4, R14, c[0x0][0x2d0], -R50.reuse ;  /* 0x0000b4000e047a23 */ /* 0x100fe20000010832 */
[----:B------:R-:W-:Y:S01]  /*10970*/  F2FP.BF16.PACK_AB R26, R194, R166 ;  /* 0x000000a6c21a723e */ /* 0x000fe200000010ff */
[----:B------:R2:W3:Y:S01]  /*10980*/  MUFU.EX2 R2, R0 ;  /* 0x0000000000027308 */ /* 0x0004e20000000800 */
[C---:B------:R-:W-:Y:S02]  /*10990*/  FMUL.FTZ R132, R21.reuse, R132 ;  /* 0x0000008415847220 */ /* 0x040fe40000410000 */
[C---:B------:R-:W-:Y:S02]  /*109a0*/  FMUL.FTZ R133, R21.reuse, R133 ;  /* 0x0000008515857220 */ /* 0x040fe40000410000 */
[C---:B------:R-:W-:Y:S02]  /*109b0*/  FMUL.FTZ R144, R21.reuse, R144 ;  /* 0x0000009015907220 */ /* 0x040fe40000410000 */
[C---:B------:R-:W-:Y:S02]  /*109c0*/  FMUL.FTZ R145, R21.reuse, R145 ;  /* 0x0000009115917220 */ /* 0x040fe40000410000 */
[C---:B------:R-:W-:Y:S01]  /*109d0*/  FMUL.FTZ R148, R21.reuse, R148 ;  /* 0x0000009415947220 */ /* 0x040fe20000410000 */
[----:B------:R5:W-:Y:S01]  /*109e0*/  MUFU.EX2 R247, R4 ;  /* 0x0000000400f77308 */ /* 0x000be20000000800 */
[----:B------:R-:W-:Y:S02]  /*109f0*/  FMUL.FTZ R149, R21, R149 ;  /* 0x0000009515957220 */ /* 0x000fe40000410000 */
[C---:B-1----:R-:W-:Y:S02]  /*10a00*/  FMUL.FTZ R6, R20.reuse, R178 ;  /* 0x000000b214067220 */ /* 0x042fe40000410000 */
[C---:B------:R-:W-:Y:S02]  /*10a10*/  FMUL.FTZ R7, R20.reuse, R179 ;  /* 0x000000b314077220 */ /* 0x040fe40000410000 */
[C---:B------:R-:W-:Y:S02]  /*10a20*/  FMUL.FTZ R18, R20.reuse, R190 ;  /* 0x000000be14127220 */ /* 0x040fe40000410000 */
[C---:B------:R-:W-:Y:S02]  /*10a30*/  FMUL.FTZ R19, R20.reuse, R191 ;  /* 0x000000bf14137220 */ /* 0x040fe40000410000 */
[C---:B------:R-:W-:Y:S01]  /*10a40*/  FMUL.FTZ R134, R20.reuse, R134 ;  /* 0x0000008614867220 */ /* 0x040fe20000410000 */
[----:B------:R-:W-:Y:S01]  /*10a50*/  LDSM.16.MT88.4 R188, [R225+0x1100] ;  /* 0x00110000e1bc783b */ /* 0x000fe20000004200 */
[----:B------:R-:W-:Y:S02]  /*10a60*/  FMUL.FTZ R135, R20, R135 ;  /* 0x0000008714877220 */ /* 0x000fe40000410000 */
[--C-:B--2---:R-:W-:Y:S02]  /*10a70*/  FFMA.FTZ R0, R10, c[0x0][0x2d0], -R50.reuse ;  /* 0x0000b4000a007a23 */ /* 0x104fe40000010832 */
[C---:B---3--:R-:W-:Y:S02]  /*10a80*/  FMUL.FTZ R8, R2.reuse, R180 ;  /* 0x000000b402087220 */ /* 0x048fe40000410000 */
[----:B------:R1:W-:Y:S01]  /*10a90*/  MUFU.EX2 R245, R0 ;  /* 0x0000000000f57308 */ /* 0x0003e20000000800 */
[C---:B------:R-:W-:Y:S02]  /*10aa0*/  FMUL.FTZ R9, R2.reuse, R181 ;  /* 0x000000b502097220 */ /* 0x040fe40000410000 */
[C---:B------:R-:W-:Y:S02]  /*10ab0*/  FMUL.FTZ R12, R2.reuse, R184 ;  /* 0x000000b8020c7220 */ /* 0x040fe40000410000 */
[--C-:B-----5:R-:W-:Y:S02]  /*10ac0*/  FFMA.FTZ R4, R15, c[0x0][0x2d0], -R50.reuse ;  /* 0x0000b4000f047a23 */ /* 0x120fe40000010832 */
[C---:B------:R-:W-:Y:S02]  /*10ad0*/  FMUL.FTZ R13, R2.reuse, R185 ;  /* 0x000000b9020d7220 */ /* 0x040fe40000410000 */
[C---:B------:R-:W-:Y:S01]  /*10ae0*/  FMUL.FTZ R136, R2.reuse, R136 ;  /* 0x0000008802887220 */ /* 0x040fe20000410000 */
[----:B------:R2:W3:Y:S01]  /*10af0*/  MUFU.EX2 R248, R4 ;  /* 0x0000000400f87308 */ /* 0x0004e20000000800 */
[C---:B------:R-:W-:Y:S02]  /*10b00*/  FMUL.FTZ R137, R2.reuse, R137 ;  /* 0x0000008902897220 */ /* 0x040fe40000410000 */
[C---:B------:R-:W-:Y:S02]  /*10b10*/  FMUL.FTZ R140, R2.reuse, R140 ;  /* 0x0000008c028c7220 */ /* 0x040fe40000410000 */
[----:B------:R-:W-:Y:S02]  /*10b20*/  FMUL.FTZ R141, R2, R141 ;  /* 0x0000008d028d7220 */ /* 0x000fe40000410000 */
[C---:B------:R-:W-:Y:S02]  /*10b30*/  FMUL.FTZ R146, R20.reuse, R146 ;  /* 0x0000009214927220 */ /* 0x040fe40000410000 */
[C---:B------:R-:W-:Y:S02]  /*10b40*/  FMUL.FTZ R147, R20.reuse, R147 ;  /* 0x0000009314937220 */ /* 0x040fe40000410000 */
[C---:B------:R-:W-:Y:S02]  /*10b50*/  FMUL.FTZ R150, R20.reuse, R150 ;  /* 0x0000009614967220 */ /* 0x040fe40000410000 */
[----:B------:R-:W-:Y:S02]  /*10b60*/  FMUL.FTZ R151, R20, R151 ;  /* 0x0000009714977220 */ /* 0x000fe40000410000 */
[----:B-1----:R-:W-:Y:S02]  /*10b70*/  FFMA.FTZ R0, R11, c[0x0][0x2d0], -R50 ;  /* 0x0000b4000b007a23 */ /* 0x002fe40000010832 */
[C---:B------:R-:W-:Y:S02]  /*10b80*/  FMUL.FTZ R152, R2.reuse, R152 ;  /* 0x0000009802987220 */ /* 0x040fe40000410000 */
[----:B------:R1:W5:Y:S01]  /*10b90*/  MUFU.EX2 R246, R0 ;  /* 0x0000000000f67308 */ /* 0x0003620000000800 */
[C---:B------:R-:W-:Y:S02]  /*10ba0*/  FMUL.FTZ R153, R2.reuse, R153 ;  /* 0x0000009902997220 */ /* 0x040fe40000410000 */
[----:B------:R-:W-:Y:S02]  /*10bb0*/  FMUL.FTZ R156, R2, R156 ;  /* 0x0000009c029c7220 */ /* 0x000fe40000410000 */
[C---:B--2---:R-:W-:Y:S01]  /*10bc0*/  FMUL.FTZ R4, R21.reuse, R176 ;  /* 0x000000b015047220 */ /* 0x044fe20000410000 */
[----:B---3--:R-:W-:Y:S01]  /*10bd0*/  F2FP.BF16.PACK_AB R35, R248, R247 ;  /* 0x000000f7f823723e */ /* 0x008fe200000010ff */
[----:B------:R-:W-:Y:S01]  /*10be0*/  FMUL.FTZ R157, R2, R157 ;  /* 0x0000009d029d7220 */ /* 0x000fe20000410000 */
[----:B------:R-:W-:Y:S01]  /*10bf0*/  MOV R176, R192 ;  /* 0x000000c000b07202 */ /* 0x000fe20000000f00 */
[C---:B------:R-:W-:Y:S02]  /*10c00*/  FMUL.FTZ R160, R21.reuse, R160 ;  /* 0x000000a015a07220 */ /* 0x040fe40000410000 */
[C---:B------:R-:W-:Y:S01]  /*10c10*/  FMUL.FTZ R161, R21.reuse, R161 ;  /* 0x000000a115a17220 */ /* 0x040fe20000410000 */
[-C--:B----4-:R-:W-:Y:S05]  /*10c20*/  HMMA.16816.F32.BF16 R4, R24, R28.reuse, R4 ;  /* 0x0000001c1804723c */ /* 0x090fea0000041804 */
[C---:B------:R-:W-:Y:S02]  /*10c30*/  FMUL.FTZ R162, R20.reuse, R162 ;  /* 0x000000a214a27220 */ /* 0x040fe40000410000 */
[----:B------:R-:W-:Y:S02]  /*10c40*/  FMUL.FTZ R163, R20, R163 ;  /* 0x000000a314a37220 */ /* 0x000fe40000410000 */
[----:B------:R-:W-:Y:S03]  /*10c50*/  FMUL.FTZ R52, R21, R52 ;  /* 0x0000003415347220 */ /* 0x000fe60000410000 */
[----:B-1----:R-:W-:Y:S01]  /*10c60*/  FSEL R0, R3, RZ, P0 ;  /* 0x000000ff03007208 */ /* 0x002fe20000000000 */
[C---:B------:R-:W-:Y:S01]  /*10c70*/  FMUL.FTZ R53, R21.reuse, R53 ;  /* 0x0000003515357220 */ /* 0x040fe20000410000 */
[----:B-----5:R-:W-:Y:S01]  /*10c80*/  F2FP.BF16.PACK_AB R33, R246, R245 ;  /* 0x000000f5f621723e */ /* 0x020fe200000010ff */
[----:B------:R-:W-:Y:S01]  /*10c90*/  FMUL.FTZ R54, R20, R54 ;  /* 0x0000003614367220 */ /* 0x000fe20000410000 */
[----:B------:R-:W-:Y:S01]  /*10ca0*/  ISETP.GT.AND P0, PT, R242, R249, PT ;  /* 0x000000f9f200720c */ /* 0x000fe20003f04270 */
[----:B------:R-:W-:Y:S02]  /*10cb0*/  FADD.FTZ R0, -R0, R170 ;  /* 0x000000aa00007221 */ /* 0x000fe40000010100 */
[----:B------:R-:W-:Y:S02]  /*10cc0*/  FMUL.FTZ R55, R20, R55 ;  /* 0x0000003714377220 */ /* 0x000fe40000410000 */
[----:B------:R-:W-:Y:S02]  /*10cd0*/  FMUL.FTZ R0, R0, c[0x0][0x2d0] ;  /* 0x0000b40000007a20 */ /* 0x000fe40000410000 */
[C---:B------:R-:W-:Y:S02]  /*10ce0*/  FMUL.FTZ R56, R2.reuse, R56 ;  /* 0x0000003802387220 */ /* 0x040fe40000410000 */
[C---:B------:R-:W-:Y:S02]  /*10cf0*/  FMUL.FTZ R57, R2.reuse, R57 ;  /* 0x0000003902397220 */ /* 0x040fe40000410000 */
[----:B------:R-:W1:Y:S01]  /*10d00*/  MUFU.EX2 R0, R0 ;  /* 0x0000000000007308 */ /* 0x000e620000000800 */
[C---:B------:R-:W-:Y:S02]  /*10d10*/  FMUL.FTZ R60, R2.reuse, R60 ;  /* 0x0000003c023c7220 */ /* 0x040fe40000410000 */
[----:B------:R-:W-:Y:S02]  /*10d20*/  FMUL.FTZ R61, R2, R61 ;  /* 0x0000003d023d7220 */ /* 0x000fe40000410000 */
        /* <DEDUP_REMOVED lines=10> */
[C---:B-1----:R-:W-:Y:S02]  /*10dd0*/  FMUL.FTZ R10, R0.reuse, R182 ;  /* 0x000000b6000a7220 */ /* 0x042fe40000410000 */
[C---:B------:R-:W-:Y:S02]  /*10de0*/  FMUL.FTZ R11, R0.reuse, R183 ;  /* 0x000000b7000b7220 */ /* 0x040fe40000410000 */
[C---:B------:R-:W-:Y:S02]  /*10df0*/  FMUL.FTZ R14, R0.reuse, R186 ;  /* 0x000000ba000e7220 */ /* 0x040fe40000410000 */
        /* <DEDUP_REMOVED lines=8> */
[C---:B------:R-:W-:Y:S01]  /*10e80*/  HMMA.16816.F32.BF16 R16, R24.reuse, R30, R16 ;  /* 0x0000001e1810723c */ /* 0x040fe20000041810 */
[----:B------:R-:W1:Y:S03]  /*10e90*/  LDSM.16.MT88.4 R28, [R228+0x100] ;  /* 0x00010000e41c783b */ /* 0x000e660000004200 */
[C---:B------:R-:W-:Y:S02]  /*10ea0*/  FMUL.FTZ R155, R0.reuse, R155 ;  /* 0x0000009b009b7220 */ /* 0x040fe40000410000 */
[C---:B------:R-:W-:Y:S02]  /*10eb0*/  FMUL.FTZ R158, R0.reuse, R158 ;  /* 0x0000009e009e7220 */ /* 0x040fe40000410000 */
[-C--:B------:R-:W-:Y:S04]  /*10ec0*/  HMMA.16816.F32.BF16 R132, R24, R36.reuse, R132 ;  /* 0x000000241884723c */ /* 0x080fe80000041884 */
[C---:B------:R-:W-:Y:S02]  /*10ed0*/  FMUL.FTZ R159, R0.reuse, R159 ;  /* 0x0000009f009f7220 */ /* 0x040fe40000410000 */
[C---:B------:R-:W-:Y:S02]  /*10ee0*/  FMUL.FTZ R58, R0.reuse, R58 ;  /* 0x0000003a003a7220 */ /* 0x040fe40000410000 */
[C---:B------:R-:W-:Y:S04]  /*10ef0*/  HMMA.16816.F32.BF16 R136, R32.reuse, R36, R136 ;  /* 0x000000242088723c */ /* 0x040fe80000041888 */
[C---:B------:R-:W-:Y:S02]  /*10f00*/  FMUL.FTZ R59, R0.reuse, R59 ;  /* 0x0000003b003b7220 */ /* 0x040fe40000410000 */
[C---:B------:R-:W-:Y:S02]  /*10f10*/  FMUL.FTZ R62, R0.reuse, R62 ;  /* 0x0000003e003e7220 */ /* 0x040fe40000410000 */
[-C--:B------:R-:W-:Y:S04]  /*10f20*/  HMMA.16816.F32.BF16 R140, R32, R38.reuse, R140 ;  /* 0x00000026208c723c */ /* 0x080fe8000004188c */
[C---:B------:R-:W-:Y:S02]  /*10f30*/  FMUL.FTZ R63, R0.reuse, R63 ;  /* 0x0000003f003f7220 */ /* 0x040fe40000410000 */
[C---:B------:R-:W-:Y:S02]  /*10f40*/  FMUL.FTZ R74, R0.reuse, R74 ;  /* 0x0000004a004a7220 */ /* 0x040fe40000410000 */
[C---:B------:R-:W-:Y:S01]  /*10f50*/  HMMA.16816.F32.BF16 R144, R24.reuse, R38, R144 ;  /* 0x000000261890723c */ /* 0x040fe20000041890 */
[----:B------:R-:W2:Y:S03]  /*10f60*/  LDSM.16.MT88.4 R36, [R227+0x100] ;  /* 0x00010000e324783b */ /* 0x000ea60000004200 */
[----:B------:R-:W-:Y:S02]  /*10f70*/  FMUL.FTZ R75, R0, R75 ;  /* 0x0000004b004b7220 */ /* 0x000fe40000410000 */
[C---:B------:R-:W-:Y:S02]  /*10f80*/  FMUL.FTZ R76, R2.reuse, R76 ;  /* 0x0000004c024c7220 */ /* 0x040fe40000410000 */
[----:B------:R-:W-:Y:S01]  /*10f90*/  FMUL.FTZ R77, R2, R77 ;  /* 0x0000004d024d7220 */ /* 0x000fe20000410000 */
[-C--:B-1----:R-:W-:Y:S03]  /*10fa0*/  HMMA.16816.F32.BF16 R148, R24, R28.reuse, R148 ;  /* 0x0000001c1894723c */ /* 0x082fe60000041894 */
[C---:B------:R-:W-:Y:S02]  /*10fb0*/  FMUL.FTZ R78, R0.reuse, R78 ;  /* 0x0000004e004e7220 */ /* 0x040fe40000410000 */
[----:B------:R-:W-:Y:S02]  /*10fc0*/  FMUL.FTZ R79, R0, R79 ;  /* 0x0000004f004f7220 */ /* 0x000fe40000410000 */
        /* <DEDUP_REMOVED lines=11> */
[-C--:B--2---:R-:W-:Y:S04]  /*11080*/  HMMA.16816.F32.BF16 R52, R24, R36.reuse, R52 ;  /* 0x000000241834723c */ /* 0x084fe80000041834 */
[----:B------:R-:W-:Y:S02]  /*11090*/  FMUL.FTZ R87, R20, R87 ;  /* 0x0000005714577220 */ /* 0x000fe40000410000 */
[C---:B------:R-:W-:Y:S02]  /*110a0*/  FMUL.FTZ R88, R2.reuse, R88 ;  /* 0x0000005802587220 */ /* 0x040fe40000410000 */
[C---:B------:R-:W-:Y:S04]  /*110b0*/  HMMA.16816.F32.BF16 R56, R32.reuse, R36, R56 ;  /* 0x000000242038723c */ /* 0x040fe80000041838 */
[----:B------:R-:W-:Y:S02]  /*110c0*/  FMUL.FTZ R89, R2, R89 ;  /* 0x0000005902597220 */ /* 0x000fe40000410000 */
[----:B------:R-:W-:Y:S02]  /*110d0*/  FMUL.FTZ R90, R0, R90 ;  /* 0x0000005a005a7220 */ /* 0x000fe40000410000 */
[-C--:B------:R-:W-:Y:S04]  /*110e0*/  HMMA.16816.F32.BF16 R60, R32, R38.reuse, R60 ;  /* 0x00000026203c723c */ /* 0x080fe8000004183c */
[----:B------:R-:W-:Y:S02]  /*110f0*/  FFMA.FTZ R36, R196, c[0x0][0x2d0], -R23 ;  /* 0x0000b400c4247a23 */ /* 0x000fe40000010817 */
[----:B------:R-:W-:Y:S02]  /*11100*/  FMUL.FTZ R91, R0, R91 ;  /* 0x0000005b005b7220 */ /* 0x000fe40000410000 */
[C---:B------:R-:W-:Y:S01]  /*11110*/  HMMA.16816.F32.BF16 R64, R24.reuse, R38, R64 ;  /* 0x000000261840723c */ /* 0x040fe20000041840 */
[----:B------:R2:W-:Y:S03]  /*11120*/  MUFU.EX2 R244, R36 ;  /* 0x0000002400f47308 */ /* 0x0005e60000000800 */
[C---:B------:R-:W-:Y:S02]  /*11130*/  FMUL.FTZ R92, R2.reuse, R92 ;  /* 0x0000005c025c7220 */ /* 0x040fe40000410000 */
[----:B------:R-:W-:Y:S02]  /*11140*/  FMUL.FTZ R93, R2, R93 ;  /* 0x0000005d025d7220 */ /* 0x000fe40000410000 */
[C---:B------:R-:W-:Y:S01]  /*11150*/  FMUL.FTZ R94, R0.reuse, R94 ;  /* 0x0000005e005e7220 */ /* 0x040fe20000410000 */
[-C--:B-1----:R-:W-:Y:S03]  /*11160*/  HMMA.16816.F32.BF16 R68, R24, R28.reuse, R68 ;  /* 0x0000001c1844723c */ /* 0x082fe60000041844 */
[----:B------:R-:W-:Y:S02]  /*11170*/  FMUL.FTZ R95, R0, R95 ;  /* 0x0000005f005f7220 */ /* 0x000fe40000410000 */
[C---:B------:R-:W-:Y:S02]  /*11180*/  FMUL.FTZ R96, R21.reuse, R96 ;  /* 0x0000006015607220 */ /* 0x040fe40000410000 */
[----:B------:R-:W-:Y:S01]  /*11190*/  FMUL.FTZ R97, R21, R97 ;  /* 0x0000006115617220 */ /* 0x000fe20000410000 */
[C---:B------:R-:W-:Y:S04]  /*111a0*/  HMMA.16816.F32.BF16 R72, R32.reuse, R28, R72 ;  /* 0x0000001c2048723c */ /* 0x040fe80000041848 */
[C---:B------:R-:W-:Y:S02]  /*111b0*/  FMUL.FTZ R98, R20.reuse, R98 ;  /* 0x0000006214627220 */ /* 0x040fe40000410000 */
[C---:B------:R-:W-:Y:S02]  /*111c0*/  FMUL.FTZ R99, R20.reuse, R99 ;  /* 0x0000006314637220 */ /* 0x040fe40000410000 */
[-C--:B------:R-:W-:Y:S01]  /*111d0*/  HMMA.16816.F32.BF16 R76, R32, R30.reuse, R76 ;  /* 0x0000001e204c723c */ /* 0x080fe2000004184c */
[----:B--2---:R-:W1:Y:S03]  /*111e0*/  LDSM.16.MT88.4 R36, [R226+0x1900] ;  /* 0x00190000e224783b */ /* 0x004e660000004200 */
[--C-:B------:R-:W-:Y:S02]  /*111f0*/  FFMA.FTZ R28, R199, c[0x0][0x2d0], -R48.reuse ;  /* 0x0000b400c71c7a23 */ /* 0x100fe40000010830 */
[C---:B------:R-:W-:Y:S01]  /*11200*/  FMUL.FTZ R100, R21.reuse, R100 ;  /* 0x0000006415647220 */ /* 0x040fe20000410000 */
[----:B------:R2:W-:Y:S01]  /*11210*/  MUFU.EX2 R199, R40 ;  /* 0x0000002800c77308 */ /* 0x0005e20000000800 */
[C---:B------:R-:W-:Y:S04]  /*11220*/  HMMA.16816.F32.BF16 R80, R24.reuse, R30, R80 ;  /* 0x0000001e1850723c */ /* 0x040fe80000041850 */
[----:B------:R-:W-:Y:S02]  /*11230*/  FMUL.FTZ R101, R21, R101 ;  /* 0x0000006515657220 */ /* 0x000fe40000410000 */
[C---:B------:R-:W-:Y:S02]  /*11240*/  FMUL.FTZ R102, R20.reuse, R102 ;  /* 0x0000006614667220 */ /* 0x040fe40000410000 */
[----:B------:R-:W-:Y:S01]  /*11250*/  FMUL.FTZ R103, R20, R103 ;  /* 0x0000006714677220 */ /* 0x000fe20000410000 */
[----:B------:R3:W-:Y:S03]  /*11260*/  MUFU.EX2 R221, R28 ;  /* 0x0000001c00dd7308 */ /* 0x0007e60000000800 */
[C---:B------:R-:W-:Y:S02]  /*11270*/  FMUL.FTZ R104, R2.reuse, R104 ;  /* 0x0000006802687220 */ /* 0x040fe40000410000 */
[----:B------:R-:W-:Y:S02]  /*11280*/  FMUL.FTZ R105, R2, R105 ;  /* 0x0000006902697220 */ /* 0x000fe40000410000 */
[C---:B------:R-:W-:Y:S02]  /*11290*/  FMUL.FTZ R106, R0.reuse, R106 ;  /* 0x0000006a006a7220 */ /* 0x040fe40000410000 */
[----:B------:R-:W-:Y:S02]  /*112a0*/  FMUL.FTZ R107, R0, R107 ;  /* 0x0000006b006b7220 */ /* 0x000fe40000410000 */
[C---:B------:R-:W-:Y:S02]  /*112b0*/  FMUL.FTZ R108, R2.reuse, R108 ;  /* 0x0000006c026c7220 */ /* 0x040fe40000410000 */
[----:B------:R-:W-:Y:S02]  /*112c0*/  FMUL.FTZ R109, R2, R109 ;  /* 0x0000006d026d7220 */ /* 0x000fe40000410000 */
[----:B--2---:R-:W-:Y:S01]  /*112d0*/  FFMA.FTZ R40, R205, c[0x0][0x2d0], -R49 ;  /* 0x0000b400cd287a23 */ /* 0x004fe20000010831 */
[----:B------:R-:W-:Y:S01]  /*112e0*/  MOV R205, R194 ;  /* 0x000000c200cd7202 */ /* 0x000fe20000000f00 */
[C---:B------:R-:W-:Y:S02]  /*112f0*/  FMUL.FTZ R110, R0.reuse, R110 ;  /* 0x0000006e006e7220 */ /* 0x040fe40000410000 */
[----:B------:R-:W-:Y:S01]  /*11300*/  MUFU.EX2 R198, R40 ;  /* 0x0000002800c67308 */ /* 0x000fe20000000800 */
[----:B------:R-:W-:Y:S02]  /*11310*/  FMUL.FTZ R111, R0, R111 ;  /* 0x0000006f006f7220 */ /* 0x000fe40000410000 */
[C---:B------:R-:W-:Y:S01]  /*11320*/  FMUL.FTZ R112, R21.reuse, R112 ;  /* 0x0000007015707220 */ /* 0x040fe20000410000 */
[-C--:B-1----:R-:W-:Y:S03]  /*11330*/  HMMA.16816.F32.BF16 R84, R24, R36.reuse, R84 ;  /* 0x000000241854723c */ /* 0x082fe60000041854 */
[----:B---3--:R-:W-:Y:S02]  /*11340*/  FFMA.FTZ R28, R200, c[0x0][0x2d0], -R23 ;  /* 0x0000b400c81c7a23 */ /* 0x008fe40000010817 */
[----:B------:R-:W-:Y:S02]  /*11350*/  FMUL.FTZ R113, R21, R113 ;  /* 0x0000007115717220 */ /* 0x000fe40000410000 */
[----:B------:R1:W-:Y:S01]  /*11360*/  MUFU.EX2 R220, R28 ;  /* 0x0000001c00dc7308 */ /* 0x0003e20000000800 */
[C---:B------:R-:W-:Y:S04]  /*11370*/  HMMA.16816.F32.BF16 R88, R32.reuse, R36, R88 ;  /* 0x000000242058723c */ /* 0x040fe80000041858 */
[C---:B------:R-:W-:Y:S02]  /*11380*/  FMUL.FTZ R114, R20.reuse, R114 ;  /* 0x0000007214727220 */ /* 0x040fe40000410000 */
[C---:B------:R-:W-:Y:S02]  /*11390*/  FMUL.FTZ R115, R20.reuse, R115 ;  /* 0x0000007314737220 */ /* 0x040fe40000410000 */
[-C--:B------:R-:W-:Y:S04]  /*113a0*/  HMMA.16816.F32.BF16 R92, R32, R38.reuse, R92 ;  /* 0x00000026205c723c */ /* 0x080fe8000004185c */
[----:B------:R-:W-:Y:S01]  /*113b0*/  FFMA.FTZ R36, R203, c[0x0][0x2d0], -R48 ;  /* 0x0000b400cb247a23 */ /* 0x000fe20000010830 */
[----:B------:R-:W-:Y:S01]  /*113c0*/  MOV R203, R195 ;  /* 0x000000c300cb7202 */ /* 0x000fe20000000f00 */
[C---:B------:R-:W-:Y:S02]  /*113d0*/  FMUL.FTZ R116, R21.reuse, R116 ;  /* 0x0000007415747220 */ /* 0x040fe40000410000 */
[C---:B------:R-:W-:Y:S01]  /*113e0*/  HMMA.16816.F32.BF16 R96, R24.reuse, R38, R96 ;  /* 0x000000261860723c */ /* 0x040fe20000041860 */
[----:B------:R2:W-:Y:S03]  /*113f0*/  MUFU.EX2 R201, R36 ;  /* 0x0000002400c97308 */ /* 0x0005e60000000800 */
[----:B------:R-:W-:Y:S02]  /*11400*/  FMUL.FTZ R117, R21, R117 ;  /* 0x0000007515757220 */ /* 0x000fe40000410000 */
[C---:B------:R-:W-:Y:S01]  /*11410*/  FMUL.FTZ R118, R20.reuse, R118 ;  /* 0x0000007614767220 */ /* 0x040fe20000410000 */
[----:B-1----:R-:W1:Y:S01]  /*11420*/  LDSM.16.MT88.4 R28, [R228+0x1900] ;  /* 0x00190000e41c783b */ /* 0x002e620000004200 */
[----:B------:R-:W-:Y:S04]  /*11430*/  FMUL.FTZ R119, R20, R119 ;  /* 0x0000007714777220 */ /* 0x000fe80000410000 */
[C---:B------:R-:W-:Y:S02]  /*11440*/  FMUL.FTZ R120, R2.reuse, R120 ;  /* 0x0000007802787220 */ /* 0x040fe40000410000 */
[----:B------:R-:W-:Y:S02]  /*11450*/  FMUL.FTZ R121, R2, R121 ;  /* 0x0000007902797220 */ /* 0x000fe40000410000 */
[C---:B------:R-:W-:Y:S02]  /*11460*/  FMUL.FTZ R122, R0.reuse, R122 ;  /* 0x0000007a007a7220 */ /* 0x040fe40000410000 */
[----:B------:R-:W-:Y:S02]  /*11470*/  FMUL.FTZ R123, R0, R123 ;  /* 0x0000007b007b7220 */ /* 0x000fe40000410000 */
[C---:B------:R-:W-:Y:S02]  /*11480*/  FMUL.FTZ R124, R2.reuse, R124 ;  /* 0x0000007c027c7220 */ /* 0x040fe40000410000 */
[----:B------:R-:W-:Y:S02]  /*11490*/  FMUL.FTZ R125, R2, R125 ;  /* 0x0000007d027d7220 */ /* 0x000fe40000410000 */
[C---:B------:R-:W-:Y:S02]  /*114a0*/  FMUL.FTZ R126, R0.reuse, R126 ;  /* 0x0000007e007e7220 */ /* 0x040fe40000410000 */
[--C-:B--2---:R-:W-:Y:S02]  /*114b0*/  FFMA.FTZ R36, R51, c[0x0][0x2d0], -R49.reuse ;  /* 0x0000b40033247a23 */ /* 0x104fe40000010831 */
[----:B------:R-:W-:Y:S02]  /*114c0*/  FMUL.FTZ R127, R0, R127 ;  /* 0x0000007f007f7220 */ /* 0x000fe40000410000 */
[----:B------:R2:W3:Y:S01]  /*114d0*/  MUFU.EX2 R200, R36 ;  /* 0x0000002400c87308 */ /* 0x0004e20000000800 */
[C---:B------:R-:W-:Y:S02]  /*114e0*/  FMUL.FTZ R128, R21.reuse, R128 ;  /* 0x0000008015807220 */ /* 0x040fe40000410000 */
[----:B------:R-:W-:Y:S02]  /*114f0*/  FMUL.FTZ R129, R21, R129 ;  /* 0x0000008115817220 */ /* 0x000fe40000410000 */
[C---:B------:R-:W-:Y:S02]  /*11500*/  FMUL.FTZ R130, R20.reuse, R130 ;  /* 0x0000008214827220 */ /* 0x040fe40000410000 */
[----:B------:R-:W-:Y:S01]  /*11510*/  FMUL.FTZ R131, R20, R131 ;  /* 0x0000008314837220 */ /* 0x000fe20000410000 */
[-C--:B-1----:R-:W-:Y:S01]  /*11520*/  HMMA.16816.F32.BF16 R100, R24, R28.reuse, R100 ;  /* 0x0000001c1864723c */ /* 0x082fe20000041864 */
[----:B--2---:R-:W1:Y:S07]  /*11530*/  LDSM.16.MT88.4 R36, [R227+0x1900] ;  /* 0x00190000e324783b */ /* 0x004e6e0000004200 */
[C---:B------:R-:W-:Y:S07]  /*11540*/  HMMA.16816.F32.BF16 R104, R32.reuse, R28, R104 ;  /* 0x0000001c2068723c */ /* 0x040fee0000041868 */
[----:B------:R-:W-:Y:S01]  /*11550*/  FFMA.FTZ R28, R206, c[0x0][0x2d0], -R49 ;  /* 0x0000b400ce1c7a23 */ /* 0x000fe20000010831 */
[-C--:B------:R-:W-:Y:S01]  /*11560*/  HMMA.16816.F32.BF16 R108, R32, R30.reuse, R108 ;  /* 0x0000001e206c723c */ /* 0x080fe2000004186c */
[----:B------:R-:W2:Y:S02]  /*11570*/  LDL.LU R206, [R1+0x24] ;  /* 0x0000240001ce7983 */ /* 0x000ea40000300800 */
[----:B------:R4:W5:Y:S05]  /*11580*/  MUFU.EX2 R197, R28 ;  /* 0x0000001c00c57308 */ /* 0x00096a0000000800 */
[C---:B------:R-:W-:Y:S04]  /*11590*/  HMMA.16816.F32.BF16 R112, R24.reuse, R30, R112 ;  /* 0x0000001e1870723c */ /* 0x040fe80000041870 */
[--C-:B----4-:R-:W-:Y:S02]  /*115a0*/  FFMA.FTZ R28, R41, c[0x0][0x2d0], -R50.reuse ;  /* 0x0000b400291c7a23 */ /* 0x110fe40000010832 */
[----:B------:R-:W-:Y:S02]  /*115b0*/  LDSM.16.MT88.4 R40, [R226+0x900] ;  /* 0x00090000e228783b */ /* 0x000fe40000004200 */
[-C--:B-1----:R-:W-:Y:S01]  /*115c0*/  HMMA.16816.F32.BF16 R116, R24, R36.reuse, R116 ;  /* 0x000000241874723c */ /* 0x082fe20000041874 */
[----:B------:R1:W-:Y:S07]  /*115d0*/  MUFU.EX2 R196, R28 ;  /* 0x0000001c00c47308 */ /* 0x0003ee0000000800 */
[C---:B------:R-:W-:Y:S07]  /*115e0*/  HMMA.16816.F32.BF16 R120, R32.reuse, R36, R120 ;  /* 0x000000242078723c */ /* 0x040fee0000041878 */
[--C-:B------:R-:W-:Y:S01]  /*115f0*/  FFMA.FTZ R36, R45, c[0x0][0x2d0], -R50.reuse ;  /* 0x0000b4002d247a23 */ /* 0x100fe20000010832 */
[-C--:B------:R-:W-:Y:S03]  /*11600*/  HMMA.16816.F32.BF16 R124, R32, R38.reuse, R124 ;  /* 0x00000026207c723c */ /* 0x080fe6000004187c */
[----:B------:R4:W-:Y:S04]  /*11610*/  MUFU.EX2 R51, R36 ;  /* 0x0000002400337308 */ /* 0x0009e80000000800 */
[----:B---3--:R-:W-:Y:S01]  /*11620*/  F2FP.BF16.PACK_AB R32, R199, R200 ;  /* 0x000000c8c720723e */ /* 0x008fe200000010ff */
[----:B------:R-:W-:Y:S04]  /*11630*/  HMMA.16816.F32.BF16 R128, R24, R38, R128 ;  /* 0x000000261880723c */ /* 0x000fe80000041880 */
[--C-:B-1----:R-:W-:Y:S01]  /*11640*/  FFMA.FTZ R28, R44, c[0x0][0x2d0], -R50.reuse ;  /* 0x0000b4002c1c7a23 */ /* 0x102fe20000010832 */
[----:B-----5:R-:W-:Y:S01]  /*11650*/  F2FP.BF16.PACK_AB R34, R197, R198 ;  /* 0x000000c6c522723e */ /* 0x020fe200000010ff */
[----:B------:R-:W-:Y:S01]  /*11660*/  FFMA.FTZ R44, R171, c[0x0][0x2d0], -R50 ;  /* 0x0000b400ab2c7a23 */ /* 0x000fe20000010832 */
[----:B------:R-:W-:Y:S01]  /*11670*/  F2FP.BF16.PACK_AB R24, R223, R244 ;  /* 0x000000f4df18723e */ /* 0x000fe200000010ff */
[----:B------:R1:W3:Y:S01]  /*11680*/  MUFU.EX2 R195, R28 ;  /* 0x0000001c00c37308 */ /* 0x0002e20000000800 */
[----:B------:R-:W-:Y:S03]  /*11690*/  F2FP.BF16.PACK_AB R25, R221, R222 ;  /* 0x000000dedd19723e */ /* 0x000fe600000010ff */
[----:B------:R-:W-:Y:S02]  /*116a0*/  F2FP.BF16.PACK_AB R26, R219, R220 ;  /* 0x000000dcdb1a723e */ /* 0x000fe400000010ff */
[----:B------:R-:W-:Y:S04]  /*116b0*/  F2FP.BF16.PACK_AB R27, R201, R202 ;  /* 0x000000cac91b723e */ /* 0x000fe800000010ff */
[----:B------:R5:W5:Y:S01]  /*116c0*/  MUFU.EX2 R194, R44 ;  /* 0x0000002c00c27308 */ /* 0x000b620000000800 */
[--C-:B----4-:R-:W-:Y:S01]  /*116d0*/  FFMA.FTZ R36, R209, c[0x0][0x2d0], -R23.reuse ;  /* 0x0000b400d1247a23 */ /* 0x110fe20000010817 */
[----:B------:R-:W-:Y:S08]  /*116e0*/  MOV R209, R193 ;  /* 0x000000c100d17202 */ /* 0x000ff00000000f00 */
[----:B------:R4:W-:Y:S01]  /*116f0*/  MUFU.EX2 R193, R36 ;  /* 0x0000002400c17308 */ /* 0x0009e20000000800 */
[----:B-1----:R-:W1:Y:S01]  /*11700*/  LDSM.16.MT88.4 R28, [R225+0x900] ;  /* 0x00090000e11c783b */ /* 0x002e620000004200 */
[----:B---3--:R-:W-:Y:S07]  /*11710*/  F2FP.BF16.PACK_AB R33, R195, R196 ;  /* 0x000000c4c321723e */ /* 0x008fee00000010ff */
[----:B-----5:R-:W3:Y:S01]  /*11720*/  LDSM.16.MT88.4 R44, [R228+0x900] ;  /* 0x00090000e42c783b */ /* 0x020ee20000004200 */
[----:B------:R-:W-:Y:S01]  /*11730*/  F2FP.BF16.PACK_AB R35, R51, R194 ;  /* 0x000000c23323723e */ /* 0x000fe200000010ff */
[--C-:B----4-:R-:W-:Y:S01]  /*11740*/  FFMA.FTZ R36, R210, c[0x0][0x2d0], -R23.reuse ;  /* 0x0000b400d2247a23 */ /* 0x110fe20000010817 */
[----:B------:R-:W-:Y:S03]  /*11750*/  MOV R210, R166 ;  /* 0x000000a600d27202 */ /* 0x000fe60000000f00 */
[----:B------:R4:W-:Y:S01]  /*11760*/  MUFU.EX2 R192, R36 ;  /* 0x0000002400c07308 */ /* 0x0009e20000000800 */
[-C--:B-1----:R-:W-:Y:S08]  /*11770*/  HMMA.16816.F32.BF16 R4, R24, R28.reuse, R4 ;  /* 0x0000001c1804723c */ /* 0x082ff00000041804 */
[C---:B------:R-:W-:Y:S04]  /*11780*/  HMMA.16816.F32.BF16 R8, R32.reuse, R28, R8 ;  /* 0x0000001c2008723c */ /* 0x040fe80000041808 */
[--C-:B----4-:R-:W-:Y:S01]  /*11790*/  FFMA.FTZ R36, R207, c[0x0][0x2d0], -R48.reuse ;  /* 0x0000b400cf247a23 */ /* 0x110fe20000010830 */
[----:B------:R-:W-:Y:S03]  /*117a0*/  MOV R207, R175 ;  /* 0x000000af00cf7202 */ /* 0x000fe60000000f00 */
[-C--:B------:R-:W-:Y:S01]  /*117b0*/  HMMA.16816.F32.BF16 R12, R32, R30.reuse, R12 ;  /* 0x0000001e200c723c */ /* 0x080fe2000004180c */
[----:B------:R1:W-:Y:S07]  /*117c0*/  MUFU.EX2 R175, R36 ;  /* 0x0000002400af7308 */ /* 0x0003ee0000000800 */
[C---:B------:R-:W-:Y:S01]  /*117d0*/  HMMA.16816.F32.BF16 R16, R24.reuse, R30, R16 ;  /* 0x0000001e1810723c */ /* 0x040fe20000041810 */
[----:B------:R-:W4:Y:S07]  /*117e0*/  LDSM.16.MT88.4 R28, [R227+0x900] ;  /* 0x00090000e31c783b */ /* 0x000f2e0000004200 */
[-C--:B------:R-:W-:Y:S08]  /*117f0*/  HMMA.16816.F32.BF16 R132, R24, R40.reuse, R132 ;  /* 0x000000281884723c */ /* 0x080ff00000041884 */
[C---:B------:R-:W-:Y:S01]  /*11800*/  HMMA.16816.F32.BF16 R136, R32.reuse, R40, R136 ;  /* 0x000000282088723c */ /* 0x040fe20000041888 */
[----:B-1----:R-:W1:Y:S06]  /*11810*/  LDSM.16.MT88.4 R36, [R225+0x2100] ;  /* 0x00210000e124783b */ /* 0x002e6c0000004200 */
[--C-:B------:R-:W-:Y:S01]  /*11820*/  FFMA.FTZ R40, R208, c[0x0][0x2d0], -R48.reuse ;  /* 0x0000b400d0287a23 */ /* 0x100fe20000010830 */
[-C--:B------:R-:W-:Y:S03]  /*11830*/  HMMA.16816.F32.BF16 R140, R32, R42.reuse, R140 ;  /* 0x0000002a208c723c */ /* 0x080fe6000004188c */
[----:B------:R5:W-:Y:S01]  /*11840*/  MUFU.EX2 R170, R40 ;  /* 0x0000002800aa7308 */ /* 0x000be20000000800 */
[----:B------:R-:W-:Y:S04]  /*11850*/  MOV R208, R165 ;  /* 0x000000a500d07202 */ /* 0x000fe80000000f00 */
[C---:B------:R-:W-:Y:S08]  /*11860*/  HMMA.16816.F32.BF16 R144, R24.reuse, R42, R144 ;  /* 0x0000002a1890723c */ /* 0x040ff00000041890 */
[-C--:B---3--:R-:W-:Y:S08]  /*11870*/  HMMA.16816.F32.BF16 R148, R24, R44.reuse, R148 ;  /* 0x0000002c1894723c */ /* 0x088ff00000041894 */
[C---:B------:R-:W-:Y:S04]  /*11880*/  HMMA.16816.F32.BF16 R152, R32.reuse, R44, R152 ;  /* 0x0000002c2098723c */ /* 0x040fe80000041898 */
[--C-:B-----5:R-:W-:Y:S02]  /*11890*/  FFMA.FTZ R40, R216, c[0x0][0x2d0], -R23.reuse ;  /* 0x0000b400d8287a23 */ /* 0x120fe40000010817 */
[----:B------:R-:W-:Y:S01]  /*118a0*/  FFMA.FTZ R23, R215, c[0x0][0x2d0], -R23 ;  /* 0x0000b400d7177a23 */ /* 0x000fe20000010817 */
[----:B------:R-:W3:Y:S01]  /*118b0*/  LDL.LU R216, [R1+0x20] ;  /* 0x0000200001d87983 */ /* 0x000ee20000300800 */
[-C--:B------:R-:W-:Y:S01]  /*118c0*/  HMMA.16816.F32.BF16 R156, R32, R46.reuse, R156 ;  /* 0x0000002e209c723c */ /* 0x080fe2000004189c */
[----:B------:R5:W-:Y:S02]  /*118d0*/  MUFU.EX2 R171, R40 ;  /* 0x0000002800ab7308 */ /* 0x000be40000000800 */
[----:B------:R-:W2:Y:S05]  /*118e0*/  LDL.LU R215, [R1+0x1c] ;  /* 0x00001c0001d77983 */ /* 0x000eaa0000300800 */
[C---:B------:R-:W-:Y:S03]  /*118f0*/  HMMA.16816.F32.BF16 R160, R24.reuse, R46, R160 ;  /* 0x0000002e18a0723c */ /* 0x040fe600000418a0 */
[----:B------:R1:W-:Y:S05]  /*11900*/  MUFU.EX2 R166, R23 ;  /* 0x0000001700a67308 */ /* 0x0003ea0000000800 */
[-C--:B----4-:R-:W-:Y:S08]  /*11910*/  HMMA.16816.F32.BF16 R52, R24, R28.reuse, R52 ;  /* 0x0000001c1834723c */ /* 0x090ff00000041834 */
[C---:B------:R-:W-:Y:S01]  /*11920*/  HMMA.16816.F32.BF16 R56, R32.reuse, R28, R56 ;  /* 0x0000001c2038723c */ /* 0x040fe20000041838 */
[----:B-----5:R-:W4:Y:S07]  /*11930*/  LDSM.16.MT88.4 R40, [R226+0x2100] ;  /* 0x00210000e228783b */ /* 0x020f2e0000004200 */
[-C--:B------:R-:W-:Y:S04]  /*11940*/  HMMA.16816.F32.BF16 R60, R32, R30.reuse, R60 ;  /* 0x0000001e203c723c */ /* 0x080fe8000004183c */
[--C-:B-1----:R-:W-:Y:S01]  /*11950*/  FFMA.FTZ R23, R211, c[0x0][0x2d0], -R48.reuse ;  /* 0x0000b400d3177a23 */ /* 0x102fe20000010830 */
[----:B------:R-:W-:Y:S01]  /*11960*/  MOV R211, R164 ;  /* 0x000000a400d37202 */ /* 0x000fe20000000f00 */
[----:B------:R-:W-:Y:S02]  /*11970*/  FFMA.FTZ R48, R214, c[0x0][0x2d0], -R48 ;  /* 0x0000b400d6307a23 */ /* 0x000fe40000010830 */
[C---:B------:R-:W-:Y:S01]  /*11980*/  HMMA.16816.F32.BF16 R64, R24.reuse, R30, R64 ;  /* 0x0000001e1840723c */ /* 0x040fe20000041840 */
[----:B------:R1:W-:Y:S01]  /*11990*/  MUFU.EX2 R165, R23 ;  /* 0x0000001700a57308 */ /* 0x0003e20000000800 */
[----:B------:R-:W5:Y:S04]  /*119a0*/  LDL.LU R214, [R1+0x18] ;  /* 0x0000180001d67983 */ /* 0x000f680000300800 */
[----:B------:R-:W4:Y:S02]  /*119b0*/  LDSM.16.MT88.4 R28, [R228+0x2100] ;  /* 0x00210000e41c783b */ /* 0x000f240000004200 */
[-C--:B------:R-:W-:Y:S03]  /*119c0*/  HMMA.16816.F32.BF16 R68, R24, R36.reuse, R68 ;  /* 0x000000241844723c */ /* 0x080fe60000041844 */
[----:B------:R-:W-:Y:S05]  /*119d0*/  MUFU.EX2 R164, R48 ;  /* 0x0000003000a47308 */ /* 0x000fea0000000800 */
[C---:B------:R-:W-:Y:S08]  /*119e0*/  HMMA.16816.F32.BF16 R72, R32.reuse, R36, R72 ;  /* 0x000000242048723c */ /* 0x040ff00000041848 */
[-C--:B------:R-:W-:Y:S04]  /*119f0*/  HMMA.16816.F32.BF16 R76, R32, R38.reuse, R76 ;  /* 0x00000026204c723c */ /* 0x080fe8000004184c */
[--C-:B-1----:R-:W-:Y:S01]  /*11a00*/  FFMA.FTZ R23, R212, c[0x0][0x2d0], -R49.reuse ;  /* 0x0000b400d4177a23 */ /* 0x102fe20000010831 */
[----:B------:R-:W-:Y:S03]  /*11a10*/  MOV R212, R176 ;  /* 0x000000b000d47202 */ /* 0x000fe60000000f00 */
[C---:B------:R-:W-:Y:S01]  /*11a20*/  HMMA.16816.F32.BF16 R80, R24.reuse, R38, R80 ;  /* 0x000000261850723c */ /* 0x040fe20000041850 */
[----:B------:R1:W-:Y:S01]  /*11a30*/  MUFU.EX2 R48, R23 ;  /* 0x0000001700307308 */ /* 0x0003e20000000800 */
[----:B------:R-:W1:Y:S06]  /*11a40*/  LDSM.16.MT88.4 R36, [R227+0x2100] ;  /* 0x00210000e324783b */ /* 0x000e6c0000004200 */
[-C--:B----4-:R-:W-:Y:S08]  /*11a50*/  HMMA.16816.F32.BF16 R84, R24, R40.reuse, R84 ;  /* 0x000000281854723c */ /* 0x090ff00000041854 */
[C---:B------:R-:W-:Y:S08]  /*11a60*/  HMMA.16816.F32.BF16 R88, R32.reuse, R40, R88 ;  /* 0x000000282058723c */ /* 0x040ff00000041858 */
[-C--:B------:R-:W-:Y:S04]  /*11a70*/  HMMA.16816.F32.BF16 R92, R32, R42.reuse, R92 ;  /* 0x0000002a205c723c */ /* 0x080fe8000004185c */
[--C-:B-1----:R-:W-:Y:S04]  /*11a80*/  FFMA.FTZ R23, R213, c[0x0][0x2d0], -R49.reuse ;  /* 0x0000b400d5177a23 */ /* 0x102fe80000010831 */
[C---:B------:R-:W-:Y:S01]  /*11a90*/  HMMA.16816.F32.BF16 R96, R24.reuse, R42, R96 ;  /* 0x0000002a1860723c */ /* 0x040fe20000041860 */
[----:B------:R1:W4:Y:S01]  /*11aa0*/  MUFU.EX2 R46, R23 ;  /* 0x00000017002e7308 */ /* 0x0003220000000800 */
[----:B------:R-:W3:Y:S06]  /*11ab0*/  LDSM.16.MT88.4 R40, [R226+0x1100] ;  /* 0x00110000e228783b */ /* 0x000eec0000004200 */
[-C--:B------:R-:W-:Y:S08]  /*11ac0*/  HMMA.16816.F32.BF16 R100, R24, R28.reuse, R100 ;  /* 0x0000001c1864723c */ /* 0x080ff00000041864 */
[C---:B------:R-:W-:Y:S08]  /*11ad0*/  HMMA.16816.F32.BF16 R104, R32.reuse, R28, R104 ;  /* 0x0000001c2068723c */ /* 0x040ff00000041868 */
[-C--:B------:R-:W-:Y:S04]  /*11ae0*/  HMMA.16816.F32.BF16 R108, R32, R30.reuse, R108 ;  /* 0x0000001e206c723c */ /* 0x080fe8000004186c */
[--C-:B-1----:R-:W-:Y:S01]  /*11af0*/  FFMA.FTZ R23, R217, c[0x0][0x2d0], -R49.reuse ;  /* 0x0000b400d9177a23 */ /* 0x102fe20000010831 */
[----:B----4-:R-:W-:Y:S01]  /*11b00*/  F2FP.BF16.PACK_AB R28, R46, R48 ;  /* 0x000000302e1c723e */ /* 0x010fe200000010ff */
[----:B------:R-:W-:Y:S02]  /*11b10*/  FFMA.FTZ R49, R218, c[0x0][0x2d0], -R49 ;  /* 0x0000b400da317a23 */ /* 0x000fe40000010831 */
[C---:B------:R-:W-:Y:S01]  /*11b20*/  HMMA.16816.F32.BF16 R112, R24.reuse, R30, R112 ;  /* 0x0000001e1870723c */ /* 0x040fe20000041870 */
[----:B------:R1:W-:Y:S07]  /*11b30*/  MUFU.EX2 R47, R23 ;  /* 0x00000017002f7308 */ /* 0x0003ee0000000800 */
[-C--:B------:R-:W-:Y:S03]  /*11b40*/  HMMA.16816.F32.BF16 R116, R24, R36.reuse, R116 ;  /* 0x000000241874723c */ /* 0x080fe60000041874 */
[----:B------:R-:W4:Y:S05]  /*11b50*/  MUFU.EX2 R49, R49 ;  /* 0x0000003100317308 */ /* 0x000f2a0000000800 */
[C---:B------:R-:W-:Y:S08]  /*11b60*/  HMMA.16816.F32.BF16 R120, R32.reuse, R36, R120 ;  /* 0x000000242078723c */ /* 0x040ff00000041878 */
[-C--:B------:R-:W-:Y:S01]  /*11b70*/  HMMA.16816.F32.BF16 R124, R32, R38.reuse, R124 ;  /* 0x00000026207c723c */ /* 0x080fe2000004187c */
[----:B------:R-:W2:Y:S03]  /*11b80*/  LDSM.16.MT88.4 R32, [R228+0x1100] ;  /* 0x00110000e420783b */ /* 0x000ea60000004200 */
[--C-:B-1----:R-:W-:Y:S04]  /*11b90*/  FFMA.FTZ R23, R173, c[0x0][0x2d0], -R50.reuse ;  /* 0x0000b400ad177a23 */ /* 0x102fe80000010832 */
[----:B------:R-:W-:Y:S01]  /*11ba0*/  HMMA.16816.F32.BF16 R128, R24, R38, R128 ;  /* 0x000000261880723c */ /* 0x000fe20000041880 */
[----:B------:R1:W-:Y:S01]  /*11bb0*/  MUFU.EX2 R45, R23 ;  /* 0x00000017002d7308 */ /* 0x0003e20000000800 */
[----:B------:R-:W2:Y:S02]  /*11bc0*/  LDSM.16.MT88.4 R36, [R227+0x1100] ;  /* 0x00110000e324783b */ /* 0x000ea40000004200 */
[----:B----4-:R-:W-:Y:S03]  /*11bd0*/  F2FP.BF16.PACK_AB R30, R49, R47 ;  /* 0x0000002f311e723e */ /* 0x010fe600000010ff */
[----:B------:R-:W-:Y:S02]  /*11be0*/  F2FP.BF16.PACK_AB R24, R192, R193 ;  /* 0x000000c1c018723e */ /* 0x000fe400000010ff */
[----:B------:R-:W-:Y:S03]  /*11bf0*/  F2FP.BF16.PACK_AB R25, R170, R175 ;  /* 0x000000afaa19723e */ /* 0x000fe600000010ff */
[----:B------:R-:W-:Y:S02]  /*11c00*/  F2FP.BF16.PACK_AB R26, R166, R171 ;  /* 0x000000aba61a723e */ /* 0x000fe400000010ff */
[----:B------:R-:W-:Y:S07]  /*11c10*/  F2FP.BF16.PACK_AB R27, R164, R165 ;  /* 0x000000a5a41b723e */ /* 0x000fee00000010ff */
[-C--:B------:R-:W-:Y:S01]  /*11c20*/  HMMA.16816.F32.BF16 R176, R24, R188.reuse, R4 ;  /* 0x000000bc18b0723c */ /* 0x080fe20000041804 */
[----:B------:R-:W4:Y:S02]  /*11c30*/  LDSM.16.MT88.4 R4, [R225+0x2900] ;  /* 0x00290000e104783b */ /* 0x000f240000004200 */
[--C-:B-1----:R-:W-:Y:S04]  /*11c40*/  FFMA.FTZ R23, R172, c[0x0][0x2d0], -R50.reuse ;  /* 0x0000b400ac177a23 */ /* 0x102fe80000010832 */
[----:B------:R1:W1:Y:S02]  /*11c50*/  MUFU.EX2 R44, R23 ;  /* 0x00000017002c7308 */ /* 0x0002640000000800 */
[--C-:B-1----:R-:W-:Y:S03]  /*11c60*/  FFMA.FTZ R23, R174, c[0x0][0x2d0], -R50.reuse ;  /* 0x0000b400ae177a23 */ /* 0x102fe60000010832 */
[----:B------:R-:W-:Y:S01]  /*11c70*/  F2FP.BF16.PACK_AB R29, R44, R45 ;  /* 0x0000002d2c1d723e */ /* 0x000fe200000010ff */
[----:B------:R-:W-:Y:S04]  /*11c80*/  FFMA.FTZ R50, R22, c[0x0][0x2d0], -R50 ;  /* 0x0000b40016327a23 */ /* 0x000fe80000010832 */
[----:B------:R-:W-:Y:S10]  /*11c90*/  MUFU.EX2 R23, R23 ;  /* 0x0000001700177308 */ /* 0x000ff40000000800 */
[----:B------:R-:W1:Y:S02]  /*11ca0*/  MUFU.EX2 R50, R50 ;  /* 0x0000003200327308 */ /* 0x000e640000000800 */
[----:B-1----:R-:W-:Y:S07]  /*11cb0*/  F2FP.BF16.PACK_AB R31, R50, R23 ;  /* 0x00000017321f723e */ /* 0x002fee00000010ff */
[C---:B------:R-:W-:Y:S01]  /*11cc0*/  HMMA.16816.F32.BF16 R180, R28.reuse, R188, R8 ;  /* 0x000000bc1cb4723c */ /* 0x040fe20000041808 */
[----:B------:R-:W1:Y:S07]  /*11cd0*/  LDSM.16.MT88.4 R8, [R226+0x2900] ;  /* 0x00290000e208783b */ /* 0x000e6e0000004200 */
[-C--:B------:R-:W-:Y:S01]  /*11ce0*/  HMMA.16816.F32.BF16 R184, R28, R190.reuse, R12 ;  /* 0x000000be1cb8723c */ /* 0x080fe2000004180c */
[----:B------:R-:W1:Y:S07]  /*11cf0*/  LDSM.16.MT88.4 R12, [R228+0x2900] ;  /* 0x00290000e40c783b */ /* 0x000e6e0000004200 */
[C---:B------:R-:W-:Y:S01]  /*11d00*/  HMMA.16816.F32.BF16 R188, R24.reuse, R190, R16 ;  /* 0x000000be18bc723c */ /* 0x040fe20000041810 */
[----:B------:R-:W1:Y:S07]  /*11d10*/  LDSM.16.MT88.4 R16, [R227+0x2900] ;  /* 0x00290000e310783b */ /* 0x000e6e0000004200 */
[-C--:B---3--:R-:W-:Y:S08]  /*11d20*/  HMMA.16816.F32.BF16 R132, R24, R40.reuse, R132 ;  /* 0x000000281884723c */ /* 0x088ff00000041884 */
[C---:B------:R-:W-:Y:S04]  /*11d30*/  HMMA.16816.F32.BF16 R136, R28.reuse, R40, R136 ;  /* 0x000000281c88723c */ /* 0x040fe80000041888 */
[----:B--2---:R-:W-:Y:S04]  /*11d40*/  FFMA.FTZ R20, R20, R215, R211 ;  /* 0x000000d714147223 */ /* 0x004fe800000100d3 */
[-C--:B------:R-:W-:Y:S04]  /*11d50*/  HMMA.16816.F32.BF16 R140, R28, R42.reuse, R140 ;  /* 0x0000002a1c8c723c */ /* 0x080fe8000004188c */
[----:B------:R-:W-:Y:S04]  /*11d60*/  FADD.FTZ R20, R207, R20 ;  /* 0x00000014cf147221 */ /* 0x000fe80000010000 */
[C---:B------:R-:W-:Y:S04]  /*11d70*/  HMMA.16816.F32.BF16 R144, R24.reuse, R42, R144 ;  /* 0x0000002a1890723c */ /* 0x040fe80000041890 */
[----:B------:R-:W-:Y:S04]  /*11d80*/  FADD.FTZ R20, R209, R20 ;  /* 0x00000014d1147221 */ /* 0x000fe80000010000 */
[-C--:B------:R-:W-:Y:S08]  /*11d90*/  HMMA.16816.F32.BF16 R148, R24, R32.reuse, R148 ;  /* 0x000000201894723c */ /* 0x080ff00000041894 */
[C---:B------:R-:W-:Y:S08]  /*11da0*/  HMMA.16816.F32.BF16 R152, R28.reuse, R32, R152 ;  /* 0x000000201c98723c */ /* 0x040ff00000041898 */
[-C--:B------:R-:W-:Y:S04]  /*11db0*/  HMMA.16816.F32.BF16 R156, R28, R34.reuse, R156 ;  /* 0x000000221c9c723c */ /* 0x080fe8000004189c */
[----:B-----5:R-:W-:Y:S04]  /*11dc0*/  FFMA.FTZ R21, R21, R214, R212 ;  /* 0x000000d615157223 */ /* 0x020fe800000100d4 */
[C---:B------:R-:W-:Y:S08]  /*11dd0*/  HMMA.16816.F32.BF16 R160, R24.reuse, R34, R160 ;  /* 0x0000002218a0723c */ /* 0x040ff000000418a0 */
[-C--:B------:R-:W-:Y:S08]  /*11de0*/  HMMA.16816.F32.BF16 R52, R24, R36.reuse, R52 ;  /* 0x000000241834723c */ /* 0x080ff00000041834 */
[C---:B------:R-:W-:Y:S08]  /*11df0*/  HMMA.16816.F32.BF16 R56, R28.reuse, R36, R56 ;  /* 0x000000241c38723c */ /* 0x040ff00000041838 */
[-C--:B------:R-:W-:Y:S08]  /*11e00*/  HMMA.16816.F32.BF16 R60, R28, R38.reuse, R60 ;  /* 0x000000261c3c723c */ /* 0x080ff0000004183c */
[C---:B------:R-:W-:Y:S08]  /*11e10*/  HMMA.16816.F32.BF16 R64, R24.reuse, R38, R64 ;  /* 0x000000261840723c */ /* 0x040ff00000041840 */
[-C--:B----4-:R-:W-:Y:S08]  /*11e20*/  HMMA.16816.F32.BF16 R68, R24, R4.reuse, R68 ;  /* 0x000000041844723c */ /* 0x090ff00000041844 */
[C---:B------:R-:W-:Y:S07]  /*11e30*/  HMMA.16816.F32.BF16 R72, R28.reuse, R4, R72 ;  /* 0x000000041c48723c */ /* 0x040fee0000041848 */
[----:B------:R-:W-:Y:S01]  /*11e40*/  FFMA.FTZ R4, R2, R216, R251 ;  /* 0x000000d802047223 */ /* 0x000fe200000100fb */
[-C--:B------:R-:W-:Y:S04]  /*11e50*/  HMMA.16816.F32.BF16 R76, R28, R6.reuse, R76 ;  /* 0x000000061c4c723c */ /* 0x080fe8000004184c */
[----:B------:R-:W-:Y:S02]  /*11e60*/  FADD.FTZ R4, R252, R4 ;  /* 0x00000004fc047221 */ /* 0x000fe40000010000 */
[----:B------:R-:W-:Y:S02]  /*11e70*/  FADD.FTZ R2, R208, R21 ;  /* 0x00000015d0027221 */ /* 0x000fe40000010000 */
[C---:B------:R-:W-:Y:S04]  /*11e80*/  HMMA.16816.F32.BF16 R80, R24.reuse, R6, R80 ;  /* 0x000000061850723c */ /* 0x040fe80000041850 */
[----:B------:R-:W-:Y:S02]  /*11e90*/  FADD.FTZ R5, R250, R4 ;  /* 0x00000004fa057221 */ /* 0x000fe40000010000 */
[----:B------:R-:W-:Y:S02]  /*11ea0*/  FFMA.FTZ R4, R0, R206, R245 ;  /* 0x000000ce00047223 */ /* 0x000fe400000100f5 */
[-C--:B-1----:R-:W-:Y:S04]  /*11eb0*/  HMMA.16816.F32.BF16 R84, R24, R8.reuse, R84 ;  /* 0x000000081854723c */ /* 0x082fe80000041854 */
        /* <DEDUP_REMOVED lines=37> */
[----:B------:R-:W-:Y:S01]  /*12110*/  FADD.FTZ R6, R170, R2 ;  /* 0x00000002aa067221 */ /* 0x000fe20000010000 */
[----:B------:R-:W-:Y:S01]  /*12120*/  MOV R170, R3 ;  /* 0x0000000300aa7202 */ /* 0x000fe20000000f00 */
[----:B------:R-:W-:Y:S01]  /*12130*/  FADD.FTZ R2, R45, R4 ;  /* 0x000000042d027221 */ /* 0x000fe20000010000 */
[----:B------:R-:W-:Y:S04]  /*12140*/  HMMA.16816.F32.BF16 R128, R24, R18, R128 ;  /* 0x000000121880723c */ /* 0x000fe80000041880 */
[----:B------:R-:W-:Y:S02]  /*12150*/  FADD.FTZ R4, R46, R0 ;  /* 0x000000002e047221 */ /* 0x000fe40000010000 */
[----:B------:R-:W-:Y:S02]  /*12160*/  FADD.FTZ R0, R171, R5 ;  /* 0x00000005ab007221 */ /* 0x000fe40000010000 */
[----:B------:R-:W-:Y:S01]  /*12170*/  FADD.FTZ R5, R165, R6 ;  /* 0x00000006a5057221 */ /* 0x000fe20000010000 */
[----:B------:R-:W-:Y:S03]  /*12180*/  MOV R165, R168 ;  /* 0x000000a800a57202 */ /* 0x000fe60000000f00 */
[----:B------:R-:W-:Y:S01]  /*12190*/  FADD.FTZ R0, R166, R0 ;  /* 0x00000000a6007221 */ /* 0x000fe20000010000 */
[----:B------:R-:W-:Y:S01]  /*121a0*/  MOV R166, R167 ;  /* 0x000000a700a67202 */ /* 0x000fe20000000f00 */
[----:B------:R-:W-:Y:S01]  /*121b0*/  FADD.FTZ R5, R164, R5 ;  /* 0x00000005a4057221 */ /* 0x000fe20000010000 */
[----:B------:R-:W-:Y:S01]  /*121c0*/  MOV R164, R169 ;  /* 0x000000a900a47202 */ /* 0x000fe20000000f00 */
[----:B------:R-:W-:Y:S01]  /*121d0*/  FADD.FTZ R4, R47, R4 ;  /* 0x000000042f047221 */ /* 0x000fe20000010000 */
[----:B------:R1:W-:Y:S01]  /*121e0*/  STL [R1+0x18], R0 ;  /* 0x0000180001007387 */ /* 0x0003e20000100800 */
[----:B------:R-:W-:Y:S02]  /*121f0*/  FADD.FTZ R2, R44, R2 ;  /* 0x000000022c027221 */ /* 0x000fe40000010000 */
[----:B------:R-:W-:Y:S01]  /*12200*/  FADD.FTZ R4, R49, R4 ;  /* 0x0000000431047221 */ /* 0x000fe20000010000 */
[----:B------:R2:W-:Y:S01]  /*12210*/  STL [R1+0x1c], R5 ;  /* 0x00001c0501007387 */ /* 0x0005e20000100800 */
[----:B------:R-:W-:Y:S03]  /*12220*/  FADD.FTZ R2, R23, R2 ;  /* 0x0000000217027221 */ /* 0x000fe60000010000 */
[----:B------:R2:W-:Y:S01]  /*12230*/  STL [R1+0x20], R4 ;  /* 0x0000200401007387 */ /* 0x0005e20000100800 */
[----:B------:R-:W-:Y:S05]  /*12240*/  FADD.FTZ R2, R50, R2 ;  /* 0x0000000232027221 */ /* 0x000fea0000010000 */
[----:B------:R2:W-:Y:S01]  /*12250*/  STL [R1+0x24], R2 ;  /* 0x0000240201007387 */ /* 0x0005e20000100800 */
[----:B-1----:R-:W-:Y:S04]  /*12260*/  IADD3 R0, R242, -0x1, RZ ;  /* 0xfffffffff2007810 */ /* 0x002fe80007ffe0ff */
[----:B------:R-:W-:Y:S01]  /*12270*/  MOV R242, R0 ;  /* 0x0000000000f27202 */ /* 0x000fe20000000f00 */
[----:B------:R-:W-:-:S05]  /*12280*/  @P0 BRA `(.L_x_1845) ;  /* 0xffffbd8000000947 */ /* 0x000fca000383ffff */
.L_x_1828:
[----:B--2---:R-:W2:Y:S04]  /*12290*/  LDL.LU R0, [R1+0x18] ;  /* 0x0000180001007983 */ /* 0x004ea80000300800 */
        /* <DEDUP_REMOVED lines=184> */
.L_x_1770:
        /* <DEDUP_REMOVED lines=227> */
.L_x_1848:
[----:B-1----:R-:W-:Y:S05]  /*13c50*/  BSYNC B0 ;  /* 0x0000000000007941 */ /* 0x002fea0003800000 */
.L_x_1847:
        /* <DEDUP_REMOVED lines=97> */
.L_x_1850:
[----:B------:R-:W-:Y:S05]  /*14270*/  BSYNC B0 ;  /* 0x0000000000007941 */ /* 0x000fea0003800000 */
.L_x_1849:
        /* <DEDUP_REMOVED lines=97> */
.L_x_1852:
[----:B------:R-:W-:Y:S05]  /*14890*/  BSYNC B0 ;  /* 0x0000000000007941 */ /* 0x000fea0003800000 */
.L_x_1851:
        /* <DEDUP_REMOVED lines=98> */
.L_x_1846:
        /* <DEDUP_REMOVED lines=50> */
.L_x_1853:
        /* <DEDUP_REMOVED lines=10> */
.L_x_2728:


//--------------------- .text._ZN7cutlass13device_kernelIN5flash19enable_sm80_to_sm89INS1_16FlashAttnFwdSm80INS1_25CollectiveMainloopFwdSm80ILi8ELi1ELb1EN4cute5tupleIJNS5_1CILi128EEENS7_ILi96EEES8_EEELi128ENS_10bfloat16_tEfNS_4arch4Sm80ELb0ELb1ELb0ELb1ELb0ELb0ELb1ELb1EEENS1_21CollectiveEpilogueFwdINS6_IJS8_S8_S9_EEENS6_IJNS7_ILi1EEESH_SH_EEESB_SD_Li256ELb1ELb1ELb1ELb0EEENS1_36VarlenDynamicPersistentTileSchedulerILi128ELi96ELi256ELi256ELb1ELb1ELb0ELb1ELb0ELb1EEEEEEEEEvNT_6ParamsE --------------------------
	.section	.text._ZN7cutlass13device_kernelIN5flash19enable_sm80_to_sm89INS1_16FlashAttnFwdSm80INS1_25CollectiveMainloopFwdSm80ILi8ELi1ELb1EN4cute5tupleIJNS5_1CILi128EEENS7_ILi96EEES8_EEELi128ENS_10bfloat16_tEfNS_4arch4Sm80ELb0ELb1ELb0ELb1ELb0ELb0ELb1ELb1EEENS1_21CollectiveEpilogueFwdINS6_IJS8_S8_S9_EEENS6_IJNS7_ILi1EEESH_SH_EEESB_SD_Li256ELb1ELb1ELb1ELb0EEENS1_36VarlenDynamicPersistentTileSchedulerILi128ELi96ELi256ELi256ELb1ELb1ELb0ELb1ELb0ELb1EEEEEEEEEvNT_6ParamsE,"ax",@progbits
	.sectioninfo	@"SHI_REGISTERS=255"
	.align	128
.text._ZN7cutlass13device_kernelIN5flash19enable_sm80_to_sm89INS1_16FlashAttnFwdSm80INS1_25CollectiveMainloopFwdSm80ILi8ELi1ELb1EN4cute5tupleIJNS5_1CILi128EEENS7_ILi96EEES8_EEELi128ENS_10bfloat16_tEfNS_4arch4Sm80ELb0ELb1ELb0ELb1ELb0ELb0ELb1ELb1EEENS1_21CollectiveEpilogueFwdINS6_IJS8_S8_S9_EEENS6_IJNS7_ILi1EEESH_SH_EEESB_SD_Li256ELb1ELb1ELb1ELb0EEENS1_36VarlenDynamicPersistentTileSchedulerILi128ELi96ELi256ELi256ELb1ELb1ELb0ELb1ELb0ELb1EEEEEEEEEvNT_6ParamsE:
        .type           _ZN7cutlass13device_kernelIN5flash19enable_sm80_to_sm89INS1_16FlashAttnFwdSm80INS1_25CollectiveMainloopFwdSm80ILi8ELi1ELb1EN4cute5tupleIJNS5_1CILi128EEENS7_ILi96EEES8_EEELi128ENS_10bfloat16_tEfNS_4arch4Sm80ELb0ELb1ELb0ELb1ELb0ELb0ELb1ELb1EEENS1_21CollectiveEpilogueFwdINS6_IJS8_S8_S9_EEENS6_IJNS7_ILi1EEESH_SH_EEESB_SD_Li256ELb1ELb1ELb1ELb0EEENS1_36VarlenDynamicPersistentTileSchedulerILi128ELi96ELi256ELi256ELb1ELb1ELb0ELb1ELb0ELb1EEEEEEEEEvNT_6ParamsE,@function
        .size           _ZN7cutlass13device_kernelIN5flash19enable_sm80_to_sm89INS1_16FlashAttnFwdSm80INS1_25CollectiveMainloopFwdSm80ILi8ELi1ELb1EN4cute5tupleIJNS5_1CILi128EEENS7_ILi96EEES8_EEELi128ENS_10bfloat16_tEfNS_4arch4Sm80ELb0ELb1ELb0ELb1ELb0ELb0ELb1ELb1EEENS1_21CollectiveEpilogueFwdINS6_IJS8_S8_S9_EEENS6_IJNS7_ILi1EEESH_SH_EEESB_SD_Li256ELb1ELb1ELb1ELb0EEENS1_36VarlenDynamicPersistentTileSchedulerILi128ELi96ELi256ELi256ELb1ELb1ELb0ELb1ELb0ELb1EEEEEEEEEvNT_6ParamsE,(.L_x_2729 - _ZN7cutlass13device_kernelIN5flash19enable_sm80_to_sm89INS1_16FlashAttnFwdSm80INS1_25CollectiveMainloopFwdSm80ILi8ELi1ELb1EN4cute5tupleIJNS5_1CILi128EEENS7_ILi96EEES8_EEELi128ENS_10bfloat16_tEfNS_4arch4Sm80ELb0ELb1ELb0ELb1ELb0ELb0ELb1ELb1EEENS1_21CollectiveEpilogueFwdINS6_IJS8_S8_S9_EEENS6_IJNS7_ILi1EEESH_SH_EEESB_SD_Li256ELb1ELb1ELb1ELb0EEENS1_36VarlenDynamicPersistentTileSchedulerILi128ELi96ELi256ELi256ELb1ELb1ELb0ELb1ELb0ELb1EEEEEEEEEvNT_6ParamsE)
        .other          _ZN7cutlass13device_kernelIN5flash19enable_sm80_to_sm89INS1_16FlashAttnFwdSm80INS1_25CollectiveMainloopFwdSm80ILi8ELi1ELb1EN4cute5tupleIJNS5_1CILi128EEENS7_ILi96EEES8_EEELi128ENS_10bfloat16_tEfNS_4arch4Sm80ELb0ELb1ELb0ELb1ELb0ELb0ELb1ELb1EEENS1_21CollectiveEpilogueFwdINS6_IJS8_S8_S9_EEENS6_IJNS7_ILi1EEESH_SH_EEESB_SD_Li256ELb1ELb1ELb1ELb0EEENS1_36VarlenDynamicPersistentTileSchedulerILi128ELi96ELi256ELi256ELb1ELb1ELb0ELb1ELb0ELb1EEEEEEEEEvNT_6ParamsE,@"STO_CUDA_ENTRY STV_DEFAULT"
_ZN7cutlass13device_kernelIN5flash19enable_sm80_to_sm89INS1_16FlashAttnFwdSm80INS1_25CollectiveMainloopFwdSm80ILi8ELi1ELb1EN4cute5tupleIJNS5_1CILi128EEENS7_ILi96EEES8_EEELi128ENS_10bfloat16_tEfNS_4arch4Sm80ELb0ELb1ELb0ELb1ELb0ELb0ELb1ELb1EEENS1_21CollectiveEpilogueFwdINS6_IJS8_S8_S9_EEENS6_IJNS7_ILi1EEESH_SH_EEESB_SD_Li256ELb1ELb1ELb1ELb0EEENS1_36VarlenDynamicPersistentTileSchedulerILi128ELi96ELi256ELi256ELb1ELb1ELb0ELb1ELb0ELb1EEEEEEEEEvNT_6ParamsE:
        /* <DEDUP_REMOVED lines=55> */
.L_x_1859:
        /* <DEDUP_REMOVED lines=17> */
.L_x_1986:
        /* <DEDUP_REMOVED lines=16> */
.L_x_1987:
[----:B--2---:R-:W-:-:S05]  /*0580*/  IMAD R0, R0, c[0x0][0x538], RZ ;  /* 0x00014e0000007a24 */ /* 0x004fca00078e02ff */
[----:B------:R-:W-:-:S04]  /*0590*/  IADD3 R7, R0, R7, RZ ;  /* 0x0000000700077210 */ /* 0x000fc80007ffe0ff */
[----:B------:R-:W-:-:S13]  /*05a0*/  ISETP.GT.AND P0, PT, R7, UR4, PT ;  /* 0x0000000407007c0c */ /* 0x000fda000bf04270 */
[----:B-1----:R-:W-:Y:S05]  /*05b0*/  @!P0 BRA `(.L_x_1859) ;  /* 0xfffffdb000008947 */ /* 0x002fea000383ffff */
.L_x_1855:
[----:B------:R-:W-:-:S05]  /*05c0*/  IADD3 R11, -R0, R7, RZ ;  /* 0x00000007000b7210 */ /* 0x000fca0007ffe1ff */
[----:B------:R-:W-:-:S05]  /*05d0*/  IMAD R0, R4, c[0x0][0x538], R11 ;  /* 0x00014e0004007a24 */ /* 0x000fca00078e020b */
[----:B------:R-:W-:Y:S01]  /*05e0*/  ISETP.GT.AND P0, PT, R0, UR4, PT ;  /* 0x0000000400007c0c */ /* 0x000fe2000bf04270 */
[----:B------:R-:W-:-:S12]  /*05f0*/  BRA.DIV ~URZ, `(.L_x_1860) ;  /* 0x000153c27f007947 */ /* 0x000fd8000b800000 */
[----:B------:R-:W-:-:S04]  /*0600*/  VOTE.ANY R7, PT, !P0 ;  /* 0x0000000000077806 */ /* 0x000fc800040e0100 */
.L_x_1988:
[----:B------:R-:W1:Y:S02]  /*0610*/  POPC R0, R7 ;  /* 0x0000000700007309 */ /* 0x000e640000000000 */
[----:B-1----:R-:W-:-:S05]  /*0620*/  IADD3 R2, R0, R6, RZ ;  /* 0x0000000600027210 */ /* 0x002fca0007ffe0ff */
[----:B------:R1:W-:Y:S01]  /*0630*/  STL [R1+0x34], R2 ;  /* 0x0000340201007387 */ /* 0x0003e20000100800 */
[----:B------:R-:W-:Y:S05]  /*0640*/  BRA.DIV ~URZ, `(.L_x_1861) ;  /* 0x000153c27f007947 */ /* 0x000fea000b800000 */
[----:B------:R2:W3:Y:S01]  /*0650*/  SHFL.IDX PT, R12, R10, R0, 0x1f ;  /* 0x00001f000a0c7589 */ /* 0x0004e200000e0000 */
[----:B------:R-:W-:-:S03]  /*0660*/  MOV R6, RZ ;  /* 0x000000ff00067202 */ /* 0x000fc60000000f00 */
[----:B------:R2:W4:Y:S04]  /*0670*/  SHFL.IDX PT, R10, R8, R0, 0x1f ;  /* 0x00001f00080a7589 */ /* 0x00052800000e0000 */
.L_x_1989:
[----:B------:R-:W-:Y:S01]  /*0680*/  ISETP.NE.AND P0, PT, R7, RZ, PT ;  /* 0x000000ff0700720c */ /* 0x000fe20003f05270 */
[----:B------:R-:W-:-:S12]  /*0690*/  BSSY B0, `(.L_x_1862) ;  /* 0x0000005000007945 */ /* 0x000fd80003800000 */
[----:B------:R-:W-:Y:S05]  /*06a0*/  @!P0 BRA `(.L_x_1863) ;  /* 0x0000003000008947 */ /* 0x000fea0003800000 */
[----:B------:R-:W-:Y:S01]  /*06b0*/  IADD3 R5, R0, -0x1, RZ ;  /* 0xffffffff00057810 */ /* 0x000fe20007ffe0ff */
[----:B------:R-:W-:Y:S05]  /*06c0*/  BRA.DIV ~URZ, `(.L_x_1864) ;  /* 0x000154227f007947 */ /* 0x000fea000b800000 */
[----:B------:R1:W2:Y:S02]  /*06d0*/  SHFL.IDX PT, R6, R4, R5, 0x1f ;  /* 0x00001f0504067589 */ /* 0x0002a400000e0000 */
.L_x_1863:
[----:B------:R-:W-:Y:S05]  /*06e0*/  BSYNC B0 ;  /* 0x0000000000007941 */ /* 0x000fea0003800000 */
.L_x_1862:
        /* <DEDUP_REMOVED lines=69> */
.L_x_1866:
        /* <DEDUP_REMOVED lines=70> */
.L_x_1867:
[----:B------:R-:W-:Y:S05]  /*0fa0*/  BSYNC B0 ;  /* 0x0000000000007941 */ /* 0x000fea0003800000 */
.L_x_1865:
[----:B------:R-:W-:-:S04]  /*0fb0*/  LOP3.LUT R0, RZ, R0, RZ, 0x33, !PT ;  /* 0x00000000ff007212 */ /* 0x000fc800078e33ff */
[----:B------:R-:W-:-:S05]  /*0fc0*/  IADD3 R0, R0, R12, RZ ;  /* 0x0000000c00007210 */ /* 0x000fca0007ffe0ff */
[----:B------:R2:W-:Y:S01]  /*0fd0*/  STL [R1+0x2c], R0 ;  /* 0x00002c0001007387 */ /* 0x0005e20000100800 */
[----:B------:R-:W-:Y:S05]  /*0fe0*/  BRA `(.L_x_1868) ;  /* 0x0000006000007947 */ /* 0x000fea0003800000 */
.L_x_1856:
[----:B------:R-:W-:Y:S01]  /*0ff0*/  MOV R0, UR4 ;  /* 0x0000000400007c02 */ /* 0x000fe20008000f00 */
[----:B------:R-:W-:Y:S04]  /*1000*/  STL [R1+0x2c], RZ ;  /* 0x00002cff01007387 */ /* 0x000fe80000100800 */
[----:B------:R-:W-:Y:S04]  /*1010*/  STL [R1+0x30], RZ ;  /* 0x000030ff01007387 */ /* 0x000fe80000100800 */
[----:B------:R1:W-:Y:S02]  /*1020*/  STL [R1+0x28], R0 ;  /* 0x0000280001007387 */ /* 0x0003e40000100800 */
[----:B-1----:R-:W-:-:S05]  /*1030*/  MOV R0, c[0x0][0x53c] ;  /* 0x00014f0000007a02 */ /* 0x002fca0000000f00 */
[----:B------:R1:W-:Y:S02]  /*1040*/  STL [R1+0x34], R0 ;  /* 0x0000340001007387 */ /* 0x0003e40000100800 */
.L_x_1868:
        /* <DEDUP_REMOVED lines=8> */
.L_x_1854:
        /* <DEDUP_REMOVED lines=26> */
[----:B------:R-:W-:Y:S02]  /*1270*/  LOP3.LUT R3, R2, 0xfffffff8, RZ, 0xc0, !PT ;  /* 0xfffffff802037812 */ /* 0x000fe400078ec0ff */
[----:B------:R-:W-:Y:S02]  /*1280*/  LOP3.LUT R2, R4, 0x1c0, RZ, 0xc0, !PT ;  /* 0x000001c004027812 */ /* 0x000fe400078ec0ff */
[----:B------:R-:W-:Y:S01]  /*1290*/  LEA.HI R10, R5, R0, RZ, 0x3 ;  /* 0x00000000050a7211 */ /* 0x000fe200078f18ff */
[----:B------:R-:W-:Y:S01]  /*12a0*/  IMAD.IADD R6, R6, 0x1, -R3 ;  /* 0x0000000106067824 */ /* 0x000fe200078e0a03 */
[----:B------:R-:W-:Y:S02]  /*12b0*/  SHF.R.U32.HI R4, RZ, 0x3, R2 ;  /* 0x00000003ff047819 */ /* 0x000fe40000011602 */
[----:B------:R-:W-:Y:S02]  /*12c0*/  LOP3.LUT R3, R2, 0x38, R246, 0xf8, !PT ;  /* 0x0000003802037812 */ /* 0x000fe400078ef8f6 */
[----:B------:R-:W-:-:S02]  /*12d0*/  LOP3.LUT R2, R10, 0xfffffff8, RZ, 0xc0, !PT ;  /* 0xfffffff80a027812 */ /* 0x000fc400078ec0ff */
[----:B------:R-:W-:Y:S02]  /*12e0*/  LOP3.LUT R8, R3, R4, RZ, 0x3c, !PT ;  /* 0x0000000403087212 */ /* 0x000fe400078e3cff */
[----:B------:R-:W-:Y:S01]  /*12f0*/  SHF.R.S32.HI R3, RZ, 0x1f, R11 ;  /* 0x0000001fff037819 */ /* 0x000fe2000001140b */
[----:B------:R-:W-:Y:S01]  /*1300*/  IMAD.IADD R5, R0, 0x1, -R2 ;  /* 0x0000000100057824 */ /* 0x000fe200078e0a02 */
[----:B------:R-:W-:Y:S02]  /*1310*/  LOP3.LUT R2, R11, 0xffffffe0, RZ, 0xc0, !PT ;  /* 0xffffffe00b027812 */ /* 0x000fe400078ec0ff */
[----:B------:R-:W-:Y:S02]  /*1320*/  LOP3.LUT R0, R9, 0x1c0, RZ, 0xc0, !PT ;  /* 0x000001c009007812 */ /* 0x000fe400078ec0ff */
[----:B------:R-:W-:Y:S01]  /*1330*/  LEA.HI R9, R12, R19, RZ, 0x6 ;  /* 0x000000130c097211 */ /* 0x000fe200078f30ff */
[----:B------:R-:W-:Y:S01]  /*1340*/  IMAD.IADD R17, R19, 0x1, -R2 ;  /* 0x0000000113117824 */ /* 0x000fe200078e0a02 */
[----:B------:R-:W-:Y:S01]  /*1350*/  LOP3.LUT R4, R0, 0x8, R14, 0xf8, !PT ;  /* 0x0000000800047812 */ /* 0x000fe200078ef80e */
[----:B------:R-:W-:Y:S01]  /*1360*/  IMAD.MOV.U32 R14, RZ, RZ, 0x20 ;  /* 0x00000020ff0e7424 */ /* 0x000fe200078e00ff */
[----:B------:R-:W-:-:S02]  /*1370*/  SHF.R.U32.HI R2, RZ, 0x3, R0 ;  /* 0x00000003ff027819 */ /* 0x000fc40000011600 */
[----:B------:R-:W-:Y:S02]  /*1380*/  LEA.HI R0, R3, R208, RZ, 0x3 ;  /* 0x000000d003007211 */ /* 0x000fe400078f18ff */
[----:B------:R-:W-:Y:S02]  /*1390*/  SHF.R.S32.HI R3, RZ, 0x1f, R17 ;  /* 0x0000001fff037819 */ /* 0x000fe40000011411 */
[----:B------:R-:W-:Y:S01]  /*13a0*/  LOP3.LUT R12, R4, R2, RZ, 0x3c, !PT ;  /* 0x00000002040c7212 */ /* 0x000fe200078e3cff */
[----:B------:R-:W-:Y:S01]  /*13b0*/  IMAD.SHL.U32 R2, R9, 0x8, RZ ;  /* 0x0000000809027824 */ /* 0x000fe200078e00ff */
[----:B------:R-:W-:Y:S02]  /*13c0*/  LOP3.LUT R0, R0, 0xffffff8, RZ, 0xc0, !PT ;  /* 0x0ffffff800007812 */ /* 0x000fe400078ec0ff */
[----:B------:R-:W-:Y:S02]  /*13d0*/  LEA.HI R9, R3, R17, RZ, 0x2 ;  /* 0x0000001103097211 */ /* 0x000fe400078f10ff */
[----:B------:R-:W-:-:S02]  /*13e0*/  LOP3.LUT R3, R6, 0x1, RZ, 0xc0, !PT ;  /* 0x0000000106037812 */ /* 0x000fc400078ec0ff */
        /* <DEDUP_REMOVED lines=14> */
[----:B------:R-:W-:Y:S01]  /*14d0*/  STL [R1+0x60], R16 ;  /* 0x0000601001007387 */ /* 0x000fe20000100800 */
[----:B------:R-:W-:Y:S01]  /*14e0*/  SHF.R.U32.HI R2, RZ, 0x3, R0 ;  /* 0x00000003ff027819 */ /* 0x000fe20000011600 */
[----:B------:R-:W-:Y:S01]  /*14f0*/  IMAD.SHL.U32 R213, R213, 0x2, RZ ;  /* 0x00000002d5d57824 */ /* 0x000fe200078e00ff */
[----:B------:R-:W-:-:S02]  /*1500*/  LEA.HI R0, R3, R3, RZ, 0x1 ;  /* 0x0000000303007211 */ /* 0x000fc400078f08ff */
[----:B------:R-:W-:Y:S01]  /*1510*/  LOP3.LUT R8, R5, R2, RZ, 0x3c, !PT ;  /* 0x0000000205087212 */ /* 0x000fe200078e3cff */
[----:B------:R-:W-:Y:S01]  /*1520*/  IMAD.MOV.U32 R5, RZ, RZ, 0x10 ;  /* 0x00000010ff057424 */ /* 0x000fe200078e00ff */
[----:B------:R-:W-:Y:S02]  /*1530*/  LOP3.LUT R0, R0, 0x1ffffffe, RZ, 0xc0, !PT ;  /* 0x1ffffffe00007812 */ /* 0x000fe400078ec0ff */
[----:B------:R-:W-:Y:S01]  /*1540*/  LOP3.LUT R2, R4, 0x1c0, RZ, 0xc0, !PT ;  /* 0x000001c004027812 */ /* 0x000fe200078ec0ff */
[----:B------:R-:W-:Y:S01]  /*1550*/  IMAD R4, R208, 0x200, R3 ;  /* 0x00000200d0047824 */ /* 0x000fe200078e0203 */
[----:B------:R-:W-:Y:S01]  /*1560*/  SEL R5, R5, 0xfffffff0, !P4 ;  /* 0xfffffff005057807 */ /* 0x000fe20006000000 */
[----:B------:R-:W-:Y:S01]  /*1570*/  IMAD.IADD R11, R3, 0x1, -R0 ;  /* 0x00000001030b7824 */ /* 0x000fe200078e0a00 */
[----:B------:R-:W-:Y:S01]  /*1580*/  SEL R3, R14, 0xffffffe0, !P3 ;  /* 0xffffffe00e037807 */ /* 0x000fe20005800000 */
[----:B------:R-:W-:Y:S01]  /*1590*/  IMAD R0, R13, 0x200, R12 ;  /* 0x000002000d007824 */ /* 0x000fe200078e020c */
[----:B------:R-:W-:Y:S01]  /*15a0*/  R2P PR, R6, 0x6 ;  /* 0x0000000606007804 */ /* 0x000fe20000000000 */
[----:B------:R-:W-:Y:S01]  /*15b0*/  IMAD.SHL.U32 R6, R10, 0x40, RZ ;  /* 0x000000400a067824 */ /* 0x000fe200078e00ff */
[----:B------:R-:W-:Y:S01]  /*15c0*/  LEA.HI R2, R2, R2, RZ, 0x1d ;  /* 0x0000000202027211 */ /* 0x000fe200078fe8ff */
[----:B------:R-:W-:Y:S01]  /*15d0*/  IMAD.IADD R5, R5, 0x1, R3 ;  /* 0x0000000105057824 */ /* 0x000fe200078e0203 */
[----:B------:R-:W-:-:S02]  /*15e0*/  LOP3.LUT R3, R9, 0x7ffffffc, RZ, 0xc0, !PT ;  /* 0x7ffffffc09037812 */ /* 0x000fc400078ec0ff */
[----:B------:R-:W-:Y:S01]  /*15f0*/  LOP3.LUT P6, RZ, R7, 0x2, RZ, 0xc0, !PT ;  /* 0x0000000207ff7812 */ /* 0x000fe200078cc0ff */
[----:B------:R-:W-:Y:S01]  /*1600*/  IMAD.U32 R10, R4, 0x2, R2 ;  /* 0x00000002040a7824 */ /* 0x000fe200078e0002 */
[----:B------:R-:W-:Y:S01]  /*1610*/  LOP3.LUT R4, R8, 0x7ffffe00, R6, 0xf8, !PT ;  /* 0x7ffffe0008047812 */ /* 0x000fe200078ef806 */
[----:B------:R-:W-:Y:S01]  /*1620*/  IMAD.IADD R3, R17, 0x1, -R3 ;  /* 0x0000000111037824 */ /* 0x000fe200078e0a03 */
[----:B------:R-:W-:Y:S01]  /*1630*/  LEA R189, R0, 0x8100, 0x1 ;  /* 0x0000810000bd7811 */ /* 0x000fe200078e08ff */
[C---:B------:R-:W-:Y:S01]  /*1640*/  IMAD R6, R7.reuse, 0x20, R18 ;  /* 0x0000002007067824 */ /* 0x040fe200078e0212 */
        /* <DEDUP_REMOVED lines=53> */
.L_x_1985:
        /* <DEDUP_REMOVED lines=33> */
.L_x_1869:
[----:B------:R-:W-:-:S04]  /*1bb0*/  ISETP.NE.U32.AND P0, PT, RZ, c[0x0][0x368], PT ;  /* 0x0000da00ff007a0c */ /* 0x000fc80003f05070 */
[----:B------:R-:W-:-:S13]  /*1bc0*/  ISETP.NE.AND.EX P0, PT, RZ, c[0x0][0x36c], PT, P0 ;  /* 0x0000db00ff007a0c */ /* 0x000fda0003f05300 */
[----:B------:R-:W-:Y:S05]  /*1bd0*/  @!P0 BRA `(.L_x_1870) ;  /* 0x0000003000008947 */ /* 0x000fea0003800000 */
[----:B----4-:R-:W-:-:S05]  /*1be0*/  IMAD.WIDE R2, R15, R14, c[0x0][0x368] ;  /* 0x0000da000f027625 */ /* 0x010fca00078e020e */
[----:B-1----:R1:W5:Y:S01]  /*1bf0*/  LDG.E R0, [R2.64] ;  /* 0x0000000802007981 */ /* 0x002362000c1e1900 */
[----:B------:R-:W-:Y:S05]  /*1c00*/  BRA `(.L_x_1871) ;  /* 0x0000005000007947 */ /* 0x000fea0003800000 */
.L_x_1870:
[----:B-1--4-:R-:W-:Y:S01]  /*1c10*/  MOV R0, c[0x0][0x1d0] ;  /* 0x0000740000007a02 */ /* 0x012fe20000000f00 */
[----:B------:R-:W-:Y:S05]  /*1c20*/  @!P4 BRA `(.L_x_1871) ;  /* 0x000000300000c947 */ /* 0x000fea0003800000 */
[----:B------:R-:W2:Y:S04]  /*1c30*/  LDG.E R6, [R2.64] ;  /* 0x0000000802067981 */ /* 0x000ea8000c1e1900 */
[----:B------:R-:W2:Y:S02]  /*1c40*/  LDG.E R0, [R2.64+0x4] ;  /* 0x0000040802007981 */ /* 0x000ea4000c1e1900 */
[----:B--2---:R-:W-:Y:S02]  /*1c50*/  IADD3 R0, -R6, R0, RZ ;  /* 0x0000000006007210 */ /* 0x004fe40007ffe1ff */
.L_x_1871:
        /* <DEDUP_REMOVED lines=30> */
.L_x_1874:
[----:B------:R-:W-:-:S13]  /*1e40*/  ISETP.NE.AND P0, PT, R243, 0x1, PT ;  /* 0x00000001f300780c */ /* 0x000fda0003f05270 */
[----:B------:R-:W-:-:S05]  /*1e50*/  @P0 IMAD.HI.U32 R0, R2, c[0x0][0x330], RZ ;  /* 0x0000cc0002000a27 */ /* 0x000fca00078e00ff */
[----:B------:R-:W-:Y:S02]  /*1e60*/  @P0 SHF.R.U32.HI R2, RZ, c[0x0][0x334], R0 ;  /* 0x0000cd00ff020a19 */ /* 0x000fe40000011600 */
.L_x_1875:
[----:B------:R-:W-:Y:S05]  /*1e70*/  BSYNC B0 ;  /* 0x0000000000007941 */ /* 0x000fea0003800000 */
.L_x_1873:
[----:B------:R-:W-:-:S05]  /*1e80*/  IMAD R2, R2, R243, c[0x0][0x32c] ;  /* 0x0000cb0002027624 */ /* 0x000fca00078e02f3 */
[----:B------:R-:W-:-:S04]  /*1e90*/  IMNMX R3, R3, R2, PT ;  /* 0x0000000203037217 */ /* 0x000fc80003800200 */
.L_x_1872:
        /* <DEDUP_REMOVED lines=25> */
.L_x_1878:
[----:B------:R-:W-:-:S13]  /*2030*/  ISETP.NE.AND P0, PT, R243, 0x1, PT ;  /* 0x00000001f300780c */ /* 0x000fda0003f05270 */
[----:B------:R-:W-:-:S05]  /*2040*/  @P0 IMAD.HI.U32 R3, R0, c[0x0][0x330], RZ ;  /* 0x0000cc0000030a27 */ /* 0x000fca00078e00ff */
[----:B------:R-:W-:Y:S02]  /*2050*/  @P0 SHF.R.U32.HI R0, RZ, c[0x0][0x334], R3 ;  /* 0x0000cd00ff000a19 */ /* 0x000fe40000011603 */
.L_x_1879:
[----:B------:R-:W-:Y:S05]  /*2060*/  BSYNC B0 ;  /* 0x0000000000007941 */ /* 0x000fea0003800000 */
.L_x_1877:
[----:B------:R-:W-:-:S05]  /*2070*/  IMAD R0, R0, c[0x0][0x32c], RZ ;  /* 0x0000cb0000007a24 */ /* 0x000fca00078e02ff */
[----:B------:R-:W-:-:S05]  /*2080*/  IMNMX R2, R2, R0, !PT ;  /* 0x0000000002027217 */ /* 0x000fca0007800200 */
.L_x_1876:
        /* <DEDUP_REMOVED lines=47> */
.L_x_1881:
[----:B------:R-:W-:Y:S05]  /*2380*/  BSYNC B0 ;  /* 0x0000000000007941 */ /* 0x000fea0003800000 */
.L_x_1880:
        /* <DEDUP_REMOVED lines=40> */
[----:B------:R-:W-:-:S04]  /*2610*/  ISETP.NE.U32.AND P3, PT, RZ, c[0x0][0x340], PT ;  /* 0x0000d000ff007a0c */ /* 0x000fc80003f65070 */
[----:B------:R-:W-:Y:S02]  /*2620*/  ISETP.NE.AND.EX P3, PT, RZ, c[0x0][0x344], PT, P3 ;  /* 0x0000d100ff007a0c */ /* 0x000fe40003f65330 */
[----:B--23--:R-:W-:-:S04]  /*2630*/  SHF.R.S32.HI R16, RZ, 0x1f, R3 ;  /* 0x0000001fff107819 */ /* 0x00cfc80000011403 */
[----:B------:R-:W-:-:S07]  /*2640*/  LEA.HI R16, R16, R3, RZ, 0x3 ;  /* 0x0000000310107211 */ /* 0x000fce00078f18ff */
[----:B------:R-:W-:Y:S01]  /*2650*/  @P3 IMAD.WIDE R2, R15, R14, c[0x0][0x340] ;  /* 0x0000d0000f023625 */ /* 0x000fe200078e020e */
[----:B------:R-:W-:-:S04]  /*2660*/  SHF.R.S32.HI R16, RZ, 0x3, R16 ;  /* 0x00000003ff107819 */ /* 0x000fc80000011410 */
[----:B------:R2:W3:Y:S01]  /*2670*/  @P3 LDG.E R9, [R2.64] ;  /* 0x0000000802093981 */ /* 0x0004e2000c1e1900 */
[----:B------:R-:W-:Y:S01]  /*2680*/  SHF.R.S32.HI R247, RZ, 0x1f, R246 ;  /* 0x0000001ffff77819 */ /* 0x000fe200000114f6 */
[----:B------:R-:W-:Y:S01]  /*2690*/  WARPSYNC 0xffffffff ;  /* 0xffffffff00007948 */ /* 0x000fe20003800000 */
[----:B------:R-:W-:Y:S02]  /*26a0*/  IADD3 R0, P0, R16, R13, RZ ;  /* 0x0000000d10007210 */ /* 0x000fe40007f1e0ff */
[----:B------:R-:W-:Y:S02]  /*26b0*/  SHF.R.S32.HI R8, RZ, 0x1f, R15 ;  /* 0x0000001fff087819 */ /* 0x000fe4000001140f */
[----:B------:R-:W-:Y:S01]  /*26c0*/  SHF.R.S32.HI R10, RZ, 0x1f, R12 ;  /* 0x0000001fff0a7819 */ /* 0x000fe2000001140c */
[----:B------:R-:W-:Y:S01]  /*26d0*/  IMAD.WIDE.U32 R4, R0, c[0x0][0x208], R246 ;  /* 0x0000820000047a25 */ /* 0x000fe200078e00f6 */
[----:B------:R-:W-:Y:S02]  /*26e0*/  IADD3 R14, R246, 0x40, RZ ;  /* 0x00000040f60e7810 */ /* 0x000fe40007ffe0ff */
[----:B------:R-:W-:-:S02]  /*26f0*/  IADD3 R150, R212, -0x1, RZ ;  /* 0xffffffffd4967810 */ /* 0x000fc40007ffe0ff */
[----:B--2---:R-:W-:-:S04]  /*2700*/  SHF.R.S32.HI R2, RZ, 0x1f, R13 ;  /* 0x0000001fff027819 */ /* 0x004fc8000001140d */
[----:B------:R-:W-:-:S05]  /*2710*/  LEA.HI.X.SX32 R2, R16, R2, 0x1, P0 ;  /* 0x0000000210027211 */ /* 0x000fca00000f0eff */
[C---:B------:R-:W-:Y:S02]  /*2720*/  IMAD R6, R2.reuse, c[0x0][0x1e0], RZ ;  /* 0x0000780002067a24 */ /* 0x040fe400078e02ff */
[----:B------:R-:W-:Y:S02]  /*2730*/  IMAD R7, R2, c[0x0][0x208], RZ ;  /* 0x0000820002077a24 */ /* 0x000fe400078e02ff */
[----:B------:R-:W-:-:S04]  /*2740*/  IMAD.WIDE.U32 R2, R0, c[0x0][0x1e0], R246 ;  /* 0x0000780000027a25 */ /* 0x000fc800078e00f6 */
[C---:B------:R-:W-:Y:S02]  /*2750*/  IMAD R6, R0.reuse, c[0x0][0x1e4], R6 ;  /* 0x0000790000067a24 */ /* 0x040fe400078e0206 */
[----:B------:R-:W-:-:S03]  /*2760*/  IMAD R0, R0, c[0x0][0x20c], R7 ;  /* 0x0000830000007a24 */ /* 0x000fc600078e0207 */
[----:B------:R-:W-:Y:S01]  /*2770*/  IADD3 R7, R3, R6, RZ ;  /* 0x0000000603077210 */ /* 0x000fe20007ffe0ff */
[----:B------:R-:W-:Y:S01]  /*2780*/  IMAD.MOV.U32 R6, RZ, RZ, R2 ;  /* 0x000000ffff067224 */ /* 0x000fe200078e0002 */
[----:B------:R-:W-:-:S03]  /*2790*/  IADD3 R5, R5, R0, RZ ;  /* 0x0000000005057210 */ /* 0x000fc60007ffe0ff */
[----:B------:R-:W-:-:S04]  /*27a0*/  IMAD.WIDE.U32 R6, R17, c[0x0][0x1e8], R6 ;  /* 0x00007a0011067a25 */ /* 0x000fc800078e0006 */
[----:B------:R-:W-:-:S04]  /*27b0*/  IMAD.WIDE.U32 R4, R17, c[0x0][0x210], R4 ;  /* 0x0000840011047a25 */ /* 0x000fc800078e0004 */
[C---:B------:R-:W-:Y:S02]  /*27c0*/  IMAD R7, R17.reuse, c[0x0][0x1ec], R7 ;  /* 0x00007b0011077a24 */ /* 0x040fe400078e0207 */
[----:B------:R-:W-:Y:S01]  /*27d0*/  IMAD R5, R17, c[0x0][0x214], R5 ;  /* 0x0000850011057a24 */ /* 0x000fe200078e0205 */
[----:B---3--:R-:W-:Y:S02]  /*27e0*/  @P3 SHF.R.S32.HI R3, RZ, 0x1f, R9 ;  /* 0x0000001fff033819 */ /* 0x008fe40000011409 */
[----:B------:R-:W-:Y:S02]  /*27f0*/  @!P3 MOV R3, R8 ;  /* 0x000000080003b202 */ /* 0x000fe40000000f00 */
[----:B------:R-:W-:Y:S01]  /*2800*/  @P3 MOV R2, R9 ;  /* 0x0000000900023202 */ /* 0x000fe20000000f00 */
[----:B------:R-:W-:Y:S01]  /*2810*/  @!P3 IMAD.MOV.U32 R2, RZ, RZ, R15 ;  /* 0x000000ffff02b224 */ /* 0x000fe200078e000f */
[----:B------:R-:W-:Y:S01]  /*2820*/  SEL R0, R3, RZ, !P4 ;  /* 0x000000ff03007207 */ /* 0x000fe20006000000 */
[----:B------:R-:W-:Y:S01]  /*2830*/  IMAD R9, R10, c[0x0][0x178], RZ ;  /* 0x00005e000a097a24 */ /* 0x000fe200078e02ff */
[----:B------:R-:W-:-:S02]  /*2840*/  SEL R8, R8, RZ, !P5 ;  /* 0x000000ff08087207 */ /* 0x000fc40006800000 */
[----:B------:R-:W-:Y:S01]  /*2850*/  SEL R2, R2, RZ, !P4 ;  /* 0x000000ff02027207 */ /* 0x000fe20006000000 */
[C---:B------:R-:W-:Y:S02]  /*2860*/  IMAD R3, R0.reuse, c[0x0][0x1f0], RZ ;  /* 0x00007c0000037a24 */ /* 0x040fe400078e02ff */
        /* <DEDUP_REMOVED lines=9> */
[----:B------:R-:W-:-:S04]  /*2900*/  IMAD.WIDE.U32 R2, R12, c[0x0][0x178], RZ ;  /* 0x00005e000c027a25 */ /* 0x000fc800078e00ff */
[----:B------:R-:W-:Y:S02]  /*2910*/  IMAD.IADD R0, R3, 0x1, R0 ;  /* 0x0000000103007824 */ /* 0x000fe400078e0200 */
[----:B------:R-:W-:Y:S02]  /*2920*/  IMAD.IADD R228, R225, 0x1, R4 ;  /* 0x00000001e1e47824 */ /* 0x000fe400078e0204 */
[----:B------:R-:W2:Y:S01]  /*2930*/  LDL R11, [R1+0x58] ;  /* 0x00005800010b7983 */ /* 0x000ea20000100800 */
[----:B------:R-:W-:Y:S01]  /*2940*/  IMAD.MOV.U32 R3, RZ, RZ, R0 ;  /* 0x000000ffff037224 */ /* 0x000fe200078e0000 */
[----:B------:R-:W-:Y:S01]  /*2950*/  ISETP.GE.AND P6, PT, R246, c[0x0][0x198], PT ;  /* 0x00006600f6007a0c */ /* 0x000fe20003fc6270 */
[----:B------:R-:W-:Y:S01]  /*2960*/  IMAD R6, R8, c[0x0][0x1c0], RZ ;  /* 0x0000700008067a24 */ /* 0x000fe200078e02ff */
[----:B------:R-:W-:Y:S01]  /*2970*/  ISETP.GE.AND P3, PT, R14, c[0x0][0x198], PT ;  /* 0x000066000e007a0c */ /* 0x000fe20003f66270 */
[C---:B------:R-:W-:Y:S01]  /*2980*/  IMAD.WIDE.U32 R2, R17.reuse, c[0x0][0x1b8], R2 ;  /* 0x00006e0011027a25 */ /* 0x040fe200078e0002 */
[----:B------:R-:W-:Y:S01]  /*2990*/  ULDC.64 UR4, c[0x0][0x208] ;  /* 0x0000820000047ab9 */ /* 0x000fe20000000a00 */
[----:B------:R-:W-:Y:S01]  /*29a0*/  BSSY B0, `(.L_x_1883) ;  /* 0x000014e000007945 */ /* 0x000fe20003800000 */
[----:B------:R-:W-:Y:S01]  /*29b0*/  USHF.L.U32 UR7, UR4, 0x6, URZ ;  /* 0x0000000604077899 */ /* 0x000fe2000800063f */
[----:B------:R-:W-:Y:S01]  /*29c0*/  IMAD R3, R17, c[0x0][0x1bc], R3 ;  /* 0x00006f0011037a24 */ /* 0x000fe200078e0203 */
[----:B------:R-:W-:Y:S01]  /*29d0*/  UMOV UR6, 0x6 ;  /* 0x0000000600067882 */ /* 0x000fe20000000000 */
[C---:B------:R-:W-:Y:S01]  /*29e0*/  IMAD R8, R5.reuse, c[0x0][0x1c4], R6 ;  /* 0x0000710005087a24 */ /* 0x040fe200078e0206 */
[----:B------:R-:W-:Y:S01]  /*29f0*/  USHF.L.U64.HI UR5, UR4, UR6, UR5 ;  /* 0x0000000604057299 */ /* 0x000fe20008010205 */
[----:B------:R-:W-:-:S04]  /*2a00*/  IMAD.WIDE.U32 R2, R5, c[0x0][0x1c0], R2 ;  /* 0x0000700005027a25 */ /* 0x000fc800078e0002 */
[----:B------:R-:W-:Y:S02]  /*2a10*/  IMAD.IADD R3, R3, 0x1, R8 ;  /* 0x0000000103037824 */ /* 0x000fe400078e0208 */
[----:B------:R-:W-:Y:S02]  /*2a20*/  IMAD R13, R157, c[0x0][0x2c4], RZ ;  /* 0x0000b1009d0d7a24 */ /* 0x000fe400078e02ff */
[----:B------:R-:W-:Y:S02]  /*2a30*/  IMAD.MOV.U32 R148, RZ, RZ, R226 ;  /* 0x000000ffff947224 */ /* 0x000fe400078e00e2 */
[----:B------:R-:W-:Y:S01]  /*2a40*/  IMAD.MOV.U32 R149, RZ, RZ, R229 ;  /* 0x000000ffff957224 */ /* 0x000fe200078e00e5 */
[----:B------:R-:W-:Y:S01]  /*2a50*/  BAR.SYNC.DEFER_BLOCKING 0x0 ;  /* 0x0000000000007b1d */ /* 0x000fe20000010000 */
[----:B--2---:R-:W-:-:S04]  /*2a60*/  IMAD.IADD R4, R11, 0x1, R244 ;  /* 0x000000010b047824 */ /* 0x004fc800078e02f4 */
[----:B------:R-:W-:-:S04]  /*2a70*/  @P2 IMAD.HI.U32 R7, R4, c[0x0][0x2c8], RZ ;  /* 0x0000b20004072a27 */ /* 0x000fc800078e00ff */
[----:B------:R-:W-:Y:S01]  /*2a80*/  IMAD.MOV.U32 R0, RZ, RZ, R4 ;  /* 0x000000ffff007224 */ /* 0x000fe200078e0004 */
[----:B------:R-:W-:-:S04]  /*2a90*/  @P2 SHF.R.U32.HI R0, RZ, c[0x0][0x2cc], R7 ;  /* 0x0000b300ff002a19 */ /* 0x000fc80000011607 */
[--C-:B------:R-:W-:Y:S01]  /*2aa0*/  SHF.R.S32.HI R7, RZ, 0x1f, R0.reuse ;  /* 0x0000001fff077819 */ /* 0x100fe20000011400 */
[----:B------:R-:W-:Y:S02]  /*2ab0*/  IMAD.MOV R6, RZ, RZ, -R0 ;  /* 0x000000ffff067224 */ /* 0x000fe400078e0a00 */
[----:B------:R-:W-:-:S04]  /*2ac0*/  IMAD.WIDE.U32 R2, R0, c[0x0][0x1b0], R2 ;  /* 0x00006c0000027a25 */ /* 0x000fc800078e0002 */
[----:B------:R-:W-:Y:S02]  /*2ad0*/  IMAD R4, R6, c[0x0][0x2c4], R4 ;  /* 0x0000b10006047a24 */ /* 0x000fe400078e0204 */
[----:B------:R-:W-:-:S04]  /*2ae0*/  IMAD R5, R7, c[0x0][0x1b0], RZ ;  /* 0x00006c0007057a24 */ /* 0x000fc800078e02ff */
[----:B------:R-:W-:Y:S01]  /*2af0*/  IMAD R6, R0, c[0x0][0x1b4], R5 ;  /* 0x00006d0000067a24 */ /* 0x000fe200078e0205 */
[----:B------:R-:W-:-:S03]  /*2b00*/  SHF.R.S32.HI R5, RZ, 0x1f, R4 ;  /* 0x0000001fff057819 */ /* 0x000fc60000011404 */
[----:B------:R-:W-:Y:S02]  /*2b10*/  IMAD.IADD R3, R3, 0x1, R6 ;  /* 0x0000000103037824 */ /* 0x000fe400078e0206 */
[----:B------:R-:W-:-:S04]  /*2b20*/  IMAD R0, R5, c[0x0][0x1a8], RZ ;  /* 0x00006a0005007a24 */ /* 0x000fc800078e02ff */
[C---:B------:R-:W-:Y:S02]  /*2b30*/  IMAD R0, R4.reuse, c[0x0][0x1ac], R0 ;  /* 0x00006b0004007a24 */ /* 0x040fe400078e0200 */
[----:B------:R-:W-:-:S04]  /*2b40*/  IMAD.WIDE.U32 R4, R4, c[0x0][0x1a8], R2 ;  /* 0x00006a0004047a25 */ /* 0x000fc800078e0002 */
[----:B------:R-:W-:Y:S01]  /*2b50*/  IMAD.IADD R0, R5, 0x1, R0 ;  /* 0x0000000105007824 */ /* 0x000fe200078e0200 */
[----:B------:R-:W-:Y:S01]  /*2b60*/  LEA R2, P0, R4, c[0x0][0x160], 0x1 ;  /* 0x0000580004027a11 */ /* 0x000fe200078008ff */
[----:B------:R-:W-:-:S03]  /*2b70*/  IMAD.IADD R3, R16, 0x1, R244 ;  /* 0x0000000110037824 */ /* 0x000fc600078e02f4 */
[----:B------:R-:W-:Y:S01]  /*2b80*/  LEA.HI.X R0, R4, c[0x0][0x164], R0, 0x1, P0 ;  /* 0x0000590004007a11 */ /* 0x000fe200000f0c00 */
[----:B------:R-:W-:Y:S01]  /*2b90*/  SHFL.IDX PT, R8, R2, 0x1, 0x181f ;  /* 0x00381f0002087f89 */ /* 0x000fe200000e0000 */
[CC--:B------:R-:W-:Y:S02]  /*2ba0*/  ISETP.GE.AND P5, PT, R3.reuse, R13.reuse, PT ;  /* 0x0000000d0300720c */ /* 0x0c0fe40003fa6270 */
[----:B------:R-:W-:Y:S01]  /*2bb0*/  IADD3 R7, R3, 0x20, RZ ;  /* 0x0000002003077810 */ /* 0x000fe20007ffe0ff */
[----:B------:R-:W2:Y:S03]  /*2bc0*/  SHFL.IDX PT, R4, R2, RZ, 0x181f ;  /* 0x00181fff02047589 */ /* 0x000ea600000e0000 */
[----:B------:R-:W-:Y:S01]  /*2bd0*/  ISETP.GE.AND P0, PT, R7, R13, PT ;  /* 0x0000000d0700720c */ /* 0x000fe20003f06270 */
        /* <DEDUP_REMOVED lines=31> */
[----:B------:R-:W-:-:S03]  /*2dd0*/  IADD3 R9, R0, R158, -R16 ;  /* 0x0000009e00097210 */ /* 0x000fc60007ffe810 */
[----:B------:R2:W-:Y:S01]  /*2de0*/  @!P5 LDGSTS.E.BYPASS.LTC128B.128 [R213+0x6100], [R4.64], !P3 ;  /* 0x0610000004d5dfae */ /* 0x0005e2000d901d48 */
[----:B-----5:R-:W-:Y:S02]  /*2df0*/  IMAD.MOV.U32 R7, RZ, RZ, 0x20 ;  /* 0x00000020ff077424 */ /* 0x020fe400078e00ff */
[----:B-1----:R-:W-:Y:S01]  /*2e00*/  IMAD R3, R11, c[0x0][0x1e0], RZ ;  /* 0x000078000b037a24 */ /* 0x002fe200078e02ff */
[----:B------:R-:W-:-:S03]  /*2e10*/  @!P0 LEA R2, P4, R246, R10, 0x1 ;  /* 0x0000000af6028211 */ /* 0x000fc600078808ff */
[----:B------:R-:W-:Y:S01]  /*2e20*/  IMAD R6, R150, c[0x0][0x1e4], R3 ;  /* 0x0000790096067a24 */ /* 0x000fe200078e0203 */
[----:B---3--:R-:W-:Y:S02]  /*2e30*/  @!P0 LEA.HI.X R3, R246, R8, R247, 0x1, P4 ;  /* 0x00000008f6038211 */ /* 0x008fe400020f0cf7 */
[----:B------:R-:W-:Y:S01]  /*2e40*/  ISETP.GE.AND P4, PT, R9, 0x1, PT ;  /* 0x000000010900780c */ /* 0x000fe20003f86270 */
[----:B------:R-:W-:Y:S02]  /*2e50*/  IMAD.IADD R6, R13, 0x1, R6 ;  /* 0x000000010d067824 */ /* 0x000fe400078e0206 */
[----:B------:R1:W-:Y:S01]  /*2e60*/  @!P0 LDGSTS.E.BYPASS.LTC128B.128 [R213+0x3100], [R2.64], !P6 ;  /* 0x0310000002d58fae */ /* 0x0003e2000f101d48 */
[----:B------:R-:W-:Y:S01]  /*2e70*/  ISETP.GE.AND P6, PT, R9, 0x21, PT ;  /* 0x000000210900780c */ /* 0x000fe20003fc6270 */
[----:B------:R-:W-:Y:S01]  /*2e80*/  IMAD R6, R6, 0x60, RZ ;  /* 0x0000006006067824 */ /* 0x000fe200078e02ff */
[----:B--2---:R-:W-:Y:S01]  /*2e90*/  @!P0 LEA R4, P5, R14, R10, 0x1 ;  /* 0x0000000a0e048211 */ /* 0x004fe200078a08ff */
[----:B------:R-:W-:-:S03]  /*2ea0*/  IMAD.MOV.U32 R10, RZ, RZ, 0x40 ;  /* 0x00000040ff0a7424 */ /* 0x000fc600078e00ff */
        /* <DEDUP_REMOVED lines=27> */
[----:B------:R-:W-:-:S03]  /*3060*/  ISETP.LT.OR P4, PT, R9, 0x1, P3 ;  /* 0x000000010900780c */ /* 0x000fc60001f81670 */
[----:B------:R1:W-:Y:S01]  /*3070*/  @P6 LDGSTS.E.BYPASS.LTC128B.128 [R213+0xc100], [R6.64+0x80], !P3 ;  /* 0x0c10008006d56fae */ /* 0x0003e2000d901d48 */
[----:B------:R-:W-:-:S03]  /*3080*/  ISETP.GE.AND P6, PT, R246, c[0x0][0x1d4], PT ;  /* 0x00007500f6007a0c */ /* 0x000fc60003fc6270 */
[----:B------:R2:W-:Y:S04]  /*3090*/  @P5 LDGSTS.E.BYPASS.LTC128B.128 [R213+0xa100], [R2.64], !P0 ;  /* 0x0a10000002d55fae */ /* 0x0005e8000c101d48 */
[----:B------:R2:W-:Y:S01]  /*30a0*/  @P5 LDGSTS.E.BYPASS.LTC128B.128 [R213+0xd100], [R2.64+0x80], !P3 ;  /* 0x0d10008002d55fae */ /* 0x0005e2000d901d48 */
[----:B------:R-:W-:-:S03]  /*30b0*/  ISETP.LT.OR P5, PT, R9, 0x1, P6 ;  /* 0x000000010900780c */ /* 0x000fc600037a1670 */
[----:B------:R-:W0:Y:S01]  /*30c0*/  LDGDEPBAR ;  /* 0x00000000000079af */ /* 0x000e220000000000 */
[----:B--2---:R-:W-:Y:S01]  /*30d0*/  IMAD R2, R11, c[0x0][0x208], RZ ;  /* 0x000082000b027a24 */ /* 0x004fe200078e02ff */
[----:B------:R-:W-:-:S04]  /*30e0*/  DEPBAR.LE SB0, 0x1 ;  /* 0x000080400000791a */ /* 0x000fc80000000000 */
[----:B------:R-:W-:Y:S01]  /*30f0*/  BAR.SYNC.DEFER_BLOCKING 0x0 ;  /* 0x0000000000007b1d */ /* 0x000fe20000010000 */
[----:B------:R-:W-:Y:S02]  /*3100*/  IMAD R2, R150, c[0x0][0x20c], R2 ;  /* 0x0000830096027a24 */ /* 0x000fe400078e0202 */
[----:B------:R-:W-:-:S03]  /*3110*/  IMAD.MOV.U32 R3, RZ, RZ, R228 ;  /* 0x000000ffff037224 */ /* 0x000fc600078e00e4 */
        /* <DEDUP_REMOVED lines=12> */
[----:B-1----:R-:W1:Y:S04]  /*31e0*/  LDSM.16.M88.4 R4, [R189+0x800] ;  /* 0x00080000bd04783b */ /* 0x002e680000000200 */
[----:B------:R-:W3:Y:S04]  /*31f0*/  LDSM.16.M88.4 R28, [R189+0x1000] ;  /* 0x00100000bd1c783b */ /* 0x000ee80000000200 */
[----:B------:R-:W-:Y:S04]  /*3200*/  LDSM.16.M88.4 R44, [R205] ;  /* 0x00000000cd2c783b */ /* 0x000fe80000000200 */
[----:B------:R-:W4:Y:S04]  /*3210*/  LDSM.16.M88.4 R36, [R195] ;  /* 0x00000000c324783b */ /* 0x000f280000000200 */
[----:B------:R-:W5:Y:S04]  /*3220*/  LDSM.16.M88.4 R32, [R206] ;  /* 0x00000000ce20783b */ /* 0x000f680000000200 */
[----:B------:R-:W3:Y:S01]  /*3230*/  LDSM.16.M88.4 R40, [R189+0x1800] ;  /* 0x00180000bd28783b */ /* 0x000ee20000000200 */
[C---:B--2---:R-:W-:Y:S08]  /*3240*/  HMMA.16816.F32.BF16 R24, R120.reuse, R12, RZ ;  /* 0x0000000c7818723c */ /* 0x044ff000000418ff */
[C---:B------:R-:W-:Y:S08]  /*3250*/  HMMA.16816.F32.BF16 R20, R120.reuse, R14, RZ ;  /* 0x0000000e7814723c */ /* 0x040ff000000418ff */
[C---:B-1----:R-:W-:Y:S08]  /*3260*/  HMMA.16816.F32.BF16 R16, R120.reuse, R4, RZ ;  /* 0x000000047810723c */ /* 0x042ff000000418ff */
[C---:B------:R-:W-:Y:S08]  /*3270*/  HMMA.16816.F32.BF16 R12, R120.reuse, R6, RZ ;  /* 0x00000006780c723c */ /* 0x040ff000000418ff */
[----:B---3--:R-:W-:Y:S08]  /*3280*/  HMMA.16816.F32.BF16 R4, R120, R28, RZ ;  /* 0x0000001c7804723c */ /* 0x008ff000000418ff */
[C---:B----4-:R-:W-:Y:S08]  /*3290*/  HMMA.16816.F32.BF16 R56, R124.reuse, R36, R24 ;  /* 0x000000247c38723c */ /* 0x050ff00000041818 */
[C---:B------:R-:W-:Y:S01]  /*32a0*/  HMMA.16816.F32.BF16 R52, R124.reuse, R38, R20 ;  /* 0x000000267c34723c */ /* 0x040fe20000041814 */
[----:B------:R-:W1:Y:S04]  /*32b0*/  LDSM.16.M88.4 R36, [R189+0x2000] ;  /* 0x00200000bd24783b */ /* 0x000e680000000200 */
[----:B------:R-:W-:Y:S03]  /*32c0*/  LDSM.16.M88.4 R20, [R203] ;  /* 0x00000000cb14783b */ /* 0x000fe60000000200 */
[C---:B------:R-:W-:Y:S07]  /*32d0*/  HMMA.16816.F32.BF16 R68, R124.reuse, R44, R4 ;  /* 0x0000002c7c44723c */ /* 0x040fee0000041804 */
[----:B------:R-:W-:Y:S01]  /*32e0*/  IMAD.WIDE.U32 R4, R150, c[0x0][0x208], RZ ;  /* 0x0000820096047a25 */ /* 0x000fe200078e00ff */
[----:B-----5:R-:W-:Y:S03]  /*32f0*/  HMMA.16816.F32.BF16 R60, R124, R32, R16 ;  /* 0x000000207c3c723c */ /* 0x020fe60000041810 */
[----:B------:R-:W-:-:S02]  /*3300*/  IMAD.IADD R5, R5, 0x1, R2 ;  /* 0x0000000105057824 */ /* 0x000fc400078e0202 */
[----:B------:R-:W-:Y:S02]  /*3310*/  IMAD.MOV.U32 R2, RZ, RZ, R224 ;  /* 0x000000ffff027224 */ /* 0x000fe400078e00e0 */
[----:B------:R-:W-:Y:S01]  /*3320*/  IMAD R5, R5, 0x60, RZ ;  /* 0x0000006005057824 */ /* 0x000fe200078e02ff */
[----:B------:R-:W-:Y:S01]  /*3330*/  HMMA.16816.F32.BF16 R64, R124, R34, R12 ;  /* 0x000000227c40723c */ /* 0x000fe2000004180c */
[----:B------:R-:W2:Y:S01]  /*3340*/  LDSM.16.M88.4 R32, [R204] ;  /* 0x00000000cc20783b */ /* 0x000ea20000000200 */
[----:B------:R-:W-:-:S04]  /*3350*/  IMAD.WIDE.U32 R2, R4, 0x60, R2 ;  /* 0x0000006004027825 */ /* 0x000fc800078e0002 */
[----:B------:R-:W-:Y:S01]  /*3360*/  IMAD.IADD R3, R3, 0x1, R5 ;  /* 0x0000000103037824 */ /* 0x000fe200078e0205 */
[C---:B------:R-:W-:Y:S01]  /*3370*/  LEA R4, P0, R2.reuse, c[0x0][0x1f8], 0x1 ;  /* 0x00007e0002047a11 */ /* 0x040fe200078008ff */
[----:B------:R-:W-:Y:S01]  /*3380*/  HMMA.16816.F32.BF16 R16, R120, R30, RZ ;  /* 0x0000001e7810723c */ /* 0x000fe200000418ff */
[----:B------:R-:W3:Y:S02]  /*3390*/  LDSM.16.M88.4 R28, [R189+0x2800] ;  /* 0x00280000bd1c783b */ /* 0x000ee40000000200 */
[----:B------:R-:W-:Y:S02]  /*33a0*/  LEA.HI.X R5, R2, c[0x0][0x1fc], R3, 0x1, P0 ;  /* 0x00007f0002057a11 */ /* 0x000fe400000f0c03 */
[----:B------:R-:W-:-:S03]  /*33b0*/  IADD3 R2, P0, R4, UR7, RZ ;  /* 0x0000000704027c10 */ /* 0x000fc6000ff1e0ff */
[----:B------:R-:W-:Y:S01]  /*33c0*/  HMMA.16816.F32.BF16 R12, R120, R40, RZ ;  /* 0x00000028780c723c */ /* 0x000fe200000418ff */
[----:B------:R-:W-:Y:S02]  /*33d0*/  IADD3.X R3, R5, UR5, RZ, P0, !PT ;  /* 0x0000000505037c10 */ /* 0x000fe400087fe4ff */
[----:B------:R-:W-:-:S04]  /*33e0*/  IADD3 R6, P0, R2, UR7, RZ ;  /* 0x0000000702067c10 */ /* 0x000fc8000ff1e0ff */
[----:B------:R-:W-:Y:S01]  /*33f0*/  IADD3.X R7, R3, UR5, RZ, P0, !PT ;  /* 0x0000000503077c10 */ /* 0x000fe200087fe4ff */
[----:B------:R-:W-:Y:S01]  /*3400*/  HMMA.16816.F32.BF16 R24, R120, R42, RZ ;  /* 0x0000002a7818723c */ /* 0x000fe200000418ff */
[----:B------:R-:W4:Y:S01]  /*3410*/  LDSM.16.M88.4 R40, [R202] ;  /* 0x00000000ca28783b */ /* 0x000f220000000200 */
[C---:B------:R-:W-:Y:S02]  /*3420*/  ISETP.LT.OR P0, PT, R9.reuse, 0x21, P6 ;  /* 0x000000210900780c */ /* 0x040fe40003701670 */
[C---:B------:R-:W-:Y:S01]  /*3430*/  ISETP.LT.OR P6, PT, R9.reuse, 0x41, P6 ;  /* 0x000000410900780c */ /* 0x040fe200037c1670 */
[----:B------:R-:W-:Y:S01]  /*3440*/  @!PT LDS RZ, [RZ] ;  /* 0x00000000fffff984 */ /* 0x000fe20000000800 */
[----:B------:R-:W-:Y:S01]  /*3450*/  @!PT LDS RZ, [RZ] ;  /* 0x00000000fffff984 */ /* 0x000fe20000000800 */
[----:B------:R-:W-:Y:S01]  /*3460*/  @!PT LDS RZ, [RZ] ;  /* 0x00000000fffff984 */ /* 0x000fe20000000800 */
[----:B------:R5:W-:Y:S01]  /*3470*/  LDGSTS.E.BYPASS.LTC128B.128 [R213+0x100], [R4.64], !P5 ;  /* 0x0010000004d57fae */ /* 0x000be2000e901d48 */
[C---:B------:R-:W-:Y:S02]  /*3480*/  ISETP.LT.OR P5, PT, R9.reuse, 0x21, P3 ;  /* 0x000000210900780c */ /* 0x040fe40001fa1670 */
[----:B------:R-:W-:Y:S01]  /*3490*/  HMMA.16816.F32.BF16 R76, R124, R46, R16 ;  /* 0x0000002e7c4c723c */ /* 0x000fe20000041810 */
[----:B------:R5:W-:Y:S01]  /*34a0*/  LDGSTS.E.BYPASS.LTC128B.128 [R213+0x3100], [R4.64+0x80], !P4 ;  /* 0x0310008004d57fae */ /* 0x000be2000e101d48 */
[----:B------:R-:W-:-:S05]  /*34b0*/  ISETP.LT.OR P4, PT, R9, 0x41, P3 ;  /* 0x000000410900780c */ /* 0x000fca0001f81670 */
[----:B------:R4:W-:Y:S01]  /*34c0*/  LDGSTS.E.BYPASS.LTC128B.128 [R213+0x1100], [R2.64], !P0 ;  /* 0x0110000002d57fae */ /* 0x0009e2000c101d48 */
[----:B-1----:R-:W-:Y:S01]  /*34d0*/  HMMA.16816.F32.BF16 R16, R120, R36, RZ ;  /* 0x000000247810723c */ /* 0x002fe200000418ff */
[----:B------:R-:W-:Y:S02]  /*34e0*/  ISETP.GT.AND P0, PT, R150, R223, PT ;  /* 0x000000df9600720c */ /* 0x000fe40003f04270 */
[----:B------:R1:W-:Y:S04]  /*34f0*/  LDGSTS.E.BYPASS.LTC128B.128 [R213+0x4100], [R2.64+0x80], !P5 ;  /* 0x0410008002d57fae */ /* 0x0003e8000e901d48 */
[----:B------:R5:W-:Y:S01]  /*3500*/  LDGSTS.E.BYPASS.LTC128B.128 [R213+0x2100], [R6.64], !P6 ;  /* 0x0210000006d57fae */ /* 0x000be2000f101d48 */
[----:B--2---:R-:W-:Y:S03]  /*3510*/  HMMA.16816.F32.BF16 R80, R124, R32, R12 ;  /* 0x000000207c50723c */ /* 0x004fe6000004180c */
[----:B------:R5:W-:Y:S04]  /*3520*/  LDGSTS.E.BYPASS.LTC128B.128 [R213+0x5100], [R6.64+0x80], !P4 ;  /* 0x0510008006d57fae */ /* 0x000be8000e101d48 */
[----:B------:R-:W2:Y:S01]  /*3530*/  LDSM.16.M88.4 R48, [R193] ;  /* 0x00000000c130783b */ /* 0x000ea20000000200 */
[C---:B------:R-:W-:Y:S03]  /*3540*/  HMMA.16816.F32.BF16 R12, R120.reuse, R38, RZ ;  /* 0x00000026780c723c */ /* 0x040fe600000418ff */
[----:B------:R-:W1:Y:S04]  /*3550*/  LDSM.16.M88.4 R44, [R193+0x800] ;  /* 0x00080000c12c783b */ /* 0x000e680000000200 */
[----:B------:R-:W-:Y:S01]  /*3560*/  LDSM.16.M88.4 R100, [R190+0x1800] ;  /* 0x00180000be64783b */ /* 0x000fe20000000200 */
[----:B---3--:R-:W-:Y:S03]  /*3570*/  HMMA.16816.F32.BF16 R8, R120, R28, RZ ;  /* 0x0000001c7808723c */ /* 0x008fe600000418ff */
[----:B------:R-:W-:Y:S04]  /*3580*/  LDSM.16.M88.4 R92, [R190+0x1000] ;  /* 0x00100000be5c783b */ /* 0x000fe80000000200 */
[----:B------:R-:W-:Y:S01]  /*3590*/  LDSM.16.M88.4 R72, [R190+0x800] ;  /* 0x00080000be48783b */ /* 0x000fe20000000200 */
[----:B------:R-:W-:Y:S03]  /*35a0*/  HMMA.16816.F32.BF16 R84, R124, R34, R24 ;  /* 0x000000227c54723c */ /* 0x000fe60000041818 */
[----:B------:R-:W-:Y:S04]  /*35b0*/  LDSM.16.M88.4 R32, [R193+0x1000] ;  /* 0x00100000c120783b */ /* 0x000fe80000000200 */
[----:B------:R-:W-:Y:S01]  /*35c0*/  LDSM.16.M88.4 R24, [R193+0x2000] ;  /* 0x00200000c118783b */ /* 0x000fe20000000200 */
[----:B-----5:R-:W-:Y:S03]  /*35d0*/  HMMA.16816.F32.BF16 R4, R120, R30, RZ ;  /* 0x0000001e7804723c */ /* 0x020fe600000418ff */
[----:B------:R-:W3:Y:S04]  /*35e0*/  LDSM.16.M88.4 R28, [R193+0x1800] ;  /* 0x00180000c11c783b */ /* 0x000ee80000000200 */
[----:B------:R-:W-:Y:S01]  /*35f0*/  LDSM.16.M88.4 R128, [R190+0x2000] ;  /* 0x00200000be80783b */ /* 0x000fe20000000200 */
[C---:B------:R-:W-:Y:S03]  /*3600*/  HMMA.16816.F32.BF16 R36, R124.reuse, R20, R16 ;  /* 0x000000147c24723c */ /* 0x040fe60000041810 */
[----:B------:R-:W5:Y:S04]  /*3610*/  LDSM.16.M88.4 R16, [R193+0x2800] ;  /* 0x00280000c110783b */ /* 0x000f680000000200 */
[----:B------:R-:W-:Y:S01]  /*3620*/  LDSM.16.M88.4 R88, [R189+0x3000] ;  /* 0x00300000bd58783b */ /* 0x000fe20000000200 */
[C---:B------:R-:W-:Y:S03]  /*3630*/  HMMA.16816.F32.BF16 R20, R124.reuse, R22, R12 ;  /* 0x000000167c14723c */ /* 0x040fe6000004180c */
[----:B------:R-:W-:Y:S04]  /*3640*/  LDSM.16.M88.4 R108, [R189+0x4000] ;  /* 0x00400000bd6c783b */ /* 0x000fe80000000200 */
[----:B------:R-:W-:Y:S01]  /*3650*/  LDSM.16.M88.4 R96, [R189+0x3800] ;  /* 0x00380000bd60783b */ /* 0x000fe20000000200 */
[C---:B----4-:R-:W-:Y:S03]  /*3660*/  HMMA.16816.F32.BF16 R12, R124.reuse, R40, R8 ;  /* 0x000000287c0c723c */ /* 0x050fe60000041808 */
[----:B------:R-:W-:Y:S04]  /*3670*/  LDSM.16.M88.4 R116, [R189+0x4800] ;  /* 0x00480000bd74783b */ /* 0x000fe80000000200 */
[----:B------:R-:W-:Y:S01]  /*3680*/  LDSM.16.M88.4 R112, [R201] ;  /* 0x00000000c970783b */ /* 0x000fe20000000200 */
[----:B------:R-:W-:Y:S03]  /*3690*/  HMMA.16816.F32.BF16 R8, R124, R42, R4 ;  /* 0x0000002a7c08723c */ /* 0x000fe60000041804 */
[----:B------:R-:W4:Y:S04]  /*36a0*/  LDSM.16.M88.4 R40, [R190] ;  /* 0x00000000be28783b */ /* 0x000f280000000200 */
[----:B------:R-:W-:Y:S01]  /*36b0*/  LDSM.16.M88.4 R140, [R199] ;  /* 0x00000000c78c783b */ /* 0x000fe20000000200 */
[C---:B--2---:R-:W-:Y:S03]  /*36c0*/  HMMA.16816.F32.BF16 R4, R152.reuse, R48, R56 ;  /* 0x000000309804723c */ /* 0x044fe60000041838 */
[----:B------:R-:W-:Y:S04]  /*36d0*/  LDSM.16.M88.4 R104, [R200] ;  /* 0x00000000c868783b */ /* 0x000fe80000000200 */
[----:B------:R-:W-:Y:S01]  /*36e0*/  LDSM.16.M88.4 R144, [R193+0x3000] ;  /* 0x00300000c190783b */ /* 0x000fe20000000200 */
[C---:B-1----:R-:W-:Y:S03]  /*36f0*/  HMMA.16816.F32.BF16 R56, R152.reuse, R44, R60 ;  /* 0x0000002c9838723c */ /* 0x042fe6000004183c */
[----:B------:R-:W-:Y:S04]  /*3700*/  LDSM.16.M88.4 R132, [R193+0x4800] ;  /* 0x00480000c184783b */ /* 0x000fe80000000200 */
[----:B------:R-:W-:Y:S01]  /*3710*/  LDSM.16.M88.4 R136, [R193+0x5000] ;  /* 0x00500000c188783b */ /* 0x000fe20000000200 */
[C---:B------:R-:W-:Y:S03]  /*3720*/  HMMA.16816.F32.BF16 R60, R152.reuse, R46, R64 ;  /* 0x0000002e983c723c */ /* 0x040fe60000041840 */
[----:B------:R-:W0:Y:S05]  /*3730*/  LDGDEPBAR ;  /* 0x00000000000079af */ /* 0x000e2a0000000000 */
[C---:B---3--:R-:W-:Y:S08]  /*3740*/  HMMA.16816.F32.BF16 R80, R152.reuse, R28, R80 ;  /* 0x0000001c9850723c */ /* 0x048ff00000041850 */
[C---:B------:R-:W-:Y:S08]  /*3750*/  HMMA.16816.F32.BF16 R48, R152.reuse, R50, R52 ;  /* 0x000000329830723c */ /* 0x040ff00000041834 */
[C---:B------:R-:W-:Y:S08]  /*3760*/  HMMA.16816.F32.BF16 R68, R152.reuse, R32, R68 ;  /* 0x000000209844723c */ /* 0x040ff00000041844 */
[C---:B------:R-:W-:Y:S08]  /*3770*/  HMMA.16816.F32.BF16 R76, R152.reuse, R34, R76 ;  /* 0x00000022984c723c */ /* 0x040ff0000004184c */
[C---:B------:R-:W-:Y:S08]  /*3780*/  HMMA.16816.F32.BF16 R84, R152.reuse, R30, R84 ;  /* 0x0000001e9854723c */ /* 0x040ff00000041854 */
[C---:B------:R-:W-:Y:S01]  /*3790*/  HMMA.16816.F32.BF16 R64, R152.reuse, R24, R36 ;  /* 0x000000189840723c */ /* 0x040fe20000041824 */
[----:B------:R-:W1:Y:S07]  /*37a0*/  LDSM.16.M88.4 R36, [R190+0x2800] ;  /* 0x00280000be24783b */ /* 0x000e6e0000000200 */
[C---:B------:R-:W-:Y:S08]  /*37b0*/  HMMA.16816.F32.BF16 R52, R152.reuse, R26, R20 ;  /* 0x0000001a9834723c */ /* 0x040ff00000041814 */
[C---:B-----5:R-:W-:Y:S08]  /*37c0*/  HMMA.16816.F32.BF16 R44, R152.reuse, R16, R12 ;  /* 0x00000010982c723c */ /* 0x060ff0000004180c */
[----:B------:R-:W-:Y:S08]  /*37d0*/  HMMA.16816.F32.BF16 R32, R152, R18, R8 ;  /* 0x000000129820723c */ /* 0x000ff00000041808 */
[C---:B----4-:R-:W-:Y:S08]  /*37e0*/  HMMA.16816.F32.BF16 R28, R164.reuse, R40, R4 ;  /* 0x00000028a41c723c */ /* 0x050ff00000041804 */
[C---:B------:R-:W-:Y:S08]  /*37f0*/  HMMA.16816.F32.BF16 R4, R164.reuse, R100, R80 ;  /* 0x00000064a404723c */ /* 0x040ff00000041850 */
[C---:B------:R-:W-:Y:S08]  /*3800*/  HMMA.16816.F32.BF16 R24, R164.reuse, R42, R48 ;  /* 0x0000002aa418723c */ /* 0x040ff00000041830 */
[C---:B------:R-:W-:Y:S08]  /*3810*/  HMMA.16816.F32.BF16 R12, R164.reuse, R92, R68 ;  /* 0x0000005ca40c723c */ /* 0x040ff00000041844 */
[C---:B------:R-:W-:Y:S01]  /*3820*/  HMMA.16816.F32.BF16 R8, R164.reuse, R94, R76 ;  /* 0x0000005ea408723c */ /* 0x040fe2000004184c */
[----:B------:R-:W-:Y:S07]  /*3830*/  LDSM.16.M88.4 R92, [R189+0x5800] ;  /* 0x00580000bd5c783b */ /* 0x000fee0000000200 */
[C---:B------:R-:W-:Y:S01]  /*3840*/  HMMA.16816.F32.BF16 R80, R164.reuse, R102, R84 ;  /* 0x00000066a450723c */ /* 0x040fe20000041854 */
[----:B------:R-:W2:Y:S07]  /*3850*/  LDSM.16.M88.4 R84, [R189+0x5000] ;  /* 0x00500000bd54783b */ /* 0x000eae0000000200 */
[C---:B------:R-:W-:Y:S08]  /*3860*/  HMMA.16816.F32.BF16 R20, R164.reuse, R72, R56 ;  /* 0x00000048a414723c */ /* 0x040ff00000041838 */
[C---:B------:R-:W-:Y:S08]  /*3870*/  HMMA.16816.F32.BF16 R16, R164.reuse, R74, R60 ;  /* 0x0000004aa410723c */ /* 0x040ff0000004183c */
[C---:B------:R-:W-:Y:S08]  /*3880*/  HMMA.16816.F32.BF16 R76, R164.reuse, R128, R64 ;  /* 0x00000080a44c723c */ /* 0x040ff00000041840 */
[C---:B------:R-:W-:Y:S01]  /*3890*/  HMMA.16816.F32.BF16 R72, R164.reuse, R130, R52 ;  /* 0x00000082a448723c */ /* 0x040fe20000041834 */
[----:B------:R-:W-:Y:S07]  /*38a0*/  LDSM.16.M88.4 R128, [R196] ;  /* 0x00000000c480783b */ /* 0x000fee0000000200 */
[C---:B-1----:R-:W-:Y:S08]  /*38b0*/  HMMA.16816.F32.BF16 R68, R164.reuse, R36, R44 ;  /* 0x00000024a444723c */ /* 0x042ff0000004182c */
[----:B------:R-:W-:Y:S01]  /*38c0*/  HMMA.16816.F32.BF16 R64, R164, R38, R32 ;  /* 0x00000026a440723c */ /* 0x000fe20000041820 */
[----:B------:R-:W1:Y:S04]  /*38d0*/  LDSM.16.M88.4 R36, [R198] ;  /* 0x00000000c624783b */ /* 0x000e680000000200 */
[----:B------:R-:W3:Y:S03]  /*38e0*/  LDSM.16.M88.4 R32, [R197] ;  /* 0x00000000c520783b */ /* 0x000ee60000000200 */
[C---:B------:R-:W-:Y:S08]  /*38f0*/  HMMA.16816.F32.BF16 R60, R168.reuse, R88, R28 ;  /* 0x00000058a83c723c */ /* 0x040ff0000004181c */
[C---:B------:R-:W-:Y:S08]  /*3900*/  HMMA.16816.F32.BF16 R56, R168.reuse, R90, R24 ;  /* 0x0000005aa838723c */ /* 0x040ff00000041818 */
[C---:B------:R-:W-:Y:S08]  /*3910*/  HMMA.16816.F32.BF16 R44, R168.reuse, R108, R12 ;  /* 0x0000006ca82c723c */ /* 0x040ff0000004180c */
[C---:B------:R-:W-:Y:S08]  /*3920*/  HMMA.16816.F32.BF16 R40, R168.reuse, R110, R8 ;  /* 0x0000006ea828723c */ /* 0x040ff00000041808 */
[C---:B------:R-:W-:Y:S08]  /*3930*/  HMMA.16816.F32.BF16 R52, R168.reuse, R96, R20 ;  /* 0x00000060a834723c */ /* 0x040ff00000041814 */
[C---:B------:R-:W-:Y:S08]  /*3940*/  HMMA.16816.F32.BF16 R48, R168.reuse, R98, R16 ;  /* 0x00000062a830723c */ /* 0x040ff00000041810 */
[C---:B------:R-:W-:Y:S08]  /*3950*/  HMMA.16816.F32.BF16 R28, R168.reuse, R116, R4 ;  /* 0x00000074a81c723c */ /* 0x040ff00000041804 */
[C---:B------:R-:W-:Y:S01]  /*3960*/  HMMA.16816.F32.BF16 R24, R168.reuse, R118, R80 ;  /* 0x00000076a818723c */ /* 0x040fe20000041850 */
[----:B------:R-:W4:Y:S04]  /*3970*/  LDSM.16.M88.4 R80, [R193+0x3800] ;  /* 0x00380000c150783b */ /* 0x000f280000000200 */
[----:B------:R-:W5:Y:S03]  /*3980*/  LDSM.16.M88.4 R116, [R193+0x4000] ;  /* 0x00400000c174783b */ /* 0x000f660000000200 */
[C---:B--2---:R-:W-:Y:S08]  /*3990*/  HMMA.16816.F32.BF16 R20, R168.reuse, R84, R76 ;  /* 0x00000054a814723c */ /* 0x044ff0000004184c */
[C---:B------:R-:W-:Y:S01]  /*39a0*/  HMMA.16816.F32.BF16 R16, R168.reuse, R86, R72 ;  /* 0x00000056a810723c */ /* 0x040fe20000041848 */
[----:B------:R-:W-:Y:S07]  /*39b0*/  LDSM.16.M88.4 R84, [R190+0x3000] ;  /* 0x00300000be54783b */ /* 0x000fee0000000200 */
[C---:B------:R-:W-:Y:S08]  /*39c0*/  HMMA.16816.F32.BF16 R12, R168.reuse, R92, R68 ;  /* 0x0000005ca80c723c */ /* 0x040ff00000041844 */
[----:B------:R-:W-:Y:S08]  /*39d0*/  HMMA.16816.F32.BF16 R8, R168, R94, R64 ;  /* 0x0000005ea808723c */ /* 0x000ff00000041840 */
[C---:B------:R-:W-:Y:S01]  /*39e0*/  HMMA.16816.F32.BF16 R4, R172.reuse, R112, R60 ;  /* 0x00000070ac04723c */ /* 0x040fe2000004183c */
[----:B------:R-:W-:Y:S07]  /*39f0*/  LDSM.16.M88.4 R60, [R190+0x3800] ;  /* 0x00380000be3c783b */ /* 0x000fee0000000200 */
[C---:B------:R-:W-:Y:S01]  /*3a00*/  HMMA.16816.F32.BF16 R112, R172.reuse, R114, R56 ;  /* 0x00000072ac70723c */ /* 0x040fe20000041838 */
[----:B------:R-:W-:Y:S07]  /*3a10*/  LDSM.16.M88.4 R56, [R190+0x4000] ;  /* 0x00400000be38783b */ /* 0x000fee0000000200 */
[C---:B------:R-:W-:Y:S08]  /*3a20*/  HMMA.16816.F32.BF16 R100, R172.reuse, R140, R44 ;  /* 0x0000008cac64723c */ /* 0x040ff0000004182c */
[C---:B------:R-:W-:Y:S01]  /*3a30*/  HMMA.16816.F32.BF16 R96, R172.reuse, R142, R40 ;  /* 0x0000008eac60723c */ /* 0x040fe20000041828 */
[----:B------:R-:W2:Y:S07]  /*3a40*/  LDSM.16.M88.4 R140, [R193+0x5800] ;  /* 0x00580000c18c783b */ /* 0x000eae0000000200 */
[C---:B------:R-:W-:Y:S01]  /*3a50*/  HMMA.16816.F32.BF16 R108, R172.reuse, R104, R52 ;  /* 0x00000068ac6c723c */ /* 0x040fe20000041834 */
[----:B------:R-:W2:Y:S07]  /*3a60*/  LDSM.16.M88.4 R52, [R190+0x4800] ;  /* 0x00480000be34783b */ /* 0x000eae0000000200 */
[C---:B------:R-:W-:Y:S08]  /*3a70*/  HMMA.16816.F32.BF16 R104, R172.reuse, R106, R48 ;  /* 0x0000006aac68723c */ /* 0x040ff00000041830 */
[C---:B-1----:R-:W-:Y:S08]  /*3a80*/  HMMA.16816.F32.BF16 R92, R172.reuse, R36, R28 ;  /* 0x00000024ac5c723c */ /* 0x042ff0000004181c */
[C---:B------:R-:W-:Y:S08]  /*3a90*/  HMMA.16816.F32.BF16 R88, R172.reuse, R38, R24 ;  /* 0x00000026ac58723c */ /* 0x040ff00000041818 */
[C---:B---3--:R-:W-:Y:S08]  /*3aa0*/  HMMA.16816.F32.BF16 R76, R172.reuse, R32, R20 ;  /* 0x00000020ac4c723c */ /* 0x048ff00000041814 */
[C---:B------:R-:W-:Y:S08]  /*3ab0*/  HMMA.16816.F32.BF16 R72, R172.reuse, R34, R16 ;  /* 0x00000022ac48723c */ /* 0x040ff00000041810 */
[C---:B------:R-:W-:Y:S08]  /*3ac0*/  HMMA.16816.F32.BF16 R68, R172.reuse, R128, R12 ;  /* 0x00000080ac44723c */ /* 0x040ff0000004180c */
[----:B------:R-:W-:Y:S01]  /*3ad0*/  HMMA.16816.F32.BF16 R64, R172, R130, R8 ;  /* 0x00000082ac40723c */ /* 0x000fe20000041808 */
[----:B------:R-:W1:Y:S07]  /*3ae0*/  LDSM.16.M88.4 R128, [R190+0x5000] ;  /* 0x00500000be80783b */ /* 0x000e6e0000000200 */
[----:B------:R-:W-:Y:S01]  /*3af0*/  HMMA.16816.F32.BF16 R44, R176, R146, R112 ;  /* 0x00000092b02c723c */ /* 0x000fe20000041870 */
[----:B------:R-:W3:Y:S01]  /*3b00*/  LDSM.16.M88.4 R112, [R190+0x5800] ;  /* 0x00580000be70783b */ /* 0x000ee20000000200 */
[----:B------:R-:W-:-:S06]  /*3b10*/  DEPBAR.LE SB0, 0x0 ;  /* 0x000080000000791a */ /* 0x000fcc0000000000 */
        /* <DEDUP_REMOVED lines=8> */
[C---:B------:R-:W-:Y:S08]  /*3ba0*/  HMMA.16816.F32.BF16 R12, R176.reuse, R138, R72 ;  /* 0x0000008ab00c723c */ /* 0x040ff00000041848 */
[C---:B--2---:R-:W-:Y:S08]  /*3bb0*/  HMMA.16816.F32.BF16 R8, R176.reuse, R140, R68 ;  /* 0x0000008cb008723c */ /* 0x044ff00000041844 */
        /* <DEDUP_REMOVED lines=11> */
[C---:B---3--:R-:W-:Y:S08]  /*3c70*/  HMMA.16816.F32.BF16 R72, R180.reuse, R112, R8 ;  /* 0x00000070b448723c */ /* 0x048ff00000041808 */
[----:B------:R-:W-:Y:S01]  /*3c80*/  HMMA.16816.F32.BF16 R60, R180, R114, R4 ;  /* 0x00000072b43c723c */ /* 0x000fe20000041804 */
[----:B------:R-:W-:Y:S06]  /*3c90*/  BAR.SYNC.DEFER_BLOCKING 0x0 ;  /* 0x0000000000007b1d */ /* 0x000fec0000010000 */
[----:B------:R-:W-:Y:S01]  /*3ca0*/  @!UPT UIADD3 URZ, URZ, URZ, URZ ;  /* 0x0000003f3f3ff290 */ /* 0x000fe2000fffe03f */
[----:B------:R-:W-:Y:S11]  /*3cb0*/  @!P0 BRA `(.L_x_1884) ;  /* 0x000001c000008947 */ /* 0x000ff60003800000 */
[----:B------:R-:W-:Y:S01]  /*3cc0*/  IADD3 R2, R212, -0x2, RZ ;  /* 0xfffffffed4027810 */ /* 0x000fe20007ffe0ff */
        /* <DEDUP_REMOVED lines=27> */
.L_x_1884:
[----:B------:R-:W-:Y:S05]  /*3e80*/  BSYNC B0 ;  /* 0x0000000000007941 */ /* 0x000fea0003800000 */
.L_x_1883:
        /* <DEDUP_REMOVED lines=31> */
.L_x_1887:
[----:B------:R-:W-:-:S13]  /*4080*/  ISETP.NE.AND P0, PT, R243, 0x1, PT ;  /* 0x00000001f300780c */ /* 0x000fda0003f05270 */
[----:B------:R-:W-:-:S05]  /*4090*/  @P0 IMAD.HI.U32 R10, R4, c[0x0][0x330], RZ ;  /* 0x0000cc00040a0a27 */ /* 0x000fca00078e00ff */
[----:B------:R-:W-:Y:S02]  /*40a0*/  @P0 SHF.R.U32.HI R4, RZ, c[0x0][0x334], R10 ;  /* 0x0000cd00ff040a19 */ /* 0x000fe4000001160a */
.L_x_1888:
[----:B------:R-:W-:Y:S05]  /*40b0*/  BSYNC B0 ;  /* 0x0000000000007941 */ /* 0x000fea0003800000 */
.L_x_1886:
[----:B------:R-:W-:-:S05]  /*40c0*/  IMAD R4, R4, c[0x0][0x32c], R9 ;  /* 0x0000cb0004047a24 */ /* 0x000fca00078e0209 */
[----:B------:R-:W-:Y:S02]  /*40d0*/  IADD3 R10, R4, c[0x0][0x32c], RZ ;  /* 0x0000cb00040a7a10 */ /* 0x000fe40007ffe0ff */
[----:B------:R-:W-:Y:S02]  /*40e0*/  IMNMX R2, R2, R4, !PT ;  /* 0x0000000402027217 */ /* 0x000fe40007800200 */
[----:B------:R-:W-:Y:S02]  /*40f0*/  IMNMX R3, R3, R10, PT ;  /* 0x0000000a03037217 */ /* 0x000fe40003800200 */
.L_x_1885:
[C---:B------:R-:W-:Y:S02]  /*4100*/  ISETP.GE.AND P0, PT, R0.reuse, 0x9, PT ;  /* 0x000000090000780c */ /* 0x040fe40003f06270 */
[----:B------:R-:W-:Y:S02]  /*4110*/  ISETP.GE.AND P4, PT, R0, 0x2, PT ;  /* 0x000000020000780c */ /* 0x000fe40003f86270 */
[----:B------:R-:W-:Y:S02]  /*4120*/  P2R R29, PR, RZ, 0x1 ;  /* 0x00000001ff1d7803 */ /* 0x000fe40000000000 */
[----:B------:R-:W-:-:S02]  /*4130*/  ISETP.GT.AND P0, PT, R2, 0x8, !P0 ;  /* 0x000000080200780c */ /* 0x000fc40004704270 */
[----:B------:R-:W-:Y:S02]  /*4140*/  P2R R30, PR, RZ, 0x10 ;  /* 0x00000010ff1e7803 */ /* 0x000fe40000000000 */
[C---:B------:R-:W-:Y:S02]  /*4150*/  ISETP.LT.OR P0, PT, R3.reuse, 0x9, P0 ;  /* 0x000000090300780c */ /* 0x040fe40000701670 */
        /* <DEDUP_REMOVED lines=126> */
.L_x_1891:
[----:B------:R-:W-:-:S13]  /*4940*/  ISETP.NE.AND P0, PT, R243, 0x1, PT ;  /* 0x00000001f300780c */ /* 0x000fda0003f05270 */
[----:B------:R-:W-:-:S05]  /*4950*/  @P0 IMAD.HI.U32 R4, R3, c[0x0][0x330], RZ ;  /* 0x0000cc0003040a27 */ /* 0x000fca00078e00ff */
[----:B------:R-:W-:Y:S02]  /*4960*/  @P0 SHF.R.U32.HI R3, RZ, c[0x0][0x334], R4 ;  /* 0x0000cd00ff030a19 */ /* 0x000fe40000011604 */
.L_x_1892:
[----:B------:R-:W-:Y:S05]  /*4970*/  BSYNC B0 ;  /* 0x0000000000007941 */ /* 0x000fea0003800000 */
.L_x_1890:
[----:B------:R-:W-:-:S05]  /*4980*/  IMAD R3, R3, c[0x0][0x32c], R9 ;  /* 0x0000cb0003037a24 */ /* 0x000fca00078e0209 */
[----:B------:R-:W-:Y:S02]  /*4990*/  IADD3 R4, R3, c[0x0][0x32c], RZ ;  /* 0x0000cb0003047a10 */ /* 0x000fe40007ffe0ff */
[----:B------:R-:W-:Y:S02]  /*49a0*/  IMNMX R0, R0, R3, !PT ;  /* 0x0000000300007217 */ /* 0x000fe40007800200 */
[----:B------:R-:W-:Y:S02]  /*49b0*/  IMNMX R2, R2, R4, PT ;  /* 0x0000000402027217 */ /* 0x000fe40003800200 */
.L_x_1889:
        /* <DEDUP_REMOVED lines=50> */
[----:B------:R-:W-:Y:S01]  /*4ce0*/  FMNMX.FTZ R3, R163, R3, !PT ;  /* 0x00000003a3037209 */ /* 0x000fe20007810000 */
[----:B------:R-:W-:Y:S01]  /*4cf0*/  LDSM.16.MT88.4 R20, [R188] ;  /* 0x00000000bc14783b */ /* 0x000fe20000004200 */
[----:B------:R-:W-:-:S02]  /*4d00*/  ISETP.GT.AND P0, PT, R0, 0x21, !P0 ;  /* 0x000000210000780c */ /* 0x000fc40004704270 */
[----:B------:R-:W-:Y:S02]  /*4d10*/  FMNMX.FTZ R3, R184, R3, !PT ;  /* 0x00000003b8037209 */ /* 0x000fe40007810000 */
[----:B------:R-:W-:Y:S02]  /*4d20*/  ISETP.LT.OR P0, PT, R2, 0x22, P0 ;  /* 0x000000220200780c */ /* 0x000fe40000701670 */
[C---:B------:R-:W-:Y:S01]  /*4d30*/  ISETP.GT.AND P6, PT, R0.reuse, 0x51, !P6 ;  /* 0x000000510000780c */ /* 0x040fe200077c4270 */
[----:B------:R-:W1:Y:S01]  /*4d40*/  SHFL.BFLY PT, R5, R3, 0x2, 0x1f ;  /* 0x0c401f0003057f89 */ /* 0x000e6200000e0000 */
[----:B------:R-:W-:Y:S02]  /*4d50*/  FSEL R106, R79, -INF , !P0 ;  /* 0xff8000004f6a7808 */ /* 0x000fe40004000000 */
[----:B------:R-:W-:Y:S02]  /*4d60*/  ISETP.NE.AND P0, PT, R19, RZ, PT ;  /* 0x000000ff1300720c */ /* 0x000fe40003f05270 */
[----:B------:R-:W-:-:S02]  /*4d70*/  ISETP.GT.AND P5, PT, R0, 0x58, !P5 ;  /* 0x000000580000780c */ /* 0x000fc40006fa4270 */
[----:B------:R-:W-:Y:S02]  /*4d80*/  ISETP.GT.AND P0, PT, R0, 0x28, !P0 ;  /* 0x000000280000780c */ /* 0x000fe40004704270 */
[C---:B------:R-:W-:Y:S02]  /*4d90*/  ISETP.LT.OR P6, PT, R2.reuse, 0x52, P6 ;  /* 0x000000520200780c */ /* 0x040fe400037c1670 */
[----:B------:R-:W-:Y:S02]  /*4da0*/  ISETP.LT.OR P0, PT, R2, 0x29, P0 ;  /* 0x000000290200780c */ /* 0x000fe40000701670 */
[----:B------:R-:W-:Y:S02]  /*4db0*/  ISETP.GT.AND P4, PT, R0, 0x59, !P4 ;  /* 0x000000590000780c */ /* 0x000fe40006784270 */
[----:B------:R-:W-:Y:S02]  /*4dc0*/  FSEL R105, R58, -INF , !P0 ;  /* 0xff8000003a697808 */ /* 0x000fe40004000000 */
[----:B------:R-:W-:-:S02]  /*4dd0*/  ISETP.NE.AND P0, PT, R18, RZ, PT ;  /* 0x000000ff1200720c */ /* 0x000fc40003f05270 */
[----:B------:R-:W-:Y:S02]  /*4de0*/  FSEL R157, R75, -INF , !P6 ;  /* 0xff8000004b9d7808 */ /* 0x000fe40007000000 */
[----:B------:R-:W-:Y:S02]  /*4df0*/  ISETP.GT.AND P0, PT, R0, 0x29, !P0 ;  /* 0x000000290000780c */ /* 0x000fe40004704270 */
[C---:B------:R-:W-:Y:S02]  /*4e00*/  ISETP.LT.OR P5, PT, R2.reuse, 0x59, P5 ;  /* 0x000000590200780c */ /* 0x040fe40002fa1670 */
[C---:B------:R-:W-:Y:S02]  /*4e10*/  ISETP.LT.OR P0, PT, R2.reuse, 0x2a, P0 ;  /* 0x0000002a0200780c */ /* 0x040fe40000701670 */
[----:B------:R-:W-:Y:S02]  /*4e20*/  ISETP.LT.OR P4, PT, R2, 0x5a, P4 ;  /* 0x0000005a0200780c */ /* 0x000fe40002781670 */
[----:B------:R-:W-:-:S02]  /*4e30*/  FSEL R107, R59, -INF , !P0 ;  /* 0xff8000003b6b7808 */ /* 0x000fc40004000000 */
[----:B------:R-:W-:Y:S02]  /*4e40*/  ISETP.NE.AND P0, PT, R17, RZ, PT ;  /* 0x000000ff1100720c */ /* 0x000fe40003f05270 */
[----:B------:R-:W-:Y:S02]  /*4e50*/  FSEL R160, R62, -INF , !P5 ;  /* 0xff8000003ea07808 */ /* 0x000fe40006800000 */
[----:B------:R-:W-:Y:S02]  /*4e60*/  ISETP.GT.AND P0, PT, R0, 0x30, !P0 ;  /* 0x000000300000780c */ /* 0x000fe40004704270 */
[----:B------:R-:W-:Y:S02]  /*4e70*/  FSEL R159, R63, -INF , !P4 ;  /* 0xff8000003f9f7808 */ /* 0x000fe40006000000 */
[----:B------:R-:W-:Y:S02]  /*4e80*/  ISETP.LT.OR P0, PT, R2, 0x31, P0 ;  /* 0x000000310200780c */ /* 0x000fe40000701670 */
[----:B------:R-:W-:-:S02]  /*4e90*/  IADD3 R212, R212, -0x2, RZ ;  /* 0xfffffffed4d47810 */ /* 0x000fc40007ffe0ff */
        /* <DEDUP_REMOVED lines=76> */
[----:B------:R-:W-:Y:S02]  /*5360*/  LDSM.16.MT88.4 R24, [R207] ;  /* 0x00000000cf18783b */ /* 0x000fe40000004200 */
[----:B------:R2:W-:Y:S01]  /*5370*/  MUFU.EX2 R242, R0 ;  /* 0x0000000000f27308 */ /* 0x0005e20000000800 */
[----:B-1----:R-:W-:Y:S01]  /*5380*/  FMNMX.FTZ R4, R3, R4, !PT ;  /* 0x0000000403047209 */ /* 0x002fe20007810000 */
[--C-:B------:R-:W-:Y:S02]  /*5390*/  FFMA.FTZ R3, R34, c[0x0][0x2d0], -R2.reuse ;  /* 0x0000b40022037a23 */ /* 0x100fe40000010802 */
[----:B--2---:R-:W-:Y:S01]  /*53a0*/  FFMA.FTZ R0, R28, c[0x0][0x2d0], -R2 ;  /* 0x0000b4001c007a23 */ /* 0x004fe20000010802 */
[----:B------:R-:W-:-:S03]  /*53b0*/  FSETP.NEU.FTZ.AND P0, PT, R4, -INF , PT ;  /* 0xff8000000400780b */ /* 0x000fc60003f1d000 */
[----:B------:R-:W-:Y:S01]  /*53c0*/  MUFU.EX2 R239, R3 ;  /* 0x0000000300ef7308 */ /* 0x000fe20000000800 */
[----:B------:R-:W1:Y:S07]  /*53d0*/  LDSM.16.MT88.4 R28, [R188+0x3000] ;  /* 0x00300000bc1c783b */ /* 0x000e6e0000004200 */
[----:B------:R2:W-:Y:S02]  /*53e0*/  MUFU.EX2 R238, R0 ;  /* 0x0000000000ee7308 */ /* 0x0005e40000000800 */
[----:B--2---:R-:W-:-:S06]  /*53f0*/  FFMA.FTZ R0, R32, c[0x0][0x2d0], -R2 ;  /* 0x0000b40020007a23 */ /* 0x004fcc0000010802 */
[----:B------:R2:W3:Y:S02]  /*5400*/  MUFU.EX2 R241, R0 ;  /* 0x0000000000f17308 */ /* 0x0004e40000000800 */
[----:B--2---:R-:W-:Y:S01]  /*5410*/  FMUL.FTZ R0, R4, c[0x0][0x2d0] ;  /* 0x0000b40004007a20 */ /* 0x004fe20000410000 */
[----:B---3--:R-:W-:-:S04]  /*5420*/  F2FP.BF16.PACK_AB R10, R239, R241 ;  /* 0x000000f1ef0a723e */ /* 0x008fc800000010ff */
[----:B------:R-:W-:-:S05]  /*5430*/  FSEL R0, R0, RZ, P0 ;  /* 0x000000ff00007208 */ /* 0x000fca0000000000 */
[----:B------:R-:W-:-:S04]  /*5440*/  FFMA.FTZ R3, R6, c[0x0][0x2d0], -R0 ;  /* 0x0000b40006037a23 */ /* 0x000fc80000010800 */
[----:B------:R2:W-:Y:S02]  /*5450*/  MUFU.EX2 R235, R3 ;  /* 0x0000000300eb7308 */ /* 0x0005e40000000800 */
[----:B--2---:R-:W-:-:S06]  /*5460*/  FFMA.FTZ R3, R7, c[0x0][0x2d0], -R0 ;  /* 0x0000b40007037a23 */ /* 0x004fcc0000010800 */
[----:B------:R2:W3:Y:S02]  /*5470*/  MUFU.EX2 R7, R3 ;  /* 0x0000000300077308 */ /* 0x0004e40000000800 */
[----:B--2---:R-:W-:Y:S01]  /*5480*/  FFMA.FTZ R3, R8, c[0x0][0x2d0], -R0 ;  /* 0x0000b40008037a23 */ /* 0x004fe20000010800 */
[----:B------:R-:W-:-:S05]  /*5490*/  F2FP.BF16.PACK_AB R8, R238, R242 ;  /* 0x000000f2ee08723e */ /* 0x000fca00000010ff */
[----:B------:R2:W4:Y:S02]  /*54a0*/  MUFU.EX2 R237, R3 ;  /* 0x0000000300ed7308 */ /* 0x0005240000000800 */
[----:B--2---:R-:W-:Y:S01]  /*54b0*/  FFMA.FTZ R3, R9, c[0x0][0x2d0], -R0 ;  /* 0x0000b40009037a23 */ /* 0x004fe20000010800 */
[----:B---3--:R-:W-:Y:S01]  /*54c0*/  F2FP.BF16.PACK_AB R9, R7, R235 ;  /* 0x000000eb0709723e */ /* 0x008fe200000010ff */
[----:B------:R-:W-:-:S04]  /*54d0*/  FADD.FTZ R7, R235, R7 ;  /* 0x00000007eb077221 */ /* 0x000fc80000010000 */
[----:B------:R-:W2:Y:S01]  /*54e0*/  MUFU.EX2 R236, R3 ;  /* 0x0000000300ec7308 */ /* 0x000ea20000000800 */
[----:B----4-:R-:W-:Y:S01]  /*54f0*/  FADD.FTZ R7, R237, R7 ;  /* 0x00000007ed077221 */ /* 0x010fe20000010000 */
[C---:B--2---:R-:W-:Y:S01]  /*5500*/  F2FP.BF16.PACK_AB R11, R236.reuse, R237 ;  /* 0x000000edec0b723e */ /* 0x044fe200000010ff */
[----:B------:R-:W-:Y:S02]  /*5510*/  FFMA.FTZ R3, R35, c[0x0][0x2d0], -R2 ;  /* 0x0000b40023037a23 */ /* 0x000fe40000010802 */
[----:B------:R-:W-:-:S03]  /*5520*/  FADD.FTZ R7, R236, R7 ;  /* 0x00000007ec077221 */ /* 0x000fc60000010000 */
[----:B------:R2:W-:Y:S01]  /*5530*/  MUFU.EX2 R6, R3 ;  /* 0x0000000300067308 */ /* 0x0005e20000000800 */
[C---:B------:R-:W-:Y:S08]  /*5540*/  HMMA.16816.F32.BF16 R44, R8.reuse, R12, RZ ;  /* 0x0000000c082c723c */ /* 0x040ff000000418ff */
[----:B------:R-:W-:Y:S01]  /*5550*/  HMMA.16816.F32.BF16 R36, R8, R14, RZ ;  /* 0x0000000e0824723c */ /* 0x000fe200000418ff */
[----:B------:R-:W3:Y:S01]  /*5560*/  LDSM.16.MT88.4 R12, [R191+0x3000] ;  /* 0x00300000bf0c783b */ /* 0x000ee20000004200 */
[----:B--2---:R-:W-:-:S06]  /*5570*/  FFMA.FTZ R3, R64, c[0x0][0x2d0], -R2 ;  /* 0x0000b40040037a23 */ /* 0x004fcc0000010802 */
[C---:B------:R-:W-:Y:S01]  /*5580*/  HMMA.16816.F32.BF16 R52, R8.reuse, R20, RZ ;  /* 0x000000140834723c */ /* 0x040fe200000418ff */
[----:B------:R2:W4:Y:S07]  /*5590*/  MUFU.EX2 R233, R3 ;  /* 0x0000000300e97308 */ /* 0x00052e0000000800 */
[C---:B------:R-:W-:Y:S01]  /*55a0*/  HMMA.16816.F32.BF16 R60, R8.reuse, R22, RZ ;  /* 0x00000016083c723c */ /* 0x040fe200000418ff */
[----:B------:R-:W5:Y:S07]  /*55b0*/  LDSM.16.MT88.4 R20, [R192+0x3000] ;  /* 0x00300000c014783b */ /* 0x000f6e0000004200 */
[----:B------:R-:W-:Y:S01]  /*55c0*/  HMMA.16816.F32.BF16 R48, R8, R16, RZ ;  /* 0x000000100830723c */ /* 0x000fe200000418ff */
[----:B--2---:R-:W-:-:S04]  /*55d0*/  FFMA.FTZ R3, R65, c[0x0][0x2d0], -R2 ;  /* 0x0000b40041037a23 */ /* 0x004fc80000010802 */
[----:B------:R2:W-:Y:S03]  /*55e0*/  MUFU.EX2 R234, R3 ;  /* 0x0000000300ea7308 */ /* 0x0005e60000000800 */
[C---:B------:R-:W-:Y:S01]  /*55f0*/  HMMA.16816.F32.BF16 R56, R8.reuse, R18, RZ ;  /* 0x000000120838723c */ /* 0x040fe200000418ff */
[----:B------:R-:W4:Y:S07]  /*5600*/  LDSM.16.MT88.4 R16, [R194+0x3000] ;  /* 0x00300000c210783b */ /* 0x000f2e0000004200 */
[----:B-1----:R-:W-:Y:S01]  /*5610*/  HMMA.16816.F32.BF16 R76, R8, R30, RZ ;  /* 0x0000001e084c723c */ /* 0x002fe200000418ff */
[----:B--2---:R-:W-:-:S07]  /*5620*/  FFMA.FTZ R3, R68, c[0x0][0x2d0], -R2 ;  /* 0x0000b40044037a23 */ /* 0x004fce0000010802 */
[C---:B------:R-:W-:Y:S01]  /*5630*/  HMMA.16816.F32.BF16 R68, R8.reuse, R28, RZ ;  /* 0x0000001c0844723c */ /* 0x040fe200000418ff */
[----:B------:R-:W1:Y:S01]  /*5640*/  LDSM.16.MT88.4 R28, [R188+0x800] ;  /* 0x00080000bc1c783b */ /* 0x000e620000004200 */
[----:B------:R2:W1:Y:S06]  /*5650*/  MUFU.EX2 R232, R3 ;  /* 0x0000000300e87308 */ /* 0x00046c0000000800 */
[C---:B---3--:R-:W-:Y:S08]  /*5660*/  HMMA.16816.F32.BF16 R88, R8.reuse, R12, RZ ;  /* 0x0000000c0858723c */ /* 0x048ff000000418ff */
[----:B------:R-:W-:Y:S01]  /*5670*/  HMMA.16816.F32.BF16 R92, R8, R14, RZ ;  /* 0x0000000e085c723c */ /* 0x000fe200000418ff */
[----:B------:R-:W3:Y:S01]  /*5680*/  LDSM.16.MT88.4 R12, [R191+0x800] ;  /* 0x00080000bf0c783b */ /* 0x000ee20000004200 */
[----:B--2---:R-:W-:-:S04]  /*5690*/  FFMA.FTZ R3, R40, c[0x0][0x2d0], -R0 ;  /* 0x0000b40028037a23 */ /* 0x004fc80000010800 */
[----:B------:R2:W-:Y:S02]  /*56a0*/  MUFU.EX2 R231, R3 ;  /* 0x0000000300e77308 */ /* 0x0005e40000000800 */
[C---:B------:R-:W-:Y:S08]  /*56b0*/  HMMA.16816.F32.BF16 R32, R8.reuse, R24, RZ ;  /* 0x000000180820723c */ /* 0x040ff000000418ff */
[----:B------:R-:W-:Y:S01]  /*56c0*/  HMMA.16816.F32.BF16 R64, R8, R26, RZ ;  /* 0x0000001a0840723c */ /* 0x000fe200000418ff */
[----:B------:R-:W1:Y:S01]  /*56d0*/  LDSM.16.MT88.4 R24, [R192+0x800] ;  /* 0x00080000c018783b */ /* 0x000e620000004200 */
[----:B--2---:R-:W-:-:S06]  /*56e0*/  FFMA.FTZ R3, R42, c[0x0][0x2d0], -R0 ;  /* 0x0000b4002a037a23 */ /* 0x004fcc0000010800 */
[C---:B-----5:R-:W-:Y:S01]  /*56f0*/  HMMA.16816.F32.BF16 R80, R8.reuse, R20, RZ ;  /* 0x000000140850723c */ /* 0x060fe200000418ff */
[----:B------:R2:W5:Y:S07]  /*5700*/  MUFU.EX2 R222, R3 ;  /* 0x0000000300de7308 */ /* 0x00056e0000000800 */
[C---:B------:R-:W-:Y:S01]  /*5710*/  HMMA.16816.F32.BF16 R84, R8.reuse, R22, RZ ;  /* 0x000000160854723c */ /* 0x040fe200000418ff */
[----:B------:R-:W3:Y:S07]  /*5720*/  LDSM.16.MT88.4 R20, [R194+0x800] ;  /* 0x00080000c214783b */ /* 0x000eee0000004200 */
[----:B----4-:R-:W-:Y:S01]  /*5730*/  HMMA.16816.F32.BF16 R96, R8, R16, RZ ;  /* 0x000000100860723c */ /* 0x010fe200000418ff */
[----:B--2---:R-:W-:-:S04]  /*5740*/  FFMA.FTZ R3, R41, c[0x0][0x2d0], -R0 ;  /* 0x0000b40029037a23 */ /* 0x004fc80000010800 */
[----:B------:R2:W-:Y:S03]  /*5750*/  MUFU.EX2 R230, R3 ;  /* 0x0000000300e67308 */ /* 0x0005e60000000800 */
[----:B------:R-:W-:Y:S01]  /*5760*/  HMMA.16816.F32.BF16 R100, R8, R18, RZ ;  /* 0x000000120864723c */ /* 0x000fe200000418ff */
[----:B------:R-:W-:Y:S06]  /*5770*/  LDSM.16.MT88.4 R16, [R188+0x3800] ;  /* 0x00380000bc10783b */ /* 0x000fec0000004200 */
[----:B------:R-:W-:-:S02]  /*5780*/  F2FP.BF16.PACK_AB R8, R233, R6 ;  /* 0x00000006e908723e */ /* 0x000fc400000010ff */
[----:B-1----:R-:W-:Y:S02]  /*5790*/  F2FP.BF16.PACK_AB R10, R232, R234 ;  /* 0x000000eae80a723e */ /* 0x002fe400000010ff */
[----:B-----5:R-:W-:Y:S01]  /*57a0*/  F2FP.BF16.PACK_AB R9, R222, R231 ;  /* 0x000000e7de09723e */ /* 0x020fe200000010ff */
        /* <DEDUP_REMOVED lines=19> */
[----:B------:R-:W-:Y:S01]  /*58e0*/  LDSM.16.MT88.4 R32, [R188+0x1000] ;  /* 0x00100000bc20783b */ /* 0x000fe20000004200 */
[----:B-1----:R-:W-:-:S06]  /*58f0*/  FFMA.FTZ R3, R136, c[0x0][0x2d0], -R2 ;  /* 0x0000b40088037a23 */ /* 0x002fcc0000010802 */
[C---:B------:R-:W-:Y:S01]  /*5900*/  HMMA.16816.F32.BF16 R44, R8.reuse, R22, R64 ;  /* 0x00000016082c723c */ /* 0x040fe20000041840 */
[----:B------:R-:W1:Y:S01]  /*5910*/  LDSM.16.MT88.4 R20, [R191+0x1000] ;  /* 0x00100000bf14783b */ /* 0x000e620000004200 */
[----:B------:R3:W1:Y:S06]  /*5920*/  MUFU.EX2 R217, R3 ;  /* 0x0000000300d97308 */ /* 0x00066c0000000800 */
        /* <DEDUP_REMOVED lines=44> */
[----:B--2---:R-:W-:Y:S01]  /*5bf0*/  HMMA.16816.F32.BF16 R48, R8, R20, R64 ;  /* 0x000000140830723c */ /* 0x004fe20000041840 */
[----:B-1----:R-:W-:-:S04]  /*5c00*/  FFMA.FTZ R3, R137, c[0x0][0x2d0], -R0 ;  /* 0x0000b40089037a23 */ /* 0x002fc80000010800 */
[----:B------:R1:W-:Y:S03]  /*5c10*/  MUFU.EX2 R141, R3 ;  /* 0x00000003008d7308 */ /* 0x0003e60000000800 */
[C---:B------:R-:W-:Y:S01]  /*5c20*/  HMMA.16816.F32.BF16 R56, R8.reuse, R22, R76 ;  /* 0x000000160838723c */ /* 0x040fe2000004184c */
[----:B------:R-:W2:Y:S07]  /*5c30*/  LDSM.16.MT88.4 R20, [R191+0x1800] ;  /* 0x00180000bf14783b */ /* 0x000eae0000004200 */
[----:B------:R-:W-:Y:S01]  /*5c40*/  HMMA.16816.F32.BF16 R96, R8, R28, R116 ;  /* 0x0000001c0860723c */ /* 0x000fe20000041874 */
[----:B------:R-:W-:Y:S01]  /*5c50*/  LDSM.16.MT88.4 R116, [R188+0x2800] ;  /* 0x00280000bc74783b */ /* 0x000fe20000004200 */
[----:B-1----:R-:W-:-:S06]  /*5c60*/  FFMA.FTZ R3, R139, c[0x0][0x2d0], -R0 ;  /* 0x0000b4008b037a23 */ /* 0x002fcc0000010800 */
[C---:B------:R-:W-:Y:S01]  /*5c70*/  HMMA.16816.F32.BF16 R104, R8.reuse, R30, R128 ;  /* 0x0000001e0868723c */ /* 0x040fe20000041880 */
[----:B------:R-:W1:Y:S01]  /*5c80*/  LDSM.16.MT88.4 R28, [R188+0x1800] ;  /* 0x00180000bc1c783b */ /* 0x000e620000004200 */
[----:B------:R3:W2:Y:S06]  /*5c90*/  MUFU.EX2 R139, R3 ;  /* 0x00000003008b7308 */ /* 0x0006ac0000000800 */
[C---:B----4-:R-:W-:Y:S08]  /*5ca0*/  HMMA.16816.F32.BF16 R52, R8.reuse, R12, R80 ;  /* 0x0000000c0834723c */ /* 0x050ff00000041850 */
[----:B------:R-:W-:Y:S01]  /*5cb0*/  HMMA.16816.F32.BF16 R60, R8, R14, R84 ;  /* 0x0000000e083c723c */ /* 0x000fe20000041854 */
[----:B------:R-:W4:Y:S01]  /*5cc0*/  LDSM.16.MT88.4 R12, [R194+0x1800] ;  /* 0x00180000c20c783b */ /* 0x000f220000004200 */
[----:B---3--:R-:W-:-:S04]  /*5cd0*/  FFMA.FTZ R3, R138, c[0x0][0x2d0], -R0 ;  /* 0x0000b4008a037a23 */ /* 0x008fc80000010800 */
[----:B------:R3:W-:Y:S02]  /*5ce0*/  MUFU.EX2 R137, R3 ;  /* 0x0000000300897308 */ /* 0x0007e40000000800 */
[----:B------:R-:W-:Y:S01]  /*5cf0*/  HMMA.16816.F32.BF16 R36, R8, R16, R36 ;  /* 0x000000100824723c */ /* 0x000fe20000041824 */
[----:B------:R-:W1:Y:S06]  /*5d00*/  LDSM.16.MT88.4 R16, [R188+0x4800] ;  /* 0x00480000bc10783b */ /* 0x000e6c0000004200 */
[----:B------:R-:W-:Y:S02]  /*5d10*/  F2FP.BF16.PACK_AB R8, R185, R186 ;  /* 0x000000bab908723e */ /* 0x000fe400000010ff */
[----:B-----5:R-:W-:-:S02]  /*5d20*/  F2FP.BF16.PACK_AB R10, R142, R143 ;  /* 0x0000008f8e0a723e */ /* 0x020fc400000010ff */
[----:B--2---:R-:W-:Y:S01]  /*5d30*/  F2FP.BF16.PACK_AB R9, R139, R141 ;  /* 0x0000008d8b09723e */ /* 0x004fe200000010ff */
[----:B---3--:R-:W-:-:S04]  /*5d40*/  FFMA.FTZ R3, R140, c[0x0][0x2d0], -R0 ;  /* 0x0000b4008c037a23 */ /* 0x008fc80000010800 */
        /* <DEDUP_REMOVED lines=8> */
[C---:B-1----:R-:W-:Y:S08]  /*5dd0*/  HMMA.16816.F32.BF16 R112, R8.reuse, R28, R112 ;  /* 0x0000001c0870723c */ /* 0x042ff00000041870 */
[----:B------:R-:W-:Y:S01]  /*5de0*/  HMMA.16816.F32.BF16 R100, R8, R30, R100 ;  /* 0x0000001e0864723c */ /* 0x000fe20000041864 */
[----:B------:R-:W1:Y:S01]  /*5df0*/  LDSM.16.MT88.4 R28, [R192+0x4800] ;  /* 0x00480000c01c783b */ /* 0x000e620000004200 */
[----:B--2---:R-:W-:-:S06]  /*5e00*/  FFMA.FTZ R3, R151, c[0x0][0x2d0], -R2 ;  /* 0x0000b40097037a23 */ /* 0x004fcc0000010802 */
[C---:B------:R-:W-:Y:S01]  /*5e10*/  HMMA.16816.F32.BF16 R92, R8.reuse, R22, R88 ;  /* 0x00000016085c723c */ /* 0x040fe20000041858 */
[----:B------:R-:W2:Y:S01]  /*5e20*/  LDSM.16.MT88.4 R20, [R191+0x4800] ;  /* 0x00480000bf14783b */ /* 0x000ea20000004200 */
[----:B------:R5:W-:Y:S06]  /*5e30*/  MUFU.EX2 R133, R3 ;  /* 0x0000000300857308 */ /* 0x000bec0000000800 */
[C---:B----4-:R-:W-:Y:S08]  /*5e40*/  HMMA.16816.F32.BF16 R84, R8.reuse, R12, R72 ;  /* 0x0000000c0854723c */ /* 0x050ff00000041848 */
[----:B------:R-:W-:Y:S01]  /*5e50*/  HMMA.16816.F32.BF16 R88, R8, R14, R68 ;  /* 0x0000000e0858723c */ /* 0x000fe20000041844 */
[----:B------:R-:W4:Y:S01]  /*5e60*/  LDSM.16.MT88.4 R12, [R194+0x4800] ;  /* 0x00480000c20c783b */ /* 0x000f220000004200 */
[----:B-----5:R-:W-:-:S04]  /*5e70*/  FFMA.FTZ R3, R156, c[0x0][0x2d0], -R2 ;  /* 0x0000b4009c037a23 */ /* 0x020fc80000010802 */
[----:B------:R5:W1:Y:S02]  /*5e80*/  MUFU.EX2 R132, R3 ;  /* 0x0000000300847308 */ /* 0x000a640000000800 */
[C---:B------:R-:W-:Y:S08]  /*5e90*/  HMMA.16816.F32.BF16 R80, R8.reuse, R16, R36 ;  /* 0x000000100850723c */ /* 0x040ff00000041824 */
[----:B------:R-:W-:Y:S01]  /*5ea0*/  HMMA.16816.F32.BF16 R72, R8, R18, R40 ;  /* 0x000000120848723c */ /* 0x000fe20000041828 */
[----:B------:R-:W3:Y:S01]  /*5eb0*/  LDSM.16.MT88.4 R16, [R188+0x2000] ;  /* 0x00200000bc10783b */ /* 0x000ee20000004200 */
[----:B-----5:R-:W-:-:S06]  /*5ec0*/  FFMA.FTZ R3, R145, c[0x0][0x2d0], -R0 ;  /* 0x0000b40091037a23 */ /* 0x020fcc0000010800 */
[C---:B-1----:R-:W-:Y:S01]  /*5ed0*/  HMMA.16816.F32.BF16 R36, R8.reuse, R30, R44 ;  /* 0x0000001e0824723c */ /* 0x042fe2000004182c */
[----:B------:R1:W-:Y:S07]  /*5ee0*/  MUFU.EX2 R131, R3 ;  /* 0x0000000300837308 */ /* 0x0003ee0000000800 */
[C---:B--2---:R-:W-:Y:S08]  /*5ef0*/  HMMA.16816.F32.BF16 R40, R8.reuse, R20, R48 ;  /* 0x000000140828723c */ /* 0x044ff00000041830 */
[----:B------:R-:W-:Y:S01]  /*5f00*/  HMMA.16816.F32.BF16 R104, R8, R26, R104 ;  /* 0x0000001a0868723c */ /* 0x000fe20000041868 */
[----:B------:R-:W-:Y:S01]  /*5f10*/  LDSM.16.MT88.4 R24, [R191+0x2000] ;  /* 0x00200000bf18783b */ /* 0x000fe20000004200 */
[----:B-1----:R-:W-:-:S04]  /*5f20*/  FFMA.FTZ R3, R147, c[0x0][0x2d0], -R0 ;  /* 0x0000b40093037a23 */ /* 0x002fc80000010800 */
[----:B------:R1:W2:Y:S02]  /*5f30*/  MUFU.EX2 R130, R3 ;  /* 0x0000000300827308 */ /* 0x0002a40000000800 */
[C---:B------:R-:W-:Y:S01]  /*5f40*/  HMMA.16816.F32.BF16 R32, R8.reuse, R28, R32 ;  /* 0x0000001c0820723c */ /* 0x040fe20000041820 */
[----:B------:R-:W5:Y:S07]  /*5f50*/  LDSM.16.MT88.4 R28, [R192+0x2000] ;  /* 0x00200000c01c783b */ /* 0x000f6e0000004200 */
[----:B------:R-:W-:Y:S01]  /*5f60*/  HMMA.16816.F32.BF16 R64, R8, R22, R56 ;  /* 0x000000160840723c */ /* 0x000fe20000041838 */
[----:B------:R-:W-:Y:S01]  /*5f70*/  LDSM.16.MT88.4 R20, [R194+0x2000] ;  /* 0x00200000c214783b */ /* 0x000fe20000004200 */
[----:B-1----:R-:W-:-:S06]  /*5f80*/  FFMA.FTZ R3, R146, c[0x0][0x2d0], -R0 ;  /* 0x0000b40092037a23 */ /* 0x002fcc0000010800 */
[C---:B----4-:R-:W-:Y:S01]  /*5f90*/  HMMA.16816.F32.BF16 R48, R8.reuse, R12, R52 ;  /* 0x0000000c0830723c */ /* 0x050fe20000041834 */
[----:B------:R1:W-:Y:S07]  /*5fa0*/  MUFU.EX2 R129, R3 ;  /* 0x0000000300817308 */ /* 0x0003ee0000000800 */
[----:B------:R-:W-:Y:S01]  /*5fb0*/  HMMA.16816.F32.BF16 R44, R8, R14, R60 ;  /* 0x0000000e082c723c */ /* 0x000fe2000004183c */
[----:B------:R-:W4:Y:S06]  /*5fc0*/  LDSM.16.MT88.4 R12, [R188+0x5000] ;  /* 0x00500000bc0c783b */ /* 0x000f2c0000004200 */
        /* <DEDUP_REMOVED lines=13> */
[----:B------:R1:W3:Y:S07]  /*60a0*/  MUFU.EX2 R110, R3 ;  /* 0x00000003006e7308 */ /* 0x0002ee0000000800 */
[C---:B------:R-:W-:Y:S01]  /*60b0*/  HMMA.16816.F32.BF16 R76, R8.reuse, R24, R96 ;  /* 0x00000018084c723c */ /* 0x040fe20000041860 */
[----:B------:R-:W-:Y:S07]  /*60c0*/  LDSM.16.MT88.4 R96, [R188+0x5800] ;  /* 0x00580000bc60783b */ /* 0x000fee0000004200 */
[----:B------:R-:W-:Y:S01]  /*60d0*/  HMMA.16816.F32.BF16 R56, R8, R26, R92 ;  /* 0x0000001a0838723c */ /* 0x000fe2000004185c */
[----:B------:R-:W5:Y:S01]  /*60e0*/  LDSM.16.MT88.4 R24, [R191+0x5000] ;  /* 0x00500000bf18783b */ /* 0x000f620000004200 */
[----:B-1----:R-:W-:-:S02]  /*60f0*/  FFMA.FTZ R3, R163, c[0x0][0x2d0], -R2 ;  /* 0x0000b400a3037a23 */ /* 0x002fc40000010802 */
[----:B------:R-:W-:Y:S02]  /*6100*/  FFMA.FTZ R2, R184, c[0x0][0x2d0], -R2 ;  /* 0x0000b400b8027a23 */ /* 0x000fe40000010802 */
[----:B------:R-:W-:Y:S02]  /*6110*/  MUFU.EX2 R109, R3 ;  /* 0x00000003006d7308 */ /* 0x000fe40000000800 */
[C---:B----4-:R-:W-:Y:S01]  /*6120*/  HMMA.16816.F32.BF16 R92, R8.reuse, R12, R80 ;  /* 0x0000000c085c723c */ /* 0x050fe20000041850 */
[----:B------:R-:W-:Y:S07]  /*6130*/  LDSM.16.MT88.4 R80, [R191+0x2800] ;  /* 0x00280000bf50783b */ /* 0x000fee0000004200 */
[C---:B------:R-:W-:Y:S01]  /*6140*/  HMMA.16816.F32.BF16 R60, R8.reuse, R14, R72 ;  /* 0x0000000e083c723c */ /* 0x040fe20000041848 */
[----:B------:R-:W1:Y:S04]  /*6150*/  LDSM.16.MT88.4 R12, [R194+0x5000] ;  /* 0x00500000c20c783b */ /* 0x000e680000004200 */
[----:B------:R-:W-:Y:S03]  /*6160*/  LDSM.16.MT88.4 R72, [R192+0x2800] ;  /* 0x00280000c048783b */ /* 0x000fe60000004200 */
[C---:B--2---:R-:W-:Y:S01]  /*6170*/  HMMA.16816.F32.BF16 R32, R8.reuse, R16, R32 ;  /* 0x000000100820723c */ /* 0x044fe20000041820 */
[----:B------:R2:W4:Y:S07]  /*6180*/  MUFU.EX2 R17, R2 ;  /* 0x0000000200117308 */ /* 0x00052e0000000800 */
[C---:B------:R-:W-:Y:S08]  /*6190*/  HMMA.16816.F32.BF16 R84, R8.reuse, R20, R84 ;  /* 0x000000140854723c */ /* 0x040ff00000041854 */
[C---:B------:R-:W-:Y:S01]  /*61a0*/  HMMA.16816.F32.BF16 R28, R8.reuse, R30, R104 ;  /* 0x0000001e081c723c */ /* 0x040fe20000041868 */
[--C-:B--2---:R-:W-:Y:S01]  /*61b0*/  FFMA.FTZ R2, R158, c[0x0][0x2d0], -R0.reuse ;  /* 0x0000b4009e027a23 */ /* 0x104fe20000010800 */
[----:B------:R-:W-:Y:S03]  /*61c0*/  LDSM.16.MT88.4 R104, [R192+0x5800] ;  /* 0x00580000c068783b */ /* 0x000fe60000004200 */
[----:B------:R2:W-:Y:S03]  /*61d0*/  MUFU.EX2 R16, R2 ;  /* 0x0000000200107308 */ /* 0x0005e60000000800 */
[C---:B-----5:R-:W-:Y:S08]  /*61e0*/  HMMA.16816.F32.BF16 R40, R8.reuse, R24, R40 ;  /* 0x000000180828723c */ /* 0x060ff00000041828 */
[----:B------:R-:W-:Y:S01]  /*61f0*/  HMMA.16816.F32.BF16 R20, R8, R22, R88 ;  /* 0x000000160814723c */ /* 0x000fe20000041858 */
[----:B------:R-:W-:Y:S01]  /*6200*/  LDSM.16.MT88.4 R88, [R194+0x2800] ;  /* 0x00280000c258783b */ /* 0x000fe20000004200 */
[----:B--2---:R-:W-:-:S06]  /*6210*/  FFMA.FTZ R2, R157, c[0x0][0x2d0], -R0 ;  /* 0x0000b4009d027a23 */ /* 0x004fcc0000010800 */
[C---:B------:R-:W-:Y:S01]  /*6220*/  HMMA.16816.F32.BF16 R36, R8.reuse, R18, R36 ;  /* 0x000000120824723c */ /* 0x040fe20000041824 */
[----:B------:R2:W5:Y:S07]  /*6230*/  MUFU.EX2 R5, R2 ;  /* 0x0000000200057308 */ /* 0x00056e0000000800 */
[C---:B------:R-:W-:Y:S07]  /*6240*/  HMMA.16816.F32.BF16 R24, R8.reuse, R26, R64 ;  /* 0x0000001a0818723c */ /* 0x040fee0000041840 */
[----:B---3--:R-:W-:Y:S01]  /*6250*/  F2FP.BF16.PACK_AB R64, R110, R111 ;  /* 0x0000006f6e40723e */ /* 0x008fe200000010ff */
[C---:B-1----:R-:W-:Y:S01]  /*6260*/  HMMA.16816.F32.BF16 R48, R8.reuse, R12, R48 ;  /* 0x0000000c0830723c */ /* 0x042fe20000041830 */
[--C-:B--2---:R-:W-:Y:S01]  /*6270*/  FFMA.FTZ R2, R160, c[0x0][0x2d0], -R0.reuse ;  /* 0x0000b400a0027a23 */ /* 0x104fe20000010800 */
[----:B----4-:R-:W-:Y:S01]  /*6280*/  F2FP.BF16.PACK_AB R66, R17, R109 ;  /* 0x0000006d1142723e */ /* 0x010fe200000010ff */
[----:B------:R-:W-:Y:S01]  /*6290*/  FFMA.FTZ R0, R159, c[0x0][0x2d0], -R0 ;  /* 0x0000b4009f007a23 */ /* 0x000fe20000010800 */
[----:B-----5:R-:W-:Y:S01]  /*62a0*/  F2FP.BF16.PACK_AB R65, R5, R16 ;  /* 0x000000100541723e */ /* 0x020fe200000010ff */
[----:B------:R-:W-:Y:S03]  /*62b0*/  MUFU.EX2 R3, R2 ;  /* 0x0000000200037308 */ /* 0x000fe60000000800 */
[----:B------:R-:W-:Y:S01]  /*62c0*/  HMMA.16816.F32.BF16 R44, R8, R14, R44 ;  /* 0x0000000e082c723c */ /* 0x000fe2000004182c */
[----:B------:R-:W1:Y:S04]  /*62d0*/  LDSM.16.MT88.4 R8, [R194+0x5800] ;  /* 0x00580000c208783b */ /* 0x000e680000004200 */
        /* <DEDUP_REMOVED lines=25> */
[----:B-1----:R-:W-:Y:S01]  /*6470*/  HMMA.16816.F32.BF16 R60, R64, R8, R48 ;  /* 0x00000008403c723c */ /* 0x002fe20000041830 */
        /* <DEDUP_REMOVED lines=32> */
[----:B------:R1:W-:Y:S03]  /*6680*/  STL [R1], R5 ;  /* 0x0000000501007387 */ /* 0x0003e60000100800 */
        /* <DEDUP_REMOVED lines=21> */
.L_x_1895:
[----:B------:R-:W-:-:S13]  /*67e0*/  ISETP.NE.AND P0, PT, R243, 0x1, PT ;  /* 0x00000001f300780c */ /* 0x000fda0003f05270 */
[----:B------:R-:W-:-:S05]  /*67f0*/  @P0 IMAD.HI.U32 R0, R2, c[0x0][0x330], RZ ;  /* 0x0000cc0002000a27 */ /* 0x000fca00078e00ff */
[----:B------:R-:W-:Y:S02]  /*6800*/  @P0 SHF.R.U32.HI R2, RZ, c[0x0][0x334], R0 ;  /* 0x0000cd00ff020a19 */ /* 0x000fe40000011600 */
.L_x_1896:
[----:B------:R-:W-:Y:S05]  /*6810*/  BSYNC B0 ;  /* 0x0000000000007941 */ /* 0x000fea0003800000 */
.L_x_1894:
[----:B------:R-:W-:-:S05]  /*6820*/  IMAD R2, R2, R243, c[0x0][0x32c] ;  /* 0x0000cb0002027624 */ /* 0x000fca00078e02f3 */
[----:B------:R-:W-:-:S05]  /*6830*/  IMNMX R3, R3, R2, PT ;  /* 0x0000000203037217 */ /* 0x000fca0003800200 */
.L_x_1893:
[----:B-1----:R-:W-:-:S05]  /*6840*/  IMAD.HI R3, R3, 0x2aaaaaab, RZ ;  /* 0x2aaaaaab03037827 */ /* 0x002fca00078e02ff */
        /* <DEDUP_REMOVED lines=9> */
.L_x_1906:
[----:B------:R-:W-:Y:S04]  /*68e0*/  DEPBAR.LE SB0, 0x0 ;  /* 0x000080000000791a */ /* 0x000fe80000000000 */
[----:B------:R-:W-:Y:S01]  /*68f0*/  WARPSYNC 0xffffffff ;  /* 0xffffffff00007948 */ /* 0x000fe20003800000 */
[----:B------:R-:W-:Y:S01]  /*6900*/  BAR.SYNC.DEFER_BLOCKING 0x0 ;  /* 0x0000000000007b1d */ /* 0x000fe20000010000 */
[----:B------:R-:W-:Y:S11]  /*6910*/  ISETP.GT.AND P6, PT, R223, R186, PT ;  /* 0x000000badf00720c */ /* 0x000ff60003fc4270 */
[----:B------:R-:W-:Y:S02]  /*6920*/  @!UPT UIADD3 URZ, URZ, URZ, URZ ;  /* 0x0000003f3f3ff290 */ /* 0x000fe4000fffe03f */
[----:B------:R-:W-:Y:S01]  /*6930*/  @!P6 SHF.R.S32.HI R0, RZ, 0x1f, R186 ;  /* 0x0000001fff00e819 */ /* 0x000fe200000114ba */
[----:B-1----:R-:W-:Y:S02]  /*6940*/  @!P6 IMAD.MOV.U32 R2, RZ, RZ, c[0x0][0x208] ;  /* 0x00008200ff02e624 */ /* 0x002fe400078e00ff */
[----:B------:R-:W-:Y:S02]  /*6950*/  @!P6 IMAD.MOV.U32 R3, RZ, RZ, 0x5 ;  /* 0x00000005ff03e424 */ /* 0x000fe400078e00ff */
[----:B------:R-:W-:Y:S02]  /*6960*/  @!P6 IMAD R0, R0, c[0x0][0x208], RZ ;  /* 0x000082000000ea24 */ /* 0x000fe400078e02ff */
[----:B------:R-:W-:Y:S01]  /*6970*/  @!P6 IMAD.WIDE.U32 R30, R186, c[0x0][0x208], RZ ;  /* 0x00008200ba1eea25 */ /* 0x000fe200078e00ff */
[----:B------:R-:W-:Y:S01]  /*6980*/  @!P6 SHF.L.U64.HI R29, R2, R3, c[0x0][0x20c] ;  /* 0x00008300021de619 */ /* 0x000fe20000010203 */
[----:B------:R-:W1:Y:S02]  /*6990*/  LDSM.16.M88.4 R8, [R189] ;  /* 0x00000000bd08783b */ /* 0x000e640000000200 */
[----:B------:R-:W-:Y:S01]  /*69a0*/  @!P6 IMAD R0, R186, c[0x0][0x20c], R0 ;  /* 0x00008300ba00ea24 */ /* 0x000fe200078e0200 */
[----:B------:R-:W-:Y:S01]  /*69b0*/  ULDC UR4, c[0x0][0x324] ;  /* 0x0000c90000047ab9 */ /* 0x000fe20000000800 */
[----:B------:R-:W-:Y:S01]  /*69c0*/  @!P6 IMAD.SHL.U32 R28, R2, 0x20, RZ ;  /* 0x00000020021ce824 */ /* 0x000fe200078e00ff */
[----:B------:R-:W-:Y:S01]  /*69d0*/  ULOP3.LUT UR4, URZ, UR4, URZ, 0x33, !UPT ;  /* 0x000000043f047292 */ /* 0x000fe2000f8e333f */
[----:B------:R-:W2:Y:S01]  /*69e0*/  LDSM.16.M88.4 R16, [R189+0x800] ;  /* 0x00080000bd10783b */ /* 0x000ea20000000200 */
[----:B------:R-:W-:Y:S02]  /*69f0*/  @!P6 IMAD.IADD R0, R31, 0x1, R0 ;  /* 0x000000011f00e824 */ /* 0x000fe400078e0200 */
[----:B------:R-:W-:Y:S02]  /*6a00*/  @!P6 IMAD.WIDE.U32 R2, R30, 0x60, R28 ;  /* 0x000000601e02e825 */ /* 0x000fe400078e001c */
[----:B------:R-:W3:Y:S02]  /*6a10*/  LDSM.16.M88.4 R24, [R189+0x1000] ;  /* 0x00100000bd18783b */ /* 0x000ee40000000200 */
[----:B------:R-:W-:Y:S01]  /*6a20*/  @!P6 IMAD R46, R0, 0x60, RZ ;  /* 0x00000060002ee824 */ /* 0x000fe200078e02ff */
[-C--:B------:R-:W-:Y:S01]  /*6a30*/  @!P6 IADD3 R31, P4, R224, R2.reuse, RZ ;  /* 0x00000002e01fe210 */ /* 0x080fe20007f9e0ff */
[----:B------:R-:W-:Y:S01]  /*6a40*/  @!P6 IMAD.MOV.U32 R36, RZ, RZ, R224 ;  /* 0x000000ffff24e224 */ /* 0x000fe200078e00e0 */
[----:B------:R-:W4:Y:S01]  /*6a50*/  LDL R214, [R1+0x18] ;  /* 0x0000180001d67983 */ /* 0x000f220000100800 */
[----:B------:R-:W-:Y:S01]  /*6a60*/  @!P6 IMAD.IADD R0, R46, 0x1, R3 ;  /* 0x000000012e00e824 */ /* 0x000fe200078e0203 */
[C---:B------:R-:W-:Y:S01]  /*6a70*/  @!P6 LEA R184, P0, R31.reuse, c[0x0][0x1f8], 0x1 ;  /* 0x00007e001fb8ea11 */ /* 0x040fe200078008ff */
[--C-:B------:R-:W-:Y:S02]  /*6a80*/  @!P6 IMAD.MOV.U32 R37, RZ, RZ, R228.reuse ;  /* 0x000000ffff25e224 */ /* 0x100fe400078e00e4 */
[----:B------:R-:W5:Y:S01]  /*6a90*/  LDSM.16.M88.4 R32, [R189+0x1800] ;  /* 0x00180000bd20783b */ /* 0x000f620000000200 */
[----:B------:R-:W-:Y:S02]  /*6aa0*/  @!P6 IMAD.X R3, R0, 0x1, R228, P4 ;  /* 0x000000010003e824 */ /* 0x000fe400020e06e4 */
[----:B------:R-:W-:Y:S02]  /*6ab0*/  @!P6 IMAD.WIDE.U32 R36, R30, 0x60, R36 ;  /* 0x000000601e24e825 */ /* 0x000fe400078e0024 */
[----:B------:R-:W4:Y:S01]  /*6ac0*/  LDL R212, [R1+0x1c] ;  /* 0x00001c0001d47983 */ /* 0x000f220000100800 */
[----:B------:R-:W-:Y:S01]  /*6ad0*/  @!P6 LEA.HI.X R185, R31, c[0x0][0x1fc], R3, 0x1, P0 ;  /* 0x00007f001fb9ea11 */ /* 0x000fe200000f0c03 */
[----:B------:R-:W-:Y:S01]  /*6ae0*/  @!P6 IMAD.IADD R37, R37, 0x1, R46 ;  /* 0x000000012525e824 */ /* 0x000fe200078e022e */
[-C--:B------:R-:W-:Y:S01]  /*6af0*/  @!P6 IADD3 R39, P0, R28, R2.reuse, RZ ;  /* 0x000000021c27e210 */ /* 0x080fe20007f1e0ff */
[----:B------:R-:W-:Y:S01]  /*6b00*/  @!P6 IMAD.SHL.U32 R47, R36, 0x2, RZ ;  /* 0x00000002242fe824 */ /* 0x000fe200078e00ff */
[----:B------:R-:W3:Y:S01]  /*6b10*/  LDSM.16.M88.4 R40, [R189+0x2000] ;  /* 0x00200000bd28783b */ /* 0x000ee20000000200 */
[----:B------:R-:W-:Y:S04]  /*6b20*/  @!P6 IADD3 R3, P4, R224, 0x40, RZ ;  /* 0x00000040e003e810 */ /* 0x000fe80007f9e0ff */
[----:B------:R-:W4:Y:S01]  /*6b30*/  LDL R187, [R1+0x10] ;  /* 0x0000100001bb7983 */ /* 0x000f220000100800 */
[----:B------:R-:W-:Y:S01]  /*6b40*/  @!P6 IADD3 R45, P5, R3, R2, RZ ;  /* 0x00000002032de210 */ /* 0x000fe20007fbe0ff */
[C---:B------:R-:W-:Y:S02]  /*6b50*/  @!P6 IMAD.X R2, R0.reuse, 0x1, R29, P0 ;  /* 0x000000010002e824 */ /* 0x040fe400000e061d */
[----:B------:R-:W-:Y:S01]  /*6b60*/  @!P6 IMAD.X R38, RZ, RZ, R228, P4 ;  /* 0x000000ffff26e224 */ /* 0x000fe200020e06e4 */
[C---:B-1----:R-:W-:Y:S01]  /*6b70*/  HMMA.16816.F32.BF16 R4, R120.reuse, R8, RZ ;  /* 0x000000087804723c */ /* 0x042fe200000418ff */
[----:B------:R-:W1:Y:S02]  /*6b80*/  LDSM.16.M88.4 R48, [R189+0x2800] ;  /* 0x00280000bd30783b */ /* 0x000e640000000200 */
[C---:B------:R-:W-:Y:S02]  /*6b90*/  @!P6 IADD3 R44, P4, R39.reuse, R3, RZ ;  /* 0x00000003272ce210 */ /* 0x040fe40007f9e0ff */
[----:B------:R-:W-:Y:S01]  /*6ba0*/  @!P6 IADD3 R3, P0, R39, R224, RZ ;  /* 0x000000e02703e210 */ /* 0x000fe20007f1e0ff */
[----:B------:R-:W1:Y:S01]  /*6bb0*/  LDSM.16.M88.4 R128, [R195] ;  /* 0x00000000c380783b */ /* 0x000e620000000200 */
[--C-:B------:R-:W-:Y:S01]  /*6bc0*/  @!P6 IMAD.X R39, R0, 0x1, R38.reuse, P5 ;  /* 0x000000010027e824 */ /* 0x100fe200028e0626 */
[C---:B------:R-:W-:Y:S01]  /*6bd0*/  HMMA.16816.F32.BF16 R8, R120.reuse, R10, RZ ;  /* 0x0000000a7808723c */ /* 0x040fe200000418ff */
[C---:B------:R-:W-:Y:S02]  /*6be0*/  @!P6 LEA R160, P5, R45.reuse, c[0x0][0x1f8], 0x1 ;  /* 0x00007e002da0ea11 */ /* 0x040fe400078a08ff */
[----:B------:R-:W1:Y:S01]  /*6bf0*/  LDSM.16.M88.4 R132, [R206] ;  /* 0x00000000ce84783b */ /* 0x000e620000000200 */
[C---:B------:R-:W-:Y:S01]  /*6c00*/  @!P6 IMAD.X R38, R2.reuse, 0x1, R38, P4 ;  /* 0x000000010226e824 */ /* 0x040fe200020e0626 */
[----:B------:R-:W-:Y:S01]  /*6c10*/  @!P6 LEA.HI.X R161, R45, c[0x0][0x1fc], R39, 0x1, P5 ;  /* 0x00007f002da1ea11 */ /* 0x000fe200028f0c27 */
[----:B------:R-:W-:Y:S01]  /*6c20*/  @!P6 IMAD.X R2, R2, 0x1, R228, P0 ;  /* 0x000000010202e824 */ /* 0x000fe200000e06e4 */
[C---:B------:R-:W-:Y:S01]  /*6c30*/  @!P6 LEA R158, P0, R44.reuse, c[0x0][0x1f8], 0x1 ;  /* 0x00007e002c9eea11 */ /* 0x040fe200078008ff */
[C---:B--2---:R-:W-:Y:S01]  /*6c40*/  HMMA.16816.F32.BF16 R12, R120.reuse, R16, RZ ;  /* 0x00000010780c723c */ /* 0x044fe200000418ff */
[----:B------:R-:W2:Y:S03]  /*6c50*/  LDSM.16.M88.4 R136, [R205] ;  /* 0x00000000cd88783b */ /* 0x000ea60000000200 */
[----:B------:R-:W-:Y:S02]  /*6c60*/  @!P6 LEA.HI.X R159, R44, c[0x0][0x1fc], R38, 0x1, P0 ;  /* 0x00007f002c9fea11 */ /* 0x000fe400000f0c26 */
[----:B------:R-:W1:Y:S01]  /*6c70*/  LDSM.16.M88.4 R140, [R204] ;  /* 0x00000000cc8c783b */ /* 0x000e620000000200 */
[C---:B------:R-:W-:Y:S01]  /*6c80*/  @!P6 LEA R162, P4, R3.reuse, c[0x0][0x1f8], 0x1 ;  /* 0x00007e0003a2ea11 */ /* 0x040fe200078808ff */
[C---:B------:R-:W-:Y:S01]  /*6c90*/  HMMA.16816.F32.BF16 R16, R120.reuse, R18, RZ ;  /* 0x000000127810723c */ /* 0x040fe200000418ff */
[----:B------:R-:W-:Y:S02]  /*6ca0*/  @!P6 ISETP.GE.AND P0, PT, R246, c[0x0][0x1d4], PT ;  /* 0x00007500f600ea0c */ /* 0x000fe40003f06270 */
[----:B------:R-:W1:Y:S01]  /*6cb0*/  LDSM.16.M88.4 R144, [R203] ;  /* 0x00000000cb90783b */ /* 0x000e620000000200 */
[----:B------:R-:W-:Y:S02]  /*6cc0*/  @!P6 LEA.HI.X R163, R3, c[0x0][0x1fc], R2, 0x1, P4 ;  /* 0x00007f0003a3ea11 */ /* 0x000fe400020f0c02 */
[C---:B------:R-:W-:Y:S02]  /*6cd0*/  @!P6 IADD3 R2, P4, R47.reuse, c[0x0][0x1f8], RZ ;  /* 0x00007e002f02ea10 */ /* 0x040fe40007f9e0ff */
[C---:B---3--:R-:W-:Y:S01]  /*6ce0*/  HMMA.16816.F32.BF16 R20, R120.reuse, R24, RZ ;  /* 0x000000187814723c */ /* 0x048fe200000418ff */
[----:B------:R-:W3:Y:S03]  /*6cf0*/  LDSM.16.M88.4 R148, [R202] ;  /* 0x00000000ca94783b */ /* 0x000ee60000000200 */
[----:B------:R-:W-:Y:S04]  /*6d00*/  @!P6 SHF.L.U64.HI R0, R36, 0x1, R37 ;  /* 0x000000012400e819 */ /* 0x000fe80000010225 */
[C---:B------:R-:W-:Y:S01]  /*6d10*/  HMMA.16816.F32.BF16 R24, R120.reuse, R26, RZ ;  /* 0x0000001a7818723c */ /* 0x040fe200000418ff */
[----:B------:R-:W-:Y:S05]  /*6d20*/  @!P6 IADD3.X R3, R0, c[0x0][0x1fc], RZ, P4, !PT ;  /* 0x00007f000003ea10 */ /* 0x000fea00027fe4ff */
[----:B------:R-:W-:Y:S01]  /*6d30*/  @!PT LDS RZ, [RZ] ;  /* 0x00000000fffff984 */ /* 0x000fe20000000800 */
[----:B------:R-:W-:Y:S01]  /*6d40*/  @!PT LDS RZ, [RZ] ;  /* 0x00000000fffff984 */ /* 0x000fe20000000800 */
[----:B------:R-:W-:Y:S01]  /*6d50*/  @!PT LDS RZ, [RZ] ;  /* 0x00000000fffff984 */ /* 0x000fe20000000800 */
[----:B------:R1:W-:Y:S02]  /*6d60*/  @!P6 LDGSTS.E.BYPASS.LTC128B.128 [R213+0x100], [R2.64], !P0 ;  /* 0x0010000002d5efae */ /* 0x0003e4000c101d48 */
[C---:B-----5:R-:W-:Y:S08]  /*6d70*/  HMMA.16816.F32.BF16 R28, R120.reuse, R32, RZ ;  /* 0x00000020781c723c */ /* 0x060ff000000418ff */
[C---:B------:R-:W-:Y:S08]  /*6d80*/  HMMA.16816.F32.BF16 R32, R120.reuse, R34, RZ ;  /* 0x000000227820723c */ /* 0x040ff000000418ff */
[C---:B------:R-:W-:Y:S07]  /*6d90*/  HMMA.16816.F32.BF16 R36, R120.reuse, R40, RZ ;  /* 0x000000287824723c */ /* 0x040fee00000418ff */
[----:B------:R-:W-:Y:S05]  /*6da0*/  @!P6 IADD3 R40, P5, R47, 0x80, RZ ;  /* 0x000000802f28e810 */ /* 0x000fea0007fbe0ff */
[----:B------:R-:W-:Y:S02]  /*6db0*/  @!P6 IADD3 R156, P4, R40, c[0x0][0x1f8], RZ ;  /* 0x00007e00289cea10 */ /* 0x000fe40007f9e0ff */
[C---:B------:R-:W-:Y:S02]  /*6dc0*/  HMMA.16816.F32.BF16 R40, R120.reuse, R42, RZ ;  /* 0x0000002a7828723c */ /* 0x040fe400000418ff */
[----:B------:R-:W-:Y:S05]  /*6dd0*/  @!P6 IADD3.X R157, RZ, c[0x0][0x1fc], R0, P4, P5 ;  /* 0x00007f00ff9dea10 */ /* 0x000fea00027ea400 */
[----:B------:R5:W-:Y:S01]  /*6de0*/  @!P6 LDGSTS.E.BYPASS.LTC128B.128 [R213+0x3100], [R156.64], !P3 ;  /* 0x031000009cd5efae */ /* 0x000be2000d901d48 */
[C---:B-1----:R-:W-:Y:S04]  /*6df0*/  HMMA.16816.F32.BF16 R44, R120.reuse, R48, RZ ;  /* 0x00000030782c723c */ /* 0x042fe800000418ff */
[----:B------:R1:W-:Y:S04]  /*6e00*/  @!P6 LDGSTS.E.BYPASS.LTC128B.128 [R213+0x1100], [R184.64], !P0 ;  /* 0x01100000b8d5efae */ /* 0x0003e8000c101d48 */
[----:B------:R-:W-:Y:S01]  /*6e10*/  HMMA.16816.F32.BF16 R48, R120, R50, RZ ;  /* 0x000000327830723c */ /* 0x000fe200000418ff */
[----:B------:R1:W-:Y:S05]  /*6e20*/  @!P6 LDGSTS.E.BYPASS.LTC128B.128 [R213+0x4100], [R160.64], !P3 ;  /* 0x04100000a0d5efae */ /* 0x0003ea000d901d48 */
[----:B------:R1:W-:Y:S02]  /*6e30*/  @!P6 LDGSTS.E.BYPASS.LTC128B.128 [R213+0x2100], [R162.64], !P0 ;  /* 0x02100000a2d5efae */ /* 0x0003e4000c101d48 */
[C---:B------:R-:W-:Y:S03]  /*6e40*/  HMMA.16816.F32.BF16 R4, R124.reuse, R128, R4 ;  /* 0x000000807c04723c */ /* 0x040fe60000041804 */
[----:B------:R5:W-:Y:S02]  /*6e50*/  @!P6 LDGSTS.E.BYPASS.LTC128B.128 [R213+0x5100], [R158.64], !P3 ;  /* 0x051000009ed5efae */ /* 0x000be4000d901d48 */
[C---:B------:R-:W-:Y:S03]  /*6e60*/  ISETP.GT.AND P6, PT, R186.reuse, R223, PT ;  /* 0x000000dfba00720c */ /* 0x040fe60003fc4270 */
[C---:B------:R-:W-:Y:S01]  /*6e70*/  HMMA.16816.F32.BF16 R8, R124.reuse, R130, R8 ;  /* 0x000000827c08723c */ /* 0x040fe20000041808 */
[----:B------:R-:W-:Y:S05]  /*6e80*/  LDSM.16.M88.4 R128, [R193+0x1000] ;  /* 0x00100000c180783b */ /* 0x000fea0000000200 */
[----:B------:R-:W0:Y:S02]  /*6e90*/  LDGDEPBAR ;  /* 0x00000000000079af */ /* 0x000e240000000000 */
[C---:B------:R-:W-:Y:S04]  /*6ea0*/  HMMA.16816.F32.BF16 R12, R124.reuse, R132, R12 ;  /* 0x000000847c0c723c */ /* 0x040fe8000004180c */
[----:B------:R-:W-:Y:S01]  /*6eb0*/  @P6 IADD3 R0, R186, -0x1, RZ ;  /* 0xffffffffba006810 */ /* 0x000fe20007ffe0ff */
[----:B------:R-:W-:Y:S02]  /*6ec0*/  @P6 IMAD.MOV.U32 R3, RZ, RZ, c[0x0][0x1e0] ;  /* 0x00007800ff036624 */ /* 0x000fe400078e00ff */
[----:B------:R-:W-:Y:S01]  /*6ed0*/  @P6 IMAD.MOV.U32 R108, RZ, RZ, 0x5 ;  /* 0x00000005ff6c6424 */ /* 0x000fe200078e00ff */
[C---:B------:R-:W-:Y:S01]  /*6ee0*/  HMMA.16816.F32.BF16 R16, R124.reuse, R134, R16 ;  /* 0x000000867c10723c */ /* 0x040fe20000041810 */
[----:B-1----:R-:W-:Y:S03]  /*6ef0*/  LDSM.16.M88.4 R160, [R193+0x800] ;  /* 0x00080000c1a0783b */ /* 0x002fe60000000200 */
[----:B------:R-:W-:Y:S02]  /*6f00*/  @P6 SHF.R.S32.HI R2, RZ, 0x1f, R0 ;  /* 0x0000001fff026819 */ /* 0x000fe40000011400 */
[----:B-----5:R-:W1:Y:S02]  /*6f10*/  LDSM.16.M88.4 R156, [R193] ;  /* 0x00000000c19c783b */ /* 0x020e640000000200 */
[C---:B--2---:R-:W-:Y:S03]  /*6f20*/  HMMA.16816.F32.BF16 R20, R124.reuse, R136, R20 ;  /* 0x000000887c14723c */ /* 0x044fe60000041814 */
[----:B------:R-:W2:Y:S01]  /*6f30*/  LDSM.16.M88.4 R132, [R193+0x1800] ;  /* 0x00180000c184783b */ /* 0x000ea20000000200 */
[----:B------:R-:W-:Y:S04]  /*6f40*/  @P6 IMAD R2, R2, c[0x0][0x1e0], RZ ;  /* 0x0000780002026a24 */ /* 0x000fe800078e02ff */
[C---:B------:R-:W-:Y:S01]  /*6f50*/  HMMA.16816.F32.BF16 R24, R124.reuse, R138, R24 ;  /* 0x0000008a7c18723c */ /* 0x040fe20000041818 */
[----:B------:R-:W5:Y:S03]  /*6f60*/  LDSM.16.M88.4 R136, [R193+0x2000] ;  /* 0x00200000c188783b */ /* 0x000f660000000200 */
[C---:B------:R-:W-:Y:S04]  /*6f70*/  @P6 IMAD R2, R0.reuse, c[0x0][0x1e4], R2 ;  /* 0x0000790000026a24 */ /* 0x040fe800078e0202 */
[C---:B------:R-:W-:Y:S08]  /*6f80*/  HMMA.16816.F32.BF16 R28, R124.reuse, R140, R28 ;  /* 0x0000008c7c1c723c */ /* 0x040ff0000004181c */
[C---:B------:R-:W-:Y:S01]  /*6f90*/  HMMA.16816.F32.BF16 R32, R124.reuse, R142, R32 ;  /* 0x0000008e7c20723c */ /* 0x040fe20000041820 */
[----:B------:R-:W2:Y:S07]  /*6fa0*/  LDSM.16.M88.4 R140, [R193+0x2800] ;  /* 0x00280000c18c783b */ /* 0x000eae0000000200 */
[C---:B------:R-:W-:Y:S08]  /*6fb0*/  HMMA.16816.F32.BF16 R36, R124.reuse, R144, R36 ;  /* 0x000000907c24723c */ /* 0x040ff00000041824 */
[C---:B------:R-:W-:Y:S01]  /*6fc0*/  HMMA.16816.F32.BF16 R40, R124.reuse, R146, R40 ;  /* 0x000000927c28723c */ /* 0x040fe20000041828 */
[----:B------:R-:W2:Y:S07]  /*6fd0*/  LDSM.16.M88.4 R144, [R190] ;  /* 0x00000000be90783b */ /* 0x000eae0000000200 */
[C---:B---3--:R-:W-:Y:S08]  /*6fe0*/  HMMA.16816.F32.BF16 R44, R124.reuse, R148, R44 ;  /* 0x000000947c2c723c */ /* 0x048ff0000004182c */
[----:B------:R-:W-:Y:S01]  /*6ff0*/  HMMA.16816.F32.BF16 R48, R124, R150, R48 ;  /* 0x000000967c30723c */ /* 0x000fe20000041830 */
[----:B------:R-:W-:Y:S07]  /*7000*/  LDSM.16.M88.4 R148, [R190+0x1000] ;  /* 0x00100000be94783b */ /* 0x000fee0000000200 */
        /* <DEDUP_REMOVED lines=8> */
[----:B------:R-:W1:Y:S07]  /*7090*/  LDSM.16.M88.4 R128, [R190+0x800] ;  /* 0x00080000be80783b */ /* 0x000e6e0000000200 */
[C---:B--2---:R-:W-:Y:S08]  /*70a0*/  HMMA.16816.F32.BF16 R28, R152.reuse, R132, R28 ;  /* 0x00000084981c723c */ /* 0x044ff0000004181c */
[C---:B------:R-:W-:Y:S01]  /*70b0*/  HMMA.16816.F32.BF16 R32, R152.reuse, R134, R32 ;  /* 0x000000869820723c */ /* 0x040fe20000041820 */
[----:B------:R-:W2:Y:S07]  /*70c0*/  LDSM.16.M88.4 R132, [R190+0x1800] ;  /* 0x00180000be84783b */ /* 0x000eae0000000200 */
[C---:B-----5:R-:W-:Y:S08]  /*70d0*/  HMMA.16816.F32.BF16 R36, R152.reuse, R136, R36 ;  /* 0x000000889824723c */ /* 0x060ff00000041824 */
[C---:B------:R-:W-:Y:S01]  /*70e0*/  HMMA.16816.F32.BF16 R40, R152.reuse, R138, R40 ;  /* 0x0000008a9828723c */ /* 0x040fe20000041828 */
[----:B------:R-:W3:Y:S07]  /*70f0*/  LDSM.16.M88.4 R136, [R190+0x2000] ;  /* 0x00200000be88783b */ /* 0x000eee0000000200 */
[C---:B------:R-:W-:Y:S08]  /*7100*/  HMMA.16816.F32.BF16 R44, R152.reuse, R140, R44 ;  /* 0x0000008c982c723c */ /* 0x040ff0000004182c */
[----:B------:R-:W-:Y:S01]  /*7110*/  HMMA.16816.F32.BF16 R48, R152, R142, R48 ;  /* 0x0000008e9830723c */ /* 0x000fe20000041830 */
[----:B------:R-:W5:Y:S07]  /*7120*/  LDSM.16.M88.4 R140, [R189+0x3800] ;  /* 0x00380000bd8c783b */ /* 0x000f6e0000000200 */
[C---:B------:R-:W-:Y:S08]  /*7130*/  HMMA.16816.F32.BF16 R4, R164.reuse, R144, R4 ;  /* 0x00000090a404723c */ /* 0x040ff00000041804 */
[C---:B------:R-:W-:Y:S01]  /*7140*/  HMMA.16816.F32.BF16 R8, R164.reuse, R146, R8 ;  /* 0x00000092a408723c */ /* 0x040fe20000041808 */
[----:B------:R-:W-:Y:S07]  /*7150*/  LDSM.16.M88.4 R144, [R189+0x4800] ;  /* 0x00480000bd90783b */ /* 0x000fee0000000200 */
[C---:B-1----:R-:W-:Y:S08]  /*7160*/  HMMA.16816.F32.BF16 R12, R164.reuse, R128, R12 ;  /* 0x00000080a40c723c */ /* 0x042ff0000004180c */
[C---:B------:R-:W-:Y:S01]  /*7170*/  HMMA.16816.F32.BF16 R16, R164.reuse, R130, R16 ;  /* 0x00000082a410723c */ /* 0x040fe20000041810 */
[----:B------:R-:W1:Y:S07]  /*7180*/  LDSM.16.M88.4 R128, [R189+0x4000] ;  /* 0x00400000bd80783b */ /* 0x000e6e0000000200 */
[C---:B------:R-:W-:Y:S08]  /*7190*/  HMMA.16816.F32.BF16 R20, R164.reuse, R148, R20 ;  /* 0x00000094a414723c */ /* 0x040ff00000041814 */
[C---:B------:R-:W-:Y:S01]  /*71a0*/  HMMA.16816.F32.BF16 R24, R164.reuse, R150, R24 ;  /* 0x00000096a418723c */ /* 0x040fe20000041818 */
[----:B------:R-:W1:Y:S07]  /*71b0*/  LDSM.16.M88.4 R148, [R189+0x5000] ;  /* 0x00500000bd94783b */ /* 0x000e6e0000000200 */
[C---:B--2---:R-:W-:Y:S08]  /*71c0*/  HMMA.16816.F32.BF16 R28, R164.reuse, R132, R28 ;  /* 0x00000084a41c723c */ /* 0x044ff0000004181c */
[C---:B------:R-:W-:Y:S01]  /*71d0*/  HMMA.16816.F32.BF16 R32, R164.reuse, R134, R32 ;  /* 0x00000086a420723c */ /* 0x040fe20000041820 */
[----:B------:R-:W2:Y:S07]  /*71e0*/  LDSM.16.M88.4 R132, [R189+0x5800] ;  /* 0x00580000bd84783b */ /* 0x000eae0000000200 */
[C---:B---3--:R-:W-:Y:S08]  /*71f0*/  HMMA.16816.F32.BF16 R36, R164.reuse, R136, R36 ;  /* 0x00000088a424723c */ /* 0x048ff00000041824 */
[C---:B------:R-:W-:Y:S01]  /*7200*/  HMMA.16816.F32.BF16 R40, R164.reuse, R138, R40 ;  /* 0x0000008aa428723c */ /* 0x040fe20000041828 */
[----:B------:R-:W3:Y:S07]  /*7210*/  LDSM.16.M88.4 R136, [R201] ;  /* 0x00000000c988783b */ /* 0x000eee0000000200 */
[C---:B------:R-:W-:Y:S08]  /*7220*/  HMMA.16816.F32.BF16 R44, R164.reuse, R156, R44 ;  /* 0x0000009ca42c723c */ /* 0x040ff0000004182c */
[----:B------:R-:W-:Y:S01]  /*7230*/  HMMA.16816.F32.BF16 R48, R164, R158, R48 ;  /* 0x0000009ea430723c */ /* 0x000fe20000041830 */
[----:B------:R-:W2:Y:S07]  /*7240*/  LDSM.16.M88.4 R156, [R200] ;  /* 0x00000000c89c783b */ /* 0x000eae0000000200 */
[C---:B------:R-:W-:Y:S08]  /*7250*/  HMMA.16816.F32.BF16 R4, R168.reuse, R160, R4 ;  /* 0x000000a0a804723c */ /* 0x040ff00000041804 */
[C---:B------:R-:W-:Y:S01]  /*7260*/  HMMA.16816.F32.BF16 R8, R168.reuse, R162, R8 ;  /* 0x000000a2a808723c */ /* 0x040fe20000041808 */
[----:B------:R-:W-:Y:S07]  /*7270*/  LDSM.16.M88.4 R160, [R193+0x5800] ;  /* 0x00580000c1a0783b */ /* 0x000fee0000000200 */
        /* <DEDUP_REMOVED lines=11> */
[----:B------:R-:W-:Y:S07]  /*7330*/  LDSM.16.M88.4 R148, [R193+0x3800] ;  /* 0x00380000c194783b */ /* 0x000fee0000000200 */
[C---:B--2---:R-:W-:Y:S08]  /*7340*/  HMMA.16816.F32.BF16 R44, R168.reuse, R132, R44 ;  /* 0x00000084a82c723c */ /* 0x044ff0000004182c */
[----:B------:R-:W-:Y:S01]  /*7350*/  HMMA.16816.F32.BF16 R48, R168, R134, R48 ;  /* 0x00000086a830723c */ /* 0x000fe20000041830 */
[----:B------:R-:W2:Y:S07]  /*7360*/  LDSM.16.M88.4 R132, [R196] ;  /* 0x00000000c484783b */ /* 0x000eae0000000200 */
[C---:B---3--:R-:W-:Y:S08]  /*7370*/  HMMA.16816.F32.BF16 R4, R172.reuse, R136, R4 ;  /* 0x00000088ac04723c */ /* 0x048ff00000041804 */
[C---:B------:R-:W-:Y:S01]  /*7380*/  HMMA.16816.F32.BF16 R8, R172.reuse, R138, R8 ;  /* 0x0000008aac08723c */ /* 0x040fe20000041808 */
[----:B------:R-:W3:Y:S07]  /*7390*/  LDSM.16.M88.4 R136, [R193+0x3000] ;  /* 0x00300000c188783b */ /* 0x000eee0000000200 */
        /* <DEDUP_REMOVED lines=17> */
[----:B------:R-:W-:Y:S07]  /*74b0*/  LDSM.16.M88.4 R136, [R190+0x4800] ;  /* 0x00480000be88783b */ /* 0x000fee0000000200 */
[C---:B------:R-:W-:Y:S08]  /*74c0*/  HMMA.16816.F32.BF16 R12, R176.reuse, R148, R12 ;  /* 0x00000094b00c723c */ /* 0x040ff0000004180c */
[C---:B------:R-:W-:Y:S08]  /*74d0*/  HMMA.16816.F32.BF16 R16, R176.reuse, R150, R16 ;  /* 0x00000096b010723c */ /* 0x040ff00000041810 */
[C---:B-----5:R-:W-:Y:S07]  /*74e0*/  HMMA.16816.F32.BF16 R20, R176.reuse, R140, R20 ;  /* 0x0000008cb014723c */ /* 0x060fee0000041814 */
[C---:B------:R-:W-:Y:S01]  /*74f0*/  @P6 SHF.L.U64.HI R141, R3.reuse, R108, c[0x0][0x1e4] ;  /* 0x00007900038d6619 */ /* 0x040fe2000001026c */
[C---:B------:R-:W-:Y:S04]  /*7500*/  HMMA.16816.F32.BF16 R24, R176.reuse, R142, R24 ;  /* 0x0000008eb018723c */ /* 0x040fe80000041818 */
[----:B------:R-:W-:Y:S03]  /*7510*/  @P6 IMAD.SHL.U32 R140, R3, 0x20, RZ ;  /* 0x00000020038c6824 */ /* 0x000fe600078e00ff */
[----:B------:R-:W-:Y:S01]  /*7520*/  @P6 IMAD.WIDE.U32 R142, R0, c[0x0][0x1e0], RZ ;  /* 0x00007800008e6a25 */ /* 0x000fe200078e00ff */
[C---:B-1----:R-:W-:Y:S04]  /*7530*/  HMMA.16816.F32.BF16 R28, R176.reuse, R128, R28 ;  /* 0x00000080b01c723c */ /* 0x042fe8000004181c */
[----:B------:R-:W-:Y:S02]  /*7540*/  @P6 IMAD.IADD R0, R143, 0x1, R2 ;  /* 0x000000018f006824 */ /* 0x000fe400078e0202 */
[----:B------:R-:W-:Y:S02]  /*7550*/  @P6 IMAD.WIDE.U32 R2, R142, 0x60, R140 ;  /* 0x000000608e026825 */ /* 0x000fe400078e008c */
[C---:B------:R-:W-:Y:S01]  /*7560*/  HMMA.16816.F32.BF16 R32, R176.reuse, R130, R32 ;  /* 0x00000082b020723c */ /* 0x040fe20000041820 */
[----:B------:R-:W1:Y:S03]  /*7570*/  LDSM.16.M88.4 R128, [R190+0x4000] ;  /* 0x00400000be80783b */ /* 0x000e660000000200 */
[----:B------:R-:W-:Y:S01]  /*7580*/  @P6 IMAD R111, R0, 0x60, RZ ;  /* 0x00000060006f6824 */ /* 0x000fe200078e02ff */
[-C--:B------:R-:W-:Y:S03]  /*7590*/  @P6 IADD3 R108, P4, R226, R2.reuse, RZ ;  /* 0x00000002e26c6210 */ /* 0x080fe60007f9e0ff */
[C---:B------:R-:W-:Y:S04]  /*75a0*/  HMMA.16816.F32.BF16 R36, R176.reuse, R156, R36 ;  /* 0x0000009cb024723c */ /* 0x040fe80000041824 */
[----:B------:R-:W-:Y:S04]  /*75b0*/  @P6 IMAD.IADD R0, R111, 0x1, R3 ;  /* 0x000000016f006824 */ /* 0x000fe800078e0203 */
[C---:B------:R-:W-:Y:S01]  /*75c0*/  HMMA.16816.F32.BF16 R40, R176.reuse, R158, R40 ;  /* 0x0000009eb028723c */ /* 0x040fe20000041828 */
[----:B------:R-:W3:Y:S07]  /*75d0*/  LDL R159, [R1+0x8] ;  /* 0x00000800019f7983 */ /* 0x000eee0000100800 */
[C---:B------:R-:W-:Y:S08]  /*75e0*/  HMMA.16816.F32.BF16 R44, R176.reuse, R160, R44 ;  /* 0x000000a0b02c723c */ /* 0x040ff0000004182c */
[----:B------:R-:W-:Y:S01]  /*75f0*/  HMMA.16816.F32.BF16 R48, R176, R162, R48 ;  /* 0x000000a2b030723c */ /* 0x000fe20000041830 */
[----:B------:R-:W3:Y:S07]  /*7600*/  LDL R162, [R1+0xc] ;  /* 0x00000c0001a27983 */ /* 0x000eee0000100800 */
[C---:B------:R-:W-:Y:S08]  /*7610*/  HMMA.16816.F32.BF16 R4, R180.reuse, R144, R4 ;  /* 0x00000090b404723c */ /* 0x040ff00000041804 */
[C---:B------:R-:W-:Y:S07]  /*7620*/  HMMA.16816.F32.BF16 R8, R180.reuse, R146, R8 ;  /* 0x00000092b408723c */ /* 0x040fee0000041808 */
[----:B------:R-:W-:Y:S01]  /*7630*/  @P6 LEA R146, P0, R108, c[0x0][0x1c8], 0x1 ;  /* 0x000072006c926a11 */ /* 0x000fe200078008ff */
[C---:B--2---:R-:W-:Y:S08]  /*7640*/  HMMA.16816.F32.BF16 R12, R180.reuse, R132, R12 ;  /* 0x00000084b40c723c */ /* 0x044ff0000004180c */
[C---:B------:R-:W-:Y:S01]  /*7650*/  HMMA.16816.F32.BF16 R16, R180.reuse, R134, R16 ;  /* 0x00000086b410723c */ /* 0x040fe20000041810 */
[----:B------:R-:W2:Y:S07]  /*7660*/  LDSM.16.M88.4 R132, [R190+0x5000] ;  /* 0x00500000be84783b */ /* 0x000eae0000000200 */
[C---:B-1----:R-:W-:Y:S07]  /*7670*/  HMMA.16816.F32.BF16 R20, R180.reuse, R128, R20 ;  /* 0x00000080b414723c */ /* 0x042fee0000041814 */
[----:B------:R-:W-:Y:S01]  /*7680*/  @P6 IMAD.MOV.U32 R128, RZ, RZ, R226 ;  /* 0x000000ffff806224 */ /* 0x000fe200078e00e2 */
[C---:B------:R-:W-:Y:S04]  /*7690*/  HMMA.16816.F32.BF16 R24, R180.reuse, R130, R24 ;  /* 0x00000082b418723c */ /* 0x040fe80000041818 */
[--C-:B------:R-:W-:Y:S03]  /*76a0*/  @P6 IMAD.MOV.U32 R129, RZ, RZ, R229.reuse ;  /* 0x000000ffff816224 */ /* 0x100fe600078e00e5 */
[----:B------:R-:W-:Y:S01]  /*76b0*/  @P6 IMAD.X R130, R0, 0x1, R229, P4 ;  /* 0x0000000100826824 */ /* 0x000fe200020e06e5 */
[C---:B------:R-:W-:Y:S04]  /*76c0*/  HMMA.16816.F32.BF16 R28, R180.reuse, R136, R28 ;  /* 0x00000088b41c723c */ /* 0x040fe8000004181c */
[----:B------:R-:W-:Y:S01]  /*76d0*/  @P6 IMAD.WIDE.U32 R128, R142, 0x60, R128 ;  /* 0x000000608e806825 */ /* 0x000fe200078e0080 */
[----:B------:R-:W-:Y:S02]  /*76e0*/  @P6 LEA.HI.X R147, R108, c[0x0][0x1cc], R130, 0x1, P0 ;  /* 0x000073006c936a11 */ /* 0x000fe400000f0c82 */
[----:B------:R-:W-:Y:S01]  /*76f0*/  @P6 IADD3 R3, P4, R226, 0x40, RZ ;  /* 0x00000040e2036810 */ /* 0x000fe20007f9e0ff */
[----:B------:R-:W-:Y:S01]  /*7700*/  @P6 IMAD.IADD R108, R129, 0x1, R111 ;  /* 0x00000001816c6824 */ /* 0x000fe200078e026f */
[-C--:B------:R-:W-:Y:S01]  /*7710*/  @P6 IADD3 R137, P0, R140, R2.reuse, RZ ;  /* 0x000000028c896210 */ /* 0x080fe20007f1e0ff */
[C---:B------:R-:W-:Y:S03]  /*7720*/  HMMA.16816.F32.BF16 R32, R180.reuse, R138, R32 ;  /* 0x0000008ab420723c */ /* 0x040fe60000041820 */
[C---:B------:R-:W-:Y:S01]  /*7730*/  @P6 SHF.L.U64.HI R145, R128.reuse, 0x1, R108 ;  /* 0x0000000180916819 */ /* 0x040fe2000001026c */
[----:B------:R-:W-:Y:S01]  /*7740*/  @P6 IMAD.SHL.U32 R144, R128, 0x2, RZ ;  /* 0x0000000280906824 */ /* 0x000fe200078e00ff */
[----:B------:R-:W-:Y:S01]  /*7750*/  @P6 IADD3 R111, P5, R3, R2, RZ ;  /* 0x00000002036f6210 */ /* 0x000fe20007fbe0ff */
[----:B------:R-:W1:Y:S01]  /*7760*/  LDSM.16.M88.4 R128, [R190+0x5800] ;  /* 0x00580000be80783b */ /* 0x000e620000000200 */
[----:B------:R-:W-:Y:S01]  /*7770*/  @P6 IMAD.X R108, RZ, RZ, R229, P4 ;  /* 0x000000ffff6c6224 */ /* 0x000fe200020e06e5 */
[----:B------:R-:W-:Y:S04]  /*7780*/  DEPBAR.LE SB0, 0x0 ;  /* 0x000080000000791a */ /* 0x000fe80000000000 */
[----:B------:R-:W-:Y:S01]  /*7790*/  BAR.SYNC.DEFER_BLOCKING 0x0 ;  /* 0x0000000000007b1d */ /* 0x000fe20000010000 */
[C---:B------:R-:W-:Y:S01]  /*77a0*/  @P6 IADD3 R136, P4, R137.reuse, R3, RZ ;  /* 0x0000000389886210 */ /* 0x040fe20007f9e0ff */
[C---:B------:R-:W-:Y:S01]  /*77b0*/  @P6 IMAD.X R2, R0.reuse, 0x1, R141, P0 ;  /* 0x0000000100026824 */ /* 0x040fe200000e068d */
[----:B------:R-:W-:Y:S01]  /*77c0*/  @P6 IADD3 R3, P0, R137, R226, RZ ;  /* 0x000000e289036210 */ /* 0x000fe20007f1e0ff */
[--C-:B------:R-:W-:Y:S01]  /*77d0*/  @P6 IMAD.X R0, R0, 0x1, R108.reuse, P5 ;  /* 0x0000000100006824 */ /* 0x100fe200028e066c */
[C---:B--2---:R-:W-:Y:S05]  /*77e0*/  HMMA.16816.F32.BF16 R36, R180.reuse, R132, R36 ;  /* 0x00000084b424723c */ /* 0x044fea0000041824 */
[C---:B------:R-:W-:Y:S01]  /*77f0*/  @P6 IMAD.X R108, R2.reuse, 0x1, R108, P4 ;  /* 0x00000001026c6824 */ /* 0x040fe200020e066c */
[----:B------:R-:W-:Y:S01]  /*7800*/  @P6 LEA R140, P4, R3, c[0x0][0x1c8], 0x1 ;  /* 0x00007200038c6a11 */ /* 0x000fe200078808ff */
[----:B------:R-:W-:Y:S01]  /*7810*/  @P6 IMAD.X R2, R2, 0x1, R229, P0 ;  /* 0x0000000102026824 */ /* 0x000fe200000e06e5 */
[C---:B------:R-:W-:Y:S01]  /*7820*/  @P6 LEA R138, P0, R136.reuse, c[0x0][0x1c8], 0x1 ;  /* 0x00007200888a6a11 */ /* 0x040fe200078008ff */
[C---:B------:R-:W-:Y:S03]  /*7830*/  HMMA.16816.F32.BF16 R40, R180.reuse, R134, R40 ;  /* 0x00000086b428723c */ /* 0x040fe60000041828 */
[----:B------:R-:W-:Y:S02]  /*7840*/  @P6 LEA.HI.X R139, R136, c[0x0][0x1cc], R108, 0x1, P0 ;  /* 0x00007300888b6a11 */ /* 0x000fe400000f0c6c */
[----:B------:R-:W-:Y:S02]  /*7850*/  @P6 ISETP.GE.AND P0, PT, R246, c[0x0][0x1d4], PT ;  /* 0x00007500f6006a0c */ /* 0x000fe40003f06270 */
[----:B------:R-:W-:Y:S02]  /*7860*/  @P6 LEA R142, P5, R111, c[0x0][0x1c8], 0x1 ;  /* 0x000072006f8e6a11 */ /* 0x000fe400078a08ff */
[----:B------:R-:W-:Y:S03]  /*7870*/  @P6 LEA.HI.X R141, R3, c[0x0][0x1cc], R2, 0x1, P4 ;  /* 0x00007300038d6a11 */ /* 0x000fe600020f0c02 */
[----:B------:R-:W-:Y:S02]  /*7880*/  @P6 IADD3 R132, P4, R144, c[0x0][0x1c8], RZ ;  /* 0x0000720090846a10 */ /* 0x000fe40007f9e0ff */
[----:B------:R-:W-:Y:S01]  /*7890*/  @P6 LEA.HI.X R143, R111, c[0x0][0x1cc], R0, 0x1, P5 ;  /* 0x000073006f8f6a11 */ /* 0x000fe200028f0c00 */
[----:B----4-:R-:W-:Y:S01]  /*78a0*/  IMAD.IADD R111, R212, 0x1, R214 ;  /* 0x00000001d46f7824 */ /* 0x010fe200078e02d6 */
[----:B------:R-:W-:Y:S02]  /*78b0*/  @P6 IADD3 R2, P5, R144, 0x80, RZ ;  /* 0x0000008090026810 */ /* 0x000fe40007fbe0ff */
[----:B------:R-:W-:Y:S01]  /*78c0*/  @P6 IADD3.X R133, R145, c[0x0][0x1cc], RZ, P4, !PT ;  /* 0x0000730091856a10 */ /* 0x000fe200027fe4ff */
[----:B------:R-:W-:Y:S01]  /*78d0*/  @P2 IMAD.HI.U32 R0, R111, c[0x0][0x2c8], RZ ;  /* 0x0000b2006f002a27 */ /* 0x000fe200078e00ff */
[----:B------:R-:W-:Y:S01]  /*78e0*/  @P6 IADD3 R2, P4, R2, c[0x0][0x1c8], RZ ;  /* 0x0000720002026a10 */ /* 0x000fe20007f9e0ff */
[C---:B-1----:R-:W-:Y:S02]  /*78f0*/  HMMA.16816.F32.BF16 R44, R180.reuse, R128, R44 ;  /* 0x00000080b42c723c */ /* 0x042fe4000004182c */
[----:B------:R-:W-:Y:S01]  /*7900*/  @!PT LDS RZ, [RZ] ;  /* 0x00000000fffff984 */ /* 0x000fe20000000800 */
[----:B------:R-:W-:Y:S01]  /*7910*/  @!PT LDS RZ, [RZ] ;  /* 0x00000000fffff984 */ /* 0x000fe20000000800 */
[----:B------:R-:W-:Y:S01]  /*7920*/  @!PT LDS RZ, [RZ] ;  /* 0x00000000fffff984 */ /* 0x000fe20000000800 */
[----:B------:R1:W-:Y:S01]  /*7930*/  @P6 LDGSTS.E.BYPASS.LTC128B.128 [R213+0x8100], [R132.64], !P0 ;  /* 0x0810000084d56fae */ /* 0x0003e2000c101d48 */
[----:B------:R-:W-:Y:S02]  /*7940*/  @P6 IADD3.X R3, RZ, c[0x0][0x1cc], R145, P4, P5 ;  /* 0x00007300ff036a10 */ /* 0x000fe400027ea491 */
[----:B------:R-:W-:Y:S03]  /*7950*/  @P2 SHF.R.U32.HI R111, RZ, c[0x0][0x2cc], R0 ;  /* 0x0000b300ff6f2a19 */ /* 0x000fe60000011600 */
[----:B------:R2:W-:Y:S01]  /*7960*/  @P6 LDGSTS.E.BYPASS.LTC128B.128 [R213+0xb100], [R2.64], !P3 ;  /* 0x0b10000002d56fae */ /* 0x0005e2000d901d48 */
[----:B------:R-:W-:Y:S04]  /*7970*/  HMMA.16816.F32.BF16 R48, R180, R130, R48 ;  /* 0x00000082b430723c */ /* 0x000fe80000041830 */
[----:B------:R1:W-:Y:S05]  /*7980*/  @P6 LDGSTS.E.BYPASS.LTC128B.128 [R213+0x9100], [R146.64], !P0 ;  /* 0x0910000092d56fae */ /* 0x0003ea000c101d48 */
[----:B------:R1:W-:Y:S05]  /*7990*/  @P6 LDGSTS.E.BYPASS.LTC128B.128 [R213+0xc100], [R142.64], !P3 ;  /* 0x0c1000008ed56fae */ /* 0x0003ea000d901d48 */
[----:B------:R1:W-:Y:S05]  /*79a0*/  @P6 LDGSTS.E.BYPASS.LTC128B.128 [R213+0xa100], [R140.64], !P0 ;  /* 0x0a1000008cd56fae */ /* 0x0003ea000c101d48 */
[----:B------:R1:W-:Y:S05]  /*79b0*/  @P6 LDGSTS.E.BYPASS.LTC128B.128 [R213+0xd100], [R138.64], !P3 ;  /* 0x0d1000008ad56fae */ /* 0x0003ea000d901d48 */
[----:B------:R-:W4:Y:S01]  /*79c0*/  SHFL.IDX PT, R108, R111, RZ, 0x1c1f ;  /* 0x001c1fff6f6c7589 */ /* 0x000f2200000e0000 */
[----:B--2---:R-:W-:Y:S04]  /*79d0*/  IMAD R3, R186, -0x60, RZ ;  /* 0xffffffa0ba037824 */ /* 0x004fe800078e02ff */
[----:B------:R-:W0:Y:S01]  /*79e0*/  LDGDEPBAR ;  /* 0x00000000000079af */ /* 0x000e220000000000 */
[----:B------:R-:W-:Y:S04]  /*79f0*/  IADD3 R0, -R187, 0x1, R3 ;  /* 0x00000001bb007810 */ /* 0x000fe80007ffe103 */
[----:B---3--:R-:W-:Y:S04]  /*7a00*/  IADD3 R0, -R159, R0, R162 ;  /* 0x000000009f007210 */ /* 0x008fe80007ffe1a2 */
[C---:B------:R-:W-:Y:S02]  /*7a10*/  IADD3 R129, R0.reuse, c[0x0][0x328], RZ ;  /* 0x0000ca0000817a10 */ /* 0x040fe40007ffe0ff */
[----:B------:R-:W-:Y:S03]  /*7a20*/  IADD3 R128, R0, UR4, RZ ;  /* 0x0000000400807c10 */ /* 0x000fe6000fffe0ff */
[----:B----4-:R-:W-:Y:S02]  /*7a30*/  IMAD.IADD R2, R129, 0x1, R108 ;  /* 0x0000000181027824 */ /* 0x010fe400078e026c */
[----:B------:R-:W-:Y:S01]  /*7a40*/  IMAD.IADD R0, R108, 0x1, R128 ;  /* 0x000000016c007824 */ /* 0x000fe200078e0280 */
[----:B------:R-:W-:-:S05]  /*7a50*/  @!P1 BRA `(.L_x_1898) ;  /* 0x0000018000009947 */ /* 0x000fca0003800000 */
[----:B-1----:R-:W-:Y:S01]  /*7a60*/  IADD3 R108, -R159, R162, R108 ;  /* 0x000000a29f6c7210 */ /* 0x002fe20007ffe16c */
        /* <DEDUP_REMOVED lines=12> */
.L_x_1900:
[----:B------:R-:W-:Y:S04]  /*7b30*/  MOV R130, c[0x0][0x32c] ;  /* 0x0000cb0000827a02 */ /* 0x000fe80000000f00 */
[----:B------:R-:W-:Y:S11]  /*7b40*/  ISETP.NE.AND P0, PT, R130, 0x1, PT ;  /* 0x000000018200780c */ /* 0x000ff60003f05270 */
[----:B------:R-:W-:Y:S02]  /*7b50*/  @!UPT UIADD3 URZ, URZ, URZ, URZ ;  /* 0x0000003f3f3ff290 */ /* 0x000fe4000fffe03f */
[----:B------:R-:W-:Y:S05]  /*7b60*/  @P0 IMAD.HI.U32 R130, R108, c[0x0][0x330], RZ ;  /* 0x0000cc006c820a27 */ /* 0x000fea00078e00ff */
[----:B------:R-:W-:Y:S02]  /*7b70*/  @P0 SHF.R.U32.HI R108, RZ, c[0x0][0x334], R130 ;  /* 0x0000cd00ff6c0a19 */ /* 0x000fe40000011682 */
.L_x_1901:
[----:B------:R-:W-:Y:S05]  /*7b80*/  BSYNC B0 ;  /* 0x0000000000007941 */ /* 0x000fea0003800000 */
.L_x_1899:
[----:B------:R-:W-:Y:S04]  /*7b90*/  IMAD.IADD R130, R3, 0x1, -R187 ;  /* 0x0000000103827824 */ /* 0x000fe800078e0abb */
[----:B------:R-:W-:Y:S05]  /*7ba0*/  IMAD R108, R108, c[0x0][0x32c], R130 ;  /* 0x0000cb006c6c7a24 */ /* 0x000fea00078e0282 */
[----:B------:R-:W-:Y:S02]  /*7bb0*/  IADD3 R130, R108, c[0x0][0x32c], RZ ;  /* 0x0000cb006c827a10 */ /* 0x000fe40007ffe0ff */
[----:B------:R-:W-:Y:S02]  /*7bc0*/  IMNMX R0, R0, R108, !PT ;  /* 0x0000006c00007217 */ /* 0x000fe40007800200 */
[----:B------:R-:W-:Y:S02]  /*7bd0*/  IMNMX R2, R2, R130, PT ;  /* 0x0000008202027217 */ /* 0x000fe40003800200 */
.L_x_1898:
[C---:B-1----:R-:W-:Y:S02]  /*7be0*/  ISETP.GE.AND P0, PT, R3.reuse, 0x2, PT ;  /* 0x000000020300780c */ /* 0x042fe40003f06270 */
[C---:B------:R-:W-:Y:S02]  /*7bf0*/  ISETP.GE.AND P4, PT, R3.reuse, 0x1, PT ;  /* 0x000000010300780c */ /* 0x040fe40003f86270 */
        /* <DEDUP_REMOVED lines=10> */
[----:B------:R-:W-:Y:S01]  /*7ca0*/  ISETP.LT.OR P0, PT, R2, 0x9, P0 ;  /* 0x000000090200780c */ /* 0x000fe20000701670 */
[----:B------:R-:W1:Y:S01]  /*7cb0*/  SHFL.IDX PT, R4, R111, 0x1, 0x1c1f ;  /* 0x003c1f006f047f89 */ /* 0x000e6200000e0000 */
[C---:B------:R-:W-:Y:S02]  /*7cc0*/  ISETP.GE.AND P4, PT, R3.reuse, 0xa, PT ;  /* 0x0000000a0300780c */ /* 0x040fe40003f86270 */
        /* <DEDUP_REMOVED lines=98> */
[----:B------:R-:W-:Y:S04]  /*82f0*/  ISETP.LT.OR P0, PT, R2, 0x59, P0 ;  /* 0x000000590200780c */ /* 0x000fe80000701670 */
        /* <DEDUP_REMOVED lines=20> */
.L_x_1904:
[----:B------:R-:W-:Y:S04]  /*8440*/  MOV R5, c[0x0][0x32c] ;  /* 0x0000cb0000057a02 */ /* 0x000fe80000000f00 */
[----:B------:R-:W-:Y:S11]  /*8450*/  ISETP.NE.AND P0, PT, R5, 0x1, PT ;  /* 0x000000010500780c */ /* 0x000ff60003f05270 */
[----:B------:R-:W-:Y:S02]  /*8460*/  @!UPT UIADD3 URZ, URZ, URZ, URZ ;  /* 0x0000003f3f3ff290 */ /* 0x000fe4000fffe03f */
[----:B------:R-:W-:Y:S05]  /*8470*/  @P0 IMAD.HI.U32 R5, R4, c[0x0][0x330], RZ ;  /* 0x0000cc0004050a27 */ /* 0x000fea00078e00ff */
[----:B------:R-:W-:Y:S02]  /*8480*/  @P0 SHF.R.U32.HI R4, RZ, c[0x0][0x334], R5 ;  /* 0x0000cd00ff040a19 */ /* 0x000fe40000011605 */
.L_x_1905:
[----:B------:R-:W-:Y:S05]  /*8490*/  BSYNC B0 ;  /* 0x0000000000007941 */ /* 0x000fea0003800000 */
.L_x_1903:
[----:B------:R-:W-:Y:S04]  /*84a0*/  IMAD.IADD R3, R3, 0x1, -R187 ;  /* 0x0000000103037824 */ /* 0x000fe800078e0abb */
[----:B------:R-:W-:Y:S05]  /*84b0*/  IMAD R3, R4, c[0x0][0x32c], R3 ;  /* 0x0000cb0004037a24 */ /* 0x000fea00078e0203 */
[----:B------:R-:W-:Y:S02]  /*84c0*/  IADD3 R4, R3, c[0x0][0x32c], RZ ;  /* 0x0000cb0003047a10 */ /* 0x000fe40007ffe0ff */
[----:B------:R-:W-:Y:S02]  /*84d0*/  IMNMX R0, R0, R3, !PT ;  /* 0x0000000300007217 */ /* 0x000fe40007800200 */
[----:B------:R-:W-:Y:S02]  /*84e0*/  IMNMX R2, R2, R4, PT ;  /* 0x0000000402027217 */ /* 0x000fe40003800200 */
.L_x_1902:
        /* <DEDUP_REMOVED lines=87> */
[----:B------:R-:W-:Y:S02]  /*8a60*/  ISETP.GT.AND P0, PT, R0, 0x30, !P0 ;  /* 0x000000300000780c */ /* 0x000fe40004704270 */
[C---:B------:R-:W-:Y:S02]  /*8a70*/  ISETP.LT.OR P6, PT, R2.reuse, 0x52, P6 ;  /* 0x000000520200780c */ /* 0x040fe400037c1670 */
[----:B------:R-:W-:Y:S02]  /*8a80*/  ISETP.LT.OR P0, PT, R2, 0x31, P0 ;  /* 0x000000310200780c */ /* 0x000fe40000701670 */
[----:B------:R-:W-:Y:S02]  /*8a90*/  ISETP.GT.AND P5, PT, R0, 0x58, !P5 ;  /* 0x000000580000780c */ /* 0x000fe40006fa4270 */
[----:B------:R-:W-:Y:S02]  /*8aa0*/  FSEL R142, R30, -INF , !P0 ;  /* 0xff8000001e8e7808 */ /* 0x000fe40004000000 */
[----:B------:R-:W-:Y:S02]  /*8ab0*/  ISETP.NE.AND P0, PT, R25, RZ, PT ;  /* 0x000000ff1900720c */ /* 0x000fe40003f05270 */
[----:B------:R-:W-:Y:S02]  /*8ac0*/  FMNMX.FTZ R4, R142, R4, !PT ;  /* 0x000000048e047209 */ /* 0x000fe40007810000 */
[----:B------:R-:W-:Y:S02]  /*8ad0*/  ISETP.GT.AND P0, PT, R0, 0x31, !P0 ;  /* 0x000000310000780c */ /* 0x000fe40004704270 */
[----:B------:R-:W-:Y:S02]  /*8ae0*/  FSEL R217, R47, -INF , !P6 ;  /* 0xff8000002fd97808 */ /* 0x000fe40007000000 */
[----:B------:R-:W-:Y:S02]  /*8af0*/  ISETP.LT.OR P0, PT, R2, 0x32, P0 ;  /* 0x000000320200780c */ /* 0x000fe40000701670 */
[----:B-1----:R-:W-:Y:S02]  /*8b00*/  FMNMX.FTZ R3, R3, R5, !PT ;  /* 0x0000000503037209 */ /* 0x002fe40007810000 */
        /* <DEDUP_REMOVED lines=12> */
[C---:B------:R-:W-:Y:S02]  /*8bd0*/  ISETP.LT.OR P0, PT, R2.reuse, 0x3a, P0 ;  /* 0x0000003a0200780c */ /* 0x040fe40000701670 */
[----:B------:R-:W-:Y:S02]  /*8be0*/  ISETP.LT.OR P4, PT, R2, 0x5a, P4 ;  /* 0x0000005a0200780c */ /* 0x000fe40002781670 */
[----:B------:R-:W-:Y:S02]  /*8bf0*/  FSEL R159, R35, -INF , !P0 ;  /* 0xff800000239f7808 */ /* 0x000fe40004000000 */
[----:B------:R-:W-:Y:S02]  /*8c00*/  ISETP.NE.AND P0, PT, R20, RZ, PT ;  /* 0x000000ff1400720c */ /* 0x000fe40003f05270 */
[----:B------:R-:W-:Y:S01]  /*8c10*/  FMNMX.FTZ R4, R159, R4, !PT ;  /* 0x000000049f047209 */ /* 0x000fe20007810000 */
[----:B------:R-:W-:Y:S01]  /*8c20*/  LDSM.16.MT88.4 R20, [R192] ;  /* 0x00000000c014783b */ /* 0x000fe20000004200 */
        /* <DEDUP_REMOVED lines=9> */
[----:B------:R-:W-:Y:S01]  /*8cc0*/  ISETP.NE.AND P0, PT, R16, RZ, PT ;  /* 0x000000ff1000720c */ /* 0x000fe20003f05270 */
[----:B------:R-:W-:Y:S01]  /*8cd0*/  LDSM.16.MT88.4 R36, [R207] ;  /* 0x00000000cf24783b */ /* 0x000fe20000004200 */
[----:B------:R-:W-:Y:S02]  /*8ce0*/  FMNMX.FTZ R4, R163, R4, !PT ;  /* 0x00000004a3047209 */ /* 0x000fe40007810000 */
[----:B------:R-:W-:Y:S04]  /*8cf0*/  ISETP.GT.AND P0, PT, R0, 0x48, !P0 ;  /* 0x000000480000780c */ /* 0x000fe80004704270 */
        /* <DEDUP_REMOVED lines=8> */
[----:B------:R-:W-:Y:S01]  /*8d80*/  FMNMX.FTZ R4, R187, R4, !PT ;  /* 0x00000004bb047209 */ /* 0x000fe20007810000 */
[----:B------:R-:W-:Y:S01]  /*8d90*/  LDSM.16.MT88.4 R12, [R188] ;  /* 0x00000000bc0c783b */ /* 0x000fe20000004200 */
[----:B------:R-:W-:Y:S04]  /*8da0*/  ISETP.GT.AND P0, PT, R0, 0x50, !P0 ;  /* 0x000000500000780c */ /* 0x000fe80004704270 */
[----:B------:R-:W-:Y:S04]  /*8db0*/  ISETP.LT.OR P0, PT, R2, 0x51, P0 ;  /* 0x000000510200780c */ /* 0x000fe80000701670 */
[----:B------:R-:W-:Y:S02]  /*8dc0*/  FSEL R216, R46, -INF , !P0 ;  /* 0xff8000002ed87808 */ /* 0x000fe40004000000 */
[----:B------:R-:W-:Y:S02]  /*8dd0*/  LDSM.16.MT88.4 R44, [R188+0x3000] ;  /* 0x00300000bc2c783b */ /* 0x000fe40000004200 */
[----:B------:R-:W-:Y:S04]  /*8de0*/  FMNMX.FTZ R0, R216, R4, !PT ;  /* 0x00000004d8007209 */ /* 0x000fe80007810000 */
[----:B------:R-:W-:Y:S02]  /*8df0*/  FMNMX.FTZ R0, R217, R0, !PT ;  /* 0x00000000d9007209 */ /* 0x000fe40007810000 */
[----:B------:R-:W1:Y:S02]  /*8e00*/  SHFL.BFLY PT, R4, R3, 0x1, 0x1f ;  /* 0x0c201f0003047f89 */ /* 0x000e6400000e0000 */
[----:B------:R-:W-:Y:S04]  /*8e10*/  FMNMX.FTZ R0, R218, R0, !PT ;  /* 0x00000000da007209 */ /* 0x000fe80007810000 */
[----:B------:R-:W-:Y:S05]  /*8e20*/  FMNMX.FTZ R0, R111, R0, !PT ;  /* 0x000000006f007209 */ /* 0x000fea0007810000 */
[----:B------:R-:W2:Y:S01]  /*8e30*/  SHFL.BFLY PT, R2, R0, 0x2, 0x1f ;  /* 0x0c401f0000027f89 */ /* 0x000ea200000e0000 */
[----:B-1----:R-:W-:Y:S04]  /*8e40*/  FMNMX.FTZ R108, R3, R4, !PT ;  /* 0x00000004036c7209 */ /* 0x002fe80007810000 */
[C---:B------:R-:W-:Y:S01]  /*8e50*/  FSETP.NEU.FTZ.AND P0, PT, R108.reuse, -INF , PT ;  /* 0xff8000006c00780b */ /* 0x040fe20003f1d000 */
[----:B------:R-:W-:Y:S05]  /*8e60*/  FMUL.FTZ R3, R108, c[0x0][0x2d0] ;  /* 0x0000b4006c037a20 */ /* 0x000fea0000410000 */
[----:B------:R-:W-:Y:S02]  /*8e70*/  FSEL R132, R3, RZ, P0 ;  /* 0x000000ff03847208 */ /* 0x000fe40000000000 */
[----:B--2---:R-:W-:Y:S03]  /*8e80*/  FMNMX.FTZ R2, R0, R2, !PT ;  /* 0x0000000200027209 */ /* 0x004fe60007810000 */
[--C-:B------:R-:W-:Y:S02]  /*8e90*/  FFMA.FTZ R0, R130, c[0x0][0x2d0], -R132.reuse ;  /* 0x0000b40082007a23 */ /* 0x100fe40000010884 */
[----:B------:R-:W1:Y:S01]  /*8ea0*/  SHFL.BFLY PT, R3, R2, 0x1, 0x1f ;  /* 0x0c201f0002037f89 */ /* 0x000e6200000e0000 */
[--C-:B------:R-:W-:Y:S01]  /*8eb0*/  FFMA.FTZ R4, R9, c[0x0][0x2d0], -R132.reuse ;  /* 0x0000b40009047a23 */ /* 0x100fe20000010884 */
[----:B------:R2:W-:Y:S01]  /*8ec0*/  MUFU.EX2 R252, R0 ;  /* 0x0000000000fc7308 */ /* 0x0005e20000000800 */
[--C-:B------:R-:W-:Y:S02]  /*8ed0*/  FFMA.FTZ R40, R146, c[0x0][0x2d0], -R132.reuse ;  /* 0x0000b40092287a23 */ /* 0x100fe40000010884 */
[--C-:B------:R-:W-:Y:S07]  /*8ee0*/  FFMA.FTZ R48, R148, c[0x0][0x2d0], -R132.reuse ;  /* 0x0000b40094307a23 */ /* 0x100fee0000010884 */
[----:B------:R3:W-:Y:S10]  /*8ef0*/  MUFU.EX2 R28, R4 ;  /* 0x00000004001c7308 */ /* 0x0007f40000000800 */
[----:B------:R-:W-:Y:S01]  /*8f00*/  MUFU.EX2 R244, R40 ;  /* 0x0000002800f47308 */ /* 0x000fe20000000800 */
[----:B-1----:R-:W-:Y:S01]  /*8f10*/  FMNMX.FTZ R3, R2, R3, !PT ;  /* 0x0000000302037209 */ /* 0x002fe20007810000 */
[--C-:B--2---:R-:W-:Y:S08]  /*8f20*/  FFMA.FTZ R0, R133, c[0x0][0x2d0], -R132.reuse ;  /* 0x0000b40085007a23 */ /* 0x104ff00000010884 */
[----:B------:R1:W2:Y:S01]  /*8f30*/  MUFU.EX2 R133, R0 ;  /* 0x0000000000857308 */ /* 0x0002a20000000800 */
[----:B---3--:R-:W-:Y:S09]  /*8f40*/  FMUL.FTZ R4, R3, c[0x0][0x2d0] ;  /* 0x0000b40003047a20 */ /* 0x008ff20000410000 */
[----:B------:R-:W-:Y:S01]  /*8f50*/  MUFU.EX2 R242, R48 ;  /* 0x0000003000f27308 */ /* 0x000fe20000000800 */
[----:B-1----:R-:W-:Y:S01]  /*8f60*/  FFMA.FTZ R0, R131, c[0x0][0x2d0], -R132 ;  /* 0x0000b40083007a23 */ /* 0x002fe20000010884 */
[----:B--2---:R-:W-:Y:S08]  /*8f70*/  F2FP.BF16.PACK_AB R128, R133, R252 ;  /* 0x000000fc8580723e */ /* 0x004ff000000010ff */
[----:B------:R1:W-:Y:S02]  /*8f80*/  MUFU.EX2 R29, R0 ;  /* 0x00000000001d7308 */ /* 0x0003e40000000800 */
[----:B-1----:R-:W-:Y:S02]  /*8f90*/  FSEL R0, R108, RZ, P0 ;  /* 0x000000ff6c007208 */ /* 0x002fe40000000000 */
[----:B------:R-:W-:Y:S03]  /*8fa0*/  FSETP.NEU.FTZ.AND P0, PT, R3, -INF , PT ;  /* 0xff8000000300780b */ /* 0x000fe60003f1d000 */
[----:B------:R-:W-:Y:S01]  /*8fb0*/  FADD.FTZ R0, -R0, R109 ;  /* 0x0000006d00007221 */ /* 0x000fe20000010100 */
[----:B------:R-:W-:Y:S03]  /*8fc0*/  FSEL R109, R4, RZ, P0 ;  /* 0x000000ff046d7208 */ /* 0x000fe60000000000 */
[----:B------:R-:W-:Y:S02]  /*8fd0*/  FMUL.FTZ R0, R0, c[0x0][0x2d0] ;  /* 0x0000b40000007a20 */ /* 0x000fe40000410000 */
[--C-:B------:R-:W-:Y:S02]  /*8fe0*/  FFMA.FTZ R4, R6, c[0x0][0x2d0], -R109.reuse ;  /* 0x0000b40006047a23 */ /* 0x100fe4000001086d */
[----:B------:R1:W2:Y:S10]  /*8ff0*/  MUFU.EX2 R2, R0 ;  /* 0x0000000000027308 */ /* 0x0002b40000000800 */
[----:B------:R3:W-:Y:S01]  /*9000*/  MUFU.EX2 R251, R4 ;  /* 0x0000000400fb7308 */ /* 0x0007e20000000800 */
[--C-:B-1----:R-:W-:Y:S02]  /*9010*/  FFMA.FTZ R0, R8, c[0x0][0x2d0], -R109.reuse ;  /* 0x0000b40008007a23 */ /* 0x102fe4000001086d */
[C---:B--2---:R-:W-:Y:S07]  /*9020*/  FMUL.FTZ R5, R2.reuse, R113 ;  /* 0x0000007102057220 */ /* 0x044fee0000410000 */
[----:B------:R1:W2:Y:S01]  /*9030*/  MUFU.EX2 R250, R0 ;  /* 0x0000000000fa7308 */ /* 0x0002a20000000800 */
[C---:B------:R-:W-:Y:S02]  /*9040*/  FMUL.FTZ R8, R2.reuse, R116 ;  /* 0x0000007402087220 */ /* 0x040fe40000410000 */
[C---:B------:R-:W-:Y:S02]  /*9050*/  FMUL.FTZ R9, R2.reuse, R117 ;  /* 0x0000007502097220 */ /* 0x040fe40000410000 */
[C---:B------:R-:W-:Y:S02]  /*9060*/  FMUL.FTZ R16, R2.reuse, R72 ;  /* 0x0000004802107220 */ /* 0x040fe40000410000 */
[--C-:B---3--:R-:W-:Y:S02]  /*9070*/  FFMA.FTZ R4, R11, c[0x0][0x2d0], -R109.reuse ;  /* 0x0000b4000b047a23 */ /* 0x108fe4000001086d */
[C---:B------:R-:W-:Y:S02]  /*9080*/  FMUL.FTZ R17, R2.reuse, R73 ;  /* 0x0000004902117220 */ /* 0x040fe40000410000 */
[----:B------:R3:W-:Y:S01]  /*9090*/  MUFU.EX2 R248, R4 ;  /* 0x0000000400f87308 */ /* 0x0007e20000000800 */
[C---:B------:R-:W-:Y:S02]  /*90a0*/  FMUL.FTZ R24, R2.reuse, R80 ;  /* 0x0000005002187220 */ /* 0x040fe40000410000 */
[C---:B------:R-:W-:Y:S02]  /*90b0*/  FMUL.FTZ R25, R2.reuse, R81 ;  /* 0x0000005102197220 */ /* 0x040fe40000410000 */
[C---:B------:R-:W-:Y:S02]  /*90c0*/  FMUL.FTZ R32, R2.reuse, R88 ;  /* 0x0000005802207220 */ /* 0x040fe40000410000 */
[C---:B------:R-:W-:Y:S02]  /*90d0*/  FMUL.FTZ R33, R2.reuse, R89 ;  /* 0x0000005902217220 */ /* 0x040fe40000410000 */
[C---:B------:R-:W-:Y:S02]  /*90e0*/  FMUL.FTZ R40, R2.reuse, R96 ;  /* 0x0000006002287220 */ /* 0x040fe40000410000 */
[----:B------:R-:W-:Y:S02]  /*90f0*/  FMUL.FTZ R41, R2, R97 ;  /* 0x0000006102297220 */ /* 0x000fe40000410000 */
[----:B-1----:R-:W-:Y:S01]  /*9100*/  FFMA.FTZ R0, R7, c[0x0][0x2d0], -R109 ;  /* 0x0000b40007007a23 */ /* 0x002fe2000001086d */
[----:B--2---:R-:W-:Y:S01]  /*9110*/  F2FP.BF16.PACK_AB R129, R250, R251 ;  /* 0x000000fbfa81723e */ /* 0x004fe200000010ff */
[C---:B------:R-:W-:Y:S02]  /*9120*/  FMUL.FTZ R48, R2.reuse, R104 ;  /* 0x0000006802307220 */ /* 0x040fe40000410000 */
[----:B------:R1:W2:Y:S01]  /*9130*/  MUFU.EX2 R249, R0 ;  /* 0x0000000000f97308 */ /* 0x0002a20000000800 */
[C---:B------:R-:W-:Y:S01]  /*9140*/  FMUL.FTZ R49, R2.reuse, R105 ;  /* 0x0000006902317220 */ /* 0x040fe20000410000 */
[----:B------:R-:W4:Y:S01]  /*9150*/  LDL.LU R104, [R1] ;  /* 0x0000000001687983 */ /* 0x000f220000300800 */
[C---:B------:R-:W-:Y:S02]  /*9160*/  FMUL.FTZ R52, R2.reuse, R52 ;  /* 0x0000003402347220 */ /* 0x040fe40000410000 */
[C---:B------:R-:W-:Y:S02]  /*9170*/  FMUL.FTZ R53, R2.reuse, R53 ;  /* 0x0000003502357220 */ /* 0x040fe40000410000 */
[C---:B---3--:R-:W-:Y:S02]  /*9180*/  FMUL.FTZ R4, R2.reuse, R112 ;  /* 0x0000007002047220 */ /* 0x048fe40000410000 */
[----:B------:R-:W-:Y:S02]  /*9190*/  IMAD.MOV.U32 R112, RZ, RZ, R28 ;  /* 0x000000ffff707224 */ /* 0x000fe400078e001c */
[C---:B------:R-:W-:Y:S02]  /*91a0*/  FMUL.FTZ R56, R2.reuse, R56 ;  /* 0x0000003802387220 */ /* 0x040fe40000410000 */
[C---:B------:R-:W-:Y:S02]  /*91b0*/  FMUL.FTZ R57, R2.reuse, R57 ;  /* 0x0000003902397220 */ /* 0x040fe40000410000 */
[C---:B------:R-:W-:Y:S02]  /*91c0*/  FMUL.FTZ R60, R2.reuse, R60 ;  /* 0x0000003c023c7220 */ /* 0x040fe40000410000 */
[C---:B------:R-:W-:Y:S02]  /*91d0*/  FMUL.FTZ R61, R2.reuse, R61 ;  /* 0x0000003d023d7220 */ /* 0x040fe40000410000 */
[C---:B------:R-:W-:Y:S02]  /*91e0*/  FMUL.FTZ R64, R2.reuse, R64 ;  /* 0x0000004002407220 */ /* 0x040fe40000410000 */
[----:B------:R-:W-:Y:S01]  /*91f0*/  FMUL.FTZ R65, R2, R65 ;  /* 0x0000004102417220 */ /* 0x000fe20000410000 */
[----:B-1----:R-:W-:Y:S02]  /*9200*/  FSEL R0, R3, RZ, P0 ;  /* 0x000000ff03007208 */ /* 0x002fe40000000000 */
[----:B--2---:R-:W-:Y:S03]  /*9210*/  F2FP.BF16.PACK_AB R131, R248, R249 ;  /* 0x000000f9f883723e */ /* 0x004fe600000010ff */
[----:B------:R-:W-:Y:S02]  /*9220*/  FADD.FTZ R0, -R0, R110 ;  /* 0x0000006e00007221 */ /* 0x000fe40000010100 */
[----:B------:R-:W-:Y:S02]  /*9230*/  IMAD.MOV.U32 R110, RZ, RZ, R29 ;  /* 0x000000ffff6e7224 */ /* 0x000fe400078e001d */
[----:B------:R-:W-:Y:S03]  /*9240*/  FMUL.FTZ R0, R0, c[0x0][0x2d0] ;  /* 0x0000b40000007a20 */ /* 0x000fe60000410000 */
[----:B------:R-:W-:Y:S02]  /*9250*/  F2FP.BF16.PACK_AB R130, R28, R110 ;  /* 0x0000006e1c82723e */ /* 0x000fe400000010ff */
[----:B------:R-:W1:Y:S01]  /*9260*/  LDSM.16.MT88.4 R28, [R191] ;  /* 0x00000000bf1c783b */ /* 0x000e620000004200 */
[----:B------:R-:W2:Y:S02]  /*9270*/  MUFU.EX2 R0, R0 ;  /* 0x0000000000007308 */ /* 0x000ea40000000800 */
[C---:B--2---:R-:W-:Y:S02]  /*9280*/  FMUL.FTZ R6, R0.reuse, R114 ;  /* 0x0000007200067220 */ /* 0x044fe40000410000 */
[C---:B------:R-:W-:Y:S02]  /*9290*/  FMUL.FTZ R7, R0.reuse, R115 ;  /* 0x0000007300077220 */ /* 0x040fe40000410000 */
[C---:B------:R-:W-:Y:S02]  /*92a0*/  FMUL.FTZ R10, R0.reuse, R118 ;  /* 0x00000076000a7220 */ /* 0x040fe40000410000 */
[C---:B------:R-:W-:Y:S02]  /*92b0*/  FMUL.FTZ R11, R0.reuse, R119 ;  /* 0x00000077000b7220 */ /* 0x040fe40000410000 */
[----:B------:R-:W-:Y:S01]  /*92c0*/  LDSM.16.MT88.4 R116, [R188+0x2800] ;  /* 0x00280000bc74783b */ /* 0x000fe20000004200 */
[C---:B------:R-:W-:Y:S05]  /*92d0*/  HMMA.16816.F32.BF16 R4, R128.reuse, R12, R4 ;  /* 0x0000000c8004723c */ /* 0x040fea0000041804 */
        /* <DEDUP_REMOVED lines=10> */
[----:B------:R-:W2:Y:S01]  /*9380*/  LDSM.16.MT88.4 R68, [R192+0x3000] ;  /* 0x00300000c044783b */ /* 0x000ea20000004200 */
        /* <DEDUP_REMOVED lines=8> */
[C---:B------:R-:W-:Y:S01]  /*9410*/  FMUL.FTZ R43, R0.reuse, R99 ;  /* 0x00000063002b7220 */ /* 0x040fe20000410000 */
[----:B------:R-:W-:Y:S01]  /*9420*/  LDSM.16.MT88.4 R88, [R194+0x800] ;  /* 0x00080000c258783b */ /* 0x000fe20000004200 */
[C---:B------:R-:W-:Y:S04]  /*9430*/  FMUL.FTZ R22, R0.reuse, R78 ;  /* 0x0000004e00167220 */ /* 0x040fe80000410000 */
[C---:B------:R-:W-:Y:S02]  /*9440*/  FMUL.FTZ R23, R0.reuse, R79 ;  /* 0x0000004f00177220 */ /* 0x040fe40000410000 */
[C---:B------:R-:W-:Y:S01]  /*9450*/  FMUL.FTZ R50, R0.reuse, R106 ;  /* 0x0000006a00327220 */ /* 0x040fe20000410000 */
[----:B------:R-:W3:Y:S01]  /*9460*/  LDSM.16.MT88.4 R76, [R194+0x3000] ;  /* 0x00300000c24c783b */ /* 0x000ee20000004200 */
[C---:B------:R-:W-:Y:S02]  /*9470*/  FMUL.FTZ R51, R0.reuse, R107 ;  /* 0x0000006b00337220 */ /* 0x040fe40000410000 */
[C---:B------:R-:W-:Y:S01]  /*9480*/  FMUL.FTZ R54, R0.reuse, R54 ;  /* 0x0000003600367220 */ /* 0x040fe20000410000 */
[C---:B-1----:R-:W-:Y:S03]  /*9490*/  HMMA.16816.F32.BF16 R20, R128.reuse, R28, R20 ;  /* 0x0000001c8014723c */ /* 0x042fe60000041814 */
[C---:B------:R-:W-:Y:S01]  /*94a0*/  FMUL.FTZ R55, R0.reuse, R55 ;  /* 0x0000003700377220 */ /* 0x040fe20000410000 */
[----:B------:R-:W-:Y:S01]  /*94b0*/  LDSM.16.MT88.4 R96, [R194+0x2800] ;  /* 0x00280000c260783b */ /* 0x000fe20000004200 */
        /* <DEDUP_REMOVED lines=11> */
[C---:B------:R-:W-:Y:S02]  /*9570*/  FMUL.FTZ R66, R0.reuse, R66 ;  /* 0x0000004200427220 */ /* 0x040fe40000410000 */
[----:B------:R-:W-:Y:S02]  /*9580*/  FMUL.FTZ R67, R0, R67 ;  /* 0x0000004300437220 */ /* 0x000fe40000410000 */
[--C-:B------:R-:W-:Y:S01]  /*9590*/  FFMA.FTZ R36, R145, c[0x0][0x2d0], -R132.reuse ;  /* 0x0000b40091247a23 */ /* 0x100fe20000010884 */
[C---:B------:R-:W-:Y:S03]  /*95a0*/  HMMA.16816.F32.BF16 R32, R128.reuse, R38, R32 ;  /* 0x000000268020723c */ /* 0x040fe60000041820 */
[----:B------:R1:W-:Y:S01]  /*95b0*/  MUFU.EX2 R245, R36 ;  /* 0x0000002400f57308 */ /* 0x0003e20000000800 */
[----:B------:R-:W-:Y:S03]  /*95c0*/  FMUL.FTZ R37, R2, R93 ;  /* 0x0000005d02257220 */ /* 0x000fe60000410000 */
[C---:B------:R-:W-:Y:S02]  /*95d0*/  FMUL.FTZ R38, R0.reuse, R94 ;  /* 0x0000005e00267220 */ /* 0x040fe40000410000 */
[----:B------:R-:W-:Y:S03]  /*95e0*/  FMUL.FTZ R39, R0, R95 ;  /* 0x0000005f00277220 */ /* 0x000fe60000410000 */
[C---:B-1----:R-:W-:Y:S02]  /*95f0*/  FMUL.FTZ R36, R2.reuse, R92 ;  /* 0x0000005c02247220 */ /* 0x042fe40000410000 */
[----:B------:R-:W-:Y:S05]  /*9600*/  LDSM.16.MT88.4 R92, [R194+0x4800] ;  /* 0x00480000c25c783b */ /* 0x000fea0000004200 */
[C---:B------:R-:W-:Y:S07]  /*9610*/  HMMA.16816.F32.BF16 R36, R128.reuse, R44, R36 ;  /* 0x0000002c8024723c */ /* 0x040fee0000041824 */
[--C-:B------:R-:W-:Y:S01]  /*9620*/  FFMA.FTZ R44, R147, c[0x0][0x2d0], -R132.reuse ;  /* 0x0000b400932c7a23 */ /* 0x100fe20000010884 */
[C---:B------:R-:W-:Y:S03]  /*9630*/  HMMA.16816.F32.BF16 R40, R128.reuse, R46, R40 ;  /* 0x0000002e8028723c */ /* 0x040fe60000041828 */
[----:B------:R1:W5:Y:S01]  /*9640*/  MUFU.EX2 R243, R44 ;  /* 0x0000002c00f37308 */ /* 0x0003620000000800 */
[----:B------:R-:W-:Y:S03]  /*9650*/  FMUL.FTZ R45, R2, R101 ;  /* 0x00000065022d7220 */ /* 0x000fe60000410000 */
[C---:B------:R-:W-:Y:S02]  /*9660*/  FMUL.FTZ R46, R0.reuse, R102 ;  /* 0x00000066002e7220 */ /* 0x040fe40000410000 */
[----:B------:R-:W-:Y:S03]  /*9670*/  FMUL.FTZ R47, R0, R103 ;  /* 0x00000067002f7220 */ /* 0x000fe60000410000 */
[----:B-1----:R-:W-:Y:S02]  /*9680*/  FMUL.FTZ R44, R2, R100 ;  /* 0x00000064022c7220 */ /* 0x002fe40000410000 */
[----:B------:R-:W-:Y:S05]  /*9690*/  LDSM.16.MT88.4 R100, [R188+0x5800] ;  /* 0x00580000bc64783b */ /* 0x000fea0000004200 */
[C---:B--2---:R-:W-:Y:S07]  /*96a0*/  HMMA.16816.F32.BF16 R44, R128.reuse, R68, R44 ;  /* 0x00000044802c723c */ /* 0x044fee000004182c */
[--C-:B------:R-:W-:Y:S01]  /*96b0*/  FFMA.FTZ R68, R140, c[0x0][0x2d0], -R109.reuse ;  /* 0x0000b4008c447a23 */ /* 0x100fe2000001086d */
[C---:B------:R-:W-:Y:S03]  /*96c0*/  HMMA.16816.F32.BF16 R48, R128.reuse, R70, R48 ;  /* 0x000000468030723c */ /* 0x040fe60000041830 */
[----:B------:R1:W-:Y:S04]  /*96d0*/  MUFU.EX2 R241, R68 ;  /* 0x0000004400f17308 */ /* 0x0003e80000000800 */
[----:B-----5:R-:W-:Y:S01]  /*96e0*/  F2FP.BF16.PACK_AB R70, R242, R243 ;  /* 0x000000f3f246723e */ /* 0x020fe200000010ff */
[C---:B------:R-:W-:Y:S08]  /*96f0*/  HMMA.16816.F32.BF16 R52, R128.reuse, R72, R52 ;  /* 0x000000488034723c */ /* 0x040ff00000041834 */
[C---:B------:R-:W-:Y:S01]  /*9700*/  HMMA.16816.F32.BF16 R56, R128.reuse, R74, R56 ;  /* 0x0000004a8038723c */ /* 0x040fe20000041838 */
[----:B------:R-:W2:Y:S07]  /*9710*/  LDSM.16.MT88.4 R72, [R192+0x800] ;  /* 0x00080000c048783b */ /* 0x000eae0000004200 */
[C---:B---3--:R-:W-:Y:S04]  /*9720*/  HMMA.16816.F32.BF16 R60, R128.reuse, R76, R60 ;  /* 0x0000004c803c723c */ /* 0x048fe8000004183c */
[--C-:B-1----:R-:W-:Y:S04]  /*9730*/  FFMA.FTZ R68, R139, c[0x0][0x2d0], -R109.reuse ;  /* 0x0000b4008b447a23 */ /* 0x102fe8000001086d */
[----:B------:R-:W-:Y:S01]  /*9740*/  HMMA.16816.F32.BF16 R64, R128, R78, R64 ;  /* 0x0000004e8040723c */ /* 0x000fe20000041840 */
[----:B------:R1:W3:Y:S01]  /*9750*/  MUFU.EX2 R240, R68 ;  /* 0x0000004400f07308 */ /* 0x0002e20000000800 */
[----:B------:R-:W5:Y:S02]  /*9760*/  LDSM.16.MT88.4 R76, [R188+0x3800] ;  /* 0x00380000bc4c783b */ /* 0x000f640000004200 */
[--C-:B-1----:R-:W-:Y:S01]  /*9770*/  FFMA.FTZ R68, R138, c[0x0][0x2d0], -R109.reuse ;  /* 0x0000b4008a447a23 */ /* 0x102fe2000001086d */
[----:B---3--:R-:W-:Y:S06]  /*9780*/  F2FP.BF16.PACK_AB R69, R240, R241 ;  /* 0x000000f1f045723e */ /* 0x008fec00000010ff */
[----:B------:R1:W-:Y:S02]  /*9790*/  MUFU.EX2 R239, R68 ;  /* 0x0000004400ef7308 */ /* 0x0003e40000000800 */
[--C-:B-1----:R-:W-:Y:S08]  /*97a0*/  FFMA.FTZ R68, R137, c[0x0][0x2d0], -R109.reuse ;  /* 0x0000b40089447a23 */ /* 0x102ff0000001086d */
[----:B------:R1:W3:Y:S02]  /*97b0*/  MUFU.EX2 R238, R68 ;  /* 0x0000004400ee7308 */ /* 0x0002e40000000800 */
[----:B-1----:R-:W-:Y:S02]  /*97c0*/  F2FP.BF16.PACK_AB R68, R244, R245 ;  /* 0x000000f5f444723e */ /* 0x002fe400000010ff */
[----:B---3--:R-:W-:Y:S07]  /*97d0*/  F2FP.BF16.PACK_AB R71, R238, R239 ;  /* 0x000000efee47723e */ /* 0x008fee00000010ff */
[C---:B------:R-:W-:Y:S07]  /*97e0*/  HMMA.16816.F32.BF16 R4, R68.reuse, R80, R4 ;  /* 0x000000504404723c */ /* 0x040fee0000041804 */
[--C-:B------:R-:W-:Y:S01]  /*97f0*/  FFMA.FTZ R80, R149, c[0x0][0x2d0], -R132.reuse ;  /* 0x0000b40095507a23 */ /* 0x100fe20000010884 */
[C---:B------:R-:W-:Y:S03]  /*9800*/  HMMA.16816.F32.BF16 R8, R68.reuse, R82, R8 ;  /* 0x000000524408723c */ /* 0x040fe60000041808 */
[----:B------:R1:W-:Y:S05]  /*9810*/  MUFU.EX2 R236, R80 ;  /* 0x0000005000ec7308 */ /* 0x0003ea0000000800 */
[C---:B--2---:R-:W-:Y:S08]  /*9820*/  HMMA.16816.F32.BF16 R12, R68.reuse, R72, R12 ;  /* 0x00000048440c723c */ /* 0x044ff0000004180c */
[C---:B------:R-:W-:Y:S01]  /*9830*/  HMMA.16816.F32.BF16 R16, R68.reuse, R74, R16 ;  /* 0x0000004a4410723c */ /* 0x040fe20000041810 */
[----:B------:R-:W2:Y:S07]  /*9840*/  LDSM.16.MT88.4 R72, [R192+0x3800] ;  /* 0x00380000c048783b */ /* 0x000eae0000004200 */
[C---:B------:R-:W-:Y:S04]  /*9850*/  HMMA.16816.F32.BF16 R20, R68.reuse, R84, R20 ;  /* 0x000000544414723c */ /* 0x040fe80000041814 */
[--C-:B-1----:R-:W-:Y:S03]  /*9860*/  FFMA.FTZ R80, R150, c[0x0][0x2d0], -R132.reuse ;  /* 0x0000b40096507a23 */ /* 0x102fe60000010884 */
[--C-:B------:R-:W-:Y:S01]  /*9870*/  FFMA.FTZ R84, R151, c[0x0][0x2d0], -R132.reuse ;  /* 0x0000b40097547a23 */ /* 0x100fe20000010884 */
[C---:B------:R-:W-:Y:S01]  /*9880*/  HMMA.16816.F32.BF16 R24, R68.reuse, R86, R24 ;  /* 0x000000564418723c */ /* 0x040fe20000041818 */
[----:B------:R1:W3:Y:S07]  /*9890*/  MUFU.EX2 R237, R80 ;  /* 0x0000005000ed7308 */ /* 0x0002ee0000000800 */
[C---:B------:R-:W-:Y:S03]  /*98a0*/  HMMA.16816.F32.BF16 R28, R68.reuse, R88, R28 ;  /* 0x00000058441c723c */ /* 0x040fe6000004181c */
[----:B------:R2:W-:Y:S04]  /*98b0*/  MUFU.EX2 R235, R84 ;  /* 0x0000005400eb7308 */ /* 0x0005e80000000800 */
[--C-:B------:R-:W-:Y:S01]  /*98c0*/  FFMA.FTZ R88, R157, c[0x0][0x2d0], -R132.reuse ;  /* 0x0000b4009d587a23 */ /* 0x100fe20000010884 */
[C---:B------:R-:W-:Y:S05]  /*98d0*/  HMMA.16816.F32.BF16 R32, R68.reuse, R90, R32 ;  /* 0x0000005a4420723c */ /* 0x040fea0000041820 */
[----:B------:R3:W-:Y:S03]  /*98e0*/  MUFU.EX2 R157, R88 ;  /* 0x00000058009d7308 */ /* 0x0007e60000000800 */
[C---:B-----5:R-:W-:Y:S01]  /*98f0*/  HMMA.16816.F32.BF16 R36, R68.reuse, R76, R36 ;  /* 0x0000004c4424723c */ /* 0x060fe20000041824 */
[----:B-1----:R-:W1:Y:S06]  /*9900*/  LDSM.16.MT88.4 R80, [R191+0x3800] ;  /* 0x00380000bf50783b */ /* 0x002e6c0000004200 */
[--C-:B------:R-:W-:Y:S01]  /*9910*/  FFMA.FTZ R76, R136, c[0x0][0x2d0], -R109.reuse ;  /* 0x0000b400884c7a23 */ /* 0x100fe2000001086d */
[C---:B------:R-:W-:Y:S03]  /*9920*/  HMMA.16816.F32.BF16 R40, R68.reuse, R78, R40 ;  /* 0x0000004e4428723c */ /* 0x040fe60000041828 */
[----:B------:R5:W-:Y:S01]  /*9930*/  MUFU.EX2 R233, R76 ;  /* 0x0000004c00e97308 */ /* 0x000be20000000800 */
[--C-:B--2---:R-:W-:Y:S04]  /*9940*/  FFMA.FTZ R84, R156, c[0x0][0x2d0], -R132.reuse ;  /* 0x0000b4009c547a23 */ /* 0x104fe80000010884 */
[C---:B------:R-:W-:Y:S05]  /*9950*/  HMMA.16816.F32.BF16 R44, R68.reuse, R72, R44 ;  /* 0x00000048442c723c */ /* 0x040fea000004182c */
[----:B------:R2:W2:Y:S01]  /*9960*/  MUFU.EX2 R234, R84 ;  /* 0x0000005400ea7308 */ /* 0x0004a20000000800 */
[----:B---3--:R-:W-:Y:S01]  /*9970*/  LDSM.16.MT88.4 R88, [R194+0x4000] ;  /* 0x00400000c258783b */ /* 0x008fe20000004200 */
[--C-:B------:R-:W-:Y:S01]  /*9980*/  FFMA.FTZ R72, R134, c[0x0][0x2d0], -R109.reuse ;  /* 0x0000b40086487a23 */ /* 0x100fe2000001086d */
[C---:B------:R-:W-:Y:S07]  /*9990*/  HMMA.16816.F32.BF16 R48, R68.reuse, R74, R48 ;  /* 0x0000004a4430723c */ /* 0x040fee0000041830 */
[----:B------:R3:W-:Y:S01]  /*99a0*/  MUFU.EX2 R231, R72 ;  /* 0x0000004800e77308 */ /* 0x0007e20000000800 */
[--C-:B-----5:R-:W-:Y:S01]  /*99b0*/  FFMA.FTZ R76, R135, c[0x0][0x2d0], -R109.reuse ;  /* 0x0000b400874c7a23 */ /* 0x120fe2000001086d */
[C---:B-1----:R-:W-:Y:S08]  /*99c0*/  HMMA.16816.F32.BF16 R52, R68.reuse, R80, R52 ;  /* 0x000000504434723c */ /* 0x042ff00000041834 */
[----:B------:R1:W5:Y:S01]  /*99d0*/  MUFU.EX2 R232, R76 ;  /* 0x0000004c00e87308 */ /* 0x0003620000000800 */
[----:B--2---:R-:W2:Y:S01]  /*99e0*/  LDSM.16.MT88.4 R84, [R194+0x3800] ;  /* 0x00380000c254783b */ /* 0x004ea20000004200 */
[C---:B------:R-:W-:Y:S07]  /*99f0*/  HMMA.16816.F32.BF16 R56, R68.reuse, R82, R56 ;  /* 0x000000524438723c */ /* 0x040fee0000041838 */
[----:B------:R-:W-:Y:S08]  /*9a00*/  LDSM.16.MT88.4 R80, [R191+0x1000] ;  /* 0x00100000bf50783b */ /* 0x000ff00000004200 */
[----:B---3--:R-:W3:Y:S01]  /*9a10*/  LDSM.16.MT88.4 R72, [R188+0x1000] ;  /* 0x00100000bc48783b */ /* 0x008ee20000004200 */
[--C-:B-1----:R-:W-:Y:S04]  /*9a20*/  FFMA.FTZ R76, R141, c[0x0][0x2d0], -R109.reuse ;  /* 0x0000b4008d4c7a23 */ /* 0x102fe8000001086d */
[----:B------:R1:W1:Y:S01]  /*9a30*/  MUFU.EX2 R230, R76 ;  /* 0x0000004c00e67308 */ /* 0x0002620000000800 */
[C---:B--2---:R-:W-:Y:S08]  /*9a40*/  HMMA.16816.F32.BF16 R60, R68.reuse, R84, R60 ;  /* 0x00000054443c723c */ /* 0x044ff0000004183c */
[----:B------:R-:W-:Y:S01]  /*9a50*/  HMMA.16816.F32.BF16 R64, R68, R86, R64 ;  /* 0x000000564440723c */ /* 0x000fe20000041840 */
[----:B-1----:R-:W1:Y:S06]  /*9a60*/  LDSM.16.MT88.4 R76, [R192+0x1000] ;  /* 0x00100000c04c783b */ /* 0x002e6c0000004200 */
[----:B------:R-:W-:Y:S02]  /*9a70*/  F2FP.BF16.PACK_AB R68, R237, R236 ;  /* 0x000000eced44723e */ /* 0x000fe400000010ff */
[----:B------:R-:W-:Y:S01]  /*9a80*/  F2FP.BF16.PACK_AB R70, R234, R235 ;  /* 0x000000ebea46723e */ /* 0x000fe200000010ff */
[----:B------:R-:W2:Y:S02]  /*9a90*/  LDSM.16.MT88.4 R84, [R194+0x1000] ;  /* 0x00100000c254783b */ /* 0x000ea40000004200 */
[----:B-----5:R-:W-:Y:S02]  /*9aa0*/  F2FP.BF16.PACK_AB R69, R232, R233 ;  /* 0x000000e9e845723e */ /* 0x020fe400000010ff */
[----:B------:R-:W-:Y:S07]  /*9ab0*/  F2FP.BF16.PACK_AB R71, R230, R231 ;  /* 0x000000e7e647723e */ /* 0x000fee00000010ff */
[C---:B---3--:R-:W-:Y:S07]  /*9ac0*/  HMMA.16816.F32.BF16 R4, R68.reuse, R72, R4 ;  /* 0x000000484404723c */ /* 0x048fee0000041804 */
[----:B------:R-:W-:Y:S01]  /*9ad0*/  FFMA.FTZ R72, R158, c[0x0][0x2d0], -R132 ;  /* 0x0000b4009e487a23 */ /* 0x000fe20000010884 */
[C---:B------:R-:W-:Y:S03]  /*9ae0*/  HMMA.16816.F32.BF16 R8, R68.reuse, R74, R8 ;  /* 0x0000004a4408723c */ /* 0x040fe60000041808 */
[----:B------:R3:W5:Y:S01]  /*9af0*/  MUFU.EX2 R156, R72 ;  /* 0x00000048009c7308 */ /* 0x0007620000000800 */
[----:B------:R-:W-:Y:S04]  /*9b00*/  IMAD.MOV.U32 R158, RZ, RZ, R112 ;  /* 0x000000ffff9e7224 */ /* 0x000fe800078e0070 */
[C---:B-1----:R-:W-:Y:S07]  /*9b10*/  HMMA.16816.F32.BF16 R12, R68.reuse, R76, R12 ;  /* 0x0000004c440c723c */ /* 0x042fee000004180c */
[----:B------:R-:W-:Y:S01]  /*9b20*/  FFMA.FTZ R76, R160, c[0x0][0x2d0], -R132 ;  /* 0x0000b400a04c7a23 */ /* 0x000fe20000010884 */
[C---:B------:R-:W-:Y:S03]  /*9b30*/  HMMA.16816.F32.BF16 R16, R68.reuse, R78, R16 ;  /* 0x0000004e4410723c */ /* 0x040fe60000041810 */
[----:B------:R1:W-:Y:S01]  /*9b40*/  MUFU.EX2 R151, R76 ;  /* 0x0000004c00977308 */ /* 0x0003e20000000800 */
[----:B------:R-:W-:Y:S01]  /*9b50*/  IMAD.MOV.U32 R160, RZ, RZ, R110 ;  /* 0x000000ffffa07224 */ /* 0x000fe200078e006e */
[----:B---3--:R-:W3:Y:S03]  /*9b60*/  LDSM.16.MT88.4 R72, [R188+0x4000] ;  /* 0x00400000bc48783b */ /* 0x008ee60000004200 */
[C---:B------:R-:W-:Y:S07]  /*9b70*/  HMMA.16816.F32.BF16 R20, R68.reuse, R80, R20 ;  /* 0x000000504414723c */ /* 0x040fee0000041814 */
[----:B------:R-:W-:Y:S01]  /*9b80*/  FFMA.FTZ R80, R142, c[0x0][0x2d0], -R109 ;  /* 0x0000b4008e507a23 */ /* 0x000fe2000001086d */
[C---:B------:R-:W-:Y:S03]  /*9b90*/  HMMA.16816.F32.BF16 R24, R68.reuse, R82, R24 ;  /* 0x000000524418723c */ /* 0x040fe60000041818 */
[----:B------:R4:W-:Y:S05]  /*9ba0*/  MUFU.EX2 R149, R80 ;  /* 0x0000005000957308 */ /* 0x0009ea0000000800 */
[C---:B--2---:R-:W-:Y:S04]  /*9bb0*/  HMMA.16816.F32.BF16 R28, R68.reuse, R84, R28 ;  /* 0x00000054441c723c */ /* 0x044fe8000004181c */
[--C-:B-1----:R-:W-:Y:S02]  /*9bc0*/  FFMA.FTZ R76, R161, c[0x0][0x2d0], -R132.reuse ;  /* 0x0000b400a14c7a23 */ /* 0x102fe40000010884 */
[----:B------:R-:W-:Y:S02]  /*9bd0*/  IMAD.MOV.U32 R161, RZ, RZ, R133 ;  /* 0x000000ffffa17224 */ /* 0x000fe400078e0085 */
[C---:B------:R-:W-:Y:S01]  /*9be0*/  HMMA.16816.F32.BF16 R32, R68.reuse, R86, R32 ;  /* 0x000000564420723c */ /* 0x040fe20000041820 */
[----:B------:R1:W2:Y:S03]  /*9bf0*/  MUFU.EX2 R150, R76 ;  /* 0x0000004c00967308 */ /* 0x0002a60000000800 */
[--C-:B------:R-:W-:Y:S07]  /*9c00*/  FFMA.FTZ R84, R143, c[0x0][0x2d0], -R109.reuse ;  /* 0x0000b4008f547a23 */ /* 0x100fee000001086d */
[----:B------:R2:W2:Y:S01]  /*9c10*/  MUFU.EX2 R148, R84 ;  /* 0x0000005400947308 */ /* 0x0004a20000000800 */
[----:B----4-:R-:W-:Y:S01]  /*9c20*/  LDSM.16.MT88.4 R80, [R191+0x4000] ;  /* 0x00400000bf50783b */ /* 0x010fe20000004200 */
[C---:B---3--:R-:W-:Y:S07]  /*9c30*/  HMMA.16816.F32.BF16 R36, R68.reuse, R72, R36 ;  /* 0x000000484424723c */ /* 0x048fee0000041824 */
[--C-:B------:R-:W-:Y:S01]  /*9c40*/  FFMA.FTZ R72, R159, c[0x0][0x2d0], -R109.reuse ;  /* 0x0000b4009f487a23 */ /* 0x100fe2000001086d */
[C---:B------:R-:W-:Y:S01]  /*9c50*/  HMMA.16816.F32.BF16 R40, R68.reuse, R74, R40 ;  /* 0x0000004a4428723c */ /* 0x040fe20000041828 */
[----:B------:R-:W3:Y:S02]  /*9c60*/  LDL.LU R159, [R1+0x4] ;  /* 0x00000400019f7983 */ /* 0x000ee40000300800 */
[----:B------:R4:W-:Y:S02]  /*9c70*/  MUFU.EX2 R146, R72 ;  /* 0x0000004800927308 */ /* 0x0009e40000000800 */
[----:B-1----:R-:W1:Y:S01]  /*9c80*/  LDSM.16.MT88.4 R76, [R192+0x4000] ;  /* 0x00400000c04c783b */ /* 0x002e620000004200 */
[--C-:B--2---:R-:W-:Y:S07]  /*9c90*/  FFMA.FTZ R84, R144, c[0x0][0x2d0], -R109.reuse ;  /* 0x0000b40090547a23 */ /* 0x104fee000001086d */
[----:B------:R2:W1:Y:S01]  /*9ca0*/  MUFU.EX2 R147, R84 ;  /* 0x0000005400937308 */ /* 0x0004620000000800 */
[----:B----4-:R-:W-:Y:S08]  /*9cb0*/  LDSM.16.MT88.4 R72, [R192+0x1800] ;  /* 0x00180000c048783b */ /* 0x010ff00000004200 */
[----:B--2---:R-:W2:Y:S01]  /*9cc0*/  LDSM.16.MT88.4 R84, [R188+0x1800] ;  /* 0x00180000bc54783b */ /* 0x004ea20000004200 */
[C---:B-1----:R-:W-:Y:S08]  /*9cd0*/  HMMA.16816.F32.BF16 R44, R68.reuse, R76, R44 ;  /* 0x0000004c442c723c */ /* 0x042ff0000004182c */
[C---:B------:R-:W-:Y:S01]  /*9ce0*/  HMMA.16816.F32.BF16 R48, R68.reuse, R78, R48 ;  /* 0x0000004e4430723c */ /* 0x040fe20000041830 */
[----:B------:R-:W1:Y:S07]  /*9cf0*/  LDSM.16.MT88.4 R76, [R191+0x1800] ;  /* 0x00180000bf4c783b */ /* 0x000e6e0000004200 */
[C---:B------:R-:W-:Y:S07]  /*9d00*/  HMMA.16816.F32.BF16 R52, R68.reuse, R80, R52 ;  /* 0x000000504434723c */ /* 0x040fee0000041834 */
[--C-:B------:R-:W-:Y:S01]  /*9d10*/  FFMA.FTZ R80, R185, c[0x0][0x2d0], -R132.reuse ;  /* 0x0000b400b9507a23 */ /* 0x100fe20000010884 */
[C---:B------:R-:W-:Y:S03]  /*9d20*/  HMMA.16816.F32.BF16 R56, R68.reuse, R82, R56 ;  /* 0x000000524438723c */ /* 0x040fe60000041838 */
[----:B------:R4:W-:Y:S05]  /*9d30*/  MUFU.EX2 R145, R80 ;  /* 0x0000005000917308 */ /* 0x0009ea0000000800 */
[C---:B------:R-:W-:Y:S08]  /*9d40*/  HMMA.16816.F32.BF16 R60, R68.reuse, R88, R60 ;  /* 0x00000058443c723c */ /* 0x040ff0000004183c */
[----:B------:R-:W-:Y:S01]  /*9d50*/  HMMA.16816.F32.BF16 R64, R68, R90, R64 ;  /* 0x0000005a4440723c */ /* 0x000fe20000041840 */
[----:B------:R-:W-:Y:S06]  /*9d60*/  LDSM.16.MT88.4 R88, [R191+0x4800] ;  /* 0x00480000bf58783b */ /* 0x000fec0000004200 */
[----:B-----5:R-:W-:Y:S02]  /*9d70*/  F2FP.BF16.PACK_AB R68, R156, R157 ;  /* 0x0000009d9c44723e */ /* 0x020fe400000010ff */
[----:B------:R-:W-:Y:S01]  /*9d80*/  F2FP.BF16.PACK_AB R70, R150, R151 ;  /* 0x000000979646723e */ /* 0x000fe200000010ff */
[----:B----4-:R-:W4:Y:S02]  /*9d90*/  LDSM.16.MT88.4 R80, [R194+0x1800] ;  /* 0x00180000c250783b */ /* 0x010f240000004200 */
[----:B------:R-:W-:Y:S02]  /*9da0*/  F2FP.BF16.PACK_AB R69, R148, R149 ;  /* 0x000000959445723e */ /* 0x000fe400000010ff */
[----:B------:R-:W-:Y:S07]  /*9db0*/  F2FP.BF16.PACK_AB R71, R146, R147 ;  /* 0x000000939247723e */ /* 0x000fee00000010ff */
[C---:B--2---:R-:W-:Y:S07]  /*9dc0*/  HMMA.16816.F32.BF16 R4, R68.reuse, R84, R4 ;  /* 0x000000544404723c */ /* 0x044fee0000041804 */
[--C-:B------:R-:W-:Y:S01]  /*9dd0*/  FFMA.FTZ R84, R212, c[0x0][0x2d0], -R132.reuse ;  /* 0x0000b400d4547a23 */ /* 0x100fe20000010884 */
[C---:B------:R-:W-:Y:S03]  /*9de0*/  HMMA.16816.F32.BF16 R8, R68.reuse, R86, R8 ;  /* 0x000000564408723c */ /* 0x040fe60000041808 */
[----:B------:R2:W5:Y:S01]  /*9df0*/  MUFU.EX2 R144, R84 ;  /* 0x0000005400907308 */ /* 0x0005620000000800 */
[----:B------:R-:W-:Y:S04]  /*9e00*/  IADD3 R212, R186, -0x1, RZ ;  /* 0xffffffffbad47810 */ /* 0x000fe80007ffe0ff */
[C---:B------:R-:W-:Y:S07]  /*9e10*/  HMMA.16816.F32.BF16 R12, R68.reuse, R72, R12 ;  /* 0x00000048440c723c */ /* 0x040fee000004180c */
[--C-:B------:R-:W-:Y:S01]  /*9e20*/  FFMA.FTZ R72, R214, c[0x0][0x2d0], -R132.reuse ;  /* 0x0000b400d6487a23 */ /* 0x100fe20000010884 */
[C---:B------:R-:W-:Y:S03]  /*9e30*/  HMMA.16816.F32.BF16 R16, R68.reuse, R74, R16 ;  /* 0x0000004a4410723c */ /* 0x040fe60000041810 */
[----:B------:R5:W-:Y:S05]  /*9e40*/  MUFU.EX2 R143, R72 ;  /* 0x00000048008f7308 */ /* 0x000bea0000000800 */
[C---:B-1----:R-:W-:Y:S01]  /*9e50*/  HMMA.16816.F32.BF16 R20, R68.reuse, R76, R20 ;  /* 0x0000004c4414723c */ /* 0x042fe20000041814 */
[----:B--2---:R-:W1:Y:S06]  /*9e60*/  LDSM.16.MT88.4 R84, [R188+0x4800] ;  /* 0x00480000bc54783b */ /* 0x004e6c0000004200 */
[--C-:B------:R-:W-:Y:S01]  /*9e70*/  FFMA.FTZ R76, R162, c[0x0][0x2d0], -R109.reuse ;  /* 0x0000b400a24c7a23 */ /* 0x100fe2000001086d */
[C---:B------:R-:W-:Y:S03]  /*9e80*/  HMMA.16816.F32.BF16 R24, R68.reuse, R78, R24 ;  /* 0x0000004e4418723c */ /* 0x040fe60000041818 */
[----:B------:R2:W-:Y:S05]  /*9e90*/  MUFU.EX2 R141, R76 ;  /* 0x0000004c008d7308 */ /* 0x0005ea0000000800 */
[C---:B----4-:R-:W-:Y:S04]  /*9ea0*/  HMMA.16816.F32.BF16 R28, R68.reuse, R80, R28 ;  /* 0x00000050441c723c */ /* 0x050fe8000004181c */
[--C-:B-----5:R-:W-:Y:S03]  /*9eb0*/  FFMA.FTZ R72, R215, c[0x0][0x2d0], -R132.reuse ;  /* 0x0000b400d7487a23 */ /* 0x120fe60000010884 */
[--C-:B------:R-:W-:Y:S01]  /*9ec0*/  FFMA.FTZ R80, R187, c[0x0][0x2d0], -R109.reuse ;  /* 0x0000b400bb507a23 */ /* 0x100fe2000001086d */
[C---:B------:R-:W-:Y:S01]  /*9ed0*/  HMMA.16816.F32.BF16 R32, R68.reuse, R82, R32 ;  /* 0x000000524420723c */ /* 0x040fe20000041820 */
[----:B------:R4:W5:Y:S10]  /*9ee0*/  MUFU.EX2 R142, R72 ;  /* 0x00000048008e7308 */ /* 0x0009740000000800 */
[----:B------:R5:W-:Y:S01]  /*9ef0*/  MUFU.EX2 R138, R80 ;  /* 0x00000050008a7308 */ /* 0x000be20000000800 */
[--C-:B--2---:R-:W-:Y:S01]  /*9f00*/  FFMA.FTZ R76, R163, c[0x0][0x2d0], -R109.reuse ;  /* 0x0000b400a34c7a23 */ /* 0x104fe2000001086d */
[C---:B-1----:R-:W-:Y:S08]  /*9f10*/  HMMA.16816.F32.BF16 R36, R68.reuse, R84, R36 ;  /* 0x000000544424723c */ /* 0x042ff00000041824 */
[----:B------:R1:W2:Y:S01]  /*9f20*/  MUFU.EX2 R140, R76 ;  /* 0x0000004c008c7308 */ /* 0x0002a20000000800 */
[----:B----4-:R-:W4:Y:S01]  /*9f30*/  LDSM.16.MT88.4 R72, [R192+0x4800] ;  /* 0x00480000c048783b */ /* 0x010f220000004200 */
[C---:B------:R-:W-:Y:S07]  /*9f40*/  HMMA.16816.F32.BF16 R40, R68.reuse, R86, R40 ;  /* 0x000000564428723c */ /* 0x040fee0000041828 */
[----:B------:R-:W-:Y:S08]  /*9f50*/  LDSM.16.MT88.4 R84, [R194+0x2000] ;  /* 0x00200000c254783b */ /* 0x000ff00000004200 */
[----:B-----5:R-:W-:Y:S01]  /*9f60*/  LDSM.16.MT88.4 R80, [R192+0x2000] ;  /* 0x00200000c050783b */ /* 0x020fe20000004200 */
[--C-:B-1----:R-:W-:Y:S04]  /*9f70*/  FFMA.FTZ R76, R184, c[0x0][0x2d0], -R109.reuse ;  /* 0x0000b400b84c7a23 */ /* 0x102fe8000001086d */
[----:B------:R1:W5:Y:S01]  /*9f80*/  MUFU.EX2 R139, R76 ;  /* 0x0000004c008b7308 */ /* 0x0003620000000800 */
[C---:B----4-:R-:W-:Y:S08]  /*9f90*/  HMMA.16816.F32.BF16 R44, R68.reuse, R72, R44 ;  /* 0x00000048442c723c */ /* 0x050ff0000004182c */
[C---:B------:R-:W-:Y:S01]  /*9fa0*/  HMMA.16816.F32.BF16 R48, R68.reuse, R74, R48 ;  /* 0x0000004a4430723c */ /* 0x040fe20000041830 */
[----:B-1----:R-:W1:Y:S07]  /*9fb0*/  LDSM.16.MT88.4 R76, [R188+0x2000] ;  /* 0x00200000bc4c783b */ /* 0x002e6e0000004200 */
[C---:B------:R-:W-:Y:S01]  /*9fc0*/  HMMA.16816.F32.BF16 R52, R68.reuse, R88, R52 ;  /* 0x000000584434723c */ /* 0x040fe20000041834 */
[----:B------:R-:W4:Y:S07]  /*9fd0*/  LDSM.16.MT88.4 R72, [R191+0x2000] ;  /* 0x00200000bf48783b */ /* 0x000f2e0000004200 */
[C---:B------:R-:W-:Y:S01]  /*9fe0*/  HMMA.16816.F32.BF16 R56, R68.reuse, R90, R56 ;  /* 0x0000005a4438723c */ /* 0x040fe20000041838 */
[----:B------:R-:W-:Y:S07]  /*9ff0*/  LDSM.16.MT88.4 R88, [R191+0x5000] ;  /* 0x00500000bf58783b */ /* 0x000fee0000004200 */
[C---:B------:R-:W-:Y:S07]  /*a000*/  HMMA.16816.F32.BF16 R60, R68.reuse, R92, R60 ;  /* 0x0000005c443c723c */ /* 0x040fee000004183c */
[--C-:B------:R-:W-:Y:S01]  /*a010*/  FFMA.FTZ R92, R217, c[0x0][0x2d0], -R109.reuse ;  /* 0x0000b400d95c7a23 */ /* 0x100fe2000001086d */
[----:B------:R-:W-:Y:S07]  /*a020*/  HMMA.16816.F32.BF16 R64, R68, R94, R64 ;  /* 0x0000005e4440723c */ /* 0x000fee0000041840 */
[----:B------:R-:W-:Y:S02]  /*a030*/  F2FP.BF16.PACK_AB R68, R144, R145 ;  /* 0x000000919044723e */ /* 0x000fe400000010ff */
[----:B------:R-:W-:Y:S03]  /*a040*/  F2FP.BF16.PACK_AB R70, R142, R143 ;  /* 0x0000008f8e46723e */ /* 0x000fe600000010ff */
[----:B--2---:R-:W-:Y:S02]  /*a050*/  F2FP.BF16.PACK_AB R69, R140, R141 ;  /* 0x0000008d8c45723e */ /* 0x004fe400000010ff */
[----:B-----5:R-:W-:Y:S07]  /*a060*/  F2FP.BF16.PACK_AB R71, R138, R139 ;  /* 0x0000008b8a47723e */ /* 0x020fee00000010ff */
[C---:B-1----:R-:W-:Y:S07]  /*a070*/  HMMA.16816.F32.BF16 R4, R68.reuse, R76, R4 ;  /* 0x0000004c4404723c */ /* 0x042fee0000041804 */
[--C-:B------:R-:W-:Y:S01]  /*a080*/  FFMA.FTZ R76, R219, c[0x0][0x2d0], -R132.reuse ;  /* 0x0000b400db4c7a23 */ /* 0x100fe20000010884 */
[C---:B------:R-:W-:Y:S03]  /*a090*/  HMMA.16816.F32.BF16 R8, R68.reuse, R78, R8 ;  /* 0x0000004e4408723c */ /* 0x040fe60000041808 */
[----:B------:R1:W-:Y:S05]  /*a0a0*/  MUFU.EX2 R137, R76 ;  /* 0x0000004c00897308 */ /* 0x0003ea0000000800 */
[C---:B------:R-:W-:Y:S07]  /*a0b0*/  HMMA.16816.F32.BF16 R12, R68.reuse, R80, R12 ;  /* 0x00000050440c723c */ /* 0x040fee000004180c */
[--C-:B------:R-:W-:Y:S01]  /*a0c0*/  FFMA.FTZ R80, R221, c[0x0][0x2d0], -R132.reuse ;  /* 0x0000b400dd507a23 */ /* 0x100fe20000010884 */
[C---:B------:R-:W-:Y:S03]  /*a0d0*/  HMMA.16816.F32.BF16 R16, R68.reuse, R82, R16 ;  /* 0x000000524410723c */ /* 0x040fe60000041810 */
[----:B------:R2:W-:Y:S05]  /*a0e0*/  MUFU.EX2 R135, R80 ;  /* 0x0000005000877308 */ /* 0x0005ea0000000800 */
[C---:B----4-:R-:W-:Y:S04]  /*a0f0*/  HMMA.16816.F32.BF16 R20, R68.reuse, R72, R20 ;  /* 0x000000484414723c */ /* 0x050fe80000041814 */
[--C-:B-1----:R-:W-:Y:S02]  /*a100*/  FFMA.FTZ R76, R220, c[0x0][0x2d0], -R132.reuse ;  /* 0x0000b400dc4c7a23 */ /* 0x102fe40000010884 */
[----:B------:R-:W-:Y:S02]  /*a110*/  FFMA.FTZ R132, R222, c[0x0][0x2d0], -R132 ;  /* 0x0000b400de847a23 */ /* 0x000fe40000010884 */
[C---:B------:R-:W-:Y:S01]  /*a120*/  HMMA.16816.F32.BF16 R24, R68.reuse, R74, R24 ;  /* 0x0000004a4418723c */ /* 0x040fe20000041818 */
[----:B------:R1:W4:Y:S03]  /*a130*/  MUFU.EX2 R136, R76 ;  /* 0x0000004c00887308 */ /* 0x0003260000000800 */
[--C-:B------:R-:W-:Y:S04]  /*a140*/  FFMA.FTZ R72, R216, c[0x0][0x2d0], -R109.reuse ;  /* 0x0000b400d8487a23 */ /* 0x100fe8000001086d */
[C---:B------:R-:W-:Y:S01]  /*a150*/  HMMA.16816.F32.BF16 R28, R68.reuse, R84, R28 ;  /* 0x00000054441c723c */ /* 0x040fe2000004181c */
[----:B--2---:R-:W-:Y:S02]  /*a160*/  LDSM.16.MT88.4 R80, [R192+0x5000] ;  /* 0x00500000c050783b */ /* 0x004fe40000004200 */
[----:B------:R2:W-:Y:S04]  /*a170*/  MUFU.EX2 R133, R72 ;  /* 0x0000004800857308 */ /* 0x0005e80000000800 */
[--C-:B------:R-:W-:Y:S01]  /*a180*/  FFMA.FTZ R84, R218, c[0x0][0x2d0], -R109.reuse ;  /* 0x0000b400da547a23 */ /* 0x100fe2000001086d */
[C---:B------:R-:W-:Y:S04]  /*a190*/  HMMA.16816.F32.BF16 R32, R68.reuse, R86, R32 ;  /* 0x000000564420723c */ /* 0x040fe80000041820 */
[----:B------:R-:W-:Y:S01]  /*a1a0*/  FFMA.FTZ R109, R111, c[0x0][0x2d0], -R109 ;  /* 0x0000b4006f6d7a23 */ /* 0x000fe2000001086d */
[----:B------:R5:W-:Y:S01]  /*a1b0*/  MUFU.EX2 R110, R84 ;  /* 0x00000054006e7308 */ /* 0x000be20000000800 */
[----:B-1----:R-:W1:Y:S01]  /*a1c0*/  LDSM.16.MT88.4 R76, [R188+0x5000] ;  /* 0x00500000bc4c783b */ /* 0x002e620000004200 */
[----:B----4-:R-:W-:Y:S08]  /*a1d0*/  F2FP.BF16.PACK_AB R128, R136, R137 ;  /* 0x000000898880723e */ /* 0x010ff000000010ff */
[----:B------:R-:W4:Y:S01]  /*a1e0*/  MUFU.EX2 R134, R132 ;  /* 0x0000008400867308 */ /* 0x000f220000000800 */
[----:B--2---:R-:W2:Y:S09]  /*a1f0*/  LDSM.16.MT88.4 R72, [R194+0x5000] ;  /* 0x00500000c248783b */ /* 0x004eb20000004200 */
[----:B------:R3:W3:Y:S01]  /*a200*/  MUFU.EX2 R132, R92 ;  /* 0x0000005c00847308 */ /* 0x0006e20000000800 */
[----:B-----5:R-:W5:Y:S09]  /*a210*/  LDSM.16.MT88.4 R84, [R192+0x2800] ;  /* 0x00280000c054783b */ /* 0x020f720000004200 */
[----:B------:R-:W2:Y:S01]  /*a220*/  MUFU.EX2 R109, R109 ;  /* 0x0000006d006d7308 */ /* 0x000ea20000000800 */
[----:B----4-:R-:W-:Y:S01]  /*a230*/  F2FP.BF16.PACK_AB R130, R134, R135 ;  /* 0x000000878682723e */ /* 0x010fe200000010ff */
[C---:B-1----:R-:W-:Y:S01]  /*a240*/  HMMA.16816.F32.BF16 R36, R68.reuse, R76, R36 ;  /* 0x0000004c4424723c */ /* 0x042fe20000041824 */
[----:B---3--:R-:W1:Y:S02]  /*a250*/  LDSM.16.MT88.4 R92, [R191+0x2800] ;  /* 0x00280000bf5c783b */ /* 0x008e640000004200 */
[----:B------:R-:W-:Y:S05]  /*a260*/  F2FP.BF16.PACK_AB R129, R132, R133 ;  /* 0x000000858481723e */ /* 0x000fea00000010ff */
[C---:B------:R-:W-:Y:S04]  /*a270*/  HMMA.16816.F32.BF16 R40, R68.reuse, R78, R40 ;  /* 0x0000004e4428723c */ /* 0x040fe80000041828 */
[----:B--2---:R-:W-:Y:S04]  /*a280*/  F2FP.BF16.PACK_AB R131, R109, R110 ;  /* 0x0000006e6d83723e */ /* 0x004fe800000010ff */
[C---:B------:R-:W-:Y:S08]  /*a290*/  HMMA.16816.F32.BF16 R44, R68.reuse, R80, R44 ;  /* 0x00000050442c723c */ /* 0x040ff0000004182c */
[C---:B------:R-:W-:Y:S08]  /*a2a0*/  HMMA.16816.F32.BF16 R48, R68.reuse, R82, R48 ;  /* 0x000000524430723c */ /* 0x040ff00000041830 */
[C---:B------:R-:W-:Y:S08]  /*a2b0*/  HMMA.16816.F32.BF16 R52, R68.reuse, R88, R52 ;  /* 0x000000584434723c */ /* 0x040ff00000041834 */
[C---:B------:R-:W-:Y:S08]  /*a2c0*/  HMMA.16816.F32.BF16 R56, R68.reuse, R90, R56 ;  /* 0x0000005a4438723c */ /* 0x040ff00000041838 */
[C---:B------:R-:W-:Y:S08]  /*a2d0*/  HMMA.16816.F32.BF16 R60, R68.reuse, R72, R60 ;  /* 0x00000048443c723c */ /* 0x040ff0000004183c */
[----:B------:R-:W-:Y:S08]  /*a2e0*/  HMMA.16816.F32.BF16 R64, R68, R74, R64 ;  /* 0x0000004a4440723c */ /* 0x000ff00000041840 */
[C---:B------:R-:W-:Y:S07]  /*a2f0*/  HMMA.16816.F32.BF16 R112, R128.reuse, R116, R4 ;  /* 0x000000748070723c */ /* 0x040fee0000041804 */
[----:B------:R-:W-:Y:S01]  /*a300*/  FFMA.FTZ R4, R2, R104, R252 ;  /* 0x0000006802047223 */ /* 0x000fe200000100fc */
[C---:B------:R-:W-:Y:S01]  /*a310*/  HMMA.16816.F32.BF16 R116, R128.reuse, R118, R8 ;  /* 0x000000768074723c */ /* 0x040fe20000041808 */
[----:B------:R-:W2:Y:S03]  /*a320*/  LDSM.16.MT88.4 R104, [R192+0x5800] ;  /* 0x00580000c068783b */ /* 0x000ea60000004200 */
[----:B------:R-:W-:Y:S02]  /*a330*/  FFMA.FTZ R2, R0, R159, R251 ;  /* 0x0000009f00027223 */ /* 0x000fe400000100fb */
[----:B------:R-:W-:Y:S02]  /*a340*/  FADD.FTZ R0, R161, R4 ;  /* 0x00000004a1007221 */ /* 0x000fe40000010000 */
[C---:B-----5:R-:W-:Y:S01]  /*a350*/  HMMA.16816.F32.BF16 R68, R128.reuse, R84, R12 ;  /* 0x000000548044723c */ /* 0x060fe2000004180c */
[----:B------:R-:W3:Y:S03]  /*a360*/  LDL R12, [R1+0x14] ;  /* 0x00001400010c7983 */ /* 0x000ee60000100800 */
[----:B------:R-:W-:Y:S01]  /*a370*/  FADD.FTZ R2, R250, R2 ;  /* 0x00000002fa027221 */ /* 0x000fe20000010000 */
[----:B------:R-:W4:Y:S01]  /*a380*/  LDSM.16.MT88.4 R4, [R191+0x5800] ;  /* 0x00580000bf04783b */ /* 0x000f220000004200 */
[----:B------:R-:W-:Y:S02]  /*a390*/  FADD.FTZ R0, R160, R0 ;  /* 0x00000000a0007221 */ /* 0x000fe40000010000 */
[C---:B------:R-:W-:Y:S04]  /*a3a0*/  HMMA.16816.F32.BF16 R72, R128.reuse, R86, R16 ;  /* 0x000000568048723c */ /* 0x040fe80000041810 */
[----:B------:R-:W-:Y:S01]  /*a3b0*/  FADD.FTZ R2, R249, R2 ;  /* 0x00000002f9027221 */ /* 0x000fe20000010000 */
[----:B------:R-:W5:Y:S01]  /*a3c0*/  LDSM.16.MT88.4 R8, [R194+0x5800] ;  /* 0x00580000c208783b */ /* 0x000f620000004200 */
[----:B------:R-:W-:Y:S02]  /*a3d0*/  FADD.FTZ R0, R158, R0 ;  /* 0x000000009e007221 */ /* 0x000fe40000010000 */
[C---:B-1----:R-:W-:Y:S04]  /*a3e0*/  HMMA.16816.F32.BF16 R76, R128.reuse, R92, R20 ;  /* 0x0000005c804c723c */ /* 0x042fe80000041814 */
        /* <DEDUP_REMOVED lines=30> */
[C---:B----4-:R-:W-:Y:S03]  /*a5d0*/  HMMA.16816.F32.BF16 R52, R128.reuse, R4, R52 ;  /* 0x000000048034723c */ /* 0x050fe60000041834 */
[----:B------:R-:W-:Y:S02]  /*a5e0*/  FADD.FTZ R0, R150, R0 ;  /* 0x0000000096007221 */ /* 0x000fe40000010000 */
[----:B------:R-:W-:Y:S02]  /*a5f0*/  FADD.FTZ R2, R146, R2 ;  /* 0x0000000292027221 */ /* 0x000fe40000010000 */
[----:B------:R-:W-:Y:S01]  /*a600*/  FADD.FTZ R0, R145, R0 ;  /* 0x0000000091007221 */ /* 0x000fe20000010000 */
[C---:B------:R-:W-:Y:S04]  /*a610*/  HMMA.16816.F32.BF16 R56, R128.reuse, R6, R56 ;  /* 0x000000068038723c */ /* 0x040fe80000041838 */
[----:B------:R-:W-:Y:S02]  /*a620*/  FADD.FTZ R2, R141, R2 ;  /* 0x000000028d027221 */ /* 0x000fe40000010000 */
[----:B------:R-:W-:Y:S02]  /*a630*/  FADD.FTZ R0, R144, R0 ;  /* 0x0000000090007221 */ /* 0x000fe40000010000 */
[----:B------:R-:W-:Y:S01]  /*a640*/  FADD.FTZ R2, R140, R2 ;  /* 0x000000028c027221 */ /* 0x000fe20000010000 */
[C---:B-----5:R-:W-:Y:S03]  /*a650*/  HMMA.16816.F32.BF16 R60, R128.reuse, R8, R60 ;  /* 0x00000008803c723c */ /* 0x060fe6000004183c */
        /* <DEDUP_REMOVED lines=13> */
[--C-:B------:R-:W-:Y:S01]  /*a730*/  IMAD.MOV.U32 R4, RZ, RZ, R3.reuse ;  /* 0x000000ffff047224 */ /* 0x100fe200078e0003 */
[----:B------:R1:W-:Y:S01]  /*a740*/  STL [R1], R2 ;  /* 0x0000000201007387 */ /* 0x0003e20000100800 */
[----:B------:R-:W-:Y:S02]  /*a750*/  IMAD.MOV.U32 R109, RZ, RZ, R108 ;  /* 0x000000ffff6d7224 */ /* 0x000fe400078e006c */
[----:B------:R-:W-:Y:S01]  /*a760*/  IMAD.MOV.U32 R110, RZ, RZ, R3 ;  /* 0x000000ffff6e7224 */ /* 0x000fe200078e0003 */
[----:B------:R1:W-:Y:S01]  /*a770*/  STL [R1+0x4], R0 ;  /* 0x0000040001007387 */ /* 0x0003e20000100800 */
[----:B---3--:R-:W-:Y:S01]  /*a780*/  ISETP.GT.AND P0, PT, R186, R12, PT ;  /* 0x0000000cba00720c */ /* 0x008fe20003f04270 */
[----:B------:R-:W-:Y:S11]  /*a790*/  IMAD.MOV.U32 R186, RZ, RZ, R212 ;  /* 0x000000ffffba7224 */ /* 0x000ff600078e00d4 */
[----:B------:R-:W-:Y:S01]  /*a7a0*/  @!UPT UIADD3 URZ, URZ, URZ, URZ ;  /* 0x0000003f3f3ff290 */ /* 0x000fe2000fffe03f */
[----:B-1----:R-:W-:-:S05]  /*a7b0*/  @P0 BRA `(.L_x_1906) ;  /* 0xffffc12000000947 */ /* 0x002fca000383ffff */
.L_x_1897:
[----:B------:R-:W2:Y:S04]  /*a7c0*/  LDL R0, [R1+0x18] ;  /* 0x0000180001007983 */ /* 0x000ea80000100800 */
[----:B------:R-:W3:Y:S04]  /*a7d0*/  LDL R3, [R1+0x8] ;  /* 0x0000080001037983 */ /* 0x000ee80000100800 */
[----:B-1----:R-:W4:Y:S01]  /*a7e0*/  LDL R2, [R1+0xc] ;  /* 0x00000c0001027983 */ /* 0x002f220000100800 */
        /* <DEDUP_REMOVED lines=18> */
.L_x_1909:
[----:B------:R-:W-:-:S04]  /*a910*/  MOV R3, c[0x0][0x32c] ;  /* 0x0000cb0000037a02 */ /* 0x000fc80000000f00 */
[----:B------:R-:W-:-:S13]  /*a920*/  ISETP.NE.AND P0, PT, R3, 0x1, PT ;  /* 0x000000010300780c */ /* 0x000fda0003f05270 */
[----:B------:R-:W-:-:S05]  /*a930*/  @P0 IMAD.HI.U32 R3, R0, c[0x0][0x330], RZ ;  /* 0x0000cc0000030a27 */ /* 0x000fca00078e00ff */
[----:B------:R-:W-:Y:S02]  /*a940*/  @P0 SHF.R.U32.HI R0, RZ, c[0x0][0x334], R3 ;  /* 0x0000cd00ff000a19 */ /* 0x000fe40000011603 */
.L_x_1910:
[----:B------:R-:W-:Y:S05]  /*a950*/  BSYNC B0 ;  /* 0x0000000000007941 */ /* 0x000fea0003800000 */
.L_x_1908:
[----:B------:R-:W-:-:S05]  /*a960*/  IMAD R0, R0, c[0x0][0x32c], RZ ;  /* 0x0000cb0000007a24 */ /* 0x000fca00078e02ff */
[----:B------:R-:W-:-:S04]  /*a970*/  IMNMX R2, R2, R0, !PT ;  /* 0x0000000002027217 */ /* 0x000fc80007800200 */
.L_x_1907:
[----:B------:R-:W-:-:S05]  /*a980*/  IADD3 R2, R2, 0x5f, RZ ;  /* 0x0000005f02027810 */ /* 0x000fca0007ffe0ff */
        /* <DEDUP_REMOVED lines=9> */
.L_x_1912:
[----:B------:R-:W-:Y:S04]  /*aa20*/  DEPBAR.LE SB0, 0x0 ;  /* 0x000080000000791a */ /* 0x000fe80000000000 */
[----:B------:R-:W-:Y:S01]  /*aa30*/  WARPSYNC 0xffffffff ;  /* 0xffffffff00007948 */ /* 0x000fe20003800000 */
[----:B------:R-:W-:Y:S01]  /*aa40*/  BAR.SYNC.DEFER_BLOCKING 0x0 ;  /* 0x0000000000007b1d */ /* 0x000fe20000010000 */
[----:B------:R-:W-:Y:S02]  /*aa50*/  ISETP.GT.AND P6, PT, R223, R214, PT ;  /* 0x000000d6df00720c */ /* 0x000fe40003fc4270 */
[C---:B------:R-:W-:Y:S11]  /*aa60*/  IADD3 R212, R214.reuse, -0x1, RZ ;  /* 0xffffffffd6d47810 */ /* 0x040ff60007ffe0ff */
[----:B-1----:R-:W-:Y:S01]  /*aa70*/  @!P6 SHF.R.S32.HI R0, RZ, 0x1f, R214 ;  /* 0x0000001fff00e819 */ /* 0x002fe200000114d6 */
[----:B------:R-:W-:Y:S01]  /*aa80*/  @!P6 IMAD.WIDE.U32 R20, R214, c[0x0][0x208], RZ ;  /* 0x00008200d614ea25 */ /* 0x000fe200078e00ff */
[----:B------:R-:W-:Y:S02]  /*aa90*/  @!P6 MOV R2, c[0x0][0x208] ;  /* 0x000082000002ea02 */ /* 0x000fe40000000f00 */
[----:B------:R-:W-:Y:S01]  /*aaa0*/  @!P6 MOV R3, 0x5 ;  /* 0x000000050003e802 */ /* 0x000fe20000000f00 */
        /* <DEDUP_REMOVED lines=9> */
[----:B------:R-:W2:Y:S01]  /*ab40*/  LDSM.16.M88.4 R16, [R189+0x800] ;  /* 0x00080000bd10783b */ /* 0x000ea20000000200 */
[----:B------:R-:W-:Y:S01]  /*ab50*/  @!P6 IMAD R22, R0, 0x60, RZ ;  /* 0x000000600016e824 */ /* 0x000fe200078e02ff */
[----:B------:R-:W-:Y:S01]  /*ab60*/  @!P6 IADD3 R21, P4, R224, R2, RZ ;  /* 0x00000002e015e210 */ /* 0x000fe20007f9e0ff */
[----:B------:R-:W-:Y:S03]  /*ab70*/  @!P6 IMAD.WIDE.U32 R30, R20, 0x60, R30 ;  /* 0x00000060141ee825 */ /* 0x000fe600078e001e */
[----:B------:R-:W-:Y:S02]  /*ab80*/  @!P6 IADD3 R0, R22, R3, RZ ;  /* 0x000000031600e210 */ /* 0x000fe40007ffe0ff */
[----:B------:R-:W3:Y:S01]  /*ab90*/  LDSM.16.M88.4 R24, [R189+0x1000] ;  /* 0x00100000bd18783b */ /* 0x000ee20000000200 */
[C---:B------:R-:W-:Y:S02]  /*aba0*/  @!P6 LEA R160, P0, R21.reuse, c[0x0][0x1f8], 0x1 ;  /* 0x00007e0015a0ea11 */ /* 0x040fe400078008ff */
[----:B------:R-:W-:Y:S02]  /*abb0*/  @!P6 IADD3.X R3, R0, R228, RZ, P4, !PT ;  /* 0x000000e40003e210 */ /* 0x000fe400027fe4ff */
[----:B------:R-:W-:Y:S02]  /*abc0*/  @!P6 IADD3 R28, P4, R28, R2, RZ ;  /* 0x000000021c1ce210 */ /* 0x000fe40007f9e0ff */
[----:B------:R-:W-:Y:S01]  /*abd0*/  @!P6 LEA.HI.X R161, R21, c[0x0][0x1fc], R3, 0x1, P0 ;  /* 0x00007f0015a1ea11 */ /* 0x000fe200000f0c03 */
[----:B------:R-:W4:Y:S01]  /*abe0*/  LDL.LU R222, [R1] ;  /* 0x0000000001de7983 */ /* 0x000f220000300800 */
[----:B------:R-:W-:Y:S02]  /*abf0*/  @!P6 IADD3 R36, P0, R224, 0x40, RZ ;  /* 0x00000040e024e810 */ /* 0x000fe40007f1e0ff */
[----:B------:R-:W-:Y:S01]  /*ac00*/  @!P6 IADD3 R3, R31, R22, RZ ;  /* 0x000000161f03e210 */ /* 0x000fe20007ffe0ff */
[----:B------:R-:W5:Y:S01]  /*ac10*/  LDSM.16.M88.4 R32, [R189+0x1800] ;  /* 0x00180000bd20783b */ /* 0x000f620000000200 */
[----:B------:R-:W-:Y:S02]  /*ac20*/  @!P6 IADD3 R37, P5, R36, R2, RZ ;  /* 0x000000022425e210 */ /* 0x000fe40007fbe0ff */
[----:B------:R-:W-:Y:S02]  /*ac30*/  @!P6 SHF.L.U64.HI R108, R30, 0x1, R3 ;  /* 0x000000011e6ce819 */ /* 0x000fe40000010203 */
[----:B------:R-:W-:Y:S02]  /*ac40*/  @!P6 IADD3.X R3, RZ, R228, RZ, P0, !PT ;  /* 0x000000e4ff03e210 */ /* 0x000fe400007fe4ff */
[----:B------:R-:W-:Y:S01]  /*ac50*/  @!P6 IADD3 R38, P0, R28, R36, RZ ;  /* 0x000000241c26e210 */ /* 0x000fe20007f1e0ff */
[----:B------:R-:W4:Y:S01]  /*ac60*/  LDL.LU R221, [R1+0x4] ;  /* 0x0000040001dd7983 */ /* 0x000f220000300800 */
[----:B------:R-:W-:Y:S02]  /*ac70*/  @!P6 IADD3.X R2, R0, R29, RZ, P4, !PT ;  /* 0x0000001d0002e210 */ /* 0x000fe400027fe4ff */
[----:B------:R-:W-:Y:S01]  /*ac80*/  @!P6 IADD3 R36, P4, R28, R224, RZ ;  /* 0x000000e01c24e210 */ /* 0x000fe20007f9e0ff */
[C---:B-1----:R-:W-:Y:S01]  /*ac90*/  HMMA.16816.F32.BF16 R4, R120.reuse, R8, RZ ;  /* 0x000000087804723c */ /* 0x042fe200000418ff */
[----:B------:R-:W1:Y:S02]  /*aca0*/  LDSM.16.M88.4 R40, [R189+0x2000] ;  /* 0x00200000bd28783b */ /* 0x000e640000000200 */
[-C--:B------:R-:W-:Y:S02]  /*acb0*/  @!P6 IADD3.X R0, R0, R3.reuse, RZ, P5, !PT ;  /* 0x000000030000e210 */ /* 0x080fe40002ffe4ff */
[----:B------:R-:W-:Y:S02]  /*acc0*/  @!P6 IADD3.X R3, R2, R3, RZ, P0, !PT ;  /* 0x000000030203e210 */ /* 0x000fe400007fe4ff */
[----:B------:R-:W-:Y:S01]  /*acd0*/  @!P6 LEA R46, P0, R36, c[0x0][0x1f8], 0x1 ;  /* 0x00007e00242eea11 */ /* 0x000fe200078008ff */
[C---:B------:R-:W-:Y:S01]  /*ace0*/  HMMA.16816.F32.BF16 R8, R120.reuse, R10, RZ ;  /* 0x0000000a7808723c */ /* 0x040fe200000418ff */
[----:B------:R-:W-:Y:S01]  /*acf0*/  @!P6 IADD3.X R2, R2, R228, RZ, P4, !PT ;  /* 0x000000e40202e210 */ /* 0x000fe200027fe4ff */
[----:B------:R-:W1:Y:S02]  /*ad00*/  LDSM.16.M88.4 R48, [R189+0x2800] ;  /* 0x00280000bd30783b */ /* 0x000e640000000200 */
[----:B------:R-:W-:Y:S02]  /*ad10*/  @!P6 LEA R156, P4, R38, c[0x0][0x1f8], 0x1 ;  /* 0x00007e00269cea11 */ /* 0x000fe400078808ff */
[----:B------:R-:W-:Y:S02]  /*ad20*/  @!P6 LEA.HI.X R47, R36, c[0x0][0x1fc], R2, 0x1, P0 ;  /* 0x00007f00242fea11 */ /* 0x000fe400000f0c02 */
[C---:B--2---:R-:W-:Y:S01]  /*ad30*/  HMMA.16816.F32.BF16 R12, R120.reuse, R16, RZ ;  /* 0x00000010780c723c */ /* 0x044fe200000418ff */
[----:B------:R-:W-:Y:S01]  /*ad40*/  @!P6 ISETP.GE.AND P0, PT, R246, c[0x0][0x1d4], PT ;  /* 0x00007500f600ea0c */ /* 0x000fe20003f06270 */
[----:B------:R-:W2:Y:S02]  /*ad50*/  LDSM.16.M88.4 R128, [R195] ;  /* 0x00000000c380783b */ /* 0x000ea40000000200 */
[----:B------:R-:W-:Y:S02]  /*ad60*/  @!P6 SHF.L.U32 R39, R30, 0x1, RZ ;  /* 0x000000011e27e819 */ /* 0x000fe400000006ff */
[----:B------:R-:W-:Y:S02]  /*ad70*/  @!P6 LEA R158, P5, R37, c[0x0][0x1f8], 0x1 ;  /* 0x00007e00259eea11 */ /* 0x000fe400078a08ff */
[C---:B------:R-:W-:Y:S01]  /*ad80*/  HMMA.16816.F32.BF16 R16, R120.reuse, R18, RZ ;  /* 0x000000127810723c */ /* 0x040fe200000418ff */
[----:B------:R-:W-:Y:S01]  /*ad90*/  @!P6 LEA.HI.X R157, R38, c[0x0][0x1fc], R3, 0x1, P4 ;  /* 0x00007f00269dea11 */ /* 0x000fe200020f0c03 */
[----:B------:R-:W2:Y:S02]  /*ada0*/  LDSM.16.M88.4 R132, [R206] ;  /* 0x00000000ce84783b */ /* 0x000ea40000000200 */
[----:B------:R-:W-:Y:S02]  /*adb0*/  @!P6 IADD3 R44, P4, R39, c[0x0][0x1f8], RZ ;  /* 0x00007e00272cea10 */ /* 0x000fe40007f9e0ff */
[----:B------:R-:W-:Y:S02]  /*adc0*/  @!P6 LEA.HI.X R159, R37, c[0x0][0x1fc], R0, 0x1, P5 ;  /* 0x00007f00259fea11 */ /* 0x000fe400028f0c00 */
[C---:B---3--:R-:W-:Y:S01]  /*add0*/  HMMA.16816.F32.BF16 R20, R120.reuse, R24, RZ ;  /* 0x000000187814723c */ /* 0x048fe200000418ff */
[----:B------:R-:W-:Y:S01]  /*ade0*/  @!P6 IADD3.X R45, R108, c[0x0][0x1fc], RZ, P4, !PT ;  /* 0x00007f006c2dea10 */ /* 0x000fe200027fe4ff */
[----:B------:R-:W3:Y:S02]  /*adf0*/  LDSM.16.M88.4 R136, [R205] ;  /* 0x00000000cd88783b */ /* 0x000ee40000000200 */
[----:B------:R-:W-:Y:S04]  /*ae00*/  @!P6 IADD3 R2, P5, R39, 0x80, RZ ;  /* 0x000000802702e810 */ /* 0x000fe80007fbe0ff */
[C---:B------:R-:W-:Y:S01]  /*ae10*/  HMMA.16816.F32.BF16 R24, R120.reuse, R26, RZ ;  /* 0x0000001a7818723c */ /* 0x040fe200000418ff */
[----:B------:R-:W-:Y:S01]  /*ae20*/  @!P6 IADD3 R2, P4, R2, c[0x0][0x1f8], RZ ;  /* 0x00007e000202ea10 */ /* 0x000fe20007f9e0ff */
[----:B------:R-:W2:Y:S03]  /*ae30*/  LDSM.16.M88.4 R140, [R204] ;  /* 0x00000000cc8c783b */ /* 0x000ea60000000200 */
[----:B------:R-:W-:Y:S03]  /*ae40*/  @!P6 IADD3.X R3, RZ, c[0x0][0x1fc], R108, P4, P5 ;  /* 0x00007f00ff03ea10 */ /* 0x000fe600027ea46c */
[C---:B-----5:R-:W-:Y:S02]  /*ae50*/  HMMA.16816.F32.BF16 R28, R120.reuse, R32, RZ ;  /* 0x00000020781c723c */ /* 0x060fe400000418ff */
[----:B------:R-:W5:Y:S06]  /*ae60*/  LDSM.16.M88.4 R144, [R203] ;  /* 0x00000000cb90783b */ /* 0x000f6c0000000200 */
[C---:B------:R-:W-:Y:S02]  /*ae70*/  HMMA.16816.F32.BF16 R32, R120.reuse, R34, RZ ;  /* 0x000000227820723c */ /* 0x040fe400000418ff */
[----:B------:R-:W2:Y:S06]  /*ae80*/  LDSM.16.M88.4 R148, [R202] ;  /* 0x00000000ca94783b */ /* 0x000eac0000000200 */
[C---:B-1----:R-:W-:Y:S02]  /*ae90*/  HMMA.16816.F32.BF16 R36, R120.reuse, R40, RZ ;  /* 0x000000287824723c */ /* 0x042fe400000418ff */
[----:B------:R-:W-:Y:S01]  /*aea0*/  @!PT LDS RZ, [RZ] ;  /* 0x00000000fffff984 */ /* 0x000fe20000000800 */
[----:B------:R-:W-:Y:S01]  /*aeb0*/  @!PT LDS RZ, [RZ] ;  /* 0x00000000fffff984 */ /* 0x000fe20000000800 */
[----:B------:R-:W-:Y:S01]  /*aec0*/  @!PT LDS RZ, [RZ] ;  /* 0x00000000fffff984 */ /* 0x000fe20000000800 */
[----:B------:R1:W-:Y:S06]  /*aed0*/  @!P6 LDGSTS.E.BYPASS.LTC128B.128 [R213+0x100], [R44.64], !P0 ;  /* 0x001000002cd5efae */ /* 0x0003ec000c101d48 */
[C---:B------:R-:W-:Y:S02]  /*aee0*/  HMMA.16816.F32.BF16 R40, R120.reuse, R42, RZ ;  /* 0x0000002a7828723c */ /* 0x040fe400000418ff */
[----:B------:R1:W-:Y:S08]  /*aef0*/  @!P6 LDGSTS.E.BYPASS.LTC128B.128 [R213+0x3100], [R2.64], !P3 ;  /* 0x0310000002d5efae */ /* 0x0003f0000d901d48 */
[----:B------:R1:W-:Y:S08]  /*af00*/  @!P6 LDGSTS.E.BYPASS.LTC128B.128 [R213+0x1100], [R160.64], !P0 ;  /* 0x01100000a0d5efae */ /* 0x0003f0000c101d48 */
[----:B------:R2:W-:Y:S08]  /*af10*/  @!P6 LDGSTS.E.BYPASS.LTC128B.128 [R213+0x4100], [R158.64], !P3 ;  /* 0x041000009ed5efae */ /* 0x0005f0000d901d48 */
[----:B------:R2:W-:Y:S08]  /*af20*/  @!P6 LDGSTS.E.BYPASS.LTC128B.128 [R213+0x2100], [R46.64], !P0 ;  /* 0x021000002ed5efae */ /* 0x0005f0000c101d48 */
[----:B------:R3:W-:Y:S01]  /*af30*/  @!P6 LDGSTS.E.BYPASS.LTC128B.128 [R213+0x5100], [R156.64], !P3 ;  /* 0x051000009cd5efae */ /* 0x0007e2000d901d48 */
[----:B------:R-:W-:Y:S07]  /*af40*/  ISETP.GT.AND P6, PT, R214, R223, PT ;  /* 0x000000dfd600720c */ /* 0x000fee0003fc4270 */
[----:B-1----:R-:W-:Y:S06]  /*af50*/  LDSM.16.M88.4 R160, [R193+0x800] ;  /* 0x00080000c1a0783b */ /* 0x002fec0000000200 */
[----:B------:R-:W-:Y:S02]  /*af60*/  @P6 SHF.R.S32.HI R111, RZ, 0x1f, R212 ;  /* 0x0000001fff6f6819 */ /* 0x000fe400000114d4 */
[----:B------:R-:W0:Y:S01]  /*af70*/  LDGDEPBAR ;  /* 0x00000000000079af */ /* 0x000e220000000000 */
[C---:B--2---:R-:W-:Y:S07]  /*af80*/  HMMA.16816.F32.BF16 R44, R120.reuse, R48, RZ ;  /* 0x00000030782c723c */ /* 0x044fee00000418ff */
[----:B------:R-:W-:Y:S01]  /*af90*/  LDSM.16.M88.4 R184, [R190+0x3000] ;  /* 0x00300000beb8783b */ /* 0x000fe20000000200 */
[----:B------:R-:W-:Y:S07]  /*afa0*/  HMMA.16816.F32.BF16 R48, R120, R50, RZ ;  /* 0x000000327830723c */ /* 0x000fee00000418ff */
[----:B---3--:R-:W1:Y:S01]  /*afb0*/  LDSM.16.M88.4 R156, [R193] ;  /* 0x00000000c19c783b */ /* 0x008e620000000200 */
        /* <DEDUP_REMOVED lines=8> */
[----:B------:R-:W1:Y:S07]  /*b040*/  LDSM.16.M88.4 R136, [R193+0x2000] ;  /* 0x00200000c188783b */ /* 0x000e6e0000000200 */
[C---:B------:R-:W-:Y:S08]  /*b050*/  HMMA.16816.F32.BF16 R28, R124.reuse, R140, R28 ;  /* 0x0000008c7c1c723c */ /* 0x040ff0000004181c */
[C---:B------:R-:W-:Y:S01]  /*b060*/  HMMA.16816.F32.BF16 R32, R124.reuse, R142, R32 ;  /* 0x0000008e7c20723c */ /* 0x040fe20000041820 */
[----:B------:R-:W2:Y:S07]  /*b070*/  LDSM.16.M88.4 R140, [R193+0x2800] ;  /* 0x00280000c18c783b */ /* 0x000eae0000000200 */
[C---:B-----5:R-:W-:Y:S08]  /*b080*/  HMMA.16816.F32.BF16 R36, R124.reuse, R144, R36 ;  /* 0x000000907c24723c */ /* 0x060ff00000041824 */
[C---:B------:R-:W-:Y:S01]  /*b090*/  HMMA.16816.F32.BF16 R40, R124.reuse, R146, R40 ;  /* 0x000000927c28723c */ /* 0x040fe20000041828 */
[----:B------:R-:W5:Y:S07]  /*b0a0*/  LDSM.16.M88.4 R144, [R190] ;  /* 0x00000000be90783b */ /* 0x000f6e0000000200 */
[C---:B------:R-:W-:Y:S08]  /*b0b0*/  HMMA.16816.F32.BF16 R44, R124.reuse, R148, R44 ;  /* 0x000000947c2c723c */ /* 0x040ff0000004182c */
[----:B------:R-:W-:Y:S01]  /*b0c0*/  HMMA.16816.F32.BF16 R48, R124, R150, R48 ;  /* 0x000000967c30723c */ /* 0x000fe20000041830 */
[----:B------:R-:W3:Y:S07]  /*b0d0*/  LDSM.16.M88.4 R148, [R190+0x800] ;  /* 0x00080000be94783b */ /* 0x000eee0000000200 */
[C---:B-1----:R-:W-:Y:S08]  /*b0e0*/  HMMA.16816.F32.BF16 R4, R152.reuse, R156, R4 ;  /* 0x0000009c9804723c */ /* 0x042ff00000041804 */
[C---:B------:R-:W-:Y:S01]  /*b0f0*/  HMMA.16816.F32.BF16 R8, R152.reuse, R158, R8 ;  /* 0x0000009e9808723c */ /* 0x040fe20000041808 */
[----:B------:R-:W-:Y:S07]  /*b100*/  LDSM.16.M88.4 R156, [R190+0x2000] ;  /* 0x00200000be9c783b */ /* 0x000fee0000000200 */
[C---:B------:R-:W-:Y:S08]  /*b110*/  HMMA.16816.F32.BF16 R12, R152.reuse, R160, R12 ;  /* 0x000000a0980c723c */ /* 0x040ff0000004180c */
[C---:B------:R-:W-:Y:S01]  /*b120*/  HMMA.16816.F32.BF16 R16, R152.reuse, R162, R16 ;  /* 0x000000a29810723c */ /* 0x040fe20000041810 */
[----:B------:R-:W-:Y:S07]  /*b130*/  LDSM.16.M88.4 R160, [R190+0x2800] ;  /* 0x00280000bea0783b */ /* 0x000fee0000000200 */
[C---:B--2---:R-:W-:Y:S08]  /*b140*/  HMMA.16816.F32.BF16 R20, R152.reuse, R128, R20 ;  /* 0x000000809814723c */ /* 0x044ff00000041814 */
[C---:B------:R-:W-:Y:S01]  /*b150*/  HMMA.16816.F32.BF16 R24, R152.reuse, R130, R24 ;  /* 0x000000829818723c */ /* 0x040fe20000041818 */
[----:B------:R-:W1:Y:S07]  /*b160*/  LDSM.16.M88.4 R128, [R190+0x1000] ;  /* 0x00100000be80783b */ /* 0x000e6e0000000200 */
[C---:B---3--:R-:W-:Y:S08]  /*b170*/  HMMA.16816.F32.BF16 R28, R152.reuse, R132, R28 ;  /* 0x00000084981c723c */ /* 0x048ff0000004181c */
[C---:B------:R-:W-:Y:S01]  /*b180*/  HMMA.16816.F32.BF16 R32, R152.reuse, R134, R32 ;  /* 0x000000869820723c */ /* 0x040fe20000041820 */
[----:B------:R-:W2:Y:S07]  /*b190*/  LDSM.16.M88.4 R132, [R190+0x1800] ;  /* 0x00180000be84783b */ /* 0x000eae0000000200 */
[C---:B------:R-:W-:Y:S08]  /*b1a0*/  HMMA.16816.F32.BF16 R36, R152.reuse, R136, R36 ;  /* 0x000000889824723c */ /* 0x040ff00000041824 */
[C---:B------:R-:W-:Y:S01]  /*b1b0*/  HMMA.16816.F32.BF16 R40, R152.reuse, R138, R40 ;  /* 0x0000008a9828723c */ /* 0x040fe20000041828 */
[----:B------:R-:W3:Y:S07]  /*b1c0*/  LDSM.16.M88.4 R136, [R189+0x3000] ;  /* 0x00300000bd88783b */ /* 0x000eee0000000200 */
[C---:B------:R-:W-:Y:S08]  /*b1d0*/  HMMA.16816.F32.BF16 R44, R152.reuse, R140, R44 ;  /* 0x0000008c982c723c */ /* 0x040ff0000004182c */
[----:B------:R-:W-:Y:S01]  /*b1e0*/  HMMA.16816.F32.BF16 R48, R152, R142, R48 ;  /* 0x0000008e9830723c */ /* 0x000fe20000041830 */
[----:B------:R-:W2:Y:S07]  /*b1f0*/  LDSM.16.M88.4 R140, [R189+0x3800] ;  /* 0x00380000bd8c783b */ /* 0x000eae0000000200 */
[C---:B-----5:R-:W-:Y:S08]  /*b200*/  HMMA.16816.F32.BF16 R4, R164.reuse, R144, R4 ;  /* 0x00000090a404723c */ /* 0x060ff00000041804 */
[C---:B------:R-:W-:Y:S01]  /*b210*/  HMMA.16816.F32.BF16 R8, R164.reuse, R146, R8 ;  /* 0x00000092a408723c */ /* 0x040fe20000041808 */
[----:B------:R-:W5:Y:S07]  /*b220*/  LDSM.16.M88.4 R144, [R189+0x4000] ;  /* 0x00400000bd90783b */ /* 0x000f6e0000000200 */
        /* <DEDUP_REMOVED lines=13> */
[----:B------:R-:W-:Y:S01]  /*b300*/  HMMA.16816.F32.BF16 R48, R164, R162, R48 ;  /* 0x000000a2a430723c */ /* 0x000fe20000041830 */
[----:B------:R-:W-:Y:S07]  /*b310*/  LDSM.16.M88.4 R160, [R193+0x5000] ;  /* 0x00500000c1a0783b */ /* 0x000fee0000000200 */
[C---:B---3--:R-:W-:Y:S08]  /*b320*/  HMMA.16816.F32.BF16 R4, R168.reuse, R136, R4 ;  /* 0x00000088a804723c */ /* 0x048ff00000041804 */
[C---:B------:R-:W-:Y:S01]  /*b330*/  HMMA.16816.F32.BF16 R8, R168.reuse, R138, R8 ;  /* 0x0000008aa808723c */ /* 0x040fe20000041808 */
[----:B------:R-:W3:Y:S07]  /*b340*/  LDSM.16.M88.4 R136, [R200] ;  /* 0x00000000c888783b */ /* 0x000eee0000000200 */
[C---:B------:R-:W-:Y:S08]  /*b350*/  HMMA.16816.F32.BF16 R12, R168.reuse, R140, R12 ;  /* 0x0000008ca80c723c */ /* 0x040ff0000004180c */
[C---:B------:R-:W-:Y:S01]  /*b360*/  HMMA.16816.F32.BF16 R16, R168.reuse, R142, R16 ;  /* 0x0000008ea810723c */ /* 0x040fe20000041810 */
[----:B------:R-:W2:Y:S07]  /*b370*/  LDSM.16.M88.4 R140, [R199] ;  /* 0x00000000c78c783b */ /* 0x000eae0000000200 */
[C---:B-----5:R-:W-:Y:S08]  /*b380*/  HMMA.16816.F32.BF16 R20, R168.reuse, R144, R20 ;  /* 0x00000090a814723c */ /* 0x060ff00000041814 */
[C---:B------:R-:W-:Y:S01]  /*b390*/  HMMA.16816.F32.BF16 R24, R168.reuse, R146, R24 ;  /* 0x00000092a818723c */ /* 0x040fe20000041818 */
[----:B------:R-:W5:Y:S07]  /*b3a0*/  LDSM.16.M88.4 R144, [R198] ;  /* 0x00000000c690783b */ /* 0x000f6e0000000200 */
[C---:B------:R-:W-:Y:S08]  /*b3b0*/  HMMA.16816.F32.BF16 R28, R168.reuse, R148, R28 ;  /* 0x00000094a81c723c */ /* 0x040ff0000004181c */
[C---:B------:R-:W-:Y:S01]  /*b3c0*/  HMMA.16816.F32.BF16 R32, R168.reuse, R150, R32 ;  /* 0x00000096a820723c */ /* 0x040fe20000041820 */
[----:B------:R-:W-:Y:S07]  /*b3d0*/  LDSM.16.M88.4 R148, [R193+0x3000] ;  /* 0x00300000c194783b */ /* 0x000fee0000000200 */
[C---:B-1----:R-:W-:Y:S08]  /*b3e0*/  HMMA.16816.F32.BF16 R36, R168.reuse, R128, R36 ;  /* 0x00000080a824723c */ /* 0x042ff00000041824 */
[C---:B------:R-:W-:Y:S01]  /*b3f0*/  HMMA.16816.F32.BF16 R40, R168.reuse, R130, R40 ;  /* 0x00000082a828723c */ /* 0x040fe20000041828 */
[----:B------:R-:W1:Y:S07]  /*b400*/  LDSM.16.M88.4 R128, [R197] ;  /* 0x00000000c580783b */ /* 0x000e6e0000000200 */
[C---:B--2---:R-:W-:Y:S08]  /*b410*/  HMMA.16816.F32.BF16 R44, R168.reuse, R132, R44 ;  /* 0x00000084a82c723c */ /* 0x044ff0000004182c */
[----:B------:R-:W-:Y:S01]  /*b420*/  HMMA.16816.F32.BF16 R48, R168, R134, R48 ;  /* 0x00000086a830723c */ /* 0x000fe20000041830 */
[----:B------:R-:W2:Y:S07]  /*b430*/  LDSM.16.M88.4 R132, [R196] ;  /* 0x00000000c484783b */ /* 0x000eae0000000200 */
[C---:B------:R-:W-:Y:S08]  /*b440*/  HMMA.16816.F32.BF16 R4, R172.reuse, R156, R4 ;  /* 0x0000009cac04723c */ /* 0x040ff00000041804 */
[C---:B------:R-:W-:Y:S01]  /*b450*/  HMMA.16816.F32.BF16 R8, R172.reuse, R158, R8 ;  /* 0x0000009eac08723c */ /* 0x040fe20000041808 */
[----:B------:R-:W-:Y:S07]  /*b460*/  LDSM.16.M88.4 R156, [R193+0x4800] ;  /* 0x00480000c19c783b */ /* 0x000fee0000000200 */
[C---:B---3--:R-:W-:Y:S08]  /*b470*/  HMMA.16816.F32.BF16 R12, R172.reuse, R136, R12 ;  /* 0x00000088ac0c723c */ /* 0x048ff0000004180c */
[C---:B------:R-:W-:Y:S01]  /*b480*/  HMMA.16816.F32.BF16 R16, R172.reuse, R138, R16 ;  /* 0x0000008aac10723c */ /* 0x040fe20000041810 */
[----:B------:R-:W3:Y:S07]  /*b490*/  LDSM.16.M88.4 R136, [R193+0x3800] ;  /* 0x00380000c188783b */ /* 0x000eee0000000200 */
[C---:B------:R-:W-:Y:S08]  /*b4a0*/  HMMA.16816.F32.BF16 R20, R172.reuse, R140, R20 ;  /* 0x0000008cac14723c */ /* 0x040ff00000041814 */
[C---:B------:R-:W-:Y:S01]  /*b4b0*/  HMMA.16816.F32.BF16 R24, R172.reuse, R142, R24 ;  /* 0x0000008eac18723c */ /* 0x040fe20000041818 */
[----:B------:R-:W3:Y:S07]  /*b4c0*/  LDSM.16.M88.4 R140, [R193+0x4000] ;  /* 0x00400000c18c783b */ /* 0x000eee0000000200 */
[C---:B-----5:R-:W-:Y:S08]  /*b4d0*/  HMMA.16816.F32.BF16 R28, R172.reuse, R144, R28 ;  /* 0x00000090ac1c723c */ /* 0x060ff0000004181c */
[C---:B------:R-:W-:Y:S01]  /*b4e0*/  HMMA.16816.F32.BF16 R32, R172.reuse, R146, R32 ;  /* 0x00000092ac20723c */ /* 0x040fe20000041820 */
[----:B------:R-:W5:Y:S07]  /*b4f0*/  LDSM.16.M88.4 R144, [R193+0x5800] ;  /* 0x00580000c190783b */ /* 0x000f6e0000000200 */
[C---:B-1----:R-:W-:Y:S08]  /*b500*/  HMMA.16816.F32.BF16 R36, R172.reuse, R128, R36 ;  /* 0x00000080ac24723c */ /* 0x042ff00000041824 */
[C---:B------:R-:W-:Y:S01]  /*b510*/  HMMA.16816.F32.BF16 R40, R172.reuse, R130, R40 ;  /* 0x00000082ac28723c */ /* 0x040fe20000041828 */
[----:B------:R-:W1:Y:S07]  /*b520*/  LDSM.16.M88.4 R128, [R190+0x3800] ;  /* 0x00380000be80783b */ /* 0x000e6e0000000200 */
[C---:B--2---:R-:W-:Y:S08]  /*b530*/  HMMA.16816.F32.BF16 R44, R172.reuse, R132, R44 ;  /* 0x00000084ac2c723c */ /* 0x044ff0000004182c */
[----:B------:R-:W-:Y:S01]  /*b540*/  HMMA.16816.F32.BF16 R48, R172, R134, R48 ;  /* 0x00000086ac30723c */ /* 0x000fe20000041830 */
[----:B------:R-:W2:Y:S07]  /*b550*/  LDSM.16.M88.4 R132, [R190+0x4000] ;  /* 0x00400000be84783b */ /* 0x000eae0000000200 */
[C---:B------:R-:W-:Y:S08]  /*b560*/  HMMA.16816.F32.BF16 R4, R176.reuse, R148, R4 ;  /* 0x00000094b004723c */ /* 0x040ff00000041804 */
[C---:B------:R-:W-:Y:S08]  /*b570*/  HMMA.16816.F32.BF16 R8, R176.reuse, R150, R8 ;  /* 0x00000096b008723c */ /* 0x040ff00000041808 */
[C---:B---3--:R-:W-:Y:S08]  /*b580*/  HMMA.16816.F32.BF16 R12, R176.reuse, R136, R12 ;  /* 0x00000088b00c723c */ /* 0x048ff0000004180c */
[C---:B------:R-:W-:Y:S01]  /*b590*/  HMMA.16816.F32.BF16 R16, R176.reuse, R138, R16 ;  /* 0x0000008ab010723c */ /* 0x040fe20000041810 */
[----:B------:R-:W3:Y:S07]  /*b5a0*/  LDSM.16.M88.4 R136, [R190+0x4800] ;  /* 0x00480000be88783b */ /* 0x000eee0000000200 */
[C---:B------:R-:W-:Y:S08]  /*b5b0*/  HMMA.16816.F32.BF16 R20, R176.reuse, R140, R20 ;  /* 0x0000008cb014723c */ /* 0x040ff00000041814 */
[C---:B------:R-:W-:Y:S08]  /*b5c0*/  HMMA.16816.F32.BF16 R24, R176.reuse, R142, R24 ;  /* 0x0000008eb018723c */ /* 0x040ff00000041818 */
[C---:B------:R-:W-:Y:S08]  /*b5d0*/  HMMA.16816.F32.BF16 R28, R176.reuse, R156, R28 ;  /* 0x0000009cb01c723c */ /* 0x040ff0000004181c */
[C---:B------:R-:W-:Y:S08]  /*b5e0*/  HMMA.16816.F32.BF16 R32, R176.reuse, R158, R32 ;  /* 0x0000009eb020723c */ /* 0x040ff00000041820 */
[C---:B------:R-:W-:Y:S08]  /*b5f0*/  HMMA.16816.F32.BF16 R36, R176.reuse, R160, R36 ;  /* 0x000000a0b024723c */ /* 0x040ff00000041824 */
[C---:B------:R-:W-:Y:S08]  /*b600*/  HMMA.16816.F32.BF16 R40, R176.reuse, R162, R40 ;  /* 0x000000a2b028723c */ /* 0x040ff00000041828 */
[C---:B-----5:R-:W-:Y:S08]  /*b610*/  HMMA.16816.F32.BF16 R44, R176.reuse, R144, R44 ;  /* 0x00000090b02c723c */ /* 0x060ff0000004182c */
[----:B------:R-:W-:Y:S08]  /*b620*/  HMMA.16816.F32.BF16 R48, R176, R146, R48 ;  /* 0x00000092b030723c */ /* 0x000ff00000041830 */
[C---:B------:R-:W-:Y:S08]  /*b630*/  HMMA.16816.F32.BF16 R4, R180.reuse, R184, R4 ;  /* 0x000000b8b404723c */ /* 0x040ff00000041804 */
[C---:B------:R-:W-:Y:S08]  /*b640*/  HMMA.16816.F32.BF16 R8, R180.reuse, R186, R8 ;  /* 0x000000bab408723c */ /* 0x040ff00000041808 */
[C---:B-1----:R-:W-:Y:S08]  /*b650*/  HMMA.16816.F32.BF16 R12, R180.reuse, R128, R12 ;  /* 0x00000080b40c723c */ /* 0x042ff0000004180c */
[C---:B------:R-:W-:Y:S01]  /*b660*/  HMMA.16816.F32.BF16 R16, R180.reuse, R130, R16 ;  /* 0x00000082b410723c */ /* 0x040fe20000041810 */
[----:B------:R-:W1:Y:S03]  /*b670*/  LDSM.16.M88.4 R128, [R190+0x5000] ;  /* 0x00500000be80783b */ /* 0x000e660000000200 */
        /* <DEDUP_REMOVED lines=9> */
[C---:B---3--:R-:W-:Y:S01]  /*b710*/  HMMA.16816.F32.BF16 R28, R180.reuse, R136, R28 ;  /* 0x00000088b41c723c */ /* 0x048fe2000004181c */
[----:B------:R-:W-:Y:S04]  /*b720*/  BAR.SYNC.DEFER_BLOCKING 0x0 ;  /* 0x0000000000007b1d */ /* 0x000fe80000010000 */
[----:B------:R-:W-:Y:S02]  /*b730*/  FMNMX.FTZ R0, R9, R0, !PT ;  /* 0x0000000009007209 */ /* 0x000fe40007810000 */
[----:B------:R-:W-:Y:S01]  /*b740*/  FMNMX.FTZ R2, R10, R2, !PT ;  /* 0x000000020a027209 */ /* 0x000fe20007810000 */
[C---:B------:R-:W-:Y:S04]  /*b750*/  HMMA.16816.F32.BF16 R32, R180.reuse, R138, R32 ;  /* 0x0000008ab420723c */ /* 0x040fe80000041820 */
[----:B------:R-:W-:Y:S01]  /*b760*/  FMNMX.FTZ R0, R12, R0, !PT ;  /* 0x000000000c007209 */ /* 0x000fe20007810000 */
[----:B------:R-:W-:Y:S01]  /*b770*/  @P6 IMAD.WIDE.U32 R136, R212, c[0x0][0x1e0], RZ ;  /* 0x00007800d4886a25 */ /* 0x000fe200078e00ff */
[----:B------:R-:W-:Y:S02]  /*b780*/  FMNMX.FTZ R2, R11, R2, !PT ;  /* 0x000000020b027209 */ /* 0x000fe40007810000 */
[----:B------:R-:W-:Y:S01]  /*b790*/  FMNMX.FTZ R0, R13, R0, !PT ;  /* 0x000000000d007209 */ /* 0x000fe20007810000 */
[C---:B-1----:R-:W-:Y:S03]  /*b7a0*/  HMMA.16816.F32.BF16 R36, R180.reuse, R128, R36 ;  /* 0x00000080b424723c */ /* 0x042fe60000041824 */
[----:B------:R-:W-:Y:S02]  /*b7b0*/  FMNMX.FTZ R2, R14, R2, !PT ;  /* 0x000000020e027209 */ /* 0x000fe40007810000 */
[----:B------:R-:W-:Y:S02]  /*b7c0*/  FMNMX.FTZ R0, R16, R0, !PT ;  /* 0x0000000010007209 */ /* 0x000fe40007810000 */
[----:B------:R-:W-:Y:S01]  /*b7d0*/  FMNMX.FTZ R2, R15, R2, !PT ;  /* 0x000000020f027209 */ /* 0x000fe20007810000 */
[C---:B------:R-:W-:Y:S01]  /*b7e0*/  HMMA.16816.F32.BF16 R40, R180.reuse, R130, R40 ;  /* 0x00000082b428723c */ /* 0x040fe20000041828 */
[----:B------:R-:W-:Y:S03]  /*b7f0*/  @P6 MOV R128, c[0x0][0x1e0] ;  /* 0x0000780000806a02 */ /* 0x000fe60000000f00 */
        /* <DEDUP_REMOVED lines=38> */
[----:B------:R-:W-:Y:S02]  /*ba60*/  FMNMX.FTZ R0, R51, R0, !PT ;  /* 0x0000000033007209 */ /* 0x000fe40007810000 */
[----:B------:R-:W-:Y:S05]  /*ba70*/  @P6 MOV R131, R229 ;  /* 0x000000e500836202 */ /* 0x000fea0000000f00 */
[----:B------:R-:W2:Y:S01]  /*ba80*/  SHFL.BFLY PT, R2, R0, 0x2, 0x1f ;  /* 0x0c401f0000027f89 */ /* 0x000ea200000e0000 */
[----:B------:R-:W-:Y:S01]  /*ba90*/  @P6 IMAD.WIDE.U32 R130, R136, 0x60, R130 ;  /* 0x0000006088826825 */ /* 0x000fe200078e0082 */
[----:B-1----:R-:W-:Y:S06]  /*baa0*/  FMNMX.FTZ R3, R3, R108, !PT ;  /* 0x0000006c03037209 */ /* 0x002fec0007810000 */
[----:B------:R-:W1:Y:S01]  /*bab0*/  SHFL.BFLY PT, R108, R3, 0x1, 0x1f ;  /* 0x0c201f00036c7f89 */ /* 0x000e6200000e0000 */
[----:B--2---:R-:W-:Y:S07]  /*bac0*/  FMNMX.FTZ R0, R0, R2, !PT ;  /* 0x0000000200007209 */ /* 0x004fee0007810000 */
[----:B------:R-:W2:Y:S01]  /*bad0*/  SHFL.BFLY PT, R2, R0, 0x1, 0x1f ;  /* 0x0c201f0000027f89 */ /* 0x000ea200000e0000 */
[----:B-1----:R-:W-:Y:S05]  /*bae0*/  FMNMX.FTZ R108, R3, R108, !PT ;  /* 0x0000006c036c7209 */ /* 0x002fea0007810000 */
[----:B------:R-:W-:Y:S01]  /*baf0*/  FMUL.FTZ R140, R108, c[0x0][0x2d0] ;  /* 0x0000b4006c8c7a20 */ /* 0x000fe20000410000 */
[----:B--2---:R-:W-:Y:S01]  /*bb00*/  FMNMX.FTZ R3, R0, R2, !PT ;  /* 0x0000000200037209 */ /* 0x004fe20007810000 */
[----:B------:R-:W-:Y:S01]  /*bb10*/  FADD.FTZ R0, -R108, R109 ;  /* 0x0000006d6c007221 */ /* 0x000fe20000010100 */
[----:B------:R-:W-:Y:S01]  /*bb20*/  @P6 MOV R2, 0x5 ;  /* 0x0000000500026802 */ /* 0x000fe20000000f00 */
[----:B------:R-:W-:Y:S02]  /*bb30*/  @P6 IMAD R109, R111, c[0x0][0x1e0], RZ ;  /* 0x000078006f6d6a24 */ /* 0x000fe400078e02ff */
[----:B------:R-:W-:Y:S01]  /*bb40*/  FMUL.FTZ R0, R0, c[0x0][0x2d0] ;  /* 0x0000b40000007a20 */ /* 0x000fe20000410000 */
[----:B------:R-:W-:Y:S01]  /*bb50*/  @P6 SHF.L.U64.HI R129, R128, R2, c[0x0][0x1e4] ;  /* 0x0000790080816619 */ /* 0x000fe20000010202 */
[----:B------:R-:W-:Y:S01]  /*bb60*/  @P6 IMAD R109, R212, c[0x0][0x1e4], R109 ;  /* 0x00007900d46d6a24 */ /* 0x000fe200078e026d */
[----:B------:R-:W-:Y:S01]  /*bb70*/  @P6 SHF.L.U32 R128, R128, 0x5, RZ ;  /* 0x0000000580806819 */ /* 0x000fe200000006ff */
[----:B------:R1:W2:Y:S01]  /*bb80*/  MUFU.EX2 R2, R0 ;  /* 0x0000000000027308 */ /* 0x0002a20000000800 */
[--C-:B------:R-:W-:Y:S02]  /*bb90*/  FFMA.FTZ R5, R5, c[0x0][0x2d0], -R140.reuse ;  /* 0x0000b40005057a23 */ /* 0x100fe4000001088c */
[----:B------:R-:W-:Y:S01]  /*bba0*/  @P6 IADD3 R109, R137, R109, RZ ;  /* 0x0000006d896d6210 */ /* 0x000fe20007ffe0ff */
[--C-:B------:R-:W-:Y:S02]  /*bbb0*/  FFMA.FTZ R9, R9, c[0x0][0x2d0], -R140.reuse ;  /* 0x0000b40009097a23 */ /* 0x100fe4000001088c */
[--C-:B------:R-:W-:Y:S02]  /*bbc0*/  FFMA.FTZ R12, R12, c[0x0][0x2d0], -R140.reuse ;  /* 0x0000b4000c0c7a23 */ /* 0x100fe4000001088c */
[----:B------:R-:W-:Y:S02]  /*bbd0*/  @P6 IMAD R133, R109, 0x60, RZ ;  /* 0x000000606d856824 */ /* 0x000fe400078e02ff */
[----:B------:R3:W-:Y:S01]  /*bbe0*/  MUFU.EX2 R218, R5 ;  /* 0x0000000500da7308 */ /* 0x0007e20000000800 */
[--C-:B------:R-:W-:Y:S02]  /*bbf0*/  FFMA.FTZ R13, R13, c[0x0][0x2d0], -R140.reuse ;  /* 0x0000b4000d0d7a23 */ /* 0x100fe4000001088c */
[--C-:B------:R-:W-:Y:S02]  /*bc00*/  FFMA.FTZ R21, R21, c[0x0][0x2d0], -R140.reuse ;  /* 0x0000b40015157a23 */ /* 0x100fe4000001088c */
[----:B------:R-:W-:Y:S05]  /*bc10*/  FFMA.FTZ R29, R29, c[0x0][0x2d0], -R140 ;  /* 0x0000b4001d1d7a23 */ /* 0x000fea000001088c */
[----:B------:R-:W-:Y:S01]  /*bc20*/  MUFU.EX2 R216, R9 ;  /* 0x0000000900d87308 */ /* 0x000fe20000000800 */
[----:B-1----:R-:W-:Y:S02]  /*bc30*/  FADD.FTZ R0, -R3, R110 ;  /* 0x0000006e03007221 */ /* 0x002fe40000010100 */
[----:B------:R-:W-:Y:S04]  /*bc40*/  @P6 IMAD.WIDE.U32 R110, R136, 0x60, R128 ;  /* 0x00000060886e6825 */ /* 0x000fe800078e0080 */
[----:B------:R-:W-:Y:S01]  /*bc50*/  FMUL.FTZ R0, R0, c[0x0][0x2d0] ;  /* 0x0000b40000007a20 */ /* 0x000fe20000410000 */
[----:B------:R-:W-:Y:S01]  /*bc60*/  @P6 IADD3 R109, R133, R111, RZ ;  /* 0x0000006f856d6210 */ /* 0x000fe20007ffe0ff */
[----:B------:R-:W-:Y:S01]  /*bc70*/  FFMA.FTZ R111, R4, c[0x0][0x2d0], -R140 ;  /* 0x0000b400046f7a23 */ /* 0x000fe2000001088c */
[----:B------:R-:W-:Y:S01]  /*bc80*/  @P6 IADD3 R132, P4, R226, R110, RZ ;  /* 0x0000006ee2846210 */ /* 0x000fe20007f9e0ff */
[----:B------:R1:W-:Y:S01]  /*bc90*/  MUFU.EX2 R215, R12 ;  /* 0x0000000c00d77308 */ /* 0x0003e20000000800 */
[----:B--2---:R-:W-:Y:S02]  /*bca0*/  FMUL.FTZ R68, R2, R68 ;  /* 0x0000004402447220 */ /* 0x004fe40000410000 */
[----:B------:R-:W-:Y:S01]  /*bcb0*/  @P6 LEA R134, P0, R132, c[0x0][0x1c8], 0x1 ;  /* 0x0000720084866a11 */ /* 0x000fe200078008ff */
[C---:B------:R-:W-:Y:S01]  /*bcc0*/  FMUL.FTZ R69, R2.reuse, R69 ;  /* 0x0000004502457220 */ /* 0x040fe20000410000 */
[----:B------:R-:W-:Y:S01]  /*bcd0*/  @P6 IADD3.X R4, R109, R229, RZ, P4, !PT ;  /* 0x000000e56d046210 */ /* 0x000fe200027fe4ff */
[----:B------:R-:W-:Y:S01]  /*bce0*/  FMUL.FTZ R72, R2, R72 ;  /* 0x0000004802487220 */ /* 0x000fe20000410000 */
[----:B------:R-:W-:Y:S01]  /*bcf0*/  @P6 IADD3 R128, P4, R128, R110, RZ ;  /* 0x0000006e80806210 */ /* 0x000fe20007f9e0ff */
[----:B------:R-:W-:Y:S01]  /*bd00*/  FMUL.FTZ R73, R2, R73 ;  /* 0x0000004902497220 */ /* 0x000fe20000410000 */
[----:B------:R-:W-:Y:S01]  /*bd10*/  @P6 LEA.HI.X R135, R132, c[0x0][0x1cc], R4, 0x1, P0 ;  /* 0x0000730084876a11 */ /* 0x000fe200000f0c04 */
[----:B------:R2:W-:Y:S01]  /*bd20*/  MUFU.EX2 R219, R111 ;  /* 0x0000006f00db7308 */ /* 0x0005e20000000800 */
[----:B------:R-:W-:Y:S01]  /*bd30*/  @P6 IADD3 R4, R131, R133, RZ ;  /* 0x0000008583046210 */ /* 0x000fe20007ffe0ff */
[C---:B------:R-:W-:Y:S01]  /*bd40*/  FMUL.FTZ R76, R2.reuse, R76 ;  /* 0x0000004c024c7220 */ /* 0x040fe20000410000 */
[----:B---3--:R-:W-:Y:S01]  /*bd50*/  @P6 IADD3.X R5, R109, R129, RZ, P4, !PT ;  /* 0x000000816d056210 */ /* 0x008fe200027fe4ff */
[----:B------:R-:W-:Y:S01]  /*bd60*/  FMUL.FTZ R77, R2, R77 ;  /* 0x0000004d024d7220 */ /* 0x000fe20000410000 */
[----:B------:R-:W-:Y:S01]  /*bd70*/  @P6 SHF.L.U64.HI R136, R130, 0x1, R4 ;  /* 0x0000000182886819 */ /* 0x000fe20000010204 */
[----:B------:R-:W-:Y:S01]  /*bd80*/  FMUL.FTZ R80, R2, R80 ;  /* 0x0000005002507220 */ /* 0x000fe20000410000 */
[----:B------:R-:W-:Y:S01]  /*bd90*/  @P6 SHF.L.U32 R133, R130, 0x1, RZ ;  /* 0x0000000182856819 */ /* 0x000fe200000006ff */
[C---:B------:R-:W-:Y:S02]  /*bda0*/  FMUL.FTZ R81, R2.reuse, R81 ;  /* 0x0000005102517220 */ /* 0x040fe40000410000 */
[----:B------:R-:W3:Y:S01]  /*bdb0*/  MUFU.EX2 R0, R0 ;  /* 0x0000000000007308 */ /* 0x000ee20000000800 */
[C---:B------:R-:W-:Y:S02]  /*bdc0*/  FMUL.FTZ R84, R2.reuse, R84 ;  /* 0x0000005402547220 */ /* 0x040fe40000410000 */
[----:B------:R-:W-:Y:S02]  /*bdd0*/  FMUL.FTZ R85, R2, R85 ;  /* 0x0000005502557220 */ /* 0x000fe40000410000 */
[--C-:B-1----:R-:W-:Y:S02]  /*bde0*/  FFMA.FTZ R12, R16, c[0x0][0x2d0], -R140.reuse ;  /* 0x0000b400100c7a23 */ /* 0x102fe4000001088c */
[C---:B------:R-:W-:Y:S02]  /*bdf0*/  FMUL.FTZ R88, R2.reuse, R88 ;  /* 0x0000005802587220 */ /* 0x040fe40000410000 */
[C---:B------:R-:W-:Y:S01]  /*be00*/  FMUL.FTZ R89, R2.reuse, R89 ;  /* 0x0000005902597220 */ /* 0x040fe20000410000 */
[----:B------:R-:W-:Y:S01]  /*be10*/  MUFU.EX2 R186, R12 ;  /* 0x0000000c00ba7308 */ /* 0x000fe20000000800 */
[C---:B------:R-:W-:Y:S02]  /*be20*/  FMUL.FTZ R92, R2.reuse, R92 ;  /* 0x0000005c025c7220 */ /* 0x040fe40000410000 */
[----:B------:R-:W-:Y:S01]  /*be30*/  FMUL.FTZ R93, R2, R93 ;  /* 0x0000005d025d7220 */ /* 0x000fe20000410000 */
[----:B--2---:R-:W-:Y:S01]  /*be40*/  @P6 IADD3 R111, P0, R226, 0x40, RZ ;  /* 0x00000040e26f6810 */ /* 0x004fe20007f1e0ff */
[C---:B------:R-:W-:Y:S02]  /*be50*/  FMUL.FTZ R96, R2.reuse, R96 ;  /* 0x0000006002607220 */ /* 0x040fe40000410000 */
[----:B------:R-:W-:Y:S01]  /*be60*/  FMUL.FTZ R97, R2, R97 ;  /* 0x0000006102617220 */ /* 0x000fe20000410000 */
[----:B------:R-:W-:Y:S01]  /*be70*/  @P6 IADD3 R131, P5, R111, R110, RZ ;  /* 0x0000006e6f836210 */ /* 0x000fe20007fbe0ff */
[----:B------:R-:W-:Y:S01]  /*be80*/  FFMA.FTZ R110, R8, c[0x0][0x2d0], -R140 ;  /* 0x0000b400086e7a23 */ /* 0x000fe2000001088c */
[----:B------:R-:W-:Y:S01]  /*be90*/  @P6 IADD3.X R4, RZ, R229, RZ, P0, !PT ;  /* 0x000000e5ff046210 */ /* 0x000fe200007fe4ff */
[----:B------:R-:W-:Y:S01]  /*bea0*/  FMUL.FTZ R100, R2, R100 ;  /* 0x0000006402647220 */ /* 0x000fe20000410000 */
[C---:B------:R-:W-:Y:S01]  /*beb0*/  @P6 IADD3 R132, P0, R128.reuse, R111, RZ ;  /* 0x0000006f80846210 */ /* 0x040fe20007f1e0ff */
[----:B------:R1:W2:Y:S01]  /*bec0*/  MUFU.EX2 R217, R110 ;  /* 0x0000006e00d97308 */ /* 0x0002a20000000800 */
[----:B------:R-:W-:Y:S01]  /*bed0*/  @P6 IADD3 R111, P4, R128, R226, RZ ;  /* 0x000000e2806f6210 */ /* 0x000fe20007f9e0ff */
[C---:B---3--:R-:W-:Y:S01]  /*bee0*/  FMUL.FTZ R70, R0.reuse, R70 ;  /* 0x0000004600467220 */ /* 0x048fe20000410000 */
[-C--:B------:R-:W-:Y:S01]  /*bef0*/  @P6 IADD3.X R8, R109, R4.reuse, RZ, P5, !PT ;  /* 0x000000046d086210 */ /* 0x080fe20002ffe4ff */
[----:B------:R-:W-:Y:S01]  /*bf00*/  FMUL.FTZ R109, R3, c[0x0][0x2d0] ;  /* 0x0000b400036d7a20 */ /* 0x000fe20000410000 */
[----:B------:R-:W-:Y:S01]  /*bf10*/  @P6 IADD3.X R4, R5, R4, RZ, P0, !PT ;  /* 0x0000000405046210 */ /* 0x000fe200007fe4ff */
[----:B------:R-:W-:Y:S01]  /*bf20*/  FMUL.FTZ R71, R0, R71 ;  /* 0x0000004700477220 */ /* 0x000fe20000410000 */
[----:B------:R-:W-:Y:S01]  /*bf30*/  @P6 LEA R128, P0, R111, c[0x0][0x1c8], 0x1 ;  /* 0x000072006f806a11 */ /* 0x000fe200078008ff */
[--C-:B------:R-:W-:Y:S01]  /*bf40*/  FFMA.FTZ R6, R6, c[0x0][0x2d0], -R109.reuse ;  /* 0x0000b40006067a23 */ /* 0x100fe2000001086d */
[----:B------:R-:W-:Y:S01]  /*bf50*/  @P6 IADD3.X R5, R5, R229, RZ, P4, !PT ;  /* 0x000000e505056210 */ /* 0x000fe200027fe4ff */
[----:B------:R-:W-:Y:S01]  /*bf60*/  FFMA.FTZ R7, R7, c[0x0][0x2d0], -R109 ;  /* 0x0000b40007077a23 */ /* 0x000fe2000001086d */
[----:B------:R-:W-:Y:S01]  /*bf70*/  @P6 LEA R130, P5, R131, c[0x0][0x1c8], 0x1 ;  /* 0x0000720083826a11 */ /* 0x000fe200078a08ff */
[----:B------:R3:W-:Y:S01]  /*bf80*/  MUFU.EX2 R147, R6 ;  /* 0x0000000600937308 */ /* 0x0007e20000000800 */
[----:B------:R-:W-:Y:S01]  /*bf90*/  @P6 LEA.HI.X R129, R111, c[0x0][0x1cc], R5, 0x1, P0 ;  /* 0x000073006f816a11 */ /* 0x000fe200000f0c05 */
[----:B------:R-:W-:Y:S01]  /*bfa0*/  FMUL.FTZ R74, R0, R74 ;  /* 0x0000004a004a7220 */ /* 0x000fe20000410000 */
[----:B------:R-:W-:Y:S01]  /*bfb0*/  @P6 ISETP.GE.AND P0, PT, R246, c[0x0][0x1d4], PT ;  /* 0x00007500f6006a0c */ /* 0x000fe20003f06270 */
[C---:B------:R-:W-:Y:S01]  /*bfc0*/  FMUL.FTZ R75, R0.reuse, R75 ;  /* 0x0000004b004b7220 */ /* 0x040fe20000410000 */
[----:B------:R-:W-:Y:S01]  /*bfd0*/  @P6 LEA.HI.X R131, R131, c[0x0][0x1cc], R8, 0x1, P5 ;  /* 0x0000730083836a11 */ /* 0x000fe200028f0c08 */
[C---:B------:R-:W-:Y:S02]  /*bfe0*/  FMUL.FTZ R78, R0.reuse, R78 ;  /* 0x0000004e004e7220 */ /* 0x040fe40000410000 */
[C---:B------:R-:W-:Y:S02]  /*bff0*/  FMUL.FTZ R79, R0.reuse, R79 ;  /* 0x0000004f004f7220 */ /* 0x040fe40000410000 */
[----:B------:R5:W4:Y:S01]  /*c000*/  MUFU.EX2 R148, R7 ;  /* 0x0000000700947308 */ /* 0x000b220000000800 */
[----:B------:R-:W-:Y:S01]  /*c010*/  FMUL.FTZ R82, R0, R82 ;  /* 0x0000005200527220 */ /* 0x000fe20000410000 */
[----:B-1----:R-:W-:Y:S01]  /*c020*/  @P6 LEA R110, P4, R132, c[0x0][0x1c8], 0x1 ;  /* 0x00007200846e6a11 */ /* 0x002fe200078808ff */
[----:B------:R-:W-:Y:S02]  /*c030*/  FMUL.FTZ R83, R0, R83 ;  /* 0x0000005300537220 */ /* 0x000fe40000410000 */
[----:B------:R-:W-:Y:S01]  /*c040*/  FFMA.FTZ R12, R17, c[0x0][0x2d0], -R140 ;  /* 0x0000b400110c7a23 */ /* 0x000fe2000001088c */
[----:B------:R-:W-:Y:S01]  /*c050*/  @P6 LEA.HI.X R111, R132, c[0x0][0x1cc], R4, 0x1, P4 ;  /* 0x00007300846f6a11 */ /* 0x000fe200020f0c04 */
[C---:B------:R-:W-:Y:S01]  /*c060*/  FMUL.FTZ R86, R0.reuse, R86 ;  /* 0x0000005600567220 */ /* 0x040fe20000410000 */
[C---:B------:R-:W-:Y:S01]  /*c070*/  @P6 IADD3 R8, P4, R133.reuse, c[0x0][0x1c8], RZ ;  /* 0x0000720085086a10 */ /* 0x040fe20007f9e0ff */
[----:B------:R-:W-:Y:S01]  /*c080*/  FMUL.FTZ R87, R0, R87 ;  /* 0x0000005700577220 */ /* 0x000fe20000410000 */
[----:B------:R-:W-:Y:S01]  /*c090*/  @P6 IADD3 R4, P5, R133, 0x80, RZ ;  /* 0x0000008085046810 */ /* 0x000fe20007fbe0ff */
[----:B------:R1:W1:Y:S01]  /*c0a0*/  MUFU.EX2 R185, R12 ;  /* 0x0000000c00b97308 */ /* 0x0002620000000800 */
[----:B------:R-:W-:Y:S01]  /*c0b0*/  @P6 IADD3.X R9, R136, c[0x0][0x1cc], RZ, P4, !PT ;  /* 0x0000730088096a10 */ /* 0x000fe200027fe4ff */
[----:B------:R-:W-:Y:S01]  /*c0c0*/  FMUL.FTZ R90, R0, R90 ;  /* 0x0000005a005a7220 */ /* 0x000fe20000410000 */
[----:B------:R-:W-:Y:S01]  /*c0d0*/  @P6 IADD3 R4, P4, R4, c[0x0][0x1c8], RZ ;  /* 0x0000720004046a10 */ /* 0x000fe20007f9e0ff */
[----:B---3--:R-:W-:Y:S01]  /*c0e0*/  FMUL.FTZ R6, R0, R114 ;  /* 0x0000007200067220 */ /* 0x008fe20000410000 */
[----:B--2---:R-:W-:Y:S01]  /*c0f0*/  F2FP.BF16.PACK_AB R114, R216, R217 ;  /* 0x000000d9d872723e */ /* 0x004fe200000010ff */
[----:B------:R2:W-:Y:S01]  /*c100*/  @P6 LDGSTS.E.BYPASS.LTC128B.128 [R213+0x8100], [R8.64], !P0 ;  /* 0x0810000008d56fae */ /* 0x0005e2000c101d48 */
[----:B------:R-:W-:Y:S01]  /*c110*/  @P6 IADD3.X R5, RZ, c[0x0][0x1cc], R136, P4, P5 ;  /* 0x00007300ff056a10 */ /* 0x000fe200027ea488 */
[C---:B------:R-:W-:Y:S02]  /*c120*/  FMUL.FTZ R91, R0.reuse, R91 ;  /* 0x0000005b005b7220 */ /* 0x040fe40000410000 */
[C---:B------:R-:W-:Y:S01]  /*c130*/  FMUL.FTZ R94, R0.reuse, R94 ;  /* 0x0000005e005e7220 */ /* 0x040fe20000410000 */
[----:B------:R-:W-:Y:S01]  /*c140*/  MUFU.EX2 R187, R13 ;  /* 0x0000000d00bb7308 */ /* 0x000fe20000000800 */
[C---:B------:R-:W-:Y:S02]  /*c150*/  FMUL.FTZ R95, R0.reuse, R95 ;  /* 0x0000005f005f7220 */ /* 0x040fe40000410000 */
[----:B------:R3:W-:Y:S01]  /*c160*/  @P6 LDGSTS.E.BYPASS.LTC128B.128 [R213+0xb100], [R4.64], !P3 ;  /* 0x0b10000004d56fae */ /* 0x0007e2000d901d48 */
[C---:B-----5:R-:W-:Y:S02]  /*c170*/  FMUL.FTZ R7, R0.reuse, R115 ;  /* 0x0000007300077220 */ /* 0x060fe40000410000 */
[C---:B------:R-:W-:Y:S02]  /*c180*/  FMUL.FTZ R98, R0.reuse, R98 ;  /* 0x0000006200627220 */ /* 0x040fe40000410000 */
[----:B------:R-:W-:Y:S02]  /*c190*/  FMUL.FTZ R99, R0, R99 ;  /* 0x0000006300637220 */ /* 0x000fe40000410000 */
[----:B------:R-:W-:Y:S01]  /*c1a0*/  FMUL.FTZ R101, R2, R101 ;  /* 0x0000006502657220 */ /* 0x000fe20000410000 */
[----:B------:R5:W-:Y:S01]  /*c1b0*/  @P6 LDGSTS.E.BYPASS.LTC128B.128 [R213+0x9100], [R134.64], !P0 ;  /* 0x0910000086d56fae */ /* 0x000be2000c101d48 */
[----:B------:R-:W-:Y:S01]  /*c1c0*/  FMUL.FTZ R102, R0, R102 ;  /* 0x0000006600667220 */ /* 0x000fe20000410000 */
[----:B------:R-:W-:Y:S01]  /*c1d0*/  MUFU.EX2 R184, R21 ;  /* 0x0000001500b87308 */ /* 0x000fe20000000800 */
[--C-:B-1----:R-:W-:Y:S02]  /*c1e0*/  FFMA.FTZ R12, R18, c[0x0][0x2d0], -R109.reuse ;  /* 0x0000b400120c7a23 */ /* 0x102fe4000001086d */
[----:B------:R-:W-:Y:S02]  /*c1f0*/  FMUL.FTZ R103, R0, R103 ;  /* 0x0000006700677220 */ /* 0x000fe40000410000 */
[C---:B------:R-:W-:Y:S01]  /*c200*/  FMUL.FTZ R104, R2.reuse, R104 ;  /* 0x0000006802687220 */ /* 0x040fe20000410000 */
[----:B------:R1:W-:Y:S01]  /*c210*/  @P6 LDGSTS.E.BYPASS.LTC128B.128 [R213+0xc100], [R130.64], !P3 ;  /* 0x0c10000082d56fae */ /* 0x0003e2000d901d48 */
[C---:B------:R-:W-:Y:S02]  /*c220*/  FMUL.FTZ R105, R2.reuse, R105 ;  /* 0x0000006902697220 */ /* 0x040fe40000410000 */
[C---:B--2---:R-:W-:Y:S01]  /*c230*/  FMUL.FTZ R8, R2.reuse, R116 ;  /* 0x0000007402087220 */ /* 0x044fe20000410000 */
[----:B------:R2:W-:Y:S01]  /*c240*/  MUFU.EX2 R142, R12 ;  /* 0x0000000c008e7308 */ /* 0x0005e20000000800 */
[----:B------:R-:W-:Y:S02]  /*c250*/  FMUL.FTZ R9, R2, R117 ;  /* 0x0000007502097220 */ /* 0x000fe40000410000 */
[C---:B------:R-:W-:Y:S01]  /*c260*/  FMUL.FTZ R106, R0.reuse, R106 ;  /* 0x0000006a006a7220 */ /* 0x040fe20000410000 */
[----:B------:R1:W-:Y:S01]  /*c270*/  @P6 LDGSTS.E.BYPASS.LTC128B.128 [R213+0xa100], [R128.64], !P0 ;  /* 0x0a10000080d56fae */ /* 0x0003e2000c101d48 */
[----:B------:R-:W-:Y:S01]  /*c280*/  FMUL.FTZ R107, R0, R107 ;  /* 0x0000006b006b7220 */ /* 0x000fe20000410000 */
[----:B------:R-:W-:Y:S01]  /*c290*/  ISETP.GT.AND P0, PT, R214, R220, PT ;  /* 0x000000dcd600720c */ /* 0x000fe20003f04270 */
[--C-:B---3--:R-:W-:Y:S01]  /*c2a0*/  FFMA.FTZ R4, R10, c[0x0][0x2d0], -R109.reuse ;  /* 0x0000b4000a047a23 */ /* 0x108fe2000001086d */
[----:B------:R-:W-:Y:S01]  /*c2b0*/  MOV R214, R212 ;  /* 0x000000d400d67202 */ /* 0x000fe20000000f00 */
[----:B------:R-:W-:Y:S01]  /*c2c0*/  FMUL.FTZ R5, R2, R113 ;  /* 0x0000007102057220 */ /* 0x000fe20000410000 */
[----:B----4-:R-:W-:Y:S01]  /*c2d0*/  F2FP.BF16.PACK_AB R113, R148, R147 ;  /* 0x000000939471723e */ /* 0x010fe200000010ff */
[----:B------:R3:W-:Y:S01]  /*c2e0*/  MUFU.EX2 R146, R4 ;  /* 0x0000000400927308 */ /* 0x0007e20000000800 */
[----:B------:R4:W-:Y:S01]  /*c2f0*/  @P6 LDGSTS.E.BYPASS.LTC128B.128 [R213+0xd100], [R110.64], !P3 ;  /* 0x0d1000006ed56fae */ /* 0x0009e2000d901d48 */
[----:B------:R-:W-:Y:S02]  /*c300*/  FMUL.FTZ R10, R0, R118 ;  /* 0x00000076000a7220 */ /* 0x000fe40000410000 */
[C---:B------:R-:W-:Y:S02]  /*c310*/  FMUL.FTZ R52, R2.reuse, R52 ;  /* 0x0000003402347220 */ /* 0x040fe40000410000 */
[----:B------:R-:W-:Y:S02]  /*c320*/  FMUL.FTZ R53, R2, R53 ;  /* 0x0000003502357220 */ /* 0x000fe40000410000 */
[C---:B------:R-:W-:Y:S01]  /*c330*/  FMUL.FTZ R54, R0.reuse, R54 ;  /* 0x0000003600367220 */ /* 0x040fe20000410000 */
[----:B-----5:R-:W-:Y:S01]  /*c340*/  LDSM.16.MT88.4 R132, [R192] ;  /* 0x00000000c084783b */ /* 0x020fe20000004200 */
[----:B------:R-:W-:Y:S01]  /*c350*/  FMUL.FTZ R55, R0, R55 ;  /* 0x0000003700377220 */ /* 0x000fe20000410000 */
[----:B------:R-:W-:Y:S01]  /*c360*/  MUFU.EX2 R159, R29 ;  /* 0x0000001d009f7308 */ /* 0x000fe20000000800 */
[--C-:B------:R-:W-:Y:S02]  /*c370*/  FFMA.FTZ R14, R14, c[0x0][0x2d0], -R109.reuse ;  /* 0x0000b4000e0e7a23 */ /* 0x100fe4000001086d */
[--C-:B--2---:R-:W-:Y:S02]  /*c380*/  FFMA.FTZ R12, R19, c[0x0][0x2d0], -R109.reuse ;  /* 0x0000b400130c7a23 */ /* 0x104fe4000001086d */
[--C-:B------:R-:W-:Y:S01]  /*c390*/  FFMA.FTZ R15, R15, c[0x0][0x2d0], -R109.reuse ;  /* 0x0000b4000f0f7a23 */ /* 0x100fe2000001086d */
[----:B------:R-:W-:Y:S01]  /*c3a0*/  LDSM.16.MT88.4 R136, [R191] ;  /* 0x00000000bf88783b */ /* 0x000fe20000004200 */
[C---:B------:R-:W-:Y:S02]  /*c3b0*/  FMUL.FTZ R56, R2.reuse, R56 ;  /* 0x0000003802387220 */ /* 0x040fe40000410000 */
[----:B------:R-:W-:Y:S01]  /*c3c0*/  FMUL.FTZ R57, R2, R57 ;  /* 0x0000003902397220 */ /* 0x000fe20000410000 */
[----:B------:R2:W-:Y:S01]  /*c3d0*/  MUFU.EX2 R144, R14 ;  /* 0x0000000e00907308 */ /* 0x0005e20000000800 */
[C---:B------:R-:W-:Y:S02]  /*c3e0*/  FMUL.FTZ R58, R0.reuse, R58 ;  /* 0x0000003a003a7220 */ /* 0x040fe40000410000 */
[--C-:B---3--:R-:W-:Y:S01]  /*c3f0*/  FFMA.FTZ R4, R11, c[0x0][0x2d0], -R109.reuse ;  /* 0x0000b4000b047a23 */ /* 0x108fe2000001086d */
[----:B-1----:R-:W1:Y:S01]  /*c400*/  LDSM.16.MT88.4 R128, [R188] ;  /* 0x00000000bc80783b */ /* 0x002e620000004200 */
[C---:B------:R-:W-:Y:S02]  /*c410*/  FMUL.FTZ R11, R0.reuse, R119 ;  /* 0x00000077000b7220 */ /* 0x040fe40000410000 */
[----:B------:R-:W-:Y:S02]  /*c420*/  FMUL.FTZ R59, R0, R59 ;  /* 0x0000003b003b7220 */ /* 0x000fe40000410000 */
[C---:B------:R-:W-:Y:S01]  /*c430*/  FMUL.FTZ R60, R2.reuse, R60 ;  /* 0x0000003c023c7220 */ /* 0x040fe20000410000 */
[----:B------:R-:W3:Y:S01]  /*c440*/  MUFU.EX2 R145, R4 ;  /* 0x0000000400917308 */ /* 0x000ee20000000800 */
[----:B------:R-:W-:Y:S01]  /*c450*/  FMUL.FTZ R61, R2, R61 ;  /* 0x0000003d023d7220 */ /* 0x000fe20000410000 */
[----:B------:R-:W5:Y:S01]  /*c460*/  LDSM.16.MT88.4 R116, [R207] ;  /* 0x00000000cf74783b */ /* 0x000f620000004200 */
[C---:B------:R-:W-:Y:S02]  /*c470*/  FMUL.FTZ R62, R0.reuse, R62 ;  /* 0x0000003e003e7220 */ /* 0x040fe40000410000 */
[----:B------:R-:W-:Y:S02]  /*c480*/  FMUL.FTZ R63, R0, R63 ;  /* 0x0000003f003f7220 */ /* 0x000fe40000410000 */
[C---:B------:R-:W-:Y:S02]  /*c490*/  FMUL.FTZ R64, R2.reuse, R64 ;  /* 0x0000004002407220 */ /* 0x040fe40000410000 */
[----:B------:R-:W-:Y:S01]  /*c4a0*/  FMUL.FTZ R65, R2, R65 ;  /* 0x0000004102417220 */ /* 0x000fe20000410000 */
[----:B------:R-:W1:Y:S01]  /*c4b0*/  MUFU.EX2 R143, R15 ;  /* 0x0000000f008f7308 */ /* 0x000e620000000800 */
[----:B------:R-:W-:Y:S01]  /*c4c0*/  LDSM.16.MT88.4 R16, [R192+0x800] ;  /* 0x00080000c010783b */ /* 0x000fe20000004200 */
[C---:B------:R-:W-:Y:S02]  /*c4d0*/  FMUL.FTZ R66, R0.reuse, R66 ;  /* 0x0000004200427220 */ /* 0x040fe40000410000 */
[----:B------:R-:W-:Y:S01]  /*c4e0*/  FMUL.FTZ R67, R0, R67 ;  /* 0x0000004300437220 */ /* 0x000fe20000410000 */
[----:B--2---:R-:W-:Y:S01]  /*c4f0*/  F2FP.BF16.PACK_AB R14, R185, R186 ;  /* 0x000000bab90e723e */ /* 0x004fe200000010ff */
[--C-:B------:R-:W-:Y:S02]  /*c500*/  FFMA.FTZ R22, R22, c[0x0][0x2d0], -R109.reuse ;  /* 0x0000b40016167a23 */ /* 0x100fe4000001086d */
[--C-:B------:R-:W-:Y:S01]  /*c510*/  FFMA.FTZ R23, R23, c[0x0][0x2d0], -R109.reuse ;  /* 0x0000b40017177a23 */ /* 0x100fe2000001086d */
[----:B------:R-:W0:Y:S01]  /*c520*/  LDGDEPBAR ;  /* 0x00000000000079af */ /* 0x000e220000000000 */
[----:B------:R2:W2:Y:S01]  /*c530*/  MUFU.EX2 R141, R12 ;  /* 0x0000000c008d7308 */ /* 0x0004a20000000800 */
[--C-:B------:R-:W-:Y:S02]  /*c540*/  FFMA.FTZ R31, R31, c[0x0][0x2d0], -R109.reuse ;  /* 0x0000b4001f1f7a23 */ /* 0x100fe4000001086d */
[----:B------:R-:W-:Y:S01]  /*c550*/  FFMA.FTZ R35, R35, c[0x0][0x2d0], -R109 ;  /* 0x0000b40023237a23 */ /* 0x000fe2000001086d */
[----:B---3--:R-:W-:Y:S01]  /*c560*/  F2FP.BF16.PACK_AB R115, R145, R146 ;  /* 0x000000929173723e */ /* 0x008fe200000010ff */
[----:B------:R-:W-:Y:S01]  /*c570*/  FMUL.FTZ R4, R2, R112 ;  /* 0x0000007002047220 */ /* 0x000fe20000410000 */
[----:B------:R-:W-:Y:S01]  /*c580*/  F2FP.BF16.PACK_AB R112, R218, R219 ;  /* 0x000000dbda70723e */ /* 0x000fe200000010ff */
[----:B------:R-:W-:Y:S02]  /*c590*/  FFMA.FTZ R2, R2, R222, R219 ;  /* 0x000000de02027223 */ /* 0x000fe400000100db */
[----:B------:R-:W-:Y:S02]  /*c5a0*/  FFMA.FTZ R0, R0, R221, R147 ;  /* 0x000000dd00007223 */ /* 0x000fe40000010093 */
[----:B------:R-:W-:Y:S02]  /*c5b0*/  FADD.FTZ R2, R218, R2 ;  /* 0x00000002da027221 */ /* 0x000fe40000010000 */
[----:B------:R-:W-:Y:S01]  /*c5c0*/  FADD.FTZ R0, R148, R0 ;  /* 0x0000000094007221 */ /* 0x000fe20000010000 */
[C---:B-1----:R-:W-:Y:S05]  /*c5d0*/  HMMA.16816.F32.BF16 R4, R112.reuse, R128, R4 ;  /* 0x000000807004723c */ /* 0x042fea0000041804 */
[----:B------:R-:W-:Y:S01]  /*c5e0*/  F2FP.BF16.PACK_AB R13, R143, R144 ;  /* 0x000000908f0d723e */ /* 0x000fe200000010ff */
[----:B------:R-:W-:Y:S02]  /*c5f0*/  FADD.FTZ R2, R217, R2 ;  /* 0x00000002d9027221 */ /* 0x000fe40000010000 */
[C---:B------:R-:W-:Y:S01]  /*c600*/  HMMA.16816.F32.BF16 R8, R112.reuse, R130, R8 ;  /* 0x000000827008723c */ /* 0x040fe20000041808 */
[----:B------:R-:W1:Y:S03]  /*c610*/  LDSM.16.MT88.4 R128, [R188+0x3000] ;  /* 0x00300000bc80783b */ /* 0x000e660000004200 */
[----:B--2---:R-:W-:Y:S01]  /*c620*/  F2FP.BF16.PACK_AB R12, R187, R215 ;  /* 0x000000d7bb0c723e */ /* 0x004fe200000010ff */
[----:B------:R-:W-:Y:S01]  /*c630*/  FADD.FTZ R2, R216, R2 ;  /* 0x00000002d8027221 */ /* 0x000fe20000010000 */
[----:B------:R-:W-:Y:S01]  /*c640*/  F2FP.BF16.PACK_AB R15, R141, R142 ;  /* 0x0000008e8d0f723e */ /* 0x000fe200000010ff */
[----:B------:R-:W-:Y:S01]  /*c650*/  FADD.FTZ R0, R146, R0 ;  /* 0x0000000092007221 */ /* 0x000fe20000010000 */
        /* <DEDUP_REMOVED lines=10> */
[C---:B------:R-:W-:Y:S01]  /*c700*/  HMMA.16816.F32.BF16 R80, R112.reuse, R138, R80 ;  /* 0x0000008a7050723c */ /* 0x040fe20000041850 */
[----:B------:R-:W3:Y:S03]  /*c710*/  MUFU.EX2 R138, R22 ;  /* 0x00000016008a7308 */ /* 0x000ee60000000800 */
[----:B------:R-:W-:Y:S02]  /*c720*/  FADD.FTZ R2, R185, R2 ;  /* 0x00000002b9027221 */ /* 0x000fe40000010000 */
[----:B------:R-:W-:Y:S02]  /*c730*/  FADD.FTZ R0, R142, R0 ;  /* 0x000000008e007221 */ /* 0x000fe40000010000 */
[C---:B-----5:R-:W-:Y:S03]  /*c740*/  HMMA.16816.F32.BF16 R84, R112.reuse, R116, R84 ;  /* 0x000000747054723c */ /* 0x060fe60000041854 */
[----:B------:R-:W5:Y:S01]  /*c750*/  MUFU.EX2 R139, R23 ;  /* 0x00000017008b7308 */ /* 0x000f620000000800 */
[----:B------:R-:W-:Y:S04]  /*c760*/  FADD.FTZ R0, R141, R0 ;  /* 0x000000008d007221 */ /* 0x000fe80000010000 */
[C---:B------:R-:W-:Y:S01]  /*c770*/  HMMA.16816.F32.BF16 R88, R112.reuse, R118, R88 ;  /* 0x000000767058723c */ /* 0x040fe20000041858 */
[----:B------:R-:W4:Y:S07]  /*c780*/  LDSM.16.MT88.4 R116, [R191+0x3000] ;  /* 0x00300000bf74783b */ /* 0x000f2e0000004200 */
[C---:B-1----:R-:W-:Y:S04]  /*c790*/  HMMA.16816.F32.BF16 R92, R112.reuse, R128, R92 ;  /* 0x00000080705c723c */ /* 0x042fe8000004185c */
[----:B---3--:R-:W-:Y:S04]  /*c7a0*/  FADD.FTZ R0, R138, R0 ;  /* 0x000000008a007221 */ /* 0x008fe80000010000 */
[C---:B------:R-:W-:Y:S01]  /*c7b0*/  HMMA.16816.F32.BF16 R96, R112.reuse, R130, R96 ;  /* 0x000000827060723c */ /* 0x040fe20000041860 */
[----:B------:R-:W1:Y:S03]  /*c7c0*/  LDSM.16.MT88.4 R128, [R194+0x3000] ;  /* 0x00300000c280783b */ /* 0x000e660000004200 */
[----:B-----5:R-:W-:Y:S04]  /*c7d0*/  FADD.FTZ R0, R139, R0 ;  /* 0x000000008b007221 */ /* 0x020fe80000010000 */
[C---:B--2---:R-:W-:Y:S08]  /*c7e0*/  HMMA.16816.F32.BF16 R100, R112.reuse, R132, R100 ;  /* 0x000000847064723c */ /* 0x044ff00000041864 */
[C---:B------:R-:W-:Y:S01]  /*c7f0*/  HMMA.16816.F32.BF16 R104, R112.reuse, R134, R104 ;  /* 0x000000867068723c */ /* 0x040fe20000041868 */
[----:B------:R-:W2:Y:S07]  /*c800*/  LDSM.16.MT88.4 R132, [R188+0x800] ;  /* 0x00080000bc84783b */ /* 0x000eae0000004200 */
[C---:B----4-:R-:W-:Y:S08]  /*c810*/  HMMA.16816.F32.BF16 R52, R112.reuse, R116, R52 ;  /* 0x000000747034723c */ /* 0x050ff00000041834 */
[C---:B------:R-:W-:Y:S01]  /*c820*/  HMMA.16816.F32.BF16 R56, R112.reuse, R118, R56 ;  /* 0x000000767038723c */ /* 0x040fe20000041838 */
[----:B------:R-:W3:Y:S07]  /*c830*/  LDSM.16.MT88.4 R116, [R191+0x800] ;  /* 0x00080000bf74783b */ /* 0x000eee0000004200 */
[C---:B-1----:R-:W-:Y:S08]  /*c840*/  HMMA.16816.F32.BF16 R60, R112.reuse, R128, R60 ;  /* 0x00000080703c723c */ /* 0x042ff0000004183c */
[----:B------:R-:W-:Y:S01]  /*c850*/  HMMA.16816.F32.BF16 R64, R112, R130, R64 ;  /* 0x000000827040723c */ /* 0x000fe20000041840 */
[----:B------:R-:W1:Y:S07]  /*c860*/  LDSM.16.MT88.4 R112, [R194+0x800] ;  /* 0x00080000c270783b */ /* 0x000e6e0000004200 */
[C---:B--2---:R-:W-:Y:S01]  /*c870*/  HMMA.16816.F32.BF16 R4, R12.reuse, R132, R4 ;  /* 0x000000840c04723c */ /* 0x044fe20000041804 */
[----:B------:R-:W2:Y:S01]  /*c880*/  LDSM.16.MT88.4 R128, [R188+0x3800] ;  /* 0x00380000bc80783b */ /* 0x000ea20000004200 */
[----:B------:R-:W-:Y:S06]  /*c890*/  MUFU.EX2 R132, R35 ;  /* 0x0000002300847308 */ /* 0x000fec0000000800 */
[C---:B------:R-:W-:Y:S04]  /*c8a0*/  HMMA.16816.F32.BF16 R8, R12.reuse, R134, R8 ;  /* 0x000000860c08723c */ /* 0x040fe80000041808 */
[----:B------:R-:W-:Y:S04]  /*c8b0*/  MUFU.EX2 R134, R31 ;  /* 0x0000001f00867308 */ /* 0x000fe80000000800 */
[C---:B------:R-:W-:Y:S07]  /*c8c0*/  HMMA.16816.F32.BF16 R68, R12.reuse, R16, R68 ;  /* 0x000000100c44723c */ /* 0x040fee0000041844 */
[--C-:B------:R-:W-:Y:S01]  /*c8d0*/  FFMA.FTZ R16, R20, c[0x0][0x2d0], -R140.reuse ;  /* 0x0000b40014107a23 */ /* 0x100fe2000001088c */
[C---:B------:R-:W-:Y:S03]  /*c8e0*/  HMMA.16816.F32.BF16 R72, R12.reuse, R18, R72 ;  /* 0x000000120c48723c */ /* 0x040fe60000041848 */
[----:B------:R4:W5:Y:S01]  /*c8f0*/  MUFU.EX2 R163, R16 ;  /* 0x0000001000a37308 */ /* 0x0009620000000800 */
[--C-:B------:R-:W-:Y:S02]  /*c900*/  FFMA.FTZ R20, R24, c[0x0][0x2d0], -R140.reuse ;  /* 0x0000b40018147a23 */ /* 0x100fe4000001088c */
[----:B------:R-:W-:Y:S02]  /*c910*/  FFMA.FTZ R24, R28, c[0x0][0x2d0], -R140 ;  /* 0x0000b4001c187a23 */ /* 0x000fe4000001088c */
[C---:B---3--:R-:W-:Y:S05]  /*c920*/  HMMA.16816.F32.BF16 R76, R12.reuse, R116, R76 ;  /* 0x000000740c4c723c */ /* 0x048fea000004184c */
[----:B------:R3:W2:Y:S03]  /*c930*/  MUFU.EX2 R162, R20 ;  /* 0x0000001400a27308 */ /* 0x0006a60000000800 */
[C---:B------:R-:W-:Y:S01]  /*c940*/  HMMA.16816.F32.BF16 R80, R12.reuse, R118, R80 ;  /* 0x000000760c50723c */ /* 0x040fe20000041850 */
[----:B------:R-:W-:Y:S06]  /*c950*/  LDSM.16.MT88.4 R116, [R191+0x3800] ;  /* 0x00380000bf74783b */ /* 0x000fec0000004200 */
[----:B------:R-:W-:Y:S01]  /*c960*/  MUFU.EX2 R160, R24 ;  /* 0x0000001800a07308 */ /* 0x000fe20000000800 */
[C---:B-1----:R-:W-:Y:S01]  /*c970*/  HMMA.16816.F32.BF16 R84, R12.reuse, R112, R84 ;  /* 0x000000700c54723c */ /* 0x042fe20000041854 */
[----:B----4-:R-:W1:Y:S03]  /*c980*/  LDSM.16.MT88.4 R16, [R192+0x3800] ;  /* 0x00380000c010783b */ /* 0x010e660000004200 */
[----:B-----5:R-:W-:Y:S04]  /*c990*/  FADD.FTZ R2, R163, R2 ;  /* 0x00000002a3027221 */ /* 0x020fe80000010000 */
[C---:B------:R-:W-:Y:S01]  /*c9a0*/  HMMA.16816.F32.BF16 R88, R12.reuse, R114, R88 ;  /* 0x000000720c58723c */ /* 0x040fe20000041858 */
[----:B------:R-:W4:Y:S03]  /*c9b0*/  LDSM.16.MT88.4 R112, [R194+0x3800] ;  /* 0x00380000c270783b */ /* 0x000f260000004200 */
[----:B------:R-:W-:Y:S02]  /*c9c0*/  FADD.FTZ R2, R184, R2 ;  /* 0x00000002b8027221 */ /* 0x000fe40000010000 */
[----:B---3--:R-:W-:Y:S02]  /*c9d0*/  FFMA.FTZ R20, R25, c[0x0][0x2d0], -R140 ;  /* 0x0000b40019147a23 */ /* 0x008fe4000001088c */
[C---:B--2---:R-:W-:Y:S02]  /*c9e0*/  HMMA.16816.F32.BF16 R92, R12.reuse, R128, R92 ;  /* 0x000000800c5c723c */ /* 0x044fe4000004185c */
[----:B------:R2:W3:Y:S02]  /*c9f0*/  MUFU.EX2 R161, R20 ;  /* 0x0000001400a17308 */ /* 0x0004e40000000800 */
[----:B------:R-:W-:Y:S04]  /*ca00*/  FADD.FTZ R2, R162, R2 ;  /* 0x00000002a2027221 */ /* 0x000fe80000010000 */
[C---:B------:R-:W-:Y:S01]  /*ca10*/  HMMA.16816.F32.BF16 R96, R12.reuse, R130, R96 ;  /* 0x000000820c60723c */ /* 0x040fe20000041860 */
[----:B------:R-:W-:Y:S03]  /*ca20*/  LDSM.16.MT88.4 R128, [R191+0x4000] ;  /* 0x00400000bf80783b */ /* 0x000fe60000004200 */
[--C-:B--2---:R-:W-:Y:S04]  /*ca30*/  FFMA.FTZ R20, R26, c[0x0][0x2d0], -R109.reuse ;  /* 0x0000b4001a147a23 */ /* 0x104fe8000001086d */
[C---:B-1----:R-:W-:Y:S01]  /*ca40*/  HMMA.16816.F32.BF16 R100, R12.reuse, R16, R100 ;  /* 0x000000100c64723c */ /* 0x042fe20000041864 */
[----:B------:R-:W1:Y:S03]  /*ca50*/  MUFU.EX2 R137, R20 ;  /* 0x0000001400897308 */ /* 0x000e660000000800 */
[----:B---3--:R-:W-:Y:S03]  /*ca60*/  FADD.FTZ R2, R161, R2 ;  /* 0x00000002a1027221 */ /* 0x008fe60000010000 */
[--C-:B------:R-:W-:Y:S01]  /*ca70*/  FFMA.FTZ R16, R27, c[0x0][0x2d0], -R109.reuse ;  /* 0x0000b4001b107a23 */ /* 0x100fe2000001086d */
[C---:B------:R-:W-:Y:S01]  /*ca80*/  HMMA.16816.F32.BF16 R104, R12.reuse, R18, R104 ;  /* 0x000000120c68723c */ /* 0x040fe20000041868 */
[----:B------:R-:W-:Y:S03]  /*ca90*/  LDSM.16.MT88.4 R24, [R191+0x1000] ;  /* 0x00100000bf18783b */ /* 0x000fe60000004200 */
[----:B------:R-:W-:Y:S01]  /*caa0*/  FADD.FTZ R2, R160, R2 ;  /* 0x00000002a0027221 */ /* 0x000fe20000010000 */
[----:B------:R-:W2:Y:S03]  /*cab0*/  MUFU.EX2 R136, R16 ;  /* 0x0000001000887308 */ /* 0x000ea60000000800 */
[C---:B------:R-:W-:Y:S04]  /*cac0*/  HMMA.16816.F32.BF16 R52, R12.reuse, R116, R52 ;  /* 0x000000740c34723c */ /* 0x040fe80000041834 */
[----:B------:R-:W-:Y:S04]  /*cad0*/  FADD.FTZ R2, R159, R2 ;  /* 0x000000029f027221 */ /* 0x000fe80000010000 */
[C---:B------:R-:W-:Y:S01]  /*cae0*/  HMMA.16816.F32.BF16 R56, R12.reuse, R118, R56 ;  /* 0x000000760c38723c */ /* 0x040fe20000041838 */
[----:B------:R-:W-:Y:S03]  /*caf0*/  LDSM.16.MT88.4 R116, [R192+0x4000] ;  /* 0x00400000c074783b */ /* 0x000fe60000004200 */
[----:B-1----:R-:W-:Y:S04]  /*cb00*/  FADD.FTZ R0, R137, R0 ;  /* 0x0000000089007221 */ /* 0x002fe80000010000 */
[C---:B----4-:R-:W-:Y:S01]  /*cb10*/  HMMA.16816.F32.BF16 R60, R12.reuse, R112, R60 ;  /* 0x000000700c3c723c */ /* 0x050fe2000004183c */
[----:B------:R-:W1:Y:S03]  /*cb20*/  LDSM.16.MT88.4 R20, [R188+0x1000] ;  /* 0x00100000bc14783b */ /* 0x000e660000004200 */
[----:B--2---:R-:W-:Y:S04]  /*cb30*/  FADD.FTZ R0, R136, R0 ;  /* 0x0000000088007221 */ /* 0x004fe80000010000 */
[----:B------:R-:W-:Y:S01]  /*cb40*/  HMMA.16816.F32.BF16 R64, R12, R114, R64 ;  /* 0x000000720c40723c */ /* 0x000fe20000041840 */
[----:B------:R-:W2:Y:S06]  /*cb50*/  LDSM.16.MT88.4 R16, [R192+0x1000] ;  /* 0x00100000c010783b */ /* 0x000eac0000004200 */
[----:B------:R-:W-:Y:S02]  /*cb60*/  F2FP.BF16.PACK_AB R12, R184, R163 ;  /* 0x000000a3b80c723e */ /* 0x000fe400000010ff */
[----:B------:R-:W-:Y:S01]  /*cb70*/  F2FP.BF16.PACK_AB R14, R161, R162 ;  /* 0x000000a2a10e723e */ /* 0x000fe200000010ff */
[----:B------:R-:W3:Y:S02]  /*cb80*/  LDSM.16.MT88.4 R112, [R194+0x1000] ;  /* 0x00100000c270783b */ /* 0x000ee40000004200 */
[----:B------:R-:W-:Y:S02]  /*cb90*/  F2FP.BF16.PACK_AB R13, R139, R138 ;  /* 0x0000008a8b0d723e */ /* 0x000fe400000010ff */
[----:B------:R-:W-:Y:S07]  /*cba0*/  F2FP.BF16.PACK_AB R15, R136, R137 ;  /* 0x00000089880f723e */ /* 0x000fee00000010ff */
[C---:B-1----:R-:W-:Y:S07]  /*cbb0*/  HMMA.16816.F32.BF16 R4, R12.reuse, R20, R4 ;  /* 0x000000140c04723c */ /* 0x042fee0000041804 */
[--C-:B------:R-:W-:Y:S01]  /*cbc0*/  FFMA.FTZ R20, R32, c[0x0][0x2d0], -R140.reuse ;  /* 0x0000b40020147a23 */ /* 0x100fe2000001088c */
[C---:B------:R-:W-:Y:S03]  /*cbd0*/  HMMA.16816.F32.BF16 R8, R12.reuse, R22, R8 ;  /* 0x000000160c08723c */ /* 0x040fe60000041808 */
[----:B------:R1:W4:Y:S05]  /*cbe0*/  MUFU.EX2 R158, R20 ;  /* 0x00000014009e7308 */ /* 0x00032a0000000800 */
[C---:B--2---:R-:W-:Y:S07]  /*cbf0*/  HMMA.16816.F32.BF16 R68, R12.reuse, R16, R68 ;  /* 0x000000100c44723c */ /* 0x044fee0000041844 */
[--C-:B------:R-:W-:Y:S01]  /*cc00*/  FFMA.FTZ R16, R30, c[0x0][0x2d0], -R109.reuse ;  /* 0x0000b4001e107a23 */ /* 0x100fe2000001086d */
[C---:B------:R-:W-:Y:S01]  /*cc10*/  HMMA.16816.F32.BF16 R72, R12.reuse, R18, R72 ;  /* 0x000000120c48723c */ /* 0x040fe20000041848 */
[----:B------:R-:W-:Y:S02]  /*cc20*/  LDSM.16.MT88.4 R28, [R192+0x1800] ;  /* 0x00180000c01c783b */ /* 0x000fe40000004200 */
[----:B------:R-:W2:Y:S05]  /*cc30*/  MUFU.EX2 R135, R16 ;  /* 0x0000001000877308 */ /* 0x000eaa0000000800 */
[C---:B------:R-:W-:Y:S04]  /*cc40*/  HMMA.16816.F32.BF16 R76, R12.reuse, R24, R76 ;  /* 0x000000180c4c723c */ /* 0x040fe8000004184c */
[----:B-1----:R-:W-:Y:S02]  /*cc50*/  FFMA.FTZ R20, R33, c[0x0][0x2d0], -R140 ;  /* 0x0000b40021147a23 */ /* 0x002fe4000001088c */
[----:B----4-:R-:W-:Y:S02]  /*cc60*/  FADD.FTZ R2, R158, R2 ;  /* 0x000000029e027221 */ /* 0x010fe40000010000 */
[C---:B------:R-:W-:Y:S01]  /*cc70*/  HMMA.16816.F32.BF16 R80, R12.reuse, R26, R80 ;  /* 0x0000001a0c50723c */ /* 0x040fe20000041850 */
[----:B------:R1:W4:Y:S03]  /*cc80*/  MUFU.EX2 R157, R20 ;  /* 0x00000014009d7308 */ /* 0x0003260000000800 */
[--C-:B------:R-:W-:Y:S02]  /*cc90*/  FFMA.FTZ R24, R34, c[0x0][0x2d0], -R109.reuse ;  /* 0x0000b40022187a23 */ /* 0x100fe4000001086d */
[----:B------:R-:W-:Y:S02]  /*cca0*/  LDSM.16.MT88.4 R32, [R191+0x1800] ;  /* 0x00180000bf20783b */ /* 0x000fe40000004200 */
[C---:B---3--:R-:W-:Y:S03]  /*ccb0*/  HMMA.16816.F32.BF16 R84, R12.reuse, R112, R84 ;  /* 0x000000700c54723c */ /* 0x048fe60000041854 */
[----:B------:R3:W5:Y:S01]  /*ccc0*/  MUFU.EX2 R133, R24 ;  /* 0x0000001800857308 */ /* 0x0007620000000800 */
[----:B--2---:R-:W-:Y:S02]  /*ccd0*/  FADD.FTZ R0, R135, R0 ;  /* 0x0000000087007221 */ /* 0x004fe40000010000 */
[----:B------:R-:W-:Y:S02]  /*cce0*/  LDSM.16.MT88.4 R16, [R194+0x4000] ;  /* 0x00400000c210783b */ /* 0x000fe40000004200 */
[C---:B------:R-:W-:Y:S04]  /*ccf0*/  HMMA.16816.F32.BF16 R88, R12.reuse, R114, R88 ;  /* 0x000000720c58723c */ /* 0x040fe80000041858 */
[----:B------:R-:W-:Y:S02]  /*cd00*/  FADD.FTZ R0, R134, R0 ;  /* 0x0000000086007221 */ /* 0x000fe40000010000 */
[----:B-1----:R-:W1:Y:S01]  /*cd10*/  LDSM.16.MT88.4 R20, [R188+0x4000] ;  /* 0x00400000bc14783b */ /* 0x002e620000004200 */
[----:B----4-:R-:W-:Y:S07]  /*cd20*/  FADD.FTZ R2, R157, R2 ;  /* 0x000000029d027221 */ /* 0x010fee0000010000 */
[----:B---3--:R-:W2:Y:S01]  /*cd30*/  LDSM.16.MT88.4 R24, [R188+0x1800] ;  /* 0x00180000bc18783b */ /* 0x008ea20000004200 */
[----:B-----5:R-:W-:Y:S04]  /*cd40*/  FADD.FTZ R0, R133, R0 ;  /* 0x0000000085007221 */ /* 0x020fe80000010000 */
[----:B------:R-:W-:Y:S01]  /*cd50*/  FADD.FTZ R0, R132, R0 ;  /* 0x0000000084007221 */ /* 0x000fe20000010000 */
[C---:B-1----:R-:W-:Y:S08]  /*cd60*/  HMMA.16816.F32.BF16 R92, R12.reuse, R20, R92 ;  /* 0x000000140c5c723c */ /* 0x042ff0000004185c */
[C---:B------:R-:W-:Y:S01]  /*cd70*/  HMMA.16816.F32.BF16 R96, R12.reuse, R22, R96 ;  /* 0x000000160c60723c */ /* 0x040fe20000041860 */
[----:B------:R-:W-:Y:S07]  /*cd80*/  LDSM.16.MT88.4 R20, [R188+0x4800] ;  /* 0x00480000bc14783b */ /* 0x000fee0000004200 */
[C---:B------:R-:W-:Y:S08]  /*cd90*/  HMMA.16816.F32.BF16 R100, R12.reuse, R116, R100 ;  /* 0x000000740c64723c */ /* 0x040ff00000041864 */
[C---:B------:R-:W-:Y:S01]  /*cda0*/  HMMA.16816.F32.BF16 R104, R12.reuse, R118, R104 ;  /* 0x000000760c68723c */ /* 0x040fe20000041868 */
[----:B------:R-:W-:Y:S07]  /*cdb0*/  LDSM.16.MT88.4 R116, [R188+0x2800] ;  /* 0x00280000bc74783b */ /* 0x000fee0000004200 */
[C---:B------:R-:W-:Y:S08]  /*cdc0*/  HMMA.16816.F32.BF16 R52, R12.reuse, R128, R52 ;  /* 0x000000800c34723c */ /* 0x040ff00000041834 */
[C---:B------:R-:W-:Y:S08]  /*cdd0*/  HMMA.16816.F32.BF16 R56, R12.reuse, R130, R56 ;  /* 0x000000820c38723c */ /* 0x040ff00000041838 */
[C---:B------:R-:W-:Y:S08]  /*cde0*/  HMMA.16816.F32.BF16 R60, R12.reuse, R16, R60 ;  /* 0x000000100c3c723c */ /* 0x040ff0000004183c */
[----:B------:R-:W-:Y:S01]  /*cdf0*/  HMMA.16816.F32.BF16 R64, R12, R18, R64 ;  /* 0x000000120c40723c */ /* 0x000fe20000041840 */
[----:B------:R-:W1:Y:S06]  /*ce00*/  LDSM.16.MT88.4 R16, [R194+0x1800] ;  /* 0x00180000c210783b */ /* 0x000e6c0000004200 */
[----:B------:R-:W-:Y:S02]  /*ce10*/  F2FP.BF16.PACK_AB R12, R159, R160 ;  /* 0x000000a09f0c723e */ /* 0x000fe400000010ff */
[----:B------:R-:W-:Y:S03]  /*ce20*/  F2FP.BF16.PACK_AB R14, R157, R158 ;  /* 0x0000009e9d0e723e */ /* 0x000fe600000010ff */
[----:B------:R-:W-:Y:S02]  /*ce30*/  F2FP.BF16.PACK_AB R13, R134, R135 ;  /* 0x00000087860d723e */ /* 0x000fe400000010ff */
[----:B------:R-:W-:Y:S07]  /*ce40*/  F2FP.BF16.PACK_AB R15, R132, R133 ;  /* 0x00000085840f723e */ /* 0x000fee00000010ff */
[C---:B--2---:R-:W-:Y:S07]  /*ce50*/  HMMA.16816.F32.BF16 R4, R12.reuse, R24, R4 ;  /* 0x000000180c04723c */ /* 0x044fee0000041804 */
        /* <DEDUP_REMOVED lines=8> */
[----:B--2---:R-:W2:Y:S03]  /*cee0*/  LDSM.16.MT88.4 R24, [R192+0x4800] ;  /* 0x00480000c018783b */ /* 0x004ea60000004200 */
[----:B---3--:R-:W-:Y:S03]  /*cef0*/  FADD.FTZ R2, R156, R2 ;  /* 0x000000029c027221 */ /* 0x008fe60000010000 */
[--C-:B------:R-:W-:Y:S01]  /*cf00*/  FFMA.FTZ R32, R38, c[0x0][0x2d0], -R109.reuse ;  /* 0x0000b40026207a23 */ /* 0x100fe2000001086d */
[C---:B------:R-:W-:Y:S03]  /*cf10*/  HMMA.16816.F32.BF16 R80, R12.reuse, R34, R80 ;  /* 0x000000220c50723c */ /* 0x040fe60000041850 */
[----:B------:R3:W3:Y:S05]  /*cf20*/  MUFU.EX2 R129, R32 ;  /* 0x0000002000817308 */ /* 0x0006ea0000000800 */
[C---:B-1----:R-:W-:Y:S04]  /*cf30*/  HMMA.16816.F32.BF16 R84, R12.reuse, R16, R84 ;  /* 0x000000100c54723c */ /* 0x042fe80000041854 */
[----:B----4-:R-:W-:Y:S02]  /*cf40*/  FFMA.FTZ R28, R40, c[0x0][0x2d0], -R140 ;  /* 0x0000b400281c7a23 */ /* 0x010fe4000001088c */
[----:B-----5:R-:W-:Y:S02]  /*cf50*/  FADD.FTZ R2, R151, R2 ;  /* 0x0000000297027221 */ /* 0x020fe40000010000 */
[C---:B------:R-:W-:Y:S01]  /*cf60*/  HMMA.16816.F32.BF16 R88, R12.reuse, R18, R88 ;  /* 0x000000120c58723c */ /* 0x040fe20000041858 */
[----:B------:R-:W1:Y:S03]  /*cf70*/  MUFU.EX2 R150, R28 ;  /* 0x0000001c00967308 */ /* 0x000e660000000800 */
[--C-:B------:R-:W-:Y:S04]  /*cf80*/  FFMA.FTZ R16, R41, c[0x0][0x2d0], -R140.reuse ;  /* 0x0000b40029107a23 */ /* 0x100fe8000001088c */
[C---:B------:R-:W-:Y:S03]  /*cf90*/  HMMA.16816.F32.BF16 R92, R12.reuse, R20, R92 ;  /* 0x000000140c5c723c */ /* 0x040fe6000004185c */
[----:B------:R4:W5:Y:S01]  /*cfa0*/  MUFU.EX2 R149, R16 ;  /* 0x0000001000957308 */ /* 0x0009620000000800 */
[----:B---3--:R-:W-:Y:S02]  /*cfb0*/  FFMA.FTZ R32, R45, c[0x0][0x2d0], -R140 ;  /* 0x0000b4002d207a23 */ /* 0x008fe4000001088c */
[----:B------:R-:W-:Y:S02]  /*cfc0*/  FADD.FTZ R0, R129, R0 ;  /* 0x0000000081007221 */ /* 0x000fe40000010000 */
[C---:B------:R-:W-:Y:S04]  /*cfd0*/  HMMA.16816.F32.BF16 R96, R12.reuse, R22, R96 ;  /* 0x000000160c60723c */ /* 0x040fe80000041860 */
[--C-:B------:R-:W-:Y:S01]  /*cfe0*/  FFMA.FTZ R20, R39, c[0x0][0x2d0], -R109.reuse ;  /* 0x0000b40027147a23 */ /* 0x100fe2000001086d */
[----:B------:R3:W-:Y:S01]  /*cff0*/  MUFU.EX2 R130, R32 ;  /* 0x0000002000827308 */ /* 0x0007e20000000800 */
[----:B------:R-:W-:Y:S02]  /*d000*/  LDSM.16.MT88.4 R36, [R191+0x2800] ;  /* 0x00280000bf24783b */ /* 0x000fe40000004200 */
[C---:B--2---:R-:W-:Y:S04]  /*d010*/  HMMA.16816.F32.BF16 R100, R12.reuse, R24, R100 ;  /* 0x000000180c64723c */ /* 0x044fe80000041864 */
[----:B-1----:R-:W-:Y:S02]  /*d020*/  FADD.FTZ R2, R150, R2 ;  /* 0x0000000296027221 */ /* 0x002fe40000010000 */
[----:B------:R-:W1:Y:S01]  /*d030*/  LDSM.16.MT88.4 R28, [R191+0x4800] ;  /* 0x00480000bf1c783b */ /* 0x000e620000004200 */
[----:B------:R2:W2:Y:S01]  /*d040*/  MUFU.EX2 R128, R20 ;  /* 0x0000001400807308 */ /* 0x0004a20000000800 */
[C---:B------:R-:W-:Y:S04]  /*d050*/  HMMA.16816.F32.BF16 R104, R12.reuse, R26, R104 ;  /* 0x0000001a0c68723c */ /* 0x040fe80000041868 */
[--C-:B------:R-:W-:Y:S02]  /*d060*/  FFMA.FTZ R24, R43, c[0x0][0x2d0], -R109.reuse ;  /* 0x0000b4002b187a23 */ /* 0x100fe4000001086d */
[----:B----4-:R-:W4:Y:S01]  /*d070*/  LDSM.16.MT88.4 R16, [R194+0x4800] ;  /* 0x00480000c210783b */ /* 0x010f220000004200 */
[----:B-----5:R-:W-:Y:S02]  /*d080*/  FADD.FTZ R2, R149, R2 ;  /* 0x0000000295027221 */ /* 0x020fe40000010000 */
[----:B------:R5:W-:Y:S05]  /*d090*/  MUFU.EX2 R110, R24 ;  /* 0x00000018006e7308 */ /* 0x000bea0000000800 */
[----:B---3--:R-:W-:Y:S01]  /*d0a0*/  LDSM.16.MT88.4 R32, [R194+0x5000] ;  /* 0x00500000c220783b */ /* 0x008fe20000004200 */
[--C-:B--2---:R-:W-:Y:S02]  /*d0b0*/  FFMA.FTZ R20, R42, c[0x0][0x2d0], -R109.reuse ;  /* 0x0000b4002a147a23 */ /* 0x104fe4000001086d */
[----:B------:R-:W-:Y:S02]  /*d0c0*/  FADD.FTZ R0, R128, R0 ;  /* 0x0000000080007221 */ /* 0x000fe40000010000 */
[----:B------:R-:W2:Y:S03]  /*d0d0*/  MUFU.EX2 R111, R20 ;  /* 0x00000014006f7308 */ /* 0x000ea60000000800 */
[----:B-----5:R-:W-:Y:S01]  /*d0e0*/  LDSM.16.MT88.4 R24, [R192+0x2000] ;  /* 0x00200000c018783b */ /* 0x020fe20000004200 */
[C---:B-1----:R-:W-:Y:S08]  /*d0f0*/  HMMA.16816.F32.BF16 R52, R12.reuse, R28, R52 ;  /* 0x0000001c0c34723c */ /* 0x042ff00000041834 */
[C---:B------:R-:W-:Y:S01]  /*d100*/  HMMA.16816.F32.BF16 R56, R12.reuse, R30, R56 ;  /* 0x0000001e0c38723c */ /* 0x040fe20000041838 */
[----:B------:R-:W-:Y:S03]  /*d110*/  LDSM.16.MT88.4 R28, [R191+0x2000] ;  /* 0x00200000bf1c783b */ /* 0x000fe60000004200 */
[----:B--2---:R-:W-:Y:S04]  /*d120*/  FADD.FTZ R0, R111, R0 ;  /* 0x000000006f007221 */ /* 0x004fe80000010000 */
[C---:B----4-:R-:W-:Y:S01]  /*d130*/  HMMA.16816.F32.BF16 R60, R12.reuse, R16, R60 ;  /* 0x000000100c3c723c */ /* 0x050fe2000004183c */
[----:B------:R-:W1:Y:S03]  /*d140*/  LDSM.16.MT88.4 R20, [R188+0x2000] ;  /* 0x00200000bc14783b */ /* 0x000e660000004200 */
[----:B------:R-:W-:Y:S04]  /*d150*/  FADD.FTZ R0, R110, R0 ;  /* 0x000000006e007221 */ /* 0x000fe80000010000 */
[----:B------:R-:W-:Y:S01]  /*d160*/  HMMA.16816.F32.BF16 R64, R12, R18, R64 ;  /* 0x000000120c40723c */ /* 0x000fe20000041840 */
[----:B------:R-:W2:Y:S06]  /*d170*/  LDSM.16.MT88.4 R16, [R194+0x2000] ;  /* 0x00200000c210783b */ /* 0x000eac0000004200 */
[----:B------:R-:W-:Y:S02]  /*d180*/  F2FP.BF16.PACK_AB R12, R151, R156 ;  /* 0x0000009c970c723e */ /* 0x000fe400000010ff */
[----:B------:R-:W-:Y:S03]  /*d190*/  F2FP.BF16.PACK_AB R14, R149, R150 ;  /* 0x00000096950e723e */ /* 0x000fe600000010ff */
[----:B------:R-:W-:Y:S02]  /*d1a0*/  F2FP.BF16.PACK_AB R13, R128, R129 ;  /* 0x00000081800d723e */ /* 0x000fe400000010ff */
[----:B------:R-:W-:Y:S02]  /*d1b0*/  F2FP.BF16.PACK_AB R15, R110, R111 ;  /* 0x0000006f6e0f723e */ /* 0x000fe400000010ff */
[----:B------:R-:W-:Y:S05]  /*d1c0*/  MOV R110, R3 ;  /* 0x00000003006e7202 */ /* 0x000fea0000000f00 */
[C---:B-1----:R-:W-:Y:S07]  /*d1d0*/  HMMA.16816.F32.BF16 R4, R12.reuse, R20, R4 ;  /* 0x000000140c04723c */ /* 0x042fee0000041804 */
[--C-:B------:R-:W-:Y:S01]  /*d1e0*/  FFMA.FTZ R20, R44, c[0x0][0x2d0], -R140.reuse ;  /* 0x0000b4002c147a23 */ /* 0x100fe2000001088c */
[C---:B------:R-:W-:Y:S03]  /*d1f0*/  HMMA.16816.F32.BF16 R8, R12.reuse, R22, R8 ;  /* 0x000000160c08723c */ /* 0x040fe60000041808 */
[----:B------:R1:W3:Y:S05]  /*d200*/  MUFU.EX2 R131, R20 ;  /* 0x0000001400837308 */ /* 0x0002ea0000000800 */
[C---:B------:R-:W-:Y:S07]  /*d210*/  HMMA.16816.F32.BF16 R68, R12.reuse, R24, R68 ;  /* 0x000000180c44723c */ /* 0x040fee0000041844 */
[--C-:B------:R-:W-:Y:S01]  /*d220*/  FFMA.FTZ R24, R48, c[0x0][0x2d0], -R140.reuse ;  /* 0x0000b40030187a23 */ /* 0x100fe2000001088c */
[C---:B------:R-:W-:Y:S03]  /*d230*/  HMMA.16816.F32.BF16 R72, R12.reuse, R26, R72 ;  /* 0x0000001a0c48723c */ /* 0x040fe60000041848 */
[----:B------:R4:W-:Y:S05]  /*d240*/  MUFU.EX2 R45, R24 ;  /* 0x00000018002d7308 */ /* 0x0009ea0000000800 */
[C---:B------:R-:W-:Y:S01]  /*d250*/  HMMA.16816.F32.BF16 R76, R12.reuse, R28, R76 ;  /* 0x0000001c0c4c723c */ /* 0x040fe2000004184c */
[----:B-1----:R-:W1:Y:S06]  /*d260*/  LDSM.16.MT88.4 R20, [R188+0x5000] ;  /* 0x00500000bc14783b */ /* 0x002e6c0000004200 */
[--C-:B------:R-:W-:Y:S01]  /*d270*/  FFMA.FTZ R28, R46, c[0x0][0x2d0], -R109.reuse ;  /* 0x0000b4002e1c7a23 */ /* 0x100fe2000001086d */
[C---:B------:R-:W-:Y:S03]  /*d280*/  HMMA.16816.F32.BF16 R80, R12.reuse, R30, R80 ;  /* 0x0000001e0c50723c */ /* 0x040fe60000041850 */
[----:B------:R5:W-:Y:S05]  /*d290*/  MUFU.EX2 R43, R28 ;  /* 0x0000001c002b7308 */ /* 0x000bea0000000800 */
[C---:B--2---:R-:W-:Y:S04]  /*d2a0*/  HMMA.16816.F32.BF16 R84, R12.reuse, R16, R84 ;  /* 0x000000100c54723c */ /* 0x044fe80000041854 */
[----:B----4-:R-:W-:Y:S03]  /*d2b0*/  FFMA.FTZ R24, R49, c[0x0][0x2d0], -R140 ;  /* 0x0000b40031187a23 */ /* 0x010fe6000001088c */
[--C-:B------:R-:W-:Y:S01]  /*d2c0*/  FFMA.FTZ R16, R47, c[0x0][0x2d0], -R109.reuse ;  /* 0x0000b4002f107a23 */ /* 0x100fe2000001086d */
[C---:B------:R-:W-:Y:S01]  /*d2d0*/  HMMA.16816.F32.BF16 R88, R12.reuse, R18, R88 ;  /* 0x000000120c58723c */ /* 0x040fe20000041858 */
[----:B------:R2:W4:Y:S01]  /*d2e0*/  MUFU.EX2 R44, R24 ;  /* 0x00000018002c7308 */ /* 0x0005220000000800 */
[----:B-----5:R-:W-:Y:S09]  /*d2f0*/  LDSM.16.MT88.4 R28, [R191+0x5000] ;  /* 0x00500000bf1c783b */ /* 0x020ff20000004200 */
[----:B------:R5:W3:Y:S01]  /*d300*/  MUFU.EX2 R42, R16 ;  /* 0x00000010002a7308 */ /* 0x000ae20000000800 */
[C---:B-1----:R-:W-:Y:S01]  /*d310*/  HMMA.16816.F32.BF16 R92, R12.reuse, R20, R92 ;  /* 0x000000140c5c723c */ /* 0x042fe2000004185c */
[----:B--2---:R-:W1:Y:S07]  /*d320*/  LDSM.16.MT88.4 R24, [R192+0x5000] ;  /* 0x00500000c018783b */ /* 0x004e6e0000004200 */
[C---:B------:R-:W-:Y:S01]  /*d330*/  HMMA.16816.F32.BF16 R96, R12.reuse, R22, R96 ;  /* 0x000000160c60723c */ /* 0x040fe20000041860 */
[----:B------:R-:W-:Y:S03]  /*d340*/  LDSM.16.MT88.4 R20, [R194+0x2800] ;  /* 0x00280000c214783b */ /* 0x000fe60000004200 */
[--C-:B-----5:R-:W-:Y:S02]  /*d350*/  FFMA.FTZ R16, R50, c[0x0][0x2d0], -R109.reuse ;  /* 0x0000b40032107a23 */ /* 0x120fe4000001086d */
[----:B------:R-:W-:Y:S02]  /*d360*/  FFMA.FTZ R109, R51, c[0x0][0x2d0], -R109 ;  /* 0x0000b400336d7a23 */ /* 0x000fe4000001086d */
[----:B------:R2:W-:Y:S10]  /*d370*/  MUFU.EX2 R41, R16 ;  /* 0x0000001000297308 */ /* 0x0005f40000000800 */
[----:B------:R5:W3:Y:S01]  /*d380*/  MUFU.EX2 R40, R109 ;  /* 0x0000006d00287308 */ /* 0x000ae20000000800 */
[----:B--2---:R-:W2:Y:S01]  /*d390*/  LDSM.16.MT88.4 R16, [R192+0x2800] ;  /* 0x00280000c010783b */ /* 0x004ea20000004200 */
[C---:B-1----:R-:W-:Y:S08]  /*d3a0*/  HMMA.16816.F32.BF16 R100, R12.reuse, R24, R100 ;  /* 0x000000180c64723c */ /* 0x042ff00000041864 */
[C---:B------:R-:W-:Y:S01]  /*d3b0*/  HMMA.16816.F32.BF16 R104, R12.reuse, R26, R104 ;  /* 0x0000001a0c68723c */ /* 0x040fe20000041868 */
[----:B------:R-:W1:Y:S03]  /*d3c0*/  LDSM.16.MT88.4 R24, [R188+0x5800] ;  /* 0x00580000bc18783b */ /* 0x000e660000004200 */
[----:B-----5:R-:W-:Y:S04]  /*d3d0*/  MOV R109, R108 ;  /* 0x0000006c006d7202 */ /* 0x020fe80000000f00 */
[C---:B------:R-:W-:Y:S08]  /*d3e0*/  HMMA.16816.F32.BF16 R52, R12.reuse, R28, R52 ;  /* 0x0000001c0c34723c */ /* 0x040ff00000041834 */
[C---:B------:R-:W-:Y:S08]  /*d3f0*/  HMMA.16816.F32.BF16 R56, R12.reuse, R30, R56 ;  /* 0x0000001e0c38723c */ /* 0x040ff00000041838 */
[C---:B------:R-:W-:Y:S08]  /*d400*/  HMMA.16816.F32.BF16 R60, R12.reuse, R32, R60 ;  /* 0x000000200c3c723c */ /* 0x040ff0000004183c */
[----:B------:R-:W-:Y:S07]  /*d410*/  HMMA.16816.F32.BF16 R64, R12, R34, R64 ;  /* 0x000000220c40723c */ /* 0x000fee0000041840 */
[----:B---3--:R-:W-:Y:S02]  /*d420*/  F2FP.BF16.PACK_AB R12, R130, R131 ;  /* 0x00000083820c723e */ /* 0x008fe400000010ff */
[----:B----4-:R-:W-:Y:S03]  /*d430*/  F2FP.BF16.PACK_AB R14, R44, R45 ;  /* 0x0000002d2c0e723e */ /* 0x010fe600000010ff */
[----:B------:R-:W-:Y:S02]  /*d440*/  F2FP.BF16.PACK_AB R13, R42, R43 ;  /* 0x0000002b2a0d723e */ /* 0x000fe400000010ff */
[----:B------:R-:W-:Y:S07]  /*d450*/  F2FP.BF16.PACK_AB R15, R40, R41 ;  /* 0x00000029280f723e */ /* 0x000fee00000010ff */
[C---:B------:R-:W-:Y:S01]  /*d460*/  HMMA.16816.F32.BF16 R112, R12.reuse, R116, R4 ;  /* 0x000000740c70723c */ /* 0x040fe20000041804 */
[----:B------:R-:W3:Y:S07]  /*d470*/  LDSM.16.MT88.4 R4, [R192+0x5800] ;  /* 0x00580000c004783b */ /* 0x000eee0000004200 */
[C---:B------:R-:W-:Y:S01]  /*d480*/  HMMA.16816.F32.BF16 R116, R12.reuse, R118, R8 ;  /* 0x000000760c74723c */ /* 0x040fe20000041808 */
[----:B------:R-:W4:Y:S07]  /*d490*/  LDSM.16.MT88.4 R8, [R191+0x5800] ;  /* 0x00580000bf08783b */ /* 0x000f2e0000004200 */
[C---:B--2---:R-:W-:Y:S08]  /*d4a0*/  HMMA.16816.F32.BF16 R68, R12.reuse, R16, R68 ;  /* 0x000000100c44723c */ /* 0x044ff00000041844 */
[C---:B------:R-:W-:Y:S01]  /*d4b0*/  HMMA.16816.F32.BF16 R72, R12.reuse, R18, R72 ;  /* 0x000000120c48723c */ /* 0x040fe20000041848 */
[----:B------:R-:W2:Y:S07]  /*d4c0*/  LDSM.16.MT88.4 R16, [R194+0x5800] ;  /* 0x00580000c210783b */ /* 0x000eae0000004200 */
[C---:B------:R-:W-:Y:S08]  /*d4d0*/  HMMA.16816.F32.BF16 R76, R12.reuse, R36, R76 ;  /* 0x000000240c4c723c */ /* 0x040ff0000004184c */
[C---:B------:R-:W-:Y:S08]  /*d4e0*/  HMMA.16816.F32.BF16 R80, R12.reuse, R38, R80 ;  /* 0x000000260c50723c */ /* 0x040ff00000041850 */
[C---:B------:R-:W-:Y:S08]  /*d4f0*/  HMMA.16816.F32.BF16 R84, R12.reuse, R20, R84 ;  /* 0x000000140c54723c */ /* 0x040ff00000041854 */
[C---:B------:R-:W-:Y:S08]  /*d500*/  HMMA.16816.F32.BF16 R88, R12.reuse, R22, R88 ;  /* 0x000000160c58723c */ /* 0x040ff00000041858 */
[C---:B-1----:R-:W-:Y:S08]  /*d510*/  HMMA.16816.F32.BF16 R92, R12.reuse, R24, R92 ;  /* 0x000000180c5c723c */ /* 0x042ff0000004185c */
[C---:B------:R-:W-:Y:S08]  /*d520*/  HMMA.16816.F32.BF16 R96, R12.reuse, R26, R96 ;  /* 0x0000001a0c60723c */ /* 0x040ff00000041860 */
[C---:B---3--:R-:W-:Y:S07]  /*d530*/  HMMA.16816.F32.BF16 R100, R12.reuse, R4, R100 ;  /* 0x000000040c64723c */ /* 0x048fee0000041864 */
[----:B------:R-:W-:Y:S01]  /*d540*/  FADD.FTZ R4, R131, R2 ;  /* 0x0000000283047221 */ /* 0x000fe20000010000 */
[C---:B------:R-:W-:Y:S04]  /*d550*/  HMMA.16816.F32.BF16 R104, R12.reuse, R6, R104 ;  /* 0x000000060c68723c */ /* 0x040fe80000041868 */
[----:B------:R-:W-:Y:S02]  /*d560*/  FADD.FTZ R2, R43, R0 ;  /* 0x000000002b027221 */ /* 0x000fe40000010000 */
[----:B------:R-:W-:Y:S02]  /*d570*/  FADD.FTZ R0, R130, R4 ;  /* 0x0000000482007221 */ /* 0x000fe40000010000 */
[C---:B----4-:R-:W-:Y:S04]  /*d580*/  HMMA.16816.F32.BF16 R52, R12.reuse, R8, R52 ;  /* 0x000000080c34723c */ /* 0x050fe80000041834 */
[----:B------:R-:W-:Y:S02]  /*d590*/  FADD.FTZ R4, R42, R2 ;  /* 0x000000022a047221 */ /* 0x000fe40000010000 */
[----:B------:R-:W-:Y:S02]  /*d5a0*/  FADD.FTZ R2, R45, R0 ;  /* 0x000000002d027221 */ /* 0x000fe40000010000 */
[C---:B------:R-:W-:Y:S04]  /*d5b0*/  HMMA.16816.F32.BF16 R56, R12.reuse, R10, R56 ;  /* 0x0000000a0c38723c */ /* 0x040fe80000041838 */
[----:B------:R-:W-:Y:S02]  /*d5c0*/  FADD.FTZ R2, R44, R2 ;  /* 0x000000022c027221 */ /* 0x000fe40000010000 */
[----:B------:R-:W-:Y:S01]  /*d5d0*/  FADD.FTZ R0, R41, R4 ;  /* 0x0000000429007221 */ /* 0x000fe20000010000 */
[----:B------:R-:W-:Y:S01]  /*d5e0*/  MOV R4, R3 ;  /* 0x0000000300047202 */ /* 0x000fe20000000f00 */
[C---:B--2---:R-:W-:Y:S01]  /*d5f0*/  HMMA.16816.F32.BF16 R60, R12.reuse, R16, R60 ;  /* 0x000000100c3c723c */ /* 0x044fe2000004183c */
[----:B------:R1:W-:Y:S03]  /*d600*/  STL [R1], R2 ;  /* 0x0000000201007387 */ /* 0x0003e60000100800 */
[----:B------:R-:W-:Y:S04]  /*d610*/  FADD.FTZ R0, R40, R0 ;  /* 0x0000000028007221 */ /* 0x000fe80000010000 */
[----:B------:R-:W-:Y:S01]  /*d620*/  HMMA.16816.F32.BF16 R64, R12, R18, R64 ;  /* 0x000000120c40723c */ /* 0x000fe20000041840 */
[----:B------:R1:W-:Y:S01]  /*d630*/  STL [R1+0x4], R0 ;  /* 0x0000040001007387 */ /* 0x0003e20000100800 */
[----:B------:R-:W-:-:S06]  /*d640*/  @P0 BRA `(.L_x_1912) ;  /* 0xffffd3d000000947 */ /* 0x000fcc000383ffff */
.L_x_1911:
[----:B------:R-:W-:-:S13]  /*d650*/  ISETP.GE.AND P0, PT, R212, R223, PT ;  /* 0x000000dfd400720c */ /* 0x000fda0003f06270 */
[----:B------:R-:W-:Y:S05]  /*d660*/  @!P0 BRA `(.L_x_1913) ;  /* 0x00003e5000008947 */ /* 0x000fea0003800000 */
[----:B------:R-:W-:Y:S02]  /*d670*/  MOV R110, R4 ;  /* 0x00000004006e7202 */ /* 0x000fe40000000f00 */
[----:B------:R-:W-:Y:S02]  /*d680*/  MOV R109, R108 ;  /* 0x0000006c006d7202 */ /* 0x000fe40000000f00 */
.L_x_1922:
[----:B------:R-:W-:Y:S04]  /*d690*/  DEPBAR.LE SB0, 0x0 ;  /* 0x000080000000791a */ /* 0x000fe80000000000 */
[----:B------:R-:W-:Y:S01]  /*d6a0*/  WARPSYNC 0xffffffff ;  /* 0xffffffff00007948 */ /* 0x000fe20003800000 */
[----:B------:R-:W-:Y:S01]  /*d6b0*/  BAR.SYNC.DEFER_BLOCKING 0x0 ;  /* 0x0000000000007b1d */ /* 0x000fe20000010000 */
[----:B-1----:R-:W-:Y:S01]  /*d6c0*/  SHF.R.S32.HI R0, RZ, 0x1f, R212 ;  /* 0x0000001fff007819 */ /* 0x002fe200000114d4 */
[----:B------:R-:W-:Y:S01]  /*d6d0*/  IMAD.MOV.U32 R214, RZ, RZ, 0x5 ;  /* 0x00000005ffd67424 */ /* 0x000fe200078e00ff */
[----:B------:R-:W-:Y:S01]  /*d6e0*/  IADD3 R36, P0, R224, 0x40, RZ ;  /* 0x00000040e0247810 */ /* 0x000fe20007f1e0ff */
[----:B------:R-:W-:Y:S02]  /*d6f0*/  IMAD.MOV.U32 R3, RZ, RZ, c[0x0][0x208] ;  /* 0x00008200ff037624 */ /* 0x000fe400078e00ff */
[----:B------:R-:W-:Y:S02]  /*d700*/  IMAD R0, R0, c[0x0][0x208], RZ ;  /* 0x0000820000007a24 */ /* 0x000fe400078e02ff */
[C---:B------:R-:W-:Y:S04]  /*d710*/  IMAD.WIDE.U32 R20, R212.reuse, c[0x0][0x208], RZ ;  /* 0x00008200d4147a25 */ /* 0x040fe800078e00ff */
[----:B------:R-:W-:Y:S02]  /*d720*/  IMAD R0, R212, c[0x0][0x20c], R0 ;  /* 0x00008300d4007a24 */ /* 0x000fe400078e0200 */
[C---:B--2---:R-:W-:Y:S01]  /*d730*/  IMAD.SHL.U32 R2, R3.reuse, 0x20, RZ ;  /* 0x0000002003027824 */ /* 0x044fe200078e00ff */
[----:B------:R-:W-:Y:S01]  /*d740*/  SHF.L.U64.HI R3, R3, R214, c[0x0][0x20c] ;  /* 0x0000830003037619 */ /* 0x000fe200000102d6 */
[----:B------:R-:W-:Y:S02]  /*d750*/  IMAD.IADD R0, R21, 0x1, R0 ;  /* 0x0000000115007824 */ /* 0x000fe400078e0200 */
[----:B------:R-:W-:Y:S02]  /*d760*/  IMAD.MOV.U32 R28, RZ, RZ, R224 ;  /* 0x000000ffff1c7224 */ /* 0x000fe400078e00e0 */
[----:B------:R-:W-:Y:S02]  /*d770*/  IMAD.MOV.U32 R29, RZ, RZ, R228 ;  /* 0x000000ffff1d7224 */ /* 0x000fe400078e00e4 */
[C---:B------:R-:W-:Y:S01]  /*d780*/  IMAD.WIDE.U32 R30, R20.reuse, 0x60, R2 ;  /* 0x00000060141e7825 */ /* 0x040fe200078e0002 */
[----:B------:R-:W1:Y:S01]  /*d790*/  LDSM.16.M88.4 R8, [R189] ;  /* 0x00000000bd08783b */ /* 0x000e620000000200 */
[----:B------:R-:W-:Y:S02]  /*d7a0*/  ULDC UR4, c[0x0][0x324] ;  /* 0x0000c90000047ab9 */ /* 0x000fe40000000800 */
[----:B------:R-:W-:Y:S01]  /*d7b0*/  IMAD.WIDE.U32 R28, R20, 0x60, R28 ;  /* 0x00000060141c7825 */ /* 0x000fe200078e001c */
[-C--:B------:R-:W-:Y:S01]  /*d7c0*/  IADD3 R44, P6, R224, R30.reuse, RZ ;  /* 0x0000001ee02c7210 */ /* 0x080fe20007fde0ff */
[----:B------:R-:W-:Y:S01]  /*d7d0*/  ULOP3.LUT UR4, URZ, UR4, URZ, 0x33, !UPT ;  /* 0x000000043f047292 */ /* 0x000fe2000f8e333f */
[----:B------:R-:W2:Y:S01]  /*d7e0*/  LDSM.16.M88.4 R16, [R189+0x800] ;  /* 0x00080000bd10783b */ /* 0x000ea20000000200 */
[-C--:B------:R-:W-:Y:S01]  /*d7f0*/  IADD3 R39, P5, R36, R30.reuse, RZ ;  /* 0x0000001e24277210 */ /* 0x080fe20007fbe0ff */
[----:B------:R-:W-:Y:S01]  /*d800*/  IMAD.SHL.U32 R45, R28, 0x2, RZ ;  /* 0x000000021c2d7824 */ /* 0x000fe200078e00ff */
[----:B------:R-:W-:Y:S01]  /*d810*/  IADD3 R38, P4, R2, R30, RZ ;  /* 0x0000001e02267210 */ /* 0x000fe20007f9e0ff */
[----:B------:R-:W-:Y:S01]  /*d820*/  IMAD.X R37, RZ, RZ, R228, P0 ;  /* 0x000000ffff257224 */ /* 0x000fe200000e06e4 */
[----:B------:R-:W3:Y:S01]  /*d830*/  LDSM.16.M88.4 R24, [R189+0x1000] ;  /* 0x00100000bd18783b */ /* 0x000ee20000000200 */
[----:B------:R-:W-:Y:S01]  /*d840*/  IMAD R0, R0, 0x60, RZ ;  /* 0x0000006000007824 */ /* 0x000fe200078e02ff */
[----:B------:R-:W-:Y:S03]  /*d850*/  IADD3 R46, P0, R38, R36, RZ ;  /* 0x00000024262e7210 */ /* 0x000fe60007f1e0ff */
[----:B------:R-:W4:Y:S01]  /*d860*/  LDL R219, [R1+0x18] ;  /* 0x0000180001db7983 */ /* 0x000f220000100800 */
[----:B------:R-:W-:Y:S02]  /*d870*/  IMAD.IADD R2, R29, 0x1, R0 ;  /* 0x000000011d027824 */ /* 0x000fe400078e0200 */
[----:B------:R-:W-:Y:S02]  /*d880*/  IMAD.IADD R0, R0, 0x1, R31 ;  /* 0x0000000100007824 */ /* 0x000fe400078e021f */
[----:B------:R-:W5:Y:S01]  /*d890*/  LDSM.16.M88.4 R32, [R189+0x1800] ;  /* 0x00180000bd20783b */ /* 0x000f620000000200 */
[----:B------:R-:W-:Y:S01]  /*d8a0*/  SHF.L.U64.HI R47, R28, 0x1, R2 ;  /* 0x000000011c2f7819 */ /* 0x000fe20000010202 */
[----:B------:R-:W-:Y:S01]  /*d8b0*/  IMAD.X R2, R0, 0x1, R3, P4 ;  /* 0x0000000100027824 */ /* 0x000fe200020e0603 */
[----:B------:R-:W-:Y:S01]  /*d8c0*/  IADD3 R3, P4, R38, R224, RZ ;  /* 0x000000e026037210 */ /* 0x000fe20007f9e0ff */
[----:B------:R-:W-:Y:S01]  /*d8d0*/  IMAD.X R38, R0, 0x1, R228, P6 ;  /* 0x0000000100267824 */ /* 0x000fe200030e06e4 */
[----:B------:R-:W4:Y:S01]  /*d8e0*/  LDL R218, [R1+0x1c] ;  /* 0x00001c0001da7983 */ /* 0x000f220000100800 */
[----:B------:R-:W-:Y:S01]  /*d8f0*/  LEA R160, P6, R44, c[0x0][0x1f8], 0x1 ;  /* 0x00007e002ca07a11 */ /* 0x000fe200078c08ff */
[--C-:B------:R-:W-:Y:S01]  /*d900*/  IMAD.X R0, R0, 0x1, R37.reuse, P5 ;  /* 0x0000000100007824 */ /* 0x100fe200028e0625 */
[C---:B------:R-:W-:Y:S01]  /*d910*/  LEA R158, P5, R39.reuse, c[0x0][0x1f8], 0x1 ;  /* 0x00007e00279e7a11 */ /* 0x040fe200078a08ff */
[----:B------:R-:W-:Y:S01]  /*d920*/  IMAD.X R108, R2, 0x1, R37, P0 ;  /* 0x00000001026c7824 */ /* 0x000fe200000e0625 */
[----:B------:R-:W3:Y:S01]  /*d930*/  LDSM.16.M88.4 R40, [R189+0x2000] ;  /* 0x00200000bd28783b */ /* 0x000ee20000000200 */
[----:B------:R-:W-:Y:S01]  /*d940*/  LEA.HI.X R161, R44, c[0x0][0x1fc], R38, 0x1, P6 ;  /* 0x00007f002ca17a11 */ /* 0x000fe200030f0c26 */
[----:B------:R-:W-:Y:S01]  /*d950*/  IMAD.X R36, R2, 0x1, R228, P4 ;  /* 0x0000000102247824 */ /* 0x000fe200020e06e4 */
[----:B------:R-:W-:Y:S02]  /*d960*/  LEA.HI.X R159, R39, c[0x0][0x1fc], R0, 0x1, P5 ;  /* 0x00007f00279f7a11 */ /* 0x000fe400028f0c00 */
[----:B------:R-:W4:Y:S01]  /*d970*/  LDL R215, [R1+0x10] ;  /* 0x0000100001d77983 */ /* 0x000f220000100800 */
[----:B------:R-:W-:Y:S02]  /*d980*/  IADD3 R44, P5, R45, c[0x0][0x1f8], RZ ;  /* 0x00007e002d2c7a10 */ /* 0x000fe40007fbe0ff */
[C---:B------:R-:W-:Y:S01]  /*d990*/  LEA R162, P4, R3.reuse, c[0x0][0x1f8], 0x1 ;  /* 0x00007e0003a27a11 */ /* 0x040fe200078808ff */
[C---:B-1----:R-:W-:Y:S01]  /*d9a0*/  HMMA.16816.F32.BF16 R4, R120.reuse, R8, RZ ;  /* 0x000000087804723c */ /* 0x042fe200000418ff */
[----:B------:R-:W1:Y:S02]  /*d9b0*/  LDSM.16.M88.4 R48, [R189+0x2800] ;  /* 0x00280000bd30783b */ /* 0x000e640000000200 */
[----:B------:R-:W-:Y:S02]  /*d9c0*/  LEA.HI.X R163, R3, c[0x0][0x1fc], R36, 0x1, P4 ;  /* 0x00007f0003a37a11 */ /* 0x000fe400020f0c24 */
[----:B------:R-:W-:Y:S01]  /*d9d0*/  LEA R156, P4, R46, c[0x0][0x1f8], 0x1 ;  /* 0x00007e002e9c7a11 */ /* 0x000fe200078808ff */
[----:B------:R-:W4:Y:S01]  /*d9e0*/  LDL R217, [R1+0xc] ;  /* 0x00000c0001d97983 */ /* 0x000f220000100800 */
[----:B------:R-:W-:Y:S01]  /*d9f0*/  ISETP.GE.AND P0, PT, R246, c[0x0][0x1d4], PT ;  /* 0x00007500f6007a0c */ /* 0x000fe20003f06270 */
[C---:B------:R-:W-:Y:S01]  /*da00*/  HMMA.16816.F32.BF16 R8, R120.reuse, R10, RZ ;  /* 0x0000000a7808723c */ /* 0x040fe200000418ff */
[----:B------:R-:W-:Y:S02]  /*da10*/  LEA.HI.X R157, R46, c[0x0][0x1fc], R108, 0x1, P4 ;  /* 0x00007f002e9d7a11 */ /* 0x000fe400020f0c6c */
[----:B------:R-:W1:Y:S01]  /*da20*/  LDSM.16.M88.4 R128, [R195] ;  /* 0x00000000c380783b */ /* 0x000e620000000200 */
[----:B------:R-:W-:Y:S02]  /*da30*/  IADD3 R2, P6, R45, 0x80, RZ ;  /* 0x000000802d027810 */ /* 0x000fe40007fde0ff */
[----:B------:R-:W-:Y:S02]  /*da40*/  IADD3.X R45, R47, c[0x0][0x1fc], RZ, P5, !PT ;  /* 0x00007f002f2d7a10 */ /* 0x000fe40002ffe4ff */
[C---:B--2---:R-:W-:Y:S01]  /*da50*/  HMMA.16816.F32.BF16 R12, R120.reuse, R16, RZ ;  /* 0x00000010780c723c */ /* 0x044fe200000418ff */
[----:B------:R-:W2:Y:S03]  /*da60*/  LDL R216, [R1+0x8] ;  /* 0x0000080001d87983 */ /* 0x000ea60000100800 */
[----:B------:R-:W-:Y:S02]  /*da70*/  IADD3 R2, P5, R2, c[0x0][0x1f8], RZ ;  /* 0x00007e0002027a10 */ /* 0x000fe40007fbe0ff */
[----:B------:R-:W1:Y:S02]  /*da80*/  LDSM.16.M88.4 R132, [R206] ;  /* 0x00000000ce84783b */ /* 0x000e640000000200 */
[C---:B------:R-:W-:Y:S01]  /*da90*/  HMMA.16816.F32.BF16 R16, R120.reuse, R18, RZ ;  /* 0x000000127810723c */ /* 0x040fe200000418ff */
[----:B------:R-:W-:Y:S02]  /*daa0*/  IADD3.X R3, RZ, c[0x0][0x1fc], R47, P5, P6 ;  /* 0x00007f00ff037a10 */ /* 0x000fe40002fec42f */
[----:B------:R-:W1:Y:S01]  /*dab0*/  LDSM.16.M88.4 R136, [R205] ;  /* 0x00000000cd88783b */ /* 0x000e620000000200 */
[C---:B------:R-:W-:Y:S04]  /*dac0*/  ISETP.GT.AND P6, PT, R212.reuse, R223, PT ;  /* 0x000000dfd400720c */ /* 0x040fe80003fc4270 */
[C---:B---3--:R-:W-:Y:S01]  /*dad0*/  HMMA.16816.F32.BF16 R20, R120.reuse, R24, RZ ;  /* 0x000000187814723c */ /* 0x048fe200000418ff */
[----:B------:R-:W3:Y:S05]  /*dae0*/  LDSM.16.M88.4 R140, [R204] ;  /* 0x00000000cc8c783b */ /* 0x000eea0000000200 */
[----:B------:R-:W1:Y:S02]  /*daf0*/  LDSM.16.M88.4 R144, [R203] ;  /* 0x00000000cb90783b */ /* 0x000e640000000200 */
[C---:B------:R-:W-:Y:S01]  /*db00*/  HMMA.16816.F32.BF16 R24, R120.reuse, R26, RZ ;  /* 0x0000001a7818723c */ /* 0x040fe200000418ff */
[----:B------:R-:W-:Y:S02]  /*db10*/  @P6 IMAD.MOV.U32 R111, RZ, RZ, c[0x0][0x1e0] ;  /* 0x00007800ff6f6624 */ /* 0x000fe400078e00ff */
[----:B------:R-:W3:Y:S01]  /*db20*/  LDSM.16.M88.4 R148, [R202] ;  /* 0x00000000ca94783b */ /* 0x000ee20000000200 */
[----:B------:R-:W-:Y:S04]  /*db30*/  @P6 IADD3 R0, R212, -0x1, RZ ;  /* 0xffffffffd4006810 */ /* 0x000fe80007ffe0ff */
[C---:B-----5:R-:W-:Y:S01]  /*db40*/  HMMA.16816.F32.BF16 R28, R120.reuse, R32, RZ ;  /* 0x00000020781c723c */ /* 0x060fe200000418ff */
[----:B------:R-:W-:Y:S01]  /*db50*/  @!PT LDS RZ, [RZ] ;  /* 0x00000000fffff984 */ /* 0x000fe20000000800 */
[----:B------:R-:W-:Y:S01]  /*db60*/  @!PT LDS RZ, [RZ] ;  /* 0x00000000fffff984 */ /* 0x000fe20000000800 */
[----:B------:R-:W-:Y:S01]  /*db70*/  @!PT LDS RZ, [RZ] ;  /* 0x00000000fffff984 */ /* 0x000fe20000000800 */
[----:B------:R1:W-:Y:S05]  /*db80*/  LDGSTS.E.BYPASS.LTC128B.128 [R213+0x100], [R44.64], !P0 ;  /* 0x001000002cd57fae */ /* 0x0003ea000c101d48 */
[----:B------:R5:W-:Y:S02]  /*db90*/  LDGSTS.E.BYPASS.LTC128B.128 [R213+0x3100], [R2.64], !P3 ;  /* 0x0310000002d57fae */ /* 0x000be4000d901d48 */
[C---:B------:R-:W-:Y:S03]  /*dba0*/  HMMA.16816.F32.BF16 R32, R120.reuse, R34, RZ ;  /* 0x000000227820723c */ /* 0x040fe600000418ff */
[----:B------:R3:W-:Y:S05]  /*dbb0*/  LDGSTS.E.BYPASS.LTC128B.128 [R213+0x1100], [R160.64], !P0 ;  /* 0x01100000a0d57fae */ /* 0x0007ea000c101d48 */
[C---:B------:R-:W-:Y:S01]  /*dbc0*/  HMMA.16816.F32.BF16 R36, R120.reuse, R40, RZ ;  /* 0x000000287824723c */ /* 0x040fe200000418ff */
[----:B------:R3:W-:Y:S05]  /*dbd0*/  LDGSTS.E.BYPASS.LTC128B.128 [R213+0x4100], [R158.64], !P3 ;  /* 0x041000009ed57fae */ /* 0x0007ea000d901d48 */
[----:B------:R3:W-:Y:S02]  /*dbe0*/  LDGSTS.E.BYPASS.LTC128B.128 [R213+0x2100], [R162.64], !P0 ;  /* 0x02100000a2d57fae */ /* 0x0007e4000c101d48 */
[C---:B------:R-:W-:Y:S03]  /*dbf0*/  HMMA.16816.F32.BF16 R40, R120.reuse, R42, RZ ;  /* 0x0000002a7828723c */ /* 0x040fe600000418ff */
[----:B------:R3:W-:Y:S05]  /*dc00*/  LDGSTS.E.BYPASS.LTC128B.128 [R213+0x5100], [R156.64], !P3 ;  /* 0x051000009cd57fae */ /* 0x0007ea000d901d48 */
[C---:B-1----:R-:W-:Y:S01]  /*dc10*/  HMMA.16816.F32.BF16 R44, R120.reuse, R48, RZ ;  /* 0x00000030782c723c */ /* 0x042fe200000418ff */
[----:B------:R-:W-:Y:S03]  /*dc20*/  LDSM.16.M88.4 R184, [R193+0x1000] ;  /* 0x00100000c1b8783b */ /* 0x000fe60000000200 */
[C---:B-----5:R-:W-:Y:S02]  /*dc30*/  @P6 SHF.L.U64.HI R3, R111.reuse, R214, c[0x0][0x1e4] ;  /* 0x000079006f036619 */ /* 0x060fe400000102d6 */
[----:B------:R-:W0:Y:S01]  /*dc40*/  LDGDEPBAR ;  /* 0x00000000000079af */ /* 0x000e220000000000 */
[----:B------:R-:W-:Y:S01]  /*dc50*/  @P6 SHF.R.S32.HI R2, RZ, 0x1f, R0 ;  /* 0x0000001fff026819 */ /* 0x000fe20000011400 */
[----:B------:R-:W-:Y:S04]  /*dc60*/  HMMA.16816.F32.BF16 R48, R120, R50, RZ ;  /* 0x000000327830723c */ /* 0x000fe800000418ff */
[----:B------:R-:W-:Y:S04]  /*dc70*/  @P6 IMAD R2, R2, c[0x0][0x1e0], RZ ;  /* 0x0000780002026a24 */ /* 0x000fe800078e02ff */
[C---:B------:R-:W-:Y:S01]  /*dc80*/  HMMA.16816.F32.BF16 R4, R124.reuse, R128, R4 ;  /* 0x000000807c04723c */ /* 0x040fe20000041804 */
[----:B---3--:R-:W-:Y:S04]  /*dc90*/  LDSM.16.M88.4 R160, [R193+0x800] ;  /* 0x00080000c1a0783b */ /* 0x008fe80000000200 */
[----:B------:R-:W-:Y:S01]  /*dca0*/  @P6 IMAD R108, R0, c[0x0][0x1e4], R2 ;  /* 0x00007900006c6a24 */ /* 0x000fe200078e0202 */
[----:B------:R-:W1:Y:S01]  /*dcb0*/  LDSM.16.M88.4 R156, [R193] ;  /* 0x00000000c19c783b */ /* 0x000e620000000200 */
[----:B------:R-:W-:Y:S01]  /*dcc0*/  @P6 IMAD.SHL.U32 R2, R111, 0x20, RZ ;  /* 0x000000206f026824 */ /* 0x000fe200078e00ff */
[C---:B------:R-:W-:Y:S03]  /*dcd0*/  HMMA.16816.F32.BF16 R8, R124.reuse, R130, R8 ;  /* 0x000000827c08723c */ /* 0x040fe60000041808 */
[----:B------:R-:W3:Y:S01]  /*dce0*/  LDSM.16.M88.4 R128, [R193+0x1800] ;  /* 0x00180000c180783b */ /* 0x000ee20000000200 */
[----:B------:R-:W-:Y:S04]  /*dcf0*/  @P6 IADD3 R111, P4, R226, 0x40, RZ ;  /* 0x00000040e26f6810 */ /* 0x000fe80007f9e0ff */
        /* <DEDUP_REMOVED lines=8> */
[----:B------:R-:W3:Y:S07]  /*dd80*/  LDSM.16.M88.4 R140, [R190] ;  /* 0x00000000be8c783b */ /* 0x000eee0000000200 */
[C---:B------:R-:W-:Y:S08]  /*dd90*/  HMMA.16816.F32.BF16 R36, R124.reuse, R144, R36 ;  /* 0x000000907c24723c */ /* 0x040ff00000041824 */
[C---:B------:R-:W-:Y:S01]  /*dda0*/  HMMA.16816.F32.BF16 R40, R124.reuse, R146, R40 ;  /* 0x000000927c28723c */ /* 0x040fe20000041828 */
[----:B------:R-:W3:Y:S07]  /*ddb0*/  LDSM.16.M88.4 R144, [R190+0x800] ;  /* 0x00080000be90783b */ /* 0x000eee0000000200 */
[C---:B------:R-:W-:Y:S08]  /*ddc0*/  HMMA.16816.F32.BF16 R44, R124.reuse, R148, R44 ;  /* 0x000000947c2c723c */ /* 0x040ff0000004182c */
[----:B------:R-:W-:Y:S01]  /*ddd0*/  HMMA.16816.F32.BF16 R48, R124, R150, R48 ;  /* 0x000000967c30723c */ /* 0x000fe20000041830 */
[----:B------:R-:W2:Y:S07]  /*dde0*/  LDSM.16.M88.4 R148, [R190+0x1000] ;  /* 0x00100000be94783b */ /* 0x000eae0000000200 */
        /* <DEDUP_REMOVED lines=20> */
[----:B------:R-:W3:Y:S07]  /*df30*/  LDSM.16.M88.4 R140, [R189+0x4000] ;  /* 0x00400000bd8c783b */ /* 0x000eee0000000200 */
[C---:B------:R-:W-:Y:S08]  /*df40*/  HMMA.16816.F32.BF16 R12, R164.reuse, R144, R12 ;  /* 0x00000090a40c723c */ /* 0x040ff0000004180c */
[C---:B------:R-:W-:Y:S01]  /*df50*/  HMMA.16816.F32.BF16 R16, R164.reuse, R146, R16 ;  /* 0x00000092a410723c */ /* 0x040fe20000041810 */
[----:B------:R-:W3:Y:S07]  /*df60*/  LDSM.16.M88.4 R144, [R189+0x4800] ;  /* 0x00480000bd90783b */ /* 0x000eee0000000200 */
[C---:B--2---:R-:W-:Y:S08]  /*df70*/  HMMA.16816.F32.BF16 R20, R164.reuse, R148, R20 ;  /* 0x00000094a414723c */ /* 0x044ff00000041814 */
[C---:B------:R-:W-:Y:S01]  /*df80*/  HMMA.16816.F32.BF16 R24, R164.reuse, R150, R24 ;  /* 0x00000096a418723c */ /* 0x040fe20000041818 */
[----:B------:R-:W-:Y:S07]  /*df90*/  LDSM.16.M88.4 R148, [R201] ;  /* 0x00000000c994783b */ /* 0x000fee0000000200 */
[C---:B-1----:R-:W-:Y:S08]  /*dfa0*/  HMMA.16816.F32.BF16 R28, R164.reuse, R128, R28 ;  /* 0x00000080a41c723c */ /* 0x042ff0000004181c */
[C---:B------:R-:W-:Y:S01]  /*dfb0*/  HMMA.16816.F32.BF16 R32, R164.reuse, R130, R32 ;  /* 0x00000082a420723c */ /* 0x040fe20000041820 */
[----:B------:R-:W1:Y:S07]  /*dfc0*/  LDSM.16.M88.4 R128, [R189+0x5000] ;  /* 0x00500000bd80783b */ /* 0x000e6e0000000200 */
[C---:B------:R-:W-:Y:S08]  /*dfd0*/  HMMA.16816.F32.BF16 R36, R164.reuse, R156, R36 ;  /* 0x0000009ca424723c */ /* 0x040ff00000041824 */
[C---:B------:R-:W-:Y:S01]  /*dfe0*/  HMMA.16816.F32.BF16 R40, R164.reuse, R158, R40 ;  /* 0x0000009ea428723c */ /* 0x040fe20000041828 */
[----:B------:R-:W-:Y:S07]  /*dff0*/  LDSM.16.M88.4 R156, [R193+0x4800] ;  /* 0x00480000c19c783b */ /* 0x000fee0000000200 */
[C---:B------:R-:W-:Y:S08]  /*e000*/  HMMA.16816.F32.BF16 R44, R164.reuse, R160, R44 ;  /* 0x000000a0a42c723c */ /* 0x040ff0000004182c */
[----:B------:R-:W-:Y:S01]  /*e010*/  HMMA.16816.F32.BF16 R48, R164, R162, R48 ;  /* 0x000000a2a430723c */ /* 0x000fe20000041830 */
[----:B------:R-:W-:Y:S07]  /*e020*/  LDSM.16.M88.4 R160, [R193+0x5000] ;  /* 0x00500000c1a0783b */ /* 0x000fee0000000200 */
[C---:B---3--:R-:W-:Y:S08]  /*e030*/  HMMA.16816.F32.BF16 R4, R168.reuse, R132, R4 ;  /* 0x00000084a804723c */ /* 0x048ff00000041804 */
[C---:B------:R-:W-:Y:S01]  /*e040*/  HMMA.16816.F32.BF16 R8, R168.reuse, R134, R8 ;  /* 0x00000086a808723c */ /* 0x040fe20000041808 */
[----:B------:R-:W2:Y:S07]  /*e050*/  LDSM.16.M88.4 R132, [R189+0x5800] ;  /* 0x00580000bd84783b */ /* 0x000eae0000000200 */
[C---:B-----5:R-:W-:Y:S08]  /*e060*/  HMMA.16816.F32.BF16 R12, R168.reuse, R136, R12 ;  /* 0x00000088a80c723c */ /* 0x060ff0000004180c */
[C---:B------:R-:W-:Y:S01]  /*e070*/  HMMA.16816.F32.BF16 R16, R168.reuse, R138, R16 ;  /* 0x0000008aa810723c */ /* 0x040fe20000041810 */
[----:B------:R-:W3:Y:S07]  /*e080*/  LDSM.16.M88.4 R136, [R200] ;  /* 0x00000000c888783b */ /* 0x000eee0000000200 */
[C---:B------:R-:W-:Y:S08]  /*e090*/  HMMA.16816.F32.BF16 R20, R168.reuse, R140, R20 ;  /* 0x0000008ca814723c */ /* 0x040ff00000041814 */
[C---:B------:R-:W-:Y:S01]  /*e0a0*/  HMMA.16816.F32.BF16 R24, R168.reuse, R142, R24 ;  /* 0x0000008ea818723c */ /* 0x040fe20000041818 */
[----:B------:R-:W5:Y:S07]  /*e0b0*/  LDSM.16.M88.4 R140, [R199] ;  /* 0x00000000c78c783b */ /* 0x000f6e0000000200 */
[C---:B------:R-:W-:Y:S08]  /*e0c0*/  HMMA.16816.F32.BF16 R28, R168.reuse, R144, R28 ;  /* 0x00000090a81c723c */ /* 0x040ff0000004181c */
[C---:B------:R-:W-:Y:S01]  /*e0d0*/  HMMA.16816.F32.BF16 R32, R168.reuse, R146, R32 ;  /* 0x00000092a820723c */ /* 0x040fe20000041820 */
[----:B------:R-:W3:Y:S07]  /*e0e0*/  LDSM.16.M88.4 R144, [R198] ;  /* 0x00000000c690783b */ /* 0x000eee0000000200 */
        /* <DEDUP_REMOVED lines=27> */
[C---:B-----5:R-:W-:Y:S07]  /*e2a0*/  HMMA.16816.F32.BF16 R12, R176.reuse, R140, R12 ;  /* 0x0000008cb00c723c */ /* 0x060fee000004180c */
[----:B------:R-:W-:Y:S01]  /*e2b0*/  @P6 IMAD.WIDE.U32 R140, R0, c[0x0][0x1e0], RZ ;  /* 0x00007800008c6a25 */ /* 0x000fe200078e00ff */
[C---:B------:R-:W-:Y:S04]  /*e2c0*/  HMMA.16816.F32.BF16 R16, R176.reuse, R142, R16 ;  /* 0x0000008eb010723c */ /* 0x040fe80000041810 */
[----:B------:R-:W-:Y:S03]  /*e2d0*/  @P6 IMAD.IADD R0, R141, 0x1, R108 ;  /* 0x000000018d006824 */ /* 0x000fe600078e026c */
[----:B------:R-:W-:Y:S01]  /*e2e0*/  @P6 IMAD.X R143, RZ, RZ, R229, P4 ;  /* 0x000000ffff8f6224 */ /* 0x000fe200020e06e5 */
[C---:B------:R-:W-:Y:S08]  /*e2f0*/  HMMA.16816.F32.BF16 R20, R176.reuse, R148, R20 ;  /* 0x00000094b014723c */ /* 0x040ff00000041814 */
[C---:B------:R-:W-:Y:S08]  /*e300*/  HMMA.16816.F32.BF16 R24, R176.reuse, R150, R24 ;  /* 0x00000096b018723c */ /* 0x040ff00000041818 */
[C---:B------:R-:W-:Y:S08]  /*e310*/  HMMA.16816.F32.BF16 R28, R176.reuse, R156, R28 ;  /* 0x0000009cb01c723c */ /* 0x040ff0000004181c */
[C---:B------:R-:W-:Y:S08]  /*e320*/  HMMA.16816.F32.BF16 R32, R176.reuse, R158, R32 ;  /* 0x0000009eb020723c */ /* 0x040ff00000041820 */
[C---:B------:R-:W-:Y:S08]  /*e330*/  HMMA.16816.F32.BF16 R36, R176.reuse, R160, R36 ;  /* 0x000000a0b024723c */ /* 0x040ff00000041824 */
[C---:B------:R-:W-:Y:S08]  /*e340*/  HMMA.16816.F32.BF16 R40, R176.reuse, R162, R40 ;  /* 0x000000a2b028723c */ /* 0x040ff00000041828 */
[C---:B----4-:R-:W-:Y:S07]  /*e350*/  HMMA.16816.F32.BF16 R44, R176.reuse, R144, R44 ;  /* 0x00000090b02c723c */ /* 0x050fee000004182c */
[----:B------:R-:W-:Y:S01]  /*e360*/  @P6 IMAD R145, R0, 0x60, RZ ;  /* 0x0000006000916824 */ /* 0x000fe200078e02ff */
[----:B------:R-:W-:Y:S08]  /*e370*/  HMMA.16816.F32.BF16 R48, R176, R146, R48 ;  /* 0x00000092b030723c */ /* 0x000ff00000041830 */
[C---:B------:R-:W-:Y:S08]  /*e380*/  HMMA.16816.F32.BF16 R4, R180.reuse, R184, R4 ;  /* 0x000000b8b404723c */ /* 0x040ff00000041804 */
[C---:B------:R-:W-:Y:S08]  /*e390*/  HMMA.16816.F32.BF16 R8, R180.reuse, R186, R8 ;  /* 0x000000bab408723c */ /* 0x040ff00000041808 */
[C---:B-1----:R-:W-:Y:S08]  /*e3a0*/  HMMA.16816.F32.BF16 R12, R180.reuse, R128, R12 ;  /* 0x00000080b40c723c */ /* 0x042ff0000004180c */
[C---:B------:R-:W-:Y:S01]  /*e3b0*/  HMMA.16816.F32.BF16 R16, R180.reuse, R130, R16 ;  /* 0x00000082b410723c */ /* 0x040fe20000041810 */
[----:B------:R-:W1:Y:S07]  /*e3c0*/  LDSM.16.M88.4 R128, [R190+0x5000] ;  /* 0x00500000be80783b */ /* 0x000e6e0000000200 */
[C---:B--2---:R-:W-:Y:S07]  /*e3d0*/  HMMA.16816.F32.BF16 R20, R180.reuse, R132, R20 ;  /* 0x00000084b414723c */ /* 0x044fee0000041814 */
[----:B------:R-:W-:Y:S01]  /*e3e0*/  @P6 IMAD.WIDE.U32 R132, R140, 0x60, R2 ;  /* 0x000000608c846825 */ /* 0x000fe200078e0002 */
[C---:B------:R-:W-:Y:S04]  /*e3f0*/  HMMA.16816.F32.BF16 R24, R180.reuse, R134, R24 ;  /* 0x00000086b418723c */ /* 0x040fe80000041818 */
[-C--:B------:R-:W-:Y:S01]  /*e400*/  @P6 IADD3 R142, P5, R2, R132.reuse, RZ ;  /* 0x00000084028e6210 */ /* 0x080fe20007fbe0ff */
[----:B------:R-:W-:Y:S01]  /*e410*/  @P6 IMAD.IADD R0, R145, 0x1, R133 ;  /* 0x0000000191006824 */ /* 0x000fe200078e0285 */
[-C--:B------:R-:W-:Y:S01]  /*e420*/  @P6 IADD3 R141, P4, R226, R132.reuse, RZ ;  /* 0x00000084e28d6210 */ /* 0x080fe20007f9e0ff */
[----:B------:R-:W-:Y:S01]  /*e430*/  @P6 IMAD.MOV.U32 R2, RZ, RZ, R226 ;  /* 0x000000ffff026224 */ /* 0x000fe200078e00e2 */
[C---:B---3--:R-:W-:Y:S04]  /*e440*/  HMMA.16816.F32.BF16 R28, R180.reuse, R136, R28 ;  /* 0x00000088b41c723c */ /* 0x048fe8000004181c */
[C---:B------:R-:W-:Y:S01]  /*e450*/  @P6 IMAD.X R144, R0.reuse, 0x1, R3, P5 ;  /* 0x0000000100906824 */ /* 0x040fe200028e0603 */
[----:B------:R-:W-:Y:S01]  /*e460*/  @P6 IADD3 R108, P5, R111, R132, RZ ;  /* 0x000000846f6c6210 */ /* 0x000fe20007fbe0ff */
[--C-:B------:R-:W-:Y:S01]  /*e470*/  @P6 IMAD.MOV.U32 R3, RZ, RZ, R229.reuse ;  /* 0x000000ffff036224 */ /* 0x100fe200078e00e5 */
[----:B------:R-:W2:Y:S01]  /*e480*/  LDSM.16.M88.4 R132, [R190+0x5800] ;  /* 0x00580000be84783b */ /* 0x000ea20000000200 */
[----:B------:R-:W-:Y:S04]  /*e490*/  DEPBAR.LE SB0, 0x0 ;  /* 0x000080000000791a */ /* 0x000fe80000000000 */
[----:B------:R-:W-:Y:S01]  /*e4a0*/  BAR.SYNC.DEFER_BLOCKING 0x0 ;  /* 0x0000000000007b1d */ /* 0x000fe20000010000 */
[C---:B------:R-:W-:Y:S01]  /*e4b0*/  @P6 IMAD.X R136, R0.reuse, 0x1, R229, P4 ;  /* 0x0000000100886824 */ /* 0x040fe200020e06e5 */
[C---:B------:R-:W-:Y:S01]  /*e4c0*/  @P6 LEA R146, P4, R141.reuse, c[0x0][0x1c8], 0x1 ;  /* 0x000072008d926a11 */ /* 0x040fe200078808ff */
[C---:B------:R-:W-:Y:S05]  /*e4d0*/  HMMA.16816.F32.BF16 R32, R180.reuse, R138, R32 ;  /* 0x0000008ab420723c */ /* 0x040fea0000041820 */
[----:B------:R-:W-:Y:S01]  /*e4e0*/  @P6 IMAD.X R0, R0, 0x1, R143, P5 ;  /* 0x0000000100006824 */ /* 0x000fe200028e068f */
[----:B------:R-:W-:Y:S01]  /*e4f0*/  @P6 LEA R148, P5, R108, c[0x0][0x1c8], 0x1 ;  /* 0x000072006c946a11 */ /* 0x000fe200078a08ff */
[----:B------:R-:W-:Y:S01]  /*e500*/  @P6 IMAD.WIDE.U32 R2, R140, 0x60, R2 ;  /* 0x000000608c026825 */ /* 0x000fe200078e0002 */
[----:B------:R-:W-:Y:S01]  /*e510*/  @P6 LEA.HI.X R147, R141, c[0x0][0x1cc], R136, 0x1, P4 ;  /* 0x000073008d936a11 */ /* 0x000fe200020f0c88 */
[C---:B-1----:R-:W-:Y:S03]  /*e520*/  HMMA.16816.F32.BF16 R36, R180.reuse, R128, R36 ;  /* 0x00000080b424723c */ /* 0x042fe60000041824 */
[----:B------:R-:W-:Y:S01]  /*e530*/  @P6 LEA.HI.X R149, R108, c[0x0][0x1cc], R0, 0x1, P5 ;  /* 0x000073006c956a11 */ /* 0x000fe200028f0c00 */
[----:B------:R-:W-:Y:S01]  /*e540*/  @P6 IMAD.IADD R136, R3, 0x1, R145 ;  /* 0x0000000103886824 */ /* 0x000fe200078e0291 */
[----:B------:R-:W-:Y:S01]  /*e550*/  @P6 IADD3 R108, P5, R142, R111, RZ ;  /* 0x0000006f8e6c6210 */ /* 0x000fe20007fbe0ff */
[----:B------:R-:W-:Y:S01]  /*e560*/  @P6 IMAD.SHL.U32 R3, R2, 0x2, RZ ;  /* 0x0000000202036824 */ /* 0x000fe200078e00ff */
[----:B------:R-:W-:Y:S01]  /*e570*/  @P6 IADD3 R0, P4, R142, R226, RZ ;  /* 0x000000e28e006210 */ /* 0x000fe20007f9e0ff */
[C---:B------:R-:W-:Y:S04]  /*e580*/  HMMA.16816.F32.BF16 R40, R180.reuse, R130, R40 ;  /* 0x00000082b428723c */ /* 0x040fe80000041828 */
[----:B------:R-:W-:Y:S01]  /*e590*/  @P6 IMAD.X R137, R144, 0x1, R143, P5 ;  /* 0x0000000190896824 */ /* 0x000fe200028e068f */
[----:B------:R-:W-:Y:S01]  /*e5a0*/  @P6 LEA R140, P5, R0, c[0x0][0x1c8], 0x1 ;  /* 0x00007200008c6a11 */ /* 0x000fe200078a08ff */
[----:B------:R-:W-:Y:S01]  /*e5b0*/  @P6 IMAD.X R111, R144, 0x1, R229, P4 ;  /* 0x00000001906f6824 */ /* 0x000fe200020e06e5 */
[----:B------:R-:W-:Y:S02]  /*e5c0*/  @P6 LEA R138, P4, R108, c[0x0][0x1c8], 0x1 ;  /* 0x000072006c8a6a11 */ /* 0x000fe400078808ff */
[----:B------:R-:W-:Y:S03]  /*e5d0*/  @P6 SHF.L.U64.HI R136, R2, 0x1, R136 ;  /* 0x0000000102886819 */ /* 0x000fe60000010288 */
[----:B------:R-:W-:Y:S02]  /*e5e0*/  @P6 LEA.HI.X R139, R108, c[0x0][0x1cc], R137, 0x1, P4 ;  /* 0x000073006c8b6a11 */ /* 0x000fe400020f0c89 */
[C---:B------:R-:W-:Y:S01]  /*e5f0*/  @P6 IADD3 R128, P4, R3.reuse, c[0x0][0x1c8], RZ ;  /* 0x0000720003806a10 */ /* 0x040fe20007f9e0ff */
[C---:B--2---:R-:W-:Y:S03]  /*e600*/  HMMA.16816.F32.BF16 R44, R180.reuse, R132, R44 ;  /* 0x00000084b42c723c */ /* 0x044fe6000004182c */
[----:B------:R-:W-:Y:S01]  /*e610*/  @P6 LEA.HI.X R141, R0, c[0x0][0x1cc], R111, 0x1, P5 ;  /* 0x00007300008d6a11 */ /* 0x000fe200028f0c6f */
[----:B------:R-:W-:Y:S01]  /*e620*/  IMAD.IADD R111, R218, 0x1, R219 ;  /* 0x00000001da6f7824 */ /* 0x000fe200078e02db */
[----:B------:R-:W-:Y:S02]  /*e630*/  @P6 IADD3 R3, P5, R3, 0x80, RZ ;  /* 0x0000008003036810 */ /* 0x000fe40007fbe0ff */
[----:B------:R-:W-:Y:S01]  /*e640*/  @P6 IADD3.X R129, R136, c[0x0][0x1cc], RZ, P4, !PT ;  /* 0x0000730088816a10 */ /* 0x000fe200027fe4ff */
[----:B------:R-:W-:Y:S01]  /*e650*/  @P2 IMAD.HI.U32 R0, R111, c[0x0][0x2c8], RZ ;  /* 0x0000b2006f002a27 */ /* 0x000fe200078e00ff */
[----:B------:R-:W-:Y:S01]  /*e660*/  @P6 IADD3 R2, P4, R3, c[0x0][0x1c8], RZ ;  /* 0x0000720003026a10 */ /* 0x000fe20007f9e0ff */
[----:B------:R-:W-:Y:S02]  /*e670*/  HMMA.16816.F32.BF16 R48, R180, R134, R48 ;  /* 0x00000086b430723c */ /* 0x000fe40000041830 */
[----:B------:R-:W-:Y:S01]  /*e680*/  @!PT LDS RZ, [RZ] ;  /* 0x00000000fffff984 */ /* 0x000fe20000000800 */
[----:B------:R-:W-:Y:S01]  /*e690*/  @!PT LDS RZ, [RZ] ;  /* 0x00000000fffff984 */ /* 0x000fe20000000800 */
[----:B------:R-:W-:Y:S01]  /*e6a0*/  @!PT LDS RZ, [RZ] ;  /* 0x00000000fffff984 */ /* 0x000fe20000000800 */
[----:B------:R1:W-:Y:S01]  /*e6b0*/  @P6 LDGSTS.E.BYPASS.LTC128B.128 [R213+0x8100], [R128.64], !P0 ;  /* 0x0810000080d56fae */ /* 0x0003e2000c101d48 */
[----:B------:R-:W-:Y:S02]  /*e6c0*/  @P6 IADD3.X R3, RZ, c[0x0][0x1cc], R136, P4, P5 ;  /* 0x00007300ff036a10 */ /* 0x000fe400027ea488 */
[----:B------:R-:W-:Y:S03]  /*e6d0*/  @P2 SHF.R.U32.HI R111, RZ, c[0x0][0x2cc], R0 ;  /* 0x0000b300ff6f2a19 */ /* 0x000fe60000011600 */
[----:B------:R2:W-:Y:S05]  /*e6e0*/  @P6 LDGSTS.E.BYPASS.LTC128B.128 [R213+0xb100], [R2.64], !P3 ;  /* 0x0b10000002d56fae */ /* 0x0005ea000d901d48 */
        /* <DEDUP_REMOVED lines=8> */
[----:B------:R-:W-:Y:S04]  /*e770*/  IADD3 R0, -R216, R0, R217 ;  /* 0x00000000d8007210 */ /* 0x000fe80007ffe1d9 */
[C---:B-1----:R-:W-:Y:S02]  /*e780*/  IADD3 R129, R0.reuse, c[0x0][0x328], RZ ;  /* 0x0000ca0000817a10 */ /* 0x042fe40007ffe0ff */
[----:B------:R-:W-:Y:S03]  /*e790*/  IADD3 R128, R0, UR4, RZ ;  /* 0x0000000400807c10 */ /* 0x000fe6000fffe0ff */
[----:B----4-:R-:W-:Y:S02]  /*e7a0*/  IMAD.IADD R2, R129, 0x1, R108 ;  /* 0x0000000181027824 */ /* 0x010fe400078e026c */
[----:B------:R-:W-:Y:S01]  /*e7b0*/  IMAD.IADD R0, R108, 0x1, R128 ;  /* 0x000000016c007824 */ /* 0x000fe200078e0280 */
        /* <DEDUP_REMOVED lines=14> */
.L_x_1916:
[----:B------:R-:W-:Y:S04]  /*e8a0*/  MOV R130, c[0x0][0x32c] ;  /* 0x0000cb0000827a02 */ /* 0x000fe80000000f00 */
[----:B------:R-:W-:Y:S11]  /*e8b0*/  ISETP.NE.AND P0, PT, R130, 0x1, PT ;  /* 0x000000018200780c */ /* 0x000ff60003f05270 */
[----:B------:R-:W-:Y:S02]  /*e8c0*/  @!UPT UIADD3 URZ, URZ, URZ, URZ ;  /* 0x0000003f3f3ff290 */ /* 0x000fe4000fffe03f */
[----:B------:R-:W-:Y:S05]  /*e8d0*/  @P0 IMAD.HI.U32 R130, R108, c[0x0][0x330], RZ ;  /* 0x0000cc006c820a27 */ /* 0x000fea00078e00ff */
[----:B------:R-:W-:Y:S02]  /*e8e0*/  @P0 SHF.R.U32.HI R108, RZ, c[0x0][0x334], R130 ;  /* 0x0000cd00ff6c0a19 */ /* 0x000fe40000011682 */
.L_x_1917:
[----:B------:R-:W-:Y:S05]  /*e8f0*/  BSYNC B0 ;  /* 0x0000000000007941 */ /* 0x000fea0003800000 */
.L_x_1915:
[----:B------:R-:W-:Y:S04]  /*e900*/  IMAD.IADD R130, R3, 0x1, -R215 ;  /* 0x0000000103827824 */ /* 0x000fe800078e0ad7 */
[----:B------:R-:W-:Y:S05]  /*e910*/  IMAD R108, R108, c[0x0][0x32c], R130 ;  /* 0x0000cb006c6c7a24 */ /* 0x000fea00078e0282 */
[----:B------:R-:W-:Y:S02]  /*e920*/  IADD3 R130, R108, c[0x0][0x32c], RZ ;  /* 0x0000cb006c827a10 */ /* 0x000fe40007ffe0ff */
[----:B------:R-:W-:Y:S02]  /*e930*/  IMNMX R0, R0, R108, !PT ;  /* 0x0000006c00007217 */ /* 0x000fe40007800200 */
[----:B------:R-:W-:Y:S02]  /*e940*/  IMNMX R2, R2, R130, PT ;  /* 0x0000008202027217 */ /* 0x000fe40003800200 */
.L_x_1914:
[C---:B---3--:R-:W-:Y:S02]  /*e950*/  ISETP.GE.AND P0, PT, R3.reuse, 0x2, PT ;  /* 0x000000020300780c */ /* 0x048fe40003f06270 */
        /* <DEDUP_REMOVED lines=133> */
.L_x_1920:
[----:B------:R-:W-:Y:S04]  /*f1b0*/  MOV R5, c[0x0][0x32c] ;  /* 0x0000cb0000057a02 */ /* 0x000fe80000000f00 */
[----:B------:R-:W-:Y:S11]  /*f1c0*/  ISETP.NE.AND P0, PT, R5, 0x1, PT ;  /* 0x000000010500780c */ /* 0x000ff60003f05270 */
[----:B------:R-:W-:Y:S02]  /*f1d0*/  @!UPT UIADD3 URZ, URZ, URZ, URZ ;  /* 0x0000003f3f3ff290 */ /* 0x000fe4000fffe03f */
[----:B------:R-:W-:Y:S05]  /*f1e0*/  @P0 IMAD.HI.U32 R5, R4, c[0x0][0x330], RZ ;  /* 0x0000cc0004050a27 */ /* 0x000fea00078e00ff */
[----:B------:R-:W-:Y:S02]  /*f1f0*/  @P0 SHF.R.U32.HI R4, RZ, c[0x0][0x334], R5 ;  /* 0x0000cd00ff040a19 */ /* 0x000fe40000011605 */
.L_x_1921:
[----:B------:R-:W-:Y:S05]  /*f200*/  BSYNC B0 ;  /* 0x0000000000007941 */ /* 0x000fea0003800000 */
.L_x_1919:
[----:B------:R-:W-:Y:S04]  /*f210*/  IMAD.IADD R3, R3, 0x1, -R215 ;  /* 0x0000000103037824 */ /* 0x000fe800078e0ad7 */
[----:B------:R-:W-:Y:S05]  /*f220*/  IMAD R3, R4, c[0x0][0x32c], R3 ;  /* 0x0000cb0004037a24 */ /* 0x000fea00078e0203 */
[----:B------:R-:W-:Y:S02]  /*f230*/  IADD3 R4, R3, c[0x0][0x32c], RZ ;  /* 0x0000cb0003047a10 */ /* 0x000fe40007ffe0ff */
[----:B------:R-:W-:Y:S02]  /*f240*/  IMNMX R0, R0, R3, !PT ;  /* 0x0000000300007217 */ /* 0x000fe40007800200 */
[----:B------:R-:W-:Y:S02]  /*f250*/  IMNMX R2, R2, R4, PT ;  /* 0x0000000402027217 */ /* 0x000fe40003800200 */
.L_x_1918:
[----:B------:R-:W-:Y:S01]  /*f260*/  ISETP.NE.AND P0, PT, R143, RZ, PT ;  /* 0x000000ff8f00720c */ /* 0x000fe20003f05270 */
[----:B------:R-:W2:Y:S01]  /*f270*/  LDL.LU R241, [R1] ;  /* 0x0000000001f17983 */ /* 0x000ea20000300800 */
        /* <DEDUP_REMOVED lines=89> */
[----:B------:R-:W-:Y:S02]  /*f810*/  ISETP.LT.OR P0, PT, R2, 0x31, P0 ;  /* 0x000000310200780c */ /* 0x000fe40000701670 */
[----:B------:R-:W-:Y:S02]  /*f820*/  ISETP.GT.AND P4, PT, R0, 0x59, !P4 ;  /* 0x000000590000780c */ /* 0x000fe40006784270 */
[----:B------:R-:W-:Y:S02]  /*f830*/  FSEL R48, R30, -INF , !P0 ;  /* 0xff8000001e307808 */ /* 0x000fe40004000000 */
[----:B------:R-:W-:Y:S02]  /*f840*/  ISETP.NE.AND P0, PT, R25, RZ, PT ;  /* 0x000000ff1900720c */ /* 0x000fe40003f05270 */
[----:B------:R-:W-:Y:S02]  /*f850*/  FMNMX.FTZ R4, R48, R4, !PT ;  /* 0x0000000430047209 */ /* 0x000fe40007810000 */
[----:B------:R-:W-:Y:S02]  /*f860*/  ISETP.GT.AND P0, PT, R0, 0x31, !P0 ;  /* 0x000000310000780c */ /* 0x000fe40004704270 */
[C---:B------:R-:W-:Y:S02]  /*f870*/  ISETP.LT.OR P6, PT, R2.reuse, 0x52, P6 ;  /* 0x000000520200780c */ /* 0x040fe400037c1670 */
[----:B------:R-:W-:Y:S02]  /*f880*/  ISETP.LT.OR P0, PT, R2, 0x32, P0 ;  /* 0x000000320200780c */ /* 0x000fe40000701670 */
[----:B------:R-:W-:Y:S02]  /*f890*/  FSEL R136, R47, -INF , !P6 ;  /* 0xff8000002f887808 */ /* 0x000fe40007000000 */
[----:B------:R-:W-:Y:S02]  /*f8a0*/  FSEL R49, R31, -INF , !P0 ;  /* 0xff8000001f317808 */ /* 0x000fe40004000000 */
[----:B------:R-:W-:Y:S01]  /*f8b0*/  ISETP.NE.AND P0, PT, R24, RZ, PT ;  /* 0x000000ff1800720c */ /* 0x000fe20003f05270 */
[----:B------:R-:W-:Y:S01]  /*f8c0*/  LDSM.16.MT88.4 R28, [R191] ;  /* 0x00000000bf1c783b */ /* 0x000fe20000004200 */
[----:B------:R-:W-:Y:S02]  /*f8d0*/  FMNMX.FTZ R4, R49, R4, !PT ;  /* 0x0000000431047209 */ /* 0x000fe40007810000 */
[----:B------:R-:W-:Y:S02]  /*f8e0*/  ISETP.GT.AND P0, PT, R0, 0x38, !P0 ;  /* 0x000000380000780c */ /* 0x000fe40004704270 */
[C---:B------:R-:W-:Y:S02]  /*f8f0*/  ISETP.LT.OR P5, PT, R2.reuse, 0x59, P5 ;  /* 0x000000590200780c */ /* 0x040fe40002fa1670 */
[C---:B------:R-:W-:Y:S01]  /*f900*/  ISETP.LT.OR P0, PT, R2.reuse, 0x39, P0 ;  /* 0x000000390200780c */ /* 0x040fe20000701670 */
[----:B------:R-:W-:Y:S01]  /*f910*/  LDSM.16.MT88.4 R24, [R192] ;  /* 0x00000000c018783b */ /* 0x000fe20000004200 */
[----:B------:R-:W-:Y:S02]  /*f920*/  ISETP.LT.OR P4, PT, R2, 0x5a, P4 ;  /* 0x0000005a0200780c */ /* 0x000fe40002781670 */
        /* <DEDUP_REMOVED lines=30> */
[----:B------:R-:W-:Y:S02]  /*fb10*/  ISETP.GT.AND P0, PT, R0, 0x50, !P0 ;  /* 0x000000500000780c */ /* 0x000fe40004704270 */
[----:B------:R-:W-:Y:S02]  /*fb20*/  FSEL R12, R51, -INF , !P4 ;  /* 0xff800000330c7808 */ /* 0x000fe40006000000 */
[----:B------:R-:W-:Y:S04]  /*fb30*/  ISETP.LT.OR P0, PT, R2, 0x51, P0 ;  /* 0x000000510200780c */ /* 0x000fe80000701670 */
[----:B------:R-:W-:Y:S04]  /*fb40*/  FSEL R46, R46, -INF , !P0 ;  /* 0xff8000002e2e7808 */ /* 0x000fe80004000000 */
[----:B------:R-:W-:Y:S04]  /*fb50*/  FMNMX.FTZ R0, R46, R4, !PT ;  /* 0x000000042e007209 */ /* 0x000fe80007810000 */
[----:B------:R-:W-:Y:S04]  /*fb60*/  FMNMX.FTZ R0, R136, R0, !PT ;  /* 0x0000000088007209 */ /* 0x000fe80007810000 */
[----:B------:R-:W-:Y:S02]  /*fb70*/  FMNMX.FTZ R0, R50, R0, !PT ;  /* 0x0000000032007209 */ /* 0x000fe40007810000 */
[----:B-1----:R-:W-:Y:S02]  /*fb80*/  FMNMX.FTZ R3, R3, R5, !PT ;  /* 0x0000000503037209 */ /* 0x002fe40007810000 */
[----:B------:R-:W-:Y:S03]  /*fb90*/  FMNMX.FTZ R0, R12, R0, !PT ;  /* 0x000000000c007209 */ /* 0x000fe60007810000 */
[----:B------:R-:W1:Y:S08]  /*fba0*/  SHFL.BFLY PT, R4, R3, 0x1, 0x1f ;  /* 0x0c201f0003047f89 */ /* 0x000e7000000e0000 */
[----:B------:R-:W4:Y:S01]  /*fbb0*/  SHFL.BFLY PT, R2, R0, 0x2, 0x1f ;  /* 0x0c401f0000027f89 */ /* 0x000f2200000e0000 */
[----:B-1----:R-:W-:Y:S04]  /*fbc0*/  FMNMX.FTZ R108, R3, R4, !PT ;  /* 0x00000004036c7209 */ /* 0x002fe80007810000 */
[C---:B------:R-:W-:Y:S01]  /*fbd0*/  FSETP.NEU.FTZ.AND P0, PT, R108.reuse, -INF , PT ;  /* 0xff8000006c00780b */ /* 0x040fe20003f1d000 */
[----:B------:R-:W-:Y:S01]  /*fbe0*/  FMUL.FTZ R3, R108, c[0x0][0x2d0] ;  /* 0x0000b4006c037a20 */ /* 0x000fe20000410000 */
[----:B----4-:R-:W-:Y:S04]  /*fbf0*/  FMNMX.FTZ R2, R0, R2, !PT ;  /* 0x0000000200027209 */ /* 0x010fe80007810000 */
[----:B------:R-:W-:Y:S02]  /*fc00*/  FSEL R13, R3, RZ, P0 ;  /* 0x000000ff030d7208 */ /* 0x000fe40000000000 */
[----:B------:R-:W1:Y:S03]  /*fc10*/  SHFL.BFLY PT, R3, R2, 0x1, 0x1f ;  /* 0x0c201f0002037f89 */ /* 0x000e6600000e0000 */
[--C-:B------:R-:W-:Y:S02]  /*fc20*/  FFMA.FTZ R15, R145, c[0x0][0x2d0], -R13.reuse ;  /* 0x0000b400910f7a23 */ /* 0x100fe4000001080d */
[--C-:B------:R-:W-:Y:S02]  /*fc30*/  FFMA.FTZ R0, R130, c[0x0][0x2d0], -R13.reuse ;  /* 0x0000b40082007a23 */ /* 0x100fe4000001080d */
[----:B------:R4:W-:Y:S01]  /*fc40*/  MUFU.EX2 R231, R15 ;  /* 0x0000000f00e77308 */ /* 0x0009e20000000800 */
[--C-:B------:R-:W-:Y:S09]  /*fc50*/  FFMA.FTZ R4, R9, c[0x0][0x2d0], -R13.reuse ;  /* 0x0000b40009047a23 */ /* 0x100ff2000001080d */
[----:B------:R5:W-:Y:S01]  /*fc60*/  MUFU.EX2 R236, R0 ;  /* 0x0000000000ec7308 */ /* 0x000be20000000800 */
[----:B-1----:R-:W-:Y:S09]  /*fc70*/  FMNMX.FTZ R3, R2, R3, !PT ;  /* 0x0000000302037209 */ /* 0x002ff20007810000 */
[----:B------:R1:W-:Y:S01]  /*fc80*/  MUFU.EX2 R237, R4 ;  /* 0x0000000400ed7308 */ /* 0x0003e20000000800 */
[--C-:B----4-:R-:W-:Y:S09]  /*fc90*/  FFMA.FTZ R15, R146, c[0x0][0x2d0], -R13.reuse ;  /* 0x0000b400920f7a23 */ /* 0x110ff2000001080d */
[----:B------:R4:W-:Y:S01]  /*fca0*/  MUFU.EX2 R230, R15 ;  /* 0x0000000f00e67308 */ /* 0x0009e20000000800 */
[--C-:B-----5:R-:W-:Y:S09]  /*fcb0*/  FFMA.FTZ R0, R132, c[0x0][0x2d0], -R13.reuse ;  /* 0x0000b40084007a23 */ /* 0x120ff2000001080d */
[----:B------:R5:W2:Y:S01]  /*fcc0*/  MUFU.EX2 R239, R0 ;  /* 0x0000000000ef7308 */ /* 0x000aa20000000800 */
[----:B-1----:R-:W-:Y:S02]  /*fcd0*/  FMUL.FTZ R4, R3, c[0x0][0x2d0] ;  /* 0x0000b40003047a20 */ /* 0x002fe40000410000 */
[--C-:B----4-:R-:W-:Y:S07]  /*fce0*/  FFMA.FTZ R15, R147, c[0x0][0x2d0], -R13.reuse ;  /* 0x0000b400930f7a23 */ /* 0x110fee000001080d */
[----:B------:R1:W-:Y:S01]  /*fcf0*/  MUFU.EX2 R222, R15 ;  /* 0x0000000f00de7308 */ /* 0x0003e20000000800 */
[--C-:B-----5:R-:W-:Y:S01]  /*fd00*/  FFMA.FTZ R0, R131, c[0x0][0x2d0], -R13.reuse ;  /* 0x0000b40083007a23 */ /* 0x120fe2000001080d */
[----:B--2---:R-:W-:Y:S08]  /*fd10*/  F2FP.BF16.PACK_AB R16, R239, R236 ;  /* 0x000000ecef10723e */ /* 0x004ff000000010ff */
[----:B------:R2:W4:Y:S01]  /*fd20*/  MUFU.EX2 R238, R0 ;  /* 0x0000000000ee7308 */ /* 0x0005220000000800 */
[----:B-1----:R-:W-:Y:S09]  /*fd30*/  FFMA.FTZ R15, R148, c[0x0][0x2d0], -R13 ;  /* 0x0000b400940f7a23 */ /* 0x002ff2000001080d */
[----:B------:R1:W-:Y:S01]  /*fd40*/  MUFU.EX2 R221, R15 ;  /* 0x0000000f00dd7308 */ /* 0x0003e20000000800 */
[----:B--2---:R-:W-:Y:S02]  /*fd50*/  FSEL R0, R108, RZ, P0 ;  /* 0x000000ff6c007208 */ /* 0x004fe40000000000 */
[----:B------:R-:W-:Y:S02]  /*fd60*/  FSETP.NEU.FTZ.AND P0, PT, R3, -INF , PT ;  /* 0xff8000000300780b */ /* 0x000fe40003f1d000 */
[----:B----4-:R-:W-:Y:S01]  /*fd70*/  F2FP.BF16.PACK_AB R18, R237, R238 ;  /* 0x000000eeed12723e */ /* 0x010fe200000010ff */
[----:B------:R-:W-:Y:S01]  /*fd80*/  FADD.FTZ R0, -R0, R109 ;  /* 0x0000006d00007221 */ /* 0x000fe20000010100 */
[----:B------:R-:W-:Y:S03]  /*fd90*/  FSEL R14, R4, RZ, P0 ;  /* 0x000000ff040e7208 */ /* 0x000fe60000000000 */
[----:B------:R-:W-:Y:S02]  /*fda0*/  FMUL.FTZ R0, R0, c[0x0][0x2d0] ;  /* 0x0000b40000007a20 */ /* 0x000fe40000410000 */
[--C-:B------:R-:W-:Y:S02]  /*fdb0*/  FFMA.FTZ R4, R6, c[0x0][0x2d0], -R14.reuse ;  /* 0x0000b40006047a23 */ /* 0x100fe4000001080e */
[----:B------:R2:W4:Y:S01]  /*fdc0*/  MUFU.EX2 R2, R0 ;  /* 0x0000000000027308 */ /* 0x0005220000000800 */
[--C-:B-1----:R-:W-:Y:S09]  /*fdd0*/  FFMA.FTZ R15, R32, c[0x0][0x2d0], -R14.reuse ;  /* 0x0000b400200f7a23 */ /* 0x102ff2000001080e */
[----:B------:R1:W-:Y:S10]  /*fde0*/  MUFU.EX2 R220, R15 ;  /* 0x0000000f00dc7308 */ /* 0x0003f40000000800 */
[----:B------:R5:W-:Y:S01]  /*fdf0*/  MUFU.EX2 R235, R4 ;  /* 0x0000000400eb7308 */ /* 0x000be20000000800 */
[--C-:B--2---:R-:W-:Y:S02]  /*fe00*/  FFMA.FTZ R0, R8, c[0x0][0x2d0], -R14.reuse ;  /* 0x0000b40008007a23 */ /* 0x104fe4000001080e */
[C---:B----4-:R-:W-:Y:S02]  /*fe10*/  FMUL.FTZ R5, R2.reuse, R113 ;  /* 0x0000007102057220 */ /* 0x050fe40000410000 */
[C---:B------:R-:W-:Y:S05]  /*fe20*/  FMUL.FTZ R8, R2.reuse, R116 ;  /* 0x0000007402087220 */ /* 0x040fea0000410000 */
[----:B------:R-:W2:Y:S01]  /*fe30*/  MUFU.EX2 R234, R0 ;  /* 0x0000000000ea7308 */ /* 0x000ea20000000800 */
[C---:B------:R-:W-:Y:S02]  /*fe40*/  FMUL.FTZ R9, R2.reuse, R117 ;  /* 0x0000007502097220 */ /* 0x040fe40000410000 */
[C---:B------:R-:W-:Y:S02]  /*fe50*/  FMUL.FTZ R68, R2.reuse, R68 ;  /* 0x0000004402447220 */ /* 0x040fe40000410000 */
[--C-:B-1----:R-:W-:Y:S02]  /*fe60*/  FFMA.FTZ R15, R33, c[0x0][0x2d0], -R14.reuse ;  /* 0x0000b400210f7a23 */ /* 0x102fe4000001080e */
[C---:B------:R-:W-:Y:S01]  /*fe70*/  FMUL.FTZ R69, R2.reuse, R69 ;  /* 0x0000004502457220 */ /* 0x040fe20000410000 */
[----:B------:R-:W-:Y:S01]  /*fe80*/  LDSM.16.MT88.4 R32, [R191+0x800] ;  /* 0x00080000bf20783b */ /* 0x000fe20000004200 */
[C---:B------:R-:W-:Y:S01]  /*fe90*/  FMUL.FTZ R72, R2.reuse, R72 ;  /* 0x0000004802487220 */ /* 0x040fe20000410000 */
[----:B------:R1:W-:Y:S01]  /*fea0*/  MUFU.EX2 R219, R15 ;  /* 0x0000000f00db7308 */ /* 0x0003e20000000800 */
[C---:B------:R-:W-:Y:S02]  /*feb0*/  FMUL.FTZ R73, R2.reuse, R73 ;  /* 0x0000004902497220 */ /* 0x040fe40000410000 */
[C---:B------:R-:W-:Y:S02]  /*fec0*/  FMUL.FTZ R76, R2.reuse, R76 ;  /* 0x0000004c024c7220 */ /* 0x040fe40000410000 */
[--C-:B-----5:R-:W-:Y:S02]  /*fed0*/  FFMA.FTZ R4, R11, c[0x0][0x2d0], -R14.reuse ;  /* 0x0000b4000b047a23 */ /* 0x120fe4000001080e */
[C---:B------:R-:W-:Y:S02]  /*fee0*/  FMUL.FTZ R77, R2.reuse, R77 ;  /* 0x0000004d024d7220 */ /* 0x040fe40000410000 */
[C---:B------:R-:W-:Y:S01]  /*fef0*/  FMUL.FTZ R80, R2.reuse, R80 ;  /* 0x0000005002507220 */ /* 0x040fe20000410000 */
[----:B------:R4:W-:Y:S01]  /*ff00*/  MUFU.EX2 R232, R4 ;  /* 0x0000000400e87308 */ /* 0x0009e20000000800 */
[C---:B------:R-:W-:Y:S02]  /*ff10*/  FMUL.FTZ R81, R2.reuse, R81 ;  /* 0x0000005102517220 */ /* 0x040fe40000410000 */
[----:B------:R-:W-:Y:S01]  /*ff20*/  FMUL.FTZ R84, R2, R84 ;  /* 0x0000005402547220 */ /* 0x000fe20000410000 */
[----:B--2---:R-:W-:Y:S01]  /*ff30*/  F2FP.BF16.PACK_AB R17, R234, R235 ;  /* 0x000000ebea11723e */ /* 0x004fe200000010ff */
[--C-:B------:R-:W-:Y:S02]  /*ff40*/  FFMA.FTZ R0, R7, c[0x0][0x2d0], -R14.reuse ;  /* 0x0000b40007007a23 */ /* 0x100fe4000001080e */
[C---:B------:R-:W-:Y:S02]  /*ff50*/  FMUL.FTZ R85, R2.reuse, R85 ;  /* 0x0000005502557220 */ /* 0x040fe40000410000 */
[C---:B------:R-:W-:Y:S01]  /*ff60*/  FMUL.FTZ R88, R2.reuse, R88 ;  /* 0x0000005802587220 */ /* 0x040fe20000410000 */
[----:B------:R2:W5:Y:S01]  /*ff70*/  MUFU.EX2 R233, R0 ;  /* 0x0000000000e97308 */ /* 0x0005620000000800 */
[C---:B------:R-:W-:Y:S02]  /*ff80*/  FMUL.FTZ R89, R2.reuse, R89 ;  /* 0x0000005902597220 */ /* 0x040fe40000410000 */
[----:B------:R-:W-:Y:S02]  /*ff90*/  FMUL.FTZ R92, R2, R92 ;  /* 0x0000005c025c7220 */ /* 0x000fe40000410000 */
[----:B-1----:R-:W-:Y:S02]  /*ffa0*/  FFMA.FTZ R15, R36, c[0x0][0x2d0], -R14 ;  /* 0x0000b400240f7a23 */ /* 0x002fe4000001080e */
[C---:B------:R-:W-:Y:S02]  /*ffb0*/  FMUL.FTZ R93, R2.reuse, R93 ;  /* 0x0000005d025d7220 */ /* 0x040fe40000410000 */
[C---:B------:R-:W-:Y:S01]  /*ffc0*/  FMUL.FTZ R96, R2.reuse, R96 ;  /* 0x0000006002607220 */ /* 0x040fe20000410000 */
[----:B------:R1:W-:Y:S01]  /*ffd0*/  MUFU.EX2 R218, R15 ;  /* 0x0000000f00da7308 */ /* 0x0003e20000000800 */
[C---:B------:R-:W-:Y:S02]  /*ffe0*/  FMUL.FTZ R97, R2.reuse, R97 ;  /* 0x0000006102617220 */ /* 0x040fe40000410000 */
[C---:B------:R-:W-:Y:S02]  /*fff0*/  FMUL.FTZ R100, R2.reuse, R100 ;  /* 0x0000006402647220 */ /* 0x040fe40000410000 */
[C---:B----4-:R-:W-:Y:S02]  /*10000*/  FMUL.FTZ R4, R2.reuse, R112 ;  /* 0x0000007002047220 */ /* 0x050fe40000410000 */
[C---:B------:R-:W-:Y:S02]  /*10010*/  FMUL.FTZ R101, R2.reuse, R101 ;  /* 0x0000006502657220 */ /* 0x040fe40000410000 */
[C---:B------:R-:W-:Y:S02]  /*10020*/  FMUL.FTZ R104, R2.reuse, R104 ;  /* 0x0000006802687220 */ /* 0x040fe40000410000 */
[C---:B------:R-:W-:Y:S02]  /*10030*/  FMUL.FTZ R105, R2.reuse, R105 ;  /* 0x0000006902697220 */ /* 0x040fe40000410000 */
[C---:B------:R-:W-:Y:S01]  /*10040*/  FMUL.FTZ R52, R2.reuse, R52 ;  /* 0x0000003402347220 */ /* 0x040fe20000410000 */
[----:B--2---:R-:W-:Y:S01]  /*10050*/  FSEL R0, R3, RZ, P0 ;  /* 0x000000ff03007208 */ /* 0x004fe20000000000 */
[----:B------:R-:W-:Y:S01]  /*10060*/  FMUL.FTZ R53, R2, R53 ;  /* 0x0000003502357220 */ /* 0x000fe20000410000 */
[----:B-----5:R-:W-:Y:S01]  /*10070*/  F2FP.BF16.PACK_AB R19, R232, R233 ;  /* 0x000000e9e813723e */ /* 0x020fe200000010ff */
[----:B------:R-:W-:Y:S01]  /*10080*/  FMUL.FTZ R56, R2, R56 ;  /* 0x0000003802387220 */ /* 0x000fe20000410000 */
[----:B------:R-:W-:Y:S01]  /*10090*/  ISETP.GT.AND P0, PT, R212, R223, PT ;  /* 0x000000dfd400720c */ /* 0x000fe20003f04270 */
[----:B------:R-:W-:Y:S02]  /*100a0*/  FADD.FTZ R0, -R0, R110 ;  /* 0x0000006e00007221 */ /* 0x000fe40000010100 */
[----:B------:R-:W-:Y:S02]  /*100b0*/  FMUL.FTZ R57, R2, R57 ;  /* 0x0000003902397220 */ /* 0x000fe40000410000 */
[----:B------:R-:W-:Y:S02]  /*100c0*/  FMUL.FTZ R0, R0, c[0x0][0x2d0] ;  /* 0x0000b40000007a20 */ /* 0x000fe40000410000 */
[--C-:B-1----:R-:W-:Y:S02]  /*100d0*/  FFMA.FTZ R15, R37, c[0x0][0x2d0], -R14.reuse ;  /* 0x0000b400250f7a23 */ /* 0x102fe4000001080e */
[----:B------:R-:W-:Y:S01]  /*100e0*/  LDSM.16.MT88.4 R36, [R194+0x800] ;  /* 0x00080000c224783b */ /* 0x000fe20000004200 */
[C---:B------:R-:W-:Y:S01]  /*100f0*/  FMUL.FTZ R60, R2.reuse, R60 ;  /* 0x0000003c023c7220 */ /* 0x040fe20000410000 */
[----:B------:R1:W-:Y:S01]  /*10100*/  MUFU.EX2 R217, R15 ;  /* 0x0000000f00d97308 */ /* 0x0003e20000000800 */
[C---:B------:R-:W-:Y:S02]  /*10110*/  FMUL.FTZ R61, R2.reuse, R61 ;  /* 0x0000003d023d7220 */ /* 0x040fe40000410000 */
[C---:B------:R-:W-:Y:S02]  /*10120*/  FMUL.FTZ R64, R2.reuse, R64 ;  /* 0x0000004002407220 */ /* 0x040fe40000410000 */
[----:B------:R-:W-:Y:S05]  /*10130*/  FMUL.FTZ R65, R2, R65 ;  /* 0x0000004102417220 */ /* 0x000fea0000410000 */
[----:B------:R-:W2:Y:S01]  /*10140*/  MUFU.EX2 R0, R0 ;  /* 0x0000000000007308 */ /* 0x000ea20000000800 */
[--C-:B-1----:R-:W-:Y:S09]  /*10150*/  FFMA.FTZ R15, R149, c[0x0][0x2d0], -R13.reuse ;  /* 0x0000b400950f7a23 */ /* 0x102ff2000001080d */
[----:B------:R1:W-:Y:S01]  /*10160*/  MUFU.EX2 R215, R15 ;  /* 0x0000000f00d77308 */ /* 0x0003e20000000800 */
[C---:B--2---:R-:W-:Y:S02]  /*10170*/  FMUL.FTZ R6, R0.reuse, R114 ;  /* 0x0000007200067220 */ /* 0x044fe40000410000 */
[C---:B------:R-:W-:Y:S02]  /*10180*/  FMUL.FTZ R7, R0.reuse, R115 ;  /* 0x0000007300077220 */ /* 0x040fe40000410000 */
[C---:B------:R-:W-:Y:S02]  /*10190*/  FMUL.FTZ R10, R0.reuse, R118 ;  /* 0x00000076000a7220 */ /* 0x040fe40000410000 */
[C---:B------:R-:W-:Y:S02]  /*101a0*/  FMUL.FTZ R11, R0.reuse, R119 ;  /* 0x00000077000b7220 */ /* 0x040fe40000410000 */
[----:B------:R-:W-:Y:S01]  /*101b0*/  LDSM.16.MT88.4 R116, [R188+0x2800] ;  /* 0x00280000bc74783b */ /* 0x000fe20000004200 */
[C---:B------:R-:W-:Y:S05]  /*101c0*/  HMMA.16816.F32.BF16 R4, R16.reuse, R20, R4 ;  /* 0x000000141004723c */ /* 0x040fea0000041804 */
[C---:B------:R-:W-:Y:S02]  /*101d0*/  FMUL.FTZ R70, R0.reuse, R70 ;  /* 0x0000004600467220 */ /* 0x040fe40000410000 */
[----:B------:R-:W-:Y:S01]  /*101e0*/  FMUL.FTZ R71, R0, R71 ;  /* 0x0000004700477220 */ /* 0x000fe20000410000 */
[C---:B------:R-:W-:Y:S01]  /*101f0*/  HMMA.16816.F32.BF16 R8, R16.reuse, R22, R8 ;  /* 0x000000161008723c */ /* 0x040fe20000041808 */
[----:B------:R-:W2:Y:S03]  /*10200*/  LDSM.16.MT88.4 R20, [R207] ;  /* 0x00000000cf14783b */ /* 0x000ea60000004200 */
[--C-:B-1----:R-:W-:Y:S02]  /*10210*/  FFMA.FTZ R15, R150, c[0x0][0x2d0], -R13.reuse ;  /* 0x0000b400960f7a23 */ /* 0x102fe4000001080d */
[C---:B------:R-:W-:Y:S02]  /*10220*/  FMUL.FTZ R74, R0.reuse, R74 ;  /* 0x0000004a004a7220 */ /* 0x040fe40000410000 */
[C---:B------:R-:W-:Y:S01]  /*10230*/  HMMA.16816.F32.BF16 R68, R16.reuse, R24, R68 ;  /* 0x000000181044723c */ /* 0x040fe20000041844 */
[----:B------:R1:W4:Y:S03]  /*10240*/  MUFU.EX2 R216, R15 ;  /* 0x0000000f00d87308 */ /* 0x0003260000000800 */
[C---:B------:R-:W-:Y:S02]  /*10250*/  FMUL.FTZ R75, R0.reuse, R75 ;  /* 0x0000004b004b7220 */ /* 0x040fe40000410000 */
[C---:B------:R-:W-:Y:S02]  /*10260*/  FMUL.FTZ R78, R0.reuse, R78 ;  /* 0x0000004e004e7220 */ /* 0x040fe40000410000 */
[C---:B------:R-:W-:Y:S03]  /*10270*/  FMUL.FTZ R79, R0.reuse, R79 ;  /* 0x0000004f004f7220 */ /* 0x040fe60000410000 */
[C---:B------:R-:W-:Y:S01]  /*10280*/  HMMA.16816.F32.BF16 R72, R16.reuse, R26, R72 ;  /* 0x0000001a1048723c */ /* 0x040fe20000041848 */
[----:B------:R-:W5:Y:S02]  /*10290*/  LDSM.16.MT88.4 R24, [R188+0x3000] ;  /* 0x00300000bc18783b */ /* 0x000f640000004200 */
[C---:B------:R-:W-:Y:S02]  /*102a0*/  FMUL.FTZ R82, R0.reuse, R82 ;  /* 0x0000005200527220 */ /* 0x040fe40000410000 */
[C---:B------:R-:W-:Y:S02]  /*102b0*/  FMUL.FTZ R83, R0.reuse, R83 ;  /* 0x0000005300537220 */ /* 0x040fe40000410000 */
[C---:B------:R-:W-:Y:S01]  /*102c0*/  FMUL.FTZ R86, R0.reuse, R86 ;  /* 0x0000005600567220 */ /* 0x040fe20000410000 */
[C---:B------:R-:W-:Y:S04]  /*102d0*/  HMMA.16816.F32.BF16 R76, R16.reuse, R28, R76 ;  /* 0x0000001c104c723c */ /* 0x040fe8000004184c */
[C---:B------:R-:W-:Y:S02]  /*102e0*/  FMUL.FTZ R87, R0.reuse, R87 ;  /* 0x0000005700577220 */ /* 0x040fe40000410000 */
[--C-:B-1----:R-:W-:Y:S02]  /*102f0*/  FFMA.FTZ R15, R151, c[0x0][0x2d0], -R13.reuse ;  /* 0x0000b400970f7a23 */ /* 0x102fe4000001080d */
[C---:B------:R-:W-:Y:S01]  /*10300*/  HMMA.16816.F32.BF16 R80, R16.reuse, R30, R80 ;  /* 0x0000001e1050723c */ /* 0x040fe20000041850 */
[----:B------:R-:W1:Y:S01]  /*10310*/  LDSM.16.MT88.4 R28, [R192+0x3000] ;  /* 0x00300000c01c783b */ /* 0x000e620000004200 */
[----:B------:R3:W-:Y:S02]  /*10320*/  MUFU.EX2 R151, R15 ;  /* 0x0000000f00977308 */ /* 0x0007e40000000800 */
[C---:B------:R-:W-:Y:S02]  /*10330*/  FMUL.FTZ R90, R0.reuse, R90 ;  /* 0x0000005a005a7220 */ /* 0x040fe40000410000 */
[C---:B------:R-:W-:Y:S02]  /*10340*/  FMUL.FTZ R91, R0.reuse, R91 ;  /* 0x0000005b005b7220 */ /* 0x040fe40000410000 */
[C---:B--2---:R-:W-:Y:S04]  /*10350*/  HMMA.16816.F32.BF16 R84, R16.reuse, R20, R84 ;  /* 0x000000141054723c */ /* 0x044fe80000041854 */
[C---:B------:R-:W-:Y:S02]  /*10360*/  FMUL.FTZ R94, R0.reuse, R94 ;  /* 0x0000005e005e7220 */ /* 0x040fe40000410000 */
[C---:B------:R-:W-:Y:S02]  /*10370*/  FMUL.FTZ R95, R0.reuse, R95 ;  /* 0x0000005f005f7220 */ /* 0x040fe40000410000 */
[C---:B------:R-:W-:Y:S01]  /*10380*/  HMMA.16816.F32.BF16 R88, R16.reuse, R22, R88 ;  /* 0x000000161058723c */ /* 0x040fe20000041858 */
[----:B------:R-:W2:Y:S03]  /*10390*/  LDSM.16.MT88.4 R20, [R191+0x3000] ;  /* 0x00300000bf14783b */ /* 0x000ea60000004200 */
[C---:B------:R-:W-:Y:S02]  /*103a0*/  FMUL.FTZ R98, R0.reuse, R98 ;  /* 0x0000006200627220 */ /* 0x040fe40000410000 */
[C---:B------:R-:W-:Y:S02]  /*103b0*/  FMUL.FTZ R99, R0.reuse, R99 ;  /* 0x0000006300637220 */ /* 0x040fe40000410000 */
[----:B------:R-:W-:Y:S01]  /*103c0*/  FMUL.FTZ R102, R0, R102 ;  /* 0x0000006600667220 */ /* 0x000fe20000410000 */
[C---:B-----5:R-:W-:Y:S03]  /*103d0*/  HMMA.16816.F32.BF16 R92, R16.reuse, R24, R92 ;  /* 0x00000018105c723c */ /* 0x060fe6000004185c */
[--C-:B---3--:R-:W-:Y:S02]  /*103e0*/  FFMA.FTZ R15, R156, c[0x0][0x2d0], -R13.reuse ;  /* 0x0000b4009c0f7a23 */ /* 0x108fe4000001080d */
[C---:B------:R-:W-:Y:S02]  /*103f0*/  FMUL.FTZ R103, R0.reuse, R103 ;  /* 0x0000006700677220 */ /* 0x040fe40000410000 */
[----:B------:R3:W5:Y:S01]  /*10400*/  MUFU.EX2 R150, R15 ;  /* 0x0000000f00967308 */ /* 0x0007620000000800 */
[C---:B------:R-:W-:Y:S01]  /*10410*/  HMMA.16816.F32.BF16 R96, R16.reuse, R26, R96 ;  /* 0x0000001a1060723c */ /* 0x040fe20000041860 */
[----:B------:R-:W4:Y:S03]  /*10420*/  LDSM.16.MT88.4 R24, [R194+0x3000] ;  /* 0x00300000c218783b */ /* 0x000f260000004200 */
[C---:B------:R-:W-:Y:S02]  /*10430*/  FMUL.FTZ R106, R0.reuse, R106 ;  /* 0x0000006a006a7220 */ /* 0x040fe40000410000 */
[C---:B------:R-:W-:Y:S02]  /*10440*/  FMUL.FTZ R107, R0.reuse, R107 ;  /* 0x0000006b006b7220 */ /* 0x040fe40000410000 */
[C---:B-1----:R-:W-:Y:S04]  /*10450*/  HMMA.16816.F32.BF16 R100, R16.reuse, R28, R100 ;  /* 0x0000001c1064723c */ /* 0x042fe80000041864 */
[C---:B------:R-:W-:Y:S02]  /*10460*/  FMUL.FTZ R54, R0.reuse, R54 ;  /* 0x0000003600367220 */ /* 0x040fe40000410000 */
[C---:B------:R-:W-:Y:S02]  /*10470*/  FMUL.FTZ R55, R0.reuse, R55 ;  /* 0x0000003700377220 */ /* 0x040fe40000410000 */
[C---:B------:R-:W-:Y:S01]  /*10480*/  HMMA.16816.F32.BF16 R104, R16.reuse, R30, R104 ;  /* 0x0000001e1068723c */ /* 0x040fe20000041868 */
[----:B------:R-:W1:Y:S03]  /*10490*/  LDSM.16.MT88.4 R28, [R188+0x800] ;  /* 0x00080000bc1c783b */ /* 0x000e660000004200 */
[C---:B------:R-:W-:Y:S02]  /*104a0*/  FMUL.FTZ R58, R0.reuse, R58 ;  /* 0x0000003a003a7220 */ /* 0x040fe40000410000 */
[----:B------:R-:W-:Y:S02]  /*104b0*/  FMUL.FTZ R59, R0, R59 ;  /* 0x0000003b003b7220 */ /* 0x000fe40000410000 */
[C---:B--2---:R-:W-:Y:S04]  /*104c0*/  HMMA.16816.F32.BF16 R52, R16.reuse, R20, R52 ;  /* 0x000000141034723c */ /* 0x044fe80000041834 */
[--C-:B---3--:R-:W-:Y:S02]  /*104d0*/  FFMA.FTZ R15, R40, c[0x0][0x2d0], -R14.reuse ;  /* 0x0000b400280f7a23 */ /* 0x108fe4000001080e */
[C---:B------:R-:W-:Y:S02]  /*104e0*/  FMUL.FTZ R62, R0.reuse, R62 ;  /* 0x0000003e003e7220 */ /* 0x040fe40000410000 */
[C---:B------:R-:W-:Y:S01]  /*104f0*/  HMMA.16816.F32.BF16 R56, R16.reuse, R22, R56 ;  /* 0x000000161038723c */ /* 0x040fe20000041838 */
[----:B------:R2:W-:Y:S01]  /*10500*/  MUFU.EX2 R149, R15 ;  /* 0x0000000f00957308 */ /* 0x0005e20000000800 */
[----:B------:R-:W3:Y:S02]  /*10510*/  LDSM.16.MT88.4 R20, [R192+0x800] ;  /* 0x00080000c014783b */ /* 0x000ee40000004200 */
[C---:B------:R-:W-:Y:S02]  /*10520*/  FMUL.FTZ R63, R0.reuse, R63 ;  /* 0x0000003f003f7220 */ /* 0x040fe40000410000 */
[C---:B------:R-:W-:Y:S02]  /*10530*/  FMUL.FTZ R66, R0.reuse, R66 ;  /* 0x0000004200427220 */ /* 0x040fe40000410000 */
[----:B------:R-:W-:Y:S03]  /*10540*/  FMUL.FTZ R67, R0, R67 ;  /* 0x0000004300437220 */ /* 0x000fe60000410000 */
[C---:B----4-:R-:W-:Y:S08]  /*10550*/  HMMA.16816.F32.BF16 R60, R16.reuse, R24, R60 ;  /* 0x00000018103c723c */ /* 0x050ff0000004183c */
[----:B------:R-:W-:Y:S01]  /*10560*/  HMMA.16816.F32.BF16 R64, R16, R26, R64 ;  /* 0x0000001a1040723c */ /* 0x000fe20000041840 */
[----:B------:R-:W4:Y:S03]  /*10570*/  LDSM.16.MT88.4 R24, [R188+0x3800] ;  /* 0x00380000bc18783b */ /* 0x000f260000004200 */
[--C-:B--2---:R-:W-:Y:S03]  /*10580*/  FFMA.FTZ R15, R41, c[0x0][0x2d0], -R14.reuse ;  /* 0x0000b400290f7a23 */ /* 0x104fe6000001080e */
[----:B------:R-:W-:Y:S02]  /*10590*/  F2FP.BF16.PACK_AB R16, R230, R231 ;  /* 0x000000e7e610723e */ /* 0x000fe400000010ff */
[----:B------:R-:W-:Y:S01]  /*105a0*/  F2FP.BF16.PACK_AB R18, R221, R222 ;  /* 0x000000dedd12723e */ /* 0x000fe200000010ff */
[----:B------:R2:W2:Y:S01]  /*105b0*/  MUFU.EX2 R148, R15 ;  /* 0x0000000f00947308 */ /* 0x0004a20000000800 */
[----:B------:R-:W-:Y:S01]  /*105c0*/  LDSM.16.MT88.4 R40, [R194+0x4800] ;  /* 0x00480000c228783b */ /* 0x000fe20000004200 */
[----:B------:R-:W-:Y:S02]  /*105d0*/  F2FP.BF16.PACK_AB R17, R219, R220 ;  /* 0x000000dcdb11723e */ /* 0x000fe400000010ff */
[----:B------:R-:W-:Y:S07]  /*105e0*/  F2FP.BF16.PACK_AB R19, R217, R218 ;  /* 0x000000dad913723e */ /* 0x000fee00000010ff */
[C---:B-1----:R-:W-:Y:S08]  /*105f0*/  HMMA.16816.F32.BF16 R4, R16.reuse, R28, R4 ;  /* 0x0000001c1004723c */ /* 0x042ff00000041804 */
[C---:B------:R-:W-:Y:S01]  /*10600*/  HMMA.16816.F32.BF16 R8, R16.reuse, R30, R8 ;  /* 0x0000001e1008723c */ /* 0x040fe20000041808 */
[----:B------:R-:W-:Y:S03]  /*10610*/  LDSM.16.MT88.4 R28, [R191+0x3800] ;  /* 0x00380000bf1c783b */ /* 0x000fe60000004200 */
[--C-:B--2---:R-:W-:Y:S04]  /*10620*/  FFMA.FTZ R15, R44, c[0x0][0x2d0], -R14.reuse ;  /* 0x0000b4002c0f7a23 */ /* 0x104fe8000001080e */
[C---:B---3--:R-:W-:Y:S01]  /*10630*/  HMMA.16816.F32.BF16 R68, R16.reuse, R20, R68 ;  /* 0x000000141044723c */ /* 0x048fe20000041844 */
[----:B------:R1:W-:Y:S07]  /*10640*/  MUFU.EX2 R147, R15 ;  /* 0x0000000f00937308 */ /* 0x0003ee0000000800 */
[C---:B------:R-:W-:Y:S01]  /*10650*/  HMMA.16816.F32.BF16 R72, R16.reuse, R22, R72 ;  /* 0x000000161048723c */ /* 0x040fe20000041848 */
[----:B------:R-:W2:Y:S07]  /*10660*/  LDSM.16.MT88.4 R20, [R192+0x3800] ;  /* 0x00380000c014783b */ /* 0x000eae0000004200 */
[C---:B------:R-:W-:Y:S08]  /*10670*/  HMMA.16816.F32.BF16 R76, R16.reuse, R32, R76 ;  /* 0x00000020104c723c */ /* 0x040ff0000004184c */
[C---:B------:R-:W-:Y:S01]  /*10680*/  HMMA.16816.F32.BF16 R80, R16.reuse, R34, R80 ;  /* 0x000000221050723c */ /* 0x040fe20000041850 */
[----:B------:R-:W3:Y:S03]  /*10690*/  LDSM.16.MT88.4 R32, [R194+0x3800] ;  /* 0x00380000c220783b */ /* 0x000ee60000004200 */
[--C-:B-1----:R-:W-:Y:S04]  /*106a0*/  FFMA.FTZ R15, R45, c[0x0][0x2d0], -R14.reuse ;  /* 0x0000b4002d0f7a23 */ /* 0x102fe8000001080e */
[C---:B------:R-:W-:Y:S01]  /*106b0*/  HMMA.16816.F32.BF16 R84, R16.reuse, R36, R84 ;  /* 0x000000241054723c */ /* 0x040fe20000041854 */
[----:B------:R1:W1:Y:S07]  /*106c0*/  MUFU.EX2 R146, R15 ;  /* 0x0000000f00927308 */ /* 0x00026e0000000800 */
[C---:B------:R-:W-:Y:S01]  /*106d0*/  HMMA.16816.F32.BF16 R88, R16.reuse, R38, R88 ;  /* 0x000000261058723c */ /* 0x040fe20000041858 */
[----:B------:R-:W-:Y:S07]  /*106e0*/  LDSM.16.MT88.4 R36, [R194+0x4000] ;  /* 0x00400000c224783b */ /* 0x000fee0000004200 */
[C---:B----4-:R-:W-:Y:S08]  /*106f0*/  HMMA.16816.F32.BF16 R92, R16.reuse, R24, R92 ;  /* 0x00000018105c723c */ /* 0x050ff0000004185c */
[C---:B------:R-:W-:Y:S01]  /*10700*/  HMMA.16816.F32.BF16 R96, R16.reuse, R26, R96 ;  /* 0x0000001a1060723c */ /* 0x040fe20000041860 */
[----:B------:R-:W-:Y:S03]  /*10710*/  LDSM.16.MT88.4 R24, [R192+0x1000] ;  /* 0x00100000c018783b */ /* 0x000fe60000004200 */
[--C-:B-1----:R-:W-:Y:S04]  /*10720*/  FFMA.FTZ R15, R157, c[0x0][0x2d0], -R13.reuse ;  /* 0x0000b4009d0f7a23 */ /* 0x102fe8000001080d */
[C---:B--2---:R-:W-:Y:S01]  /*10730*/  HMMA.16816.F32.BF16 R100, R16.reuse, R20, R100 ;  /* 0x000000141064723c */ /* 0x044fe20000041864 */
[----:B------:R1:W-:Y:S07]  /*10740*/  MUFU.EX2 R145, R15 ;  /* 0x0000000f00917308 */ /* 0x0003ee0000000800 */
[C---:B------:R-:W-:Y:S01]  /*10750*/  HMMA.16816.F32.BF16 R104, R16.reuse, R22, R104 ;  /* 0x000000161068723c */ /* 0x040fe20000041868 */
[----:B------:R-:W2:Y:S07]  /*10760*/  LDSM.16.MT88.4 R20, [R188+0x1000] ;  /* 0x00100000bc14783b */ /* 0x000eae0000004200 */
[C---:B------:R-:W-:Y:S08]  /*10770*/  HMMA.16816.F32.BF16 R52, R16.reuse, R28, R52 ;  /* 0x0000001c1034723c */ /* 0x040ff00000041834 */
[C---:B------:R-:W-:Y:S01]  /*10780*/  HMMA.16816.F32.BF16 R56, R16.reuse, R30, R56 ;  /* 0x0000001e1038723c */ /* 0x040fe20000041838 */
[----:B------:R-:W4:Y:S03]  /*10790*/  LDSM.16.MT88.4 R28, [R191+0x1000] ;  /* 0x00100000bf1c783b */ /* 0x000f260000004200 */
[--C-:B-1----:R-:W-:Y:S04]  /*107a0*/  FFMA.FTZ R15, R158, c[0x0][0x2d0], -R13.reuse ;  /* 0x0000b4009e0f7a23 */ /* 0x102fe8000001080d */
[C---:B---3--:R-:W-:Y:S01]  /*107b0*/  HMMA.16816.F32.BF16 R60, R16.reuse, R32, R60 ;  /* 0x00000020103c723c */ /* 0x048fe2000004183c */
[----:B------:R1:W3:Y:S07]  /*107c0*/  MUFU.EX2 R144, R15 ;  /* 0x0000000f00907308 */ /* 0x0002ee0000000800 */
[----:B------:R-:W-:Y:S01]  /*107d0*/  HMMA.16816.F32.BF16 R64, R16, R34, R64 ;  /* 0x000000221040723c */ /* 0x000fe20000041840 */
[----:B------:R-:W3:Y:S06]  /*107e0*/  LDSM.16.MT88.4 R32, [R194+0x1000] ;  /* 0x00100000c220783b */ /* 0x000eec0000004200 */
[----:B------:R-:W-:Y:S02]  /*107f0*/  F2FP.BF16.PACK_AB R16, R216, R215 ;  /* 0x000000d7d810723e */ /* 0x000fe400000010ff */
[----:B-----5:R-:W-:Y:S03]  /*10800*/  F2FP.BF16.PACK_AB R18, R150, R151 ;  /* 0x000000979612723e */ /* 0x020fe600000010ff */
[----:B------:R-:W-:Y:S02]  /*10810*/  F2FP.BF16.PACK_AB R17, R148, R149 ;  /* 0x000000959411723e */ /* 0x000fe400000010ff */
[----:B------:R-:W-:Y:S01]  /*10820*/  F2FP.BF16.PACK_AB R19, R146, R147 ;  /* 0x000000939213723e */ /* 0x000fe200000010ff */
[--C-:B-1----:R-:W-:Y:S06]  /*10830*/  FFMA.FTZ R15, R159, c[0x0][0x2d0], -R13.reuse ;  /* 0x0000b4009f0f7a23 */ /* 0x102fec000001080d */
[C---:B--2---:R-:W-:Y:S01]  /*10840*/  HMMA.16816.F32.BF16 R4, R16.reuse, R20, R4 ;  /* 0x000000141004723c */ /* 0x044fe20000041804 */
[----:B------:R1:W-:Y:S07]  /*10850*/  MUFU.EX2 R143, R15 ;  /* 0x0000000f008f7308 */ /* 0x0003ee0000000800 */
[C---:B------:R-:W-:Y:S01]  /*10860*/  HMMA.16816.F32.BF16 R8, R16.reuse, R22, R8 ;  /* 0x000000161008723c */ /* 0x040fe20000041808 */
[----:B------:R-:W2:Y:S07]  /*10870*/  LDSM.16.MT88.4 R20, [R188+0x4000] ;  /* 0x00400000bc14783b */ /* 0x000eae0000004200 */
[C---:B------:R-:W-:Y:S08]  /*10880*/  HMMA.16816.F32.BF16 R68, R16.reuse, R24, R68 ;  /* 0x000000181044723c */ /* 0x040ff00000041844 */
[C---:B------:R-:W-:Y:S01]  /*10890*/  HMMA.16816.F32.BF16 R72, R16.reuse, R26, R72 ;  /* 0x0000001a1048723c */ /* 0x040fe20000041848 */
[----:B------:R-:W5:Y:S03]  /*108a0*/  LDSM.16.MT88.4 R24, [R192+0x4000] ;  /* 0x00400000c018783b */ /* 0x000f660000004200 */
[--C-:B-1----:R-:W-:Y:S04]  /*108b0*/  FFMA.FTZ R15, R160, c[0x0][0x2d0], -R13.reuse ;  /* 0x0000b400a00f7a23 */ /* 0x102fe8000001080d */
[C---:B----4-:R-:W-:Y:S01]  /*108c0*/  HMMA.16816.F32.BF16 R76, R16.reuse, R28, R76 ;  /* 0x0000001c104c723c */ /* 0x050fe2000004184c */
[----:B------:R1:W4:Y:S07]  /*108d0*/  MUFU.EX2 R142, R15 ;  /* 0x0000000f008e7308 */ /* 0x00032e0000000800 */
[C---:B------:R-:W-:Y:S01]  /*108e0*/  HMMA.16816.F32.BF16 R80, R16.reuse, R30, R80 ;  /* 0x0000001e1050723c */ /* 0x040fe20000041850 */
[----:B------:R-:W4:Y:S07]  /*108f0*/  LDSM.16.MT88.4 R28, [R191+0x4000] ;  /* 0x00400000bf1c783b */ /* 0x000f2e0000004200 */
[C---:B---3--:R-:W-:Y:S08]  /*10900*/  HMMA.16816.F32.BF16 R84, R16.reuse, R32, R84 ;  /* 0x000000201054723c */ /* 0x048ff00000041854 */
[C---:B------:R-:W-:Y:S01]  /*10910*/  HMMA.16816.F32.BF16 R88, R16.reuse, R34, R88 ;  /* 0x000000221058723c */ /* 0x040fe20000041858 */
[----:B------:R-:W3:Y:S03]  /*10920*/  LDSM.16.MT88.4 R32, [R188+0x1800] ;  /* 0x00180000bc20783b */ /* 0x000ee60000004200 */
[--C-:B-1----:R-:W-:Y:S04]  /*10930*/  FFMA.FTZ R15, R48, c[0x0][0x2d0], -R14.reuse ;  /* 0x0000b400300f7a23 */ /* 0x102fe8000001080e */
[C---:B--2---:R-:W-:Y:S01]  /*10940*/  HMMA.16816.F32.BF16 R92, R16.reuse, R20, R92 ;  /* 0x00000014105c723c */ /* 0x044fe2000004185c */
[----:B------:R1:W-:Y:S07]  /*10950*/  MUFU.EX2 R141, R15 ;  /* 0x0000000f008d7308 */ /* 0x0003ee0000000800 */
[C---:B------:R-:W-:Y:S01]  /*10960*/  HMMA.16816.F32.BF16 R96, R16.reuse, R22, R96 ;  /* 0x000000161060723c */ /* 0x040fe20000041860 */
[----:B------:R-:W2:Y:S07]  /*10970*/  LDSM.16.MT88.4 R20, [R192+0x1800] ;  /* 0x00180000c014783b */ /* 0x000eae0000004200 */
[C---:B-----5:R-:W-:Y:S08]  /*10980*/  HMMA.16816.F32.BF16 R100, R16.reuse, R24, R100 ;  /* 0x000000181064723c */ /* 0x060ff00000041864 */
[C---:B------:R-:W-:Y:S01]  /*10990*/  HMMA.16816.F32.BF16 R104, R16.reuse, R26, R104 ;  /* 0x0000001a1068723c */ /* 0x040fe20000041868 */
[----:B------:R-:W5:Y:S03]  /*109a0*/  LDSM.16.MT88.4 R24, [R191+0x1800] ;  /* 0x00180000bf18783b */ /* 0x000f660000004200 */
        /* <DEDUP_REMOVED lines=11> */
[----:B------:R-:W-:Y:S03]  /*10a60*/  F2FP.BF16.PACK_AB R18, R142, R143 ;  /* 0x0000008f8e12723e */ /* 0x000fe600000010ff */
[----:B----4-:R-:W-:Y:S01]  /*10a70*/  F2FP.BF16.PACK_AB R17, R140, R141 ;  /* 0x0000008d8c11723e */ /* 0x010fe200000010ff */
[--C-:B-1----:R-:W-:Y:S05]  /*10a80*/  FFMA.FTZ R15, R128, c[0x0][0x2d0], -R14.reuse ;  /* 0x0000b400800f7a23 */ /* 0x102fea000001080e */
[----:B------:R1:W4:Y:S02]  /*10a90*/  MUFU.EX2 R138, R15 ;  /* 0x0000000f008a7308 */ /* 0x0003240000000800 */
[--C-:B-1----:R-:W-:Y:S01]  /*10aa0*/  FFMA.FTZ R15, R161, c[0x0][0x2d0], -R13.reuse ;  /* 0x0000b400a10f7a23 */ /* 0x102fe2000001080d */
[----:B----4-:R-:W-:Y:S07]  /*10ab0*/  F2FP.BF16.PACK_AB R19, R138, R139 ;  /* 0x0000008b8a13723e */ /* 0x010fee00000010ff */
[----:B------:R1:W-:Y:S01]  /*10ac0*/  MUFU.EX2 R137, R15 ;  /* 0x0000000f00897308 */ /* 0x0003e20000000800 */
[C---:B---3--:R-:W-:Y:S08]  /*10ad0*/  HMMA.16816.F32.BF16 R4, R16.reuse, R32, R4 ;  /* 0x000000201004723c */ /* 0x048ff00000041804 */
        /* <DEDUP_REMOVED lines=14> */
[----:B------:R-:W2:Y:S06]  /*10bc0*/  LDSM.16.MT88.4 R28, [R192+0x2000] ;  /* 0x00200000c01c783b */ /* 0x000eac0000004200 */
[C---:B---3--:R-:W-:Y:S08]  /*10bd0*/  HMMA.16816.F32.BF16 R92, R16.reuse, R32, R92 ;  /* 0x00000020105c723c */ /* 0x048ff0000004185c */
[C---:B------:R-:W-:Y:S01]  /*10be0*/  HMMA.16816.F32.BF16 R96, R16.reuse, R34, R96 ;  /* 0x000000221060723c */ /* 0x040fe20000041860 */
[----:B------:R-:W-:Y:S07]  /*10bf0*/  LDSM.16.MT88.4 R32, [R194+0x2000] ;  /* 0x00200000c220783b */ /* 0x000fee0000004200 */
[C---:B----4-:R-:W-:Y:S04]  /*10c00*/  HMMA.16816.F32.BF16 R100, R16.reuse, R20, R100 ;  /* 0x000000141064723c */ /* 0x050fe80000041864 */
[--C-:B-1----:R-:W-:Y:S04]  /*10c10*/  FFMA.FTZ R15, R184, c[0x0][0x2d0], -R13.reuse ;  /* 0x0000b400b80f7a23 */ /* 0x102fe8000001080d */
[C---:B------:R-:W-:Y:S01]  /*10c20*/  HMMA.16816.F32.BF16 R104, R16.reuse, R22, R104 ;  /* 0x000000161068723c */ /* 0x040fe20000041868 */
[----:B------:R1:W3:Y:S01]  /*10c30*/  MUFU.EX2 R130, R15 ;  /* 0x0000000f00827308 */ /* 0x0002e20000000800 */
[----:B------:R-:W4:Y:S06]  /*10c40*/  LDSM.16.MT88.4 R20, [R191+0x2000] ;  /* 0x00200000bf14783b */ /* 0x000f2c0000004200 */
        /* <DEDUP_REMOVED lines=8> */
[----:B--2---:R-:W-:Y:S02]  /*10cd0*/  F2FP.BF16.PACK_AB R16, R132, R137 ;  /* 0x000000898410723e */ /* 0x004fe400000010ff */
[----:B---3--:R-:W-:Y:S03]  /*10ce0*/  F2FP.BF16.PACK_AB R18, R130, R131 ;  /* 0x000000838212723e */ /* 0x008fe600000010ff */
        /* <DEDUP_REMOVED lines=10> */
[C---:B-----5:R-:W-:Y:S08]  /*10d90*/  HMMA.16816.F32.BF16 R4, R16.reuse, R24, R4 ;  /* 0x000000181004723c */ /* 0x060ff00000041804 */
[C---:B------:R-:W-:Y:S01]  /*10da0*/  HMMA.16816.F32.BF16 R8, R16.reuse, R26, R8 ;  /* 0x0000001a1008723c */ /* 0x040fe20000041808 */
[----:B------:R-:W2:Y:S07]  /*10db0*/  LDSM.16.MT88.4 R24, [R188+0x5000] ;  /* 0x00500000bc18783b */ /* 0x000eae0000004200 */
[C---:B------:R-:W-:Y:S04]  /*10dc0*/  HMMA.16816.F32.BF16 R68, R16.reuse, R28, R68 ;  /* 0x0000001c1044723c */ /* 0x040fe80000041844 */
[--C-:B-1----:R-:W-:Y:S04]  /*10dd0*/  FFMA.FTZ R15, R186, c[0x0][0x2d0], -R13.reuse ;  /* 0x0000b400ba0f7a23 */ /* 0x102fe8000001080d */
        /* <DEDUP_REMOVED lines=8> */
[----:B------:R-:W-:Y:S02]  /*10e60*/  FFMA.FTZ R13, R214, c[0x0][0x2d0], -R13 ;  /* 0x0000b400d60d7a23 */ /* 0x000fe4000001080d */
[C---:B------:R-:W-:Y:S01]  /*10e70*/  HMMA.16816.F32.BF16 R88, R16.reuse, R34, R88 ;  /* 0x000000221058723c */ /* 0x040fe20000041858 */
[----:B------:R-:W1:Y:S01]  /*10e80*/  LDSM.16.MT88.4 R32, [R192+0x2800] ;  /* 0x00280000c020783b */ /* 0x000e620000004200 */
[----:B------:R3:W-:Y:S06]  /*10e90*/  MUFU.EX2 R48, R13 ;  /* 0x0000000d00307308 */ /* 0x0007ec0000000800 */
[C---:B--2---:R-:W-:Y:S04]  /*10ea0*/  HMMA.16816.F32.BF16 R92, R16.reuse, R24, R92 ;  /* 0x00000018105c723c */ /* 0x044fe8000004185c */
[----:B------:R-:W-:Y:S04]  /*10eb0*/  MUFU.EX2 R49, R15 ;  /* 0x0000000f00317308 */ /* 0x000fe80000000800 */
[C---:B------:R-:W-:Y:S01]  /*10ec0*/  HMMA.16816.F32.BF16 R96, R16.reuse, R26, R96 ;  /* 0x0000001a1060723c */ /* 0x040fe20000041860 */
[----:B------:R-:W2:Y:S07]  /*10ed0*/  LDSM.16.MT88.4 R24, [R194+0x2800] ;  /* 0x00280000c218783b */ /* 0x000eae0000004200 */
[C---:B-----5:R-:W-:Y:S04]  /*10ee0*/  HMMA.16816.F32.BF16 R100, R16.reuse, R28, R100 ;  /* 0x0000001c1064723c */ /* 0x060fe80000041864 */
[--C-:B---3--:R-:W-:Y:S04]  /*10ef0*/  FFMA.FTZ R13, R46, c[0x0][0x2d0], -R14.reuse ;  /* 0x0000b4002e0d7a23 */ /* 0x108fe8000001080e */
[C---:B------:R-:W-:Y:S01]  /*10f00*/  HMMA.16816.F32.BF16 R104, R16.reuse, R30, R104 ;  /* 0x0000001e1068723c */ /* 0x040fe20000041868 */
[----:B------:R3:W-:Y:S07]  /*10f10*/  MUFU.EX2 R47, R13 ;  /* 0x0000000d002f7308 */ /* 0x0007ee0000000800 */
[C---:B------:R-:W-:Y:S08]  /*10f20*/  HMMA.16816.F32.BF16 R52, R16.reuse, R36, R52 ;  /* 0x000000241034723c */ /* 0x040ff00000041834 */
[C---:B------:R-:W-:Y:S08]  /*10f30*/  HMMA.16816.F32.BF16 R56, R16.reuse, R38, R56 ;  /* 0x000000261038723c */ /* 0x040ff00000041838 */
[C---:B----4-:R-:W-:Y:S04]  /*10f40*/  HMMA.16816.F32.BF16 R60, R16.reuse, R20, R60 ;  /* 0x00000014103c723c */ /* 0x050fe8000004183c */
[--C-:B---3--:R-:W-:Y:S04]  /*10f50*/  FFMA.FTZ R13, R136, c[0x0][0x2d0], -R14.reuse ;  /* 0x0000b400880d7a23 */ /* 0x108fe8000001080e */
[----:B------:R-:W-:Y:S01]  /*10f60*/  HMMA.16816.F32.BF16 R64, R16, R22, R64 ;  /* 0x000000161040723c */ /* 0x000fe20000041840 */
[----:B------:R3:W4:Y:S01]  /*10f70*/  MUFU.EX2 R46, R13 ;  /* 0x0000000d002e7308 */ /* 0x0007220000000800 */
[----:B------:R-:W5:Y:S02]  /*10f80*/  LDSM.16.MT88.4 R16, [R188+0x5800] ;  /* 0x00580000bc10783b */ /* 0x000f640000004200 */
[--C-:B---3--:R-:W-:Y:S02]  /*10f90*/  FFMA.FTZ R13, R50, c[0x0][0x2d0], -R14.reuse ;  /* 0x0000b400320d7a23 */ /* 0x108fe4000001080e */
[----:B------:R-:W-:Y:S01]  /*10fa0*/  FFMA.FTZ R14, R12, c[0x0][0x2d0], -R14 ;  /* 0x0000b4000c0e7a23 */ /* 0x000fe2000001080e */
[----:B------:R-:W-:Y:S04]  /*10fb0*/  F2FP.BF16.PACK_AB R12, R51, R109 ;  /* 0x0000006d330c723e */ /* 0x000fe800000010ff */
[----:B------:R4:W-:Y:S10]  /*10fc0*/  MUFU.EX2 R45, R13 ;  /* 0x0000000d002d7308 */ /* 0x0009f40000000800 */
[----:B------:R3:W1:Y:S01]  /*10fd0*/  MUFU.EX2 R44, R14 ;  /* 0x0000000e002c7308 */ /* 0x0006620000000800 */
[----:B----4-:R-:W-:Y:S02]  /*10fe0*/  F2FP.BF16.PACK_AB R13, R46, R47 ;  /* 0x0000002f2e0d723e */ /* 0x010fe400000010ff */
[----:B---3--:R-:W-:Y:S02]  /*10ff0*/  F2FP.BF16.PACK_AB R14, R48, R49 ;  /* 0x00000031300e723e */ /* 0x008fe400000010ff */
[----:B-1----:R-:W-:Y:S07]  /*11000*/  F2FP.BF16.PACK_AB R15, R44, R45 ;  /* 0x0000002d2c0f723e */ /* 0x002fee00000010ff */
[C---:B------:R-:W-:Y:S01]  /*11010*/  HMMA.16816.F32.BF16 R112, R12.reuse, R116, R4 ;  /* 0x000000740c70723c */ /* 0x040fe20000041804 */
[----:B------:R-:W1:Y:S07]  /*11020*/  LDSM.16.MT88.4 R4, [R192+0x5800] ;  /* 0x00580000c004783b */ /* 0x000e6e0000004200 */
[C---:B------:R-:W-:Y:S07]  /*11030*/  HMMA.16816.F32.BF16 R116, R12.reuse, R118, R8 ;  /* 0x000000760c74723c */ /* 0x040fee0000041808 */
[----:B------:R-:W-:Y:S01]  /*11040*/  FFMA.FTZ R8, R2, R241, R236 ;  /* 0x000000f102087223 */ /* 0x000fe200000100ec */
[C---:B------:R-:W-:Y:S04]  /*11050*/  HMMA.16816.F32.BF16 R68, R12.reuse, R32, R68 ;  /* 0x000000200c44723c */ /* 0x040fe80000041844 */
[----:B------:R-:W-:Y:S02]  /*11060*/  FFMA.FTZ R2, R0, R240, R235 ;  /* 0x000000f000027223 */ /* 0x000fe400000100eb */
        /* <DEDUP_REMOVED lines=13> */
[C---:B--2---:R-:W-:Y:S04]  /*11140*/  HMMA.16816.F32.BF16 R84, R12.reuse, R24, R84 ;  /* 0x000000180c54723c */ /* 0x044fe80000041854 */
[----:B------:R-:W-:Y:S02]  /*11150*/  FADD.FTZ R2, R219, R2 ;  /* 0x00000002db027221 */ /* 0x000fe40000010000 */
[----:B------:R-:W-:Y:S02]  /*11160*/  FADD.FTZ R0, R222, R0 ;  /* 0x00000000de007221 */ /* 0x000fe40000010000 */
[----:B------:R-:W-:Y:S01]  /*11170*/  FADD.FTZ R2, R218, R2 ;  /* 0x00000002da027221 */ /* 0x000fe20000010000 */
[C---:B------:R-:W-:Y:S03]  /*11180*/  HMMA.16816.F32.BF16 R88, R12.reuse, R26, R88 ;  /* 0x0000001a0c58723c */ /* 0x040fe60000041858 */
[----:B------:R-:W-:Y:S02]  /*11190*/  FADD.FTZ R0, R221, R0 ;  /* 0x00000000dd007221 */ /* 0x000fe40000010000 */
[----:B------:R-:W-:Y:S02]  /*111a0*/  FADD.FTZ R2, R217, R2 ;  /* 0x00000002d9027221 */ /* 0x000fe40000010000 */
[----:B------:R-:W-:Y:S01]  /*111b0*/  FADD.FTZ R0, R215, R0 ;  /* 0x00000000d7007221 */ /* 0x000fe20000010000 */
[C---:B-----5:R-:W-:Y:S04]  /*111c0*/  HMMA.16816.F32.BF16 R92, R12.reuse, R16, R92 ;  /* 0x000000100c5c723c */ /* 0x060fe8000004185c */
[----:B------:R-:W-:Y:S02]  /*111d0*/  FADD.FTZ R2, R149, R2 ;  /* 0x0000000295027221 */ /* 0x000fe40000010000 */
[----:B------:R-:W-:Y:S02]  /*111e0*/  FADD.FTZ R0, R216, R0 ;  /* 0x00000000d8007221 */ /* 0x000fe40000010000 */
[----:B------:R-:W-:Y:S01]  /*111f0*/  FADD.FTZ R2, R148, R2 ;  /* 0x0000000294027221 */ /* 0x000fe20000010000 */
[C---:B------:R-:W-:Y:S01]  /*11200*/  HMMA.16816.F32.BF16 R96, R12.reuse, R18, R96 ;  /* 0x000000120c60723c */ /* 0x040fe20000041860 */
[----:B------:R-:W2:Y:S02]  /*11210*/  LDSM.16.MT88.4 R16, [R194+0x5800] ;  /* 0x00580000c210783b */ /* 0x000ea40000004200 */
        /* <DEDUP_REMOVED lines=11> */
[C---:B---3--:R-:W-:Y:S04]  /*112d0*/  HMMA.16816.F32.BF16 R52, R12.reuse, R8, R52 ;  /* 0x000000080c34723c */ /* 0x048fe80000041834 */
        /* <DEDUP_REMOVED lines=24> */
[----:B------:R1:W-:Y:S01]  /*11460*/  STL [R1], R4 ;  /* 0x0000000401007387 */ /* 0x0003e20000100800 */
[----:B------:R-:W-:Y:S02]  /*11470*/  IMAD.MOV.U32 R109, RZ, RZ, R108 ;  /* 0x000000ffff6d7224 */ /* 0x000fe400078e006c */
[--C-:B------:R-:W-:Y:S01]  /*11480*/  IMAD.MOV.U32 R110, RZ, RZ, R3.reuse ;  /* 0x000000ffff6e7224 */ /* 0x100fe200078e0003 */
[----:B------:R2:W-:Y:S01]  /*11490*/  STL [R1+0x4], R2 ;  /* 0x0000040201007387 */ /* 0x0005e20000100800 */
[----:B-1----:R-:W-:Y:S01]  /*114a0*/  IMAD.MOV.U32 R4, RZ, RZ, R3 ;  /* 0x000000ffff047224 */ /* 0x002fe200078e0003 */
[----:B------:R-:W-:-:S05]  /*114b0*/  @P0 BRA `(.L_x_1922) ;  /* 0xffffc1d000000947 */ /* 0x000fca000383ffff */
.L_x_1913:
[----:B------:R-:W-:Y:S02]  /*114c0*/  MOV R8, 0x1f ;  /* 0x0000001f00087802 */ /* 0x000fe40000000f00 */
[----:B------:R-:W-:Y:S01]  /*114d0*/  MOV R7, 0xffffffff ;  /* 0xffffffff00077802 */ /* 0x000fe20000000f00 */
[----:B------:R-:W-:Y:S05]  /*114e0*/  BRA.DIV ~URZ, `(.L_x_1923) ;  /* 0x000046627f007947 */ /* 0x000fea000b800000 */
[----:B-12---:R-:W2:Y:S04]  /*114f0*/  LDL R2, [R1] ;  /* 0x0000000001027983 */ /* 0x006ea80000100800 */
[----:B--2---:R1:W2:Y:S02]  /*11500*/  SHFL.BFLY PT, R0, R2, 0x2, 0x1f ;  /* 0x0c401f0002007f89 */ /* 0x0042a400000e0000 */
.L_x_1990:
[----:B-1----:R-:W3:Y:S02]  /*11510*/  LDL.LU R2, [R1] ;  /* 0x0000000001027983 */ /* 0x002ee40000300800 */
        /* <DEDUP_REMOVED lines=8> */
.L_x_1991:
        /* <DEDUP_REMOVED lines=85> */
.L_x_1882:
        /* <DEDUP_REMOVED lines=19> */
.L_x_1926:
[----:B---3--:R-:W-:Y:S05]  /*11c20*/  BSYNC B0 ;  /* 0x0000000000007941 */ /* 0x008fea0003800000 */
.L_x_1925:
[----:B------:R-:W-:Y:S01]  /*11c30*/  PRMT R0, R0, 0x9910, RZ ;  /* 0x0000991000007816 */ /* 0x000fe200000000ff */
[----:B------:R-:W-:Y:S01]  /*11c40*/  BSSY B1, `(.L_x_1927) ;  /* 0x00002a3000017945 */ /* 0x000fe20003800000 */
[----:B-----5:R-:W-:Y:S01]  /*11c50*/  IMAD.MOV.U32 R62, RZ, RZ, R6 ;  /* 0x000000ffff3e7224 */ /* 0x020fe200078e0006 */
[----:B------:R-:W-:Y:S02]  /*11c60*/  SHF.R.S32.HI R28, RZ, 0x1f, R246 ;  /* 0x0000001fff1c7819 */ /* 0x000fe400000114f6 */
[----:B------:R-:W-:Y:S02]  /*11c70*/  ISETP.NE.AND P0, PT, R0, RZ, PT ;  /* 0x000000ff0000720c */ /* 0x000fe40003f05270 */
[----:B------:R-:W-:-:S04]  /*11c80*/  IADD3 R0, R246, 0x40, RZ ;  /* 0x00000040f6007810 */ /* 0x000fc80007ffe0ff */
        /* <DEDUP_REMOVED lines=97> */
.L_x_1929:
        /* <DEDUP_REMOVED lines=118> */
.L_x_1992:
[----:B------:R-:W-:Y:S05]  /*12a00*/  BRA.DIV ~URZ, `(.L_x_1932) ;  /* 0x000033227f007947 */ /* 0x000fea000b800000 */
[----:B------:R3:W4:Y:S02]  /*12a10*/  SHFL.IDX PT, R2, R10, RZ, 0x181f ;  /* 0x00181fff0a027589 */ /* 0x00072400000e0000 */
.L_x_1993:
[----:B------:R-:W-:Y:S01]  /*12a20*/  ISETP.GE.AND P0, PT, R4, R6, PT ;  /* 0x000000060400720c */ /* 0x000fe20003f06270 */
[----:B------:R-:W-:-:S12]  /*12a30*/  BSSY B0, `(.L_x_1933) ;  /* 0x000000a000007945 */ /* 0x000fd80003800000 */
[----:B------:R-:W-:Y:S05]  /*12a40*/  @P0 BRA `(.L_x_1934) ;  /* 0x0000008000000947 */ /* 0x000fea0003800000 */
[----:B------:R-:W-:Y:S02]  /*12a50*/  ISETP.GE.AND P3, PT, R246, c[0x0][0x3c8], PT ;  /* 0x0000f200f6007a0c */ /* 0x000fe40003f66270 */
[----:B------:R-:W-:-:S11]  /*12a60*/  ISETP.GE.AND P2, PT, R0, c[0x0][0x3c8], PT ;  /* 0x0000f20000007a0c */ /* 0x000fd60003f46270 */
[-C--:B----4-:R-:W-:Y:S02]  /*12a70*/  @!P3 LEA R8, P1, R246, R2.reuse, 0x1 ;  /* 0x00000002f608b211 */ /* 0x090fe400078208ff */
[----:B------:R-:W-:Y:S02]  /*12a80*/  @!P2 LEA R2, P0, R0, R2, 0x1 ;  /* 0x000000020002a211 */ /* 0x000fe400078008ff */
[-C--:B--2---:R-:W-:Y:S02]  /*12a90*/  @!P3 LEA.HI.X R9, R246, R11.reuse, R28, 0x1, P1 ;  /* 0x0000000bf609b211 */ /* 0x084fe400008f0c1c */
[----:B------:R-:W-:-:S03]  /*12aa0*/  @!P2 LEA.HI.X R3, R0, R11, R29, 0x1, P0 ;  /* 0x0000000b0003a211 */ /* 0x000fc600000f0c1d */
[----:B------:R2:W-:Y:S04]  /*12ab0*/  @!P3 ST.E.128 [R8.64], R16 ;  /* 0x000000100800b985 */ /* 0x0005e8000c101d08 */
[----:B------:R2:W-:Y:S02]  /*12ac0*/  @!P2 ST.E.128 [R2.64], R12 ;  /* 0x0000000c0200a985 */ /* 0x0005e4000c101d08 */
.L_x_1934:
[----:B------:R-:W-:Y:S05]  /*12ad0*/  BSYNC B0 ;  /* 0x0000000000007941 */ /* 0x000fea0003800000 */
.L_x_1933:
[----:B------:R-:W-:Y:S05]  /*12ae0*/  BRA.DIV ~URZ, `(.L_x_1935) ;  /* 0x000032b27f007947 */ /* 0x000fea000b800000 */
[----:B--2---:R2:W1:Y:S04]  /*12af0*/  SHFL.IDX PT, R11, R7, 0x1, 0x181f ;  /* 0x00381f00070b7f89 */ /* 0x00446800000e0000 */
[----:B----4-:R2:W4:Y:S02]  /*12b00*/  SHFL.IDX PT, R2, R10, 0x1, 0x181f ;  /* 0x00381f000a027f89 */ /* 0x01052400000e0000 */
.L_x_1994:
        /* <DEDUP_REMOVED lines=8> */
[-C--:B-1----:R-:W-:Y:S02]  /*12b90*/  @!P1 LEA.HI.X R9, R246, R11.reuse, R28, 0x1, P3 ;  /* 0x0000000bf6099211 */ /* 0x082fe400018f0c1c */
[----:B------:R-:W-:-:S03]  /*12ba0*/  @!P0 LEA.HI.X R3, R0, R11, R29, 0x1, P2 ;  /* 0x0000000b00038211 */ /* 0x000fc600010f0c1d */
[----:B------:R1:W-:Y:S04]  /*12bb0*/  @!P1 ST.E.128 [R8.64], R24 ;  /* 0x0000001808009985 */ /* 0x0003e8000c101d08 */
[----:B------:R1:W-:Y:S02]  /*12bc0*/  @!P0 ST.E.128 [R2.64], R20 ;  /* 0x0000001402008985 */ /* 0x0003e4000c101d08 */
.L_x_1937:
[----:B------:R-:W-:Y:S05]  /*12bd0*/  BSYNC B0 ;  /* 0x0000000000007941 */ /* 0x000fea0003800000 */
.L_x_1936:
[----:B------:R-:W-:Y:S05]  /*12be0*/  BRA.DIV ~URZ, `(.L_x_1938) ;  /* 0x000032827f007947 */ /* 0x000fea000b800000 */
[----:B-1----:R1:W2:Y:S02]  /*12bf0*/  SHFL.IDX PT, R11, R7, 0x2, 0x181f ;  /* 0x00581f00070b7f89 */ /* 0x0022a400000e0000 */
.L_x_1995:
[----:B------:R-:W-:Y:S05]  /*12c00*/  BRA.DIV ~URZ, `(.L_x_1939) ;  /* 0x000032d27f007947 */ /* 0x000fea000b800000 */
[----:B----4-:R4:W1:Y:S02]  /*12c10*/  SHFL.IDX PT, R2, R10, 0x2, 0x181f ;  /* 0x00581f000a027f89 */ /* 0x01086400000e0000 */
.L_x_1996:
        /* <DEDUP_REMOVED lines=10> */
[----:B------:R1:W-:Y:S04]  /*12cc0*/  @!P1 ST.E.128 [R8.64], R36 ;  /* 0x0000002408009985 */ /* 0x0003e8000c101d08 */
[----:B------:R1:W-:Y:S02]  /*12cd0*/  @!P0 ST.E.128 [R2.64], R32 ;  /* 0x0000002002008985 */ /* 0x0003e4000c101d08 */
.L_x_1941:
[----:B------:R-:W-:Y:S05]  /*12ce0*/  BSYNC B0 ;  /* 0x0000000000007941 */ /* 0x000fea0003800000 */
.L_x_1940:
[----:B------:R-:W-:Y:S05]  /*12cf0*/  BRA.DIV ~URZ, `(.L_x_1942) ;  /* 0x000032527f007947 */ /* 0x000fea000b800000 */
[----:B-12---:R-:W1:Y:S04]  /*12d00*/  SHFL.IDX PT, R7, R7, 0x3, 0x181f ;  /* 0x00781f0007077f89 */ /* 0x006e6800000e0000 */
[----:B------:R2:W3:Y:S02]  /*12d10*/  SHFL.IDX PT, R5, R10, 0x3, 0x181f ;  /* 0x00781f000a057f89 */ /* 0x0004e400000e0000 */
.L_x_1997:
[----:B------:R-:W-:-:S04]  /*12d20*/  IADD3 R2, R4, 0x60, RZ ;  /* 0x0000006004027810 */ /* 0x000fc80007ffe0ff */
[----:B------:R-:W-:-:S13]  /*12d30*/  ISETP.GE.AND P0, PT, R2, R6, PT ;  /* 0x000000060200720c */ /* 0x000fda0003f06270 */
[----:B------:R-:W-:Y:S05]  /*12d40*/  @P0 BRA `(.L_x_1943) ;  /* 0x0000192000000947 */ /* 0x000fea0003800000 */
[----:B------:R-:W-:-:S13]  /*12d50*/  ISETP.GE.AND P0, PT, R246, c[0x0][0x3c8], PT ;  /* 0x0000f200f6007a0c */ /* 0x000fda0003f06270 */
        /* <DEDUP_REMOVED lines=9> */
.L_x_1930:
        /* <DEDUP_REMOVED lines=34> */
.L_x_1998:
[----:B------:R-:W-:Y:S05]  /*13010*/  BRA.DIV ~URZ, `(.L_x_1945) ;  /* 0x000030627f007947 */ /* 0x000fea000b800000 */
[----:B------:R4:W1:Y:S02]  /*13020*/  SHFL.IDX PT, R0, R29, RZ, 0x1c1f ;  /* 0x001c1fff1d007589 */ /* 0x00086400000e0000 */
.L_x_1999:
        /* <DEDUP_REMOVED lines=98> */
.L_x_1947:
[----:B------:R-:W-:Y:S05]  /*13650*/  BSYNC B0 ;  /* 0x0000000000007941 */ /* 0x000fea0003800000 */
.L_x_1946:
[----:B------:R-:W-:Y:S05]  /*13660*/  BRA.DIV ~URZ, `(.L_x_1948) ;  /* 0x00002a827f007947 */ /* 0x000fea000b800000 */
[----:B---3--:R1:W3:Y:S04]  /*13670*/  SHFL.IDX PT, R4, R28, 0x1, 0x1c1f ;  /* 0x003c1f001c047f89 */ /* 0x0082e800000e0000 */
[----:B------:R1:W2:Y:S02]  /*13680*/  SHFL.IDX PT, R0, R29, 0x1, 0x1c1f ;  /* 0x003c1f001d007f89 */ /* 0x0002a400000e0000 */
.L_x_2000:
        /* <DEDUP_REMOVED lines=69> */
.L_x_1928:
        /* <DEDUP_REMOVED lines=20> */
.L_x_1949:
        /* <DEDUP_REMOVED lines=58> */
.L_x_1951:
[----:B------:R-:W-:Y:S05]  /*13fc0*/  BSYNC B0 ;  /* 0x0000000000007941 */ /* 0x000fea0003800000 */
.L_x_1950:
        /* <DEDUP_REMOVED lines=44> */
.L_x_2001:
[----:B------:R-:W-:Y:S05]  /*14290*/  BRA.DIV ~URZ, `(.L_x_1953) ;  /* 0x00001f927f007947 */ /* 0x000fea000b800000 */
[----:B------:R3:W4:Y:S02]  /*142a0*/  SHFL.IDX PT, R2, R10, RZ, 0x181f ;  /* 0x00181fff0a027589 */ /* 0x00072400000e0000 */
.L_x_2002:
[----:B------:R-:W-:Y:S01]  /*142b0*/  IMAD R7, R19, c[0x0][0x4e8], RZ ;  /* 0x00013a0013077a24 */ /* 0x000fe200078e02ff */
[----:B------:R-:W-:Y:S04]  /*142c0*/  BSSY B0, `(.L_x_1954) ;  /* 0x000000b000007945 */ /* 0x000fe80003800000 */
[----:B------:R-:W-:-:S13]  /*142d0*/  ISETP.GE.AND P0, PT, R8, R7, PT ;  /* 0x000000070800720c */ /* 0x000fda0003f06270 */
[----:B------:R-:W-:Y:S05]  /*142e0*/  @P0 BRA `(.L_x_1955) ;  /* 0x0000008000000947 */ /* 0x000fea0003800000 */
[----:B------:R-:W-:Y:S02]  /*142f0*/  ISETP.GE.AND P1, PT, R246, c[0x0][0x3c8], PT ;  /* 0x0000f200f6007a0c */ /* 0x000fe40003f26270 */
[----:B------:R-:W-:-:S11]  /*14300*/  ISETP.GE.AND P0, PT, R0, c[0x0][0x3c8], PT ;  /* 0x0000f20000007a0c */ /* 0x000fd60003f06270 */
[-C--:B----4-:R-:W-:Y:S02]  /*14310*/  @!P1 LEA R4, P3, R246, R2.reuse, 0x1 ;  /* 0x00000002f6049211 */ /* 0x090fe400078608ff */
[----:B------:R-:W-:Y:S02]  /*14320*/  @!P0 LEA R2, P2, R0, R2, 0x1 ;  /* 0x0000000200028211 */ /* 0x000fe400078408ff */
[-C--:B--2---:R-:W-:Y:S02]  /*14330*/  @!P1 LEA.HI.X R5, R246, R11.reuse, R28, 0x1, P3 ;  /* 0x0000000bf6059211 */ /* 0x084fe400018f0c1c */
[----:B------:R-:W-:-:S03]  /*14340*/  @!P0 LEA.HI.X R3, R0, R11, R29, 0x1, P2 ;  /* 0x0000000b00038211 */ /* 0x000fc600010f0c1d */
[----:B------:R2:W-:Y:S04]  /*14350*/  @!P1 ST.E.128 [R4.64], RZ ;  /* 0x000000ff04009985 */ /* 0x0005e8000c101d08 */
[----:B------:R2:W-:Y:S02]  /*14360*/  @!P0 ST.E.128 [R2.64], RZ ;  /* 0x000000ff02008985 */ /* 0x0005e4000c101d08 */
.L_x_1955:
[----:B------:R-:W-:Y:S05]  /*14370*/  BSYNC B0 ;  /* 0x0000000000007941 */ /* 0x000fea0003800000 */
.L_x_1954:
[----:B------:R-:W-:Y:S05]  /*14380*/  BRA.DIV ~URZ, `(.L_x_1956) ;  /* 0x00001f127f007947 */ /* 0x000fea000b800000 */
[----:B--2---:R2:W1:Y:S04]  /*14390*/  SHFL.IDX PT, R11, R6, 0x1, 0x181f ;  /* 0x00381f00060b7f89 */ /* 0x00446800000e0000 */
[----:B----4-:R2:W4:Y:S02]  /*143a0*/  SHFL.IDX PT, R2, R10, 0x1, 0x181f ;  /* 0x00381f000a027f89 */ /* 0x01052400000e0000 */
.L_x_2003:
        /* <DEDUP_REMOVED lines=10> */
[----:B------:R1:W-:Y:S04]  /*14450*/  @!P1 ST.E.128 [R4.64], RZ ;  /* 0x000000ff04009985 */ /* 0x0003e8000c101d08 */
[----:B------:R1:W-:Y:S02]  /*14460*/  @!P0 ST.E.128 [R2.64], RZ ;  /* 0x000000ff02008985 */ /* 0x0003e4000c101d08 */
.L_x_1958:
[----:B------:R-:W-:Y:S05]  /*14470*/  BSYNC B0 ;  /* 0x0000000000007941 */ /* 0x000fea0003800000 */
.L_x_1957:
[----:B------:R-:W-:Y:S05]  /*14480*/  BRA.DIV ~URZ, `(.L_x_1959) ;  /* 0x00001ee27f007947 */ /* 0x000fea000b800000 */
[----:B-1----:R1:W2:Y:S02]  /*14490*/  SHFL.IDX PT, R11, R6, 0x2, 0x181f ;  /* 0x00581f00060b7f89 */ /* 0x0022a400000e0000 */
.L_x_2004:
[----:B------:R-:W-:Y:S05]  /*144a0*/  BRA.DIV ~URZ, `(.L_x_1960) ;  /* 0x00001f327f007947 */ /* 0x000fea000b800000 */
[----:B----4-:R4:W1:Y:S02]  /*144b0*/  SHFL.IDX PT, R2, R10, 0x2, 0x181f ;  /* 0x00581f000a027f89 */ /* 0x01086400000e0000 */
.L_x_2005:
        /* <DEDUP_REMOVED lines=12> */
.L_x_1962:
[----:B------:R-:W-:Y:S05]  /*14580*/  BSYNC B0 ;  /* 0x0000000000007941 */ /* 0x000fea0003800000 */
.L_x_1961:
[----:B------:R-:W-:Y:S05]  /*14590*/  BRA.DIV ~URZ, `(.L_x_1963) ;  /* 0x00001eb27f007947 */ /* 0x000fea000b800000 */
[----:B-12---:R-:W1:Y:S04]  /*145a0*/  SHFL.IDX PT, R6, R6, 0x3, 0x181f ;  /* 0x00781f0006067f89 */ /* 0x006e6800000e0000 */
[----:B------:R2:W3:Y:S02]  /*145b0*/  SHFL.IDX PT, R2, R10, 0x3, 0x181f ;  /* 0x00781f000a027f89 */ /* 0x0004e400000e0000 */
.L_x_2006:
[----:B------:R-:W-:-:S04]  /*145c0*/  IADD3 R8, R8, 0x60, RZ ;  /* 0x0000006008087810 */ /* 0x000fc80007ffe0ff */
[----:B------:R-:W-:-:S13]  /*145d0*/  ISETP.GE.AND P0, PT, R8, R7, PT ;  /* 0x000000070800720c */ /* 0x000fda0003f06270 */
[----:B------:R-:W-:Y:S05]  /*145e0*/  @P0 BRA `(.L_x_1943) ;  /* 0x0000008000000947 */ /* 0x000fea0003800000 */
[----:B------:R-:W-:Y:S02]  /*145f0*/  ISETP.GE.AND P1, PT, R246, c[0x0][0x3c8], PT ;  /* 0x0000f200f6007a0c */ /* 0x000fe40003f26270 */
[----:B------:R-:W-:-:S11]  /*14600*/  ISETP.GE.AND P0, PT, R0, c[0x0][0x3c8], PT ;  /* 0x0000f20000007a0c */ /* 0x000fd60003f06270 */
[-C--:B---3--:R-:W-:Y:S02]  /*14610*/  @!P1 LEA R4, P3, R246, R2.reuse, 0x1 ;  /* 0x00000002f6049211 */ /* 0x088fe400078608ff */
[----:B------:R-:W-:Y:S02]  /*14620*/  @!P0 LEA R2, P2, R0, R2, 0x1 ;  /* 0x0000000200028211 */ /* 0x000fe400078408ff */
[-C--:B-1----:R-:W-:Y:S02]  /*14630*/  @!P1 LEA.HI.X R5, R246, R6.reuse, R28, 0x1, P3 ;  /* 0x00000006f6059211 */ /* 0x082fe400018f0c1c */
[----:B------:R-:W-:-:S03]  /*14640*/  @!P0 LEA.HI.X R3, R0, R6, R29, 0x1, P2 ;  /* 0x0000000600038211 */ /* 0x000fc600010f0c1d */
[----:B------:R1:W-:Y:S04]  /*14650*/  @!P1 ST.E.128 [R4.64], RZ ;  /* 0x000000ff04009985 */ /* 0x0003e8000c101d08 */
[----:B------:R1:W-:Y:S02]  /*14660*/  @!P0 ST.E.128 [R2.64], RZ ;  /* 0x000000ff02008985 */ /* 0x0003e4000c101d08 */
.L_x_1943:
[----:B------:R-:W-:Y:S05]  /*14670*/  BSYNC B1 ;  /* 0x0000000000017941 */ /* 0x000fea0003800000 */
.L_x_1927:
        /* <DEDUP_REMOVED lines=15> */
.L_x_2007:
[----:B------:R-:W-:Y:S05]  /*14770*/  BRA.DIV ~URZ, `(.L_x_1966) ;  /* 0x00001e127f007947 */ /* 0x000fea000b800000 */
[----:B------:R3:W4:Y:S02]  /*14780*/  SHFL.IDX PT, R8, R62, 0x1, 0x1f ;  /* 0x00201f003e087f89 */ /* 0x00072400000e0000 */
.L_x_2008:
        /* <DEDUP_REMOVED lines=19> */
.L_x_2009:
        /* <DEDUP_REMOVED lines=16> */
.L_x_2010:
[----:B---3--:R-:W-:Y:S01]  /*149c0*/  IMAD R0, R0, c[0x0][0x538], RZ ;  /* 0x00014e0000007a24 */ /* 0x008fe200078e02ff */
[----:B------:R-:W-:Y:S04]  /*149d0*/  BSSY B1, `(.L_x_1969) ;  /* 0x00000ce000017945 */ /* 0x000fe80003800000 */
[----:B----4-:R-:W-:-:S04]  /*149e0*/  IADD3 R8, R0, R8, RZ ;  /* 0x0000000800087210 */ /* 0x010fc80007ffe0ff */
[----:B--2---:R-:W-:-:S13]  /*149f0*/  ISETP.GT.AND P6, PT, R8, R10, PT ;  /* 0x0000000a0800720c */ /* 0x004fda0003fc4270 */
[----:B------:R-:W-:Y:S05]  /*14a00*/  @P6 BRA `(.L_x_1970) ;  /* 0x0000025000006947 */ /* 0x000fea0003800000 */
.L_x_1974:
        /* <DEDUP_REMOVED lines=17> */
.L_x_2011:
        /* <DEDUP_REMOVED lines=16> */
.L_x_2012:
[----:B--2---:R-:W-:-:S05]  /*14c20*/  IMAD R0, R0, c[0x0][0x538], RZ ;  /* 0x00014e0000007a24 */ /* 0x004fca00078e02ff */
[----:B------:R-:W-:-:S04]  /*14c30*/  IADD3 R8, R0, R8, RZ ;  /* 0x0000000800087210 */ /* 0x000fc80007ffe0ff */
[----:B------:R-:W-:-:S13]  /*14c40*/  ISETP.GT.AND P6, PT, R8, R10, PT ;  /* 0x0000000a0800720c */ /* 0x000fda0003fc4270 */
[----:B-1----:R-:W-:Y:S05]  /*14c50*/  @!P6 BRA `(.L_x_1974) ;  /* 0xfffffdb00000e947 */ /* 0x002fea000383ffff */
.L_x_1970:
[----:B------:R-:W-:-:S05]  /*14c60*/  IADD3 R8, -R0, R8, RZ ;  /* 0x0000000800087210 */ /* 0x000fca0007ffe1ff */
[----:B------:R-:W-:-:S05]  /*14c70*/  IMAD R0, R4, c[0x0][0x538], R8 ;  /* 0x00014e0004007a24 */ /* 0x000fca00078e0208 */
[----:B------:R-:W-:Y:S01]  /*14c80*/  ISETP.GT.AND P0, PT, R0, R10, PT ;  /* 0x0000000a0000720c */ /* 0x000fe20003f04270 */
[----:B------:R-:W-:-:S12]  /*14c90*/  BRA.DIV ~URZ, `(.L_x_1975) ;  /* 0x00001d527f007947 */ /* 0x000fd8000b800000 */
[----:B------:R-:W-:-:S03]  /*14ca0*/  VOTE.ANY R12, PT, !P0 ;  /* 0x00000000000c7806 */ /* 0x000fc600040e0100 */
.L_x_2013:
[----:B------:R-:W2:Y:S01]  /*14cb0*/  LDL.LU R2, [R1+0x34] ;  /* 0x0000340001027983 */ /* 0x000ea20000300800 */
[----:B------:R-:W2:Y:S02]  /*14cc0*/  POPC R0, R12 ;  /* 0x0000000c00007309 */ /* 0x000ea40000000000 */
[----:B--2---:R-:W-:-:S05]  /*14cd0*/  IADD3 R2, R0, R2, RZ ;  /* 0x0000000200027210 */ /* 0x004fca0007ffe0ff */
[----:B------:R2:W-:Y:S01]  /*14ce0*/  STL [R1+0x34], R2 ;  /* 0x0000340201007387 */ /* 0x0005e20000100800 */
[----:B------:R-:W-:Y:S05]  /*14cf0*/  BRA.DIV ~URZ, `(.L_x_1976) ;  /* 0x00001d427f007947 */ /* 0x000fea000b800000 */
[----:B------:R3:W4:Y:S04]  /*14d00*/  SHFL.IDX PT, R11, R6, R0, 0x1f ;  /* 0x00001f00060b7589 */ /* 0x00072800000e0000 */
[----:B------:R3:W1:Y:S02]  /*14d10*/  SHFL.IDX PT, R7, R7, R0, 0x1f ;  /* 0x00001f0007077589 */ /* 0x00066400000e0000 */
.L_x_2014:
[----:B------:R-:W-:Y:S01]  /*14d20*/  ISETP.NE.AND P0, PT, R12, RZ, PT ;  /* 0x000000ff0c00720c */ /* 0x000fe20003f05270 */
[----:B------:R-:W-:-:S12]  /*14d30*/  BSSY B0, `(.L_x_1977) ;  /* 0x0000005000007945 */ /* 0x000fd80003800000 */
[----:B------:R-:W-:Y:S05]  /*14d40*/  @!P0 BRA `(.L_x_1978) ;  /* 0x0000003000008947 */ /* 0x000fea0003800000 */
[----:B---3--:R-:W-:Y:S01]  /*14d50*/  IADD3 R0, R0, -0x1, RZ ;  /* 0xffffffff00007810 */ /* 0x008fe20007ffe0ff */
[----:B------:R-:W-:Y:S05]  /*14d60*/  BRA.DIV ~URZ, `(.L_x_1979) ;  /* 0x00001da27f007947 */ /* 0x000fea000b800000 */
[----:B------:R3:W2:Y:S02]  /*14d70*/  SHFL.IDX PT, R13, R4, R0, 0x1f ;  /* 0x00001f00040d7589 */ /* 0x0006a400000e0000 */
.L_x_1978:
[----:B------:R-:W-:Y:S05]  /*14d80*/  BSYNC B0 ;  /* 0x0000000000007941 */ /* 0x000fea0003800000 */
.L_x_1977:
        /* <DEDUP_REMOVED lines=68> */
.L_x_1981:
        /* <DEDUP_REMOVED lines=68> */
.L_x_1982:
[----:B------:R-:W-:Y:S05]  /*15610*/  BSYNC B0 ;  /* 0x0000000000007941 */ /* 0x000fea0003800000 */
.L_x_1980:
[----:B------:R-:W-:-:S04]  /*15620*/  LOP3.LUT R2, RZ, R2, RZ, 0x33, !PT ;  /* 0x00000002ff027212 */ /* 0x000fc800078e33ff */
[----:B-1----:R-:W-:-:S05]  /*15630*/  IADD3 R0, R2, R11, RZ ;  /* 0x0000000b02007210 */ /* 0x002fca0007ffe0ff */
[----:B------:R1:W-:Y:S01]  /*15640*/  STL [R1+0x2c], R0 ;  /* 0x00002c0001007387 */ /* 0x0003e20000100800 */
[----:B------:R-:W-:Y:S05]  /*15650*/  BRA `(.L_x_1983) ;  /* 0x0000005000007947 */ /* 0x000fea0003800000 */
.L_x_1971:
[----:B------:R-:W-:Y:S01]  /*15660*/  MOV R0, c[0x0][0x53c] ;  /* 0x00014f0000007a02 */ /* 0x000fe20000000f00 */
[----:B------:R2:W-:Y:S04]  /*15670*/  STL [R1+0x28], R10 ;  /* 0x0000280a01007387 */ /* 0x0005e80000100800 */
[----:B------:R2:W-:Y:S04]  /*15680*/  STL [R1+0x2c], RZ ;  /* 0x00002cff01007387 */ /* 0x0005e80000100800 */
[----:B------:R2:W-:Y:S04]  /*15690*/  STL [R1+0x30], RZ ;  /* 0x000030ff01007387 */ /* 0x0005e80000100800 */
[----:B------:R2:W-:Y:S02]  /*156a0*/  STL [R1+0x34], R0 ;  /* 0x0000340001007387 */ /* 0x0005e40000100800 */
.L_x_1983:
[----:B------:R-:W-:Y:S05]  /*156b0*/  BSYNC B1 ;  /* 0x0000000000017941 */ /* 0x000fea0003800000 */
.L_x_1969:
        /* <DEDUP_REMOVED lines=9> */
.L_x_1964:
[----:B--2---:R-:W2:Y:S02]  /*15750*/  LDL R0, [R1+0x34] ;  /* 0x0000340001007983 */ /* 0x004ea40000100800 */
[----:B--2---:R-:W-:-:S13]  /*15760*/  ISETP.GE.AND P0, PT, R0, c[0x0][0x53c], PT ;  /* 0x00014f0000007a0c */ /* 0x004fda0003f06270 */
[----:B-1--4-:R-:W-:Y:S01]  /*15770*/  @P0 CALL.REL.NOINC `(.L_x_1984) ;  /* 0x0000001000000944 */ /* 0x012fe20003c00000 */
[----:B------:R-:W-:Y:S05]  /*15780*/  BRA `(.L_x_1985) ;  /* 0xfffec21000007947 */ /* 0x000fea000383ffff */
.L_x_1984:
[----:B------:R-:W-:Y:S05]  /*15790*/  EXIT ;  /* 0x000000000000794d */ /* 0x000fea0003800000 */
.L_x_1857:
[----:B------:R-:W-:Y:S01]  /*157a0*/  IMAD.MOV.U32 R0, RZ, RZ, R5 ;  /* 0x000000ffff007224 */ /* 0x000fe200078e0005 */
[----:B------:R-:W-:Y:S02]  /*157b0*/  MOV R2, 0x1 ;  /* 0x0000000100027802 */ /* 0x000fe40000000f00 */
[----:B------:R-:W-:Y:S02]  /*157c0*/  MOV R3, 0x157e0 ;  /* 0x000157e000037802 */ /* 0x000fe40000000f00 */
[----:B------:R-:W-:Y:S05]  /*157d0*/  CALL.REL.NOINC `($__internal_40_$__cuda_sm70_shflsync_up_p) ;  /* 0x0000144000007944 */ /* 0x000fea0003c00000 */
[----:B------:R-:W-:Y:S01]  /*157e0*/  MOV R0, R4 ;  /* 0x0000000400007202 */ /* 0x000fe20000000f00 */
[----:B------:R-:W-:Y:S05]  /*157f0*/  BRA `(.L_x_1986) ;  /* 0xfffeac8000007947 */ /* 0x000fea000383ffff */
.L_x_1858:
[----:B------:R-:W-:Y:S01]  /*15800*/  IMAD.MOV.U32 R0, RZ, RZ, R5 ;  /* 0x000000ffff007224 */ /* 0x000fe200078e0005 */
[----:B------:R-:W-:Y:S02]  /*15810*/  MOV R2, 0x2 ;  /* 0x0000000200027802 */ /* 0x000fe40000000f00 */
[----:B------:R-:W-:Y:S02]  /*15820*/  MOV R3, 0x15840 ;  /* 0x0001584000037802 */ /* 0x000fe40000000f00 */
[----:B------:R-:W-:Y:S05]  /*15830*/  CALL.REL.NOINC `($__internal_40_$__cuda_sm70_shflsync_up_p) ;  /* 0x000013e000007944 */ /* 0x000fea0003c00000 */
[----:B------:R-:W-:Y:S01]  /*15840*/  SEL R0, R4, RZ, P4 ;  /* 0x000000ff04007207 */ /* 0x000fe20002000000 */
[----:B------:R-:W-:Y:S01]  /*15850*/  IMAD.MOV.U32 R2, RZ, RZ, 0x4 ;  /* 0x00000004ff027424 */ /* 0x000fe200078e00ff */
[----:B------:R-:W-:-:S03]  /*15860*/  MOV R3, 0x15890 ;  /* 0x0001589000037802 */ /* 0x000fc60000000f00 */
[----:B------:R-:W-:Y:S02]  /*15870*/  IMAD.IADD R0, R5, 0x1, R0 ;  /* 0x0000000105007824 */ /* 0x000fe400078e0200 */
        /* <DEDUP_REMOVED lines=13> */
[----:B------:R-:W-:Y:S02]  /*15950*/  MOV R3, 0x1f ;  /* 0x0000001f00037802 */ /* 0x000fe40000000f00 */
[----:B------:R-:W-:Y:S01]  /*15960*/  MOV R2, 0x159a0 ;  /* 0x000159a000027802 */ /* 0x000fe20000000f00 */
[----:B------:R-:W-:-:S04]  /*15970*/  IMAD.IADD R4, R0, 0x1, R4 ;  /* 0x0000000100047824 */ /* 0x000fc800078e0204 */
[----:B------:R-:W-:Y:S02]  /*15980*/  IMAD.MOV.U32 R9, RZ, RZ, R4 ;  /* 0x000000ffff097224 */ /* 0x000fe400078e0004 */
[----:B------:R-:W-:Y:S05]  /*15990*/  CALL.REL.NOINC `($__internal_39_$__cuda_sm70_shflsync_idx_p) ;  /* 0x0000123000007944 */ /* 0x000fea0003c00000 */
[----:B------:R-:W-:Y:S01]  /*159a0*/  MOV R0, R5 ;  /* 0x0000000500007202 */ /* 0x000fe20000000f00 */
[----:B------:R-:W-:Y:S05]  /*159b0*/  BRA `(.L_x_1987) ;  /* 0xfffeabc000007947 */ /* 0x000fea000383ffff */
.L_x_1860:
[----:B------:R-:W-:Y:S02]  /*159c0*/  SEL R0, RZ, 0x1, P0 ;  /* 0x00000001ff007807 */ /* 0x000fe40000000000 */
[----:B------:R-:W-:Y:S02]  /*159d0*/  MOV R2, 0x159f0 ;  /* 0x000159f000027802 */ /* 0x000fe40000000f00 */
[----:B------:R-:W-:Y:S05]  /*159e0*/  CALL.REL.NOINC `($__internal_41_$__cuda_sm70_votesync_ballot) ;  /* 0x000012a000007944 */ /* 0x000fea0003c00000 */
[----:B------:R-:W-:Y:S01]  /*159f0*/  MOV R7, R0 ;  /* 0x0000000000077202 */ /* 0x000fe20000000f00 */
[----:B------:R-:W-:Y:S05]  /*15a00*/  BRA `(.L_x_1988) ;  /* 0xfffeac0000007947 */ /* 0x000fea000383ffff */
.L_x_1861:
[----:B------:R-:W-:Y:S01]  /*15a10*/  IMAD.MOV.U32 R9, RZ, RZ, R10 ;  /* 0x000000ffff097224 */ /* 0x000fe200078e000a */
[----:B------:R-:W-:Y:S01]  /*15a20*/  MOV R5, R0 ;  /* 0x0000000000057202 */ /* 0x000fe20000000f00 */
[----:B------:R-:W-:Y:S01]  /*15a30*/  IMAD.MOV.U32 R3, RZ, RZ, 0x1f ;  /* 0x0000001fff037424 */ /* 0x000fe200078e00ff */
[----:B-1----:R-:W-:Y:S02]  /*15a40*/  MOV R2, 0x15a60 ;  /* 0x00015a6000027802 */ /* 0x002fe40000000f00 */
[----:B------:R-:W-:Y:S05]  /*15a50*/  CALL.REL.NOINC `($__internal_39_$__cuda_sm70_shflsync_idx_p) ;  /* 0x0000117000007944 */ /* 0x000fea0003c00000 */
[----:B------:R-:W-:Y:S01]  /*15a60*/  IMAD.MOV.U32 R12, RZ, RZ, R5 ;  /* 0x000000ffff0c7224 */ /* 0x000fe200078e0005 */
[----:B------:R-:W-:Y:S01]  /*15a70*/  MOV R9, R8 ;  /* 0x0000000800097202 */ /* 0x000fe20000000f00 */
[----:B------:R-:W-:Y:S01]  /*15a80*/  IMAD.MOV.U32 R6, RZ, RZ, RZ ;  /* 0x000000ffff067224 */ /* 0x000fe200078e00ff */
[----:B------:R-:W-:Y:S01]  /*15a90*/  MOV R5, R0 ;  /* 0x0000000000057202 */ /* 0x000fe20000000f00 */
[----:B------:R-:W-:Y:S01]  /*15aa0*/  IMAD.MOV.U32 R3, RZ, RZ, 0x1f ;  /* 0x0000001fff037424 */ /* 0x000fe200078e00ff */
[----:B------:R-:W-:-:S02]  /*15ab0*/  MOV R2, 0x15ad0 ;  /* 0x00015ad000027802 */ /* 0x000fc40000000f00 */
[----:B------:R-:W-:Y:S05]  /*15ac0*/  CALL.REL.NOINC `($__internal_39_$__cuda_sm70_shflsync_idx_p) ;  /* 0x0000110000007944 */ /* 0x000fea0003c00000 */
[----:B------:R-:W-:Y:S01]  /*15ad0*/  MOV R10, R5 ;  /* 0x00000005000a7202 */ /* 0x000fe20000000f00 */
[----:B------:R-:W-:Y:S05]  /*15ae0*/  BRA `(.L_x_1989) ;  /* 0xfffeab9000007947 */ /* 0x000fea000383ffff */
.L_x_1864:
[----:B------:R-:W-:Y:S01]  /*15af0*/  IMAD.MOV.U32 R9, RZ, RZ, R4 ;  /* 0x000000ffff097224 */ /* 0x000fe200078e0004 */
[----:B------:R-:W-:-:S02]  /*15b00*/  MOV R3, 0x1f ;  /* 0x0000001f00037802 */ /* 0x000fc40000000f00 */
[----:B-1----:R-:W-:Y:S02]  /*15b10*/  MOV R2, 0x15b30 ;  /* 0x00015b3000027802 */ /* 0x002fe40000000f00 */
[----:B--234-:R-:W-:Y:S05]  /*15b20*/  CALL.REL.NOINC `($__internal_39_$__cuda_sm70_shflsync_idx_p) ;  /* 0x000010a000007944 */ /* 0x01cfea0003c00000 */
[----:B------:R-:W-:Y:S01]  /*15b30*/  MOV R6, R5 ;  /* 0x0000000500067202 */ /* 0x000fe20000000f00 */
[----:B------:R-:W-:Y:S05]  /*15b40*/  BRA `(.L_x_1863) ;  /* 0xfffeab9000007947 */ /* 0x000fea000383ffff */
.L_x_1923:
[----:B-12---:R1:W5:Y:S01]  /*15b50*/  LDL R2, [R1] ;  /* 0x0000000001027983 */ /* 0x0063620000100800 */
[----:B------:R-:W-:Y:S02]  /*15b60*/  MOV R6, 0x2 ;  /* 0x0000000200067802 */ /* 0x000fe40000000f00 */
[----:B------:R-:W-:Y:S02]  /*15b70*/  MOV R3, 0x15b90 ;  /* 0x00015b9000037802 */ /* 0x000fe40000000f00 */
[----:B-1---5:R-:W-:Y:S05]  /*15b80*/  CALL.REL.NOINC `($__internal_38_$__cuda_sm70_shflsync_bfly_p) ;  /* 0x00000ff000007944 */ /* 0x022fea0003c00000 */
[----:B------:R-:W-:Y:S01]  /*15b90*/  MOV R0, R6 ;  /* 0x0000000600007202 */ /* 0x000fe20000000f00 */
[----:B------:R-:W-:Y:S05]  /*15ba0*/  BRA `(.L_x_1990) ;  /* 0xffffb96000007947 */ /* 0x000fea000383ffff */
.L_x_1924:
[----:B------:R-:W-:Y:S01]  /*15bb0*/  IMAD.MOV.U32 R2, RZ, RZ, R0 ;  /* 0x000000ffff027224 */ /* 0x000fe200078e0000 */
[----:B------:R-:W-:Y:S02]  /*15bc0*/  MOV R6, 0x1 ;  /* 0x0000000100067802 */ /* 0x000fe40000000f00 */
[----:B------:R-:W-:Y:S02]  /*15bd0*/  MOV R3, 0x15bf0 ;  /* 0x00015bf000037802 */ /* 0x000fe40000000f00 */
[----:B------:R-:W-:Y:S05]  /*15be0*/  CALL.REL.NOINC `($__internal_38_$__cuda_sm70_shflsync_bfly_p) ;  /* 0x00000f9000007944 */ /* 0x000fea0003c00000 */
[----:B------:R1:W5:Y:S01]  /*15bf0*/  LDL R2, [R1+0x4] ;  /* 0x0000040001027983 */ /* 0x0003620000100800 */
[----:B------:R-:W-:Y:S01]  /*15c00*/  FADD.FTZ R0, R0, R6 ;  /* 0x0000000600007221 */ /* 0x000fe20000010000 */
[----:B------:R-:W-:-:S02]  /*15c10*/  MOV R6, 0x2 ;  /* 0x0000000200067802 */ /* 0x000fc40000000f00 */
[----:B------:R-:W-:Y:S02]  /*15c20*/  MOV R3, 0x15c40 ;  /* 0x00015c4000037802 */ /* 0x000fe40000000f00 */
[----:B-1---5:R-:W-:Y:S05]  /*15c30*/  CALL.REL.NOINC `($__internal_38_$__cuda_sm70_shflsync_bfly_p) ;  /* 0x00000f4000007944 */ /* 0x022fea0003c00000 */
[----:B------:R-:W2:Y:S01]  /*15c40*/  LDL.LU R2, [R1+0x4] ;  /* 0x0000040001027983 */ /* 0x000ea20000300800 */
[----:B------:R-:W-:Y:S01]  /*15c50*/  MOV R3, 0x15ca0 ;  /* 0x00015ca000037802 */ /* 0x000fe20000000f00 */
[----:B--2---:R-:W-:Y:S01]  /*15c60*/  FADD.FTZ R5, R2, R6 ;  /* 0x0000000602057221 */ /* 0x004fe20000010000 */
[----:B------:R-:W-:-:S04]  /*15c70*/  MOV R6, 0x1 ;  /* 0x0000000100067802 */ /* 0x000fc80000000f00 */
[----:B------:R-:W-:Y:S02]  /*15c80*/  MOV R2, R5 ;  /* 0x0000000500027202 */ /* 0x000fe40000000f00 */
[----:B------:R-:W-:Y:S05]  /*15c90*/  CALL.REL.NOINC `($__internal_38_$__cuda_sm70_shflsync_bfly_p) ;  /* 0x00000ee000007944 */ /* 0x000fea0003c00000 */
[----:B------:R-:W-:Y:S01]  /*15ca0*/  MOV R3, R6 ;  /* 0x0000000600037202 */ /* 0x000fe20000000f00 */
[----:B------:R-:W-:Y:S05]  /*15cb0*/  BRA `(.L_x_1991) ;  /* 0xffffb8e000007947 */ /* 0x000fea000383ffff */
.L_x_1931:
[----:B-1234-:R-:W-:Y:S01]  /*15cc0*/  IMAD.MOV.U32 R9, RZ, RZ, R7 ;  /* 0x000000ffff097224 */ /* 0x01efe200078e0007 */
[----:B------:R-:W-:Y:S01]  /*15cd0*/  MOV R5, RZ ;  /* 0x000000ff00057202 */ /* 0x000fe20000000f00 */
[----:B------:R-:W-:Y:S01]  /*15ce0*/  IMAD.MOV.U32 R3, RZ, RZ, 0x181f ;  /* 0x0000181fff037424 */ /* 0x000fe200078e00ff */
[----:B------:R-:W-:Y:S02]  /*15cf0*/  MOV R2, 0x15d10 ;  /* 0x00015d1000027802 */ /* 0x000fe40000000f00 */
[----:B------:R-:W-:Y:S05]  /*15d00*/  CALL.REL.NOINC `($__internal_39_$__cuda_sm70_shflsync_idx_p) ;  /* 0x00000ec000007944 */ /* 0x000fea0003c00000 */
[----:B------:R-:W-:Y:S01]  /*15d10*/  MOV R11, R5 ;  /* 0x00000005000b7202 */ /* 0x000fe20000000f00 */
[----:B------:R-:W-:Y:S05]  /*15d20*/  BRA `(.L_x_1992) ;  /* 0xffffccd000007947 */ /* 0x000fea000383ffff */
.L_x_1932:
[----:B------:R-:W-:Y:S01]  /*15d30*/  IMAD.MOV.U32 R9, RZ, RZ, R10 ;  /* 0x000000ffff097224 */ /* 0x000fe200078e000a */
[----:B------:R-:W-:Y:S01]  /*15d40*/  MOV R5, RZ ;  /* 0x000000ff00057202 */ /* 0x000fe20000000f00 */
[----:B------:R-:W-:Y:S01]  /*15d50*/  IMAD.MOV.U32 R3, RZ, RZ, 0x181f ;  /* 0x0000181fff037424 */ /* 0x000fe200078e00ff */
[----:B------:R-:W-:Y:S02]  /*15d60*/  MOV R2, 0x15d80 ;  /* 0x00015d8000027802 */ /* 0x000fe40000000f00 */
[----:B-12---:R-:W-:Y:S05]  /*15d70*/  CALL.REL.NOINC `($__internal_39_$__cuda_sm70_shflsync_idx_p) ;  /* 0x00000e5000007944 */ /* 0x006fea0003c00000 */
[----:B------:R-:W-:Y:S01]  /*15d80*/  MOV R2, R5 ;  /* 0x0000000500027202 */ /* 0x000fe20000000f00 */
[----:B------:R-:W-:Y:S05]  /*15d90*/  BRA `(.L_x_1993) ;  /* 0xffffcc8000007947 */ /* 0x000fea000383ffff */
.L_x_1935:
[----:B--2---:R-:W-:Y:S01]  /*15da0*/  IMAD.MOV.U32 R9, RZ, RZ, R7 ;  /* 0x000000ffff097224 */ /* 0x004fe200078e0007 */
[----:B------:R-:W-:Y:S01]  /*15db0*/  MOV R5, 0x1 ;  /* 0x0000000100057802 */ /* 0x000fe20000000f00 */
[----:B------:R-:W-:Y:S01]  /*15dc0*/  IMAD.MOV.U32 R3, RZ, RZ, 0x181f ;  /* 0x0000181fff037424 */ /* 0x000fe200078e00ff */
[----:B----4-:R-:W-:-:S02]  /*15dd0*/  MOV R2, 0x15df0 ;  /* 0x00015df000027802 */ /* 0x010fc40000000f00 */
[----:B-1-3--:R-:W-:Y:S05]  /*15de0*/  CALL.REL.NOINC `($__internal_39_$__cuda_sm70_shflsync_idx_p) ;  /* 0x00000de000007944 */ /* 0x00afea0003c00000 */
[----:B------:R-:W-:Y:S01]  /*15df0*/  IMAD.MOV.U32 R11, RZ, RZ, R5 ;  /* 0x000000ffff0b7224 */ /* 0x000fe200078e0005 */
[----:B------:R-:W-:Y:S01]  /*15e00*/  MOV R5, 0x1 ;  /* 0x0000000100057802 */ /* 0x000fe20000000f00 */
[----:B------:R-:W-:Y:S01]  /*15e10*/  IMAD.MOV.U32 R9, RZ, RZ, R10 ;  /* 0x000000ffff097224 */ /* 0x000fe200078e000a */
[----:B------:R-:W-:-:S02]  /*15e20*/  MOV R3, 0x181f ;  /* 0x0000181f00037802 */ /* 0x000fc40000000f00 */
[----:B------:R-:W-:Y:S02]  /*15e30*/  MOV R2, 0x15e50 ;  /* 0x00015e5000027802 */ /* 0x000fe40000000f00 */
[----:B------:R-:W-:Y:S05]  /*15e40*/  CALL.REL.NOINC `($__internal_39_$__cuda_sm70_shflsync_idx_p) ;  /* 0x00000d8000007944 */ /* 0x000fea0003c00000 */
[----:B------:R-:W-:Y:S01]  /*15e50*/  MOV R2, R5 ;  /* 0x0000000500027202 */ /* 0x000fe20000000f00 */
[----:B------:R-:W-:Y:S05]  /*15e60*/  BRA `(.L_x_1994) ;  /* 0xffffcca000007947 */ /* 0x000fea000383ffff */
.L_x_1938:
[----:B-1----:R-:W-:Y:S01]  /*15e70*/  IMAD.MOV.U32 R9, RZ, RZ, R7 ;  /* 0x000000ffff097224 */ /* 0x002fe200078e0007 */
[----:B------:R-:W-:Y:S01]  /*15e80*/  MOV R5, 0x2 ;  /* 0x0000000200057802 */ /* 0x000fe20000000f00 */
[----:B------:R-:W-:Y:S01]  /*15e90*/  IMAD.MOV.U32 R3, RZ, RZ, 0x181f ;  /* 0x0000181fff037424 */ /* 0x000fe200078e00ff */
[----:B----4-:R-:W-:Y:S02]  /*15ea0*/  MOV R2, 0x15ec0 ;  /* 0x00015ec000027802 */ /* 0x010fe40000000f00 */
[----:B--23--:R-:W-:Y:S05]  /*15eb0*/  CALL.REL.NOINC `($__internal_39_$__cuda_sm70_shflsync_idx_p) ;  /* 0x00000d1000007944 */ /* 0x00cfea0003c00000 */
[----:B------:R-:W-:Y:S01]  /*15ec0*/  MOV R11, R5 ;  /* 0x00000005000b7202 */ /* 0x000fe20000000f00 */
[----:B------:R-:W-:Y:S05]  /*15ed0*/  BRA `(.L_x_1995) ;  /* 0xffffcd2000007947 */ /* 0x000fea000383ffff */
.L_x_1939:
[----:B------:R-:W-:Y:S01]  /*15ee0*/  IMAD.MOV.U32 R9, RZ, RZ, R10 ;  /* 0x000000ffff097224 */ /* 0x000fe200078e000a */
[----:B------:R-:W-:Y:S01]  /*15ef0*/  MOV R5, 0x2 ;  /* 0x0000000200057802 */ /* 0x000fe20000000f00 */
[----:B------:R-:W-:Y:S01]  /*15f00*/  IMAD.MOV.U32 R3, RZ, RZ, 0x181f ;  /* 0x0000181fff037424 */ /* 0x000fe200078e00ff */
[----:B----4-:R-:W-:Y:S02]  /*15f10*/  MOV R2, 0x15f30 ;  /* 0x00015f3000027802 */ /* 0x010fe40000000f00 */
[----:B-123--:R-:W-:Y:S05]  /*15f20*/  CALL.REL.NOINC `($__internal_39_$__cuda_sm70_shflsync_idx_p) ;  /* 0x00000ca000007944 */ /* 0x00efea0003c00000 */
[----:B------:R-:W-:Y:S01]  /*15f30*/  MOV R2, R5 ;  /* 0x0000000500027202 */ /* 0x000fe20000000f00 */
[----:B------:R-:W-:Y:S05]  /*15f40*/  BRA `(.L_x_1996) ;  /* 0xffffccd000007947 */ /* 0x000fea000383ffff */
.L_x_1942:
[----:B-1----:R-:W-:Y:S01]  /*15f50*/  IMAD.MOV.U32 R9, RZ, RZ, R7 ;  /* 0x000000ffff097224 */ /* 0x002fe200078e0007 */
[----:B------:R-:W-:Y:S01]  /*15f60*/  MOV R5, 0x3 ;  /* 0x0000000300057802 */ /* 0x000fe20000000f00 */
[----:B------:R-:W-:Y:S01]  /*15f70*/  IMAD.MOV.U32 R3, RZ, RZ, 0x181f ;  /* 0x0000181fff037424 */ /* 0x000fe200078e00ff */
[----:B------:R-:W-:-:S02]  /*15f80*/  MOV R2, 0x15fa0 ;  /* 0x00015fa000027802 */ /* 0x000fc40000000f00 */
[----:B--234-:R-:W-:Y:S05]  /*15f90*/  CALL.REL.NOINC `($__internal_39_$__cuda_sm70_shflsync_idx_p) ;  /* 0x00000c3000007944 */ /* 0x01cfea0003c00000 */
[----:B------:R-:W-:Y:S01]  /*15fa0*/  IMAD.MOV.U32 R7, RZ, RZ, R5 ;  /* 0x000000ffff077224 */ /* 0x000fe200078e0005 */
[----:B------:R-:W-:Y:S01]  /*15fb0*/  MOV R5, 0x3 ;  /* 0x0000000300057802 */ /* 0x000fe20000000f00 */
[----:B------:R-:W-:Y:S01]  /*15fc0*/  IMAD.MOV.U32 R9, RZ, RZ, R10 ;  /* 0x000000ffff097224 */ /* 0x000fe200078e000a */
[----:B------:R-:W-:-:S02]  /*15fd0*/  MOV R3, 0x181f ;  /* 0x0000181f00037802 */ /* 0x000fc40000000f00 */
[----:B------:R-:W-:Y:S02]  /*15fe0*/  MOV R2, 0x16000 ;  /* 0x0001600000027802 */ /* 0x000fe40000000f00 */
[----:B------:R-:W-:Y:S05]  /*15ff0*/  CALL.REL.NOINC `($__internal_39_$__cuda_sm70_shflsync_idx_p) ;  /* 0x00000bd000007944 */ /* 0x000fea0003c00000 */
[----:B------:R-:W-:Y:S05]  /*16000*/  BRA `(.L_x_1997) ;  /* 0xffffcd1000007947 */ /* 0x000fea000383ffff */
.L_x_1944:
[----:B------:R-:W-:Y:S01]  /*16010*/  IMAD.MOV.U32 R9, RZ, RZ, R28 ;  /* 0x000000ffff097224 */ /* 0x000fe200078e001c */
[----:B------:R-:W-:Y:S01]  /*16020*/  MOV R5, RZ ;  /* 0x000000ff00057202 */ /* 0x000fe20000000f00 */
[----:B------:R-:W-:Y:S01]  /*16030*/  IMAD.MOV.U32 R3, RZ, RZ, 0x1c1f ;  /* 0x00001c1fff037424 */ /* 0x000fe200078e00ff */
[----:B------:R-:W-:Y:S02]  /*16040*/  MOV R2, 0x16060 ;  /* 0x0001606000027802 */ /* 0x000fe40000000f00 */
[----:B-1----:R-:W-:Y:S05]  /*16050*/  CALL.REL.NOINC `($__internal_39_$__cuda_sm70_shflsync_idx_p) ;  /* 0x00000b7000007944 */ /* 0x002fea0003c00000 */
[----:B------:R-:W-:Y:S01]  /*16060*/  MOV R4, R5 ;  /* 0x0000000500047202 */ /* 0x000fe20000000f00 */
[----:B------:R-:W-:Y:S05]  /*16070*/  BRA `(.L_x_1998) ;  /* 0xffffcf9000007947 */ /* 0x000fea000383ffff */
.L_x_1945:
[----:B------:R-:W-:Y:S01]  /*16080*/  IMAD.MOV.U32 R9, RZ, RZ, R29 ;  /* 0x000000ffff097224 */ /* 0x000fe200078e001d */
[----:B------:R-:W-:Y:S01]  /*16090*/  MOV R5, RZ ;  /* 0x000000ff00057202 */ /* 0x000fe20000000f00 */
[----:B------:R-:W-:Y:S01]  /*160a0*/  IMAD.MOV.U32 R3, RZ, RZ, 0x1c1f ;  /* 0x00001c1fff037424 */ /* 0x000fe200078e00ff */
[----:B------:R-:W-:Y:S02]  /*160b0*/  MOV R2, 0x160d0 ;  /* 0x000160d000027802 */ /* 0x000fe40000000f00 */
[----:B-123--:R-:W-:Y:S05]  /*160c0*/  CALL.REL.NOINC `($__internal_39_$__cuda_sm70_shflsync_idx_p) ;  /* 0x00000b0000007944 */ /* 0x00efea0003c00000 */
[----:B------:R-:W-:Y:S01]  /*160d0*/  MOV R0, R5 ;  /* 0x0000000500007202 */ /* 0x000fe20000000f00 */
[----:B------:R-:W-:Y:S05]  /*160e0*/  BRA `(.L_x_1999) ;  /* 0xffffcf4000007947 */ /* 0x000fea000383ffff */
.L_x_1948:
[----:B------:R-:W-:Y:S01]  /*160f0*/  IMAD.MOV.U32 R9, RZ, RZ, R28 ;  /* 0x000000ffff097224 */ /* 0x000fe200078e001c */
[----:B------:R-:W-:Y:S01]  /*16100*/  MOV R5, 0x1 ;  /* 0x0000000100057802 */ /* 0x000fe20000000f00 */
[----:B---3--:R-:W-:Y:S01]  /*16110*/  IMAD.MOV.U32 R3, RZ, RZ, 0x1c1f ;  /* 0x00001c1fff037424 */ /* 0x008fe200078e00ff */
[----:B------:R-:W-:-:S02]  /*16120*/  MOV R2, 0x16140 ;  /* 0x0001614000027802 */ /* 0x000fc40000000f00 */
[----:B--2-4-:R-:W-:Y:S05]  /*16130*/  CALL.REL.NOINC `($__internal_39_$__cuda_sm70_shflsync_idx_p) ;  /* 0x00000a9000007944 */ /* 0x014fea0003c00000 */
        /* <DEDUP_REMOVED lines=8> */
.L_x_1952:
[----:B------:R-:W-:Y:S01]  /*161c0*/  IMAD.MOV.U32 R9, RZ, RZ, R6 ;  /* 0x000000ffff097224 */ /* 0x000fe200078e0006 */
[----:B------:R-:W-:Y:S01]  /*161d0*/  MOV R5, RZ ;  /* 0x000000ff00057202 */ /* 0x000fe20000000f00 */
[----:B------:R-:W-:Y:S01]  /*161e0*/  IMAD.MOV.U32 R3, RZ, RZ, 0x181f ;  /* 0x0000181fff037424 */ /* 0x000fe200078e00ff */
[----:B------:R-:W-:Y:S02]  /*161f0*/  MOV R2, 0x16210 ;  /* 0x0001621000027802 */ /* 0x000fe40000000f00 */
[----:B------:R-:W-:Y:S05]  /*16200*/  CALL.REL.NOINC `($__internal_39_$__cuda_sm70_shflsync_idx_p) ;  /* 0x000009c000007944 */ /* 0x000fea0003c00000 */
[----:B------:R-:W-:Y:S01]  /*16210*/  MOV R11, R5 ;  /* 0x00000005000b7202 */ /* 0x000fe20000000f00 */
[----:B------:R-:W-:Y:S05]  /*16220*/  BRA `(.L_x_2001) ;  /* 0xffffe06000007947 */ /* 0x000fea000383ffff */
.L_x_1953:
[----:B------:R-:W-:Y:S01]  /*16230*/  IMAD.MOV.U32 R9, RZ, RZ, R10 ;  /* 0x000000ffff097224 */ /* 0x000fe200078e000a */
[----:B------:R-:W-:Y:S01]  /*16240*/  MOV R5, RZ ;  /* 0x000000ff00057202 */ /* 0x000fe20000000f00 */
[----:B------:R-:W-:Y:S01]  /*16250*/  IMAD.MOV.U32 R3, RZ, RZ, 0x181f ;  /* 0x0000181fff037424 */ /* 0x000fe200078e00ff */
[----:B------:R-:W-:Y:S02]  /*16260*/  MOV R2, 0x16280 ;  /* 0x0001628000027802 */ /* 0x000fe40000000f00 */
[----:B-12---:R-:W-:Y:S05]  /*16270*/  CALL.REL.NOINC `($__internal_39_$__cuda_sm70_shflsync_idx_p) ;  /* 0x0000095000007944 */ /* 0x006fea0003c00000 */
[----:B------:R-:W-:Y:S01]  /*16280*/  MOV R2, R5 ;  /* 0x0000000500027202 */ /* 0x000fe20000000f00 */
[----:B------:R-:W-:Y:S05]  /*16290*/  BRA `(.L_x_2002) ;  /* 0xffffe01000007947 */ /* 0x000fea000383ffff */
.L_x_1956:
[----:B------:R-:W-:Y:S01]  /*162a0*/  IMAD.MOV.U32 R9, RZ, RZ, R6 ;  /* 0x000000ffff097224 */ /* 0x000fe200078e0006 */
[----:B--2---:R-:W-:Y:S01]  /*162b0*/  MOV R5, 0x1 ;  /* 0x0000000100057802 */ /* 0x004fe20000000f00 */
        /* <DEDUP_REMOVED lines=11> */
.L_x_1959:
[----:B------:R-:W-:Y:S01]  /*16370*/  IMAD.MOV.U32 R9, RZ, RZ, R6 ;  /* 0x000000ffff097224 */ /* 0x000fe200078e0006 */
[----:B-1----:R-:W-:Y:S01]  /*16380*/  MOV R5, 0x2 ;  /* 0x0000000200057802 */ /* 0x002fe20000000f00 */
[----:B------:R-:W-:Y:S01]  /*16390*/  IMAD.MOV.U32 R3, RZ, RZ, 0x181f ;  /* 0x0000181fff037424 */ /* 0x000fe200078e00ff */
[----:B----4-:R-:W-:Y:S02]  /*163a0*/  MOV R2, 0x163c0 ;  /* 0x000163c000027802 */ /* 0x010fe40000000f00 */
[----:B--23--:R-:W-:Y:S05]  /*163b0*/  CALL.REL.NOINC `($__internal_39_$__cuda_sm70_shflsync_idx_p) ;  /* 0x0000081000007944 */ /* 0x00cfea0003c00000 */
[----:B------:R-:W-:Y:S01]  /*163c0*/  MOV R11, R5 ;  /* 0x00000005000b7202 */ /* 0x000fe20000000f00 */
[----:B------:R-:W-:Y:S05]  /*163d0*/  BRA `(.L_x_2004) ;  /* 0xffffe0c000007947 */ /* 0x000fea000383ffff */
.L_x_1960:
[----:B------:R-:W-:Y:S01]  /*163e0*/  IMAD.MOV.U32 R9, RZ, RZ, R10 ;  /* 0x000000ffff097224 */ /* 0x000fe200078e000a */
[----:B------:R-:W-:Y:S01]  /*163f0*/  MOV R5, 0x2 ;  /* 0x0000000200057802 */ /* 0x000fe20000000f00 */
[----:B------:R-:W-:Y:S01]  /*16400*/  IMAD.MOV.U32 R3, RZ, RZ, 0x181f ;  /* 0x0000181fff037424 */ /* 0x000fe200078e00ff */
[----:B----4-:R-:W-:Y:S02]  /*16410*/  MOV R2, 0x16430 ;  /* 0x0001643000027802 */ /* 0x010fe40000000f00 */
[----:B-123--:R-:W-:Y:S05]  /*16420*/  CALL.REL.NOINC `($__internal_39_$__cuda_sm70_shflsync_idx_p) ;  /* 0x000007a000007944 */ /* 0x00efea0003c00000 */
[----:B------:R-:W-:Y:S01]  /*16430*/  MOV R2, R5 ;  /* 0x0000000500027202 */ /* 0x000fe20000000f00 */
[----:B------:R-:W-:Y:S05]  /*16440*/  BRA `(.L_x_2005) ;  /* 0xffffe07000007947 */ /* 0x000fea000383ffff */
.L_x_1963:
[----:B------:R-:W-:Y:S01]  /*16450*/  IMAD.MOV.U32 R9, RZ, RZ, R6 ;  /* 0x000000ffff097224 */ /* 0x000fe200078e0006 */
[----:B-1----:R-:W-:Y:S01]  /*16460*/  MOV R5, 0x3 ;  /* 0x0000000300057802 */ /* 0x002fe20000000f00 */
        /* <DEDUP_REMOVED lines=11> */
.L_x_1965:
[----:B------:R-:W-:Y:S01]  /*16520*/  IMAD.MOV.U32 R9, RZ, RZ, R62 ;  /* 0x000000ffff097224 */ /* 0x000fe200078e003e */
[----:B------:R-:W-:Y:S01]  /*16530*/  MOV R5, RZ ;  /* 0x000000ff00057202 */ /* 0x000fe20000000f00 */
[----:B------:R-:W-:Y:S01]  /*16540*/  IMAD.MOV.U32 R3, RZ, RZ, 0x1f ;  /* 0x0000001fff037424 */ /* 0x000fe200078e00ff */
[----:B------:R-:W-:Y:S02]  /*16550*/  MOV R2, 0x16570 ;  /* 0x0001657000027802 */ /* 0x000fe40000000f00 */
[----:B----4-:R-:W-:Y:S05]  /*16560*/  CALL.REL.NOINC `($__internal_39_$__cuda_sm70_shflsync_idx_p) ;  /* 0x0000066000007944 */ /* 0x010fea0003c00000 */
[----:B------:R-:W-:Y:S01]  /*16570*/  MOV R10, R5 ;  /* 0x00000005000a7202 */ /* 0x000fe20000000f00 */
[----:B------:R-:W-:Y:S05]  /*16580*/  BRA `(.L_x_2007) ;  /* 0xffffe1e000007947 */ /* 0x000fea000383ffff */
.L_x_1966:
[----:B------:R-:W-:Y:S01]  /*16590*/  IMAD.MOV.U32 R9, RZ, RZ, R62 ;  /* 0x000000ffff097224 */ /* 0x000fe200078e003e */
[----:B------:R-:W-:Y:S01]  /*165a0*/  MOV R5, 0x1 ;  /* 0x0000000100057802 */ /* 0x000fe20000000f00 */
[----:B------:R-:W-:Y:S01]  /*165b0*/  IMAD.MOV.U32 R3, RZ, RZ, 0x1f ;  /* 0x0000001fff037424 */ /* 0x000fe200078e00ff */
[----:B------:R-:W-:Y:S02]  /*165c0*/  MOV R2, 0x165e0 ;  /* 0x000165e000027802 */ /* 0x000fe40000000f00 */
[----:B-12---:R-:W-:Y:S05]  /*165d0*/  CALL.REL.NOINC `($__internal_39_$__cuda_sm70_shflsync_idx_p) ;  /* 0x000005f000007944 */ /* 0x006fea0003c00000 */
[----:B------:R-:W-:Y:S01]  /*165e0*/  MOV R8, R5 ;  /* 0x0000000500087202 */ /* 0x000fe20000000f00 */
[----:B------:R-:W-:Y:S05]  /*165f0*/  BRA `(.L_x_2008) ;  /* 0xffffe19000007947 */ /* 0x000fea000383ffff */
.L_x_1967:
[----:B------:R-:W-:Y:S02]  /*16600*/  MOV R2, 0x1 ;  /* 0x0000000100027802 */ /* 0x000fe40000000f00 */
[----:B------:R-:W-:-:S02]  /*16610*/  MOV R3, 0x16630 ;  /* 0x0001663000037802 */ /* 0x000fc40000000f00 */
[----:B-1234-:R-:W-:Y:S05]  /*16620*/  CALL.REL.NOINC `($__internal_40_$__cuda_sm70_shflsync_up_p) ;  /* 0x000005f000007944 */ /* 0x01efea0003c00000 */
[----:B------:R-:W-:Y:S05]  /*16630*/  BRA `(.L_x_2009) ;  /* 0xffffe28000007947 */ /* 0x000fea000383ffff */
.L_x_1968:
[----:B------:R-:W-:Y:S02]  /*16640*/  MOV R2, 0x2 ;  /* 0x0000000200027802 */ /* 0x000fe40000000f00 */
[----:B------:R-:W-:-:S02]  /*16650*/  MOV R3, 0x16670 ;  /* 0x0001667000037802 */ /* 0x000fc40000000f00 */
[----:B--2-4-:R-:W-:Y:S05]  /*16660*/  CALL.REL.NOINC `($__internal_40_$__cuda_sm70_shflsync_up_p) ;  /* 0x000005b000007944 */ /* 0x014fea0003c00000 */
[----:B------:R-:W-:Y:S01]  /*16670*/  SEL R3, R4, RZ, P1 ;  /* 0x000000ff04037207 */ /* 0x000fe20000800000 */
[----:B------:R-:W-:-:S04]  /*16680*/  IMAD.MOV.U32 R2, RZ, RZ, 0x4 ;  /* 0x00000004ff027424 */ /* 0x000fc800078e00ff */
[----:B------:R-:W-:Y:S01]  /*16690*/  IMAD.IADD R0, R0, 0x1, R3 ;  /* 0x0000000100007824 */ /* 0x000fe200078e0203 */
        /* <DEDUP_REMOVED lines=21> */
.L_x_1972:
[----:B------:R-:W-:Y:S02]  /*167f0*/  MOV R2, 0x1 ;  /* 0x0000000100027802 */ /* 0x000fe40000000f00 */
[----:B------:R-:W-:Y:S02]  /*16800*/  MOV R3, 0x16820 ;  /* 0x0001682000037802 */ /* 0x000fe40000000f00 */
[----:B------:R-:W-:Y:S05]  /*16810*/  CALL.REL.NOINC `($__internal_40_$__cuda_sm70_shflsync_up_p) ;  /* 0x0000040000007944 */ /* 0x000fea0003c00000 */
[----:B------:R-:W-:Y:S01]  /*16820*/  MOV R2, R4 ;  /* 0x0000000400027202 */ /* 0x000fe20000000f00 */
[----:B------:R-:W-:Y:S05]  /*16830*/  BRA `(.L_x_2011) ;  /* 0xffffe2e000007947 */ /* 0x000fea000383ffff */
.L_x_1973:
        /* <DEDUP_REMOVED lines=27> */
.L_x_1975:
[----:B------:R-:W-:Y:S02]  /*169f0*/  SEL R0, RZ, 0x1, P0 ;  /* 0x00000001ff007807 */ /* 0x000fe40000000000 */
[----:B------:R-:W-:Y:S02]  /*16a00*/  MOV R2, 0x16a20 ;  /* 0x00016a2000027802 */ /* 0x000fe40000000f00 */
[----:B-1----:R-:W-:Y:S05]  /*16a10*/  CALL.REL.NOINC `($__internal_41_$__cuda_sm70_votesync_ballot) ;  /* 0x0000027000007944 */ /* 0x002fea0003c00000 */
[----:B------:R-:W-:Y:S01]  /*16a20*/  MOV R12, R0 ;  /* 0x00000000000c7202 */ /* 0x000fe20000000f00 */
[----:B------:R-:W-:Y:S05]  /*16a30*/  BRA `(.L_x_2013) ;  /* 0xffffe27000007947 */ /* 0x000fea000383ffff */
.L_x_1976:
[----:B------:R-:W-:Y:S01]  /*16a40*/  IMAD.MOV.U32 R9, RZ, RZ, R6 ;  /* 0x000000ffff097224 */ /* 0x000fe200078e0006 */
[----:B------:R-:W-:Y:S01]  /*16a50*/  MOV R5, R0 ;  /* 0x0000000000057202 */ /* 0x000fe20000000f00 */
[----:B------:R-:W-:Y:S01]  /*16a60*/  IMAD.MOV.U32 R3, RZ, RZ, 0x1f ;  /* 0x0000001fff037424 */ /* 0x000fe200078e00ff */
[----:B--2---:R-:W-:Y:S02]  /*16a70*/  MOV R2, 0x16a90 ;  /* 0x00016a9000027802 */ /* 0x004fe40000000f00 */
[----:B-1----:R-:W-:Y:S05]  /*16a80*/  CALL.REL.NOINC `($__internal_39_$__cuda_sm70_shflsync_idx_p) ;  /* 0x0000014000007944 */ /* 0x002fea0003c00000 */
[----:B------:R-:W-:Y:S01]  /*16a90*/  IMAD.MOV.U32 R11, RZ, RZ, R5 ;  /* 0x000000ffff0b7224 */ /* 0x000fe200078e0005 */
[----:B------:R-:W-:Y:S01]  /*16aa0*/  MOV R5, R0 ;  /* 0x0000000000057202 */ /* 0x000fe20000000f00 */
[----:B------:R-:W-:Y:S01]  /*16ab0*/  IMAD.MOV.U32 R9, RZ, RZ, R7 ;  /* 0x000000ffff097224 */ /* 0x000fe200078e0007 */
[----:B------:R-:W-:-:S02]  /*16ac0*/  MOV R3, 0x1f ;  /* 0x0000001f00037802 */ /* 0x000fc40000000f00 */
[----:B------:R-:W-:Y:S02]  /*16ad0*/  MOV R2, 0x16af0 ;  /* 0x00016af000027802 */ /* 0x000fe40000000f00 */
[----:B------:R-:W-:Y:S05]  /*16ae0*/  CALL.REL.NOINC `($__internal_39_$__cuda_sm70_shflsync_idx_p) ;  /* 0x000000e000007944 */ /* 0x000fea0003c00000 */
[----:B------:R-:W-:Y:S01]  /*16af0*/  MOV R7, R5 ;  /* 0x0000000500077202 */ /* 0x000fe20000000f00 */
[----:B------:R-:W-:Y:S05]  /*16b00*/  BRA `(.L_x_2014) ;  /* 0xffffe21000007947 */ /* 0x000fea000383ffff */
.L_x_1979:
[----:B------:R-:W-:Y:S01]  /*16b10*/  IMAD.MOV.U32 R9, RZ, RZ, R4 ;  /* 0x000000ffff097224 */ /* 0x000fe200078e0004 */
[----:B------:R-:W-:Y:S01]  /*16b20*/  MOV R5, R0 ;  /* 0x0000000000057202 */ /* 0x000fe20000000f00 */
[----:B------:R-:W-:Y:S01]  /*16b30*/  IMAD.MOV.U32 R3, RZ, RZ, 0x1f ;  /* 0x0000001fff037424 */ /* 0x000fe200078e00ff */
[----:B--2---:R-:W-:Y:S02]  /*16b40*/  MOV R2, 0x16b60 ;  /* 0x00016b6000027802 */ /* 0x004fe40000000f00 */
[----:B-1--4-:R-:W-:Y:S05]  /*16b50*/  CALL.REL.NOINC `($__internal_39_$__cuda_sm70_shflsync_idx_p) ;  /* 0x0000007000007944 */ /* 0x012fea0003c00000 */
[----:B------:R-:W-:Y:S01]  /*16b60*/  MOV R13, R5 ;  /* 0x00000005000d7202 */ /* 0x000fe20000000f00 */
[----:B------:R-:W-:Y:S05]  /*16b70*/  BRA `(.L_x_1978) ;  /* 0xffffe20000007947 */ /* 0x000fea000383ffff */
        .weak           $__internal_38_$__cuda_sm70_shflsync_bfly_p
        .type           $__internal_38_$__cuda_sm70_shflsync_bfly_p,@function
        .size           $__internal_38_$__cuda_sm70_shflsync_bfly_p,($__internal_39_$__cuda_sm70_shflsync_idx_p - $__internal_38_$__cuda_sm70_shflsync_bfly_p)
$__internal_38_$__cuda_sm70_shflsync_bfly_p:
[----:B------:R-:W-:Y:S04]  /*16b80*/  WARPSYNC R7 ;  /* 0x0000000700007348 */ /* 0x000fe80003800000 */
[----:B------:R1:W2:Y:S02]  /*16b90*/  SHFL.BFLY PT, R6, R2, R6, R8 ;  /* 0x0c00000602067389 */ /* 0x0002a400000e0008 */
[----:B-1----:R-:W-:-:S02]  /*16ba0*/  MOV R2, R3 ;  /* 0x0000000300027202 */ /* 0x002fc40000000f00 */
[----:B------:R-:W-:-:S04]  /*16bb0*/  MOV R3, 0x0 ;  /* 0x0000000000037802 */ /* 0x000fc80000000f00 */
[----:B--2---:R-:W-:Y:S05]  /*16bc0*/  RET.REL.NODEC R2 `(_ZN7cutlass13device_kernelIN5flash19enable_sm80_to_sm89INS1_16FlashAttnFwdSm80INS1_25CollectiveMainloopFwdSm80ILi8ELi1ELb1EN4cute5tupleIJNS5_1CILi128EEENS7_ILi96EEES8_EEELi128ENS_10bfloat16_tEfNS_4arch4Sm80ELb0ELb1ELb0ELb1ELb0ELb0ELb1ELb1EEENS1_21CollectiveEpilogueFwdINS6_IJS8_S8_S9_EEENS6_IJNS7_ILi1EEESH_SH_EEESB_SD_Li256ELb1ELb1ELb1ELb0EEENS1_36VarlenDynamicPersistentTileSchedulerILi128ELi96ELi256ELi256ELb1ELb1ELb0ELb1ELb0ELb1EEEEEEEEEvNT_6ParamsE) ;  /* 0xfffe943002007950 */ /* 0x004fea0003c3ffff */
        .weak           $__internal_39_$__cuda_sm70_shflsync_idx_p
        .type           $__internal_39_$__cuda_sm70_shflsync_idx_p,@function
        .size           $__internal_39_$__cuda_sm70_shflsync_idx_p,($__internal_40_$__cuda_sm70_shflsync_up_p - $__internal_39_$__cuda_sm70_shflsync_idx_p)
$__internal_39_$__cuda_sm70_shflsync_idx_p:
[----:B------:R-:W-:-:S04]  /*16bd0*/  MOV R63, 0xffffffff ;  /* 0xffffffff003f7802 */ /* 0x000fc80000000f00 */
[----:B------:R-:W-:Y:S04]  /*16be0*/  WARPSYNC R63 ;  /* 0x0000003f00007348 */ /* 0x000fe80003800000 */
[----:B------:R1:W2:Y:S02]  /*16bf0*/  SHFL.IDX PT, R5, R9, R5, R3 ;  /* 0x0000000509057389 */ /* 0x0002a400000e0003 */
[----:B-1----:R-:W-:-:S04]  /*16c00*/  MOV R3, 0x0 ;  /* 0x0000000000037802 */ /* 0x002fc80000000f00 */
[----:B--2---:R-:W-:Y:S05]  /*16c10*/  RET.REL.NODEC R2 `(_ZN7cutlass13device_kernelIN5flash19enable_sm80_to_sm89INS1_16FlashAttnFwdSm80INS1_25CollectiveMainloopFwdSm80ILi8ELi1ELb1EN4cute5tupleIJNS5_1CILi128EEENS7_ILi96EEES8_EEELi128ENS_10bfloat16_tEfNS_4arch4Sm80ELb0ELb1ELb0ELb1ELb0ELb0ELb1ELb1EEENS1_21CollectiveEpilogueFwdINS6_IJS8_S8_S9_EEENS6_IJNS7_ILi1EEESH_SH_EEESB_SD_Li256ELb1ELb1ELb1ELb0EEENS1_36VarlenDynamicPersistentTileSchedulerILi128ELi96ELi256ELi256ELb1ELb1ELb0ELb1ELb0ELb1EEEEEEEEEvNT_6ParamsE) ;  /* 0xfffe93e002007950 */ /* 0x004fea0003c3ffff */
        .weak           $__internal_40_$__cuda_sm70_shflsync_up_p
        .type           $__internal_40_$__cuda_sm70_shflsync_up_p,@function
        .size           $__internal_40_$__cuda_sm70_shflsync_up_p,($__internal_41_$__cuda_sm70_votesync_ballot - $__internal_40_$__cuda_sm70_shflsync_up_p)
$__internal_40_$__cuda_sm70_shflsync_up_p:
[----:B------:R-:W-:Y:S02]  /*16c20*/  IMAD.MOV.U32 R4, RZ, RZ, RZ ;  /* 0x000000ffff047224 */ /* 0x000fe400078e00ff */
[----:B------:R-:W-:-:S04]  /*16c30*/  IMAD.MOV.U32 R9, RZ, RZ, -0x1 ;  /* 0xffffffffff097424 */ /* 0x000fc800078e00ff */
[----:B------:R-:W-:Y:S04]  /*16c40*/  WARPSYNC R9 ;  /* 0x0000000900007348 */ /* 0x000fe80003800000 */
[----:B------:R1:W2:Y:S02]  /*16c50*/  SHFL.UP PT, R4, R0, R2, R4 ;  /* 0x0400000200047389 */ /* 0x0002a400000e0004 */
[----:B-1----:R-:W-:Y:S02]  /*16c60*/  MOV R2, R3 ;  /* 0x0000000300027202 */ /* 0x002fe40000000f00 */
[----:B------:R-:W-:-:S04]  /*16c70*/  MOV R3, 0x0 ;  /* 0x0000000000037802 */ /* 0x000fc80000000f00 */
[----:B--2---:R-:W-:Y:S05]  /*16c80*/  RET.REL.NODEC R2 `(_ZN7cutlass13device_kernelIN5flash19enable_sm80_to_sm89INS1_16FlashAttnFwdSm80INS1_25CollectiveMainloopFwdSm80ILi8ELi1ELb1EN4cute5tupleIJNS5_1CILi128EEENS7_ILi96EEES8_EEELi128ENS_10bfloat16_tEfNS_4arch4Sm80ELb0ELb1ELb0ELb1ELb0ELb0ELb1ELb1EEENS1_21CollectiveEpilogueFwdINS6_IJS8_S8_S9_EEENS6_IJNS7_ILi1EEESH_SH_EEESB_SD_Li256ELb1ELb1ELb1ELb0EEENS1_36VarlenDynamicPersistentTileSchedulerILi128ELi96ELi256ELi256ELb1ELb1ELb0ELb1ELb0ELb1EEEEEEEEEvNT_6ParamsE) ;  /* 0xfffe937002007950 */ /* 0x004fea0003c3ffff */
        .weak           $__internal_41_$__cuda_sm70_votesync_ballot
        .type           $__internal_41_$__cuda_sm70_votesync_ballot,@function
        .size           $__internal_41_$__cuda_sm70_votesync_ballot,(.L_x_2729 - $__internal_41_$__cuda_sm70_votesync_ballot)
$__internal_41_$__cuda_sm70_votesync_ballot:
[----:B------:R-:W-:Y:S01]  /*16c90*/  ISETP.NE.U32.AND P0, PT, R0, 0x1, PT ;  /* 0x000000010000780c */ /* 0x000fe20003f05070 */
[----:B------:R-:W-:-:S04]  /*16ca0*/  IMAD.MOV.U32 R3, RZ, RZ, -0x1 ;  /* 0xffffffffff037424 */ /* 0x000fc800078e00ff */
[----:B------:R-:W-:Y:S08]  /*16cb0*/  WARPSYNC R3 ;  /* 0x0000000300007348 */ /* 0x000ff00003800000 */
[----:B------:R-:W-:-:S04]  /*16cc0*/  VOTE.ANY R0, PT, !P0 ;  /* 0x0000000000007806 */ /* 0x000fc800040e0100 */
[----:B------:R-:W-:Y:S01]  /*16cd0*/  LOP3.LUT R0, R0, R3, RZ, 0xc0, !PT ;  /* 0x0000000300007212 */ /* 0x000fe200078ec0ff */
[----:B------:R-:W-:-:S04]  /*16ce0*/  IMAD.MOV.U32 R3, RZ, RZ, 0x0 ;  /* 0x00000000ff037424 */ /* 0x000fc800078e00ff */
[----:B------:R-:W-:Y:S05]  /*16cf0*/  RET.REL.NODEC R2 `(_ZN7cutlass13device_kernelIN5flash19enable_sm80_to_sm89INS1_16FlashAttnFwdSm80INS1_25CollectiveMainloopFwdSm80ILi8ELi1ELb1EN4cute5tupleIJNS5_1CILi128EEENS7_ILi96EEES8_EEELi128ENS_10bfloat16_tEfNS_4arch4Sm80ELb0ELb1ELb0ELb1ELb0ELb0ELb1ELb1EEENS1_21CollectiveEpilogueFwdINS6_IJS8_S8_S9_EEENS6_IJNS7_ILi1EEESH_SH_EEESB_SD_Li256ELb1ELb1ELb1ELb0EEENS1_36VarlenDynamicPersistentTileSchedulerILi128ELi96ELi256ELi256ELb1ELb1ELb0ELb1ELb0ELb1EEEEEEEEEvNT_6ParamsE) ;  /* 0xfffe930002007950 */ /* 0x000fea0003c3ffff */
.L_x_2015:
        /* <DEDUP_REMOVED lines=16> */
.L_x_2729:


//--------------------- .text._ZN7cutlass13device_kernelIN5flash19enable_sm80_to_sm89INS1_16FlashAttnFwdSm80INS1_25CollectiveMainloopFwdSm80ILi8ELi1ELb1EN4cute5tupleIJNS5_1CILi128EEENS7_ILi96EEES8_EEELi128ENS_10bfloat16_tEfNS_4arch4Sm80ELb0ELb1ELb0ELb1ELb0ELb1ELb1ELb1EEENS1_21CollectiveEpilogueFwdINS6_IJS8_S8_S9_EEENS6_IJNS7_ILi1EEESH_SH_EEESB_SD_Li256ELb1ELb1ELb1ELb0EEENS1_36VarlenDynamicPersistentTileSchedulerILi128ELi96ELi256ELi256ELb1ELb1ELb0ELb1ELb0ELb1EEEEEEEEEvNT_6ParamsE --------------------------
	.section	.text._ZN7cutlass13device_kernelIN5flash19enable_sm80_to_sm89INS1_16FlashAttnFwdSm80INS1_25CollectiveMainloopFwdSm80ILi8ELi1ELb1EN4cute5tupleIJNS5_1CILi128EEENS7_ILi96EEES8_EEELi128ENS_10bfloat16_tEfNS_4arch4Sm80ELb0ELb1ELb0ELb1ELb0ELb1ELb1ELb1EEENS1_21CollectiveEpilogueFwdINS6_IJS8_S8_S9_EEENS6_IJNS7_ILi1EEESH_SH_EEESB_SD_Li256ELb1ELb1ELb1ELb0EEENS1_36VarlenDynamicPersistentTileSchedulerILi128ELi96ELi256ELi256ELb1ELb1ELb0ELb1ELb0ELb1EEEEEEEEEvNT_6ParamsE,"ax",@progbits
	.sectioninfo	@"SHI_REGISTERS=255"
	.align	128
.text._ZN7cutlass13device_kernelIN5flash19enable_sm80_to_sm89INS1_16FlashAttnFwdSm80INS1_25CollectiveMainloopFwdSm80ILi8ELi1ELb1EN4cute5tupleIJNS5_1CILi128EEENS7_ILi96EEES8_EEELi128ENS_10bfloat16_tEfNS_4arch4Sm80ELb0ELb1ELb0ELb1ELb0ELb1ELb1ELb1EEENS1_21CollectiveEpilogueFwdINS6_IJS8_S8_S9_EEENS6_IJNS7_ILi1EEESH_SH_EEESB_SD_Li256ELb1ELb1ELb1ELb0EEENS1_36VarlenDynamicPersistentTileSchedulerILi128ELi96ELi256ELi256ELb1ELb1ELb0ELb1ELb0ELb1EEEEEEEEEvNT_6ParamsE:
        .type           _ZN7cutlass13device_kernelIN5flash19enable_sm80_to_sm89INS1_16FlashAttnFwdSm80INS1_25CollectiveMainloopFwdSm80ILi8ELi1ELb1EN4cute5tupleIJNS5_1CILi128EEENS7_ILi96EEES8_EEELi128ENS_10bfloat16_tEfNS_4arch4Sm80ELb0ELb1ELb0ELb1ELb0ELb1ELb1ELb1EEENS1_21CollectiveEpilogueFwdINS6_IJS8_S8_S9_EEENS6_IJNS7_ILi1EEESH_SH_EEESB_SD_Li256ELb1ELb1ELb1ELb0EEENS1_36VarlenDynamicPersistentTileSchedulerILi128ELi96ELi256ELi256ELb1ELb1ELb0ELb1ELb0ELb1EEEEEEEEEvNT_6ParamsE,@function
        .size           _ZN7cutlass13device_kernelIN5flash19enable_sm80_to_sm89INS1_16FlashAttnFwdSm80INS1_25CollectiveMainloopFwdSm80ILi8ELi1ELb1EN4cute5tupleIJNS5_1CILi128EEENS7_ILi96EEES8_EEELi128ENS_10bfloat16_tEfNS_4arch4Sm80ELb0ELb1ELb0ELb1ELb0ELb1ELb1ELb1EEENS1_21CollectiveEpilogueFwdINS6_IJS8_S8_S9_EEENS6_IJNS7_ILi1EEESH_SH_EEESB_SD_Li256ELb1ELb1ELb1ELb0EEENS1_36VarlenDynamicPersistentTileSchedulerILi128ELi96ELi256ELi256ELb1ELb1ELb0ELb1ELb0ELb1EEEEEEEEEvNT_6ParamsE,(.L_x_2734 - _ZN7cutlass13device_kernelIN5flash19enable_sm80_to_sm89INS1_16FlashAttnFwdSm80INS1_25CollectiveMainloopFwdSm80ILi8ELi1ELb1EN4cute5tupleIJNS5_1CILi128EEENS7_ILi96EEES8_EEELi128ENS_10bfloat16_tEfNS_4arch4Sm80ELb0ELb1ELb0ELb1ELb0ELb1ELb1ELb1EEENS1_21CollectiveEpilogueFwdINS6_IJS8_S8_S9_EEENS6_IJNS7_ILi1EEESH_SH_EEESB_SD_Li256ELb1ELb1ELb1ELb0EEENS1_36VarlenDynamicPersistentTileSchedulerILi128ELi96ELi256ELi256ELb1ELb1ELb0ELb1ELb0ELb1EEEEEEEEEvNT_6ParamsE)
        .other          _ZN7cutlass13device_kernelIN5flash19enable_sm80_to_sm89INS1_16FlashAttnFwdSm80INS1_25CollectiveMainloopFwdSm80ILi8ELi1ELb1EN4cute5tupleIJNS5_1CILi128EEENS7_ILi96EEES8_EEELi128ENS_10bfloat16_tEfNS_4arch4Sm80ELb0ELb1ELb0ELb1ELb0ELb1ELb1ELb1EEENS1_21CollectiveEpilogueFwdINS6_IJS8_S8_S9_EEENS6_IJNS7_ILi1EEESH_SH_EEESB_SD_Li256ELb1ELb1ELb1ELb0EEENS1_36VarlenDynamicPersistentTileSchedulerILi128ELi96ELi256ELi256ELb1ELb1ELb0ELb1ELb0ELb1EEEEEEEEEvNT_6ParamsE,@"STO_CUDA_ENTRY STV_DEFAULT"
_ZN7cutlass13device_kernelIN5flash19enable_sm80_to_sm89INS1_16FlashAttnFwdSm80INS1_25CollectiveMainloopFwdSm80ILi8ELi1ELb1EN4cute5tupleIJNS5_1CILi128EEENS7_ILi96EEES8_EEELi128ENS_10bfloat16_tEfNS_4arch4Sm80ELb0ELb1ELb0ELb1ELb0ELb1ELb1ELb1EEENS1_21CollectiveEpilogueFwdINS6_IJS8_S8_S9_EEENS6_IJNS7_ILi1EEESH_SH_EEESB_SD_Li256ELb1ELb1ELb1ELb0EEENS1_36VarlenDynamicPersistentTileSchedulerILi128ELi96ELi256ELi256ELb1ELb1ELb0ELb1ELb0ELb1EEEEEEEEEvNT_6ParamsE:
        /* <DEDUP_REMOVED lines=55> */
.L_x_2021:
        /* <DEDUP_REMOVED lines=16> */
.L_x_2230:
        /* <DEDUP_REMOVED lines=16> */
.L_x_2231:
[----:B--2---:R-:W-:-:S05]  /*0570*/  IMAD R67, R67, c[0x0][0x538], RZ ;  /* 0x00014e0043437a24 */ /* 0x004fca00078e02ff */
[----:B------:R-:W-:-:S04]  /*0580*/  IADD3 R10, R67, R10, RZ ;  /* 0x0000000a430a7210 */ /* 0x000fc80007ffe0ff */
[----:B------:R-:W-:-:S13]  /*0590*/  ISETP.GT.AND P0, PT, R10, UR4, PT ;  /* 0x000000040a007c0c */ /* 0x000fda000bf04270 */
[----:B-1----:R-:W-:Y:S05]  /*05a0*/  @!P0 BRA `(.L_x_2021) ;  /* 0xfffffdc000008947 */ /* 0x002fea000383ffff */
.L_x_2017:
[----:B------:R-:W-:-:S05]  /*05b0*/  IADD3 R208, -R67, R10, RZ ;  /* 0x0000000a43d07210 */ /* 0x000fca0007ffe1ff */
[----:B------:R-:W-:-:S05]  /*05c0*/  IMAD R3, R4, c[0x0][0x538], R208 ;  /* 0x00014e0004037a24 */ /* 0x000fca00078e02d0 */
[----:B------:R-:W-:Y:S01]  /*05d0*/  ISETP.GT.AND P0, PT, R3, UR4, PT ;  /* 0x0000000403007c0c */ /* 0x000fe2000bf04270 */
[----:B------:R-:W-:-:S12]  /*05e0*/  BRA.DIV ~URZ, `(.L_x_2022) ;  /* 0x0001f6a27f007947 */ /* 0x000fd8000b800000 */
[----:B------:R-:W-:-:S04]  /*05f0*/  VOTE.ANY R6, PT, !P0 ;  /* 0x0000000000067806 */ /* 0x000fc800040e0100 */
.L_x_2232:
[----:B------:R-:W1:Y:S02]  /*0600*/  POPC R3, R6 ;  /* 0x0000000600037309 */ /* 0x000e640000000000 */
[----:B-1----:R-:W-:Y:S01]  /*0610*/  IADD3 R211, R3, R211, RZ ;  /* 0x000000d303d37210 */ /* 0x002fe20007ffe0ff */
[----:B------:R-:W-:Y:S05]  /*0620*/  BRA.DIV ~URZ, `(.L_x_2023) ;  /* 0x0001f6a27f007947 */ /* 0x000fea000b800000 */
[----:B------:R1:W2:Y:S01]  /*0630*/  SHFL.IDX PT, R7, R7, R3, 0x1f ;  /* 0x00001f0307077589 */ /* 0x0002a200000e0000 */
[----:B------:R-:W-:-:S03]  /*0640*/  MOV R8, RZ ;  /* 0x000000ff00087202 */ /* 0x000fc60000000f00 */
[----:B------:R1:W3:Y:S04]  /*0650*/  SHFL.IDX PT, R5, R5, R3, 0x1f ;  /* 0x00001f0305057589 */ /* 0x0002e800000e0000 */
.L_x_2233:
[----:B------:R-:W-:Y:S01]  /*0660*/  ISETP.NE.AND P0, PT, R6, RZ, PT ;  /* 0x000000ff0600720c */ /* 0x000fe20003f05270 */
[----:B------:R-:W-:-:S12]  /*0670*/  BSSY B0, `(.L_x_2024) ;  /* 0x0000005000007945 */ /* 0x000fd80003800000 */
[----:B------:R-:W-:Y:S05]  /*0680*/  @!P0 BRA `(.L_x_2025) ;  /* 0x0000003000008947 */ /* 0x000fea0003800000 */
[----:B-1----:R-:W-:Y:S01]  /*0690*/  IADD3 R3, R3, -0x1, RZ ;  /* 0xffffffff03037810 */ /* 0x002fe20007ffe0ff */
[----:B------:R-:W-:Y:S05]  /*06a0*/  BRA.DIV ~URZ, `(.L_x_2026) ;  /* 0x0001f7027f007947 */ /* 0x000fea000b800000 */
[----:B------:R1:W4:Y:S02]  /*06b0*/  SHFL.IDX PT, R8, R4, R3, 0x1f ;  /* 0x00001f0304087589 */ /* 0x00032400000e0000 */
.L_x_2025:
[----:B------:R-:W-:Y:S05]  /*06c0*/  BSYNC B0 ;  /* 0x0000000000007941 */ /* 0x000fea0003800000 */
.L_x_2024:
[----:B---3--:R-:W-:Y:S01]  /*06d0*/  ISETP.NE.AND P0, PT, R5, 0x1, PT ;  /* 0x000000010500780c */ /* 0x008fe20003f05270 */
[----:B----4-:R-:W-:Y:S01]  /*06e0*/  IMAD R208, R8, c[0x0][0x538], R208 ;  /* 0x00014e0008d07a24 */ /* 0x010fe200078e02d0 */
[----:B------:R-:W-:Y:S04]  /*06f0*/  BSSY B0, `(.L_x_2027) ;  /* 0x0000078000007945 */ /* 0x000fe80003800000 */
[----:B------:R-:W-:-:S07]  /*0700*/  IADD3 R8, -R208, UR4, RZ ;  /* 0x00000004d0087c10 */ /* 0x000fce000fffe1ff */
[----:B------:R-:W-:Y:S05]  /*0710*/  @!P0 BRA `(.L_x_2028) ;  /* 0x0000037000008947 */ /* 0x000fea0003800000 */
[----:B--2---:R-:W-:Y:S02]  /*0720*/  IABS R9, R7 ;  /* 0x0000000700097213 */ /* 0x004fe40000000000 */
[----:B------:R-:W-:Y:S02]  /*0730*/  IABS R10, R5 ;  /* 0x00000005000a7213 */ /* 0x000fe40000000000 */
[----:B------:R-:W2:Y:S01]  /*0740*/  I2F.RP R12, R9 ;  /* 0x00000009000c7306 */ /* 0x000ea20000209400 */
[----:B-1----:R-:W-:Y:S02]  /*0750*/  IABS R4, R8 ;  /* 0x0000000800047213 */ /* 0x002fe40000000000 */
[----:B------:R-:W-:-:S05]  /*0760*/  IABS R3, R7 ;  /* 0x0000000700037213 */ /* 0x000fca0000000000 */
[----:B------:R-:W1:Y:S01]  /*0770*/  I2F.RP R11, R10 ;  /* 0x0000000a000b7306 */ /* 0x000e620000209400 */
[----:B------:R-:W-:-:S07]  /*0780*/  IMAD.MOV R3, RZ, RZ, -R3 ;  /* 0x000000ffff037224 */ /* 0x000fce00078e0a03 */
[----:B--2---:R-:W2:Y:S08]  /*0790*/  MUFU.RCP R12, R12 ;  /* 0x0000000c000c7308 */ /* 0x004eb00000001000 */
[----:B-1----:R-:W-:Y:S01]  /*07a0*/  MUFU.RCP R11, R11 ;  /* 0x0000000b000b7308 */ /* 0x002fe20000001000 */
[----:B--2---:R-:W-:-:S07]  /*07b0*/  IADD3 R12, R12, 0xffffffe, RZ ;  /* 0x0ffffffe0c0c7810 */ /* 0x004fce0007ffe0ff */
[----:B------:R-:W1:Y:S02]  /*07c0*/  F2I.FTZ.U32.TRUNC.NTZ R13, R12 ;  /* 0x0000000c000d7305 */ /* 0x000e64000021f000 */
[----:B-1----:R-:W-:Y:S02]  /*07d0*/  IMAD.MOV R6, RZ, RZ, -R13 ;  /* 0x000000ffff067224 */ /* 0x002fe400078e0a0d */
[----:B------:R-:W-:Y:S02]  /*07e0*/  IMAD.MOV.U32 R12, RZ, RZ, RZ ;  /* 0x000000ffff0c7224 */ /* 0x000fe400078e00ff */
[----:B------:R-:W-:-:S04]  /*07f0*/  IMAD R6, R6, R9, RZ ;  /* 0x0000000906067224 */ /* 0x000fc800078e02ff */
[----:B------:R-:W-:Y:S01]  /*0800*/  IMAD.HI.U32 R6, R13, R6, R12 ;  /* 0x000000060d067227 */ /* 0x000fe200078e000c */
[----:B------:R-:W-:-:S04]  /*0810*/  IADD3 R12, R11, 0xffffffe, RZ ;  /* 0x0ffffffe0b0c7810 */ /* 0x000fc80007ffe0ff */
[----:B------:R1:W2:Y:S01]  /*0820*/  F2I.FTZ.U32.TRUNC.NTZ R13, R12 ;  /* 0x0000000c000d7305 */ /* 0x0002a2000021f000 */
[----:B------:R-:W-:-:S04]  /*0830*/  IMAD.HI.U32 R6, R6, R4, RZ ;  /* 0x0000000406067227 */ /* 0x000fc800078e00ff */
[----:B------:R-:W-:-:S05]  /*0840*/  IMAD R3, R6, R3, R4 ;  /* 0x0000000306037224 */ /* 0x000fca00078e0204 */
[----:B------:R-:W-:Y:S01]  /*0850*/  ISETP.GT.U32.AND P0, PT, R9, R3, PT ;  /* 0x000000030900720c */ /* 0x000fe20003f04070 */
[----:B-1----:R-:W-:-:S12]  /*0860*/  IMAD.MOV.U32 R12, RZ, RZ, RZ ;  /* 0x000000ffff0c7224 */ /* 0x002fd800078e00ff */
[----:B------:R-:W-:Y:S01]  /*0870*/  @!P0 IMAD.IADD R3, R3, 0x1, -R9 ;  /* 0x0000000103038824 */ /* 0x000fe200078e0a09 */
[----:B------:R-:W-:Y:S02]  /*0880*/  @!P0 IADD3 R6, R6, 0x1, RZ ;  /* 0x0000000106068810 */ /* 0x000fe40007ffe0ff */
[----:B------:R-:W-:Y:S02]  /*0890*/  ISETP.NE.AND P0, PT, R7, RZ, PT ;  /* 0x000000ff0700720c */ /* 0x000fe40003f05270 */
[----:B------:R-:W-:Y:S01]  /*08a0*/  ISETP.GE.U32.AND P2, PT, R3, R9, PT ;  /* 0x000000090300720c */ /* 0x000fe20003f46070 */
[----:B--2---:R-:W-:Y:S01]  /*08b0*/  IMAD.MOV R9, RZ, RZ, -R13 ;  /* 0x000000ffff097224 */ /* 0x004fe200078e0a0d */
[----:B------:R-:W-:-:S03]  /*08c0*/  LOP3.LUT R3, R8, R7, RZ, 0x3c, !PT ;  /* 0x0000000708037212 */ /* 0x000fc600078e3cff */
[----:B------:R-:W-:Y:S01]  /*08d0*/  IMAD R9, R9, R10, RZ ;  /* 0x0000000a09097224 */ /* 0x000fe200078e02ff */
[----:B------:R-:W-:Y:S02]  /*08e0*/  ISETP.GE.AND P1, PT, R3, RZ, PT ;  /* 0x000000ff0300720c */ /* 0x000fe40003f26270 */
[----:B------:R-:W-:Y:S01]  /*08f0*/  IABS R3, R5 ;  /* 0x0000000500037213 */ /* 0x000fe20000000000 */
[----:B------:R-:W-:-:S04]  /*0900*/  IMAD.HI.U32 R9, R13, R9, R12 ;  /* 0x000000090d097227 */ /* 0x000fc800078e000c */
[----:B------:R-:W-:Y:S01]  /*0910*/  @P2 IADD3 R6, R6, 0x1, RZ ;  /* 0x0000000106062810 */ /* 0x000fe20007ffe0ff */
[----:B------:R-:W-:-:S05]  /*0920*/  IMAD.MOV R3, RZ, RZ, -R3 ;  /* 0x000000ffff037224 */ /* 0x000fca00078e0a03 */
[----:B------:R-:W-:Y:S01]  /*0930*/  @!P1 IMAD.MOV R6, RZ, RZ, -R6 ;  /* 0x000000ffff069224 */ /* 0x000fe200078e0a06 */
[----:B------:R-:W-:-:S04]  /*0940*/  @!P0 LOP3.LUT R6, RZ, R7, RZ, 0x33, !PT ;  /* 0x00000007ff068212 */ /* 0x000fc800078e33ff */
[----:B------:R-:W-:-:S05]  /*0950*/  IABS R4, R6 ;  /* 0x0000000600047213 */ /* 0x000fca0000000000 */
[----:B------:R-:W-:-:S04]  /*0960*/  IMAD.HI.U32 R9, R9, R4, RZ ;  /* 0x0000000409097227 */ /* 0x000fc800078e00ff */
[----:B------:R-:W-:Y:S02]  /*0970*/  IMAD R3, R9, R3, R4 ;  /* 0x0000000309037224 */ /* 0x000fe400078e0204 */
[----:B------:R-:W-:-:S03]  /*0980*/  IMAD.MOV R4, RZ, RZ, -R6 ;  /* 0x000000ffff047224 */ /* 0x000fc600078e0a06 */
[----:B------:R-:W-:Y:S01]  /*0990*/  ISETP.GT.U32.AND P0, PT, R10, R3, PT ;  /* 0x000000030a00720c */ /* 0x000fe20003f04070 */
[----:B------:R-:W-:-:S12]  /*09a0*/  IMAD R4, R7, R4, R8 ;  /* 0x0000000407047224 */ /* 0x000fd800078e0208 */
        /* <DEDUP_REMOVED lines=14> */
.L_x_2028:
[----:B-1----:R-:W-:-:S04]  /*0a90*/  IMAD.MOV.U32 R3, RZ, RZ, 0x4 ;  /* 0x00000004ff037424 */ /* 0x002fc800078e00ff */
[----:B------:R-:W-:-:S05]  /*0aa0*/  IMAD.WIDE R4, R211, R3, c[0x0][0x590] ;  /* 0x00016400d3047625 */ /* 0x000fca00078e0203 */
[----:B------:R1:W3:Y:S02]  /*0ab0*/  LDG.E R6, [R4.64] ;  /* 0x0000000804067981 */ /* 0x0002e4000c1e1900 */
[----:B-1----:R-:W-:Y:S01]  /*0ac0*/  IABS R4, R8 ;  /* 0x0000000800047213 */ /* 0x002fe20000000000 */
[----:B--23--:R-:W-:-:S05]  /*0ad0*/  IMAD R5, R6, R7, RZ ;  /* 0x0000000706057224 */ /* 0x00cfca00078e02ff */
[-C--:B------:R-:W-:Y:S02]  /*0ae0*/  IABS R10, R5.reuse ;  /* 0x00000005000a7213 */ /* 0x080fe40000000000 */
[----:B------:R-:W-:Y:S02]  /*0af0*/  IABS R3, R5 ;  /* 0x0000000500037213 */ /* 0x000fe40000000000 */
[----:B------:R-:W1:Y:S03]  /*0b00*/  I2F.RP R12, R10 ;  /* 0x0000000a000c7306 */ /* 0x000e660000209400 */
[----:B------:R-:W-:-:S05]  /*0b10*/  IMAD.MOV R3, RZ, RZ, -R3 ;  /* 0x000000ffff037224 */ /* 0x000fca00078e0a03 */
        /* <DEDUP_REMOVED lines=17> */
[----:B------:R-:W-:-:S04]  /*0c30*/  IMAD.MOV.U32 R10, RZ, RZ, R9 ;  /* 0x000000ffff0a7224 */ /* 0x000fc800078e0009 */
[----:B------:R-:W-:Y:S01]  /*0c40*/  @!P1 IMAD.MOV R10, RZ, RZ, -R10 ;  /* 0x000000ffff0a9224 */ /* 0x000fe200078e0a0a */
[----:B------:R-:W-:-:S05]  /*0c50*/  @!P0 LOP3.LUT R10, RZ, R5, RZ, 0x33, !PT ;  /* 0x00000005ff0a8212 */ /* 0x000fca00078e33ff */
[----:B------:R-:W-:Y:S01]  /*0c60*/  IMAD R3, R6, R10, RZ ;  /* 0x0000000a06037224 */ /* 0x000fe200078e02ff */
[----:B------:R-:W-:-:S04]  /*0c70*/  IADD3 R10, -R10, RZ, RZ ;  /* 0x000000ff0a0a7210 */ /* 0x000fc80007ffe1ff */
[----:B------:R-:W-:Y:S01]  /*0c80*/  IADD3 R4, -R3, c[0x0][0x538], RZ ;  /* 0x00014e0003047a10 */ /* 0x000fe20007ffe1ff */
[----:B------:R-:W-:Y:S02]  /*0c90*/  IMAD R5, R5, R10, R8 ;  /* 0x0000000a05057224 */ /* 0x000fe400078e0208 */
[----:B------:R-:W-:Y:S01]  /*0ca0*/  IMAD.MOV.U32 R10, RZ, RZ, RZ ;  /* 0x000000ffff0a7224 */ /* 0x000fe200078e00ff */
[----:B------:R-:W-:Y:S02]  /*0cb0*/  IMNMX R6, R6, R4, PT ;  /* 0x0000000406067217 */ /* 0x000fe40003800200 */
[----:B------:R-:W-:Y:S02]  /*0cc0*/  IABS R8, R5 ;  /* 0x0000000500087213 */ /* 0x000fe40000000000 */
[----:B------:R-:W-:Y:S01]  /*0cd0*/  IABS R9, R6 ;  /* 0x0000000600097213 */ /* 0x000fe20000000000 */
[----:B------:R-:W-:Y:S01]  /*0ce0*/  IMAD.MOV R210, RZ, RZ, -R6 ;  /* 0x000000ffffd27224 */ /* 0x000fe200078e0a06 */
[----:B------:R-:W-:-:S02]  /*0cf0*/  IADD3 R3, R3, 0x1000000, R5 ;  /* 0x0100000003037810 */ /* 0x000fc40007ffe005 */
[----:B------:R-:W1:Y:S08]  /*0d00*/  I2F.RP R11, R9 ;  /* 0x00000009000b7306 */ /* 0x000e700000209400 */
[----:B-1----:R-:W1:Y:S02]  /*0d10*/  MUFU.RCP R11, R11 ;  /* 0x0000000b000b7308 */ /* 0x002e640000001000 */
[----:B-1----:R-:W-:-:S06]  /*0d20*/  IADD3 R11, R11, 0xffffffe, RZ ;  /* 0x0ffffffe0b0b7810 */ /* 0x002fcc0007ffe0ff */
[----:B------:R-:W1:Y:S02]  /*0d30*/  F2I.FTZ.U32.TRUNC.NTZ R11, R11 ;  /* 0x0000000b000b7305 */ /* 0x000e64000021f000 */
[----:B-1----:R-:W-:-:S04]  /*0d40*/  IMAD.MOV R4, RZ, RZ, -R11 ;  /* 0x000000ffff047224 */ /* 0x002fc800078e0a0b */
[----:B------:R-:W-:Y:S01]  /*0d50*/  IMAD R12, R4, R9, RZ ;  /* 0x00000009040c7224 */ /* 0x000fe200078e02ff */
[----:B------:R-:W-:-:S03]  /*0d60*/  IABS R4, R6 ;  /* 0x0000000600047213 */ /* 0x000fc60000000000 */
        /* <DEDUP_REMOVED lines=14> */
[----:B------:R-:W-:Y:S02]  /*0e50*/  IMAD R210, R12, R210, R3 ;  /* 0x000000d20cd27224 */ /* 0x000fe400078e0203 */
[----:B------:R-:W-:Y:S02]  /*0e60*/  IMAD.MOV.U32 R4, RZ, RZ, R12 ;  /* 0x000000ffff047224 */ /* 0x000fe400078e000c */
.L_x_2029:
[----:B------:R-:W-:Y:S05]  /*0e70*/  BSYNC B0 ;  /* 0x0000000000007941 */ /* 0x000fea0003800000 */
.L_x_2027:
[----:B------:R-:W-:-:S04]  /*0e80*/  LOP3.LUT R4, RZ, R4, RZ, 0x33, !PT ;  /* 0x00000004ff047212 */ /* 0x000fc800078e33ff */
[----:B------:R-:W-:Y:S01]  /*0e90*/  IADD3 R209, R4, R7, RZ ;  /* 0x0000000704d17210 */ /* 0x000fe20007ffe0ff */
[----:B------:R-:W-:Y:S05]  /*0ea0*/  BRA `(.L_x_2030) ;  /* 0x0000004000007947 */ /* 0x000fea0003800000 */
.L_x_2018:
[----:B------:R-:W-:Y:S01]  /*0eb0*/  IMAD.MOV.U32 R209, RZ, RZ, RZ ;  /* 0x000000ffffd17224 */ /* 0x000fe200078e00ff */
[----:B------:R-:W-:Y:S01]  /*0ec0*/  MOV R210, RZ ;  /* 0x000000ff00d27202 */ /* 0x000fe20000000f00 */
[----:B------:R-:W-:Y:S01]  /*0ed0*/  IMAD.U32 R208, RZ, RZ, UR4 ;  /* 0x00000004ffd07e24 */ /* 0x000fe2000f8e00ff */
[----:B------:R-:W-:Y:S02]  /*0ee0*/  MOV R211, c[0x0][0x53c] ;  /* 0x00014f0000d37a02 */ /* 0x000fe40000000f00 */
.L_x_2030:
[----:B------:R-:W-:Y:S01]  /*0ef0*/  ISETP.NE.AND P0, PT, R2, RZ, PT ;  /* 0x000000ff0200720c */ /* 0x000fe20003f05270 */
[----:B------:R-:W-:-:S12]  /*0f00*/  WARPSYNC 0xffffffff ;  /* 0xffffffff00007948 */ /* 0x000fd80003800000 */
[----:B------:R1:W-:Y:S04]  /*0f10*/  @!P0 STS.128 [0xe100], R208 ;  /* 0x00e100d0ff008388 */ /* 0x0003e80000000c00 */
[----:B------:R-:W-:Y:S06]  /*0f20*/  BAR.ARV 0x5, 0x100 ;  /* 0x0144000000007b1d */ /* 0x000fec0000002000 */
.L_x_2016:
[----:B-1----:R-:W-:-:S13]  /*0f30*/  ISETP.GE.AND P0, PT, R211, c[0x0][0x53c], PT ;  /* 0x00014f00d3007a0c */ /* 0x002fda0003f06270 */
[----:B------:R-:W-:Y:S05]  /*0f40*/  @P0 EXIT ;  /* 0x000000000000094d */ /* 0x000fea0003800000 */
[----:B------:R-:W-:-:S04]  /*0f50*/  SHF.R.S32.HI R9, RZ, 0x1f, R0 ;  /* 0x0000001fff097819 */ /* 0x000fc80000011400 */
[CC--:B------:R-:W-:Y:S02]  /*0f60*/  LEA.HI R5, R9.reuse, R0.reuse, RZ, 0x4 ;  /* 0x0000000009057211 */ /* 0x0c0fe400078f20ff */
[CC--:B------:R-:W-:Y:S02]  /*0f70*/  LEA.HI R3, R9.reuse, R0.reuse, RZ, 0x2 ;  /* 0x0000000009037211 */ /* 0x0c0fe400078f10ff */
[CC--:B------:R-:W-:Y:S02]  /*0f80*/  LEA.HI R10, R9.reuse, R0.reuse, RZ, 0x3 ;  /* 0x00000000090a7211 */ /* 0x0c0fe400078f18ff */
[CC--:B------:R-:W-:Y:S02]  /*0f90*/  LEA.HI R6, R9.reuse, R0.reuse, RZ, 0x6 ;  /* 0x0000000009067211 */ /* 0x0c0fe400078f30ff */
[----:B------:R-:W-:Y:S02]  /*0fa0*/  LEA.HI R9, R9, R0, RZ, 0x5 ;  /* 0x0000000009097211 */ /* 0x000fe400078f28ff */
[--C-:B------:R-:W-:Y:S01]  /*0fb0*/  SHF.R.S32.HI R2, RZ, 0x2, R3.reuse ;  /* 0x00000002ff027819 */ /* 0x100fe20000011403 */
[----:B------:R-:W-:Y:S01]  /*0fc0*/  IMAD.SHL.U32 R6, R6, 0x8, RZ ;  /* 0x0000000806067824 */ /* 0x000fe200078e00ff */
[----:B------:R-:W-:-:S02]  /*0fd0*/  SHF.R.S32.HI R7, RZ, 0x1f, R3 ;  /* 0x0000001fff077819 */ /* 0x000fc40000011403 */
[----:B------:R-:W-:Y:S02]  /*0fe0*/  LOP3.LUT R8, R9, 0xffffffe0, RZ, 0xc0, !PT ;  /* 0xffffffe009087812 */ /* 0x000fe400078ec0ff */
[----:B------:R-:W-:Y:S02]  /*0ff0*/  SHF.R.S32.HI R12, RZ, 0x3, R10 ;  /* 0x00000003ff0c7819 */ /* 0x000fe4000001140a */
[----:B------:R-:W-:Y:S01]  /*1000*/  LOP3.LUT R4, R10, 0xfffffff8, RZ, 0xc0, !PT ;  /* 0xfffffff80a047812 */ /* 0x000fe200078ec0ff */
[----:B------:R-:W-:Y:S01]  /*1010*/  IMAD.IADD R8, R0, 0x1, -R8 ;  /* 0x0000000100087824 */ /* 0x000fe200078e0a08 */
[----:B------:R-:W-:Y:S01]  /*1020*/  LOP3.LUT R11, R5, 0xfffffff0, RZ, 0xc0, !PT ;  /* 0xfffffff0050b7812 */ /* 0x000fe200078ec0ff */
[----:B------:R-:W-:Y:S01]  /*1030*/  IMAD.SHL.U32 R12, R12, 0x40, RZ ;  /* 0x000000400c0c7824 */ /* 0x000fe200078e00ff */
[----:B------:R-:W-:Y:S01]  /*1040*/  LEA.HI R7, R7, R2, RZ, 0x3 ;  /* 0x0000000207077211 */ /* 0x000fe200078f18ff */
[C---:B------:R-:W-:Y:S01]  /*1050*/  IMAD.IADD R4, R0.reuse, 0x1, -R4 ;  /* 0x0000000100047824 */ /* 0x040fe200078e0a04 */
[----:B------:R-:W-:Y:S01]  /*1060*/  SHF.R.S32.HI R217, RZ, 0x1f, R8 ;  /* 0x0000001fffd97819 */ /* 0x000fe20000011408 */
[----:B------:R-:W-:Y:S01]  /*1070*/  IMAD.IADD R11, R0, 0x1, -R11 ;  /* 0x00000001000b7824 */ /* 0x000fe200078e0a0b */
[----:B------:R-:W-:Y:S01]  /*1080*/  LOP3.LUT R7, R7, 0xfffffff8, RZ, 0xc0, !PT ;  /* 0xfffffff807077812 */ /* 0x000fe200078ec0ff */
[----:B------:R-:W-:Y:S01]  /*1090*/  IMAD.SHL.U32 R116, R4, 0x8, RZ ;  /* 0x0000000804747824 */ /* 0x000fe200078e00ff */
[----:B------:R-:W-:Y:S01]  /*10a0*/  LOP3.LUT R12, R12, 0x1c0, RZ, 0xc0, !PT ;  /* 0x000001c00c0c7812 */ /* 0x000fe200078ec0ff */
[----:B------:R-:W-:Y:S01]  /*10b0*/  IMAD.SHL.U32 R4, R4, 0x40, RZ ;  /* 0x0000004004047824 */ /* 0x000fe200078e00ff */
[----:B------:R-:W-:Y:S01]  /*10c0*/  LEA.HI R217, R217, R8, RZ, 0x2 ;  /* 0x00000008d9d97211 */ /* 0x000fe200078f10ff */
[----:B------:R-:W-:Y:S01]  /*10d0*/  IMAD.IADD R7, R2, 0x1, -R7 ;  /* 0x0000000102077824 */ /* 0x000fe200078e0a07 */
[----:B------:R-:W-:-:S02]  /*10e0*/  SHF.R.S32.HI R2, RZ, 0x1f, R11 ;  /* 0x0000001fff027819 */ /* 0x000fc4000001140b */
[----:B------:R-:W-:Y:S02]  /*10f0*/  LOP3.LUT R3, R3, 0xfffffffc, RZ, 0xc0, !PT ;  /* 0xfffffffc03037812 */ /* 0x000fe400078ec0ff */
[----:B------:R-:W-:Y:S02]  /*1100*/  SHF.R.S32.HI R193, RZ, 0x5, R9 ;  /* 0x00000005ffc17819 */ /* 0x000fe40000011409 */
[----:B------:R-:W-:Y:S01]  /*1110*/  SHF.R.U32.HI R219, RZ, 0x3, R12 ;  /* 0x00000003ffdb7819 */ /* 0x000fe2000001160c */
[----:B------:R-:W-:Y:S01]  /*1120*/  IMAD.IADD R3, R0, 0x1, -R3 ;  /* 0x0000000100037824 */ /* 0x000fe200078e0a03 */
[----:B------:R-:W-:Y:S02]  /*1130*/  LOP3.LUT R12, R12, 0x38, R116, 0xf8, !PT ;  /* 0x000000380c0c7812 */ /* 0x000fe400078ef874 */
[----:B------:R-:W-:Y:S02]  /*1140*/  SHF.R.S32.HI R9, RZ, 0x1f, R9 ;  /* 0x0000001fff097819 */ /* 0x000fe40000011409 */
[----:B------:R-:W-:-:S02]  /*1150*/  SHF.R.S32.HI R13, RZ, 0x4, R5 ;  /* 0x00000004ff0d7819 */ /* 0x000fc40000011405 */
[----:B------:R-:W-:Y:S02]  /*1160*/  LEA.HI R2, R2, R11, RZ, 0x3 ;  /* 0x0000000b02027211 */ /* 0x000fe400078f18ff */
[----:B------:R-:W-:Y:S02]  /*1170*/  SHF.R.S32.HI R218, RZ, 0x2, R217 ;  /* 0x00000002ffda7819 */ /* 0x000fe400000114d9 */
[----:B------:R-:W-:Y:S02]  /*1180*/  LOP3.LUT R217, R217, 0x7ffffffc, RZ, 0xc0, !PT ;  /* 0x7ffffffcd9d97812 */ /* 0x000fe400078ec0ff */
[----:B------:R-:W-:Y:S02]  /*1190*/  LOP3.LUT R219, R12, R219, RZ, 0x3c, !PT ;  /* 0x000000db0cdb7212 */ /* 0x000fe400078e3cff */
[----:B------:R-:W-:Y:S01]  /*11a0*/  LEA.HI R9, R9, R193, RZ, 0x3 ;  /* 0x000000c109097211 */ /* 0x000fe200078f18ff */
[----:B------:R-:W-:Y:S01]  /*11b0*/  IMAD.IADD R217, R8, 0x1, -R217 ;  /* 0x0000000108d97824 */ /* 0x000fe200078e0ad9 */
[----:B------:R-:W-:-:S02]  /*11c0*/  LOP3.LUT R6, R6, 0xfffffe00, RZ, 0xc0, !PT ;  /* 0xfffffe0006067812 */ /* 0x000fc400078ec0ff */
[----:B------:R-:W-:Y:S01]  /*11d0*/  LEA.HI R5, R5, R13, RZ, 0x1 ;  /* 0x0000000d05057211 */ /* 0x000fe200078f08ff */
[----:B------:R-:W-:Y:S01]  /*11e0*/  IMAD.SHL.U32 R217, R217, 0x2, RZ ;  /* 0x00000002d9d97824 */ /* 0x000fe200078e00ff */
[----:B------:R-:W-:Y:S02]  /*11f0*/  LOP3.LUT R0, R2, 0xfffffff8, RZ, 0xc0, !PT ;  /* 0xfffffff802007812 */ /* 0x000fe400078ec0ff */
[----:B------:R-:W-:Y:S02]  /*1200*/  LOP3.LUT R9, R9, 0xffffff8, RZ, 0xc0, !PT ;  /* 0x0ffffff809097812 */ /* 0x000fe400078ec0ff */
[----:B------:R-:W-:Y:S01]  /*1210*/  LOP3.LUT R219, R219, R6, RZ, 0xfc, !PT ;  /* 0x00000006dbdb7212 */ /* 0x000fe200078efcff */
[----:B------:R-:W-:Y:S01]  /*1220*/  IMAD.IADD R0, R11, 0x1, -R0 ;  /* 0x000000010b007824 */ /* 0x000fe200078e0a00 */
[----:B------:R-:W-:Y:S01]  /*1230*/  LOP3.LUT R8, R7, 0x1, RZ, 0xc0, !PT ;  /* 0x0000000107087812 */ /* 0x000fe200078ec0ff */
[----:B------:R-:W-:Y:S01]  /*1240*/  IMAD.IADD R9, R193, 0x1, -R9 ;  /* 0x00000001c1097824 */ /* 0x000fe200078e0a09 */
[C---:B------:R-:W-:Y:S01]  /*1250*/  R2P PR, R7.reuse, 0x6 ;  /* 0x0000000607007804 */ /* 0x040fe20000000000 */
[----:B------:R-:W-:Y:S01]  /*1260*/  IMAD.SHL.U32 R7, R7, 0x40, RZ ;  /* 0x0000004007077824 */ /* 0x000fe200078e00ff */
[----:B------:R-:W-:Y:S01]  /*1270*/  LOP3.LUT R5, R5, 0xfffffffe, RZ, 0xc0, !PT ;  /* 0xfffffffe05057812 */ /* 0x000fe200078ec0ff */
[----:B------:R-:W-:Y:S01]  /*1280*/  IMAD.SHL.U32 R193, R193, 0x400, RZ ;  /* 0x00000400c1c17824 */ /* 0x000fe200078e00ff */
[----:B------:R-:W-:Y:S01]  /*1290*/  LEA.HI R6, R3, R3, RZ, 0x1 ;  /* 0x0000000303067211 */ /* 0x000fe200078f08ff */
[----:B------:R-:W-:Y:S01]  /*12a0*/  IMAD R218, R9, 0x10, R218 ;  /* 0x0000001009da7824 */ /* 0x000fe200078e02da */
[----:B------:R-:W-:Y:S01]  /*12b0*/  ISETP.NE.U32.AND P0, PT, R8, 0x1, PT ;  /* 0x000000010800780c */ /* 0x000fe20003f05070 */
[----:B------:R-:W-:Y:S01]  /*12c0*/  IMAD.IADD R5, R13, 0x1, -R5 ;  /* 0x000000010d057824 */ /* 0x000fe200078e0a05 */
[----:B------:R-:W-:Y:S01]  /*12d0*/  LOP3.LUT R6, R6, 0x1ffffffe, RZ, 0xc0, !PT ;  /* 0x1ffffffe06067812 */ /* 0x000fe200078ec0ff */
[----:B------:R-:W-:Y:S01]  /*12e0*/  IMAD.SHL.U32 R8, R0, 0x40, RZ ;  /* 0x0000004000087824 */ /* 0x000fe200078e00ff */
[----:B------:R-:W-:Y:S01]  /*12f0*/  LOP3.LUT R7, R7, 0x1c0, RZ, 0xc0, !PT ;  /* 0x000001c007077812 */ /* 0x000fe200078ec0ff */
[----:B------:R-:W-:Y:S01]  /*1300*/  IMAD.SHL.U32 R9, R5, 0x8, RZ ;  /* 0x0000000805097824 */ /* 0x000fe200078e00ff */
[----:B------:R-:W-:Y:S01]  /*1310*/  LOP3.LUT R4, R4, 0x1c0, RZ, 0xc0, !PT ;  /* 0x000001c004047812 */ /* 0x000fe200078ec0ff */
[----:B------:R-:W-:Y:S01]  /*1320*/  IMAD.IADD R6, R3, 0x1, -R6 ;  /* 0x0000000103067824 */ /* 0x000fe200078e0a06 */
[----:B------:R-:W-:Y:S01]  /*1330*/  LEA.HI R7, R7, R7, RZ, 0x1d ;  /* 0x0000000707077211 */ /* 0x000fe200078fe8ff */
[----:B------:R-:W-:Y:S01]  /*1340*/  IMAD R3, R3, 0x2, R193 ;  /* 0x0000000203037824 */ /* 0x000fe200078e02c1 */
[----:B------:R-:W-:Y:S01]  /*1350*/  LOP3.LUT R8, R8, 0x1c0, RZ, 0xc0, !PT ;  /* 0x000001c008087812 */ /* 0x000fe200078ec0ff */
[----:B------:R-:W-:Y:S01]  /*1360*/  IMAD R218, R6, 0x8, R218 ;  /* 0x0000000806da7824 */ /* 0x000fe200078e02da */
[----:B------:R-:W-:Y:S01]  /*1370*/  LOP3.LUT R10, R4, 0x8, R10, 0xf8, !PT ;  /* 0x00000008040a7812 */ /* 0x000fe200078ef80a */
[----:B------:R-:W-:Y:S01]  /*1380*/  IMAD.IADD R3, R3, 0x1, R7 ;  /* 0x0000000103037824 */ /* 0x000fe200078e0207 */
[----:B------:R-:W-:Y:S01]  /*1390*/  SHF.R.U32.HI R4, RZ, 0x3, R4 ;  /* 0x00000003ff047819 */ /* 0x000fe20000011604 */
[----:B------:R-:W-:Y:S01]  /*13a0*/  IMAD.SHL.U32 R6, R2, 0x40, RZ ;  /* 0x0000004002067824 */ /* 0x000fe200078e00ff */
[----:B------:R-:W-:Y:S01]  /*13b0*/  LOP3.LUT R9, R8, 0x8, R9, 0xf8, !PT ;  /* 0x0000000808097812 */ /* 0x000fe200078ef809 */
[----:B------:R-:W-:Y:S01]  /*13c0*/  IMAD.SHL.U32 R221, R3, 0x2, RZ ;  /* 0x0000000203dd7824 */ /* 0x000fe200078e00ff */
[----:B------:R-:W-:Y:S01]  /*13d0*/  SHF.R.U32.HI R8, RZ, 0x3, R8 ;  /* 0x00000003ff087819 */ /* 0x000fe20000011608 */
[----:B------:R-:W-:Y:S01]  /*13e0*/  IMAD.MOV.U32 R2, RZ, RZ, 0x20 ;  /* 0x00000020ff027424 */ /* 0x000fe200078e00ff */
[----:B------:R-:W-:Y:S01]  /*13f0*/  LOP3.LUT R4, R10, R4, RZ, 0x3c, !PT ;  /* 0x000000040a047212 */ /* 0x000fe200078e3cff */
[----:B------:R-:W-:Y:S01]  /*1400*/  IMAD.SHL.U32 R219, R219, 0x2, RZ ;  /* 0x00000002dbdb7824 */ /* 0x000fe200078e00ff */
[----:B------:R-:W-:-:S02]  /*1410*/  LOP3.LUT R3, R9, R8, RZ, 0x3c, !PT ;  /* 0x0000000809037212 */ /* 0x000fc400078e3cff */
[C---:B------:R-:W-:Y:S02]  /*1420*/  LOP3.LUT P4, RZ, R0.reuse, 0x2, RZ, 0xc0, !PT ;  /* 0x0000000200ff7812 */ /* 0x040fe4000788c0ff */
[----:B------:R-:W-:Y:S01]  /*1430*/  LOP3.LUT P3, RZ, R0, 0x4, RZ, 0xc0, !PT ;  /* 0x0000000400ff7812 */ /* 0x000fe2000786c0ff */
[----:B------:R-:W-:Y:S01]  /*1440*/  IMAD R0, R5, 0x200, R4 ;  /* 0x0000020005007824 */ /* 0x000fe200078e0204 */
[----:B------:R-:W-:Y:S01]  /*1450*/  IADD3 R5, R221, 0x80, RZ ;  /* 0x00000080dd057810 */ /* 0x000fe20007ffe0ff */
[----:B------:R-:W-:Y:S01]  /*1460*/  IMAD.MOV.U32 R4, RZ, RZ, 0x40 ;  /* 0x00000040ff047424 */ /* 0x000fe200078e00ff */
[----:B------:R-:W-:Y:S02]  /*1470*/  LOP3.LUT R3, R3, 0xfffffe00, R6, 0xf8, !PT ;  /* 0xfffffe0003037812 */ /* 0x000fe400078ef806 */
[----:B------:R-:W-:Y:S02]  /*1480*/  IADD3 R216, R221, 0x70, RZ ;  /* 0x00000070ddd87810 */ /* 0x000fe40007ffe0ff */
[----:B------:R-:W-:Y:S01]  /*1490*/  SEL R224, R2, 0xffffffe0, !P1 ;  /* 0xffffffe002e07807 */ /* 0x000fe20004800000 */
[----:B------:R-:W-:Y:S01]  /*14a0*/  IMAD.IADD R193, R3, 0x1, R193 ;  /* 0x0000000103c17824 */ /* 0x000fe200078e02c1 */
[----:B------:R-:W-:-:S02]  /*14b0*/  @P0 IADD3 R216, R5, 0x10, RZ ;  /* 0x0000001005d80810 */ /* 0x000fc40007ffe0ff */
[----:B------:R-:W-:Y:S01]  /*14c0*/  SEL R2, R2, 0xffffffe0, !P4 ;  /* 0xffffffe002027807 */ /* 0x000fe20006000000 */
[----:B------:R-:W-:Y:S01]  /*14d0*/  IMAD.IADD R222, R221, 0x1, R224 ;  /* 0x00000001ddde7824 */ /* 0x000fe200078e02e0 */
[----:B------:R-:W-:Y:S01]  /*14e0*/  LEA R191, R3, 0x100, 0x1 ;  /* 0x0000010003bf7811 */ /* 0x000fe200078e08ff */
[----:B------:R-:W-:Y:S01]  /*14f0*/  IMAD.IADD R224, R224, 0x1, R216 ;  /* 0x00000001e0e07824 */ /* 0x000fe200078e02d8 */
[----:B------:R-:W-:Y:S02]  /*1500*/  SEL R226, R4, 0xffffffc0, !P2 ;  /* 0xffffffc004e27807 */ /* 0x000fe40005000000 */
[----:B------:R-:W-:Y:S01]  /*1510*/  LEA R192, R0, 0x8100, 0x1 ;  /* 0x0000810000c07811 */ /* 0x000fe200078e08ff */
[----:B------:R-:W-:Y:S01]  /*1520*/  IMAD.IADD R190, R2, 0x1, R191 ;  /* 0x0000000102be7824 */ /* 0x000fe200078e02bf */
[----:B------:R-:W-:Y:S01]  /*1530*/  SEL R0, R4, 0xffffffc0, !P3 ;  /* 0xffffffc004007807 */ /* 0x000fe20005800000 */
[----:B------:R-:W-:Y:S01]  /*1540*/  IMAD.IADD R221, R221, 0x1, R226 ;  /* 0x00000001dddd7824 */ /* 0x000fe200078e02e2 */
[----:B------:R-:W-:Y:S01]  /*1550*/  LEA R193, R193, 0x100, 0x1 ;  /* 0x00000100c1c17811 */ /* 0x000fe200078e08ff */
[----:B------:R-:W-:-:S02]  /*1560*/  IMAD.IADD R225, R226, 0x1, R222 ;  /* 0x00000001e2e17824 */ /* 0x000fc400078e02de */
[----:B------:R-:W-:Y:S02]  /*1570*/  IMAD.IADD R223, R226, 0x1, R216 ;  /* 0x00000001e2df7824 */ /* 0x000fe400078e02d8 */
[----:B------:R-:W-:Y:S02]  /*1580*/  IMAD.IADD R226, R224, 0x1, R226 ;  /* 0x00000001e0e27824 */ /* 0x000fe400078e02e2 */
[C---:B------:R-:W-:Y:S02]  /*1590*/  IMAD.IADD R189, R0.reuse, 0x1, R191 ;  /* 0x0000000100bd7824 */ /* 0x040fe400078e02bf */
[----:B------:R-:W-:Y:S02]  /*15a0*/  IMAD.IADD R188, R0, 0x1, R190 ;  /* 0x0000000100bc7824 */ /* 0x000fe400078e02be */
.L_x_2229:
[----:B------:R-:W-:Y:S01]  /*15b0*/  ISETP.NE.U32.AND P0, PT, RZ, c[0x0][0x370], PT ;  /* 0x0000dc00ff007a0c */ /* 0x000fe20003f05070 */
[----:B------:R-:W-:Y:S01]  /*15c0*/  IMAD.MOV.U32 R3, RZ, RZ, 0x4 ;  /* 0x00000004ff037424 */ /* 0x000fe200078e00ff */
[----:B------:R-:W-:Y:S01]  /*15d0*/  ISETP.NE.U32.AND P1, PT, RZ, c[0x0][0x360], PT ;  /* 0x0000d800ff007a0c */ /* 0x000fe20003f25070 */
[----:B------:R-:W-:Y:S01]  /*15e0*/  CS2R R82, SRZ ;  /* 0x0000000000527805 */ /* 0x000fe2000001ff00 */
[----:B------:R-:W-:Y:S01]  /*15f0*/  ISETP.NE.AND.EX P2, PT, RZ, c[0x0][0x374], PT, P0 ;  /* 0x0000dd00ff007a0c */ /* 0x000fe20003f45300 */
[----:B------:R-:W-:Y:S01]  /*1600*/  IMAD.MOV.U32 R80, RZ, RZ, RZ ;  /* 0x000000ffff507224 */ /* 0x000fe200078e00ff */
[----:B------:R-:W-:Y:S01]  /*1610*/  ISETP.NE.AND.EX P0, PT, RZ, c[0x0][0x364], PT, P1 ;  /* 0x0000d900ff007a0c */ /* 0x000fe20003f05310 */
[----:B------:R-:W-:Y:S01]  /*1620*/  IMAD.MOV.U32 R94, RZ, RZ, RZ ;  /* 0x000000ffff5e7224 */ /* 0x000fe200078e00ff */
[----:B------:R-:W-:Y:S01]  /*1630*/  ISETP.NE.U32.AND P1, PT, RZ, c[0x0][0x348], PT ;  /* 0x0000d200ff007a0c */ /* 0x000fe20003f25070 */
[----:B------:R-:W-:Y:S01]  /*1640*/  IMAD.WIDE R6, R211, R3, c[0x0][0x348] ;  /* 0x0000d200d3067625 */ /* 0x000fe200078e0203 */
[----:B------:R-:W-:-:S02]  /*1650*/  ISETP.NE.U32.AND P4, PT, RZ, c[0x0][0x350], PT ;  /* 0x0000d400ff007a0c */ /* 0x000fc40003f85070 */
[----:B------:R-:W-:Y:S01]  /*1660*/  ISETP.NE.U32.AND P3, PT, RZ, c[0x0][0x358], PT ;  /* 0x0000d600ff007a0c */ /* 0x000fe20003f65070 */
[CC--:B------:R-:W-:Y:S01]  /*1670*/  IMAD.WIDE R8, R211.reuse, R3.reuse, c[0x0][0x350] ;  /* 0x0000d400d3087625 */ /* 0x0c0fe200078e0203 */
[----:B------:R-:W-:Y:S02]  /*1680*/  ISETP.NE.AND.EX P1, PT, RZ, c[0x0][0x34c], PT, P1 ;  /* 0x0000d300ff007a0c */ /* 0x000fe40003f25310 */
[----:B------:R-:W-:Y:S01]  /*1690*/  ISETP.NE.AND.EX P4, PT, RZ, c[0x0][0x354], PT, P4 ;  /* 0x0000d500ff007a0c */ /* 0x000fe20003f85340 */
[----:B------:R-:W-:Y:S01]  /*16a0*/  @P2 IMAD.WIDE R12, R211, R3, c[0x0][0x370] ;  /* 0x0000dc00d30c2625 */ /* 0x000fe200078e0203 */
[----:B------:R-:W-:-:S03]  /*16b0*/  ISETP.NE.AND.EX P3, PT, RZ, c[0x0][0x35c], PT, P3 ;  /* 0x0000d700ff007a0c */ /* 0x000fc60003f65330 */
[CC--:B------:R-:W-:Y:S01]  /*16c0*/  @P0 IMAD.WIDE R10, R211.reuse, R3.reuse, c[0x0][0x360] ;  /* 0x0000d800d30a0625 */ /* 0x0c0fe200078e0203 */
[----:B------:R1:W5:Y:S03]  /*16d0*/  @P2 LDG.E R83, [R12.64] ;  /* 0x000000080c532981 */ /* 0x000366000c1e1900 */
[----:B------:R-:W-:Y:S01]  /*16e0*/  IMAD.WIDE R4, R211, R3, c[0x0][0x358] ;  /* 0x0000d600d3047625 */ /* 0x000fe200078e0203 */
[----:B------:R1:W5:Y:S04]  /*16f0*/  @P0 LDG.E R229, [R10.64] ;  /* 0x000000080ae50981 */ /* 0x000368000c1e1900 */
[----:B------:R1:W5:Y:S04]  /*1700*/  @P1 LDG.E R80, [R6.64] ;  /* 0x0000000806501981 */ /* 0x000368000c1e1900 */
        /* <DEDUP_REMOVED lines=10> */
.L_x_2031:
[----:B------:R-:W-:-:S04]  /*17b0*/  ISETP.NE.U32.AND P0, PT, RZ, c[0x0][0x368], PT ;  /* 0x0000da00ff007a0c */ /* 0x000fc80003f05070 */
[----:B------:R-:W-:-:S13]  /*17c0*/  ISETP.NE.AND.EX P0, PT, RZ, c[0x0][0x36c], PT, P0 ;  /* 0x0000db00ff007a0c */ /* 0x000fda0003f05300 */
[----:B------:R-:W-:Y:S05]  /*17d0*/  @!P0 BRA `(.L_x_2032) ;  /* 0x0000003000008947 */ /* 0x000fea0003800000 */
[----:B-1----:R-:W-:-:S06]  /*17e0*/  IMAD.WIDE R6, R211, R3, c[0x0][0x368] ;  /* 0x0000da00d3067625 */ /* 0x002fcc00078e0203 */
[----:B------:R1:W5:Y:S01]  /*17f0*/  LDG.E R6, [R6.64] ;  /* 0x0000000806067981 */ /* 0x000362000c1e1900 */
[----:B------:R-:W-:Y:S05]  /*1800*/  BRA `(.L_x_2033) ;  /* 0x0000005000007947 */ /* 0x000fea0003800000 */
.L_x_2032:
[----:B-1----:R-:W-:Y:S01]  /*1810*/  MOV R6, c[0x0][0x1d0] ;  /* 0x0000740000067a02 */ /* 0x002fe20000000f00 */
[----:B------:R-:W-:Y:S05]  /*1820*/  @!P4 BRA `(.L_x_2033) ;  /* 0x000000300000c947 */ /* 0x000fea0003800000 */
[----:B------:R1:W2:Y:S04]  /*1830*/  LDG.E R6, [R8.64] ;  /* 0x0000000808067981 */ /* 0x0002a8000c1e1900 */
[----:B-1----:R-:W2:Y:S02]  /*1840*/  LDG.E R8, [R8.64+0x4] ;  /* 0x0000040808087981 */ /* 0x002ea4000c1e1900 */
[----:B--2---:R-:W-:Y:S02]  /*1850*/  IADD3 R6, -R6, R8, RZ ;  /* 0x0000000806067210 */ /* 0x004fe40007ffe1ff */
.L_x_2033:
[----:B------:R2:W3:Y:S01]  /*1860*/  @P3 LDG.E R2, [R4.64] ;  /* 0x0000000804023981 */ /* 0x0004e2000c1e1900 */
[----:B------:R-:W-:-:S04]  /*1870*/  ISETP.NE.U32.AND P0, PT, RZ, c[0x0][0x378], PT ;  /* 0x0000de00ff007a0c */ /* 0x000fc80003f05070 */
[----:B------:R-:W-:Y:S01]  /*1880*/  ISETP.NE.AND.EX P0, PT, RZ, c[0x0][0x37c], PT, P0 ;  /* 0x0000df00ff007a0c */ /* 0x000fe20003f05300 */
[----:B--2---:R2:W3:Y:S01]  /*1890*/  @P3 LDG.E R4, [R4.64+0x4] ;  /* 0x0000040804043981 */ /* 0x0044e2000c1e1900 */
[----:B-----5:R-:W-:-:S11]  /*18a0*/  IMAD.MOV.U32 R65, RZ, RZ, R6 ;  /* 0x000000ffff417224 */ /* 0x020fd600078e0006 */
[----:B------:R-:W-:-:S05]  /*18b0*/  @P0 IMAD.WIDE R8, R211, R3, c[0x0][0x378] ;  /* 0x0000de00d3080625 */ /* 0x000fca00078e0203 */
[----:B------:R4:W5:Y:S01]  /*18c0*/  @P0 LDG.E R65, [R8.64] ;  /* 0x0000000808410981 */ /* 0x000962000c1e1900 */
[----:B------:R-:W-:Y:S01]  /*18d0*/  IMAD.MOV.U32 R228, RZ, RZ, c[0x0][0x2c4] ;  /* 0x0000b100ffe47624 */ /* 0x000fe200078e00ff */
[----:B------:R-:W-:Y:S01]  /*18e0*/  LOP3.LUT R230, R230, 0xfff7ffff, RZ, 0xc0, !PT ;  /* 0xfff7ffffe6e67812 */ /* 0x000fe200078ec0ff */
[----:B------:R-:W-:Y:S02]  /*18f0*/  IMAD.SHL.U32 R209, R209, 0x80, RZ ;  /* 0x00000080d1d17824 */ /* 0x000fe400078e00ff */
[----:B------:R-:W-:Y:S01]  /*1900*/  IMAD.MOV.U32 R0, RZ, RZ, c[0x0][0x228] ;  /* 0x00008a00ff007624 */ /* 0x000fe200078e00ff */
[----:B------:R-:W-:Y:S01]  /*1910*/  ISETP.NE.AND P2, PT, R228, 0x1, PT ;  /* 0x00000001e400780c */ /* 0x000fe20003f45270 */
[----:B------:R-:W-:Y:S01]  /*1920*/  IMAD.MOV.U32 R232, RZ, RZ, c[0x0][0x32c] ;  /* 0x0000cb00ffe87624 */ /* 0x000fe200078e00ff */
[----:B-1----:R-:W-:-:S04]  /*1930*/  IADD3 R7, R209, 0x7f, RZ ;  /* 0x0000007fd1077810 */ /* 0x002fc80007ffe0ff */
[----:B------:R-:W-:-:S07]  /*1940*/  ISETP.GE.AND P1, PT, R232, 0x1, PT ;  /* 0x00000001e800780c */ /* 0x000fce0003f26270 */
[----:B--2---:R-:W-:Y:S01]  /*1950*/  @P2 IMAD.HI.U32 R5, R7, c[0x0][0x2c8], RZ ;  /* 0x0000b20007052a27 */ /* 0x004fe200078e00ff */
[----:B------:R-:W-:-:S04]  /*1960*/  @P2 LOP3.LUT R230, R230, 0x80000, RZ, 0xfc, !PT ;  /* 0x00080000e6e62812 */ /* 0x000fc800078efcff */
[----:B------:R-:W-:Y:S02]  /*1970*/  @P2 SHF.R.U32.HI R7, RZ, c[0x0][0x2cc], R5 ;  /* 0x0000b300ff072a19 */ /* 0x000fe40000011605 */
[----:B------:R-:W-:-:S04]  /*1980*/  LOP3.LUT R230, R230, 0xffefffff, RZ, 0xc0, !PT ;  /* 0xffefffffe6e67812 */ /* 0x000fc800078ec0ff */
[----:B------:R-:W-:Y:S01]  /*1990*/  @P1 LOP3.LUT R230, R230, 0x100000, RZ, 0xfc, !PT ;  /* 0x00100000e6e61812 */ /* 0x000fe200078efcff */
[----:B---3--:R-:W-:Y:S02]  /*19a0*/  @P3 IMAD.IADD R0, R4, 0x1, -R2 ;  /* 0x0000000104003824 */ /* 0x008fe400078e0a02 */
[----:B------:R-:W-:-:S04]  /*19b0*/  IMAD.IADD R4, R6, 0x1, -R83 ;  /* 0x0000000106047824 */ /* 0x000fc800078e0a53 */
[----:B------:R-:W-:-:S05]  /*19c0*/  IMAD.IADD R231, R4, 0x1, R0 ;  /* 0x0000000104e77824 */ /* 0x000fca00078e0200 */
[C---:B------:R-:W-:Y:S02]  /*19d0*/  IADD3 R2, R231.reuse, 0x5f, RZ ;  /* 0x0000005fe7027810 */ /* 0x040fe40007ffe0ff */
[----:B------:R-:W-:-:S03]  /*19e0*/  IADD3 R5, R231, 0x1, -R229 ;  /* 0x00000001e7057810 */ /* 0x000fc60007ffe8e5 */
[----:B------:R-:W-:-:S04]  /*19f0*/  IMAD.HI R2, R2, 0x2aaaaaab, RZ ;  /* 0x2aaaaaab02027827 */ /* 0x000fc800078e02ff */
[----:B------:R-:W-:Y:S01]  /*1a00*/  IMAD.IADD R5, R5, 0x1, R7 ;  /* 0x0000000105057824 */ /* 0x000fe200078e0207 */
[----:B------:R-:W-:-:S04]  /*1a10*/  SHF.R.U32.HI R85, RZ, 0x1f, R2 ;  /* 0x0000001fff557819 */ /* 0x000fc80000011602 */
[----:B------:R-:W-:Y:S02]  /*1a20*/  LEA.HI.SX32 R85, R2, R85, 0x1c ;  /* 0x0000005502557211 */ /* 0x000fe400078fe2ff */
[----:B------:R-:W-:Y:S01]  /*1a30*/  IADD3 R7, R5, c[0x0][0x328], RZ ;  /* 0x0000ca0005077a10 */ /* 0x000fe20007ffe0ff */
[----:B------:R-:W-:Y:S05]  /*1a40*/  @!P1 BRA `(.L_x_2034) ;  /* 0x0000010000009947 */ /* 0x000fea0003800000 */
[C---:B----4-:R-:W-:Y:S01]  /*1a50*/  ISETP.GT.AND P0, PT, R5.reuse, RZ, PT ;  /* 0x000000ff0500720c */ /* 0x050fe20003f04270 */
        /* <DEDUP_REMOVED lines=9> */
.L_x_2036:
[----:B------:R-:W-:-:S13]  /*1af0*/  ISETP.NE.AND P0, PT, R232, 0x1, PT ;  /* 0x00000001e800780c */ /* 0x000fda0003f05270 */
[----:B------:R-:W-:-:S05]  /*1b00*/  @P0 IMAD.HI.U32 R5, R2, c[0x0][0x330], RZ ;  /* 0x0000cc0002050a27 */ /* 0x000fca00078e00ff */
[----:B------:R-:W-:Y:S02]  /*1b10*/  @P0 SHF.R.U32.HI R2, RZ, c[0x0][0x334], R5 ;  /* 0x0000cd00ff020a19 */ /* 0x000fe40000011605 */
.L_x_2037:
[----:B------:R-:W-:Y:S05]  /*1b20*/  BSYNC B0 ;  /* 0x0000000000007941 */ /* 0x000fea0003800000 */
.L_x_2035:
[----:B------:R-:W-:-:S05]  /*1b30*/  IMAD R2, R2, R232, c[0x0][0x32c] ;  /* 0x0000cb0002027624 */ /* 0x000fca00078e02e8 */
[----:B------:R-:W-:-:S04]  /*1b40*/  IMNMX R7, R7, R2, PT ;  /* 0x0000000207077217 */ /* 0x000fc80003800200 */
.L_x_2034:
[----:B----4-:R-:W-:Y:S01]  /*1b50*/  IADD3 R5, R7, 0x5f, RZ ;  /* 0x0000005f07057810 */ /* 0x010fe20007ffe0ff */
        /* <DEDUP_REMOVED lines=20> */
.L_x_2040:
[----:B------:R-:W-:-:S13]  /*1ca0*/  ISETP.NE.AND P0, PT, R232, 0x1, PT ;  /* 0x00000001e800780c */ /* 0x000fda0003f05270 */
[----:B------:R-:W-:-:S05]  /*1cb0*/  @P0 IMAD.HI.U32 R5, R7, c[0x0][0x330], RZ ;  /* 0x0000cc0007050a27 */ /* 0x000fca00078e00ff */
[----:B------:R-:W-:Y:S02]  /*1cc0*/  @P0 SHF.R.U32.HI R7, RZ, c[0x0][0x334], R5 ;  /* 0x0000cd00ff070a19 */ /* 0x000fe40000011605 */
.L_x_2041:
[----:B------:R-:W-:Y:S05]  /*1cd0*/  BSYNC B0 ;  /* 0x0000000000007941 */ /* 0x000fea0003800000 */
.L_x_2039:
[----:B------:R-:W-:-:S05]  /*1ce0*/  IMAD R7, R7, c[0x0][0x32c], RZ ;  /* 0x0000cb0007077a24 */ /* 0x000fca00078e02ff */
[----:B------:R-:W-:-:S05]  /*1cf0*/  IMNMX R8, R8, R7, !PT ;  /* 0x0000000708087217 */ /* 0x000fca0007800200 */
.L_x_2038:
[----:B------:R-:W-:Y:S01]  /*1d00*/  IMAD.HI R5, R8, 0x2aaaaaab, RZ ;  /* 0x2aaaaaab08057827 */ /* 0x000fe200078e02ff */
[C---:B------:R-:W-:Y:S01]  /*1d10*/  LOP3.LUT R7, R210.reuse, 0xff000000, RZ, 0xc0, !PT ;  /* 0xff000000d2077812 */ /* 0x040fe200078ec0ff */
[----:B------:R-:W-:Y:S01]  /*1d20*/  BSSY B0, `(.L_x_2042) ;  /* 0x0000029000007945 */ /* 0x000fe20003800000 */
[----:B------:R-:W-:Y:S02]  /*1d30*/  LOP3.LUT R233, R210, 0xff0000, RZ, 0xc0, !PT ;  /* 0x00ff0000d2e97812 */ /* 0x000fe400078ec0ff */
[----:B------:R-:W-:Y:S02]  /*1d40*/  SHF.R.U32.HI R8, RZ, 0x1f, R5 ;  /* 0x0000001fff087819 */ /* 0x000fe40000011605 */
[----:B------:R-:W-:Y:S02]  /*1d50*/  SHF.R.U32.HI R7, RZ, 0x8, R7 ;  /* 0x00000008ff077819 */ /* 0x000fe40000011607 */
[----:B------:R-:W-:Y:S01]  /*1d60*/  LEA.HI.SX32 R8, R5, R8, 0x1c ;  /* 0x0000000805087211 */ /* 0x000fe200078fe2ff */
[----:B------:R-:W-:Y:S01]  /*1d70*/  IMAD.MOV.U32 R5, RZ, RZ, RZ ;  /* 0x000000ffff057224 */ /* 0x000fe200078e00ff */
[----:B------:R-:W-:-:S02]  /*1d80*/  LEA.HI R233, R233, R7, RZ, 0x10 ;  /* 0x00000007e9e97211 */ /* 0x000fc400078f80ff */
[----:B------:R-:W-:Y:S02]  /*1d90*/  IMNMX R8, RZ, R8, !PT ;  /* 0x00000008ff087217 */ /* 0x000fe40007800200 */
[----:B------:R-:W-:Y:S02]  /*1da0*/  SHF.R.U32.HI R210, RZ, 0x10, R233 ;  /* 0x00000010ffd27819 */ /* 0x000fe400000116e9 */
[----:B------:R-:W-:Y:S02]  /*1db0*/  ISETP.GT.AND P0, PT, R2, R8, PT ;  /* 0x000000080200720c */ /* 0x000fe40003f04270 */
[C---:B------:R-:W-:Y:S02]  /*1dc0*/  ISETP.NE.AND P1, PT, R210.reuse, RZ, PT ;  /* 0x000000ffd200720c */ /* 0x040fe40003f25270 */
[----:B------:R-:W-:Y:S02]  /*1dd0*/  LOP3.LUT R233, R233, 0xff, RZ, 0xc0, !PT ;  /* 0x000000ffe9e97812 */ /* 0x000fe400078ec0ff */
[----:B------:R-:W-:-:S07]  /*1de0*/  SEL R102, R210, c[0x0][0x338], P1 ;  /* 0x0000ce00d2667a07 */ /* 0x000fce0000800000 */
[----:B------:R-:W-:Y:S05]  /*1df0*/  @!P0 BRA `(.L_x_2043) ;  /* 0x000001b000008947 */ /* 0x000fea0003800000 */
[-C--:B------:R-:W-:Y:S02]  /*1e00*/  IABS R10, R102.reuse ;  /* 0x00000066000a7213 */ /* 0x080fe40000000000 */
[----:B------:R-:W-:Y:S02]  /*1e10*/  IADD3 R11, R102, -0x1, R2 ;  /* 0xffffffff660b7810 */ /* 0x000fe40007ffe002 */
[----:B------:R-:W1:Y:S01]  /*1e20*/  I2F.RP R12, R10 ;  /* 0x0000000a000c7306 */ /* 0x000e620000209400 */
[----:B------:R-:W-:Y:S02]  /*1e30*/  IABS R5, R102 ;  /* 0x0000006600057213 */ /* 0x000fe40000000000 */
[----:B------:R-:W-:-:S03]  /*1e40*/  IMAD.IADD R11, R11, 0x1, -R8 ;  /* 0x000000010b0b7824 */ /* 0x000fc600078e0a08 */
[----:B------:R-:W-:Y:S02]  /*1e50*/  IMAD.MOV R5, RZ, RZ, -R5 ;  /* 0x000000ffff057224 */ /* 0x000fe400078e0a05 */
[----:B------:R-:W-:Y:S02]  /*1e60*/  IABS R7, R11 ;  /* 0x0000000b00077213 */ /* 0x000fe40000000000 */
[----:B------:R-:W-:-:S04]  /*1e70*/  LOP3.LUT R11, R11, R102, RZ, 0x3c, !PT ;  /* 0x000000660b0b7212 */ /* 0x000fc800078e3cff */
        /* <DEDUP_REMOVED lines=19> */
.L_x_2043:
[----:B------:R-:W-:Y:S05]  /*1fb0*/  BSYNC B0 ;  /* 0x0000000000007941 */ /* 0x000fea0003800000 */
.L_x_2042:
[----:B------:R-:W-:Y:S01]  /*1fc0*/  IMAD R8, R233, R5, R8 ;  /* 0x00000005e9087224 */ /* 0x000fe200078e0208 */
[----:B------:R-:W1:Y:S01]  /*1fd0*/  S2R R79, SR_TID.X ;  /* 0x00000000004f7919 */ /* 0x000e620000002100 */
[----:B------:R-:W-:Y:S02]  /*1fe0*/  SHF.R.S32.HI R117, RZ, 0x1f, R116 ;  /* 0x0000001fff757819 */ /* 0x000fe40000011474 */
[----:B------:R-:W-:Y:S01]  /*1ff0*/  IMAD.IADD R5, R8, 0x1, R5 ;  /* 0x0000000108057824 */ /* 0x000fe200078e0205 */
[----:B------:R-:W-:Y:S01]  /*2000*/  IADD3 R63, R116, 0x40, RZ ;  /* 0x00000040743f7810 */ /* 0x000fe20007ffe0ff */
[----:B------:R-:W-:-:S03]  /*2010*/  IMAD R8, R8, 0x60, -R4 ;  /* 0x0000006008087824 */ /* 0x000fc600078e0a04 */
[----:B------:R-:W-:Y:S02]  /*2020*/  IMNMX R5, R2, R5, PT ;  /* 0x0000000502057217 */ /* 0x000fe40003800200 */
[----:B------:R-:W-:-:S03]  /*2030*/  IMNMX R8, RZ, R8, !PT ;  /* 0x00000008ff087217 */ /* 0x000fc60007800200 */
[----:B------:R-:W-:-:S05]  /*2040*/  IMAD R5, R5, 0x60, -R4 ;  /* 0x0000006005057824 */ /* 0x000fca00078e0a04 */
[----:B------:R-:W-:-:S04]  /*2050*/  IMNMX R5, R5, R0, PT ;  /* 0x0000000005057217 */ /* 0x000fc80003800200 */
[----:B------:R-:W-:Y:S01]  /*2060*/  ISETP.GT.AND P0, PT, R5, R8, PT ;  /* 0x000000080500720c */ /* 0x000fe20003f04270 */
[----:B------:R-:W-:Y:S01]  /*2070*/  IMAD.WIDE.U32 R8, R8, -0x55555555, RZ ;  /* 0xaaaaaaab08087825 */ /* 0x000fe200078e00ff */
[----:B-1----:R-:W-:-:S04]  /*2080*/  SHF.R.S32.HI R78, RZ, 0x1f, R79 ;  /* 0x0000001fff4e7819 */ /* 0x002fc8000001144f */
[CC--:B------:R-:W-:Y:S02]  /*2090*/  LEA.HI R77, R78.reuse, R79.reuse, RZ, 0x3 ;  /* 0x0000004f4e4d7211 */ /* 0x0c0fe400078f18ff */
[----:B------:R-:W-:Y:S02]  /*20a0*/  SHF.R.U32.HI R101, RZ, 0x6, R9 ;  /* 0x00000006ff657819 */ /* 0x000fe40000011609 */
[----:B------:R-:W-:Y:S02]  /*20b0*/  LOP3.LUT R64, R77, 0xfffffff8, RZ, 0xc0, !PT ;  /* 0xfffffff84d407812 */ /* 0x000fe400078ec0ff */
[----:B------:R-:W-:Y:S01]  /*20c0*/  SHF.R.S32.HI R77, RZ, 0x3, R77 ;  /* 0x00000003ff4d7819 */ /* 0x000fe2000001144d */
[----:B------:R-:W-:Y:S01]  /*20d0*/  IMAD.MOV.U32 R4, RZ, RZ, R101 ;  /* 0x000000ffff047224 */ /* 0x000fe200078e0065 */
[----:B------:R-:W-:Y:S01]  /*20e0*/  @P0 IADD3 R5, R5, 0x5f, RZ ;  /* 0x0000005f05050810 */ /* 0x000fe20007ffe0ff */
[----:B------:R-:W-:Y:S01]  /*20f0*/  IMAD.IADD R64, R79, 0x1, -R64 ;  /* 0x000000014f407824 */ /* 0x000fe200078e0a40 */
[----:B------:R-:W-:Y:S01]  /*2100*/  LEA.HI R68, R78, R79, RZ, 0x6 ;  /* 0x0000004f4e447211 */ /* 0x000fe200078f30ff */
[C---:B------:R-:W-:Y:S01]  /*2110*/  IMAD.SHL.U32 R76, R77.reuse, 0x40, RZ ;  /* 0x000000404d4c7824 */ /* 0x040fe200078e00ff */
[----:B------:R-:W-:Y:S01]  /*2120*/  IADD3 R74, R77, 0x20, RZ ;  /* 0x000000204d4a7810 */ /* 0x000fe20007ffe0ff */
[----:B------:R-:W-:Y:S01]  /*2130*/  @P0 IMAD.HI R5, R5, 0x2aaaaaab, RZ ;  /* 0x2aaaaaab05050827 */ /* 0x000fe200078e02ff */
[----:B------:R-:W-:-:S02]  /*2140*/  IADD3 R71, R77, 0x40, RZ ;  /* 0x000000404d477810 */ /* 0x000fc40007ffe0ff */
[----:B------:R-:W-:Y:S01]  /*2150*/  LOP3.LUT R76, R76, 0x1c0, RZ, 0xc0, !PT ;  /* 0x000001c04c4c7812 */ /* 0x000fe200078ec0ff */
[----:B------:R-:W-:Y:S01]  /*2160*/  IMAD.SHL.U32 R68, R68, 0x8, RZ ;  /* 0x0000000844447824 */ /* 0x000fe200078e00ff */
[----:B------:R-:W-:Y:S01]  /*2170*/  @P0 SHF.R.U32.HI R2, RZ, 0x1f, R5 ;  /* 0x0000001fff020819 */ /* 0x000fe20000011605 */
[----:B------:R-:W-:Y:S01]  /*2180*/  IMAD.SHL.U32 R73, R74, 0x40, RZ ;  /* 0x000000404a497824 */ /* 0x000fe200078e00ff */
[----:B------:R-:W-:Y:S01]  /*2190*/  SHF.R.S32.HI R67, RZ, 0x1f, R74 ;  /* 0x0000001fff437819 */ /* 0x000fe2000001144a */
[----:B------:R-:W-:Y:S01]  /*21a0*/  IMAD.SHL.U32 R70, R71, 0x40, RZ ;  /* 0x0000004047467824 */ /* 0x000fe200078e00ff */
[----:B------:R-:W-:Y:S01]  /*21b0*/  @P0 LEA.HI.SX32 R4, R5, R2, 0x1c ;  /* 0x0000000205040211 */ /* 0x000fe200078fe2ff */
[----:B------:R-:W-:Y:S01]  /*21c0*/  IMAD.SHL.U32 R12, R64, 0x4, RZ ;  /* 0x00000004400c7824 */ /* 0x000fe200078e00ff */
[----:B------:R-:W-:Y:S02]  /*21d0*/  SHF.R.S32.HI R66, RZ, 0x1f, R71 ;  /* 0x0000001fff427819 */ /* 0x000fe40000011447 */
[----:B------:R-:W-:-:S02]  /*21e0*/  ISETP.GT.AND P0, PT, R4, R101, PT ;  /* 0x000000650400720c */ /* 0x000fc40003f04270 */
[----:B------:R-:W-:Y:S02]  /*21f0*/  SHF.R.U32.HI R75, RZ, 0x3, R76 ;  /* 0x00000003ff4b7819 */ /* 0x000fe4000001164c */
[----:B------:R-:W-:Y:S02]  /*2200*/  LOP3.LUT R234, R76, 0x38, R116, 0xf8, !PT ;  /* 0x000000384cea7812 */ /* 0x000fe400078ef874 */
[----:B------:R-:W-:Y:S02]  /*2210*/  LEA.HI R67, R67, R74, RZ, 0x3 ;  /* 0x0000004a43437211 */ /* 0x000fe400078f18ff */
[----:B------:R-:W-:Y:S02]  /*2220*/  LEA.HI R66, R66, R71, RZ, 0x3 ;  /* 0x0000004742427211 */ /* 0x000fe400078f18ff */
[----:B------:R-:W-:Y:S01]  /*2230*/  LOP3.LUT R68, R68, 0xfffffe00, RZ, 0xc0, !PT ;  /* 0xfffffe0044447812 */ /* 0x000fe200078ec0ff */
[----:B------:R-:W-:Y:S01]  /*2240*/  IMAD.SHL.U32 R67, R67, 0x40, RZ ;  /* 0x0000004043437824 */ /* 0x000fe200078e00ff */
[----:B------:R-:W-:Y:S01]  /*2250*/  LOP3.LUT R234, R234, R75, RZ, 0x3c, !PT ;  /* 0x0000004beaea7212 */ /* 0x000fe200078e3cff */
[----:B------:R-:W-:Y:S01]  /*2260*/  IMAD.SHL.U32 R66, R66, 0x40, RZ ;  /* 0x0000004042427824 */ /* 0x000fe200078e00ff */
[----:B------:R-:W-:-:S02]  /*2270*/  LOP3.LUT R73, R73, 0x1c0, RZ, 0xc0, !PT ;  /* 0x000001c049497812 */ /* 0x000fc400078ec0ff */
[----:B------:R-:W-:Y:S01]  /*2280*/  LOP3.LUT R70, R70, 0x1c0, RZ, 0xc0, !PT ;  /* 0x000001c046467812 */ /* 0x000fe200078ec0ff */
[----:B------:R-:W-:Y:S01]  /*2290*/  IMAD.IADD R234, R68, 0x1, R234 ;  /* 0x0000000144ea7824 */ /* 0x000fe200078e02ea */
[----:B------:R-:W-:Y:S02]  /*22a0*/  SHF.R.S32.HI R81, RZ, 0x1f, R77 ;  /* 0x0000001fff517819 */ /* 0x000fe4000001144d */
[----:B------:R-:W-:Y:S01]  /*22b0*/  SHF.R.S32.HI R13, RZ, 0x1f, R12 ;  /* 0x0000001fff0d7819 */ /* 0x000fe2000001140c */
[----:B------:R-:W-:Y:S01]  /*22c0*/  IMAD.SHL.U32 R234, R234, 0x2, RZ ;  /* 0x00000002eaea7824 */ /* 0x000fe200078e00ff */
[----:B------:R-:W-:Y:S02]  /*22d0*/  IADD3 R10, R12, 0x20, RZ ;  /* 0x000000200c0a7810 */ /* 0x000fe40007ffe0ff */
[----:B------:R-:W-:Y:S02]  /*22e0*/  SHF.R.U32.HI R72, RZ, 0x3, R73 ;  /* 0x00000003ff487819 */ /* 0x000fe40000011649 */
[----:B------:R-:W-:-:S02]  /*22f0*/  SHF.R.U32.HI R69, RZ, 0x3, R70 ;  /* 0x00000003ff457819 */ /* 0x000fc40000011646 */
[----:B------:R-:W-:Y:S02]  /*2300*/  LOP3.LUT R67, R67, 0xfffffe00, RZ, 0xc0, !PT ;  /* 0xfffffe0043437812 */ /* 0x000fe400078ec0ff */
[----:B------:R-:W-:Y:S01]  /*2310*/  LOP3.LUT R66, R66, 0xfffffe00, RZ, 0xc0, !PT ;  /* 0xfffffe0042427812 */ /* 0x000fe200078ec0ff */
[----:B------:R-:W-:Y:S05]  /*2320*/  @!P0 BRA `(.L_x_2044) ;  /* 0x0000527000008947 */ /* 0x000fea0003800000 */
[----:B------:R-:W-:Y:S01]  /*2330*/  IADD3 R95, P0, R77, R94, RZ ;  /* 0x0000005e4d5f7210 */ /* 0x000fe20007f1e0ff */
[----:B------:R-:W-:Y:S01]  /*2340*/  IMAD.MOV.U32 R158, RZ, RZ, 0x60 ;  /* 0x00000060ff9e7424 */ /* 0x000fe200078e00ff */
[----:B------:R-:W-:Y:S02]  /*2350*/  IADD3 R32, R4, -0x1, RZ ;  /* 0xffffffff04207810 */ /* 0x000fe40007ffe0ff */
[----:B------:R-:W-:Y:S01]  /*2360*/  LEA.HI.X.SX32 R94, R94, R81, 0x1, P0 ;  /* 0x000000515e5e7211 */ /* 0x000fe200000f0eff */
[----:B------:R-:W-:Y:S01]  /*2370*/  IMAD.WIDE.U32 R8, R95, c[0x0][0x238], R116 ;  /* 0x00008e005f087a25 */ /* 0x000fe200078e0074 */
[----:B------:R-:W-:Y:S02]  /*2380*/  IADD3 R93, -R77, R0, RZ ;  /* 0x000000004d5d7210 */ /* 0x000fe40007ffe1ff */
[----:B------:R-:W-:Y:S01]  /*2390*/  SEL R142, R211, RZ, !P3 ;  /* 0x000000ffd38e7207 */ /* 0x000fe20005800000 */
[----:B------:R-:W-:Y:S01]  /*23a0*/  IMAD R2, R94, c[0x0][0x238], RZ ;  /* 0x00008e005e027a24 */ /* 0x000fe200078e02ff */
[----:B------:R-:W-:Y:S01]  /*23b0*/  SHF.R.S32.HI R7, RZ, 0x1f, R32 ;  /* 0x0000001fff077819 */ /* 0x000fe20000011420 */
[----:B------:R-:W-:Y:S01]  /*23c0*/  IMAD R5, R32, -0x60, R93 ;  /* 0xffffffa020057824 */ /* 0x000fe200078e025d */
[----:B------:R-:W-:Y:S01]  /*23d0*/  ISETP.GE.AND P2, PT, R116, c[0x0][0x1d4], PT ;  /* 0x0000750074007a0c */ /* 0x000fe20003f46270 */
[----:B------:R-:W-:Y:S01]  /*23e0*/  IMAD R2, R95, c[0x0][0x23c], R2 ;  /* 0x00008f005f027a24 */ /* 0x000fe200078e0202 */
[----:B------:R-:W-:Y:S01]  /*23f0*/  ISETP.GE.AND P6, PT, R63, c[0x0][0x1d4], PT ;  /* 0x000075003f007a0c */ /* 0x000fe20003fc6270 */
[C---:B------:R-:W-:Y:S01]  /*2400*/  IMAD R104, R158.reuse, c[0x0][0x23c], RZ ;  /* 0x00008f009e687a24 */ /* 0x040fe200078e02ff */
[----:B------:R-:W-:Y:S01]  /*2410*/  ISETP.GE.AND P0, PT, R5, 0x1, PT ;  /* 0x000000010500780c */ /* 0x000fe20003f06270 */
[----:B------:R-:W-:Y:S01]  /*2420*/  IMAD.WIDE.U32 R170, R158, c[0x0][0x238], RZ ;  /* 0x00008e009eaa7a25 */ /* 0x000fe200078e00ff */
[----:B------:R-:W-:-:S02]  /*2430*/  IADD3 R9, R9, R2, RZ ;  /* 0x0000000209097210 */ /* 0x000fc40007ffe0ff */
[----:B------:R-:W-:Y:S01]  /*2440*/  SHF.R.S32.HI R2, RZ, 0x1f, R211 ;  /* 0x0000001fff027819 */ /* 0x000fe200000114d3 */
[----:B------:R-:W-:Y:S01]  /*2450*/  IMAD.IADD R104, R171, 0x1, R104 ;  /* 0x00000001ab687824 */ /* 0x000fe200078e0268 */
[----:B------:R-:W-:Y:S01]  /*2460*/  MOV R122, 0x5 ;  /* 0x00000005007a7802 */ /* 0x000fe20000000f00 */
[C---:B------:R-:W-:Y:S01]  /*2470*/  IMAD.WIDE.U32 R144, R227.reuse, c[0x0][0x240], R8 ;  /* 0x00009000e3907a25 */ /* 0x040fe200078e0008 */
[----:B------:R-:W-:Y:S02]  /*2480*/  SEL R90, R2, RZ, !P3 ;  /* 0x000000ff025a7207 */ /* 0x000fe40005800000 */
[----:B------:R-:W-:Y:S01]  /*2490*/  IADD3 R89, R6, R82, RZ ;  /* 0x0000005206597210 */ /* 0x000fe20007ffe0ff */
[----:B------:R-:W-:Y:S02]  /*24a0*/  IMAD R145, R227, c[0x0][0x244], R145 ;  /* 0x00009100e3917a24 */ /* 0x000fe400078e0291 */
[C---:B------:R-:W-:Y:S02]  /*24b0*/  IMAD R148, R81.reuse, c[0x0][0x280], RZ ;  /* 0x0000a00051947a24 */ /* 0x040fe400078e02ff */
[----:B------:R-:W-:Y:S01]  /*24c0*/  IMAD R146, R81, c[0x0][0x290], RZ ;  /* 0x0000a40051927a24 */ /* 0x000fe200078e02ff */
[----:B-----5:R-:W-:Y:S01]  /*24d0*/  SHF.R.S32.HI R96, RZ, 0x1f, R65 ;  /* 0x0000001fff607819 */ /* 0x020fe20000011441 */
[----:B------:R-:W-:-:S02]  /*24e0*/  IMAD R166, R90, c[0x0][0x248], RZ ;  /* 0x000092005aa67a24 */ /* 0x000fc400078e02ff */
[----:B------:R-:W-:-:S04]  /*24f0*/  IMAD.WIDE.U32 R152, R77, c[0x0][0x280], R12 ;  /* 0x0000a0004d987a25 */ /* 0x000fc800078e000c */
[----:B------:R-:W-:-:S04]  /*2500*/  IMAD.WIDE.U32 R150, R77, c[0x0][0x290], R12 ;  /* 0x0000a4004d967a25 */ /* 0x000fc800078e000c */
[----:B------:R-:W-:Y:S01]  /*2510*/  IMAD R111, R81, c[0x0][0x1e0], RZ ;  /* 0x00007800516f7a24 */ /* 0x000fe200078e02ff */
[----:B------:R-:W-:Y:S01]  /*2520*/  MOV R118, c[0x0][0x290] ;  /* 0x0000a40000767a02 */ /* 0x000fe20000000f00 */
[C---:B------:R-:W-:Y:S01]  /*2530*/  IMAD R166, R142.reuse, c[0x0][0x24c], R166 ;  /* 0x000093008ea67a24 */ /* 0x040fe200078e02a6 */
[----:B------:R-:W-:Y:S01]  /*2540*/  MOV R103, c[0x0][0x27c] ;  /* 0x00009f0000677a02 */ /* 0x000fe20000000f00 */
[----:B------:R-:W-:Y:S01]  /*2550*/  IMAD.WIDE.U32 R144, R142, c[0x0][0x248], R144 ;  /* 0x000092008e907a25 */ /* 0x000fe200078e0090 */
[----:B------:R-:W-:-:S03]  /*2560*/  P2R R138, PR, RZ, 0x4 ;  /* 0x00000004ff8a7803 */ /* 0x000fc60000000000 */
[----:B------:R-:W-:Y:S01]  /*2570*/  IMAD R4, R104, R32, RZ ;  /* 0x0000002068047224 */ /* 0x000fe200078e02ff */
[----:B------:R-:W-:Y:S01]  /*2580*/  IADD3 R167, R145, R166, RZ ;  /* 0x000000a691a77210 */ /* 0x000fe20007ffe0ff */
[----:B------:R-:W-:Y:S02]  /*2590*/  IMAD.MOV.U32 R166, RZ, RZ, R144 ;  /* 0x000000ffffa67224 */ /* 0x000fe400078e0090 */
[-C--:B------:R-:W-:Y:S02]  /*25a0*/  IMAD R4, R7, R170.reuse, R4 ;  /* 0x000000aa07047224 */ /* 0x080fe400078e0204 */
[----:B------:R-:W-:-:S04]  /*25b0*/  IMAD.WIDE.U32 R14, R32, R170, R166 ;  /* 0x000000aa200e7225 */ /* 0x000fc800078e00a6 */
[----:B------:R-:W-:Y:S01]  /*25c0*/  IMAD.MOV.U32 R7, RZ, RZ, c[0x0][0x238] ;  /* 0x00008e00ff077624 */ /* 0x000fe200078e00ff */
[----:B------:R-:W-:Y:S02]  /*25d0*/  IADD3 R4, R15, R4, RZ ;  /* 0x000000040f047210 */ /* 0x000fe40007ffe0ff */
[C---:B------:R-:W-:Y:S01]  /*25e0*/  @P0 LEA R8, P1, R14.reuse, c[0x0][0x220], 0x1 ;  /* 0x000088000e080a11 */ /* 0x040fe200078208ff */
[C---:B------:R-:W-:Y:S01]  /*25f0*/  IMAD.SHL.U32 R110, R7.reuse, 0x20, RZ ;  /* 0x00000020076e7824 */ /* 0x040fe200078e00ff */
[----:B------:R-:W-:Y:S02]  /*2600*/  SHF.L.U64.HI R109, R7, R122, c[0x0][0x23c] ;  /* 0x00008f00076d7619 */ /* 0x000fe4000001027a */
        /* <DEDUP_REMOVED lines=11> */
[----:B------:R-:W-:-:S03]  /*26c0*/  ISETP.GT.AND P0, PT, R5, 0x40, PT ;  /* 0x000000400500780c */ /* 0x000fc60003f04270 */
[----:B------:R1:W-:Y:S04]  /*26d0*/  @P1 LDGSTS.E.BYPASS.LTC128B.128 [R219+0x9100], [R16.64], !P2 ;  /* 0x0910000010db1fae */ /* 0x0003e8000d101d48 */
[----:B------:R1:W-:Y:S06]  /*26e0*/  @P1 LDGSTS.E.BYPASS.LTC128B.128 [R219+0xc100], [R16.64+0x80], !P6 ;  /* 0x0c10008010db1fae */ /* 0x0003ec000f101d48 */
[----:B------:R-:W-:Y:S01]  /*26f0*/  @P0 IMAD.MOV.U32 R8, RZ, RZ, c[0x0][0x23c] ;  /* 0x00008f00ff080624 */ /* 0x000fe200078e00ff */
[----:B------:R-:W-:-:S04]  /*2700*/  @P0 LEA R5, P1, R7, R14, 0x6 ;  /* 0x0000000e07050211 */ /* 0x000fc800078230ff */
[----:B------:R-:W-:Y:S02]  /*2710*/  @P0 LEA.HI.X R8, R7, R4, R8, 0x6, P1 ;  /* 0x0000000407080211 */ /* 0x000fe400008f3408 */
[----:B------:R-:W-:-:S04]  /*2720*/  @P0 LEA R4, P1, R5, c[0x0][0x220], 0x1 ;  /* 0x0000880005040a11 */ /* 0x000fc800078208ff */
[----:B------:R-:W-:Y:S02]  /*2730*/  @P0 LEA.HI.X R5, R5, c[0x0][0x224], R8, 0x1, P1 ;  /* 0x0000890005050a11 */ /* 0x000fe400008f0c08 */
[----:B------:R-:W-:Y:S02]  /*2740*/  ISETP.NE.U32.AND P1, PT, RZ, c[0x0][0x340], PT ;  /* 0x0000d000ff007a0c */ /* 0x000fe40003f25070 */
[----:B------:R-:W-:Y:S01]  /*2750*/  SHF.R.S32.HI R88, RZ, 0x1f, R89 ;  /* 0x0000001fff587819 */ /* 0x000fe20000011459 */
[C---:B------:R-:W-:Y:S01]  /*2760*/  IMAD R148, R77.reuse, c[0x0][0x284], R148 ;  /* 0x0000a1004d947a24 */ /* 0x040fe200078e0294 */
[----:B------:R-:W-:Y:S01]  /*2770*/  ISETP.NE.AND.EX P1, PT, RZ, c[0x0][0x344], PT, P1 ;  /* 0x0000d100ff007a0c */ /* 0x000fe20003f25310 */
[----:B------:R-:W-:Y:S01]  /*2780*/  IMAD R146, R77, c[0x0][0x294], R146 ;  /* 0x0000a5004d927a24 */ /* 0x000fe200078e0292 */
[----:B------:R2:W-:Y:S11]  /*2790*/  @P0 LDGSTS.E.BYPASS.LTC128B.128 [R219+0xa100], [R4.64], !P2 ;  /* 0x0a10000004db0fae */ /* 0x0005f6000d101d48 */
[----:B------:R-:W-:-:S04]  /*27a0*/  @P1 IMAD.WIDE R8, R211, R3, c[0x0][0x340] ;  /* 0x0000d000d3081625 */ /* 0x000fc800078e0203 */
[----:B------:R-:W-:Y:S01]  /*27b0*/  IMAD R6, R88, c[0x0][0x1e0], RZ ;  /* 0x0000780058067a24 */ /* 0x000fe200078e02ff */
[----:B------:R3:W4:Y:S01]  /*27c0*/  @P1 LDG.E R3, [R8.64] ;  /* 0x0000000808031981 */ /* 0x000722000c1e1900 */
[----:B------:R-:W-:Y:S01]  /*27d0*/  IMAD.WIDE.U32 R14, R77, c[0x0][0x280], R116 ;  /* 0x0000a0004d0e7a25 */ /* 0x000fe200078e0074 */
[----:B------:R-:W-:Y:S02]  /*27e0*/  IADD3 R153, R153, R148, RZ ;  /* 0x0000009499997210 */ /* 0x000fe40007ffe0ff */
[----:B------:R2:W-:Y:S01]  /*27f0*/  @P0 LDGSTS.E.BYPASS.LTC128B.128 [R219+0xd100], [R4.64+0x80], !P6 ;  /* 0x0d10008004db0fae */ /* 0x0005e2000f101d48 */
[----:B------:R-:W-:Y:S01]  /*2800*/  IMAD R6, R89, c[0x0][0x1e4], R6 ;  /* 0x0000790059067a24 */ /* 0x000fe200078e0206 */
[----:B------:R-:W-:Y:S01]  /*2810*/  IADD3 R149, R148, R15, RZ ;  /* 0x0000000f94957210 */ /* 0x000fe20007ffe0ff */
[----:B------:R-:W-:Y:S01]  /*2820*/  IMAD.IADD R151, R151, 0x1, R146 ;  /* 0x0000000197977824 */ /* 0x000fe200078e0292 */
[----:B------:R-:W0:Y:S01]  /*2830*/  LDGDEPBAR ;  /* 0x00000000000079af */ /* 0x000e220000000000 */
[C---:B------:R-:W-:Y:S01]  /*2840*/  IMAD R97, R96.reuse, c[0x0][0x280], RZ ;  /* 0x0000a00060617a24 */ /* 0x040fe200078e02ff */
[----:B------:R-:W-:Y:S01]  /*2850*/  WARPSYNC 0xffffffff ;  /* 0xffffffff00007948 */ /* 0x000fe20003800000 */
[----:B------:R-:W-:Y:S01]  /*2860*/  IMAD R96, R96, c[0x0][0x290], RZ ;  /* 0x0000a40060607a24 */ /* 0x000fe200078e02ff */
[C---:B------:R-:W-:Y:S01]  /*2870*/  SHF.L.U64.HI R107, R118.reuse, R122, c[0x0][0x294] ;  /* 0x0000a500766b7619 */ /* 0x040fe2000001027a */
[----:B------:R-:W-:Y:S01]  /*2880*/  IMAD.WIDE.U32 R168, R77, c[0x0][0x1e0], RZ ;  /* 0x000078004da87a25 */ /* 0x000fe200078e00ff */
[----:B------:R-:W-:-:S03]  /*2890*/  SHF.L.U32 R108, R118, 0x5, RZ ;  /* 0x00000005766c7819 */ /* 0x000fc600000006ff */
[----:B------:R-:W-:Y:S02]  /*28a0*/  IMAD R111, R77, c[0x0][0x1e4], R111 ;  /* 0x000079004d6f7a24 */ /* 0x000fe400078e026f */
[----:B------:R-:W-:Y:S02]  /*28b0*/  IMAD.MOV.U32 R148, RZ, RZ, R14 ;  /* 0x000000ffff947224 */ /* 0x000fe400078e000e */
[C---:B------:R-:W-:Y:S02]  /*28c0*/  IMAD R97, R65.reuse, c[0x0][0x284], R97 ;  /* 0x0000a10041617a24 */ /* 0x040fe400078e0261 */
[----:B------:R-:W-:Y:S02]  /*28d0*/  IMAD R96, R65, c[0x0][0x294], R96 ;  /* 0x0000a50041607a24 */ /* 0x000fe400078e0260 */
[----:B---3--:R-:W-:-:S04]  /*28e0*/  IMAD.WIDE.U32 R8, R89, c[0x0][0x1e0], RZ ;  /* 0x0000780059087a25 */ /* 0x008fc800078e00ff */
[----:B------:R-:W-:Y:S01]  /*28f0*/  IMAD.IADD R7, R9, 0x1, R6 ;  /* 0x0000000109077824 */ /* 0x000fe200078e0206 */
[----:B------:R-:W-:Y:S01]  /*2900*/  MOV R6, R8 ;  /* 0x0000000800067202 */ /* 0x000fe20000000f00 */
[----:B------:R-:W-:Y:S01]  /*2910*/  IMAD.WIDE.U32 R8, R77, c[0x0][0x290], R116 ;  /* 0x0000a4004d087a25 */ /* 0x000fe200078e0074 */
[----:B--2---:R-:W-:-:S03]  /*2920*/  SHF.L.U32 R4, R103, 0x1, RZ ;  /* 0x0000000167047819 */ /* 0x004fc600000006ff */
[C---:B------:R-:W-:Y:S01]  /*2930*/  IMAD.WIDE.U32 R6, R227.reuse, c[0x0][0x1e8], R6 ;  /* 0x00007a00e3067a25 */ /* 0x040fe200078e0006 */
[----:B------:R-:W-:Y:S02]  /*2940*/  IADD3 R147, R146, R9, RZ ;  /* 0x0000000992937210 */ /* 0x000fe40007ffe0ff */
[----:B------:R-:W-:Y:S01]  /*2950*/  MOV R146, R8 ;  /* 0x0000000800927202 */ /* 0x000fe20000000f00 */
[----:B------:R-:W-:Y:S01]  /*2960*/  IMAD R155, R227, c[0x0][0x1ec], R7 ;  /* 0x00007b00e39b7a24 */ /* 0x000fe200078e0207 */
[----:B------:R-:W-:Y:S01]  /*2970*/  MOV R154, R6 ;  /* 0x00000006009a7202 */ /* 0x000fe20000000f00 */
[----:B------:R-:W-:-:S04]  /*2980*/  IMAD.WIDE.U32 R152, R65, c[0x0][0x280], R152 ;  /* 0x0000a00041987a25 */ /* 0x000fc800078e0098 */
[----:B------:R-:W-:Y:S01]  /*2990*/  IMAD.WIDE.U32 R150, R65, c[0x0][0x290], R150 ;  /* 0x0000a40041967a25 */ /* 0x000fe200078e0096 */
[----:B------:R-:W-:-:S03]  /*29a0*/  IADD3 R99, R153, R97, RZ ;  /* 0x0000006199637210 */ /* 0x000fc60007ffe0ff */
[----:B------:R-:W-:Y:S01]  /*29b0*/  IMAD.MOV.U32 R114, RZ, RZ, c[0x0][0x280] ;  /* 0x0000a000ff727624 */ /* 0x000fe200078e00ff */
[----:B------:R-:W-:Y:S01]  /*29c0*/  IADD3 R98, R151, R96, RZ ;  /* 0x0000006097627210 */ /* 0x000fe20007ffe0ff */
[----:B------:R-:W-:Y:S02]  /*29d0*/  IMAD.IADD R111, R169, 0x1, R111 ;  /* 0x00000001a96f7824 */ /* 0x000fe400078e026f */
[----:B------:R-:W-:Y:S01]  /*29e0*/  IMAD.WIDE.U32 R146, R65, c[0x0][0x290], R146 ;  /* 0x0000a40041927a25 */ /* 0x000fe200078e0092 */
[----:B------:R-:W-:-:S03]  /*29f0*/  SHF.L.U64.HI R105, R114, R122, c[0x0][0x284] ;  /* 0x0000a10072697619 */ /* 0x000fc6000001027a */
[----:B------:R-:W-:Y:S01]  /*2a00*/  IMAD.WIDE.U32 R148, R65, c[0x0][0x280], R148 ;  /* 0x0000a00041947a25 */ /* 0x000fe200078e0094 */
[----:B------:R-:W-:-:S03]  /*2a10*/  IADD3 R96, R96, R147, RZ ;  /* 0x0000009360607210 */ /* 0x000fc60007ffe0ff */
[----:B------:R-:W-:Y:S02]  /*2a20*/  IMAD.SHL.U32 R106, R114, 0x20, RZ ;  /* 0x00000020726a7824 */ /* 0x000fe400078e00ff */
[----:B------:R-:W-:Y:S01]  /*2a30*/  IMAD.IADD R97, R97, 0x1, R149 ;  /* 0x0000000161617824 */ /* 0x000fe200078e0295 */
[--C-:B----4-:R-:W-:Y:S01]  /*2a40*/  @P1 SHF.R.S32.HI R7, RZ, 0x1f, R3.reuse ;  /* 0x0000001fff071819 */ /* 0x110fe20000011403 */
[----:B------:R-:W-:Y:S01]  /*2a50*/  @P1 IMAD.MOV.U32 R6, RZ, RZ, R3 ;  /* 0x000000ffff061224 */ /* 0x000fe200078e0003 */
[----:B------:R-:W-:Y:S02]  /*2a60*/  @!P1 MOV R7, R2 ;  /* 0x0000000200079202 */ /* 0x000fe40000000f00 */
[----:B------:R-:W-:Y:S02]  /*2a70*/  @!P1 MOV R6, R211 ;  /* 0x000000d300069202 */ /* 0x000fe40000000f00 */
[----:B------:R-:W-:Y:S02]  /*2a80*/  SEL R87, R7, RZ, !P4 ;  /* 0x000000ff07577207 */ /* 0x000fe40006000000 */
[----:B------:R-:W-:-:S03]  /*2a90*/  SEL R140, R6, RZ, !P4 ;  /* 0x000000ff068c7207 */ /* 0x000fc60006000000 */
[----:B------:R-:W-:Y:S02]  /*2aa0*/  IMAD R100, R87, c[0x0][0x1f0], RZ ;  /* 0x00007c0057647a24 */ /* 0x000fe400078e02ff */
[----:B------:R-:W-:-:S04]  /*2ab0*/  IMAD.WIDE.U32 R154, R140, c[0x0][0x1f0], R154 ;  /* 0x00007c008c9a7a25 */ /* 0x000fc800078e009a */
[----:B------:R-:W-:Y:S01]  /*2ac0*/  IMAD R100, R140, c[0x0][0x1f4], R100 ;  /* 0x00007d008c647a24 */ /* 0x000fe200078e0264 */
[----:B------:R-:W-:-:S04]  /*2ad0*/  IADD3 R92, P1, P0, R154, R168, R116 ;  /* 0x000000a89a5c7210 */ /* 0x000fc8000783e074 */
[----:B------:R-:W-:-:S04]  /*2ae0*/  IADD3 R100, R155, R100, RZ ;  /* 0x000000649b647210 */ /* 0x000fc80007ffe0ff */
[----:B------:R-:W-:Y:S02]  /*2af0*/  IADD3.X R91, R100, R111, R117, P1, P0 ;  /* 0x0000006f645b7210 */ /* 0x000fe40000fe0475 */
[----:B-1----:R-:W-:Y:S01]  /*2b00*/  ISETP.GE.AND P0, PT, R116, c[0x0][0x27c], PT ;  /* 0x00009f0074007a0c */ /* 0x002fe20003f06270 */
[----:B------:R-:W-:Y:S01]  /*2b10*/  BAR.SYNC.DEFER_BLOCKING 0x0 ;  /* 0x0000000000007b1d */ /* 0x000fe20000010000 */
[C---:B------:R-:W-:Y:S01]  /*2b20*/  IMAD.WIDE.U32 R6, R227.reuse, c[0x0][0x260], R116 ;  /* 0x00009800e3067a25 */ /* 0x040fe200078e0074 */
[----:B------:R-:W-:Y:S02]  /*2b30*/  SHF.R.S32.HI R120, RZ, 0x1f, R74 ;  /* 0x0000001fff787819 */ /* 0x000fe4000001144a */
[----:B------:R-:W-:Y:S01]  /*2b40*/  SEL R2, RZ, c[0x0][0x27c], !P0 ;  /* 0x00009f00ff027a07 */ /* 0x000fe20004000000 */
[----:B------:R-:W-:Y:S01]  /*2b50*/  IMAD R90, R90, c[0x0][0x268], RZ ;  /* 0x00009a005a5a7a24 */ /* 0x000fe200078e02ff */
[----:B------:R-:W-:Y:S01]  /*2b60*/  SHF.R.S32.HI R121, RZ, 0x1f, R71 ;  /* 0x0000001fff797819 */ /* 0x000fe20000011447 */
[C---:B------:R-:W-:Y:S01]  /*2b70*/  IMAD R7, R227.reuse, c[0x0][0x264], R7 ;  /* 0x00009900e3077a24 */ /* 0x040fe200078e0207 */
[----:B------:R-:W-:Y:S01]  /*2b80*/  ULDC.U8 UR4, c[0x0][0x298] ;  /* 0x0000a60000047ab9 */ /* 0x000fe20000000000 */
[----:B------:R-:W-:Y:S01]  /*2b90*/  IMAD.IADD R2, R116, 0x1, R2 ;  /* 0x0000000174027824 */ /* 0x000fe200078e0202 */
[----:B------:R-:W-:Y:S01]  /*2ba0*/  MOV R112, 0x6 ;  /* 0x0000000600707802 */ /* 0x000fe20000000f00 */
[----:B------:R-:W-:Y:S01]  /*2bb0*/  IMAD.WIDE.U32 R8, R227, c[0x0][0x210], R116 ;  /* 0x00008400e3087a25 */ /* 0x000fe200078e0074 */
[----:B------:R-:W-:-:S02]  /*2bc0*/  @P0 IADD3 R4, -R4, c[0x0][0x1d4], RZ ;  /* 0x0000750004040a10 */ /* 0x000fc40007ffe1ff */
[----:B------:R-:W-:Y:S01]  /*2bd0*/  SHF.R.S32.HI R136, RZ, 0x1f, R2 ;  /* 0x0000001fff887819 */ /* 0x000fe20000011402 */
[C---:B------:R-:W-:Y:S01]  /*2be0*/  IMAD R90, R142.reuse, c[0x0][0x26c], R90 ;  /* 0x00009b008e5a7a24 */ /* 0x040fe200078e025a */
[----:B------:R-:W-:Y:S01]  /*2bf0*/  SHF.R.S32.HI R3, RZ, 0x1f, R4 ;  /* 0x0000001fff037819 */ /* 0x000fe20000011404 */
[----:B------:R-:W-:Y:S01]  /*2c00*/  IMAD.WIDE.U32 R142, R142, c[0x0][0x268], R6 ;  /* 0x00009a008e8e7a25 */ /* 0x000fe200078e0006 */
[C---:B------:R-:W-:Y:S02]  /*2c10*/  LEA.HI R5, R136.reuse, R2, RZ, 0x6 ;  /* 0x0000000288057211 */ /* 0x040fe400078f30ff */
[----:B------:R-:W-:Y:S01]  /*2c20*/  LEA.HI R3, R3, R4, RZ, 0x4 ;  /* 0x0000000403037211 */ /* 0x000fe200078f20ff */
[----:B------:R-:W-:Y:S01]  /*2c30*/  IMAD R87, R87, c[0x0][0x218], RZ ;  /* 0x0000860057577a24 */ /* 0x000fe200078e02ff */
[----:B------:R-:W-:Y:S01]  /*2c40*/  LEA.HI R136, R136, R2, RZ, 0x3 ;  /* 0x0000000288887211 */ /* 0x000fe200078f18ff */
[----:B------:R-:W-:Y:S01]  /*2c50*/  IMAD R9, R227, c[0x0][0x214], R9 ;  /* 0x00008500e3097a24 */ /* 0x000fe200078e0209 */
[----:B------:R-:W-:Y:S01]  /*2c60*/  SHF.R.S32.HI R3, RZ, 0x4, R3 ;  /* 0x00000004ff037819 */ /* 0x000fe20000011403 */
[----:B------:R-:W-:Y:S01]  /*2c70*/  IMAD R120, R120, c[0x0][0x1e0], RZ ;  /* 0x0000780078787a24 */ /* 0x000fe200078e02ff */
[----:B------:R-:W-:Y:S01]  /*2c80*/  SHF.R.S32.HI R5, RZ, 0x6, R5 ;  /* 0x00000006ff057819 */ /* 0x000fe20000011405 */
[----:B------:R-:W-:Y:S01]  /*2c90*/  IMAD.MOV.U32 R123, RZ, RZ, c[0x0][0x1e0] ;  /* 0x00007800ff7b7624 */ /* 0x000fe200078e00ff */
[----:B------:R-:W-:Y:S01]  /*2ca0*/  LEA.HI.SX32 R3, R136, R3, 0x1d ;  /* 0x0000000388037211 */ /* 0x000fe200078feaff */
[----:B------:R-:W-:Y:S01]  /*2cb0*/  IMAD R121, R121, c[0x0][0x1e0], RZ ;  /* 0x0000780079797a24 */ /* 0x000fe200078e02ff */
[----:B------:R-:W-:Y:S01]  /*2cc0*/  LOP3.LUT R132, R73, 0x38, R136, 0xf8, !PT ;  /* 0x0000003849847812 */ /* 0x000fe200078ef888 */
[C---:B------:R-:W-:Y:S01]  /*2cd0*/  IMAD R4, R5.reuse, 0x1800, R67 ;  /* 0x0000180005047824 */ /* 0x040fe200078e0243 */
[----:B------:R-:W-:Y:S01]  /*2ce0*/  SHF.R.S32.HI R2, RZ, 0x1f, R3 ;  /* 0x0000001fff027819 */ /* 0x000fe20000011403 */
[----:B------:R-:W-:Y:S01]  /*2cf0*/  IMAD R6, R5, 0x1800, R68 ;  /* 0x0000180005067824 */ /* 0x000fe200078e0244 */
[----:B------:R-:W-:Y:S01]  /*2d00*/  SHF.L.U32 R135, R3, 0x3, RZ ;  /* 0x0000000303877819 */ /* 0x000fe200000006ff */
[----:B------:R-:W-:Y:S01]  /*2d10*/  IMAD R5, R5, 0x1800, R66 ;  /* 0x0000180005057824 */ /* 0x000fe200078e0242 */
[----:B------:R-:W-:Y:S01]  /*2d20*/  LEA.HI R2, R2, R3, RZ, 0x3 ;  /* 0x0000000302027211 */ /* 0x000fe200078f18ff */
[----:B------:R-:W-:Y:S01]  /*2d30*/  IMAD R87, R140, c[0x0][0x21c], R87 ;  /* 0x000087008c577a24 */ /* 0x000fe200078e0257 */
[----:B------:R-:W-:Y:S01]  /*2d40*/  LOP3.LUT R132, R132, R72, RZ, 0x3c, !PT ;  /* 0x0000004884847212 */ /* 0x000fe200078e3cff */
[----:B------:R-:W-:Y:S01]  /*2d50*/  IMAD.WIDE.U32 R140, R140, c[0x0][0x218], R8 ;  /* 0x000086008c8c7a25 */ /* 0x000fe200078e0008 */
[----:B------:R-:W-:-:S02]  /*2d60*/  SHF.R.S32.HI R2, RZ, 0x3, R2 ;  /* 0x00000003ff027819 */ /* 0x000fc40000011402 */
[----:B------:R-:W-:Y:S01]  /*2d70*/  LOP3.LUT R130, R70, 0x38, R136, 0xf8, !PT ;  /* 0x0000003846827812 */ /* 0x000fe200078ef888 */
[----:B------:R-:W-:Y:S01]  /*2d80*/  IMAD.IADD R132, R4, 0x1, R132 ;  /* 0x0000000104847824 */ /* 0x000fe200078e0284 */
[----:B------:R-:W-:Y:S01]  /*2d90*/  LOP3.LUT R129, R70, 0x38, R135, 0xf8, !PT ;  /* 0x0000003846817812 */ /* 0x000fe200078ef887 */
[----:B------:R-:W-:Y:S01]  /*2da0*/  IMAD R4, R2, 0x1800, R68 ;  /* 0x0000180002047824 */ /* 0x000fe200078e0244 */
[----:B------:R-:W-:Y:S01]  /*2db0*/  LOP3.LUT R134, R76, 0x38, R136, 0xf8, !PT ;  /* 0x000000384c867812 */ /* 0x000fe200078ef888 */
[----:B------:R-:W-:Y:S01]  /*2dc0*/  IMAD R3, R2, 0x1800, R67 ;  /* 0x0000180002037824 */ /* 0x000fe200078e0243 */
[--C-:B------:R-:W-:Y:S01]  /*2dd0*/  LOP3.LUT R133, R76, 0x38, R135.reuse, 0xf8, !PT ;  /* 0x000000384c857812 */ /* 0x100fe200078ef887 */
[----:B------:R-:W-:Y:S01]  /*2de0*/  IMAD R2, R2, 0x1800, R66 ;  /* 0x0000180002027824 */ /* 0x000fe200078e0242 */
[----:B------:R-:W-:Y:S01]  /*2df0*/  LOP3.LUT R131, R73, 0x38, R135, 0xf8, !PT ;  /* 0x0000003849837812 */ /* 0x000fe200078ef887 */
[----:B------:R-:W-:Y:S01]  /*2e00*/  IMAD R124, R158, c[0x0][0x294], RZ ;  /* 0x0000a5009e7c7a24 */ /* 0x000fe200078e02ff */
[-C--:B------:R-:W-:Y:S01]  /*2e10*/  LOP3.LUT R130, R130, R69.reuse, RZ, 0x3c, !PT ;  /* 0x0000004582827212 */ /* 0x080fe200078e3cff */
[C---:B------:R-:W-:Y:S01]  /*2e20*/  IMAD R125, R158.reuse, c[0x0][0x284], RZ ;  /* 0x0000a1009e7d7a24 */ /* 0x040fe200078e02ff */
[----:B------:R-:W-:Y:S01]  /*2e30*/  LOP3.LUT R129, R129, R69, RZ, 0x3c, !PT ;  /* 0x0000004581817212 */ /* 0x000fe200078e3cff */
[----:B------:R-:W-:Y:S01]  /*2e40*/  IMAD R126, R158, c[0x0][0x1e4], RZ ;  /* 0x000079009e7e7a24 */ /* 0x000fe200078e02ff */
[-C--:B------:R-:W-:Y:S01]  /*2e50*/  LOP3.LUT R134, R134, R75.reuse, RZ, 0x3c, !PT ;  /* 0x0000004b86867212 */ /* 0x080fe200078e3cff */
[----:B------:R-:W-:Y:S01]  /*2e60*/  IMAD.IADD R130, R5, 0x1, R130 ;  /* 0x0000000105827824 */ /* 0x000fe200078e0282 */
[----:B------:R-:W-:Y:S01]  /*2e70*/  LOP3.LUT R133, R133, R75, RZ, 0x3c, !PT ;  /* 0x0000004b85857212 */ /* 0x000fe200078e3cff */
[----:B------:R-:W-:Y:S01]  /*2e80*/  IMAD.IADD R129, R2, 0x1, R129 ;  /* 0x0000000102817824 */ /* 0x000fe200078e0281 */
[----:B------:R-:W-:Y:S01]  /*2e90*/  LOP3.LUT R131, R131, R72, RZ, 0x3c, !PT ;  /* 0x0000004883837212 */ /* 0x000fe200078e3cff */
[----:B------:R-:W-:Y:S01]  /*2ea0*/  IMAD.WIDE.U32 R164, R74, c[0x0][0x1e0], RZ ;  /* 0x000078004aa47a25 */ /* 0x000fe200078e00ff */
[----:B------:R-:W-:-:S02]  /*2eb0*/  IADD3 R89, P0, R77, R89, RZ ;  /* 0x000000594d597210 */ /* 0x000fc40007f1e0ff */
[----:B------:R-:W-:Y:S01]  /*2ec0*/  IADD3 R131, R3, R131, RZ ;  /* 0x0000008303837210 */ /* 0x000fe20007ffe0ff */
[----:B------:R-:W-:Y:S01]  /*2ed0*/  IMAD R120, R74, c[0x0][0x1e4], R120 ;  /* 0x000079004a787a24 */ /* 0x000fe200078e0278 */
[----:B------:R-:W-:Y:S01]  /*2ee0*/  IADD3.X R88, R81, R88, RZ, P0, !PT ;  /* 0x0000005851587210 */ /* 0x000fe200007fe4ff */
[----:B------:R-:W-:Y:S01]  /*2ef0*/  IMAD.IADD R134, R6, 0x1, R134 ;  /* 0x0000000106867824 */ /* 0x000fe200078e0286 */
[----:B------:R-:W-:Y:S01]  /*2f00*/  ISETP.NE.AND P0, PT, RZ, UR4, PT ;  /* 0x00000004ff007c0c */ /* 0x000fe2000bf05270 */
[----:B------:R-:W-:Y:S01]  /*2f10*/  IMAD.IADD R133, R4, 0x1, R133 ;  /* 0x0000000104857824 */ /* 0x000fe200078e0285 */
[----:B------:R-:W-:Y:S01]  /*2f20*/  LOP3.LUT R136, R136, 0xfffffff8, RZ, 0xc0, !PT ;  /* 0xfffffff888887812 */ /* 0x000fe200078ec0ff */
[----:B------:R-:W-:Y:S01]  /*2f30*/  IMAD.WIDE.U32 R158, R158, c[0x0][0x280], RZ ;  /* 0x0000a0009e9e7a25 */ /* 0x000fe200078e00ff */
[C---:B------:R-:W-:Y:S02]  /*2f40*/  SHF.L.U64.HI R122, R123.reuse, R122, c[0x0][0x1e4] ;  /* 0x000079007b7a7619 */ /* 0x040fe4000001027a */
[----:B------:R-:W-:Y:S01]  /*2f50*/  SHF.L.U32 R113, R123, 0x6, RZ ;  /* 0x000000067b717819 */ /* 0x000fe200000006ff */
[----:B------:R-:W-:Y:S01]  /*2f60*/  IMAD.WIDE.U32 R162, R71, c[0x0][0x1e0], RZ ;  /* 0x0000780047a27a25 */ /* 0x000fe200078e00ff */
[----:B------:R-:W-:-:S02]  /*2f70*/  ISETP.GE.AND P1, PT, R103, 0x1, PT ;  /* 0x000000016700780c */ /* 0x000fc40003f26270 */
[----:B------:R-:W-:Y:S01]  /*2f80*/  ISETP.GE.AND P4, PT, R116, c[0x0][0x1d4], PT ;  /* 0x0000750074007a0c */ /* 0x000fe20003f86270 */
[----:B------:R-:W-:Y:S01]  /*2f90*/  IMAD.WIDE.U32 R160, R118, 0x60, RZ ;  /* 0x0000006076a07825 */ /* 0x000fe200078e00ff */
[----:B------:R-:W-:Y:S02]  /*2fa0*/  P2R R137, PR, RZ, 0x1 ;  /* 0x00000001ff897803 */ /* 0x000fe40000000000 */
[----:B------:R-:W-:Y:S01]  /*2fb0*/  IADD3 R120, R165, R120, RZ ;  /* 0x00000078a5787210 */ /* 0x000fe20007ffe0ff */
[----:B------:R-:W-:Y:S01]  /*2fc0*/  IMAD.WIDE.U32 R156, R123, 0x60, RZ ;  /* 0x000000607b9c7825 */ /* 0x000fe200078e00ff */
[----:B------:R-:W-:Y:S02]  /*2fd0*/  IADD3 R87, R141, R87, RZ ;  /* 0x000000578d577210 */ /* 0x000fe40007ffe0ff */
        /* <DEDUP_REMOVED lines=20> */
.L_x_2079:
        /* <DEDUP_REMOVED lines=10> */
[C---:B------:R-:W-:Y:S02]  /*31c0*/  IADD3.X R4, R91.reuse, R172, R122, P1, P0 ;  /* 0x000000ac5b047210 */ /* 0x040fe40000fe047a */
[C---:B------:R-:W-:Y:S04]  /*31d0*/  IADD3 R3, P1, P0, R92.reuse, R174, R113 ;  /* 0x000000ae5c037210 */ /* 0x040fe8000783e071 */
        /* <DEDUP_REMOVED lines=51> */
.L_x_2049:
[----:B------:R-:W-:Y:S05]  /*3510*/  BSYNC B0 ;  /* 0x0000000000007941 */ /* 0x000fea0003800000 */
.L_x_2048:
[----:B------:R-:W-:Y:S01]  /*3520*/  ISETP.GE.AND P3, PT, R74, R139, PT ;  /* 0x0000008b4a00720c */ /* 0x000fe20003f66270 */
[----:B-----5:R-:W-:Y:S01]  /*3530*/  IMAD.MOV.U32 R5, RZ, RZ, R30 ;  /* 0x000000ffff057224 */ /* 0x020fe200078e001e */
[----:B-1----:R-:W-:Y:S01]  /*3540*/  MOV R3, R26 ;  /* 0x0000001a00037202 */ /* 0x002fe20000000f00 */
[----:B------:R-:W-:Y:S01]  /*3550*/  IMAD.MOV.U32 R4, RZ, RZ, R31 ;  /* 0x000000ffff047224 */ /* 0x000fe200078e001f */
[----:B------:R-:W-:Y:S01]  /*3560*/  BSSY B0, `(.L_x_2050) ;  /* 0x0000022000007945 */ /* 0x000fe20003800000 */
[----:B------:R-:W-:Y:S01]  /*3570*/  IMAD.MOV.U32 R2, RZ, RZ, R27 ;  /* 0x000000ffff027224 */ /* 0x000fe200078e001b */
[----:B------:R-:W-:Y:S01]  /*3580*/  CS2R R24, SRZ ;  /* 0x0000000000187805 */ /* 0x000fe2000001ff00 */
[----:B------:R-:W-:Y:S01]  /*3590*/  IMAD.MOV.U32 R6, RZ, RZ, R52 ;  /* 0x000000ffff067224 */ /* 0x000fe200078e0034 */
[----:B------:R-:W-:Y:S01]  /*35a0*/  PRMT R15, R4, 0x5410, R5 ;  /* 0x00005410040f7816 */ /* 0x000fe20000000005 */
[----:B------:R-:W-:Y:S01]  /*35b0*/  IMAD.MOV.U32 R4, RZ, RZ, R34 ;  /* 0x000000ffff047224 */ /* 0x000fe200078e0022 */
[----:B------:R-:W-:Y:S01]  /*35c0*/  PRMT R2, R2, 0x5410, R3 ;  /* 0x0000541002027816 */ /* 0x000fe20000000003 */
[----:B------:R-:W-:Y:S01]  /*35d0*/  CS2R R46, SRZ ;  /* 0x00000000002e7805 */ /* 0x000fe2000001ff00 */
        /* <DEDUP_REMOVED lines=26> */
.L_x_2051:
[----:B------:R-:W-:Y:S05]  /*3780*/  BSYNC B0 ;  /* 0x0000000000007941 */ /* 0x000fea0003800000 */
.L_x_2050:
        /* <DEDUP_REMOVED lines=37> */
.L_x_2053:
[----:B------:R-:W-:Y:S05]  /*39e0*/  BSYNC B0 ;  /* 0x0000000000007941 */ /* 0x000fea0003800000 */
.L_x_2052:
        /* <DEDUP_REMOVED lines=22> */
[----:B------:R-:W-:Y:S02]  /*3b50*/  @!P0 PRMT R29, R28, 0x5432, R29 ;  /* 0x000054321c1d8816 */ /* 0x000fe4000000001d */
[----:B------:R-:W-:Y:S02]  /*3b60*/  @!P0 PRMT R5, R2, 0x5432, R5 ;  /* 0x0000543202058816 */ /* 0x000fe40000000005 */
[----:B------:R-:W-:Y:S01]  /*3b70*/  @!P0 SHF.R.U32.HI R3, RZ, 0x10, R27 ;  /* 0x00000010ff038819 */ /* 0x000fe2000001161b */
[----:B------:R-:W-:Y:S01]  /*3b80*/  @!P0 IMAD.U32 R27, R29, 0x10000, RZ ;  /* 0x000100001d1b8824 */ /* 0x000fe200078e00ff */
[----:B------:R-:W-:Y:S02]  /*3b90*/  @!P0 PRMT R36, R28, 0x5410, R4 ;  /* 0x000054101c248816 */ /* 0x000fe40000000004 */
[----:B------:R-:W-:Y:S01]  /*3ba0*/  @!P0 PRMT R4, R2, 0x5410, R3 ;  /* 0x0000541002048816 */ /* 0x000fe20000000003 */
[----:B------:R-:W-:Y:S01]  /*3bb0*/  @!P0 IMAD.U32 R3, R5, 0x10000, RZ ;  /* 0x0001000005038824 */ /* 0x000fe200078e00ff */
[----:B------:R-:W-:Y:S01]  /*3bc0*/  @!P0 LOP3.LUT R29, R29, 0xffff0000, RZ, 0xc0, !PT ;  /* 0xffff00001d1d8812 */ /* 0x000fe200078ec0ff */
[C---:B------:R-:W-:Y:S01]  /*3bd0*/  @!P0 IMAD.U32 R34, R36.reuse, 0x10000, RZ ;  /* 0x0001000024228824 */ /* 0x040fe200078e00ff */
        /* <DEDUP_REMOVED lines=37> */
.L_x_2057:
[----:B------:R-:W-:Y:S05]  /*3e30*/  BSYNC B0 ;  /* 0x0000000000007941 */ /* 0x000fea0003800000 */
.L_x_2056:
        /* <DEDUP_REMOVED lines=55> */
.L_x_2055:
[----:B------:R-:W-:Y:S05]  /*41b0*/  BSYNC B1 ;  /* 0x0000000000017941 */ /* 0x000fea0003800000 */
.L_x_2054:
        /* <DEDUP_REMOVED lines=56> */
.L_x_2061:
[----:B------:R-:W-:Y:S05]  /*4540*/  BSYNC B0 ;  /* 0x0000000000007941 */ /* 0x000fea0003800000 */
.L_x_2060:
        /* <DEDUP_REMOVED lines=55> */
.L_x_2059:
[----:B------:R-:W-:Y:S05]  /*48c0*/  BSYNC B1 ;  /* 0x0000000000017941 */ /* 0x000fea0003800000 */
.L_x_2058:
        /* <DEDUP_REMOVED lines=10> */
[----:B------:R-:W-:Y:S02]  /*4970*/  @!P0 PRMT R2, R7, 0x5432, R2 ;  /* 0x0000543207028816 */ /* 0x000fe40000000002 */
[----:B------:R-:W-:Y:S01]  /*4980*/  @!P0 SHF.R.U32.HI R3, RZ, 0x10, R21 ;  /* 0x00000010ff038819 */ /* 0x000fe20000011615 */
[C---:B------:R-:W-:Y:S01]  /*4990*/  @!P0 IMAD.U32 R14, R4.reuse, 0x10000, RZ ;  /* 0x00010000040e8824 */ /* 0x040fe200078e00ff */
        /* <DEDUP_REMOVED lines=42> */
.L_x_2064:
[----:B------:R-:W-:Y:S05]  /*4c40*/  BSYNC B0 ;  /* 0x0000000000007941 */ /* 0x000fea0003800000 */
.L_x_2063:
        /* <DEDUP_REMOVED lines=56> */
.L_x_2047:
        /* <DEDUP_REMOVED lines=9> */
[----:B------:R-:W-:Y:S08]  /*5060*/  BSSY B0, `(.L_x_2065) ;  /* 0x00000ba000007945 */ /* 0x000ff00003800000 */
        /* <DEDUP_REMOVED lines=21> */
[-C--:B------:R-:W-:Y:S03]  /*51c0*/  ISETP.GE.AND P0, PT, R77, R139.reuse, PT ;  /* 0x0000008b4d00720c */ /* 0x080fe60003f06270 */
[----:B------:R4:W3:Y:S01]  /*51d0*/  @!P1 LDG.E.128 R48, [R4.64] ;  /* 0x0000000804309981 */ /* 0x0008e2000c1e1d00 */
[----:B------:R-:W-:Y:S01]  /*51e0*/  ISETP.GE.OR P0, PT, R116, c[0x0][0x27c], P0 ;  /* 0x00009f0074007a0c */ /* 0x000fe20000706670 */
[----:B-1----:R-:W-:Y:S06]  /*51f0*/  CS2R R16, SRZ ;  /* 0x0000000000107805 */ /* 0x002fec000001ff00 */
[----:B------:R1:W3:Y:S06]  /*5200*/  @!P1 LDG.E.128 R16, [R2.64] ;  /* 0x0000000802109981 */ /* 0x0002ec000c1e1d00 */
[----:B------:R-:W-:Y:S01]  /*5210*/  @!P0 IADD3 R38, P1, R148, R38, RZ ;  /* 0x0000002694268210 */ /* 0x000fe20007f3e0ff */
[----:B----4-:R-:W-:Y:S04]  /*5220*/  CS2R R4, SRZ ;  /* 0x0000000000047805 */ /* 0x010fe8000001ff00 */
[----:B------:R-:W-:Y:S01]  /*5230*/  @!P0 IMAD.X R29, R29, 0x1, R97, P1 ;  /* 0x000000011d1d8824 */ /* 0x000fe200008e0661 */
[C---:B-1----:R-:W-:Y:S04]  /*5240*/  @!P0 LEA R2, P1, R38.reuse, c[0x0][0x270], 0x1 ;  /* 0x00009c0026028a11 */ /* 0x042fe800078208ff */
[----:B------:R-:W-:Y:S02]  /*5250*/  @!P0 LEA.HI.X R3, R38, c[0x0][0x274], R29, 0x1, P1 ;  /* 0x00009d0026038a11 */ /* 0x000fe400008f0c1d */
[----:B------:R-:W-:Y:S01]  /*5260*/  @!P0 IADD3 R36, P1, R146, R36, RZ ;  /* 0x0000002492248210 */ /* 0x000fe20007f3e0ff */
[----:B------:R-:W-:Y:S04]  /*5270*/  CS2R R38, SRZ ;  /* 0x0000000000267805 */ /* 0x000fe8000001ff00 */
[----:B------:R-:W-:Y:S01]  /*5280*/  @!P0 IMAD.X R7, R7, 0x1, R96, P1 ;  /* 0x0000000107078824 */ /* 0x000fe200008e0660 */
[C---:B------:R-:W-:Y:S04]  /*5290*/  @!P0 LEA R8, P1, R36.reuse, c[0x0][0x288], 0x1 ;  /* 0x0000a20024088a11 */ /* 0x040fe800078208ff */
[----:B------:R-:W-:Y:S02]  /*52a0*/  @!P0 LEA.HI.X R9, R36, c[0x0][0x28c], R7, 0x1, P1 ;  /* 0x0000a30024098a11 */ /* 0x000fe400008f0c07 */
[----:B------:R-:W-:Y:S01]  /*52b0*/  CS2R R6, SRZ ;  /* 0x0000000000067805 */ /* 0x000fe2000001ff00 */
[----:B------:R-:W-:Y:S01]  /*52c0*/  CS2R R36, SRZ ;  /* 0x0000000000247805 */ /* 0x000fe2000001ff00 */
[----:B------:R-:W-:Y:S04]  /*52d0*/  ISETP.GE.AND P1, PT, R116, c[0x0][0x27c], PT ;  /* 0x00009f0074007a0c */ /* 0x000fe80003f26270 */
        /* <DEDUP_REMOVED lines=15> */
[----:B------:R-:W-:Y:S02]  /*53d0*/  IMAD.MOV.U32 R9, RZ, RZ, R18 ;  /* 0x000000ffff097224 */ /* 0x000fe400078e0012 */
        /* <DEDUP_REMOVED lines=14> */
[--C-:B-----5:R-:W-:Y:S01]  /*54c0*/  @!P1 SHF.R.U64 R33, R36, 0x10, R37.reuse ;  /* 0x0000001024219819 */ /* 0x120fe20000001225 */
[----:B------:R-:W-:Y:S01]  /*54d0*/  IMAD.MOV.U32 R35, RZ, RZ, R38 ;  /* 0x000000ffff237224 */ /* 0x000fe200078e0026 */
[----:B------:R-:W-:Y:S01]  /*54e0*/  @!P1 SHF.R.U32.HI R34, RZ, 0x10, R37 ;  /* 0x00000010ff229819 */ /* 0x000fe20000011625 */
[----:B------:R-:W-:Y:S01]  /*54f0*/  IMAD.X R2, R172, 0x1, R111, P0 ;  /* 0x00000001ac027824 */ /* 0x000fe200000e066f */
[-C--:B------:R-:W-:Y:S01]  /*5500*/  IADD3 R9, P2, P0, R154, R3.reuse, R136 ;  /* 0x000000039a097210 */ /* 0x080fe2000785e088 */
[----:B------:R-:W-:Y:S02]  /*5510*/  IMAD.MOV.U32 R30, RZ, RZ, R39 ;  /* 0x000000ffff1e7224 */ /* 0x000fe400078e0027 */
[----:B------:R-:W2:Y:S01]  /*5520*/  LDS.128 R56, [R134+0x8100] ;  /* 0x0081000086387984 */ /* 0x000ea20000000c00 */
[-C--:B------:R-:W-:Y:S01]  /*5530*/  IADD3.X R8, R100, R2.reuse, R128, P2, P0 ;  /* 0x0000000264087210 */ /* 0x080fe200017e0480 */
[----:B------:R-:W-:Y:S01]  /*5540*/  IMAD.MOV.U32 R31, RZ, RZ, R36 ;  /* 0x000000ffff1f7224 */ /* 0x000fe200078e0024 */
[----:B------:R-:W-:Y:S01]  /*5550*/  ISETP.GE.AND P0, PT, R135, c[0x0][0x1d4], PT ;  /* 0x0000750087007a0c */ /* 0x000fe20003f06270 */
[----:B------:R-:W-:Y:S01]  /*5560*/  IMAD.MOV.U32 R29, RZ, RZ, R37 ;  /* 0x000000ffff1d7224 */ /* 0x000fe200078e0025 */
[----:B------:R-:W-:Y:S02]  /*5570*/  @!P1 SHF.R.U64 R36, R38, 0x10, R39 ;  /* 0x0000001026249819 */ /* 0x000fe40000001227 */
[----:B------:R-:W-:Y:S02]  /*5580*/  @!P1 PRMT R33, R31, 0x5410, R33 ;  /* 0x000054101f219816 */ /* 0x000fe40000000021 */
[----:B------:R-:W-:Y:S02]  /*5590*/  @!P1 PRMT R34, R29, 0x5410, R34 ;  /* 0x000054101d229816 */ /* 0x000fe40000000022 */
[----:B------:R-:W-:Y:S02]  /*55a0*/  @!P1 PRMT R31, R35, 0x5410, R36 ;  /* 0x00005410231f9816 */ /* 0x000fe40000000024 */
[----:B------:R-:W-:Y:S01]  /*55b0*/  @!P1 SHF.R.U32.HI R37, RZ, 0x10, R39 ;  /* 0x00000010ff259819 */ /* 0x000fe20000011627 */
[----:B------:R-:W-:Y:S01]  /*55c0*/  @!P1 IMAD.U32 R35, R34, 0x10000, RZ ;  /* 0x0001000022239824 */ /* 0x000fe200078e00ff */
[C---:B------:R-:W-:Y:S01]  /*55d0*/  @!P1 LOP3.LUT R41, R31.reuse, 0xffff0000, RZ, 0xc0, !PT ;  /* 0xffff00001f299812 */ /* 0x040fe200078ec0ff */
[----:B------:R-:W-:Y:S01]  /*55e0*/  @!P1 IMAD.U32 R39, R31, 0x10000, RZ ;  /* 0x000100001f279824 */ /* 0x000fe200078e00ff */
[----:B------:R-:W-:Y:S02]  /*55f0*/  @!P0 IADD3 R3, P3, P2, R154, R3, R135 ;  /* 0x000000039a038210 */ /* 0x000fe40007a7e087 */
[----:B------:R-:W-:Y:S02]  /*5600*/  @!P1 PRMT R45, R30, 0x5410, R37 ;  /* 0x000054101e2d9816 */ /* 0x000fe40000000025 */
[----:B------:R-:W-:Y:S02]  /*5610*/  @!P0 IADD3.X R2, R100, R2, R127, P3, P2 ;  /* 0x0000000264028210 */ /* 0x000fe40001fe447f */
[----:B------:R-:W-:Y:S01]  /*5620*/  LEA R178, P2, R9, c[0x0][0x1c8], 0x1 ;  /* 0x0000720009b27a11 */ /* 0x000fe200078408ff */
[----:B------:R-:W-:Y:S01]  /*5630*/  @!P1 IMAD.U32 R43, R45, 0x10000, RZ ;  /* 0x000100002d2b9824 */ /* 0x000fe200078e00ff */
[----:B------:R-:W-:Y:S02]  /*5640*/  @!P1 LOP3.LUT R37, R34, 0xffff0000, RZ, 0xc0, !PT ;  /* 0xffff000022259812 */ /* 0x000fe400078ec0ff */
[----:B------:R-:W-:Y:S02]  /*5650*/  LEA.HI.X R179, R9, c[0x0][0x1cc], R8, 0x1, P2 ;  /* 0x0000730009b37a11 */ /* 0x000fe400010f0c08 */
[----:B------:R-:W-:Y:S02]  /*5660*/  @!P0 LEA R176, P2, R3, c[0x0][0x1c8], 0x1 ;  /* 0x0000720003b08a11 */ /* 0x000fe400078408ff */
[----:B------:R-:W-:Y:S01]  /*5670*/  @!P1 SHF.R.U32.HI R8, RZ, 0x10, R5 ;  /* 0x00000010ff089819 */ /* 0x000fe20000011605 */
[----:B-1----:R-:W-:Y:S01]  /*5680*/  @!P1 IMAD.U32 R31, R23, 0x10000, RZ ;  /* 0x00010000171f9824 */ /* 0x002fe200078e00ff */
[----:B------:R-:W-:Y:S01]  /*5690*/  @!P0 LEA.HI.X R177, R3, c[0x0][0x1cc], R2, 0x1, P2 ;  /* 0x0000730003b18a11 */ /* 0x000fe200010f0c02 */
[----:B------:R-:W-:Y:S01]  /*56a0*/  IMAD.MOV.U32 R3, RZ, RZ, R4 ;  /* 0x000000ffff037224 */ /* 0x000fe200078e0004 */
[----:B------:R-:W-:Y:S01]  /*56b0*/  MOV R2, R5 ;  /* 0x0000000500027202 */ /* 0x000fe20000000f00 */
[----:B------:R-:W-:Y:S01]  /*56c0*/  @!P1 FMUL.FTZ R186, R31, R43 ;  /* 0x0000002b1fba9220 */ /* 0x000fe20000410000 */
[----:B------:R-:W-:Y:S02]  /*56d0*/  @!P1 SHF.R.U64 R9, R6, 0x10, R7 ;  /* 0x0000001006099819 */ /* 0x000fe40000001207 */
[----:B------:R-:W-:Y:S01]  /*56e0*/  @!P1 PRMT R29, R2, 0x5410, R8 ;  /* 0x00005410021d9816 */ /* 0x000fe20000000008 */
[----:B------:R-:W-:Y:S01]  /*56f0*/  @!P1 IMAD.U32 R2, R20, 0x10000, RZ ;  /* 0x0001000014029824 */ /* 0x000fe200078e00ff */
[C---:B--2---:R-:W-:Y:S01]  /*5700*/  @!P1 SHF.L.U32 R30, R56.reuse, 0x10, RZ ;  /* 0x00000010381e9819 */ /* 0x044fe200000006ff */
[C---:B------:R-:W-:Y:S01]  /*5710*/  @!P1 IMAD.U32 R36, R57.reuse, 0x10000, RZ ;  /* 0x0001000039249824 */ /* 0x040fe200078e00ff */
[----:B------:R-:W-:Y:S02]  /*5720*/  @!P1 LOP3.LUT R34, R56, 0xffff0000, RZ, 0xc0, !PT ;  /* 0xffff000038229812 */ /* 0x000fe400078ec0ff */
[----:B------:R-:W-:Y:S02]  /*5730*/  @!P1 LOP3.LUT R38, R57, 0xffff0000, RZ, 0xc0, !PT ;  /* 0xffff000039269812 */ /* 0x000fe400078ec0ff */
[C---:B------:R-:W-:Y:S02]  /*5740*/  @!P1 SHF.L.U32 R40, R58.reuse, 0x10, RZ ;  /* 0x000000103a289819 */ /* 0x040fe400000006ff */
[----:B------:R-:W-:Y:S02]  /*5750*/  @!P1 LOP3.LUT R42, R58, 0xffff0000, RZ, 0xc0, !PT ;  /* 0xffff00003a2a9812 */ /* 0x000fe400078ec0ff */
[C---:B------:R-:W-:Y:S02]  /*5760*/  @!P1 SHF.L.U32 R44, R59.reuse, 0x10, RZ ;  /* 0x000000103b2c9819 */ /* 0x040fe400000006ff */
[----:B------:R-:W-:Y:S02]  /*5770*/  @!P1 LOP3.LUT R46, R59, 0xffff0000, RZ, 0xc0, !PT ;  /* 0xffff00003b2e9812 */ /* 0x000fe400078ec0ff */
        /* <DEDUP_REMOVED lines=13> */
[C---:B------:R-:W-:Y:S02]  /*5850*/  @!P1 FMUL.FTZ R180, R7.reuse, R35 ;  /* 0x0000002307b49220 */ /* 0x040fe40000410000 */
        /* <DEDUP_REMOVED lines=11> */
[----:B------:R-:W-:Y:S02]  /*5910*/  @!P1 IMAD.U32 R30, R22, 0x10000, RZ ;  /* 0x00010000161e9824 */ /* 0x000fe400078e00ff */
[-C--:B------:R-:W-:Y:S02]  /*5920*/  @!P1 FMUL.FTZ R3, R7, R29.reuse ;  /* 0x0000001d07039220 */ /* 0x080fe40000410000 */
[----:B------:R-:W-:Y:S01]  /*5930*/  @!P1 FFMA.FTZ R182, R34, R29, -R182 ;  /* 0x0000001d22b69223 */ /* 0x000fe200000108b6 */
[----:B------:R-:W-:Y:S01]  /*5940*/  @!P1 LOP3.LUT R29, R22, 0xffff0000, RZ, 0xc0, !PT ;  /* 0xffff0000161d9812 */ /* 0x000fe200078ec0ff */
[----:B------:R-:W-:Y:S02]  /*5950*/  @!P1 IMAD.U32 R7, R6, 0x10000, RZ ;  /* 0x0001000006079824 */ /* 0x000fe400078e00ff */
[----:B------:R-:W-:Y:S01]  /*5960*/  @!P1 FMUL.FTZ R5, R5, R9 ;  /* 0x0000000905059220 */ /* 0x000fe20000410000 */
[----:B------:R-:W-:Y:S01]  /*5970*/  @!P1 F2FP.BF16.PACK_AB R173, R182, R173 ;  /* 0x000000adb6ad923e */ /* 0x000fe200000010ff */
[----:B------:R-:W-:Y:S01]  /*5980*/  @!P1 FFMA.FTZ R181, R38, R9, -R181 ;  /* 0x0000000926b59223 */ /* 0x000fe200000108b5 */
[----:B------:R-:W-:Y:S01]  /*5990*/  @!P1 LOP3.LUT R9, R6, 0xffff0000, RZ, 0xc0, !PT ;  /* 0xffff000006099812 */ /* 0x000fe200078ec0ff */
[C---:B------:R-:W-:Y:S01]  /*59a0*/  @!P1 FMUL.FTZ R183, R30.reuse, R39 ;  /* 0x000000271eb79220 */ /* 0x040fe20000410000 */
[----:B------:R-:W-:Y:S01]  /*59b0*/  @!P1 MOV R56, R173 ;  /* 0x000000ad00389202 */ /* 0x000fe20000000f00 */
[----:B------:R-:W-:Y:S01]  /*59c0*/  @!P1 FMUL.FTZ R6, R30, R7 ;  /* 0x000000071e069220 */ /* 0x000fe20000410000 */
[----:B------:R-:W-:Y:S01]  /*59d0*/  @!P1 LOP3.LUT R30, R23, 0xffff0000, RZ, 0xc0, !PT ;  /* 0xffff0000171e9812 */ /* 0x000fe200078ec0ff */
[----:B------:R-:W-:Y:S01]  /*59e0*/  @!P1 FMUL.FTZ R184, R29, R41 ;  /* 0x000000291db89220 */ /* 0x000fe20000410000 */
[----:B------:R-:W-:Y:S01]  /*59f0*/  @!P1 F2FP.BF16.PACK_AB R180, R181, R180 ;  /* 0x000000b4b5b4923e */ /* 0x000fe200000010ff */
[----:B------:R-:W-:Y:S02]  /*5a00*/  @!P1 FFMA.FTZ R183, R40, R7, -R183 ;  /* 0x0000000728b79223 */ /* 0x000fe400000108b7 */
[-C--:B------:R-:W-:Y:S01]  /*5a10*/  @!P1 FMUL.FTZ R7, R29, R9.reuse ;  /* 0x000000091d079220 */ /* 0x080fe20000410000 */
        /* <DEDUP_REMOVED lines=30> */
.L_x_2066:
[----:B------:R-:W-:Y:S05]  /*5c00*/  BSYNC B0 ;  /* 0x0000000000007941 */ /* 0x000fea0003800000 */
.L_x_2065:
        /* <DEDUP_REMOVED lines=10> */
[--C-:B------:R-:W-:Y:S01]  /*5cb0*/  @!P1 SHF.R.U64 R8, R54, 0x10, R55.reuse ;  /* 0x0000001036089819 */ /* 0x100fe20000001237 */
        /* <DEDUP_REMOVED lines=15> */
[----:B------:R-:W-:Y:S02]  /*5db0*/  @!P1 SHF.R.U64 R5, R26, 0x10, R27 ;  /* 0x000000101a059819 */ /* 0x000fe4000000121b */
[----:B------:R-:W-:Y:S02]  /*5dc0*/  @!P0 LEA.HI.X R45, R3, c[0x0][0x1cc], R2, 0x1, P2 ;  /* 0x00007300032d8a11 */ /* 0x000fe400010f0c02 */
[----:B------:R-:W-:Y:S02]  /*5dd0*/  @!P1 SHF.R.U64 R2, R24, 0x10, R25 ;  /* 0x0000001018029819 */ /* 0x000fe40000001219 */
[----:B------:R-:W-:Y:S02]  /*5de0*/  @!P1 PRMT R26, R62, 0x5410, R7 ;  /* 0x000054103e1a9816 */ /* 0x000fe40000000007 */
[----:B------:R-:W-:Y:S01]  /*5df0*/  @!P1 SHF.R.U32.HI R4, RZ, 0x10, R27 ;  /* 0x00000010ff049819 */ /* 0x000fe2000001161b */
[----:B-1----:R-:W-:Y:S01]  /*5e00*/  @!P1 IMAD.U32 R24, R40, 0x10000, RZ ;  /* 0x0001000028189824 */ /* 0x002fe200078e00ff */
[----:B------:R-:W-:Y:S01]  /*5e10*/  @!P1 SHF.L.U32 R8, R21, 0x10, RZ ;  /* 0x0000001015089819 */ /* 0x000fe200000006ff */
[----:B------:R-:W-:Y:S01]  /*5e20*/  @!P1 IMAD.U32 R27, R26, 0x10000, RZ ;  /* 0x000100001a1b9824 */ /* 0x000fe200078e00ff */
[----:B------:R-:W-:Y:S01]  /*5e30*/  @!P1 LOP3.LUT R30, R41, 0xffff0000, RZ, 0xc0, !PT ;  /* 0xffff0000291e9812 */ /* 0x000fe200078ec0ff */
[C---:B------:R-:W-:Y:S01]  /*5e40*/  @!P1 IMAD.U32 R37, R43.reuse, 0x10000, RZ ;  /* 0x000100002b259824 */ /* 0x040fe200078e00ff */
[----:B------:R-:W-:Y:S01]  /*5e50*/  @!P1 LOP3.LUT R39, R43, 0xffff0000, RZ, 0xc0, !PT ;  /* 0xffff00002b279812 */ /* 0x000fe200078ec0ff */
[----:B------:R-:W-:Y:S01]  /*5e60*/  @!P1 FMUL.FTZ R52, R8, R27 ;  /* 0x0000001b08349220 */ /* 0x000fe20000410000 */
[C---:B------:R-:W-:Y:S01]  /*5e70*/  @!P1 LOP3.LUT R35, R42.reuse, 0xffff0000, RZ, 0xc0, !PT ;  /* 0xffff00002a239812 */ /* 0x040fe200078ec0ff */
[----:B------:R-:W-:Y:S01]  /*5e80*/  @!P1 IMAD.U32 R33, R42, 0x10000, RZ ;  /* 0x000100002a219824 */ /* 0x000fe200078e00ff */
[----:B------:R-:W-:Y:S02]  /*5e90*/  @!P1 PRMT R7, R28, 0x5410, R4 ;  /* 0x000054101c079816 */ /* 0x000fe40000000004 */
[----:B------:R-:W-:Y:S02]  /*5ea0*/  @!P1 LOP3.LUT R29, R26, 0xffff0000, RZ, 0xc0, !PT ;  /* 0xffff00001a1d9812 */ /* 0x000fe400078ec0ff */
[----:B------:R-:W-:Y:S02]  /*5eb0*/  @!P1 LOP3.LUT R26, R40, 0xffff0000, RZ, 0xc0, !PT ;  /* 0xffff0000281a9812 */ /* 0x000fe400078ec0ff */
[----:B------:R-:W-:Y:S02]  /*5ec0*/  @!P1 SHF.R.U32.HI R3, RZ, 0x10, R25 ;  /* 0x00000010ff039819 */ /* 0x000fe40000011619 */
[----:B------:R-:W-:Y:S02]  /*5ed0*/  @!P1 PRMT R25, R62, 0x5432, R6 ;  /* 0x000054323e199816 */ /* 0x000fe40000000006 */
[C---:B------:R-:W-:Y:S01]  /*5ee0*/  @!P1 PRMT R6, R15.reuse, 0x5432, R2 ;  /* 0x000054320f069816 */ /* 0x040fe20000000002 */
[----:B------:R-:W-:Y:S01]  /*5ef0*/  @!P1 IMAD.U32 R2, R20, 0x10000, RZ ;  /* 0x0001000014029824 */ /* 0x000fe200078e00ff */
[----:B------:R-:W-:Y:S01]  /*5f00*/  @!P1 PRMT R3, R15, 0x5410, R3 ;  /* 0x000054100f039816 */ /* 0x000fe20000000003 */
[C---:B------:R-:W-:Y:S01]  /*5f10*/  @!P1 IMAD.U32 R9, R25.reuse, 0x10000, RZ ;  /* 0x0001000019099824 */ /* 0x040fe200078e00ff */
[----:B------:R-:W-:Y:S01]  /*5f20*/  @!P1 PRMT R15, R28, 0x5432, R5 ;  /* 0x000054321c0f9816 */ /* 0x000fe20000000005 */
[----:B------:R-:W-:Y:S01]  /*5f30*/  @!P1 IMAD.U32 R4, R6, 0x10000, RZ ;  /* 0x0001000006049824 */ /* 0x000fe200078e00ff */
[----:B------:R-:W-:Y:S01]  /*5f40*/  @!P1 LOP3.LUT R25, R25, 0xffff0000, RZ, 0xc0, !PT ;  /* 0xffff000019199812 */ /* 0x000fe200078ec0ff */
[C---:B------:R-:W-:Y:S01]  /*5f50*/  @!P1 IMAD.U32 R5, R3.reuse, 0x10000, RZ ;  /* 0x0001000003059824 */ /* 0x040fe200078e00ff */
[----:B------:R-:W-:Y:S01]  /*5f60*/  @!P1 LOP3.LUT R3, R3, 0xffff0000, RZ, 0xc0, !PT ;  /* 0xffff000003039812 */ /* 0x000fe200078ec0ff */
[----:B------:R-:W-:Y:S01]  /*5f70*/  @!P1 FMUL.FTZ R46, R2, R9 ;  /* 0x00000009022e9220 */ /* 0x000fe20000410000 */
[----:B------:R-:W-:Y:S01]  /*5f80*/  @!P1 LOP3.LUT R6, R6, 0xffff0000, RZ, 0xc0, !PT ;  /* 0xffff000006069812 */ /* 0x000fe200078ec0ff */
[----:B------:R-:W-:Y:S02]  /*5f90*/  @!P1 IMAD.U32 R28, R41, 0x10000, RZ ;  /* 0x00010000291c9824 */ /* 0x000fe400078e00ff */
        /* <DEDUP_REMOVED lines=21> */
[----:B------:R-:W-:Y:S01]  /*60f0*/  @!P1 FMUL.FTZ R58, R9, R38 ;  /* 0x00000026093a9220 */ /* 0x000fe20000410000 */
        /* <DEDUP_REMOVED lines=12> */
[-C--:B------:R-:W-:Y:S02]  /*61c0*/  @!P1 FMUL.FTZ R6, R6, R7.reuse ;  /* 0x0000000706069220 */ /* 0x080fe40000410000 */
        /* <DEDUP_REMOVED lines=23> */
.L_x_2068:
[----:B------:R-:W-:Y:S05]  /*6340*/  BSYNC B0 ;  /* 0x0000000000007941 */ /* 0x000fea0003800000 */
.L_x_2067:
[----:B------:R-:W-:Y:S05]  /*6350*/  IADD3 R174, P0, R162, R174, RZ ;  /* 0x000000aea2ae7210 */ /* 0x000fea0007f1e0ff */
[----:B------:R-:W-:Y:S01]  /*6360*/  IMAD.X R172, R172, 0x1, R121, P0 ;  /* 0x00000001acac7824 */ /* 0x000fe200000e0679 */
[----:B------:R-:W-:Y:S11]  /*6370*/  ISETP.GE.OR P0, PT, R71, R139, P4 ;  /* 0x0000008b4700720c */ /* 0x000ff60002706670 */
[----:B------:R-:W-:Y:S02]  /*6380*/  @!UPT UIADD3 URZ, URZ, URZ, URZ ;  /* 0x0000003f3f3ff290 */ /* 0x000fe4000fffe03f */
[----:B------:R-:W-:-:S05]  /*6390*/  @P0 BRA `(.L_x_2062) ;  /* 0x0000090000000947 */ /* 0x000fca0003800000 */
[----:B------:R-:W-:Y:S01]  /*63a0*/  IADD3 R3, P2, P0, R154, R174, R136 ;  /* 0x000000ae9a037210 */ /* 0x000fe2000785e088 */
[----:B-1----:R-:W1:Y:S01]  /*63b0*/  LDS.128 R20, [R129+0x8100] ;  /* 0x0081000081147984 */ /* 0x002e620000000c00 */
[----:B-----5:R-:W-:Y:S02]  /*63c0*/  @!P1 SHF.R.U64 R6, R48, 0x10, R49 ;  /* 0x0000001030069819 */ /* 0x020fe40000001231 */
[----:B------:R-:W-:Y:S02]  /*63d0*/  IADD3.X R2, R100, R172, R128, P2, P0 ;  /* 0x000000ac64027210 */ /* 0x000fe400017e0480 */
[C---:B------:R-:W-:Y:S02]  /*63e0*/  LEA R34, P0, R3.reuse, c[0x0][0x1c8], 0x1 ;  /* 0x0000720003227a11 */ /* 0x040fe400078008ff */
[----:B------:R-:W-:Y:S01]  /*63f0*/  @!P1 SHF.R.U64 R5, R18, 0x10, R19 ;  /* 0x0000001012059819 */ /* 0x000fe20000001213 */
[----:B------:R-:W2:Y:S01]  /*6400*/  LDS.128 R36, [R130+0x8100] ;  /* 0x0081000082247984 */ /* 0x000ea20000000c00 */
[----:B------:R-:W-:Y:S02]  /*6410*/  LEA.HI.X R35, R3, c[0x0][0x1cc], R2, 0x1, P0 ;  /* 0x0000730003237a11 */ /* 0x000fe400000f0c02 */
[----:B------:R-:W-:Y:S02]  /*6420*/  @!P1 SHF.R.U64 R2, R16, 0x10, R17 ;  /* 0x0000001010029819 */ /* 0x000fe40000001211 */
[----:B------:R-:W-:Y:S02]  /*6430*/  @!P1 SHF.R.U32.HI R7, RZ, 0x10, R49 ;  /* 0x00000010ff079819 */ /* 0x000fe40000011631 */
[----:B------:R-:W-:Y:S02]  /*6440*/  @!P1 SHF.R.U32.HI R4, RZ, 0x10, R19 ;  /* 0x00000010ff049819 */ /* 0x000fe40000011613 */
[----:B------:R-:W-:Y:S02]  /*6450*/  @!P1 PRMT R19, R60, 0x5410, R7 ;  /* 0x000054103c139816 */ /* 0x000fe40000000007 */
[----:B------:R-:W-:Y:S02]  /*6460*/  @!P1 PRMT R7, R14, 0x5410, R4 ;  /* 0x000054100e079816 */ /* 0x000fe40000000004 */
[----:B------:R-:W-:Y:S01]  /*6470*/  @!P1 SHF.R.U32.HI R3, RZ, 0x10, R17 ;  /* 0x00000010ff039819 */ /* 0x000fe20000011611 */
[----:B------:R-:W-:Y:S01]  /*6480*/  @!P1 IMAD.U32 R17, R19, 0x10000, RZ ;  /* 0x0001000013119824 */ /* 0x000fe200078e00ff */
[----:B------:R-:W-:Y:S02]  /*6490*/  @!P1 PRMT R15, R60, 0x5432, R6 ;  /* 0x000054323c0f9816 */ /* 0x000fe40000000006 */
[C---:B------:R-:W-:Y:S02]  /*64a0*/  @!P1 PRMT R6, R11.reuse, 0x5432, R2 ;  /* 0x000054320b069816 */ /* 0x040fe40000000002 */
[----:B------:R-:W-:Y:S02]  /*64b0*/  @!P1 PRMT R3, R11, 0x5410, R3 ;  /* 0x000054100b039816 */ /* 0x000fe40000000003 */
[----:B------:R-:W-:Y:S02]  /*64c0*/  @!P1 PRMT R11, R14, 0x5432, R5 ;  /* 0x000054320e0b9816 */ /* 0x000fe40000000005 */
[C---:B------:R-:W-:Y:S01]  /*64d0*/  @!P1 SHF.L.U32 R4, R6.reuse, 0x10, RZ ;  /* 0x0000001006049819 */ /* 0x040fe200000006ff */
[C---:B------:R-:W-:Y:S01]  /*64e0*/  @!P1 IMAD.U32 R5, R3.reuse, 0x10000, RZ ;  /* 0x0001000003059824 */ /* 0x040fe200078e00ff */
[----:B------:R-:W-:Y:S02]  /*64f0*/  @!P1 LOP3.LUT R3, R3, 0xffff0000, RZ, 0xc0, !PT ;  /* 0xffff000003039812 */ /* 0x000fe400078ec0ff */
[----:B------:R-:W-:Y:S02]  /*6500*/  @!P1 LOP3.LUT R6, R6, 0xffff0000, RZ, 0xc0, !PT ;  /* 0xffff000006069812 */ /* 0x000fe400078ec0ff */
[----:B------:R-:W-:Y:S02]  /*6510*/  @!P1 LOP3.LUT R19, R19, 0xffff0000, RZ, 0xc0, !PT ;  /* 0xffff000013139812 */ /* 0x000fe400078ec0ff */
[--C-:B------:R-:W-:Y:S01]  /*6520*/  @!P1 SHF.R.U32.HI R9, RZ, 0x10, R51.reuse ;  /* 0x00000010ff099819 */ /* 0x100fe20000011633 */
[----:B-1----:R-:W-:Y:S01]  /*6530*/  @!P1 IMAD.U32 R2, R20, 0x10000, RZ ;  /* 0x0001000014029824 */ /* 0x002fe200078e00ff */
[----:B------:R-:W-:Y:S02]  /*6540*/  @!P1 SHF.R.U64 R8, R50, 0x10, R51 ;  /* 0x0000001032089819 */ /* 0x000fe40000001233 */
[----:B------:R-:W-:Y:S01]  /*6550*/  @!P1 PRMT R25, R47, 0x5432, R9 ;  /* 0x000054322f199816 */ /* 0x000fe20000000009 */
[----:B------:R-:W-:Y:S01]  /*6560*/  @!P1 IMAD.U32 R9, R15, 0x10000, RZ ;  /* 0x000100000f099824 */ /* 0x000fe200078e00ff */
[----:B------:R-:W-:Y:S01]  /*6570*/  @!P1 PRMT R27, R47, 0x5410, R8 ;  /* 0x000054102f1b9816 */ /* 0x000fe20000000008 */
[----:B------:R-:W-:Y:S01]  /*6580*/  @!P1 IMAD.U32 R8, R21, 0x10000, RZ ;  /* 0x0001000015089824 */ /* 0x000fe200078e00ff */
[----:B------:R-:W-:Y:S01]  /*6590*/  @!P1 LOP3.LUT R15, R15, 0xffff0000, RZ, 0xc0, !PT ;  /* 0xffff00000f0f9812 */ /* 0x000fe200078ec0ff */
[----:B--2---:R-:W-:Y:S01]  /*65a0*/  @!P1 IMAD.U32 R14, R36, 0x10000, RZ ;  /* 0x00010000240e9824 */ /* 0x004fe200078e00ff */
[C---:B------:R-:W-:Y:S01]  /*65b0*/  @!P1 SHF.L.U32 R18, R37.reuse, 0x10, RZ ;  /* 0x0000001025129819 */ /* 0x040fe200000006ff */
[----:B------:R-:W-:Y:S01]  /*65c0*/  @!P1 FMUL.FTZ R40, R2, R9 ;  /* 0x0000000902289220 */ /* 0x000fe20000410000 */
[----:B------:R-:W-:Y:S01]  /*65d0*/  @!P1 LOP3.LUT R24, R37, 0xffff0000, RZ, 0xc0, !PT ;  /* 0xffff000025189812 */ /* 0x000fe200078ec0ff */
[----:B------:R-:W-:Y:S01]  /*65e0*/  @!P1 FMUL.FTZ R41, R8, R17 ;  /* 0x0000001108299220 */ /* 0x000fe20000410000 */
[----:B------:R-:W-:Y:S01]  /*65f0*/  @!P1 LOP3.LUT R16, R36, 0xffff0000, RZ, 0xc0, !PT ;  /* 0xffff000024109812 */ /* 0x000fe200078ec0ff */
[-C--:B------:R-:W-:Y:S01]  /*6600*/  @!P1 FMUL.FTZ R2, R2, R4.reuse ;  /* 0x0000000402029220 */ /* 0x080fe20000410000 */
[----:B------:R-:W-:Y:S01]  /*6610*/  @!P1 LOP3.LUT R33, R39, 0xffff0000, RZ, 0xc0, !PT ;  /* 0xffff000027219812 */ /* 0x000fe200078ec0ff */
[----:B------:R-:W-:Y:S01]  /*6620*/  @!P1 FFMA.FTZ R40, R14, R4, -R40 ;  /* 0x000000040e289223 */ /* 0x000fe20000010828 */
[----:B------:R-:W-:Y:S01]  /*6630*/  @!P1 LOP3.LUT R28, R38, 0xffff0000, RZ, 0xc0, !PT ;  /* 0xffff0000261c9812 */ /* 0x000fe200078ec0ff */
[-C--:B------:R-:W-:Y:S01]  /*6640*/  @!P1 FMUL.FTZ R4, R8, R5.reuse ;  /* 0x0000000508049220 */ /* 0x080fe20000410000 */
[----:B------:R-:W-:Y:S01]  /*6650*/  @!P1 LOP3.LUT R8, R20, 0xffff0000, RZ, 0xc0, !PT ;  /* 0xffff000014089812 */ /* 0x000fe200078ec0ff */
[----:B------:R-:W-:Y:S01]  /*6660*/  @!P1 FFMA.FTZ R41, R18, R5, -R41 ;  /* 0x0000000512299223 */ /* 0x000fe20000010829 */
[----:B------:R-:W-:Y:S01]  /*6670*/  @!P1 LOP3.LUT R5, R21, 0xffff0000, RZ, 0xc0, !PT ;  /* 0xffff000015059812 */ /* 0x000fe200078ec0ff */
[----:B------:R-:W-:Y:S01]  /*6680*/  @!P1 FFMA.FTZ R2, R9, R14, R2 ;  /* 0x0000000e09029223 */ /* 0x000fe20000010002 */
[----:B------:R-:W-:Y:S01]  /*6690*/  @!P1 SHF.L.U32 R29, R25, 0x10, RZ ;  /* 0x00000010191d9819 */ /* 0x000fe200000006ff */
[----:B------:R-:W-:Y:S01]  /*66a0*/  @!P1 FMUL.FTZ R43, R8, R15 ;  /* 0x0000000f082b9220 */ /* 0x000fe20000410000 */
[----:B------:R-:W-:Y:S01]  /*66b0*/  @!P1 LOP3.LUT R9, R23, 0xffff0000, RZ, 0xc0, !PT ;  /* 0xffff000017099812 */ /* 0x000fe200078ec0ff */
[----:B------:R-:W-:Y:S01]  /*66c0*/  @!P1 FMUL.FTZ R42, R5, R19 ;  /* 0x00000013052a9220 */ /* 0x000fe20000410000 */
[----:B------:R-:W-:Y:S01]  /*66d0*/  @!P1 LOP3.LUT R31, R25, 0xffff0000, RZ, 0xc0, !PT ;  /* 0xffff0000191f9812 */ /* 0x000fe200078ec0ff */
[-C--:B------:R-:W-:Y:S01]  /*66e0*/  @!P1 FMUL.FTZ R5, R5, R3.reuse ;  /* 0x0000000305059220 */ /* 0x080fe20000410000 */
[----:B------:R-:W-:Y:S01]  /*66f0*/  @!P1 LOP3.LUT R14, R22, 0xffff0000, RZ, 0xc0, !PT ;  /* 0xffff0000160e9812 */ /* 0x000fe200078ec0ff */
[----:B------:R-:W-:Y:S01]  /*6700*/  @!P1 FFMA.FTZ R42, R24, R3, -R42 ;  /* 0x00000003182a9223 */ /* 0x000fe2000001082a */
[----:B------:R-:W-:Y:S01]  /*6710*/  ISETP.GE.AND P0, PT, R135, c[0x0][0x1d4], PT ;  /* 0x0000750087007a0c */ /* 0x000fe20003f06270 */
[-C--:B------:R-:W-:Y:S02]  /*6720*/  @!P1 FMUL.FTZ R3, R8, R6.reuse ;  /* 0x0000000608039220 */ /* 0x080fe40000410000 */
[----:B------:R-:W-:Y:S01]  /*6730*/  @!P1 IMAD.U32 R8, R23, 0x10000, RZ ;  /* 0x0001000017089824 */ /* 0x000fe200078e00ff */
[----:B------:R-:W-:Y:S01]  /*6740*/  @!P1 F2FP.BF16.PACK_AB R41, R42, R41 ;  /* 0x000000292a29923e */ /* 0x000fe200000010ff */
[----:B------:R-:W-:Y:S02]  /*6750*/  @!P1 FFMA.FTZ R43, R16, R6, -R43 ;  /* 0x00000006102b9223 */ /* 0x000fe4000001082b */
[----:B------:R-:W-:Y:S02]  /*6760*/  @!P1 IMAD.U32 R30, R39, 0x10000, RZ ;  /* 0x00010000271e9824 */ /* 0x000fe400078e00ff */
[----:B------:R-:W-:Y:S01]  /*6770*/  @!P1 IMAD.U32 R6, R7, 0x10000, RZ ;  /* 0x0001000007069824 */ /* 0x000fe200078e00ff */
[----:B------:R-:W-:Y:S01]  /*6780*/  @!P1 F2FP.BF16.PACK_AB R40, R43, R40 ;  /* 0x000000282b28923e */ /* 0x000fe200000010ff */
[C---:B------:R-:W-:Y:S01]  /*6790*/  @!P1 FMUL.FTZ R44, R8.reuse, R29 ;  /* 0x0000001d082c9220 */ /* 0x040fe20000410000 */
[----:B------:R-:W-:Y:S01]  /*67a0*/  @!P1 LOP3.LUT R7, R7, 0xffff0000, RZ, 0xc0, !PT ;  /* 0xffff000007079812 */ /* 0x000fe200078ec0ff */
[----:B------:R-:W-:Y:S01]  /*67b0*/  @!P1 FMUL.FTZ R46, R9, R31 ;  /* 0x0000001f092e9220 */ /* 0x000fe20000410000 */
[----:B------:R-:W-:Y:S01]  /*67c0*/  @!P1 MOV R36, R40 ;  /* 0x0000002800249202 */ /* 0x000fe20000000f00 */
[-C--:B------:R-:W-:Y:S02]  /*67d0*/  @!P1 FMUL.FTZ R8, R8, R6.reuse ;  /* 0x0000000608089220 */ /* 0x080fe40000410000 */
        /* <DEDUP_REMOVED lines=8> */
[----:B------:R-:W-:Y:S01]  /*6860*/  @!P1 IMAD.U32 R26, R38, 0x10000, RZ ;  /* 0x00010000261a9824 */ /* 0x000fe200078e00ff */
[----:B------:R-:W-:Y:S01]  /*6870*/  @!P1 F2FP.BF16.PACK_AB R44, R46, R44 ;  /* 0x0000002c2e2c923e */ /* 0x000fe200000010ff */
[----:B------:R-:W-:Y:S02]  /*6880*/  @!P1 FMUL.FTZ R45, R6, R25 ;  /* 0x00000019062d9220 */ /* 0x000fe40000410000 */
[----:B------:R-:W-:Y:S01]  /*6890*/  @!P1 FMUL.FTZ R47, R14, R27 ;  /* 0x0000001b0e2f9220 */ /* 0x000fe20000410000 */
[----:B------:R-:W-:Y:S01]  /*68a0*/  @!P1 MOV R39, R44 ;  /* 0x0000002c00279202 */ /* 0x000fe20000000f00 */
[-C--:B------:R-:W-:Y:S02]  /*68b0*/  @!P1 FMUL.FTZ R6, R6, R7.reuse ;  /* 0x0000000706069220 */ /* 0x080fe40000410000 */
[----:B------:R-:W-:Y:S02]  /*68c0*/  @!P1 FFMA.FTZ R45, R26, R7, -R45 ;  /* 0x000000071a2d9223 */ /* 0x000fe4000001082d */
[-C--:B------:R-:W-:Y:S02]  /*68d0*/  @!P1 FMUL.FTZ R7, R14, R11.reuse ;  /* 0x0000000b0e079220 */ /* 0x080fe40000410000 */
[----:B------:R-:W-:Y:S02]  /*68e0*/  @!P1 FFMA.FTZ R11, R28, R11, -R47 ;  /* 0x0000000b1c0b9223 */ /* 0x000fe4000001082f */
[----:B------:R-:W-:Y:S02]  /*68f0*/  @!P1 IMAD.MOV.U32 R37, RZ, RZ, R41 ;  /* 0x000000ffff259224 */ /* 0x000fe400078e0029 */
[----:B------:R-:W-:Y:S01]  /*6900*/  @!P1 FFMA.FTZ R3, R15, R16, R3 ;  /* 0x000000100f039223 */ /* 0x000fe20000010003 */
[----:B------:R-:W-:Y:S01]  /*6910*/  @!P1 F2FP.BF16.PACK_AB R11, R11, R45 ;  /* 0x0000002d0b0b923e */ /* 0x000fe200000010ff */
[----:B------:R-:W-:Y:S02]  /*6920*/  @!P1 FFMA.FTZ R4, R17, R18, R4 ;  /* 0x0000001211049223 */ /* 0x000fe40000010004 */
[----:B------:R-:W-:Y:S01]  /*6930*/  @!P1 FFMA.FTZ R5, R19, R24, R5 ;  /* 0x0000001813059223 */ /* 0x000fe20000010005 */
[----:B------:R-:W-:Y:S01]  /*6940*/  @!P1 F2FP.BF16.PACK_AB R2, R3, R2 ;  /* 0x000000020302923e */ /* 0x000fe200000010ff */
[----:B------:R-:W-:Y:S02]  /*6950*/  @!P1 IMAD.MOV.U32 R38, RZ, RZ, R11 ;  /* 0x000000ffff269224 */ /* 0x000fe400078e000b */
[----:B------:R-:W-:Y:S01]  /*6960*/  @!P1 FFMA.FTZ R6, R25, R26, R6 ;  /* 0x0000001a19069223 */ /* 0x000fe20000010006 */
[----:B------:R-:W-:Y:S01]  /*6970*/  @!P1 F2FP.BF16.PACK_AB R4, R5, R4 ;  /* 0x000000040504923e */ /* 0x000fe200000010ff */
[----:B------:R-:W-:Y:S01]  /*6980*/  @!P1 FFMA.FTZ R7, R27, R28, R7 ;  /* 0x0000001c1b079223 */ /* 0x000fe20000010007 */
[----:B------:R1:W-:Y:S01]  /*6990*/  STG.E.128 [R34.64], R36 ;  /* 0x0000002422007986 */ /* 0x0003e2000c101d08 */
        /* <DEDUP_REMOVED lines=15> */
.L_x_2046:
        /* <DEDUP_REMOVED lines=12> */
.L_x_2070:
[----:B------:R-:W-:Y:S05]  /*6b50*/  BSYNC B0 ;  /* 0x0000000000007941 */ /* 0x000fea0003800000 */
.L_x_2069:
        /* <DEDUP_REMOVED lines=10> */
.L_x_2072:
[----:B------:R-:W-:Y:S05]  /*6c00*/  BSYNC B0 ;  /* 0x0000000000007941 */ /* 0x000fea0003800000 */
.L_x_2071:
        /* <DEDUP_REMOVED lines=9> */
.L_x_2062:
[----:B------:R-:W-:Y:S05]  /*6ca0*/  BSYNC B2 ;  /* 0x0000000000027941 */ /* 0x000fea0003800000 */
.L_x_2045:
[----:B-1---5:R-:W-:Y:S01]  /*6cb0*/  IMAD R4, R32, -0x60, RZ ;  /* 0xffffffa020047824 */ /* 0x022fe200078e02ff */
[----:B------:R-:W-:Y:S01]  /*6cc0*/  ISETP.NE.AND P5, PT, R138, RZ, PT ;  /* 0x000000ff8a00720c */ /* 0x000fe20003fa5270 */
[----:B------:R-:W-:Y:S01]  /*6cd0*/  IMAD.WIDE.U32 R14, R32, 0x60, RZ ;  /* 0x00000060200e7825 */ /* 0x000fe200078e00ff */
[----:B------:R-:W-:Y:S02]  /*6ce0*/  BSSY B0, `(.L_x_2073) ;  /* 0x0000045000007945 */ /* 0x000fe40003800000 */
[----:B------:R-:W-:Y:S01]  /*6cf0*/  IADD3 R6, R93, R4, RZ ;  /* 0x000000045d067210 */ /* 0x000fe20007ffe0ff */
[----:B--2---:R-:W-:Y:S01]  /*6d00*/  IMAD R2, R86, 0x60, RZ ;  /* 0x0000006056027824 */ /* 0x004fe200078e02ff */
[----:B------:R-:W-:Y:S02]  /*6d10*/  IADD3 R5, P0, R95, R14, RZ ;  /* 0x0000000e5f057210 */ /* 0x000fe40007f1e0ff */
[----:B------:R-:W-:Y:S01]  /*6d20*/  ISETP.GE.AND P1, PT, R6, 0x21, PT ;  /* 0x000000210600780c */ /* 0x000fe20003f26270 */
[----:B------:R-:W-:Y:S04]  /*6d30*/  IMAD.IADD R2, R15, 0x1, R2 ;  /* 0x000000010f027824 */ /* 0x000fe800078e0202 */
[----:B------:R-:W-:Y:S08]  /*6d40*/  IMAD.X R3, R2, 0x1, R94, P0 ;  /* 0x0000000102037824 */ /* 0x000ff000000e065e */
[----:B------:R-:W-:Y:S05]  /*6d50*/  @P1 IADD3 R8, P0, R5, 0x20, RZ ;  /* 0x0000002005081810 */ /* 0x000fea0007f1e0ff */
[----:B------:R-:W-:Y:S01]  /*6d60*/  @P1 IMAD.X R7, RZ, RZ, R3, P0 ;  /* 0x000000ffff071224 */ /* 0x000fe200000e0603 */
[----:B------:R-:W-:Y:S03]  /*6d70*/  ISETP.GE.AND P0, PT, R6, 0x41, PT ;  /* 0x000000410600780c */ /* 0x000fe60003f06270 */
[----:B------:R-:W-:Y:S04]  /*6d80*/  @P1 IMAD R7, R7, c[0x0][0x258], RZ ;  /* 0x0000960007071a24 */ /* 0x000fe800078e02ff */
[----:B------:R-:W-:Y:S06]  /*6d90*/  @P1 IMAD R7, R8, c[0x0][0x25c], R7 ;  /* 0x0000970008071a24 */ /* 0x000fec00078e0207 */
[----:B------:R-:W-:Y:S05]  /*6da0*/  @P0 IADD3 R11, P2, R5, 0x40, RZ ;  /* 0x00000040050b0810 */ /* 0x000fea0007f5e0ff */
[----:B------:R-:W-:Y:S01]  /*6db0*/  @P0 IMAD.X R9, RZ, RZ, R3, P2 ;  /* 0x000000ffff090224 */ /* 0x000fe200010e0603 */
[----:B------:R-:W-:Y:S03]  /*6dc0*/  ISETP.GE.AND P2, PT, R6, 0x1, PT ;  /* 0x000000010600780c */ /* 0x000fe60003f46270 */
[----:B------:R-:W-:Y:S04]  /*6dd0*/  @P0 IMAD R9, R9, c[0x0][0x258], RZ ;  /* 0x0000960009090a24 */ /* 0x000fe800078e02ff */
[----:B------:R-:W-:Y:S06]  /*6de0*/  @P0 IMAD R9, R11, c[0x0][0x25c], R9 ;  /* 0x000097000b090a24 */ /* 0x000fec00078e0209 */
[----:B------:R-:W-:Y:S01]  /*6df0*/  @P2 MOV R18, R142 ;  /* 0x0000008e00122202 */ /* 0x000fe20000000f00 */
[----:B------:R-:W-:Y:S02]  /*6e00*/  @P2 IMAD.MOV.U32 R19, RZ, RZ, R90 ;  /* 0x000000ffff132224 */ /* 0x000fe400078e005a */
[----:B------:R-:W-:Y:S02]  /*6e10*/  @P2 IMAD R3, R3, c[0x0][0x258], RZ ;  /* 0x0000960003032a24 */ /* 0x000fe400078e02ff */
[C---:B------:R-:W-:Y:S04]  /*6e20*/  @P2 IMAD.WIDE.U32 R18, R5.reuse, c[0x0][0x258], R18 ;  /* 0x0000960005122a25 */ /* 0x040fe800078e0012 */
[----:B------:R-:W-:Y:S01]  /*6e30*/  @P2 IMAD R3, R5, c[0x0][0x25c], R3 ;  /* 0x0000970005032a24 */ /* 0x000fe200078e0203 */
[C---:B------:R-:W-:Y:S04]  /*6e40*/  @P2 LEA R16, P3, R18.reuse, c[0x0][0x250], 0x1 ;  /* 0x0000940012102a11 */ /* 0x040fe800078608ff */
[----:B------:R-:W-:Y:S02]  /*6e50*/  @P2 IADD3 R3, R19, R3, RZ ;  /* 0x0000000313032210 */ /* 0x000fe40007ffe0ff */
[----:B------:R-:W-:Y:S02]  /*6e60*/  @P1 MOV R19, R90 ;  /* 0x0000005a00131202 */ /* 0x000fe40000000f00 */
[----:B------:R-:W-:Y:S01]  /*6e70*/  @P2 LEA.HI.X R17, R18, c[0x0][0x254], R3, 0x1, P3 ;  /* 0x0000950012112a11 */ /* 0x000fe200018f0c03 */
[----:B------:R-:W-:Y:S04]  /*6e80*/  @P1 IMAD.MOV.U32 R18, RZ, RZ, R142 ;  /* 0x000000ffff121224 */ /* 0x000fe800078e008e */
[----:B------:R-:W-:Y:S01]  /*6e90*/  @!PT LDS RZ, [RZ] ;  /* 0x00000000fffff984 */ /* 0x000fe20000000800 */
[----:B------:R-:W-:Y:S01]  /*6ea0*/  @!PT LDS RZ, [RZ] ;  /* 0x00000000fffff984 */ /* 0x000fe20000000800 */
[----:B------:R-:W-:Y:S01]  /*6eb0*/  @!PT LDS RZ, [RZ] ;  /* 0x00000000fffff984 */ /* 0x000fe20000000800 */
[----:B------:R1:W-:Y:S01]  /*6ec0*/  @P2 LDGSTS.E.BYPASS.LTC128B.128 [R234+0x100], [R16.64], !P5 ;  /* 0x0010000010ea2fae */ /* 0x0003e2000e901d48 */
[----:B------:R-:W-:Y:S04]  /*6ed0*/  @P1 IMAD.WIDE.U32 R18, R8, c[0x0][0x258], R18 ;  /* 0x0000960008121a25 */ /* 0x000fe800078e0012 */
[----:B------:R1:W-:Y:S01]  /*6ee0*/  @P2 LDGSTS.E.BYPASS.LTC128B.128 [R234+0x3100], [R16.64+0x80], !P6 ;  /* 0x0310008010ea2fae */ /* 0x0003e2000f101d48 */
[----:B------:R-:W-:Y:S01]  /*6ef0*/  @P1 IMAD.IADD R7, R19, 0x1, R7 ;  /* 0x0000000113071824 */ /* 0x000fe200078e0207 */
[C---:B------:R-:W-:Y:S01]  /*6f00*/  @P1 LEA R6, P3, R18.reuse, c[0x0][0x250], 0x1 ;  /* 0x0000940012061a11 */ /* 0x040fe200078608ff */
[----:B------:R-:W-:Y:S01]  /*6f10*/  @P0 IMAD.MOV.U32 R19, RZ, RZ, R90 ;  /* 0x000000ffff130224 */ /* 0x000fe200078e005a */
[----:B------:R-:W-:Y:S02]  /*6f20*/  IADD3 R3, P2, R89, R14, RZ ;  /* 0x0000000e59037210 */ /* 0x000fe40007f5e0ff */
[----:B------:R-:W-:Y:S02]  /*6f30*/  @P1 LEA.HI.X R7, R18, c[0x0][0x254], R7, 0x1, P3 ;  /* 0x0000950012071a11 */ /* 0x000fe400018f0c07 */
[----:B------:R-:W-:Y:S01]  /*6f40*/  @P0 MOV R18, R142 ;  /* 0x0000008e00120202 */ /* 0x000fe20000000f00 */
[----:B------:R-:W-:Y:S02]  /*6f50*/  IMAD.X R2, R2, 0x1, R88, P2 ;  /* 0x0000000102027824 */ /* 0x000fe400010e0658 */
[----:B------:R1:W-:Y:S02]  /*6f60*/  @P1 LDGSTS.E.BYPASS.LTC128B.128 [R219+0x1100], [R6.64], !P5 ;  /* 0x0110000006db1fae */ /* 0x0003e4000e901d48 */
[----:B------:R-:W-:Y:S03]  /*6f70*/  @P0 IMAD.WIDE.U32 R18, R11, c[0x0][0x258], R18 ;  /* 0x000096000b120a25 */ /* 0x000fe600078e0012 */
[----:B------:R1:W-:Y:S02]  /*6f80*/  @P1 LDGSTS.E.BYPASS.LTC128B.128 [R219+0x4100], [R6.64+0x80], !P6 ;  /* 0x0410008006db1fae */ /* 0x0003e4000f101d48 */
[C---:B------:R-:W-:Y:S02]  /*6f90*/  @P0 LEA R8, P3, R18.reuse, c[0x0][0x250], 0x1 ;  /* 0x0000940012080a11 */ /* 0x040fe400078608ff */
[----:B------:R-:W-:Y:S04]  /*6fa0*/  @P0 IADD3 R9, R19, R9, RZ ;  /* 0x0000000913090210 */ /* 0x000fe80007ffe0ff */
[----:B------:R-:W-:Y:S05]  /*6fb0*/  @P0 LEA.HI.X R9, R18, c[0x0][0x254], R9, 0x1, P3 ;  /* 0x0000950012090a11 */ /* 0x000fea00018f0c09 */
[----:B------:R2:W-:Y:S05]  /*6fc0*/  @P0 LDGSTS.E.BYPASS.LTC128B.128 [R219+0x2100], [R8.64], !P5 ;  /* 0x0210000008db0fae */ /* 0x0005ea000e901d48 */
[----:B------:R2:W-:Y:S05]  /*6fd0*/  @P0 LDGSTS.E.BYPASS.LTC128B.128 [R219+0x5100], [R8.64+0x80], !P6 ;  /* 0x0510008008db0fae */ /* 0x0005ea000f101d48 */
[----:B------:R-:W0:Y:S01]  /*6fe0*/  LDGDEPBAR ;  /* 0x00000000000079af */ /* 0x000e220000000000 */
[----:B--2---:R-:W-:Y:S01]  /*6ff0*/  IADD3 R8, R4, R0, RZ ;  /* 0x0000000004087210 */ /* 0x004fe20007ffe0ff */
[----:B------:R-:W-:Y:S04]  /*7000*/  DEPBAR.LE SB0, 0x0 ;  /* 0x000080000000791a */ /* 0x000fe80000000000 */
[----:B------:R-:W-:Y:S01]  /*7010*/  BAR.SYNC.DEFER_BLOCKING 0x0 ;  /* 0x0000000000007b1d */ /* 0x000fe20000010000 */
[----:B------:R-:W-:Y:S04]  /*7020*/  IMNMX R8, R8, 0x60, PT ;  /* 0x0000006008087817 */ /* 0x000fe80003800200 */
[----:B------:R-:W-:Y:S11]  /*7030*/  ISETP.GE.AND P0, PT, R77, R8, PT ;  /* 0x000000084d00720c */ /* 0x000ff60003f06270 */
[----:B------:R-:W-:Y:S02]  /*7040*/  @!UPT UIADD3 URZ, URZ, URZ, URZ ;  /* 0x0000003f3f3ff290 */ /* 0x000fe4000fffe03f */
[----:B------:R-:W-:-:S05]  /*7050*/  @P0 BRA `(.L_x_2074) ;  /* 0x000000d000000947 */ /* 0x000fca0003800000 */
[----:B-1----:R-:W-:Y:S01]  /*7060*/  MOV R86, R140 ;  /* 0x0000008c00567202 */ /* 0x002fe20000000f00 */
[----:B------:R-:W-:Y:S04]  /*7070*/  IMAD R4, R2, c[0x0][0x208], RZ ;  /* 0x0000820002047a24 */ /* 0x000fe800078e02ff */
[C---:B------:R-:W-:Y:S04]  /*7080*/  IMAD.WIDE.U32 R6, R3.reuse, c[0x0][0x208], R86 ;  /* 0x0000820003067a25 */ /* 0x040fe800078e0056 */
        /* <DEDUP_REMOVED lines=10> */
.L_x_2074:
[----:B-1----:R-:W-:Y:S05]  /*7130*/  BSYNC B0 ;  /* 0x0000000000007941 */ /* 0x002fea0003800000 */
.L_x_2073:
[----:B------:R-:W-:Y:S01]  /*7140*/  ISETP.GE.AND P0, PT, R74, R8, PT ;  /* 0x000000084a00720c */ /* 0x000fe20003f06270 */
[----:B------:R-:W-:Y:S01]  /*7150*/  @!UPT UIADD3 URZ, URZ, URZ, URZ ;  /* 0x0000003f3f3ff290 */ /* 0x000fe2000fffe03f */
[----:B------:R-:W-:Y:S11]  /*7160*/  BSSY B0, `(.L_x_2075) ;  /* 0x0000011000007945 */ /* 0x000ff60003800000 */
[----:B------:R-:W-:-:S05]  /*7170*/  @P0 BRA `(.L_x_2076) ;  /* 0x000000f000000947 */ /* 0x000fca0003800000 */
[----:B------:R-:W-:Y:S02]  /*7180*/  IADD3 R5, P0, R3, 0x20, RZ ;  /* 0x0000002003057810 */ /* 0x000fe40007f1e0ff */
[----:B------:R-:W-:Y:S03]  /*7190*/  MOV R86, R140 ;  /* 0x0000008c00567202 */ /* 0x000fe60000000f00 */
[----:B------:R-:W-:Y:S02]  /*71a0*/  IMAD.X R4, RZ, RZ, R2, P0 ;  /* 0x000000ffff047224 */ /* 0x000fe400000e0602 */
[C---:B------:R-:W-:Y:S04]  /*71b0*/  IMAD.WIDE.U32 R6, R5.reuse, c[0x0][0x208], R86 ;  /* 0x0000820005067a25 */ /* 0x040fe800078e0056 */
[----:B------:R-:W-:Y:S01]  /*71c0*/  IMAD R4, R4, c[0x0][0x208], RZ ;  /* 0x0000820004047a24 */ /* 0x000fe200078e02ff */
[C---:B------:R-:W-:Y:S03]  /*71d0*/  LEA R14, P0, R6.reuse, c[0x0][0x1f8], 0x1 ;  /* 0x00007e00060e7a11 */ /* 0x040fe600078008ff */
[----:B------:R-:W-:Y:S04]  /*71e0*/  IMAD R4, R5, c[0x0][0x20c], R4 ;  /* 0x0000830005047a24 */ /* 0x000fe800078e0204 */
[----:B------:R-:W-:Y:S05]  /*71f0*/  IMAD.IADD R4, R7, 0x1, R4 ;  /* 0x0000000107047824 */ /* 0x000fea00078e0204 */
[----:B------:R-:W-:Y:S02]  /*7200*/  LEA.HI.X R15, R6, c[0x0][0x1fc], R4, 0x1, P0 ;  /* 0x00007f00060f7a11 */ /* 0x000fe400000f0c04 */
[----:B------:R-:W-:Y:S11]  /*7210*/  ISETP.GE.AND P0, PT, R63, c[0x0][0x1d4], PT ;  /* 0x000075003f007a0c */ /* 0x000ff60003f06270 */
[----:B------:R-:W-:Y:S02]  /*7220*/  @!UPT UIADD3 URZ, URZ, URZ, URZ ;  /* 0x0000003f3f3ff290 */ /* 0x000fe4000fffe03f */
[----:B------:R-:W1:Y:S04]  /*7230*/  @!P0 LDS.128 R4, [R234+0x4100] ;  /* 0x00410000ea048984 */ /* 0x000e680000000c00 */
[----:B-1----:R-:W-:Y:S04]  /*7240*/  @!P0 STG.E.128 [R14.64+0x80], R4 ;  /* 0x000080040e008986 */ /* 0x002fe8000c101d08 */
[----:B------:R-:W1:Y:S04]  /*7250*/  @!P4 LDS.128 R4, [R234+0x1100] ;  /* 0x00110000ea04c984 */ /* 0x000e680000000c00 */
[----:B-1----:R1:W-:Y:S02]  /*7260*/  @!P4 STG.E.128 [R14.64], R4 ;  /* 0x000000040e00c986 */ /* 0x0023e4000c101d08 */
.L_x_2076:
[----:B------:R-:W-:Y:S05]  /*7270*/  BSYNC B0 ;  /* 0x0000000000007941 */ /* 0x000fea0003800000 */
.L_x_2075:
[----:B------:R-:W-:Y:S01]  /*7280*/  ISETP.GE.AND P0, PT, R71, R8, PT ;  /* 0x000000084700720c */ /* 0x000fe20003f06270 */
[----:B------:R-:W-:Y:S01]  /*7290*/  @!UPT UIADD3 URZ, URZ, URZ, URZ ;  /* 0x0000003f3f3ff290 */ /* 0x000fe2000fffe03f */
[----:B------:R-:W-:Y:S11]  /*72a0*/  BSSY B0, `(.L_x_2077) ;  /* 0x0000011000007945 */ /* 0x000ff60003800000 */
[----:B------:R-:W-:-:S05]  /*72b0*/  @P0 BRA `(.L_x_2078) ;  /* 0x000000f000000947 */ /* 0x000fca0003800000 */
[----:B------:R-:W-:Y:S02]  /*72c0*/  IADD3 R3, P0, R3, 0x40, RZ ;  /* 0x0000004003037810 */ /* 0x000fe40007f1e0ff */
[----:B------:R-:W-:Y:S03]  /*72d0*/  MOV R86, R140 ;  /* 0x0000008c00567202 */ /* 0x000fe60000000f00 */
[----:B------:R-:W-:Y:S02]  /*72e0*/  IMAD.X R2, RZ, RZ, R2, P0 ;  /* 0x000000ffff027224 */ /* 0x000fe400000e0602 */
[C---:B-1----:R-:W-:Y:S04]  /*72f0*/  IMAD.WIDE.U32 R4, R3.reuse, c[0x0][0x208], R86 ;  /* 0x0000820003047a25 */ /* 0x042fe800078e0056 */
        /* <DEDUP_REMOVED lines=11> */
.L_x_2078:
[----:B------:R-:W-:Y:S05]  /*73b0*/  BSYNC B0 ;  /* 0x0000000000007941 */ /* 0x000fea0003800000 */
.L_x_2077:
[C---:B------:R-:W-:Y:S02]  /*73c0*/  ISETP.GT.AND P0, PT, R32.reuse, R101, PT ;  /* 0x000000652000720c */ /* 0x040fe40003f04270 */
[----:B------:R-:W-:Y:S11]  /*73d0*/  IADD3 R32, R32, -0x1, RZ ;  /* 0xffffffff20207810 */ /* 0x000ff60007ffe0ff */
[----:B------:R-:W-:Y:S01]  /*73e0*/  @P0 SHF.R.S32.HI R3, RZ, 0x1f, R32 ;  /* 0x0000001fff030819 */ /* 0x000fe20000011420 */
[----:B-1----:R-:W-:Y:S02]  /*73f0*/  @P0 IMAD.MOV.U32 R4, RZ, RZ, R144 ;  /* 0x000000ffff040224 */ /* 0x002fe400078e0090 */
[----:B------:R-:W-:Y:S02]  /*7400*/  @P0 IMAD.MOV.U32 R5, RZ, RZ, R167 ;  /* 0x000000ffff050224 */ /* 0x000fe400078e00a7 */
[----:B------:R-:W-:Y:S02]  /*7410*/  @P0 IMAD R2, R104, R32, RZ ;  /* 0x0000002068020224 */ /* 0x000fe400078e02ff */
[-C--:B------:R-:W-:Y:S04]  /*7420*/  @P0 IMAD.WIDE.U32 R4, R32, R170.reuse, R4 ;  /* 0x000000aa20040225 */ /* 0x080fe800078e0004 */
[----:B------:R-:W-:Y:S01]  /*7430*/  @P0 IMAD R2, R3, R170, R2 ;  /* 0x000000aa03020224 */ /* 0x000fe200078e0202 */
[----:B------:R-:W-:Y:S02]  /*7440*/  @P0 LEA R6, P1, R4, c[0x0][0x220], 0x1 ;  /* 0x0000880004060a11 */ /* 0x000fe400078208ff */
[----:B------:R-:W-:Y:S01]  /*7450*/  @P0 SHF.L.U32 R3, R110, 0x1, RZ ;  /* 0x000000016e030819 */ /* 0x000fe200000006ff */
[----:B------:R-:W-:Y:S05]  /*7460*/  @P0 IMAD.IADD R2, R5, 0x1, R2 ;  /* 0x0000000105020824 */ /* 0x000fea00078e0202 */
[----:B------:R-:W-:Y:S02]  /*7470*/  @P0 LEA.HI.X R7, R4, c[0x0][0x224], R2, 0x1, P1 ;  /* 0x0000890004070a11 */ /* 0x000fe400008f0c02 */
[----:B------:R-:W-:Y:S02]  /*7480*/  @P0 IADD3 R4, P1, R3, R6, RZ ;  /* 0x0000000603040210 */ /* 0x000fe40007f3e0ff */
[----:B------:R-:W-:Y:S01]  /*7490*/  @P0 SHF.L.U64.HI R2, R110, 0x1, R109 ;  /* 0x000000016e020819 */ /* 0x000fe2000001026d */
[----:B------:R-:W-:Y:S01]  /*74a0*/  @!PT LDS RZ, [RZ] ;  /* 0x00000000fffff984 */ /* 0x000fe20000000800 */
[----:B------:R-:W-:Y:S01]  /*74b0*/  @!PT LDS RZ, [RZ] ;  /* 0x00000000fffff984 */ /* 0x000fe20000000800 */
[----:B------:R-:W-:Y:S01]  /*74c0*/  @!PT LDS RZ, [RZ] ;  /* 0x00000000fffff984 */ /* 0x000fe20000000800 */
[----:B------:R1:W-:Y:S04]  /*74d0*/  @P0 LDGSTS.E.BYPASS.LTC128B.128 [R234+0x8100], [R6.64], !P5 ;  /* 0x0810000006ea0fae */ /* 0x0003e8000e901d48 */
[----:B------:R1:W-:Y:S01]  /*74e0*/  @P0 LDGSTS.E.BYPASS.LTC128B.128 [R234+0xb100], [R6.64+0x80], !P6 ;  /* 0x0b10008006ea0fae */ /* 0x0003e2000f101d48 */
[----:B------:R-:W-:Y:S01]  /*74f0*/  @P0 IMAD.X R5, R2, 0x1, R7, P1 ;  /* 0x0000000102050824 */ /* 0x000fe200008e0607 */
[----:B------:R-:W-:Y:S04]  /*7500*/  @P0 IADD3 R8, P1, R4, R3, RZ ;  /* 0x0000000304080210 */ /* 0x000fe80007f3e0ff */
[----:B------:R1:W-:Y:S01]  /*7510*/  @P0 LDGSTS.E.BYPASS.LTC128B.128 [R234+0x9100], [R4.64], !P5 ;  /* 0x0910000004ea0fae */ /* 0x0003e2000e901d48 */
[----:B------:R-:W-:Y:S03]  /*7520*/  @P0 IADD3.X R9, R5, R2, RZ, P1, !PT ;  /* 0x0000000205090210 */ /* 0x000fe60000ffe4ff */
[----:B------:R1:W-:Y:S04]  /*7530*/  @P0 LDGSTS.E.BYPASS.LTC128B.128 [R234+0xc100], [R4.64+0x80], !P6 ;  /* 0x0c10008004ea0fae */ /* 0x0003e8000f101d48 */
[----:B------:R1:W-:Y:S04]  /*7540*/  @P0 LDGSTS.E.BYPASS.LTC128B.128 [R234+0xa100], [R8.64], !P5 ;  /* 0x0a10000008ea0fae */ /* 0x0003e8000e901d48 */
[----:B------:R1:W-:Y:S04]  /*7550*/  @P0 LDGSTS.E.BYPASS.LTC128B.128 [R234+0xd100], [R8.64+0x80], !P6 ;  /* 0x0d10008008ea0fae */ /* 0x0003e8000f101d48 */
[----:B------:R-:W0:Y:S01]  /*7560*/  LDGDEPBAR ;  /* 0x00000000000079af */ /* 0x000e220000000000 */
[----:B------:R-:W-:-:S05]  /*7570*/  @P0 BRA `(.L_x_2079) ;  /* 0xffffbba000000947 */ /* 0x000fca000383ffff */
[----:B------:R-:W-:Y:S01]  /*7580*/  WARPSYNC 0xffffffff ;  /* 0xffffffff00007948 */ /* 0x000fe20003800000 */
[----:B------:R-:W-:Y:S06]  /*7590*/  BAR.SYNC.DEFER_BLOCKING 0x0 ;  /* 0x0000000000007b1d */ /* 0x000fec0000010000 */
.L_x_2044:
[----:B------:R-:W-:Y:S01]  /*75a0*/  ISETP.NE.AND P3, PT, R228, 0x1, PT ;  /* 0x00000001e400780c */ /* 0x000fe20003f65270 */
[----:B------:R-:W-:Y:S01]  /*75b0*/  IMAD.IADD R15, R82, 0x1, R83 ;  /* 0x00000001520f7824 */ /* 0x000fe200078e0253 */
[----:B------:R-:W-:-:S02]  /*75c0*/  IADD3 R3, R209, 0x7f, RZ ;  /* 0x0000007fd1037810 */ /* 0x000fc40007ffe0ff */
[----:B------:R-:W-:Y:S02]  /*75d0*/  ISETP.GE.AND P1, PT, R232, 0x1, PT ;  /* 0x00000001e800780c */ /* 0x000fe40003f26270 */
[----:B------:R-:W-:-:S07]  /*75e0*/  IADD3 R0, R231, 0x1, -R229 ;  /* 0x00000001e7007810 */ /* 0x000fce0007ffe8e5 */
[----:B------:R-:W-:-:S05]  /*75f0*/  @P3 IMAD.HI.U32 R2, R3, c[0x0][0x2c8], RZ ;  /* 0x0000b20003023a27 */ /* 0x000fca00078e00ff */
[----:B------:R-:W-:-:S05]  /*7600*/  @P3 SHF.R.U32.HI R3, RZ, c[0x0][0x2cc], R2 ;  /* 0x0000b300ff033a19 */ /* 0x000fca0000011602 */
[----:B------:R-:W-:-:S05]  /*7610*/  IMAD.IADD R0, R0, 0x1, R3 ;  /* 0x0000000100007824 */ /* 0x000fca00078e0203 */
[----:B------:R-:W-:Y:S01]  /*7620*/  IADD3 R3, R0, c[0x0][0x328], RZ ;  /* 0x0000ca0000037a10 */ /* 0x000fe20007ffe0ff */
[----:B------:R-:W-:Y:S05]  /*7630*/  @!P1 BRA `(.L_x_2080) ;  /* 0x0000011000009947 */ /* 0x000fea0003800000 */
[C---:B------:R-:W-:Y:S01]  /*7640*/  ISETP.GT.AND P0, PT, R0.reuse, RZ, PT ;  /* 0x000000ff0000720c */ /* 0x040fe20003f04270 */
[----:B------:R-:W-:Y:S01]  /*7650*/  BSSY B0, `(.L_x_2081) ;  /* 0x000000d000007945 */ /* 0x000fe20003800000 */
[----:B-1----:R-:W-:Y:S01]  /*7660*/  IADD3 R4, R0, -0x1, RZ ;  /* 0xffffffff00047810 */ /* 0x002fe20007ffe0ff */
        /* <DEDUP_REMOVED lines=8> */
.L_x_2082:
[----:B------:R-:W-:-:S13]  /*76f0*/  ISETP.NE.AND P0, PT, R2, 0x1, PT ;  /* 0x000000010200780c */ /* 0x000fda0003f05270 */
[----:B------:R-:W-:-:S05]  /*7700*/  @P0 IMAD.HI.U32 R0, R4, c[0x0][0x330], RZ ;  /* 0x0000cc0004000a27 */ /* 0x000fca00078e00ff */
[----:B------:R-:W-:Y:S02]  /*7710*/  @P0 SHF.R.U32.HI R4, RZ, c[0x0][0x334], R0 ;  /* 0x0000cd00ff040a19 */ /* 0x000fe40000011600 */
.L_x_2083:
[----:B------:R-:W-:Y:S05]  /*7720*/  BSYNC B0 ;  /* 0x0000000000007941 */ /* 0x000fea0003800000 */
.L_x_2081:
[----:B------:R-:W-:-:S05]  /*7730*/  IMAD R2, R4, R2, c[0x0][0x32c] ;  /* 0x0000cb0004027624 */ /* 0x000fca00078e0202 */
[----:B------:R-:W-:-:S04]  /*7740*/  IMNMX R3, R3, R2, PT ;  /* 0x0000000203037217 */ /* 0x000fc80003800200 */
.L_x_2080:
        /* <DEDUP_REMOVED lines=21> */
.L_x_2086:
[----:B------:R-:W-:-:S04]  /*78a0*/  MOV R2, c[0x0][0x32c] ;  /* 0x0000cb0000027a02 */ /* 0x000fc80000000f00 */
[----:B------:R-:W-:-:S13]  /*78b0*/  ISETP.NE.AND P0, PT, R2, 0x1, PT ;  /* 0x000000010200780c */ /* 0x000fda0003f05270 */
[----:B------:R-:W-:-:S05]  /*78c0*/  @P0 IMAD.HI.U32 R2, R84, c[0x0][0x330], RZ ;  /* 0x0000cc0054020a27 */ /* 0x000fca00078e00ff */
[----:B------:R-:W-:Y:S02]  /*78d0*/  @P0 SHF.R.U32.HI R84, RZ, c[0x0][0x334], R2 ;  /* 0x0000cd00ff540a19 */ /* 0x000fe40000011602 */
.L_x_2087:
[----:B------:R-:W-:Y:S05]  /*78e0*/  BSYNC B0 ;  /* 0x0000000000007941 */ /* 0x000fea0003800000 */
.L_x_2085:
[----:B------:R-:W-:-:S05]  /*78f0*/  IMAD R84, R84, c[0x0][0x32c], RZ ;  /* 0x0000cb0054547a24 */ /* 0x000fca00078e02ff */
[----:B------:R-:W-:-:S05]  /*7900*/  IMNMX R0, R0, R84, !PT ;  /* 0x0000005400007217 */ /* 0x000fca0007800200 */
.L_x_2084:
        /* <DEDUP_REMOVED lines=8> */
[-C--:B-1----:R-:W-:Y:S02]  /*7990*/  IABS R4, R102.reuse ;  /* 0x0000006600047213 */ /* 0x082fe40000000000 */
        /* <DEDUP_REMOVED lines=26> */
.L_x_2089:
[----:B------:R-:W-:Y:S05]  /*7b40*/  BSYNC B0 ;  /* 0x0000000000007941 */ /* 0x000fea0003800000 */
.L_x_2088:
[----:B------:R-:W-:Y:S01]  /*7b50*/  IMAD R237, R233, R2, R237 ;  /* 0x00000002e9ed7224 */ /* 0x000fe200078e02ed */
        /* <DEDUP_REMOVED lines=27> */
[----:B-1----:R-:W-:Y:S01]  /*7d10*/  CS2R R8, SRZ ;  /* 0x0000000000087805 */ /* 0x002fe2000001ff00 */
        /* <DEDUP_REMOVED lines=13> */
[----:B------:R-:W-:-:S05]  /*7df0*/  @P1 MOV R0, 0x4 ;  /* 0x0000000400001802 */ /* 0x000fca0000000f00 */
[----:B------:R-:W-:-:S05]  /*7e00*/  @P1 IMAD.WIDE R2, R211, R0, c[0x0][0x340] ;  /* 0x0000d000d3021625 */ /* 0x000fca00078e0200 */
[----:B------:R1:W2:Y:S01]  /*7e10*/  @P1 LDG.E R0, [R2.64] ;  /* 0x0000000802001981 */ /* 0x0002a2000c1e1900 */
[----:B------:R-:W-:Y:S01]  /*7e20*/  MOV R9, R117 ;  /* 0x0000007500097202 */ /* 0x000fe20000000f00 */
[----:B------:R-:W-:Y:S01]  /*7e30*/  IMAD.MOV.U32 R8, RZ, RZ, R116 ;  /* 0x000000ffff087224 */ /* 0x000fe200078e0074 */
[----:B------:R-:W-:Y:S01]  /*7e40*/  WARPSYNC 0xffffffff ;  /* 0xffffffff00007948 */ /* 0x000fe20003800000 */
[----:B------:R-:W-:Y:S02]  /*7e50*/  IADD3 R102, R14, -0x1, RZ ;  /* 0xffffffff0e667810 */ /* 0x000fe40007ffe0ff */
        /* <DEDUP_REMOVED lines=9> */
[----:B------:R-:W-:Y:S01]  /*7ef0*/  IMAD.IADD R5, R7, 0x1, R4 ;  /* 0x0000000107057824 */ /* 0x000fe200078e0204 */
[----:B------:R-:W-:Y:S01]  /*7f00*/  MOV R4, R6 ;  /* 0x0000000600047202 */ /* 0x000fe20000000f00 */
[----:B------:R-:W-:Y:S01]  /*7f10*/  IMAD R3, R2, c[0x0][0x20c], R3 ;  /* 0x0000830002037a24 */ /* 0x000fe200078e0203 */
[----:B------:R-:W-:-:S03]  /*7f20*/  SHF.R.S32.HI R2, RZ, 0x1f, R211 ;  /* 0x0000001fff027819 */ /* 0x000fc600000114d3 */
[----:B------:R-:W-:-:S04]  /*7f30*/  IMAD.WIDE.U32 R4, R227, c[0x0][0x1e8], R4 ;  /* 0x00007a00e3047a25 */ /* 0x000fc800078e0004 */
[----:B------:R-:W-:Y:S01]  /*7f40*/  IMAD.IADD R9, R9, 0x1, R3 ;  /* 0x0000000109097824 */ /* 0x000fe200078e0203 */
[----:B------:R-:W-:Y:S01]  /*7f50*/  MOV R240, R4 ;  /* 0x0000000400f07202 */ /* 0x000fe20000000f00 */
[C---:B------:R-:W-:Y:S01]  /*7f60*/  IMAD R241, R227.reuse, c[0x0][0x1ec], R5 ;  /* 0x00007b00e3f17a24 */ /* 0x040fe200078e0205 */
[----:B------:R-:W-:Y:S01]  /*7f70*/  SHF.R.S32.HI R5, RZ, 0x1f, R80 ;  /* 0x0000001fff057819 */ /* 0x000fe20000011450 */
[----:B------:R-:W-:Y:S01]  /*7f80*/  IMAD.WIDE.U32 R238, R227, c[0x0][0x210], R8 ;  /* 0x00008400e3ee7a25 */ /* 0x000fe200078e0008 */
[----:B------:R-:W-:-:S03]  /*7f90*/  SHF.R.S32.HI R3, RZ, 0x1f, R63 ;  /* 0x0000001fff037819 */ /* 0x000fc6000001143f */
[----:B------:R-:W-:Y:S02]  /*7fa0*/  IMAD R239, R227, c[0x0][0x214], R239 ;  /* 0x00008500e3ef7a24 */ /* 0x000fe400078e02ef */
[----:B------:R-:W-:-:S04]  /*7fb0*/  IMAD R5, R5, c[0x0][0x178], RZ ;  /* 0x00005e0005057a24 */ /* 0x000fc800078e02ff */
[C---:B------:R-:W-:Y:S02]  /*7fc0*/  IMAD R5, R80.reuse, c[0x0][0x17c], R5 ;  /* 0x00005f0050057a24 */ /* 0x040fe400078e0205 */
[----:B------:R-:W-:-:S04]  /*7fd0*/  IMAD.WIDE.U32 R80, R80, c[0x0][0x178], RZ ;  /* 0x00005e0050507a25 */ /* 0x000fc800078e00ff */
[----:B------:R-:W-:Y:S01]  /*7fe0*/  IMAD.IADD R5, R81, 0x1, R5 ;  /* 0x0000000151057824 */ /* 0x000fe200078e0205 */
        /* <DEDUP_REMOVED lines=15> */
[----:B------:R-:W-:-:S03]  /*80e0*/  IMAD R235, R0, c[0x0][0x21c], R235 ;  /* 0x0000870000eb7a24 */ /* 0x000fc600078e02eb */
[----:B------:R-:W-:Y:S02]  /*80f0*/  IADD3 R236, R241, R236, RZ ;  /* 0x000000ecf1ec7210 */ /* 0x000fe40007ffe0ff */
[----:B------:R-:W-:Y:S02]  /*8100*/  IADD3 R235, R239, R235, RZ ;  /* 0x000000ebefeb7210 */ /* 0x000fe40007ffe0ff */
[----:B------:R-:W-:Y:S01]  /*8110*/  IMAD R0, R64, 0x20, R77 ;  /* 0x0000002040007824 */ /* 0x000fe200078e024d */
[----:B------:R-:W-:Y:S01]  /*8120*/  SHF.R.S32.HI R30, RZ, 0x1f, R102 ;  /* 0x0000001fff1e7819 */ /* 0x000fe20000011466 */
[----:B------:R-:W-:Y:S01]  /*8130*/  IMAD.MOV.U32 R8, RZ, RZ, R80 ;  /* 0x000000ffff087224 */ /* 0x000fe200078e0050 */
[----:B------:R-:W-:Y:S01]  /*8140*/  BAR.SYNC.DEFER_BLOCKING 0x0 ;  /* 0x0000000000007b1d */ /* 0x000fe20000010000 */
[----:B------:R-:W-:Y:S02]  /*8150*/  IMAD.IADD R0, R209, 0x1, R0 ;  /* 0x00000001d1007824 */ /* 0x000fe400078e0200 */
[----:B------:R-:W-:Y:S02]  /*8160*/  IMAD.MOV.U32 R9, RZ, RZ, R5 ;  /* 0x000000ffff097224 */ /* 0x000fe400078e0005 */
[----:B------:R-:W-:-:S04]  /*8170*/  @P3 IMAD.HI.U32 R6, R0, c[0x0][0x2c8], RZ ;  /* 0x0000b20000063a27 */ /* 0x000fc800078e00ff */
[----:B------:R-:W-:-:S04]  /*8180*/  IMAD.WIDE.U32 R8, R227, c[0x0][0x1b8], R8 ;  /* 0x00006e00e3087a25 */ /* 0x000fc800078e0008 */
[----:B------:R-:W-:Y:S01]  /*8190*/  IMAD.MOV.U32 R5, RZ, RZ, R0 ;  /* 0x000000ffff057224 */ /* 0x000fe200078e0000 */
[----:B------:R-:W-:Y:S01]  /*81a0*/  @P3 SHF.R.U32.HI R5, RZ, c[0x0][0x2cc], R6 ;  /* 0x0000b300ff053a19 */ /* 0x000fe20000011606 */
[----:B------:R-:W-:Y:S02]  /*81b0*/  IMAD R2, R2, c[0x0][0x1c0], RZ ;  /* 0x0000700002027a24 */ /* 0x000fe400078e02ff */
[----:B------:R-:W-:Y:S01]  /*81c0*/  IMAD R9, R227, c[0x0][0x1bc], R9 ;  /* 0x00006f00e3097a24 */ /* 0x000fe200078e0209 */
[----:B------:R-:W-:Y:S01]  /*81d0*/  SHF.R.S32.HI R6, RZ, 0x1f, R5 ;  /* 0x0000001fff067819 */ /* 0x000fe20000011405 */
[C---:B------:R-:W-:Y:S02]  /*81e0*/  IMAD R2, R4.reuse, c[0x0][0x1c4], R2 ;  /* 0x0000710004027a24 */ /* 0x040fe400078e0202 */
[----:B------:R-:W-:-:S04]  /*81f0*/  IMAD.WIDE.U32 R8, R4, c[0x0][0x1c0], R8 ;  /* 0x0000700004087a25 */ /* 0x000fc800078e0008 */
        /* <DEDUP_REMOVED lines=14> */
[----:B------:R-:W-:Y:S02]  /*82e0*/  IMAD.IADD R0, R77, 0x1, R209 ;  /* 0x000000014d007824 */ /* 0x000fe400078e02d1 */
[----:B------:R-:W-:Y:S01]  /*82f0*/  IMAD.MOV.U32 R15, RZ, RZ, 0x60 ;  /* 0x00000060ff0f7424 */ /* 0x000fe200078e00ff */
[----:B------:R-:W-:Y:S01]  /*8300*/  LEA.HI.X R7, R4, c[0x0][0x164], R2, 0x1, P0 ;  /* 0x0000590004077a11 */ /* 0x000fe200000f0c02 */
[----:B------:R-:W1:Y:S01]  /*8310*/  SHFL.IDX PT, R20, R8, RZ, 0x181f ;  /* 0x00181fff08147589 */ /* 0x000e6200000e0000 */
[----:B------:R-:W-:Y:S01]  /*8320*/  IMAD R2, R229, c[0x0][0x2c4], RZ ;  /* 0x0000b100e5027a24 */ /* 0x000fe200078e02ff */
[----:B------:R-:W-:Y:S01]  /*8330*/  IADD3 R5, R0, 0x20, RZ ;  /* 0x0000002000057810 */ /* 0x000fe20007ffe0ff */
[----:B------:R-:W-:Y:S01]  /*8340*/  IMAD R15, R14, -0x60, R15 ;  /* 0xffffffa00e0f7824 */ /* 0x000fe200078e020f */
[----:B------:R-:W2:Y:S01]  /*8350*/  SHFL.IDX PT, R16, R7, RZ, 0x181f ;  /* 0x00181fff07107589 */ /* 0x000ea200000e0000 */
[----:B------:R-:W-:Y:S01]  /*8360*/  IADD3 R9, R0, 0x40, RZ ;  /* 0x0000004000097810 */ /* 0x000fe20007ffe0ff */
[----:B------:R-:W-:Y:S01]  /*8370*/  IMAD.WIDE.U32 R24, R102, c[0x0][0x1e0], RZ ;  /* 0x0000780066187a25 */ /* 0x000fe200078e00ff */
[-C--:B------:R-:W-:Y:S01]  /*8380*/  ISETP.GE.AND P3, PT, R0, R2.reuse, PT ;  /* 0x000000020000720c */ /* 0x080fe20003f66270 */
[----:B------:R-:W3:Y:S01]  /*8390*/  SHFL.IDX PT, R11, R8, 0x1, 0x181f ;  /* 0x00381f00080b7f89 */ /* 0x000ee200000e0000 */
[-C--:B------:R-:W-:Y:S01]  /*83a0*/  ISETP.GE.AND P4, PT, R5, R2.reuse, PT ;  /* 0x000000020500720c */ /* 0x080fe20003f86270 */
[----:B------:R-:W-:Y:S01]  /*83b0*/  IMAD.MOV.U32 R100, RZ, RZ, R240 ;  /* 0x000000ffff647224 */ /* 0x000fe200078e00f0 */
[----:B------:R-:W-:Y:S01]  /*83c0*/  ISETP.GE.AND P5, PT, R9, R2, PT ;  /* 0x000000020900720c */ /* 0x000fe20003fa6270 */
[----:B------:R-:W4:Y:S01]  /*83d0*/  SHFL.IDX PT, R6, R7, 0x1, 0x181f ;  /* 0x00381f0007067f89 */ /* 0x000f2200000e0000 */
[----:B------:R-:W-:Y:S01]  /*83e0*/  IMAD R9, R30, c[0x0][0x1e0], RZ ;  /* 0x000078001e097a24 */ /* 0x000fe200078e02ff */
[----:B------:R-:W-:Y:S01]  /*83f0*/  IADD3 R28, R15, R231, -R77 ;  /* 0x000000e70f1c7210 */ /* 0x000fe20007ffe84d */
[----:B------:R-:W-:Y:S01]  /*8400*/  IMAD.MOV.U32 R101, RZ, RZ, R236 ;  /* 0x000000ffff657224 */ /* 0x000fe200078e00ec */
[----:B------:R-:W4:Y:S01]  /*8410*/  SHFL.IDX PT, R4, R8, 0x2, 0x181f ;  /* 0x00581f0008047f89 */ /* 0x000f2200000e0000 */
[----:B------:R-:W-:-:S02]  /*8420*/  IMAD R9, R102, c[0x0][0x1e4], R9 ;  /* 0x0000790066097a24 */ /* 0x000fc400078e0209 */
[----:B------:R-:W-:Y:S01]  /*8430*/  IMAD.MOV.U32 R29, RZ, RZ, 0x40 ;  /* 0x00000040ff1d7424 */ /* 0x000fe200078e00ff */
[----:B------:R-:W4:Y:S01]  /*8440*/  SHFL.IDX PT, R5, R7, 0x2, 0x181f ;  /* 0x00581f0007057f89 */ /* 0x000f2200000e0000 */
[----:B------:R-:W-:Y:S02]  /*8450*/  IMAD.IADD R9, R25, 0x1, R9 ;  /* 0x0000000119097824 */ /* 0x000fe400078e0209 */
[----:B------:R-:W-:Y:S01]  /*8460*/  IMAD.WIDE.U32 R24, R24, 0x60, R100 ;  /* 0x0000006018187825 */ /* 0x000fe200078e0064 */
[CC--:B-1----:R-:W-:Y:S01]  /*8470*/  @!P3 LEA R22, P0, R116.reuse, R20.reuse, 0x1 ;  /* 0x000000147416b211 */ /* 0x0c2fe200078008ff */
[----:B------:R-:W1:Y:S01]  /*8480*/  SHFL.IDX PT, R8, R8, 0x3, 0x181f ;  /* 0x00781f0008087f89 */ /* 0x000e6200000e0000 */
[----:B------:R-:W-:Y:S01]  /*8490*/  @!P3 LEA R20, P2, R63, R20, 0x1 ;  /* 0x000000143f14b211 */ /* 0x000fe200078408ff */
[----:B------:R-:W-:Y:S01]  /*84a0*/  IMAD R9, R9, 0x60, RZ ;  /* 0x0000006009097824 */ /* 0x000fe200078e02ff */
[-C--:B--2---:R-:W-:Y:S01]  /*84b0*/  @!P3 LEA.HI.X R23, R116, R16.reuse, R117, 0x1, P0 ;  /* 0x000000107417b211 */ /* 0x084fe200000f0c75 */
[----:B------:R-:W2:Y:S01]  /*84c0*/  SHFL.IDX PT, R7, R7, 0x3, 0x181f ;  /* 0x00781f0007077f89 */ /* 0x000ea200000e0000 */
[----:B------:R-:W-:Y:S01]  /*84d0*/  @!P3 LEA.HI.X R21, R63, R16, R3, 0x1, P2 ;  /* 0x000000103f15b211 */ /* 0x000fe200010f0c03 */
[----:B------:R-:W-:Y:S01]  /*84e0*/  IMAD.IADD R9, R25, 0x1, R9 ;  /* 0x0000000119097824 */ /* 0x000fe200078e0209 */
[----:B---3--:R-:W-:-:S02]  /*84f0*/  @!P4 LEA R16, P0, R63, R11, 0x1 ;  /* 0x0000000b3f10c211 */ /* 0x008fc400078008ff */
[----:B------:R-:W-:Y:S02]  /*8500*/  ISETP.GE.AND P2, PT, R28, 0x1, PT ;  /* 0x000000011c00780c */ /* 0x000fe40003f46270 */
[----:B----4-:R-:W-:Y:S02]  /*8510*/  @!P4 LEA.HI.X R17, R63, R6, R3, 0x1, P0 ;  /* 0x000000063f11c211 */ /* 0x010fe400000f0c03 */
[C---:B------:R-:W-:Y:S02]  /*8520*/  @!P4 LEA R18, P1, R116.reuse, R11, 0x1 ;  /* 0x0000000b7412c211 */ /* 0x040fe400078208ff */
[C---:B------:R-:W-:Y:S02]  /*8530*/  @!P5 LEA R26, P0, R116.reuse, R4, 0x1 ;  /* 0x00000004741ad211 */ /* 0x040fe400078008ff */
[C-C-:B------:R-:W-:Y:S02]  /*8540*/  @!P4 LEA.HI.X R19, R116.reuse, R6, R117.reuse, 0x1, P1 ;  /* 0x000000067413c211 */ /* 0x140fe400008f0c75 */
[----:B------:R-:W-:-:S02]  /*8550*/  @!P5 LEA.HI.X R27, R116, R5, R117, 0x1, P0 ;  /* 0x00000005741bd211 */ /* 0x000fc400000f0c75 */
[C---:B------:R-:W-:Y:S02]  /*8560*/  @!P5 LEA R32, P0, R63.reuse, R4, 0x1 ;  /* 0x000000043f20d211 */ /* 0x040fe400078008ff */
[----:B------:R-:W-:Y:S02]  /*8570*/  IADD3 R4, R0, 0x60, RZ ;  /* 0x0000006000047810 */ /* 0x000fe40007ffe0ff */
[----:B------:R-:W-:Y:S02]  /*8580*/  @!P5 LEA.HI.X R33, R63, R5, R3, 0x1, P0 ;  /* 0x000000053f21d211 */ /* 0x000fe400000f0c03 */
[----:B------:R-:W-:Y:S02]  /*8590*/  ISETP.GE.AND P6, PT, R4, R2, PT ;  /* 0x000000020400720c */ /* 0x000fe40003fc6270 */
[----:B------:R-:W-:Y:S02]  /*85a0*/  @P2 LEA R34, P0, R24, c[0x0][0x1c8], 0x1 ;  /* 0x0000720018222a11 */ /* 0x000fe400078008ff */
[----:B------:R-:W-:-:S02]  /*85b0*/  ISETP.GE.AND P1, PT, R116, c[0x0][0x198], PT ;  /* 0x0000660074007a0c */ /* 0x000fc40003f26270 */
[----:B------:R-:W-:-:S07]  /*85c0*/  @P2 LEA.HI.X R35, R24, c[0x0][0x1cc], R9, 0x1, P0 ;  /* 0x0000730018232a11 */ /* 0x000fce00000f0c09 */
[----:B-1----:R-:W-:-:S04]  /*85d0*/  @!P6 LEA R4, P0, R63, R8, 0x1 ;  /* 0x000000083f04e211 */ /* 0x002fc800078008ff */
[----:B--2---:R-:W-:Y:S01]  /*85e0*/  @!P6 LEA.HI.X R5, R63, R7, R3, 0x1, P0 ;  /* 0x000000073f05e211 */ /* 0x004fe200000f0c03 */
[----:B------:R1:W-:Y:S01]  /*85f0*/  @!P3 LDGSTS.E.BYPASS.LTC128B.128 [R234+0x100], [R22.64], !P1 ;  /* 0x0010000016eabfae */ /* 0x0003e2000c901d48 */
[----:B------:R-:W-:Y:S01]  /*8600*/  @!P6 LEA R6, P0, R116, R8, 0x1 ;  /* 0x000000087406e211 */ /* 0x000fe200078008ff */
[----:B------:R-:W-:-:S03]  /*8610*/  IMAD.MOV.U32 R3, RZ, RZ, 0x20 ;  /* 0x00000020ff037424 */ /* 0x000fc600078e00ff */
[----:B------:R-:W-:Y:S02]  /*8620*/  @!P6 LEA.HI.X R7, R116, R7, R117, 0x1, P0 ;  /* 0x000000077407e211 */ /* 0x000fe400000f0c75 */
[----:B------:R-:W-:-:S13]  /*8630*/  ISETP.GE.AND P0, PT, R63, c[0x0][0x198], PT ;  /* 0x000066003f007a0c */ /* 0x000fda0003f06270 */
        /* <DEDUP_REMOVED lines=11> */
[----:B------:R-:W-:Y:S01]  /*86f0*/  @P2 ISETP.GE.AND P0, PT, R63, c[0x0][0x1d4], PT ;  /* 0x000075003f002a0c */ /* 0x000fe20003f06270 */
[----:B---3--:R-:W-:-:S12]  /*8700*/  IMAD.WIDE.U32 R4, R3, c[0x0][0x1e0], RZ ;  /* 0x0000780003047a25 */ /* 0x008fd800078e00ff */
[----:B------:R1:W-:Y:S01]  /*8710*/  @P2 LDGSTS.E.BYPASS.LTC128B.128 [R234+0xb100], [R34.64+0x80], !P0 ;  /* 0x0b10008022ea2fae */ /* 0x0003e2000c101d48 */
[----:B------:R-:W-:Y:S01]  /*8720*/  IMAD R3, R3, c[0x0][0x1e4], RZ ;  /* 0x0000790003037a24 */ /* 0x000fe200078e02ff */
[----:B------:R-:W-:-:S04]  /*8730*/  @P1 IADD3 R4, P0, R24, R4, RZ ;  /* 0x0000000418041210 */ /* 0x000fc80007f1e0ff */
[----:B------:R-:W-:Y:S02]  /*8740*/  @P1 IADD3.X R3, R9, R5, R3, P0, !PT ;  /* 0x0000000509031210 */ /* 0x000fe400007fe403 */
[----:B--2---:R-:W-:-:S04]  /*8750*/  @P1 LEA R6, P0, R4, c[0x0][0x1c8], 0x1 ;  /* 0x0000720004061a11 */ /* 0x004fc800078008ff */
[----:B------:R-:W-:Y:S01]  /*8760*/  @P1 LEA.HI.X R7, R4, c[0x0][0x1cc], R3, 0x1, P0 ;  /* 0x0000730004071a11 */ /* 0x000fe200000f0c03 */
[----:B------:R-:W-:Y:S01]  /*8770*/  IMAD.WIDE.U32 R4, R29, c[0x0][0x1e0], RZ ;  /* 0x000078001d047a25 */ /* 0x000fe200078e00ff */
[----:B------:R-:W-:-:S03]  /*8780*/  @P1 ISETP.GE.AND P0, PT, R116, c[0x0][0x1d4], PT ;  /* 0x0000750074001a0c */ /* 0x000fc60003f06270 */
[----:B------:R-:W-:-:S10]  /*8790*/  IMAD R3, R29, c[0x0][0x1e4], RZ ;  /* 0x000079001d037a24 */ /* 0x000fd400078e02ff */
[----:B------:R1:W-:Y:S01]  /*87a0*/  @P1 LDGSTS.E.BYPASS.LTC128B.128 [R219+0x9100], [R6.64], !P0 ;  /* 0x0910000006db1fae */ /* 0x0003e2000c101d48 */
[----:B------:R-:W-:-:S13]  /*87b0*/  @P1 ISETP.GE.AND P0, PT, R63, c[0x0][0x1d4], PT ;  /* 0x000075003f001a0c */ /* 0x000fda0003f06270 */
[----:B------:R1:W-:Y:S01]  /*87c0*/  @P1 LDGSTS.E.BYPASS.LTC128B.128 [R219+0xc100], [R6.64+0x80], !P0 ;  /* 0x0c10008006db1fae */ /* 0x0003e2000c101d48 */
[----:B------:R-:W-:-:S13]  /*87d0*/  ISETP.GE.AND P1, PT, R28, 0x41, PT ;  /* 0x000000411c00780c */ /* 0x000fda0003f26270 */
        /* <DEDUP_REMOVED lines=13> */
.L_x_2091:
[----:B------:R-:W-:Y:S01]  /*88b0*/  ULDC.U8 UR4, c[0x0][0x298] ;  /* 0x0000a60000047ab9 */ /* 0x000fe20000000000 */
[----:B-1---5:R-:W-:Y:S01]  /*88c0*/  SHF.R.S32.HI R4, RZ, 0x1f, R65 ;  /* 0x0000001fff047819 */ /* 0x022fe20000011441 */
[----:B------:R-:W-:Y:S01]  /*88d0*/  IMAD.WIDE.U32 R16, R65, c[0x0][0x280], RZ ;  /* 0x0000a00041107a25 */ /* 0x000fe200078e00ff */
[----:B------:R-:W-:Y:S01]  /*88e0*/  ISETP.NE.AND P0, PT, RZ, UR4, PT ;  /* 0x00000004ff007c0c */ /* 0x000fe2000bf05270 */
[----:B------:R-:W-:Y:S01]  /*88f0*/  BSSY B2, `(.L_x_2092) ;  /* 0x00004c5000027945 */ /* 0x000fe20003800000 */
[----:B------:R-:W-:Y:S01]  /*8900*/  LEA R3, R64, R0, 0x5 ;  /* 0x0000000040037211 */ /* 0x000fe200078e28ff */
[C---:B------:R-:W-:Y:S01]  /*8910*/  IMAD R5, R4.reuse, c[0x0][0x280], RZ ;  /* 0x0000a00004057a24 */ /* 0x040fe200078e02ff */
[----:B------:R-:W-:Y:S01]  /*8920*/  IADD3 R0, R77, 0x60, RZ ;  /* 0x000000604d007810 */ /* 0x000fe20007ffe0ff */
        /* <DEDUP_REMOVED lines=10> */
[----:B------:R-:W-:Y:S01]  /*89d0*/  IMAD.MOV.U32 R9, RZ, RZ, R4 ;  /* 0x000000ffff097224 */ /* 0x000fe200078e0004 */
        /* <DEDUP_REMOVED lines=9> */
[C---:B------:R-:W-:Y:S02]  /*8a70*/  IMAD R6, R7.reuse, c[0x0][0x280], RZ ;  /* 0x0000a00007067a24 */ /* 0x040fe400078e02ff */
[----:B------:R-:W-:Y:S02]  /*8a80*/  IMAD R7, R7, c[0x0][0x290], RZ ;  /* 0x0000a40007077a24 */ /* 0x000fe400078e02ff */
[C---:B------:R-:W-:Y:S01]  /*8a90*/  IMAD R5, R3.reuse, c[0x0][0x284], R6 ;  /* 0x0000a10003057a24 */ /* 0x040fe200078e0206 */
[----:B------:R-:W-:Y:S01]  /*8aa0*/  LEA R6, P0, R16, c[0x0][0x270], 0x1 ;  /* 0x00009c0010067a11 */ /* 0x000fe200078008ff */
[----:B------:R-:W-:-:S03]  /*8ab0*/  IMAD.WIDE.U32 R8, R3, c[0x0][0x290], R8 ;  /* 0x0000a40003087a25 */ /* 0x000fc600078e0008 */
[----:B------:R-:W-:Y:S01]  /*8ac0*/  IADD3 R5, R17, R5, RZ ;  /* 0x0000000511057210 */ /* 0x000fe20007ffe0ff */
[----:B------:R-:W-:-:S03]  /*8ad0*/  IMAD R3, R3, c[0x0][0x294], R7 ;  /* 0x0000a50003037a24 */ /* 0x000fc600078e0207 */
[----:B------:R-:W-:Y:S02]  /*8ae0*/  LEA.HI.X R16, R16, c[0x0][0x274], R5, 0x1, P0 ;  /* 0x00009d0010107a11 */ /* 0x000fe400000f0c05 */
[C---:B------:R-:W-:Y:S02]  /*8af0*/  LEA R4, P0, R8.reuse, c[0x0][0x288], 0x1 ;  /* 0x0000a20008047a11 */ /* 0x040fe400078008ff */
[----:B------:R-:W-:Y:S01]  /*8b00*/  IADD3 R3, R9, R3, RZ ;  /* 0x0000000309037210 */ /* 0x000fe20007ffe0ff */
[----:B------:R1:W2:Y:S03]  /*8b10*/  SHFL.IDX PT, R11, R16, RZ, 0x181f ;  /* 0x00181fff100b7589 */ /* 0x0002a600000e0000 */
[----:B------:R-:W-:Y:S01]  /*8b20*/  LEA.HI.X R5, R8, c[0x0][0x28c], R3, 0x1, P0 ;  /* 0x0000a30008057a11 */ /* 0x000fe200000f0c03 */
[----:B------:R1:W3:Y:S01]  /*8b30*/  SHFL.IDX PT, R9, R6, RZ, 0x181f ;  /* 0x00181fff06097589 */ /* 0x0002e200000e0000 */
[----:B------:R-:W-:-:S03]  /*8b40*/  SHF.R.S32.HI R3, RZ, 0x1f, R10 ;  /* 0x0000001fff037819 */ /* 0x000fc6000001140a */
        /* <DEDUP_REMOVED lines=8> */
[----:B---3--:R-:W-:-:S05]  /*8bd0*/  @!P1 IADD3 R20, P0, R9, R18, RZ ;  /* 0x0000001209149210 */ /* 0x008fca0007f1e0ff */
[--C-:B--2---:R-:W-:Y:S01]  /*8be0*/  @!P1 IMAD.X R21, R11, 0x1, R17.reuse, P0 ;  /* 0x000000010b159824 */ /* 0x104fe200000e0611 */
[----:B----4-:R-:W-:Y:S01]  /*8bf0*/  @!P1 IADD3 R22, P0, R7, R18, RZ ;  /* 0x0000001207169210 */ /* 0x010fe20007f1e0ff */
        /* <DEDUP_REMOVED lines=14> */
.L_x_2095:
[----:B------:R-:W-:Y:S05]  /*8ce0*/  BSYNC B0 ;  /* 0x0000000000007941 */ /* 0x000fea0003800000 */
.L_x_2094:
[----:B--2--5:R-:W-:Y:S01]  /*8cf0*/  IMAD.MOV.U32 R20, RZ, RZ, R72 ;  /* 0x000000ffff147224 */ /* 0x024fe200078e0048 */
[----:B------:R2:W4:Y:S01]  /*8d00*/  SHFL.IDX PT, R11, R16, 0x1, 0x181f ;  /* 0x00381f00100b7f89 */ /* 0x00052200000e0000 */
[----:B------:R-:W-:Y:S01]  /*8d10*/  IMAD.MOV.U32 R19, RZ, RZ, R73 ;  /* 0x000000ffff137224 */ /* 0x000fe200078e0049 */
[----:B------:R-:W-:Y:S01]  /*8d20*/  BSSY B0, `(.L_x_2096) ;  /* 0x000002a000007945 */ /* 0x000fe20003800000 */
[----:B------:R-:W-:Y:S01]  /*8d30*/  IMAD.MOV.U32 R18, RZ, RZ, R54 ;  /* 0x000000ffff127224 */ /* 0x000fe200078e0036 */
[----:B---3--:R2:W3:Y:S01]  /*8d40*/  SHFL.IDX PT, R9, R6, 0x1, 0x181f ;  /* 0x00381f0006097f89 */ /* 0x0084e200000e0000 */
[----:B------:R-:W-:Y:S01]  /*8d50*/  IMAD.MOV.U32 R17, RZ, RZ, R55 ;  /* 0x000000ffff117224 */ /* 0x000fe200078e0037 */
[----:B------:R-:W-:Y:S01]  /*8d60*/  PRMT R44, R19, 0x5410, R20 ;  /* 0x00005410132c7816 */ /* 0x000fe20000000014 */
[----:B------:R-:W-:Y:S01]  /*8d70*/  IMAD.MOV.U32 R19, RZ, RZ, R69 ;  /* 0x000000ffff137224 */ /* 0x000fe200078e0045 */
[----:B------:R-:W-:Y:S01]  /*8d80*/  PRMT R52, R18, 0x7610, R52 ;  /* 0x0000761012347816 */ /* 0x000fe20000000034 */
[----:B------:R-:W-:Y:S01]  /*8d90*/  IMAD.MOV.U32 R18, RZ, RZ, R58 ;  /* 0x000000ffff127224 */ /* 0x000fe200078e003a */
[----:B------:R-:W-:Y:S01]  /*8da0*/  PRMT R51, R17, 0x7610, R51 ;  /* 0x0000761011337816 */ /* 0x000fe20000000033 */
[----:B-1----:R2:W1:Y:S01]  /*8db0*/  SHFL.IDX PT, R8, R5, 0x1, 0x181f ;  /* 0x00381f0005087f89 */ /* 0x00246200000e0000 */
[----:B------:R-:W-:Y:S01]  /*8dc0*/  MOV R20, R68 ;  /* 0x0000004400147202 */ /* 0x000fe20000000f00 */
[----:B------:R-:W-:Y:S01]  /*8dd0*/  CS2R R66, SRZ ;  /* 0x0000000000427805 */ /* 0x000fe2000001ff00 */
[----:B------:R-:W-:Y:S01]  /*8de0*/  MOV R17, R59 ;  /* 0x0000003b00117202 */ /* 0x000fe20000000f00 */
[----:B----4-:R2:W4:Y:S01]  /*8df0*/  SHFL.IDX PT, R7, R4, 0x1, 0x181f ;  /* 0x00381f0004077f89 */ /* 0x01052200000e0000 */
[----:B------:R-:W-:Y:S01]  /*8e00*/  PRMT R39, R19, 0x5410, R20 ;  /* 0x0000541013277816 */ /* 0x000fe20000000014 */
[----:B------:R-:W-:Y:S01]  /*8e10*/  CS2R R46, SRZ ;  /* 0x00000000002e7805 */ /* 0x000fe2000001ff00 */
[----:B------:R-:W-:Y:S01]  /*8e20*/  PRMT R50, R18, 0x7610, R50 ;  /* 0x0000761012327816 */ /* 0x000fe20000000032 */
[----:B------:R-:W-:Y:S01]  /*8e30*/  CS2R R60, SRZ ;  /* 0x00000000003c7805 */ /* 0x000fe2000001ff00 */
[----:B------:R-:W-:Y:S01]  /*8e40*/  PRMT R45, R17, 0x7610, R45 ;  /* 0x00007610112d7816 */ /* 0x000fe2000000002d */
        /* <DEDUP_REMOVED lines=8> */
[----:B---3--:R-:W-:-:S05]  /*8ed0*/  @!P1 IADD3 R20, P2, R9, R17, RZ ;  /* 0x0000001109149210 */ /* 0x008fca0007f5e0ff */
[----:B------:R-:W-:Y:S01]  /*8ee0*/  @!P1 IMAD.X R21, R11, 0x1, R19, P2 ;  /* 0x000000010b159824 */ /* 0x000fe200010e0613 */
[----:B----4-:R-:W-:Y:S02]  /*8ef0*/  @!P1 IADD3 R22, P2, R7, R17, RZ ;  /* 0x0000001107169210 */ /* 0x010fe40007f5e0ff */
[----:B------:R-:W-:Y:S01]  /*8f00*/  @!P0 SHF.L.U64.HI R17, R10, 0x1, R3 ;  /* 0x000000010a118819 */ /* 0x000fe20000010203 */
[----:B------:R-:W-:Y:S01]  /*8f10*/  CS2R R60, SRZ ;  /* 0x00000000003c7805 */ /* 0x000fe2000001ff00 */
[----:B------:R-:W-:Y:S01]  /*8f20*/  CS2R R46, SRZ ;  /* 0x00000000002e7805 */ /* 0x000fe2000001ff00 */
[C---:B-1----:R-:W-:Y:S01]  /*8f30*/  @!P1 IMAD.X R23, R8.reuse, 0x1, R19, P2 ;  /* 0x0000000108179824 */ /* 0x042fe200010e0613 */
        /* <DEDUP_REMOVED lines=8> */
.L_x_2097:
[----:B------:R-:W-:Y:S05]  /*8fc0*/  BSYNC B0 ;  /* 0x0000000000007941 */ /* 0x000fea0003800000 */
.L_x_2096:
[----:B-1---5:R-:W-:Y:S01]  /*8fd0*/  IMAD.MOV.U32 R20, RZ, RZ, R48 ;  /* 0x000000ffff147224 */ /* 0x022fe200078e0030 */
[----:B------:R-:W-:Y:S01]  /*8fe0*/  MOV R18, R66 ;  /* 0x0000004200127202 */ /* 0x000fe20000000f00 */
[----:B------:R-:W-:Y:S01]  /*8ff0*/  IMAD.MOV.U32 R19, RZ, RZ, R49 ;  /* 0x000000ffff137224 */ /* 0x000fe200078e0031 */
[----:B------:R1:W2:Y:S01]  /*9000*/  SHFL.IDX PT, R11, R16, 0x2, 0x181f ;  /* 0x00581f00100b7f89 */ /* 0x0002a200000e0000 */
        /* <DEDUP_REMOVED lines=8> */
[----:B---3--:R1:W3:Y:S01]  /*9090*/  SHFL.IDX PT, R9, R6, 0x2, 0x181f ;  /* 0x00581f0006097f89 */ /* 0x0082e200000e0000 */
[----:B------:R-:W-:Y:S01]  /*90a0*/  MOV R17, R61 ;  /* 0x0000003d00117202 */ /* 0x000fe20000000f00 */
[----:B------:R-:W-:Y:S01]  /*90b0*/  CS2R R36, SRZ ;  /* 0x0000000000247805 */ /* 0x000fe2000001ff00 */
[----:B------:R-:W-:Y:S01]  /*90c0*/  PRMT R24, R19, 0x5410, R20 ;  /* 0x0000541013187816 */ /* 0x000fe20000000014 */
[----:B------:R1:W4:Y:S01]  /*90d0*/  SHFL.IDX PT, R8, R5, 0x2, 0x181f ;  /* 0x00581f0005087f89 */ /* 0x00032200000e0000 */
[----:B------:R-:W-:Y:S01]  /*90e0*/  PRMT R31, R17, 0x5410, R18 ;  /* 0x00005410111f7816 */ /* 0x000fe20000000012 */
[----:B------:R-:W-:Y:S01]  /*90f0*/  CS2R R42, SRZ ;  /* 0x00000000002a7805 */ /* 0x000fe2000001ff00 */
[----:B------:R-:W-:Y:S01]  /*9100*/  CS2R R34, SRZ ;  /* 0x0000000000227805 */ /* 0x000fe2000001ff00 */
[----:B----4-:R1:W4:Y:S01]  /*9110*/  SHFL.IDX PT, R7, R4, 0x2, 0x181f ;  /* 0x00581f0004077f89 */ /* 0x01032200000e0000 */
        /* <DEDUP_REMOVED lines=9> */
[----:B------:R-:W-:Y:S02]  /*91b0*/  @!P1 SHF.L.U64.HI R20, R12, 0x1, R13 ;  /* 0x000000010c149819 */ /* 0x000fe4000001020d */
[C---:B---3--:R-:W-:Y:S02]  /*91c0*/  @!P0 IADD3 R34, P3, R9.reuse, R18, RZ ;  /* 0x0000001209228210 */ /* 0x048fe40007f7e0ff */
[-C--:B------:R-:W-:Y:S02]  /*91d0*/  @!P1 IADD3 R26, P2, R9, R19.reuse, RZ ;  /* 0x00000013091a9210 */ /* 0x080fe40007f5e0ff */
[----:B----4-:R-:W-:Y:S01]  /*91e0*/  @!P1 IADD3 R32, P4, R7, R19, RZ ;  /* 0x0000001307209210 */ /* 0x010fe20007f9e0ff */
[----:B--2---:R-:W-:-:S02]  /*91f0*/  @!P0 IMAD.X R35, R11, 0x1, R17, P3 ;  /* 0x000000010b238824 */ /* 0x004fc400018e0611 */
[--C-:B------:R-:W-:Y:S01]  /*9200*/  @!P1 IMAD.X R27, R11, 0x1, R20.reuse, P2 ;  /* 0x000000010b1b9824 */ /* 0x100fe200010e0614 */
[----:B------:R-:W-:Y:S01]  /*9210*/  @!P0 IADD3 R18, P2, R7, R18, RZ ;  /* 0x0000001207128210 */ /* 0x000fe20007f5e0ff */
[----:B------:R-:W-:Y:S01]  /*9220*/  CS2R R40, SRZ ;  /* 0x0000000000287805 */ /* 0x000fe2000001ff00 */
[----:B------:R2:W5:Y:S01]  /*9230*/  @!P0 LD.E.64 R36, [R34.64] ;  /* 0x0000000822248980 */ /* 0x000562000c101b00 */
[C---:B------:R-:W-:Y:S02]  /*9240*/  @!P1 IMAD.X R33, R8.reuse, 0x1, R20, P4 ;  /* 0x0000000108219824 */ /* 0x040fe400020e0614 */
[----:B------:R-:W-:Y:S01]  /*9250*/  @!P0 IMAD.X R19, R8, 0x1, R17, P2 ;  /* 0x0000000108138824 */ /* 0x000fe200010e0611 */
[----:B------:R3:W5:Y:S04]  /*9260*/  @!P1 LD.E.64 R42, [R26.64] ;  /* 0x000000081a2a9980 */ /* 0x000768000c101b00 */
[----:B------:R3:W5:Y:S01]  /*9270*/  @!P1 LD.E.64 R40, [R32.64] ;  /* 0x0000000820289980 */ /* 0x000762000c101b00 */
[----:B--2---:R-:W-:-:S06]  /*9280*/  CS2R R34, SRZ ;  /* 0x0000000000227805 */ /* 0x004fcc000001ff00 */
[----:B------:R3:W5:Y:S02]  /*9290*/  @!P0 LD.E.64 R34, [R18.64] ;  /* 0x0000000812228980 */ /* 0x000764000c101b00 */
.L_x_2099:
[----:B------:R-:W-:Y:S05]  /*92a0*/  BSYNC B0 ;  /* 0x0000000000007941 */ /* 0x000fea0003800000 */
.L_x_2098:
[----:B----4-:R4:W1:Y:S01]  /*92b0*/  SHFL.IDX PT, R7, R16, 0x3, 0x181f ;  /* 0x00781f0010077f89 */ /* 0x01086200000e0000 */
[----:B--2--5:R-:W-:Y:S01]  /*92c0*/  IMAD.MOV.U32 R11, RZ, RZ, R37 ;  /* 0x000000ffff0b7224 */ /* 0x024fe200078e0025 */
[----:B---3--:R-:W-:Y:S01]  /*92d0*/  MOV R9, R42 ;  /* 0x0000002a00097202 */ /* 0x008fe20000000f00 */
[----:B------:R-:W-:Y:S01]  /*92e0*/  IMAD.MOV.U32 R8, RZ, RZ, R43 ;  /* 0x000000ffff087224 */ /* 0x000fe200078e002b */
[----:B-1----:R-:W1:Y:S01]  /*92f0*/  SHFL.IDX PT, R6, R6, 0x3, 0x181f ;  /* 0x00781f0006067f89 */ /* 0x002e6200000e0000 */
[----:B------:R-:W-:Y:S01]  /*9300*/  BSSY B0, `(.L_x_2100) ;  /* 0x0000026000007945 */ /* 0x000fe20003800000 */
[----:B------:R-:W-:Y:S01]  /*9310*/  CS2R R32, SRZ ;  /* 0x0000000000207805 */ /* 0x000fe2000001ff00 */
[----:B------:R-:W-:Y:S01]  /*9320*/  CS2R R20, SRZ ;  /* 0x0000000000147805 */ /* 0x000fe2000001ff00 */
[----:B------:R-:W-:Y:S01]  /*9330*/  PRMT R19, R8, 0x5410, R9 ;  /* 0x0000541008137816 */ /* 0x000fe20000000009 */
[----:B------:R-:W-:Y:S01]  /*9340*/  IMAD.MOV.U32 R9, RZ, RZ, R40 ;  /* 0x000000ffff097224 */ /* 0x000fe200078e0028 */
[----:B------:R-:W-:Y:S01]  /*9350*/  MOV R8, R41 ;  /* 0x0000002900087202 */ /* 0x000fe20000000f00 */
[----:B------:R-:W2:Y:S01]  /*9360*/  SHFL.IDX PT, R5, R5, 0x3, 0x181f ;  /* 0x00781f0005057f89 */ /* 0x000ea200000e0000 */
[----:B------:R-:W-:-:S02]  /*9370*/  CS2R R26, SRZ ;  /* 0x00000000001a7805 */ /* 0x000fc4000001ff00 */
[----:B------:R-:W-:Y:S01]  /*9380*/  PRMT R18, R8, 0x5410, R9 ;  /* 0x0000541008127816 */ /* 0x000fe20000000009 */
[----:B------:R-:W3:Y:S01]  /*9390*/  SHFL.IDX PT, R4, R4, 0x3, 0x181f ;  /* 0x00781f0004047f89 */ /* 0x000ee200000e0000 */
[----:B----4-:R-:W-:-:S05]  /*93a0*/  IMAD.MOV.U32 R16, RZ, RZ, R36 ;  /* 0x000000ffff107224 */ /* 0x010fca00078e0024 */
[----:B------:R-:W-:Y:S01]  /*93b0*/  PRMT R17, R11, 0x5410, R16 ;  /* 0x000054100b117816 */ /* 0x000fe20000000010 */
[----:B------:R-:W-:Y:S01]  /*93c0*/  IMAD.MOV.U32 R16, RZ, RZ, R34 ;  /* 0x000000ffff107224 */ /* 0x000fe200078e0022 */
[----:B------:R-:W-:-:S04]  /*93d0*/  MOV R11, R35 ;  /* 0x00000023000b7202 */ /* 0x000fc80000000f00 */
[----:B------:R-:W-:Y:S01]  /*93e0*/  PRMT R16, R11, 0x5410, R16 ;  /* 0x000054100b107816 */ /* 0x000fe20000000010 */
[----:B------:R-:W-:Y:S05]  /*93f0*/  @P6 BRA `(.L_x_2101) ;  /* 0x0000016000006947 */ /* 0x000fea0003800000 */
[----:B-12---:R-:W-:Y:S01]  /*9400*/  ISETP.GE.AND P0, PT, R10, c[0x0][0x27c], PT ;  /* 0x00009f000a007a0c */ /* 0x006fe20003f06270 */
        /* <DEDUP_REMOVED lines=8> */
[-C--:B------:R-:W-:Y:S02]  /*9490*/  @!P1 IADD3 R56, P2, R6, R11.reuse, RZ ;  /* 0x0000000b06389210 */ /* 0x080fe40007f5e0ff */
[----:B---3--:R-:W-:Y:S01]  /*94a0*/  @!P1 IADD3 R6, P4, R4, R11, RZ ;  /* 0x0000000b04069210 */ /* 0x008fe20007f9e0ff */
[----:B------:R-:W-:-:S02]  /*94b0*/  @!P0 IMAD.X R21, R7, 0x1, R3, P3 ;  /* 0x0000000107158824 */ /* 0x000fc400018e0603 */
[--C-:B------:R-:W-:Y:S01]  /*94c0*/  @!P1 IMAD.X R57, R7, 0x1, R8.reuse, P2 ;  /* 0x0000000107399824 */ /* 0x100fe200010e0608 */
[----:B------:R-:W-:Y:S01]  /*94d0*/  @!P0 IADD3 R4, P2, R4, R9, RZ ;  /* 0x0000000904048210 */ /* 0x000fe20007f5e0ff */
[C---:B------:R-:W-:Y:S01]  /*94e0*/  @!P1 IMAD.X R7, R5.reuse, 0x1, R8, P4 ;  /* 0x0000000105079824 */ /* 0x040fe200020e0608 */
[----:B------:R1:W5:Y:S01]  /*94f0*/  @!P0 LD.E.64 R22, [R20.64] ;  /* 0x0000000814168980 */ /* 0x000362000c101b00 */
[----:B------:R-:W-:Y:S02]  /*9500*/  CS2R R26, SRZ ;  /* 0x00000000001a7805 */ /* 0x000fe4000001ff00 */
[----:B------:R-:W-:Y:S01]  /*9510*/  @!P0 IMAD.X R5, R5, 0x1, R3, P2 ;  /* 0x0000000105058824 */ /* 0x000fe200010e0603 */
[----:B------:R2:W5:Y:S04]  /*9520*/  @!P1 LD.E.64 R32, [R56.64] ;  /* 0x0000000838209980 */ /* 0x000568000c101b00 */
[----:B------:R2:W5:Y:S01]  /*9530*/  @!P1 LD.E.64 R26, [R6.64] ;  /* 0x00000008061a9980 */ /* 0x000562000c101b00 */
[----:B-1----:R-:W-:-:S06]  /*9540*/  CS2R R20, SRZ ;  /* 0x0000000000147805 */ /* 0x002fcc000001ff00 */
[----:B------:R2:W5:Y:S02]  /*9550*/  @!P0 LD.E.64 R20, [R4.64] ;  /* 0x0000000804148980 */ /* 0x000564000c101b00 */
.L_x_2101:
[----:B-12---:R-:W-:Y:S05]  /*9560*/  BSYNC B0 ;  /* 0x0000000000007941 */ /* 0x006fea0003800000 */
.L_x_2100:
[----:B------:R-:W-:Y:S01]  /*9570*/  IMAD.IADD R9, R2, 0x1, -R209 ;  /* 0x0000000102097824 */ /* 0x000fe200078e0ad1 */
[----:B------:R-:W-:-:S04]  /*9580*/  DEPBAR.LE SB0, 0x1 ;  /* 0x000080400000791a */ /* 0x000fc80000000000 */
[----:B------:R-:W-:Y:S01]  /*9590*/  IMNMX R9, R9, 0x80, PT ;  /* 0x0000008009097817 */ /* 0x000fe20003800200 */
[----:B-----5:R-:W-:Y:S01]  /*95a0*/  IMAD.MOV.U32 R3, RZ, RZ, R22 ;  /* 0x000000ffff037224 */ /* 0x020fe200078e0016 */
[----:B------:R-:W-:Y:S01]  /*95b0*/  BSSY B1, `(.L_x_2102) ;  /* 0x0000072000017945 */ /* 0x000fe20003800000 */
[----:B---3--:R-:W-:Y:S01]  /*95c0*/  IMAD.MOV.U32 R4, RZ, RZ, R32 ;  /* 0x000000ffff047224 */ /* 0x008fe200078e0020 */
[----:B------:R-:W-:Y:S01]  /*95d0*/  BAR.SYNC.DEFER_BLOCKING 0x0 ;  /* 0x0000000000007b1d */ /* 0x000fe20000010000 */
[----:B------:R-:W-:Y:S01]  /*95e0*/  ISETP.GE.AND P0, PT, R77, R9, PT ;  /* 0x000000094d00720c */ /* 0x000fe20003f06270 */
[----:B------:R-:W-:Y:S01]  /*95f0*/  IMAD.MOV.U32 R5, RZ, RZ, R23 ;  /* 0x000000ffff057224 */ /* 0x000fe200078e0017 */
[----:B------:R-:W-:Y:S01]  /*9600*/  PRMT R2, R2, 0x5410, R3 ;  /* 0x0000541002027816 */ /* 0x000fe20000000003 */
[----:B------:R-:W-:Y:S01]  /*9610*/  IMAD.MOV.U32 R6, RZ, RZ, R20 ;  /* 0x000000ffff067224 */ /* 0x000fe200078e0014 */
[----:B------:R-:W-:Y:S02]  /*9620*/  MOV R3, R33 ;  /* 0x0000002100037202 */ /* 0x000fe40000000f00 */
[----:B------:R-:W-:-:S02]  /*9630*/  PRMT R2, R5, 0x7610, R2 ;  /* 0x0000761005027816 */ /* 0x000fc40000000002 */
[----:B------:R-:W-:Y:S01]  /*9640*/  PRMT R8, R3, 0x5410, R4 ;  /* 0x0000541003087816 */ /* 0x000fe20000000004 */
[----:B------:R-:W-:Y:S01]  /*9650*/  IMAD.MOV.U32 R3, RZ, RZ, R21 ;  /* 0x000000ffff037224 */ /* 0x000fe200078e0015 */
[----:B------:R-:W-:Y:S01]  /*9660*/  MOV R5, R26 ;  /* 0x0000001a00057202 */ /* 0x000fe20000000f00 */
[----:B------:R-:W-:-:S03]  /*9670*/  IMAD.MOV.U32 R4, RZ, RZ, R27 ;  /* 0x000000ffff047224 */ /* 0x000fc600078e001b */
        /* <DEDUP_REMOVED lines=10> */
[----:B------:R-:W-:Y:S02]  /*9720*/  SHF.R.U64 R54, R58, 0x10, R59 ;  /* 0x000000103a367819 */ /* 0x000fe4000000123b */
[----:B------:R-:W-:Y:S02]  /*9730*/  PRMT R45, R45, 0x5410, R53 ;  /* 0x000054102d2d7816 */ /* 0x000fe40000000035 */
[----:B------:R-:W-:-:S02]  /*9740*/  PRMT R51, R51, 0x5410, R55 ;  /* 0x0000541033337816 */ /* 0x000fc40000000037 */
[----:B------:R-:W-:Y:S02]  /*9750*/  PRMT R50, R50, 0x5410, R54 ;  /* 0x0000541032327816 */ /* 0x000fe40000000036 */
[----:B------:R-:W-:Y:S02]  /*9760*/  LOP3.LUT R59, R51, 0xffff0000, RZ, 0xc0, !PT ;  /* 0xffff0000333b7812 */ /* 0x000fe400078ec0ff */
[----:B------:R-:W-:Y:S01]  /*9770*/  PRMT R52, R52, 0x5410, R56 ;  /* 0x0000541034347816 */ /* 0x000fe20000000038 */
[C---:B-1----:R-:W-:Y:S01]  /*9780*/  IMAD.U32 R54, R6.reuse, 0x10000, RZ ;  /* 0x0001000006367824 */ /* 0x042fe200078e00ff */
[----:B------:R-:W-:Y:S01]  /*9790*/  LOP3.LUT R53, R6, 0xffff0000, RZ, 0xc0, !PT ;  /* 0xffff000006357812 */ /* 0x000fe200078ec0ff */
[----:B------:R-:W-:Y:S01]  /*97a0*/  IMAD.U32 R6, R7, 0x10000, RZ ;  /* 0x0001000007067824 */ /* 0x000fe200078e00ff */
[C---:B------:R-:W-:Y:S02]  /*97b0*/  SHF.L.U32 R58, R4.reuse, 0x10, RZ ;  /* 0x00000010043a7819 */ /* 0x040fe400000006ff */
[----:B------:R-:W-:Y:S01]  /*97c0*/  LOP3.LUT R57, R4, 0xffff0000, RZ, 0xc0, !PT ;  /* 0xffff000004397812 */ /* 0x000fe200078ec0ff */
[----:B------:R-:W-:Y:S01]  /*97d0*/  IMAD.U32 R4, R45, 0x10000, RZ ;  /* 0x000100002d047824 */ /* 0x000fe200078e00ff */
[----:B------:R-:W-:Y:S01]  /*97e0*/  LOP3.LUT R55, R7, 0xffff0000, RZ, 0xc0, !PT ;  /* 0xffff000007377812 */ /* 0x000fe200078ec0ff */
[----:B------:R-:W-:Y:S01]  /*97f0*/  IMAD.U32 R7, R51, 0x10000, RZ ;  /* 0x0001000033077824 */ /* 0x000fe200078e00ff */
[----:B------:R-:W-:Y:S01]  /*9800*/  LOP3.LUT R45, R45, 0xffff0000, RZ, 0xc0, !PT ;  /* 0xffff00002d2d7812 */ /* 0x000fe200078ec0ff */
[----:B------:R-:W-:Y:S01]  /*9810*/  FMUL.FTZ R51, R53, R4 ;  /* 0x0000000435337220 */ /* 0x000fe20000410000 */
[----:B------:R-:W-:Y:S01]  /*9820*/  SHF.L.U32 R56, R5, 0x10, RZ ;  /* 0x0000001005387819 */ /* 0x000fe200000006ff */
[----:B------:R-:W-:Y:S01]  /*9830*/  FMUL.FTZ R53, R53, R7 ;  /* 0x0000000735357220 */ /* 0x000fe20000410000 */
[----:B------:R-:W-:Y:S01]  /*9840*/  LOP3.LUT R62, R5, 0xffff0000, RZ, 0xc0, !PT ;  /* 0xffff0000053e7812 */ /* 0x000fe200078ec0ff */
[----:B------:R-:W-:-:S02]  /*9850*/  FMUL.FTZ R5, R55, R45 ;  /* 0x0000002d37057220 */ /* 0x000fc40000410000 */
[C---:B------:R-:W-:Y:S02]  /*9860*/  FFMA.FTZ R53, R54.reuse, R4, R53 ;  /* 0x0000000436357223 */ /* 0x040fe40000010035 */
[----:B------:R-:W-:Y:S01]  /*9870*/  FFMA.FTZ R51, R54, R7, -R51 ;  /* 0x0000000736337223 */ /* 0x000fe20000010833 */
[----:B------:R-:W-:Y:S01]  /*9880*/  SHF.L.U32 R7, R52, 0x10, RZ ;  /* 0x0000001034077819 */ /* 0x000fe200000006ff */
[C---:B------:R-:W-:Y:S01]  /*9890*/  IMAD.U32 R4, R50.reuse, 0x10000, RZ ;  /* 0x0001000032047824 */ /* 0x040fe200078e00ff */
[----:B------:R-:W-:Y:S01]  /*98a0*/  LOP3.LUT R50, R50, 0xffff0000, RZ, 0xc0, !PT ;  /* 0xffff000032327812 */ /* 0x000fe200078ec0ff */
[-C--:B------:R-:W-:Y:S01]  /*98b0*/  FMUL.FTZ R55, R55, R59.reuse ;  /* 0x0000003b37377220 */ /* 0x080fe20000410000 */
[----:B------:R-:W-:Y:S01]  /*98c0*/  LOP3.LUT R52, R52, 0xffff0000, RZ, 0xc0, !PT ;  /* 0xffff000034347812 */ /* 0x000fe200078ec0ff */
[C---:B------:R-:W-:Y:S02]  /*98d0*/  FFMA.FTZ R5, R6.reuse, R59, -R5 ;  /* 0x0000003b06057223 */ /* 0x040fe40000010805 */
        /* <DEDUP_REMOVED lines=14> */
.L_x_2105:
[----:B------:R-:W-:Y:S05]  /*99c0*/  BSYNC B0 ;  /* 0x0000000000007941 */ /* 0x000fea0003800000 */
.L_x_2104:
[----:B------:R-:W-:-:S13]  /*99d0*/  ISETP.GE.AND P0, PT, R10, c[0x0][0x27c], PT ;  /* 0x00009f000a007a0c */ /* 0x000fda0003f06270 */
[----:B------:R-:W-:Y:S05]  /*99e0*/  @P0 BRA `(.L_x_2103) ;  /* 0x000002e000000947 */ /* 0x000fea0003800000 */
[----:B-1----:R-:W1:Y:S01]  /*99f0*/  LDS.128 R4, [R234+0x4100] ;  /* 0x00410000ea047984 */ /* 0x002e620000000c00 */
[----:B------:R-:W-:Y:S02]  /*9a00*/  SHF.R.U64 R50, R68, 0x10, R69 ;  /* 0x0000001044327819 */ /* 0x000fe40000001245 */
[----:B------:R-:W-:Y:S02]  /*9a10*/  SHF.R.U64 R45, R72, 0x10, R73 ;  /* 0x00000010482d7819 */ /* 0x000fe40000001249 */
[----:B------:R-:W-:Y:S02]  /*9a20*/  SHF.R.U32.HI R68, RZ, 0x10, R69 ;  /* 0x00000010ff447819 */ /* 0x000fe40000011645 */
[----:B------:R-:W-:Y:S02]  /*9a30*/  SHF.R.U32.HI R72, RZ, 0x10, R73 ;  /* 0x00000010ff487819 */ /* 0x000fe40000011649 */
[----:B------:R-:W-:Y:S02]  /*9a40*/  PRMT R50, R39, 0x5432, R50 ;  /* 0x0000543227327816 */ /* 0x000fe40000000032 */
[----:B------:R-:W-:-:S02]  /*9a50*/  PRMT R45, R44, 0x5432, R45 ;  /* 0x000054322c2d7816 */ /* 0x000fc4000000002d */
[----:B------:R-:W-:Y:S02]  /*9a60*/  PRMT R39, R39, 0x5410, R68 ;  /* 0x0000541027277816 */ /* 0x000fe40000000044 */
[----:B------:R-:W-:-:S04]  /*9a70*/  PRMT R44, R44, 0x5410, R72 ;  /* 0x000054102c2c7816 */ /* 0x000fc80000000048 */
[----:B------:R-:W-:Y:S01]  /*9a80*/  LOP3.LUT R57, R44, 0xffff0000, RZ, 0xc0, !PT ;  /* 0xffff00002c397812 */ /* 0x000fe200078ec0ff */
        /* <DEDUP_REMOVED lines=25> */
[----:B------:R-:W-:Y:S02]  /*9c20*/  FMUL.FTZ R55, R55, R7 ;  /* 0x0000000737377220 */ /* 0x000fe40000410000 */
        /* <DEDUP_REMOVED lines=10> */
.L_x_2103:
[----:B------:R-:W-:Y:S05]  /*9cd0*/  BSYNC B1 ;  /* 0x0000000000017941 */ /* 0x000fea0003800000 */
.L_x_2102:
        /* <DEDUP_REMOVED lines=52> */
.L_x_2109:
[----:B------:R-:W-:Y:S05]  /*a020*/  BSYNC B0 ;  /* 0x0000000000007941 */ /* 0x000fea0003800000 */
.L_x_2108:
        /* <DEDUP_REMOVED lines=14> */
[C---:B------:R-:W-:Y:S01]  /*a110*/  IMAD.U32 R6, R7.reuse, 0x10000, RZ ;  /* 0x0001000007067824 */ /* 0x040fe200078e00ff */
[C---:B------:R-:W-:Y:S02]  /*a120*/  SHF.L.U32 R48, R4.reuse, 0x10, RZ ;  /* 0x0000001004307819 */ /* 0x040fe400000006ff */
[----:B------:R-:W-:Y:S01]  /*a130*/  LOP3.LUT R47, R4, 0xffff0000, RZ, 0xc0, !PT ;  /* 0xffff0000042f7812 */ /* 0x000fe200078ec0ff */
[C---:B------:R-:W-:Y:S01]  /*a140*/  IMAD.U32 R4, R24.reuse, 0x10000, RZ ;  /* 0x0001000018047824 */ /* 0x040fe200078e00ff */
        /* <DEDUP_REMOVED lines=30> */
.L_x_2107:
[----:B------:R-:W-:Y:S05]  /*a330*/  BSYNC B1 ;  /* 0x0000000000017941 */ /* 0x000fea0003800000 */
.L_x_2106:
        /* <DEDUP_REMOVED lines=32> */
[C---:B------:R-:W-:Y:S01]  /*a540*/  SHF.L.U32 R7, R24.reuse, 0x10, RZ ;  /* 0x0000001018077819 */ /* 0x040fe200000006ff */
        /* <DEDUP_REMOVED lines=19> */
.L_x_2113:
[----:B------:R-:W-:Y:S05]  /*a680*/  BSYNC B0 ;  /* 0x0000000000007941 */ /* 0x000fea0003800000 */
.L_x_2112:
        /* <DEDUP_REMOVED lines=21> */
[C---:B------:R-:W-:Y:S01]  /*a7e0*/  FMUL.FTZ R17, R24.reuse, R4 ;  /* 0x0000000418117220 */ /* 0x040fe20000410000 */
[C---:B------:R-:W-:Y:S01]  /*a7f0*/  SHF.L.U32 R34, R5.reuse, 0x10, RZ ;  /* 0x0000001005227819 */ /* 0x040fe200000006ff */
        /* <DEDUP_REMOVED lines=25> */
.L_x_2111:
[----:B------:R-:W-:Y:S05]  /*a990*/  BSYNC B1 ;  /* 0x0000000000017941 */ /* 0x000fea0003800000 */
.L_x_2110:
[----:B------:R-:W-:-:S13]  /*a9a0*/  ISETP.GE.AND P0, PT, R0, R9, PT ;  /* 0x000000090000720c */ /* 0x000fda0003f06270 */
        /* <DEDUP_REMOVED lines=50> */
.L_x_2116:
[----:B------:R-:W-:Y:S05]  /*acd0*/  BSYNC B0 ;  /* 0x0000000000007941 */ /* 0x000fea0003800000 */
.L_x_2115:
        /* <DEDUP_REMOVED lines=41> */
[----:B------:R-:W-:-:S02]  /*af70*/  FFMA.FTZ R4, R16, R4, R13 ;  /* 0x0000000410047223 */ /* 0x000fc4000001000d */
[C---:B------:R-:W-:Y:S01]  /*af80*/  FFMA.FTZ R0, R12.reuse, R0, -R6 ;  /* 0x000000000c007223 */ /* 0x040fe20000010806 */
[----:B------:R-:W-:Y:S01]  /*af90*/  F2FP.BF16.PACK_AB R6, R9, R2 ;  /* 0x000000020906723e */ /* 0x000fe200000010ff */
[----:B------:R-:W-:Y:S01]  /*afa0*/  FFMA.FTZ R18, R12, R8, R18 ;  /* 0x000000080c127223 */ /* 0x000fe20000010012 */
[----:B------:R-:W-:-:S04]  /*afb0*/  F2FP.BF16.PACK_AB R4, R4, R3 ;  /* 0x000000030404723e */ /* 0x000fc800000010ff */
[----:B------:R-:W-:-:S05]  /*afc0*/  F2FP.BF16.PACK_AB R5, R18, R0 ;  /* 0x000000001205723e */ /* 0x000fca00000010ff */
[----:B------:R1:W-:Y:S01]  /*afd0*/  STS.128 [R234+0x7100], R4 ;  /* 0x00710004ea007388 */ /* 0x0003e20000000c00 */
[----:B------:R-:W-:Y:S05]  /*afe0*/  BRA `(.L_x_2114) ;  /* 0x0000255000007947 */ /* 0x000fea0003800000 */
.L_x_2093:
[----:B------:R-:W-:Y:S01]  /*aff0*/  ISETP.NE.AND P0, PT, R228, 0x1, PT ;  /* 0x00000001e400780c */ /* 0x000fe20003f05270 */
[----:B------:R-:W-:Y:S02]  /*b000*/  IMAD.MOV.U32 R10, RZ, RZ, R16 ;  /* 0x000000ffff0a7224 */ /* 0x000fe400078e0010 */
[----:B------:R-:W-:Y:S01]  /*b010*/  IMAD.MOV.U32 R11, RZ, RZ, R5 ;  /* 0x000000ffff0b7224 */ /* 0x000fe200078e0005 */
[----:B------:R-:W-:Y:S01]  /*b020*/  MOV R5, R4 ;  /* 0x0000000400057202 */ /* 0x000fe20000000f00 */
[----:B------:R-:W-:-:S08]  /*b030*/  IMAD.MOV.U32 R4, RZ, RZ, R8 ;  /* 0x000000ffff047224 */ /* 0x000fd000078e0008 */
[----:B------:R-:W-:-:S05]  /*b040*/  @P0 IMAD.HI.U32 R6, R3, c[0x0][0x2c8], RZ ;  /* 0x0000b20003060a27 */ /* 0x000fca00078e00ff */
[----:B------:R-:W-:-:S04]  /*b050*/  @P0 SHF.R.U32.HI R3, RZ, c[0x0][0x2cc], R6 ;  /* 0x0000b300ff030a19 */ /* 0x000fc80000011606 */
[----:B------:R-:W-:Y:S01]  /*b060*/  SHF.R.S32.HI R6, RZ, 0x1f, R3 ;  /* 0x0000001fff067819 */ /* 0x000fe20000011403 */
[----:B------:R-:W-:-:S04]  /*b070*/  IMAD.WIDE.U32 R10, R3, c[0x0][0x280], R10 ;  /* 0x0000a000030a7a25 */ /* 0x000fc800078e000a */
[----:B------:R-:W-:Y:S01]  /*b080*/  IMAD R7, R6, c[0x0][0x280], RZ ;  /* 0x0000a00006077a24 */ /* 0x000fe200078e02ff */
[----:B------:R-:W-:Y:S01]  /*b090*/  LEA R13, P0, R10, c[0x0][0x270], 0x1 ;  /* 0x00009c000a0d7a11 */ /* 0x000fe200078008ff */
[----:B------:R-:W-:Y:S02]  /*b0a0*/  IMAD R12, R6, c[0x0][0x290], RZ ;  /* 0x0000a400060c7a24 */ /* 0x000fe400078e02ff */
[C---:B------:R-:W-:Y:S02]  /*b0b0*/  IMAD R7, R3.reuse, c[0x0][0x284], R7 ;  /* 0x0000a10003077a24 */ /* 0x040fe400078e0207 */
[----:B------:R-:W1:Y:S01]  /*b0c0*/  SHFL.IDX PT, R9, R13, RZ, 0x181f ;  /* 0x00181fff0d097589 */ /* 0x000e6200000e0000 */
[----:B------:R-:W-:-:S04]  /*b0d0*/  IMAD.WIDE.U32 R4, R3, c[0x0][0x290], R4 ;  /* 0x0000a40003047a25 */ /* 0x000fc800078e0004 */
[----:B------:R-:W-:Y:S02]  /*b0e0*/  IMAD.IADD R31, R11, 0x1, R7 ;  /* 0x000000010b1f7824 */ /* 0x000fe400078e0207 */
[----:B------:R-:W-:Y:S01]  /*b0f0*/  IMAD R12, R3, c[0x0][0x294], R12 ;  /* 0x0000a500030c7a24 */ /* 0x000fe200078e020c */
[----:B------:R-:W-:Y:S02]  /*b100*/  LEA R3, P1, R4, c[0x0][0x288], 0x1 ;  /* 0x0000a20004037a11 */ /* 0x000fe400078208ff */
[----:B------:R-:W-:Y:S01]  /*b110*/  LEA.HI.X R31, R10, c[0x0][0x274], R31, 0x1, P0 ;  /* 0x00009d000a1f7a11 */ /* 0x000fe200000f0c1f */
[----:B------:R-:W-:Y:S01]  /*b120*/  IMAD.IADD R12, R5, 0x1, R12 ;  /* 0x00000001050c7824 */ /* 0x000fe200078e020c */
[----:B------:R-:W-:Y:S01]  /*b130*/  ISETP.GE.OR P0, PT, R116, c[0x0][0x27c], P3 ;  /* 0x00009f0074007a0c */ /* 0x000fe20001f06670 */
[----:B------:R-:W-:Y:S01]  /*b140*/  SHFL.IDX PT, R6, R3, RZ, 0x181f ;  /* 0x00181fff03067589 */ /* 0x000fe200000e0000 */
[----:B------:R-:W-:Y:S02]  /*b150*/  CS2R R10, SRZ ;  /* 0x00000000000a7805 */ /* 0x000fe4000001ff00 */
[----:B------:R-:W-:Y:S01]  /*b160*/  LEA.HI.X R12, R4, c[0x0][0x28c], R12, 0x1, P1 ;  /* 0x0000a300040c7a11 */ /* 0x000fe200008f0c0c */
[----:B------:R-:W2:Y:S04]  /*b170*/  SHFL.IDX PT, R8, R31, RZ, 0x181f ;  /* 0x00181fff1f087589 */ /* 0x000ea800000e0000 */
[----:B------:R-:W3:Y:S04]  /*b180*/  SHFL.IDX PT, R4, R12, RZ, 0x181f ;  /* 0x00181fff0c047589 */ /* 0x000ee800000e0000 */
[----:B------:R-:W-:-:S02]  /*b190*/  @!P0 SHF.L.U32 R7, R116, 0x1, RZ ;  /* 0x0000000174078819 */ /* 0x000fc400000006ff */
[----:B------:R-:W-:Y:S02]  /*b1a0*/  @!P0 SHF.L.U64.HI R5, R116, 0x1, R117 ;  /* 0x0000000174058819 */ /* 0x000fe40000010275 */
[----:B-1----:R-:W-:-:S05]  /*b1b0*/  @!P0 IADD3 R16, P1, R9, R7, RZ ;  /* 0x0000000709108210 */ /* 0x002fca0007f3e0ff */
[----:B--2---:R-:W-:Y:S02]  /*b1c0*/  @!P0 IMAD.X R17, R8, 0x1, R5, P1 ;  /* 0x0000000108118824 */ /* 0x004fe400008e0605 */
[----:B------:R-:W-:-:S06]  /*b1d0*/  CS2R R8, SRZ ;  /* 0x0000000000087805 */ /* 0x000fcc000001ff00 */
[----:B------:R1:W2:Y:S02]  /*b1e0*/  @!P0 LD.E.128 R8, [R16.64] ;  /* 0x0000000810088980 */ /* 0x0002a4000c101d00 */
[----:B-1----:R-:W-:Y:S02]  /*b1f0*/  @!P0 IADD3 R16, P1, R6, R7, RZ ;  /* 0x0000000706108210 */ /* 0x002fe40007f3e0ff */
[----:B------:R-:W-:-:S03]  /*b200*/  CS2R R6, SRZ ;  /* 0x0000000000067805 */ /* 0x000fc6000001ff00 */
[----:B---3--:R-:W-:Y:S02]  /*b210*/  @!P0 IMAD.X R17, R4, 0x1, R5, P1 ;  /* 0x0000000104118824 */ /* 0x008fe400008e0605 */
[----:B------:R-:W-:-:S06]  /*b220*/  CS2R R4, SRZ ;  /* 0x0000000000047805 */ /* 0x000fcc000001ff00 */
[----:B------:R1:W3:Y:S01]  /*b230*/  @!P0 LD.E.128 R4, [R16.64] ;  /* 0x0000000810048980 */ /* 0x0002e2000c101d00 */
[----:B------:R-:W-:Y:S01]  /*b240*/  BSSY B0, `(.L_x_2117) ;  /* 0x0000024000007945 */ /* 0x000fe20003800000 */
[----:B------:R-:W-:Y:S01]  /*b250*/  ISETP.GE.AND P2, PT, R116, c[0x0][0x27c], PT ;  /* 0x00009f0074007a0c */ /* 0x000fe20003f46270 */
[----:B------:R-:W-:Y:S01]  /*b260*/  CS2R R42, SRZ ;  /* 0x00000000002a7805 */ /* 0x000fe2000001ff00 */
[----:B------:R4:W2:Y:S01]  /*b270*/  SHFL.IDX PT, R18, R13, 0x1, 0x181f ;  /* 0x00381f000d127f89 */ /* 0x0008a200000e0000 */
[----:B------:R-:W-:Y:S01]  /*b280*/  CS2R R40, SRZ ;  /* 0x0000000000287805 */ /* 0x000fe2000001ff00 */
[----:B------:R-:W-:Y:S01]  /*b290*/  CS2R R38, SRZ ;  /* 0x0000000000267805 */ /* 0x000fe2000001ff00 */
[----:B------:R-:W-:Y:S01]  /*b2a0*/  CS2R R36, SRZ ;  /* 0x0000000000247805 */ /* 0x000fe2000001ff00 */
[----:B------:R4:W2:Y:S04]  /*b2b0*/  SHFL.IDX PT, R19, R31, 0x1, 0x181f ;  /* 0x00381f001f137f89 */ /* 0x0008a800000e0000 */
[----:B-1----:R4:W1:Y:S01]  /*b2c0*/  SHFL.IDX PT, R17, R12, 0x1, 0x181f ;  /* 0x00381f000c117f89 */ /* 0x00286200000e0000 */
[----:B--2---:R-:W-:Y:S01]  /*b2d0*/  MOV R16, R10 ;  /* 0x0000000a00107202 */ /* 0x004fe20000000f00 */
[----:B------:R-:W-:Y:S01]  /*b2e0*/  IMAD.MOV.U32 R20, RZ, RZ, R11 ;  /* 0x000000ffff147224 */ /* 0x000fe200078e000b */
[----:B------:R-:W-:Y:S01]  /*b2f0*/  MOV R21, R9 ;  /* 0x0000000900157202 */ /* 0x000fe20000000f00 */
[----:B------:R-:W-:Y:S01]  /*b300*/  IMAD.MOV.U32 R22, RZ, RZ, R8 ;  /* 0x000000ffff167224 */ /* 0x000fe200078e0008 */
[----:B------:R-:W-:-:S02]  /*b310*/  PRMT R80, R80, 0x5410, R16 ;  /* 0x0000541050507816 */ /* 0x000fc40000000010 */
[----:B------:R4:W2:Y:S02]  /*b320*/  SHFL.IDX PT, R16, R3, 0x1, 0x181f ;  /* 0x00381f0003107f89 */ /* 0x0008a400000e0000 */
[----:B------:R-:W-:Y:S02]  /*b330*/  PRMT R80, R20, 0x7610, R80 ;  /* 0x0000761014507816 */ /* 0x000fe40000000050 */
        /* <DEDUP_REMOVED lines=8> */
[----:B-12-4-:R-:W-:Y:S01]  /*b3c0*/  CS2R R40, SRZ ;  /* 0x0000000000287805 */ /* 0x016fe2000001ff00 */
        /* <DEDUP_REMOVED lines=11> */
.L_x_2118:
[----:B-12-4-:R-:W-:Y:S05]  /*b480*/  BSYNC B0 ;  /* 0x0000000000007941 */ /* 0x016fea0003800000 */
.L_x_2117:
[----:B------:R-:W1:Y:S01]  /*b490*/  SHFL.IDX PT, R21, R13, 0x2, 0x181f ;  /* 0x00581f000d157f89 */ /* 0x000e6200000e0000 */
        /* <DEDUP_REMOVED lines=18> */
[----:B------:R-:W-:Y:S01]  /*b5c0*/  IMAD.MOV.U32 R16, RZ, RZ, R41 ;  /* 0x000000ffff107224 */ /* 0x000fe200078e0029 */
[----:B------:R-:W2:Y:S01]  /*b5d0*/  SHFL.IDX PT, R31, R31, 0x3, 0x181f ;  /* 0x00781f001f1f7f89 */ /* 0x000ea200000e0000 */
[----:B------:R-:W-:-:S03]  /*b5e0*/  CS2R R20, SRZ ;  /* 0x0000000000147805 */ /* 0x000fc6000001ff00 */
[----:B------:R-:W-:Y:S01]  /*b5f0*/  PRMT R58, R16, 0x5410, R17 ;  /* 0x00005410103a7816 */ /* 0x000fe20000000011 */
[----:B------:R-:W-:Y:S01]  /*b600*/  IMAD.MOV.U32 R17, RZ, RZ, R36 ;  /* 0x000000ffff117224 */ /* 0x000fe200078e0024 */
[----:B------:R-:W2:Y:S01]  /*b610*/  SHFL.IDX PT, R13, R13, 0x3, 0x181f ;  /* 0x00781f000d0d7f89 */ /* 0x000ea200000e0000 */
[----:B------:R-:W-:-:S03]  /*b620*/  IMAD.MOV.U32 R16, RZ, RZ, R37 ;  /* 0x000000ffff107224 */ /* 0x000fc600078e0025 */
[----:B------:R-:W2:Y:S02]  /*b630*/  SHFL.IDX PT, R3, R3, 0x3, 0x181f ;  /* 0x00781f0003037f89 */ /* 0x000ea400000e0000 */
[----:B------:R-:W-:Y:S01]  /*b640*/  PRMT R56, R16, 0x5410, R17 ;  /* 0x0000541010387816 */ /* 0x000fe20000000011 */
[----:B-1----:R-:W-:Y:S01]  /*b650*/  CS2R R22, SRZ ;  /* 0x0000000000167805 */ /* 0x002fe2000001ff00 */
[----:B------:R-:W1:Y:S01]  /*b660*/  SHFL.IDX PT, R12, R12, 0x3, 0x181f ;  /* 0x00781f000c0c7f89 */ /* 0x000e6200000e0000 */
[----:B---3--:R-:W-:Y:S01]  /*b670*/  IMAD.MOV.U32 R18, RZ, RZ, R43 ;  /* 0x000000ffff127224 */ /* 0x008fe200078e002b */
[----:B------:R-:W-:-:S04]  /*b680*/  MOV R19, R42 ;  /* 0x0000002a00137202 */ /* 0x000fc80000000f00 */
[----:B------:R-:W-:Y:S01]  /*b690*/  PRMT R59, R18, 0x5410, R19 ;  /* 0x00005410123b7816 */ /* 0x000fe20000000013 */
[----:B------:R-:W-:Y:S01]  /*b6a0*/  IMAD.MOV.U32 R18, RZ, RZ, R39 ;  /* 0x000000ffff127224 */ /* 0x000fe200078e0027 */
[----:B------:R-:W-:-:S04]  /*b6b0*/  MOV R19, R38 ;  /* 0x0000002600137202 */ /* 0x000fc80000000f00 */
        /* <DEDUP_REMOVED lines=13> */
[----:B------:R-:W-:Y:S01]  /*b790*/  CS2R R18, SRZ ;  /* 0x0000000000127805 */ /* 0x000fe2000001ff00 */
[----:B------:R-:W-:Y:S01]  /*b7a0*/  CS2R R16, SRZ ;  /* 0x0000000000107805 */ /* 0x000fe2000001ff00 */
        /* <DEDUP_REMOVED lines=10> */
[----:B------:R-:W-:-:S04]  /*b850*/  IMAD.X R17, R12, 0x1, R17, P0 ;  /* 0x000000010c117824 */ /* 0x000fc800000e0611 */
[----:B------:R-:W5:Y:S04]  /*b860*/  LD.E.128 R20, [R20.64] ;  /* 0x0000000814147980 */ /* 0x000f68000c101d00 */
[----:B------:R-:W5:Y:S02]  /*b870*/  LD.E.128 R16, [R16.64] ;  /* 0x0000000810107980 */ /* 0x000f64000c101d00 */
.L_x_2120:
[----:B-1----:R-:W-:Y:S05]  /*b880*/  BSYNC B0 ;  /* 0x0000000000007941 */ /* 0x002fea0003800000 */
.L_x_2119:
[----:B------:R-:W-:Y:S01]  /*b890*/  IMAD.IADD R12, R2, 0x1, -R209 ;  /* 0x00000001020c7824 */ /* 0x000fe200078e0ad1 */
[----:B-----5:R-:W-:Y:S01]  /*b8a0*/  MOV R2, R21 ;  /* 0x0000001500027202 */ /* 0x020fe20000000f00 */
[----:B------:R-:W-:Y:S01]  /*b8b0*/  IMAD.MOV.U32 R3, RZ, RZ, R22 ;  /* 0x000000ffff037224 */ /* 0x000fe200078e0016 */
[----:B------:R-:W-:-:S04]  /*b8c0*/  DEPBAR.LE SB0, 0x1 ;  /* 0x000080400000791a */ /* 0x000fc80000000000 */
[----:B------:R-:W-:Y:S01]  /*b8d0*/  IMNMX R12, R12, 0x80, PT ;  /* 0x000000800c0c7817 */ /* 0x000fe20003800200 */
[----:B------:R-:W-:Y:S01]  /*b8e0*/  IMAD.MOV.U32 R31, RZ, RZ, R23 ;  /* 0x000000ffff1f7224 */ /* 0x000fe200078e0017 */
[----:B------:R-:W-:Y:S01]  /*b8f0*/  PRMT R3, R3, 0x5410, R3 ;  /* 0x0000541003037816 */ /* 0x000fe20000000003 */
[----:B------:R-:W-:Y:S01]  /*b900*/  IMAD.MOV.U32 R13, RZ, RZ, R20 ;  /* 0x000000ffff0d7224 */ /* 0x000fe200078e0014 */
[----:B------:R-:W-:Y:S01]  /*b910*/  BAR.SYNC.DEFER_BLOCKING 0x0 ;  /* 0x0000000000007b1d */ /* 0x000fe20000010000 */
[----:B------:R-:W-:Y:S01]  /*b920*/  ISETP.GE.OR P0, PT, R77, R12, P2 ;  /* 0x0000000c4d00720c */ /* 0x000fe20001706670 */
[----:B------:R-:W-:Y:S01]  /*b930*/  IMAD.MOV.U32 R45, RZ, RZ, R18 ;  /* 0x000000ffff2d7224 */ /* 0x000fe200078e0012 */
[----:B------:R-:W-:Y:S01]  /*b940*/  PRMT R3, R31, 0x7610, R3 ;  /* 0x000076101f037816 */ /* 0x000fe20000000003 */
[----:B------:R-:W-:Y:S01]  /*b950*/  IMAD.MOV.U32 R31, RZ, RZ, R19 ;  /* 0x000000ffff1f7224 */ /* 0x000fe200078e0013 */
[----:B------:R-:W-:Y:S01]  /*b960*/  PRMT R2, R2, 0x5410, R13 ;  /* 0x0000541002027816 */ /* 0x000fe2000000000d */
[----:B------:R-:W-:Y:S01]  /*b970*/  IMAD.MOV.U32 R13, RZ, RZ, R17 ;  /* 0x000000ffff0d7224 */ /* 0x000fe200078e0011 */
[----:B------:R-:W-:Y:S01]  /*b980*/  MOV R44, R16 ;  /* 0x00000010002c7202 */ /* 0x000fe20000000f00 */
[----:B------:R-:W-:Y:S01]  /*b990*/  BSSY B0, `(.L_x_2121) ;  /* 0x000006b000007945 */ /* 0x000fe20003800000 */
[----:B------:R-:W-:-:S02]  /*b9a0*/  PRMT R31, R31, 0x5410, R45 ;  /* 0x000054101f1f7816 */ /* 0x000fc4000000002d */
[----:B------:R-:W-:-:S03]  /*b9b0*/  PRMT R13, R13, 0x5410, R44 ;  /* 0x000054100d0d7816 */ /* 0x000fc6000000002c */
[----:B------:R-:W-:Y:S05]  /*b9c0*/  @P0 BRA `(.L_x_2122) ;  /* 0x0000067000000947 */ /* 0x000fea0003800000 */
[----:B------:R-:W-:Y:S01]  /*b9d0*/  IMAD.MOV.U32 R46, RZ, RZ, c[0x0][0x27c] ;  /* 0x00009f00ff2e7624 */ /* 0x000fe200078e00ff */
[----:B------:R-:W1:Y:S01]  /*b9e0*/  LDS.128 R48, [R234+0x100] ;  /* 0x00010000ea307984 */ /* 0x000e620000000c00 */
[----:B------:R-:W-:Y:S02]  /*b9f0*/  SHF.R.U64 R4, R4, 0x10, R5 ;  /* 0x0000001004047819 */ /* 0x000fe40000001205 */
[----:B------:R-:W-:Y:S02]  /*ba00*/  SHF.R.U64 R8, R8, 0x10, R9 ;  /* 0x0000001008087819 */ /* 0x000fe40000001209 */
[----:B------:R-:W-:Y:S02]  /*ba10*/  LEA.HI R46, R46, R64, RZ, 0x1d ;  /* 0x000000402e2e7211 */ /* 0x000fe400078fe8ff */
[----:B------:R-:W-:Y:S02]  /*ba20*/  PRMT R4, R61, 0x5432, R4 ;  /* 0x000054323d047816 */ /* 0x000fe40000000004 */
[----:B------:R-:W-:Y:S01]  /*ba30*/  SHF.R.S32.HI R44, RZ, 0x1f, R46 ;  /* 0x0000001fff2c7819 */ /* 0x000fe2000001142e */
[----:B------:R-:W-:Y:S01]  /*ba40*/  IMAD.SHL.U32 R45, R46, 0x8, RZ ;  /* 0x000000082e2d7824 */ /* 0x000fe200078e00ff */
[----:B------:R-:W-:Y:S01]  /*ba50*/  PRMT R8, R65, 0x5432, R8 ;  /* 0x0000543241087816 */ /* 0x000fe20000000008 */
[----:B------:R-:W-:Y:S01]  /*ba60*/  IMAD.U32 R84, R4, 0x10000, RZ ;  /* 0x0001000004547824 */ /* 0x000fe200078e00ff */
[----:B------:R-:W-:-:S02]  /*ba70*/  LEA.HI R44, R44, R46, RZ, 0x3 ;  /* 0x0000002e2c2c7211 */ /* 0x000fc400078f18ff */
[----:B------:R-:W-:Y:S01]  /*ba80*/  LOP3.LUT R45, R76, 0x38, R45, 0xf8, !PT ;  /* 0x000000384c2d7812 */ /* 0x000fe200078ef82d */
[----:B------:R-:W-:Y:S01]  /*ba90*/  IMAD.U32 R81, R8, 0x10000, RZ ;  /* 0x0001000008517824 */ /* 0x000fe200078e00ff */
[----:B------:R-:W-:Y:S01]  /*baa0*/  SHF.R.U32.HI R5, RZ, 0x10, R5 ;  /* 0x00000010ff057819 */ /* 0x000fe20000011605 */
[----:B------:R-:W-:Y:S01]  /*bab0*/  IMAD.SHL.U32 R44, R44, 0x400, RZ ;  /* 0x000004002c2c7824 */ /* 0x000fe200078e00ff */
[----:B------:R-:W-:Y:S02]  /*bac0*/  LOP3.LUT R45, R45, R75, RZ, 0x3c, !PT ;  /* 0x0000004b2d2d7212 */ /* 0x000fe400078e3cff */
[----:B------:R-:W-:Y:S02]  /*bad0*/  SHF.R.U64 R10, R10, 0x10, R11 ;  /* 0x000000100a0a7819 */ /* 0x000fe4000000120b */
[----:B------:R-:W-:Y:S02]  /*bae0*/  LOP3.LUT R44, R44, 0x7fffe000, RZ, 0xc0, !PT ;  /* 0x7fffe0002c2c7812 */ /* 0x000fe400078ec0ff */
[----:B------:R-:W-:-:S02]  /*baf0*/  SHF.R.U64 R6, R6, 0x10, R7 ;  /* 0x0000001006067819 */ /* 0x000fc40000001207 */
[----:B------:R-:W-:Y:S02]  /*bb00*/  IADD3 R60, R45, R44, R68 ;  /* 0x0000002c2d3c7210 */ /* 0x000fe40007ffe044 */
[----:B------:R-:W-:Y:S02]  /*bb10*/  SHF.R.U32.HI R11, RZ, 0x10, R11 ;  /* 0x00000010ff0b7819 */ /* 0x000fe4000001160b */
[----:B------:R-:W-:Y:S01]  /*bb20*/  SHF.R.U32.HI R7, RZ, 0x10, R7 ;  /* 0x00000010ff077819 */ /* 0x000fe20000011607 */
[----:B------:R-:W-:Y:S01]  /*bb30*/  IMAD.SHL.U32 R60, R60, 0x2, RZ ;  /* 0x000000023c3c7824 */ /* 0x000fe200078e00ff */
[----:B------:R-:W-:Y:S02]  /*bb40*/  SHF.R.U32.HI R9, RZ, 0x10, R9 ;  /* 0x00000010ff097819 */ /* 0x000fe40000011609 */
[----:B------:R-:W-:Y:S02]  /*bb50*/  PRMT R5, R61, 0x5410, R5 ;  /* 0x000054103d057816 */ /* 0x000fe40000000005 */
[----:B------:R-:W2:Y:S01]  /*bb60*/  LDS.128 R44, [R60+0x100] ;  /* 0x000100003c2c7984 */ /* 0x000ea20000000c00 */
[----:B------:R-:W-:-:S02]  /*bb70*/  PRMT R10, R80, 0x5432, R10 ;  /* 0x00005432500a7816 */ /* 0x000fc4000000000a */
[----:B------:R-:W-:Y:S01]  /*bb80*/  PRMT R11, R80, 0x5410, R11 ;  /* 0x00005410500b7816 */ /* 0x000fe2000000000b */
[----:B------:R-:W-:Y:S01]  /*bb90*/  IMAD.U32 R83, R5, 0x10000, RZ ;  /* 0x0001000005537824 */ /* 0x000fe200078e00ff */
[C---:B------:R-:W-:Y:S02]  /*bba0*/  PRMT R6, R62.reuse, 0x5432, R6 ;  /* 0x000054323e067816 */ /* 0x040fe40000000006 */
[----:B------:R-:W-:Y:S01]  /*bbb0*/  PRMT R7, R62, 0x5410, R7 ;  /* 0x000054103e077816 */ /* 0x000fe20000000007 */
[----:B-1----:R-:W-:Y:S01]  /*bbc0*/  IMAD.U32 R62, R48, 0x10000, RZ ;  /* 0x00010000303e7824 */ /* 0x002fe200078e00ff */
[C---:B------:R-:W-:Y:S02]  /*bbd0*/  SHF.L.U32 R61, R49.reuse, 0x10, RZ ;  /* 0x00000010313d7819 */ /* 0x040fe400000006ff */
[----:B------:R-:W-:Y:S01]  /*bbe0*/  LOP3.LUT R68, R49, 0xffff0000, RZ, 0xc0, !PT ;  /* 0xffff000031447812 */ /* 0x000fe200078ec0ff */
[C---:B------:R-:W-:Y:S01]  /*bbf0*/  IMAD.U32 R49, R51.reuse, 0x10000, RZ ;  /* 0x0001000033317824 */ /* 0x040fe200078e00ff */
[----:B------:R-:W-:-:S02]  /*bc00*/  LOP3.LUT R75, R51, 0xffff0000, RZ, 0xc0, !PT ;  /* 0xffff0000334b7812 */ /* 0x000fc400078ec0ff */
[----:B------:R-:W-:Y:S01]  /*bc10*/  PRMT R9, R65, 0x5410, R9 ;  /* 0x0000541041097816 */ /* 0x000fe20000000009 */
[----:B------:R-:W-:Y:S01]  /*bc20*/  IMAD.U32 R65, R50, 0x10000, RZ ;  /* 0x0001000032417824 */ /* 0x000fe200078e00ff */
[----:B------:R-:W-:Y:S02]  /*bc30*/  LOP3.LUT R4, R4, 0xffff0000, RZ, 0xc0, !PT ;  /* 0xffff000004047812 */ /* 0x000fe400078ec0ff */
[----:B------:R-:W-:Y:S01]  /*bc40*/  LOP3.LUT R48, R48, 0xffff0000, RZ, 0xc0, !PT ;  /* 0xffff000030307812 */ /* 0x000fe200078ec0ff */
[----:B------:R-:W-:Y:S01]  /*bc50*/  IMAD.U32 R85, R9, 0x10000, RZ ;  /* 0x0001000009557824 */ /* 0x000fe200078e00ff */
[----:B------:R-:W-:Y:S02]  /*bc60*/  LOP3.LUT R8, R8, 0xffff0000, RZ, 0xc0, !PT ;  /* 0xffff000008087812 */ /* 0x000fe400078ec0ff */
[----:B------:R-:W-:Y:S02]  /*bc70*/  LOP3.LUT R5, R5, 0xffff0000, RZ, 0xc0, !PT ;  /* 0xffff000005057812 */ /* 0x000fe400078ec0ff */
[----:B------:R-:W-:-:S02]  /*bc80*/  LOP3.LUT R9, R9, 0xffff0000, RZ, 0xc0, !PT ;  /* 0xffff000009097812 */ /* 0x000fc400078ec0ff */
[----:B------:R-:W-:Y:S01]  /*bc90*/  LOP3.LUT R50, R50, 0xffff0000, RZ, 0xc0, !PT ;  /* 0xffff000032327812 */ /* 0x000fe200078ec0ff */
[----:B--2---:R-:W-:Y:S01]  /*bca0*/  IMAD.U32 R86, R44, 0x10000, RZ ;  /* 0x000100002c567824 */ /* 0x004fe200078e00ff */
[C---:B------:R-:W-:Y:S02]  /*bcb0*/  SHF.L.U32 R51, R45.reuse, 0x10, RZ ;  /* 0x000000102d337819 */ /* 0x040fe400000006ff */
[----:B------:R-:W-:Y:S01]  /*bcc0*/  LOP3.LUT R77, R45, 0xffff0000, RZ, 0xc0, !PT ;  /* 0xffff00002d4d7812 */ /* 0x000fe200078ec0ff */
[CC--:B------:R-:W-:Y:S01]  /*bcd0*/  FMUL.FTZ R80, R86.reuse, R84.reuse ;  /* 0x0000005456507220 */ /* 0x0c0fe20000410000 */
[C---:B------:R-:W-:Y:S01]  /*bce0*/  LOP3.LUT R82, R47.reuse, 0xffff0000, RZ, 0xc0, !PT ;  /* 0xffff00002f527812 */ /* 0x040fe200078ec0ff */
[-C--:B------:R-:W-:Y:S01]  /*bcf0*/  FMUL.FTZ R86, R86, R81.reuse ;  /* 0x0000005156567220 */ /* 0x080fe20000410000 */
[----:B------:R-:W-:Y:S01]  /*bd00*/  LOP3.LUT R44, R44, 0xffff0000, RZ, 0xc0, !PT ;  /* 0xffff00002c2c7812 */ /* 0x000fe200078ec0ff */
[----:B------:R-:W-:Y:S01]  /*bd10*/  FFMA.FTZ R80, R62, R81, -R80 ;  /* 0x000000513e507223 */ /* 0x000fe20000010850 */
[C---:B------:R-:W-:Y:S01]  /*bd20*/  SHF.L.U32 R76, R46.reuse, 0x10, RZ ;  /* 0x000000102e4c7819 */ /* 0x040fe200000006ff */
[----:B------:R-:W-:Y:S01]  /*bd30*/  IMAD.U32 R45, R47, 0x10000, RZ ;  /* 0x000100002f2d7824 */ /* 0x000fe200078e00ff */
[----:B------:R-:W-:Y:S01]  /*bd40*/  LOP3.LUT R46, R46, 0xffff0000, RZ, 0xc0, !PT ;  /* 0xffff00002e2e7812 */ /* 0x000fe200078ec0ff */
[----:B------:R-:W-:Y:S01]  /*bd50*/  FFMA.FTZ R62, R62, R84, R86 ;  /* 0x000000543e3e7223 */ /* 0x000fe20000010056 */
[----:B------:R-:W-:Y:S01]  /*bd60*/  SHF.L.U32 R84, R11, 0x10, RZ ;  /* 0x000000100b547819 */ /* 0x000fe200000006ff */
[----:B------:R-:W-:Y:S01]  /*bd70*/  FMUL.FTZ R47, R51, R83 ;  /* 0x00000053332f7220 */ /* 0x000fe20000410000 */
[----:B------:R-:W-:Y:S01]  /*bd80*/  LOP3.LUT R11, R11, 0xffff0000, RZ, 0xc0, !PT ;  /* 0xffff00000b0b7812 */ /* 0x000fe200078ec0ff */
[C---:B------:R-:W-:Y:S01]  /*bd90*/  IMAD.U32 R81, R7.reuse, 0x10000, RZ ;  /* 0x0001000007517824 */ /* 0x040fe200078e00ff */
[----:B------:R-:W-:Y:S01]  /*bda0*/  LOP3.LUT R7, R7, 0xffff0000, RZ, 0xc0, !PT ;  /* 0xffff000007077812 */ /* 0x000fe200078ec0ff */
[----:B------:R-:W-:-:S02]  /*bdb0*/  FMUL.FTZ R86, R51, R85 ;  /* 0x0000005533567220 */ /* 0x000fc40000410000 */
[----:B------:R-:W-:Y:S02]  /*bdc0*/  FFMA.FTZ R47, R61, R85, -R47 ;  /* 0x000000553d2f7223 */ /* 0x000fe4000001082f */
[CC--:B------:R-:W-:Y:S02]  /*bdd0*/  FMUL.FTZ R51, R45.reuse, R81.reuse ;  /* 0x000000512d337220 */ /* 0x0c0fe40000410000 */
[-C--:B------:R-:W-:Y:S02]  /*bde0*/  FMUL.FTZ R85, R45, R84.reuse ;  /* 0x000000542d557220 */ /* 0x080fe40000410000 */
[C---:B------:R-:W-:Y:S02]  /*bdf0*/  FFMA.FTZ R45, R49.reuse, R84, -R51 ;  /* 0x00000054312d7223 */ /* 0x040fe40000010833 */
[----:B------:R-:W-:Y:S02]  /*be00*/  FFMA.FTZ R85, R49, R81, R85 ;  /* 0x0000005131557223 */ /* 0x000fe40000010055 */
[----:B------:R-:W-:-:S02]  /*be10*/  FMUL.FTZ R49, R44, R4 ;  /* 0x000000042c317220 */ /* 0x000fc40000410000 */
[-C--:B------:R-:W-:Y:S02]  /*be20*/  FMUL.FTZ R44, R44, R8.reuse ;  /* 0x000000082c2c7220 */ /* 0x080fe40000410000 */
[----:B------:R-:W-:Y:S02]  /*be30*/  FFMA.FTZ R49, R48, R8, -R49 ;  /* 0x0000000830317223 */ /* 0x000fe40000010831 */
[C---:B------:R-:W-:Y:S01]  /*be40*/  IMAD.U32 R51, R6.reuse, 0x10000, RZ ;  /* 0x0001000006337824 */ /* 0x040fe200078e00ff */
[----:B------:R-:W-:Y:S01]  /*be50*/  LOP3.LUT R6, R6, 0xffff0000, RZ, 0xc0, !PT ;  /* 0xffff000006067812 */ /* 0x000fe200078ec0ff */
[C---:B------:R-:W-:Y:S01]  /*be60*/  IMAD.U32 R81, R10.reuse, 0x10000, RZ ;  /* 0x000100000a517824 */ /* 0x040fe200078e00ff */
[----:B------:R-:W-:Y:S01]  /*be70*/  LOP3.LUT R10, R10, 0xffff0000, RZ, 0xc0, !PT ;  /* 0xffff00000a0a7812 */ /* 0x000fe200078ec0ff */
[C---:B------:R-:W-:Y:S02]  /*be80*/  FMUL.FTZ R8, R77.reuse, R5 ;  /* 0x000000054d087220 */ /* 0x040fe40000410000 */
[----:B------:R-:W-:-:S02]  /*be90*/  FMUL.FTZ R77, R77, R9 ;  /* 0x000000094d4d7220 */ /* 0x000fc40000410000 */
[----:B------:R-:W-:Y:S02]  /*bea0*/  FFMA.FTZ R4, R48, R4, R44 ;  /* 0x0000000430047223 */ /* 0x000fe4000001002c */
[----:B------:R-:W-:Y:S02]  /*beb0*/  FFMA.FTZ R9, R68, R9, -R8 ;  /* 0x0000000944097223 */ /* 0x000fe40000010808 */
[----:B------:R-:W-:Y:S01]  /*bec0*/  FMUL.FTZ R44, R76, R51 ;  /* 0x000000334c2c7220 */ /* 0x000fe20000410000 */
[----:B------:R-:W-:Y:S01]  /*bed0*/  F2FP.BF16.PACK_AB R4, R4, R62 ;  /* 0x0000003e0404723e */ /* 0x000fe200000010ff */
[----:B------:R-:W-:Y:S01]  /*bee0*/  FMUL.FTZ R48, R46, R6 ;  /* 0x000000062e307220 */ /* 0x000fe20000410000 */
[----:B------:R-:W-:Y:S01]  /*bef0*/  F2FP.BF16.PACK_AB R9, R9, R47 ;  /* 0x0000002f0909723e */ /* 0x000fe200000010ff */
[----:B------:R-:W-:Y:S02]  /*bf00*/  FMUL.FTZ R8, R82, R7 ;  /* 0x0000000752087220 */ /* 0x000fe40000410000 */
[----:B------:R-:W-:-:S02]  /*bf10*/  FMUL.FTZ R76, R76, R81 ;  /* 0x000000514c4c7220 */ /* 0x000fc40000410000 */
[-C--:B------:R-:W-:Y:S02]  /*bf20*/  FMUL.FTZ R46, R46, R10.reuse ;  /* 0x0000000a2e2e7220 */ /* 0x080fe40000410000 */
[----:B------:R-:W-:Y:S02]  /*bf30*/  FMUL.FTZ R82, R82, R11 ;  /* 0x0000000b52527220 */ /* 0x000fe40000410000 */
[----:B------:R-:W-:Y:S02]  /*bf40*/  FFMA.FTZ R44, R65, R81, -R44 ;  /* 0x00000051412c7223 */ /* 0x000fe4000001082c */
[----:B------:R-:W-:Y:S02]  /*bf50*/  FFMA.FTZ R10, R50, R10, -R48 ;  /* 0x0000000a320a7223 */ /* 0x000fe40000010830 */
[----:B------:R-:W-:Y:S01]  /*bf60*/  FFMA.FTZ R11, R75, R11, -R8 ;  /* 0x0000000b4b0b7223 */ /* 0x000fe20000010808 */
[----:B------:R-:W-:Y:S01]  /*bf70*/  F2FP.BF16.PACK_AB R8, R49, R80 ;  /* 0x000000503108723e */ /* 0x000fe200000010ff */
[----:B------:R-:W-:Y:S01]  /*bf80*/  FFMA.FTZ R61, R61, R83, R86 ;  /* 0x000000533d3d7223 */ /* 0x000fe20000010056 */
[----:B------:R-:W-:Y:S01]  /*bf90*/  F2FP.BF16.PACK_AB R10, R10, R44 ;  /* 0x0000002c0a0a723e */ /* 0x000fe200000010ff */
[----:B------:R-:W-:Y:S01]  /*bfa0*/  FFMA.FTZ R5, R68, R5, R77 ;  /* 0x0000000544057223 */ /* 0x000fe2000001004d */
[----:B------:R-:W-:Y:S01]  /*bfb0*/  F2FP.BF16.PACK_AB R11, R11, R45 ;  /* 0x0000002d0b0b723e */ /* 0x000fe200000010ff */
[----:B------:R-:W-:-:S02]  /*bfc0*/  FFMA.FTZ R76, R65, R51, R76 ;  /* 0x00000033414c7223 */ /* 0x000fc4000001004c */
[----:B------:R-:W-:Y:S01]  /*bfd0*/  FFMA.FTZ R6, R50, R6, R46 ;  /* 0x0000000632067223 */ /* 0x000fe2000001002e */
[----:B------:R-:W-:Y:S01]  /*bfe0*/  F2FP.BF16.PACK_AB R5, R5, R61 ;  /* 0x0000003d0505723e */ /* 0x000fe200000010ff */
[----:B------:R-:W-:Y:S01]  /*bff0*/  FFMA.FTZ R7, R75, R7, R82 ;  /* 0x000000074b077223 */ /* 0x000fe20000010052 */
[----:B------:R1:W-:Y:S02]  /*c000*/  STS.128 [R234+0x100], R8 ;  /* 0x00010008ea007388 */ /* 0x0003e40000000c00 */
[----:B------:R-:W-:Y:S02]  /*c010*/  F2FP.BF16.PACK_AB R6, R6, R76 ;  /* 0x0000004c0606723e */ /* 0x000fe400000010ff */
[----:B------:R-:W-:-:S05]  /*c020*/  F2FP.BF16.PACK_AB R7, R7, R85 ;  /* 0x000000550707723e */ /* 0x000fca00000010ff */
[----:B------:R1:W-:Y:S02]  /*c030*/  STS.128 [R60+0x100], R4 ;  /* 0x000100043c007388 */ /* 0x0003e40000000c00 */
.L_x_2122:
[----:B------:R-:W-:Y:S05]  /*c040*/  BSYNC B0 ;  /* 0x0000000000007941 */ /* 0x000fea0003800000 */
.L_x_2121:
[----:B------:R-:W-:Y:S01]  /*c050*/  ISETP.GE.OR P0, PT, R74, R12, P2 ;  /* 0x0000000c4a00720c */ /* 0x000fe20001706670 */
[----:B------:R-:W-:-:S12]  /*c060*/  BSSY B0, `(.L_x_2123) ;  /* 0x000006c000007945 */ /* 0x000fd80003800000 */
[----:B------:R-:W-:Y:S05]  /*c070*/  @P0 BRA `(.L_x_2124) ;  /* 0x000006a000000947 */ /* 0x000fea0003800000 */
[----:B-1----:R-:W-:Y:S01]  /*c080*/  IMAD.MOV.U32 R7, RZ, RZ, c[0x0][0x27c] ;  /* 0x00009f00ff077624 */ /* 0x002fe200078e00ff */
[----:B------:R-:W-:Y:S02]  /*c090*/  LOP3.LUT R4, R73, 0x38, R116, 0xf8, !PT ;  /* 0x0000003849047812 */ /* 0x000fe400078ef874 */
[----:B------:R-:W-:Y:S02]  /*c0a0*/  SHF.R.U64 R36, R36, 0x10, R37 ;  /* 0x0000001024247819 */ /* 0x000fe40000001225 */
[----:B------:R-:W-:Y:S02]  /*c0b0*/  LEA.HI R7, R7, R64, RZ, 0x1d ;  /* 0x0000004007077211 */ /* 0x000fe400078fe8ff */
[----:B------:R-:W-:Y:S02]  /*c0c0*/  LOP3.LUT R4, R67, R4, R72, 0xf6, !PT ;  /* 0x0000000443047212 */ /* 0x000fe400078ef648 */
[----:B------:R-:W-:Y:S01]  /*c0d0*/  SHF.R.S32.HI R5, RZ, 0x1f, R7 ;  /* 0x0000001fff057819 */ /* 0x000fe20000011407 */
        /* <DEDUP_REMOVED lines=8> */
[----:B------:R-:W-:Y:S02]  /*c160*/  SHF.R.U32.HI R37, RZ, 0x10, R37 ;  /* 0x00000010ff257819 */ /* 0x000fe40000011625 */
[----:B------:R-:W-:-:S02]  /*c170*/  LOP3.LUT R5, R5, 0x7fffe000, RZ, 0xc0, !PT ;  /* 0x7fffe00005057812 */ /* 0x000fc400078ec0ff */
[----:B------:R-:W-:Y:S02]  /*c180*/  SHF.R.U64 R38, R38, 0x10, R39 ;  /* 0x0000001026267819 */ /* 0x000fe40000001227 */
[----:B------:R-:W-:Y:S02]  /*c190*/  IADD3 R45, R6, R5, R67 ;  /* 0x00000005062d7210 */ /* 0x000fe40007ffe043 */
[----:B------:R-:W-:Y:S02]  /*c1a0*/  PRMT R36, R56, 0x5432, R36 ;  /* 0x0000543238247816 */ /* 0x000fe40000000024 */
[----:B------:R-:W-:Y:S01]  /*c1b0*/  SHF.R.U32.HI R39, RZ, 0x10, R39 ;  /* 0x00000010ff277819 */ /* 0x000fe20000011627 */
[----:B------:R-:W-:Y:S01]  /*c1c0*/  IMAD.SHL.U32 R45, R45, 0x2, RZ ;  /* 0x000000022d2d7824 */ /* 0x000fe200078e00ff */
[----:B------:R-:W-:Y:S02]  /*c1d0*/  PRMT R40, R58, 0x5432, R40 ;  /* 0x000054323a287816 */ /* 0x000fe40000000028 */
[----:B------:R-:W-:-:S02]  /*c1e0*/  PRMT R37, R56, 0x5410, R37 ;  /* 0x0000541038257816 */ /* 0x000fc40000000025 */
[----:B------:R-:W2:Y:S01]  /*c1f0*/  LDS.128 R4, [R45+0x100] ;  /* 0x000100002d047984 */ /* 0x000ea20000000c00 */
[----:B------:R-:W-:Y:S02]  /*c200*/  SHF.L.U32 R56, R36, 0x10, RZ ;  /* 0x0000001024387819 */ /* 0x000fe400000006ff */
[C---:B------:R-:W-:Y:S02]  /*c210*/  PRMT R38, R57.reuse, 0x5432, R38 ;  /* 0x0000543239267816 */ /* 0x040fe40000000026 */
[----:B------:R-:W-:Y:S01]  /*c220*/  PRMT R39, R57, 0x5410, R39 ;  /* 0x0000541039277816 */ /* 0x000fe20000000027 */
[----:B------:R-:W-:Y:S01]  /*c230*/  IMAD.U32 R57, R40, 0x10000, RZ ;  /* 0x0001000028397824 */ /* 0x000fe200078e00ff */
[----:B------:R-:W-:Y:S02]  /*c240*/  SHF.R.U32.HI R41, RZ, 0x10, R41 ;  /* 0x00000010ff297819 */ /* 0x000fe40000011629 */
[----:B------:R-:W-:Y:S02]  /*c250*/  LOP3.LUT R36, R36, 0xffff0000, RZ, 0xc0, !PT ;  /* 0xffff000024247812 */ /* 0x000fe400078ec0ff */
[----:B------:R-:W-:-:S02]  /*c260*/  PRMT R41, R58, 0x5410, R41 ;  /* 0x000054103a297816 */ /* 0x000fc40000000029 */
[--C-:B------:R-:W-:Y:S02]  /*c270*/  SHF.R.U64 R42, R42, 0x10, R43.reuse ;  /* 0x000000102a2a7819 */ /* 0x100fe4000000122b */
[----:B------:R-:W-:Y:S02]  /*c280*/  LOP3.LUT R61, R40, 0xffff0000, RZ, 0xc0, !PT ;  /* 0xffff0000283d7812 */ /* 0x000fe400078ec0ff */
[----:B------:R-:W-:Y:S01]  /*c290*/  SHF.R.U32.HI R43, RZ, 0x10, R43 ;  /* 0x00000010ff2b7819 */ /* 0x000fe2000001162b */
[C---:B-1----:R-:W-:Y:S01]  /*c2a0*/  IMAD.U32 R47, R8.reuse, 0x10000, RZ ;  /* 0x00010000082f7824 */ /* 0x042fe200078e00ff */
[----:B------:R-:W-:Y:S01]  /*c2b0*/  LOP3.LUT R46, R8, 0xffff0000, RZ, 0xc0, !PT ;  /* 0xffff0000082e7812 */ /* 0x000fe200078ec0ff */
[C---:B------:R-:W-:Y:S01]  /*c2c0*/  IMAD.U32 R8, R9.reuse, 0x10000, RZ ;  /* 0x0001000009087824 */ /* 0x040fe200078e00ff */
[----:B------:R-:W-:Y:S01]  /*c2d0*/  LOP3.LUT R49, R9, 0xffff0000, RZ, 0xc0, !PT ;  /* 0xffff000009317812 */ /* 0x000fe200078ec0ff */
[C---:B------:R-:W-:Y:S01]  /*c2e0*/  IMAD.U32 R9, R11.reuse, 0x10000, RZ ;  /* 0x000100000b097824 */ /* 0x040fe200078e00ff */
[----:B------:R-:W-:Y:S01]  /*c2f0*/  LOP3.LUT R51, R11, 0xffff0000, RZ, 0xc0, !PT ;  /* 0xffff00000b337812 */ /* 0x000fe200078ec0ff */
[----:B------:R-:W-:Y:S01]  /*c300*/  IMAD.U32 R48, R10, 0x10000, RZ ;  /* 0x000100000a307824 */ /* 0x000fe200078e00ff */
[----:B------:R-:W-:-:S02]  /*c310*/  PRMT R43, R59, 0x5410, R43 ;  /* 0x000054103b2b7816 */ /* 0x000fc4000000002b */
[----:B------:R-:W-:Y:S02]  /*c320*/  PRMT R42, R59, 0x5432, R42 ;  /* 0x000054323b2a7816 */ /* 0x000fe4000000002a */
[----:B------:R-:W-:Y:S01]  /*c330*/  LOP3.LUT R10, R10, 0xffff0000, RZ, 0xc0, !PT ;  /* 0xffff00000a0a7812 */ /* 0x000fe200078ec0ff */
[C---:B--2---:R-:W-:Y:S01]  /*c340*/  IMAD.U32 R50, R4.reuse, 0x10000, RZ ;  /* 0x0001000004327824 */ /* 0x044fe200078e00ff */
[----:B------:R-:W-:Y:S01]  /*c350*/  LOP3.LUT R11, R4, 0xffff0000, RZ, 0xc0, !PT ;  /* 0xffff0000040b7812 */ /* 0x000fe200078ec0ff */
[C---:B------:R-:W-:Y:S01]  /*c360*/  IMAD.U32 R4, R5.reuse, 0x10000, RZ ;  /* 0x0001000005047824 */ /* 0x040fe200078e00ff */
[----:B------:R-:W-:Y:S01]  /*c370*/  LOP3.LUT R60, R5, 0xffff0000, RZ, 0xc0, !PT ;  /* 0xffff0000053c7812 */ /* 0x000fe200078ec0ff */
[C---:B------:R-:W-:Y:S02]  /*c380*/  FMUL.FTZ R5, R50.reuse, R56 ;  /* 0x0000003832057220 */ /* 0x040fe40000410000 */
[-C--:B------:R-:W-:Y:S02]  /*c390*/  FMUL.FTZ R50, R50, R57.reuse ;  /* 0x0000003932327220 */ /* 0x080fe40000410000 */
[----:B------:R-:W-:-:S02]  /*c3a0*/  FFMA.FTZ R5, R47, R57, -R5 ;  /* 0x000000392f057223 */ /* 0x000fc40000010805 */
[----:B------:R-:W-:Y:S02]  /*c3b0*/  FMUL.FTZ R40, R11, R36 ;  /* 0x000000240b287220 */ /* 0x000fe40000410000 */
[C---:B------:R-:W-:Y:S01]  /*c3c0*/  IMAD.U32 R57, R37.reuse, 0x10000, RZ ;  /* 0x0001000025397824 */ /* 0x040fe200078e00ff */
[----:B------:R-:W-:Y:S01]  /*c3d0*/  LOP3.LUT R37, R37, 0xffff0000, RZ, 0xc0, !PT ;  /* 0xffff000025257812 */ /* 0x000fe200078ec0ff */
[----:B------:R-:W-:Y:S01]  /*c3e0*/  FFMA.FTZ R50, R47, R56, R50 ;  /* 0x000000382f327223 */ /* 0x000fe20000010032 */
[----:B------:R-:W-:Y:S01]  /*c3f0*/  SHF.L.U32 R56, R39, 0x10, RZ ;  /* 0x0000001027387819 */ /* 0x000fe200000006ff */
[C---:B------:R-:W-:Y:S01]  /*c400*/  IMAD.U32 R47, R41.reuse, 0x10000, RZ ;  /* 0x00010000292f7824 */ /* 0x040fe200078e00ff */
[----:B------:R-:W-:Y:S01]  /*c410*/  LOP3.LUT R41, R41, 0xffff0000, RZ, 0xc0, !PT ;  /* 0xffff000029297812 */ /* 0x000fe200078ec0ff */
[-C--:B------:R-:W-:Y:S01]  /*c420*/  FMUL.FTZ R11, R11, R61.reuse ;  /* 0x0000003d0b0b7220 */ /* 0x080fe20000410000 */
[----:B------:R-:W-:Y:S01]  /*c430*/  LOP3.LUT R39, R39, 0xffff0000, RZ, 0xc0, !PT ;  /* 0xffff000027277812 */ /* 0x000fe200078ec0ff */
[----:B------:R-:W-:-:S02]  /*c440*/  FFMA.FTZ R61, R46, R61, -R40 ;  /* 0x0000003d2e3d7223 */ /* 0x000fc40000010828 */
[C---:B------:R-:W-:Y:S02]  /*c450*/  FMUL.FTZ R40, R4.reuse, R57 ;  /* 0x0000003904287220 */ /* 0x040fe40000410000 */
[----:B------:R-:W-:Y:S02]  /*c460*/  FMUL.FTZ R4, R4, R47 ;  /* 0x0000002f04047220 */ /* 0x000fe40000410000 */
[C---:B------:R-:W-:Y:S01]  /*c470*/  IMAD.U32 R58, R7.reuse, 0x10000, RZ ;  /* 0x00010000073a7824 */ /* 0x040fe200078e00ff */
[----:B------:R-:W-:Y:S01]  /*c480*/  LOP3.LUT R7, R7, 0xffff0000, RZ, 0xc0, !PT ;  /* 0xffff000007077812 */ /* 0x000fe200078ec0ff */
[----:B------:R-:W-:Y:S02]  /*c490*/  FFMA.FTZ R11, R46, R36, R11 ;  /* 0x000000242e0b7223 */ /* 0x000fe4000001000b */
[C---:B------:R-:W-:Y:S01]  /*c4a0*/  IMAD.U32 R36, R43.reuse, 0x10000, RZ ;  /* 0x000100002b247824 */ /* 0x040fe200078e00ff */
[----:B------:R-:W-:Y:S01]  /*c4b0*/  LOP3.LUT R43, R43, 0xffff0000, RZ, 0xc0, !PT ;  /* 0xffff00002b2b7812 */ /* 0x000fe200078ec0ff */
[----:B------:R-:W-:-:S02]  /*c4c0*/  FFMA.FTZ R57, R8, R57, R4 ;  /* 0x0000003908397223 */ /* 0x000fc40000010004 */
[----:B------:R-:W-:Y:S02]  /*c4d0*/  FMUL.FTZ R4, R58, R56 ;  /* 0x000000383a047220 */ /* 0x000fe40000410000 */
[----:B------:R-:W-:Y:S02]  /*c4e0*/  FFMA.FTZ R40, R8, R47, -R40 ;  /* 0x0000002f08287223 */ /* 0x000fe40000010828 */
[-C--:B------:R-:W-:Y:S02]  /*c4f0*/  FMUL.FTZ R58, R58, R36.reuse ;  /* 0x000000243a3a7220 */ /* 0x080fe40000410000 */
[C---:B------:R-:W-:Y:S01]  /*c500*/  IMAD.U32 R59, R6.reuse, 0x10000, RZ ;  /* 0x00010000063b7824 */ /* 0x040fe200078e00ff */
[----:B------:R-:W-:Y:S01]  /*c510*/  LOP3.LUT R6, R6, 0xffff0000, RZ, 0xc0, !PT ;  /* 0xffff000006067812 */ /* 0x000fe200078ec0ff */
[C---:B------:R-:W-:Y:S01]  /*c520*/  IMAD.U32 R8, R38.reuse, 0x10000, RZ ;  /* 0x0001000026087824 */ /* 0x040fe200078e00ff */
[----:B------:R-:W-:Y:S01]  /*c530*/  LOP3.LUT R38, R38, 0xffff0000, RZ, 0xc0, !PT ;  /* 0xffff000026267812 */ /* 0x000fe200078ec0ff */
[C---:B------:R-:W-:Y:S01]  /*c540*/  IMAD.U32 R46, R42.reuse, 0x10000, RZ ;  /* 0x000100002a2e7824 */ /* 0x040fe200078e00ff */
[----:B------:R-:W-:Y:S01]  /*c550*/  LOP3.LUT R42, R42, 0xffff0000, RZ, 0xc0, !PT ;  /* 0xffff00002a2a7812 */ /* 0x000fe200078ec0ff */
[----:B------:R-:W-:-:S02]  /*c560*/  FFMA.FTZ R36, R9, R36, -R4 ;  /* 0x0000002409247223 */ /* 0x000fc40000010804 */
[----:B------:R-:W-:Y:S02]  /*c570*/  FFMA.FTZ R56, R9, R56, R58 ;  /* 0x0000003809387223 */ /* 0x000fe4000001003a */
[C---:B------:R-:W-:Y:S02]  /*c580*/  FMUL.FTZ R9, R59.reuse, R8 ;  /* 0x000000083b097220 */ /* 0x040fe40000410000 */
[C---:B------:R-:W-:Y:S02]  /*c590*/  FMUL.FTZ R4, R60.reuse, R37 ;  /* 0x000000253c047220 */ /* 0x040fe40000410000 */
[----:B------:R-:W-:Y:S02]  /*c5a0*/  FMUL.FTZ R59, R59, R46 ;  /* 0x0000002e3b3b7220 */ /* 0x000fe40000410000 */
[-C--:B------:R-:W-:Y:S02]  /*c5b0*/  FMUL.FTZ R60, R60, R41.reuse ;  /* 0x000000293c3c7220 */ /* 0x080fe40000410000 */
[----:B------:R-:W-:-:S02]  /*c5c0*/  FFMA.FTZ R41, R49, R41, -R4 ;  /* 0x0000002931297223 */ /* 0x000fc40000010804 */
[----:B------:R-:W-:Y:S02]  /*c5d0*/  FFMA.FTZ R59, R48, R8, R59 ;  /* 0x00000008303b7223 */ /* 0x000fe4000001003b */
[C---:B------:R-:W-:Y:S02]  /*c5e0*/  FMUL.FTZ R8, R6.reuse, R38 ;  /* 0x0000002606087220 */ /* 0x040fe40000410000 */
[C---:B------:R-:W-:Y:S02]  /*c5f0*/  FMUL.FTZ R4, R7.reuse, R39 ;  /* 0x0000002707047220 */ /* 0x040fe40000410000 */
[----:B------:R-:W-:Y:S02]  /*c600*/  FMUL.FTZ R6, R6, R42 ;  /* 0x0000002a06067220 */ /* 0x000fe40000410000 */
[----:B------:R-:W-:Y:S02]  /*c610*/  FMUL.FTZ R7, R7, R43 ;  /* 0x0000002b07077220 */ /* 0x000fe40000410000 */
[----:B------:R-:W-:Y:S01]  /*c620*/  FFMA.FTZ R46, R48, R46, -R9 ;  /* 0x0000002e302e7223 */ /* 0x000fe20000010809 */
[----:B------:R-:W-:Y:S01]  /*c630*/  F2FP.BF16.PACK_AB R9, R41, R40 ;  /* 0x000000282909723e */ /* 0x000fe200000010ff */
[----:B------:R-:W-:Y:S01]  /*c640*/  FFMA.FTZ R42, R10, R42, -R8 ;  /* 0x0000002a0a2a7223 */ /* 0x000fe20000010808 */
[----:B------:R-:W-:Y:S01]  /*c650*/  F2FP.BF16.PACK_AB R8, R61, R5 ;  /* 0x000000053d08723e */ /* 0x000fe200000010ff */
[----:B------:R-:W-:Y:S01]  /*c660*/  FFMA.FTZ R43, R51, R43, -R4 ;  /* 0x0000002b332b7223 */ /* 0x000fe20000010804 */
[----:B------:R-:W-:Y:S01]  /*c670*/  F2FP.BF16.PACK_AB R4, R11, R50 ;  /* 0x000000320b04723e */ /* 0x000fe200000010ff */
[----:B------:R-:W-:-:S02]  /*c680*/  FFMA.FTZ R60, R49, R37, R60 ;  /* 0x00000025313c7223 */ /* 0x000fc4000001003c */
[----:B------:R-:W-:Y:S01]  /*c690*/  FFMA.FTZ R6, R10, R38, R6 ;  /* 0x000000260a067223 */ /* 0x000fe20000010006 */
[----:B------:R-:W-:Y:S01]  /*c6a0*/  F2FP.BF16.PACK_AB R10, R42, R46 ;  /* 0x0000002e2a0a723e */ /* 0x000fe200000010ff */
[----:B------:R-:W-:Y:S01]  /*c6b0*/  FFMA.FTZ R7, R51, R39, R7 ;  /* 0x0000002733077223 */ /* 0x000fe20000010007 */
[----:B------:R-:W-:Y:S02]  /*c6c0*/  F2FP.BF16.PACK_AB R11, R43, R36 ;  /* 0x000000242b0b723e */ /* 0x000fe400000010ff */
[----:B------:R-:W-:Y:S02]  /*c6d0*/  F2FP.BF16.PACK_AB R5, R60, R57 ;  /* 0x000000393c05723e */ /* 0x000fe400000010ff */
[----:B------:R-:W-:Y:S01]  /*c6e0*/  F2FP.BF16.PACK_AB R6, R6, R59 ;  /* 0x0000003b0606723e */ /* 0x000fe200000010ff */
[----:B------:R1:W-:Y:S01]  /*c6f0*/  STS.128 [R44], R8 ;  /* 0x000000082c007388 */ /* 0x0003e20000000c00 */
[----:B------:R-:W-:-:S05]  /*c700*/  F2FP.BF16.PACK_AB R7, R7, R56 ;  /* 0x000000380707723e */ /* 0x000fca00000010ff */
[----:B------:R1:W-:Y:S02]  /*c710*/  STS.128 [R45+0x100], R4 ;  /* 0x000100042d007388 */ /* 0x0003e40000000c00 */
.L_x_2124:
[----:B------:R-:W-:Y:S05]  /*c720*/  BSYNC B0 ;  /* 0x0000000000007941 */ /* 0x000fea0003800000 */
.L_x_2123:
        /* <DEDUP_REMOVED lines=17> */
[----:B------:R-:W-:Y:S02]  /*c840*/  PRMT R24, R52, 0x5432, R24 ;  /* 0x0000543234187816 */ /* 0x000fe40000000018 */
[----:B------:R-:W-:-:S02]  /*c850*/  LOP3.LUT R5, R5, 0x7fffe000, RZ, 0xc0, !PT ;  /* 0x7fffe00005057812 */ /* 0x000fc400078ec0ff */
[----:B------:R-:W-:Y:S02]  /*c860*/  PRMT R32, R54, 0x5432, R32 ;  /* 0x0000543236207816 */ /* 0x000fe40000000020 */
[----:B------:R-:W-:Y:S02]  /*c870*/  IADD3 R37, R6, R5, R66 ;  /* 0x0000000506257210 */ /* 0x000fe40007ffe042 */
[----:B------:R-:W-:Y:S01]  /*c880*/  SHF.L.U32 R44, R24, 0x10, RZ ;  /* 0x00000010182c7819 */ /* 0x000fe200000006ff */
[----:B------:R-:W-:Y:S01]  /*c890*/  IMAD.U32 R45, R32, 0x10000, RZ ;  /* 0x00010000202d7824 */ /* 0x000fe200078e00ff */
[----:B------:R-:W-:Y:S01]  /*c8a0*/  SHF.R.U32.HI R25, RZ, 0x10, R25 ;  /* 0x00000010ff197819 */ /* 0x000fe20000011619 */
[----:B------:R-:W-:Y:S01]  /*c8b0*/  IMAD.SHL.U32 R37, R37, 0x2, RZ ;  /* 0x0000000225257824 */ /* 0x000fe200078e00ff */
[----:B------:R-:W-:Y:S02]  /*c8c0*/  SHF.R.U32.HI R33, RZ, 0x10, R33 ;  /* 0x00000010ff217819 */ /* 0x000fe40000011621 */
[----:B------:R-:W-:-:S02]  /*c8d0*/  LOP3.LUT R24, R24, 0xffff0000, RZ, 0xc0, !PT ;  /* 0xffff000018187812 */ /* 0x000fc400078ec0ff */
[----:B------:R-:W2:Y:S01]  /*c8e0*/  LDS.128 R4, [R37+0x100] ;  /* 0x0001000025047984 */ /* 0x000ea20000000c00 */
[----:B------:R-:W-:Y:S02]  /*c8f0*/  PRMT R25, R52, 0x5410, R25 ;  /* 0x0000541034197816 */ /* 0x000fe40000000019 */
[----:B------:R-:W-:Y:S02]  /*c900*/  SHF.R.U64 R26, R26, 0x10, R27 ;  /* 0x000000101a1a7819 */ /* 0x000fe4000000121b */
[----:B------:R-:W-:Y:S02]  /*c910*/  PRMT R33, R54, 0x5410, R33 ;  /* 0x0000541036217816 */ /* 0x000fe40000000021 */
[----:B------:R-:W-:Y:S02]  /*c920*/  SHF.R.U64 R34, R34, 0x10, R35 ;  /* 0x0000001022227819 */ /* 0x000fe40000001223 */
[----:B------:R-:W-:Y:S02]  /*c930*/  SHF.R.U32.HI R27, RZ, 0x10, R27 ;  /* 0x00000010ff1b7819 */ /* 0x000fe4000001161b */
[----:B------:R-:W-:-:S02]  /*c940*/  LOP3.LUT R49, R32, 0xffff0000, RZ, 0xc0, !PT ;  /* 0xffff000020317812 */ /* 0x000fc400078ec0ff */
[----:B------:R-:W-:Y:S02]  /*c950*/  SHF.R.U32.HI R35, RZ, 0x10, R35 ;  /* 0x00000010ff237819 */ /* 0x000fe40000011623 */
[----:B------:R-:W-:Y:S02]  /*c960*/  PRMT R27, R53, 0x5410, R27 ;  /* 0x00005410351b7816 */ /* 0x000fe4000000001b */
[----:B------:R-:W-:Y:S01]  /*c970*/  PRMT R35, R55, 0x5410, R35 ;  /* 0x0000541037237816 */ /* 0x000fe20000000023 */
        /* <DEDUP_REMOVED lines=72> */
.L_x_2126:
[----:B------:R-:W-:Y:S05]  /*ce00*/  BSYNC B0 ;  /* 0x0000000000007941 */ /* 0x000fea0003800000 */
.L_x_2125:
[----:B------:R-:W-:-:S13]  /*ce10*/  ISETP.GE.OR P0, PT, R0, R12, P2 ;  /* 0x0000000c0000720c */ /* 0x000fda0001706670 */
[----:B------:R-:W-:Y:S05]  /*ce20*/  @P0 BRA `(.L_x_2114) ;  /* 0x0000071000000947 */ /* 0x000fea0003800000 */
[----:B-1----:R-:W-:Y:S01]  /*ce30*/  IMAD.MOV.U32 R9, RZ, RZ, c[0x0][0x27c] ;  /* 0x00009f00ff097624 */ /* 0x002fe200078e00ff */
[----:B------:R-:W-:Y:S01]  /*ce40*/  SHF.R.S32.HI R4, RZ, 0x1f, R0 ;  /* 0x0000001fff047819 */ /* 0x000fe20000011400 */
[----:B------:R-:W-:Y:S01]  /*ce50*/  IMAD.SHL.U32 R6, R0, 0x40, RZ ;  /* 0x0000004000067824 */ /* 0x000fe200078e00ff */
[----:B------:R-:W-:Y:S02]  /*ce60*/  SHF.R.U64 R16, R16, 0x10, R17 ;  /* 0x0000001010107819 */ /* 0x000fe40000001211 */
[----:B------:R-:W-:Y:S02]  /*ce70*/  LEA.HI R9, R9, R64, RZ, 0x1d ;  /* 0x0000004009097211 */ /* 0x000fe400078fe8ff */
[----:B------:R-:W-:Y:S02]  /*ce80*/  LEA.HI R4, R4, R0, RZ, 0x3 ;  /* 0x0000000004047211 */ /* 0x000fe400078f18ff */
[----:B------:R-:W-:Y:S01]  /*ce90*/  SHF.R.S32.HI R7, RZ, 0x1f, R9 ;  /* 0x0000001fff077819 */ /* 0x000fe20000011409 */
[----:B------:R-:W-:Y:S01]  /*cea0*/  IMAD.SHL.U32 R8, R9, 0x8, RZ ;  /* 0x0000000809087824 */ /* 0x000fe200078e00ff */
[----:B------:R-:W-:Y:S01]  /*ceb0*/  LOP3.LUT R6, R6, 0x1c0, RZ, 0xc0, !PT ;  /* 0x000001c006067812 */ /* 0x000fe200078ec0ff */
[----:B------:R-:W-:Y:S01]  /*cec0*/  IMAD.SHL.U32 R4, R4, 0x40, RZ ;  /* 0x0000004004047824 */ /* 0x000fe200078e00ff */
[----:B------:R-:W-:-:S02]  /*ced0*/  LEA.HI R7, R7, R9, RZ, 0x3 ;  /* 0x0000000907077211 */ /* 0x000fc400078f18ff */
[----:B------:R-:W-:Y:S02]  /*cee0*/  SHF.R.U32.HI R5, RZ, 0x3, R6 ;  /* 0x00000003ff057819 */ /* 0x000fe40000011606 */
[C---:B------:R-:W-:Y:S01]  /*cef0*/  LOP3.LUT R8, R6.reuse, 0x38, R8, 0xf8, !PT ;  /* 0x0000003806087812 */ /* 0x040fe200078ef808 */
[----:B------:R-:W-:Y:S01]  /*cf00*/  IMAD.SHL.U32 R7, R7, 0x400, RZ ;  /* 0x0000040007077824 */ /* 0x000fe200078e00ff */
[----:B------:R-:W-:Y:S02]  /*cf10*/  LOP3.LUT R0, R6, 0x38, R116, 0xf8, !PT ;  /* 0x0000003806007812 */ /* 0x000fe400078ef874 */
[----:B------:R-:W-:Y:S02]  /*cf20*/  LOP3.LUT R4, R4, 0xfffffe00, RZ, 0xc0, !PT ;  /* 0xfffffe0004047812 */ /* 0x000fe400078ec0ff */
[----:B------:R-:W-:Y:S02]  /*cf30*/  LOP3.LUT R8, R8, R5, RZ, 0x3c, !PT ;  /* 0x0000000508087212 */ /* 0x000fe400078e3cff */
[----:B------:R-:W-:-:S02]  /*cf40*/  LOP3.LUT R7, R7, 0x7fffe000, RZ, 0xc0, !PT ;  /* 0x7fffe00007077812 */ /* 0x000fc400078ec0ff */
[----:B------:R-:W-:Y:S02]  /*cf50*/  LOP3.LUT R0, R4, R0, R5, 0xf6, !PT ;  /* 0x0000000004007212 */ /* 0x000fe400078ef605 */
[----:B------:R-:W-:Y:S02]  /*cf60*/  IADD3 R12, R8, R7, R4 ;  /* 0x00000007080c7210 */ /* 0x000fe40007ffe004 */
[----:B------:R-:W-:Y:S02]  /*cf70*/  LEA R0, R0, 0x100, 0x1 ;  /* 0x0000010000007811 */ /* 0x000fe400078e08ff */
[--C-:B------:R-:W-:Y:S01]  /*cf80*/  SHF.R.U64 R20, R20, 0x10, R21.reuse ;  /* 0x0000001014147819 */ /* 0x100fe20000001215 */
[----:B------:R-:W-:Y:S01]  /*cf90*/  IMAD.SHL.U32 R12, R12, 0x2, RZ ;  /* 0x000000020c0c7824 */ /* 0x000fe200078e00ff */
[----:B------:R-:W-:Y:S01]  /*cfa0*/  SHF.R.U32.HI R21, RZ, 0x10, R21 ;  /* 0x00000010ff157819 */ /* 0x000fe20000011615 */
[----:B------:R-:W1:Y:S01]  /*cfb0*/  LDS.128 R8, [R0] ;  /* 0x0000000000087984 */ /* 0x000e620000000c00 */
[----:B------:R-:W-:-:S02]  /*cfc0*/  SHF.R.U32.HI R17, RZ, 0x10, R17 ;  /* 0x00000010ff117819 */ /* 0x000fc40000011611 */
[--C-:B------:R-:W-:Y:S01]  /*cfd0*/  SHF.R.U64 R18, R18, 0x10, R19.reuse ;  /* 0x0000001012127819 */ /* 0x100fe20000001213 */
[----:B------:R-:W2:Y:S01]  /*cfe0*/  LDS.128 R4, [R12+0x100] ;  /* 0x000100000c047984 */ /* 0x000ea20000000c00 */
[C---:B------:R-:W-:Y:S02]  /*cff0*/  PRMT R16, R13.reuse, 0x5432, R16 ;  /* 0x000054320d107816 */ /* 0x040fe40000000010 */
[----:B------:R-:W-:Y:S02]  /*d000*/  SHF.R.U32.HI R19, RZ, 0x10, R19 ;  /* 0x00000010ff137819 */ /* 0x000fe40000011613 */
[----:B------:R-:W-:Y:S01]  /*d010*/  PRMT R20, R2, 0x5432, R20 ;  /* 0x0000543202147816 */ /* 0x000fe20000000014 */
[----:B------:R-:W-:Y:S01]  /*d020*/  IMAD.U32 R27, R16, 0x10000, RZ ;  /* 0x00010000101b7824 */ /* 0x000fe200078e00ff */
[----:B------:R-:W-:Y:S02]  /*d030*/  PRMT R2, R2, 0x5410, R21 ;  /* 0x0000541002027816 */ /* 0x000fe40000000015 */
[----:B------:R-:W-:-:S02]  /*d040*/  PRMT R13, R13, 0x5410, R17 ;  /* 0x000054100d0d7816 */ /* 0x000fc40000000011 */
[C---:B------:R-:W-:Y:S02]  /*d050*/  PRMT R18, R31.reuse, 0x5432, R18 ;  /* 0x000054321f127816 */ /* 0x040fe40000000012 */
[----:B------:R-:W-:Y:S01]  /*d060*/  PRMT R19, R31, 0x5410, R19 ;  /* 0x000054101f137816 */ /* 0x000fe20000000013 */
[----:B------:R-:W-:Y:S01]  /*d070*/  IMAD.U32 R31, R20, 0x10000, RZ ;  /* 0x00010000141f7824 */ /* 0x000fe200078e00ff */
[----:B------:R-:W-:Y:S02]  /*d080*/  LOP3.LUT R16, R16, 0xffff0000, RZ, 0xc0, !PT ;  /* 0xffff000010107812 */ /* 0x000fe400078ec0ff */
[----:B------:R-:W-:Y:S02]  /*d090*/  LOP3.LUT R35, R20, 0xffff0000, RZ, 0xc0, !PT ;  /* 0xffff000014237812 */ /* 0x000fe400078ec0ff */
[--C-:B------:R-:W-:Y:S02]  /*d0a0*/  SHF.R.U64 R22, R22, 0x10, R23.reuse ;  /* 0x0000001016167819 */ /* 0x100fe40000001217 */
[----:B------:R-:W-:-:S02]  /*d0b0*/  SHF.R.U32.HI R23, RZ, 0x10, R23 ;  /* 0x00000010ff177819 */ /* 0x000fc40000011617 */
[C---:B------:R-:W-:Y:S02]  /*d0c0*/  PRMT R22, R3.reuse, 0x5432, R22 ;  /* 0x0000543203167816 */ /* 0x040fe40000000016 */
[----:B------:R-:W-:Y:S01]  /*d0d0*/  PRMT R3, R3, 0x5410, R23 ;  /* 0x0000541003037816 */ /* 0x000fe20000000017 */
[C---:B-1----:R-:W-:Y:S01]  /*d0e0*/  IMAD.U32 R21, R8.reuse, 0x10000, RZ ;  /* 0x0001000008157824 */ /* 0x042fe200078e00ff */
[----:B------:R-:W-:Y:S01]  /*d0f0*/  LOP3.LUT R17, R8, 0xffff0000, RZ, 0xc0, !PT ;  /* 0xffff000008117812 */ /* 0x000fe200078ec0ff */
[C---:B------:R-:W-:Y:S01]  /*d100*/  IMAD.U32 R8, R9.reuse, 0x10000, RZ ;  /* 0x0001000009087824 */ /* 0x040fe200078e00ff */
[----:B------:R-:W-:Y:S01]  /*d110*/  LOP3.LUT R24, R9, 0xffff0000, RZ, 0xc0, !PT ;  /* 0xffff000009187812 */ /* 0x000fe200078ec0ff */
[C---:B--2---:R-:W-:Y:S01]  /*d120*/  IMAD.U32 R25, R4.reuse, 0x10000, RZ ;  /* 0x0001000004197824 */ /* 0x044fe200078e00ff */
[C---:B------:R-:W-:Y:S01]  /*d130*/  LOP3.LUT R26, R11.reuse, 0xffff0000, RZ, 0xc0, !PT ;  /* 0xffff00000b1a7812 */ /* 0x040fe200078ec0ff */
[----:B------:R-:W-:Y:S01]  /*d140*/  IMAD.U32 R9, R11, 0x10000, RZ ;  /* 0x000100000b097824 */ /* 0x000fe200078e00ff */
[----:B------:R-:W-:Y:S01]  /*d150*/  LOP3.LUT R11, R4, 0xffff0000, RZ, 0xc0, !PT ;  /* 0xffff0000040b7812 */ /* 0x000fe200078ec0ff */
[C---:B------:R-:W-:Y:S01]  /*d160*/  IMAD.U32 R4, R5.reuse, 0x10000, RZ ;  /* 0x0001000005047824 */ /* 0x040fe200078e00ff */
[----:B------:R-:W-:Y:S01]  /*d170*/  LOP3.LUT R34, R5, 0xffff0000, RZ, 0xc0, !PT ;  /* 0xffff000005227812 */ /* 0x000fe200078ec0ff */
[----:B------:R-:W-:-:S02]  /*d180*/  FMUL.FTZ R5, R25, R27 ;  /* 0x0000001b19057220 */ /* 0x000fc40000410000 */
[-C--:B------:R-:W-:Y:S02]  /*d190*/  FMUL.FTZ R25, R25, R31.reuse ;  /* 0x0000001f19197220 */ /* 0x080fe40000410000 */
[----:B------:R-:W-:Y:S02]  /*d1a0*/  FFMA.FTZ R5, R21, R31, -R5 ;  /* 0x0000001f15057223 */ /* 0x000fe40000010805 */
[----:B------:R-:W-:Y:S02]  /*d1b0*/  FMUL.FTZ R20, R11, R16 ;  /* 0x000000100b147220 */ /* 0x000fe40000410000 */
[C---:B------:R-:W-:Y:S01]  /*d1c0*/  IMAD.U32 R31, R13.reuse, 0x10000, RZ ;  /* 0x000100000d1f7824 */ /* 0x040fe200078e00ff */
[----:B------:R-:W-:Y:S01]  /*d1d0*/  LOP3.LUT R13, R13, 0xffff0000, RZ, 0xc0, !PT ;  /* 0xffff00000d0d7812 */ /* 0x000fe200078ec0ff */
[----:B------:R-:W-:Y:S02]  /*d1e0*/  FFMA.FTZ R25, R21, R27, R25 ;  /* 0x0000001b15197223 */ /* 0x000fe40000010019 */
[----:B------:R-:W-:-:S02]  /*d1f0*/  IMAD.U32 R21, R2, 0x10000, RZ ;  /* 0x0001000002157824 */ /* 0x000fc400078e00ff */
[-C--:B------:R-:W-:Y:S02]  /*d200*/  FMUL.FTZ R11, R11, R35.reuse ;  /* 0x000000230b0b7220 */ /* 0x080fe40000410000 */
[----:B------:R-:W-:Y:S02]  /*d210*/  FFMA.FTZ R35, R17, R35, -R20 ;  /* 0x0000002311237223 */ /* 0x000fe40000010814 */
[C---:B------:R-:W-:Y:S02]  /*d220*/  FMUL.FTZ R20, R4.reuse, R31 ;  /* 0x0000001f04147220 */ /* 0x040fe40000410000 */
[----:B------:R-:W-:Y:S02]  /*d230*/  FMUL.FTZ R4, R4, R21 ;  /* 0x0000001504047220 */ /* 0x000fe40000410000 */
[C---:B------:R-:W-:Y:S01]  /*d240*/  IMAD.U32 R32, R7.reuse, 0x10000, RZ ;  /* 0x0001000007207824 */ /* 0x040fe200078e00ff */
[----:B------:R-:W-:Y:S01]  /*d250*/  LOP3.LUT R7, R7, 0xffff0000, RZ, 0xc0, !PT ;  /* 0xffff000007077812 */ /* 0x000fe200078ec0ff */
[C---:B------:R-:W-:Y:S01]  /*d260*/  IMAD.U32 R27, R19.reuse, 0x10000, RZ ;  /* 0x00010000131b7824 */ /* 0x040fe200078e00ff */
[----:B------:R-:W-:Y:S01]  /*d270*/  LOP3.LUT R19, R19, 0xffff0000, RZ, 0xc0, !PT ;  /* 0xffff000013137812 */ /* 0x000fe200078ec0ff */
[----:B------:R-:W-:-:S02]  /*d280*/  FFMA.FTZ R11, R17, R16, R11 ;  /* 0x00000010110b7223 */ /* 0x000fc4000001000b */
[C---:B------:R-:W-:Y:S02]  /*d290*/  FFMA.FTZ R20, R8.reuse, R21, -R20 ;  /* 0x0000001508147223 */ /* 0x040fe40000010814 */
[----:B------:R-:W-:Y:S01]  /*d2a0*/  FFMA.FTZ R31, R8, R31, R4 ;  /* 0x0000001f081f7223 */ /* 0x000fe20000010004 */
[----:B------:R-:W-:Y:S01]  /*d2b0*/  LOP3.LUT R4, R2, 0xffff0000, RZ, 0xc0, !PT ;  /* 0xffff000002047812 */ /* 0x000fe200078ec0ff */
[C---:B------:R-:W-:Y:S01]  /*d2c0*/  IMAD.U32 R16, R3.reuse, 0x10000, RZ ;  /* 0x0001000003107824 */ /* 0x040fe200078e00ff */
[----:B------:R-:W-:Y:S01]  /*d2d0*/  LOP3.LUT R3, R3, 0xffff0000, RZ, 0xc0, !PT ;  /* 0xffff000003037812 */ /* 0x000fe200078ec0ff */
[C---:B------:R-:W-:Y:S02]  /*d2e0*/  FMUL.FTZ R8, R32.reuse, R27 ;  /* 0x0000001b20087220 */ /* 0x040fe40000410000 */
[-C--:B------:R-:W-:Y:S02]  /*d2f0*/  FMUL.FTZ R32, R32, R16.reuse ;  /* 0x0000001020207220 */ /* 0x080fe40000410000 */
[----:B------:R-:W-:-:S02]  /*d300*/  FFMA.FTZ R2, R9, R16, -R8 ;  /* 0x0000001009027223 */ /* 0x000fc40000010808 */
[C---:B------:R-:W-:Y:S01]  /*d310*/  IMAD.U32 R33, R6.reuse, 0x10000, RZ ;  /* 0x0001000006217824 */ /* 0x040fe200078e00ff */
[----:B------:R-:W-:Y:S01]  /*d320*/  LOP3.LUT R6, R6, 0xffff0000, RZ, 0xc0, !PT ;  /* 0xffff000006067812 */ /* 0x000fe200078ec0ff */
[C---:B------:R-:W-:Y:S01]  /*d330*/  IMAD.U32 R16, R18.reuse, 0x10000, RZ ;  /* 0x0001000012107824 */ /* 0x040fe200078e00ff */
[----:B------:R-:W-:Y:S01]  /*d340*/  LOP3.LUT R18, R18, 0xffff0000, RZ, 0xc0, !PT ;  /* 0xffff000012127812 */ /* 0x000fe200078ec0ff */
[C---:B------:R-:W-:Y:S01]  /*d350*/  IMAD.U32 R17, R22.reuse, 0x10000, RZ ;  /* 0x0001000016117824 */ /* 0x040fe200078e00ff */
[----:B------:R-:W-:Y:S01]  /*d360*/  LOP3.LUT R22, R22, 0xffff0000, RZ, 0xc0, !PT ;  /* 0xffff000016167812 */ /* 0x000fe200078ec0ff */
[----:B------:R-:W-:Y:S02]  /*d370*/  FMUL.FTZ R8, R34, R13 ;  /* 0x0000000d22087220 */ /* 0x000fe40000410000 */
[C---:B------:R-:W-:Y:S01]  /*d380*/  IMAD.U32 R23, R10.reuse, 0x10000, RZ ;  /* 0x000100000a177824 */ /* 0x040fe200078e00ff */
[----:B------:R-:W-:Y:S01]  /*d390*/  LOP3.LUT R10, R10, 0xffff0000, RZ, 0xc0, !PT ;  /* 0xffff00000a0a7812 */ /* 0x000fe200078ec0ff */
[----:B------:R-:W-:-:S02]  /*d3a0*/  FMUL.FTZ R34, R34, R4 ;  /* 0x0000000422227220 */ /* 0x000fc40000410000 */
[----:B------:R-:W-:Y:S02]  /*d3b0*/  FFMA.FTZ R27, R9, R27, R32 ;  /* 0x0000001b091b7223 */ /* 0x000fe40000010020 */
[----:B------:R-:W-:Y:S02]  /*d3c0*/  FFMA.FTZ R21, R24, R4, -R8 ;  /* 0x0000000418157223 */ /* 0x000fe40000010808 */
[----:B------:R-:W-:Y:S02]  /*d3d0*/  FMUL.FTZ R9, R33, R16 ;  /* 0x0000001021097220 */ /* 0x000fe40000410000 */
[----:B------:R-:W-:Y:S02]  /*d3e0*/  FMUL.FTZ R8, R6, R18 ;  /* 0x0000001206087220 */ /* 0x000fe40000410000 */
[----:B------:R-:W-:Y:S02]  /*d3f0*/  FMUL.FTZ R4, R7, R19 ;  /* 0x0000001307047220 */ /* 0x000fe40000410000 */
[----:B------:R-:W-:-:S02]  /*d400*/  FMUL.FTZ R33, R33, R17 ;  /* 0x0000001121217220 */ /* 0x000fc40000410000 */
        /* <DEDUP_REMOVED lines=12> */
[----:B------:R-:W-:Y:S01]  /*d4d0*/  F2FP.BF16.PACK_AB R10, R22, R17 ;  /* 0x00000011160a723e */ /* 0x000fe200000010ff */
[----:B------:R-:W-:Y:S01]  /*d4e0*/  FFMA.FTZ R7, R26, R19, R7 ;  /* 0x000000131a077223 */ /* 0x000fe20000010007 */
[----:B------:R-:W-:Y:S02]  /*d4f0*/  F2FP.BF16.PACK_AB R5, R34, R31 ;  /* 0x0000001f2205723e */ /* 0x000fe400000010ff */
[----:B------:R-:W-:Y:S01]  /*d500*/  F2FP.BF16.PACK_AB R6, R6, R33 ;  /* 0x000000210606723e */ /* 0x000fe200000010ff */
[----:B------:R1:W-:Y:S01]  /*d510*/  STS.128 [R0], R8 ;  /* 0x0000000800007388 */ /* 0x0003e20000000c00 */
[----:B------:R-:W-:-:S05]  /*d520*/  F2FP.BF16.PACK_AB R7, R7, R27 ;  /* 0x0000001b0707723e */ /* 0x000fca00000010ff */
[----:B------:R1:W-:Y:S02]  /*d530*/  STS.128 [R12+0x100], R4 ;  /* 0x000100040c007388 */ /* 0x0003e40000000c00 */
.L_x_2114:
[----:B------:R-:W-:Y:S05]  /*d540*/  BSYNC B2 ;  /* 0x0000000000027941 */ /* 0x000fea0003800000 */
.L_x_2092:
[----:B-1----:R-:W-:Y:S01]  /*d550*/  LEA.HI R0, R78, R79, RZ, 0x4 ;  /* 0x0000004f4e007211 */ /* 0x002fe200078f20ff */
[----:B------:R-:W-:Y:S01]  /*d560*/  BAR.SYNC.DEFER_BLOCKING 0x0 ;  /* 0x0000000000007b1d */ /* 0x000fe20000010000 */
[----:B------:R-:W-:Y:S01]  /*d570*/  IMAD.MOV.U32 R3, RZ, RZ, 0x20 ;  /* 0x00000020ff037424 */ /* 0x000fe200078e00ff */
[----:B------:R-:W-:Y:S01]  /*d580*/  IADD3 R207, R192, 0x20, RZ ;  /* 0x00000020c0cf7810 */ /* 0x000fe20007ffe0ff */
[----:B------:R-:W-:Y:S01]  /*d590*/  IMAD.MOV.U32 R12, RZ, RZ, R238 ;  /* 0x000000ffff0c7224 */ /* 0x000fe200078e00ee */
[----:B------:R-:W-:Y:S01]  /*d5a0*/  LOP3.LUT R0, R0, 0xfffffff0, RZ, 0xc0, !PT ;  /* 0xfffffff000007812 */ /* 0x000fe200078ec0ff */
[----:B------:R-:W-:Y:S01]  /*d5b0*/  IMAD.MOV.U32 R13, RZ, RZ, R235 ;  /* 0x000000ffff0d7224 */ /* 0x000fe200078e00eb */
[----:B------:R-:W-:Y:S01]  /*d5c0*/  ULDC.64 UR4, c[0x0][0x208] ;  /* 0x0000820000047ab9 */ /* 0x000fe20000000a00 */
[----:B------:R-:W-:Y:S01]  /*d5d0*/  LOP3.LUT R230, R230, 0xfffdffff, RZ, 0xc0, !PT ;  /* 0xfffdffffe6e67812 */ /* 0x000fe200078ec0ff */
[----:B------:R-:W-:Y:S01]  /*d5e0*/  USHF.L.U32 UR7, UR4, 0x6, URZ ;  /* 0x0000000604077899 */ /* 0x000fe2000800063f */
[----:B------:R-:W-:Y:S01]  /*d5f0*/  IMAD.IADD R79, R79, 0x1, -R0 ;  /* 0x000000014f4f7824 */ /* 0x000fe200078e0a00 */
[----:B------:R-:W-:Y:S01]  /*d600*/  UMOV UR6, 0x6 ;  /* 0x0000000600067882 */ /* 0x000fe20000000000 */
[----:B------:R-:W-:Y:S01]  /*d610*/  BSSY B0, `(.L_x_2127) ;  /* 0x00000fa000007945 */ /* 0x000fe20003800000 */
[----:B------:R-:W-:-:S02]  /*d620*/  USHF.L.U64.HI UR5, UR4, UR6, UR5 ;  /* 0x0000000604057299 */ /* 0x000fc40008010205 */
[----:B------:R-:W-:-:S04]  /*d630*/  SHF.R.S32.HI R0, RZ, 0x1f, R79 ;  /* 0x0000001fff007819 */ /* 0x000fc8000001144f */
[----:B------:R-:W-:-:S04]  /*d640*/  LEA.HI R0, R0, R79, RZ, 0x3 ;  /* 0x0000004f00007211 */ /* 0x000fc800078f18ff */
[----:B------:R-:W-:Y:S01]  /*d650*/  LOP3.LUT R0, R0, 0xfffffff8, RZ, 0xc0, !PT ;  /* 0xfffffff800007812 */ /* 0x000fe200078ec0ff */
[----:B------:R-:W-:Y:S04]  /*d660*/  LDSM.16.M88.4 R120, [R193] ;  /* 0x00000000c178783b */ /* 0x000fe80000000200 */
[----:B------:R-:W-:Y:S01]  /*d670*/  IMAD.IADD R0, R79, 0x1, -R0 ;  /* 0x000000014f007824 */ /* 0x000fe200078e0a00 */
[----:B------:R-:W-:Y:S04]  /*d680*/  LDSM.16.M88.4 R168, [R193+0x4000] ;  /* 0x00400000c1a8783b */ /* 0x000fe80000000200 */
[----:B------:R-:W-:-:S02]  /*d690*/  LOP3.LUT P0, RZ, R0, 0x2, RZ, 0xc0, !PT ;  /* 0x0000000200ff7812 */ /* 0x000fc4000780c0ff */
[----:B------:R-:W-:Y:S01]  /*d6a0*/  LOP3.LUT P1, RZ, R0, 0x4, RZ, 0xc0, !PT ;  /* 0x0000000400ff7812 */ /* 0x000fe2000782c0ff */
[----:B------:R-:W-:Y:S01]  /*d6b0*/  IMAD.MOV.U32 R0, RZ, RZ, 0x40 ;  /* 0x00000040ff007424 */ /* 0x000fe200078e00ff */
[----:B------:R-:W-:-:S04]  /*d6c0*/  SEL R3, R3, 0xffffffe0, !P0 ;  /* 0xffffffe003037807 */ /* 0x000fc80004000000 */
[----:B------:R-:W-:Y:S01]  /*d6d0*/  SEL R0, R0, 0xffffffc0, !P1 ;  /* 0xffffffc000007807 */ /* 0x000fe20004800000 */
[----:B------:R-:W-:Y:S01]  /*d6e0*/  IMAD.IADD R3, R193, 0x1, R3 ;  /* 0x00000001c1037824 */ /* 0x000fe200078e0203 */
[----:B------:R-:W-:Y:S02]  /*d6f0*/  R2P PR, R64, 0x6 ;  /* 0x0000000640007804 */ /* 0x000fe40000000000 */
[----:B------:R-:W-:Y:S01]  /*d700*/  ISETP.GE.AND P6, PT, R63, c[0x0][0x1d4], PT ;  /* 0x000075003f007a0c */ /* 0x000fe20003fc6270 */
[--C-:B------:R-:W-:Y:S01]  /*d710*/  IMAD.IADD R2, R193, 0x1, R0.reuse ;  /* 0x00000001c1027824 */ /* 0x100fe200078e0200 */
[----:B------:R-:W-:Y:S01]  /*d720*/  LDSM.16.M88.4 R124, [R3] ;  /* 0x00000000037c783b */ /* 0x000fe20000000200 */
[----:B------:R-:W-:Y:S01]  /*d730*/  IMAD.IADD R0, R3, 0x1, R0 ;  /* 0x0000000103007824 */ /* 0x000fe200078e0200 */
[----:B------:R-:W-:Y:S02]  /*d740*/  ISETP.LT.OR P4, PT, R28, 0x1, P6 ;  /* 0x000000011c00780c */ /* 0x000fe40003781670 */
[----:B------:R-:W-:Y:S04]  /*d750*/  LDSM.16.M88.4 R172, [R3+0x4000] ;  /* 0x0040000003ac783b */ /* 0x000fe80000000200 */
[----:B------:R-:W-:Y:S01]  /*d760*/  LDSM.16.M88.4 R144, [R2] ;  /* 0x000000000290783b */ /* 0x000fe20000000200 */
[----:B------:R-:W-:-:S02]  /*d770*/  @P1 IADD3 R207, R192, -0x20, RZ ;  /* 0xffffffe0c0cf1810 */ /* 0x000fc40007ffe0ff */
[----:B------:R-:W-:Y:S01]  /*d780*/  ISETP.GE.AND P1, PT, R116, c[0x0][0x1d4], PT ;  /* 0x0000750074007a0c */ /* 0x000fe20003f26270 */
[----:B------:R1:W-:Y:S01]  /*d790*/  LDSM.16.M88.4 R180, [R2+0x4000] ;  /* 0x0040000002b4783b */ /* 0x0003e20000000200 */
[----:B------:R-:W-:Y:S02]  /*d7a0*/  IADD3 R205, R207, 0x3000, RZ ;  /* 0x00003000cfcd7810 */ /* 0x000fe40007ffe0ff */
[C---:B------:R-:W-:Y:S01]  /*d7b0*/  ISETP.LT.OR P5, PT, R28.reuse, 0x1, P1 ;  /* 0x000000011c00780c */ /* 0x040fe20000fa1670 */
[----:B------:R-:W-:Y:S01]  /*d7c0*/  LDSM.16.M88.4 R160, [R0] ;  /* 0x0000000000a0783b */ /* 0x000fe20000000200 */
[C---:B------:R-:W-:Y:S02]  /*d7d0*/  ISETP.LT.OR P3, PT, R28.reuse, 0x21, P1 ;  /* 0x000000211c00780c */ /* 0x040fe40000f61670 */
[----:B------:R-:W-:Y:S01]  /*d7e0*/  ISETP.LT.OR P1, PT, R28, 0x41, P1 ;  /* 0x000000411c00780c */ /* 0x000fe20000f21670 */
[----:B------:R2:W-:Y:S01]  /*d7f0*/  LDSM.16.M88.4 R184, [R0+0x4000] ;  /* 0x0040000000b8783b */ /* 0x0005e20000000200 */
[----:B------:R-:W-:-:S02]  /*d800*/  @P6 LOP3.LUT R230, R230, 0x20000, RZ, 0xfc, !PT ;  /* 0x00020000e6e66812 */ /* 0x000fc400078efcff */
[C---:B------:R-:W-:Y:S01]  /*d810*/  IADD3 R203, R207.reuse, 0x5800, RZ ;  /* 0x00005800cfcb7810 */ /* 0x040fe20007ffe0ff */
[----:B------:R-:W-:Y:S01]  /*d820*/  BAR.SYNC.DEFER_BLOCKING 0x0 ;  /* 0x0000000000007b1d */ /* 0x000fe20000010000 */
[C---:B------:R-:W-:Y:S02]  /*d830*/  IADD3 R202, R207.reuse, 0x5000, RZ ;  /* 0x00005000cfca7810 */ /* 0x040fe40007ffe0ff */
[C---:B------:R-:W-:Y:S02]  /*d840*/  IADD3 R201, R207.reuse, 0x4800, RZ ;  /* 0x00004800cfc97810 */ /* 0x040fe40007ffe0ff */
[C---:B------:R-:W-:Y:S02]  /*d850*/  IADD3 R200, R207.reuse, 0x4000, RZ ;  /* 0x00004000cfc87810 */ /* 0x040fe40007ffe0ff */
[C---:B------:R-:W-:Y:S02]  /*d860*/  IADD3 R199, R207.reuse, 0x3800, RZ ;  /* 0x00003800cfc77810 */ /* 0x040fe40007ffe0ff */
[C---:B------:R-:W-:Y:S01]  /*d870*/  IADD3 R198, R207.reuse, 0x2800, RZ ;  /* 0x00002800cfc67810 */ /* 0x040fe20007ffe0ff */
[----:B-1----:R-:W-:Y:S01]  /*d880*/  IMAD.WIDE.U32 R2, R102, c[0x0][0x208], RZ ;  /* 0x0000820066027a25 */ /* 0x002fe200078e00ff */
[----:B------:R-:W-:-:S02]  /*d890*/  IADD3 R197, R207, 0x2000, RZ ;  /* 0x00002000cfc57810 */ /* 0x000fc40007ffe0ff */
[C---:B------:R-:W-:Y:S02]  /*d8a0*/  IADD3 R196, R207.reuse, 0x1800, RZ ;  /* 0x00001800cfc47810 */ /* 0x040fe40007ffe0ff */
[C---:B------:R-:W-:Y:S02]  /*d8b0*/  IADD3 R195, R207.reuse, 0x1000, RZ ;  /* 0x00001000cfc37810 */ /* 0x040fe40007ffe0ff */
[----:B------:R-:W-:Y:S01]  /*d8c0*/  IADD3 R194, R207, 0x800, RZ ;  /* 0x00000800cfc27810 */ /* 0x000fe20007ffe0ff */
[----:B--2---:R-:W-:-:S04]  /*d8d0*/  IMAD R0, R30, c[0x0][0x208], RZ ;  /* 0x000082001e007a24 */ /* 0x004fc800078e02ff */
[----:B------:R-:W-:Y:S01]  /*d8e0*/  IMAD R0, R102, c[0x0][0x20c], R0 ;  /* 0x0000830066007a24 */ /* 0x000fe200078e0200 */
[----:B------:R-:W-:-:S04]  /*d8f0*/  DEPBAR.LE SB0, 0x0 ;  /* 0x000080000000791a */ /* 0x000fc80000000000 */
[----:B------:R-:W-:Y:S01]  /*d900*/  BAR.SYNC.DEFER_BLOCKING 0x0 ;  /* 0x0000000000007b1d */ /* 0x000fe20000010000 */
[----:B------:R-:W-:Y:S02]  /*d910*/  IMAD.IADD R0, R3, 0x1, R0 ;  /* 0x0000000103007824 */ /* 0x000fe400078e0200 */
[----:B------:R-:W-:-:S04]  /*d920*/  IMAD.WIDE.U32 R2, R2, 0x60, R12 ;  /* 0x0000006002027825 */ /* 0x000fc800078e000c */
[----:B------:R-:W-:Y:S01]  /*d930*/  IMAD R0, R0, 0x60, RZ ;  /* 0x0000006000007824 */ /* 0x000fe200078e02ff */
[----:B------:R-:W-:-:S03]  /*d940*/  LEA R12, P0, R2, c[0x0][0x1f8], 0x1 ;  /* 0x00007e00020c7a11 */ /* 0x000fc600078008ff */
[----:B------:R-:W-:-:S05]  /*d950*/  IMAD.IADD R0, R3, 0x1, R0 ;  /* 0x0000000103007824 */ /* 0x000fca00078e0200 */
[----:B------:R-:W-:Y:S02]  /*d960*/  LEA.HI.X R13, R2, c[0x0][0x1fc], R0, 0x1, P0 ;  /* 0x00007f00020d7a11 */ /* 0x000fe400000f0c00 */
[----:B------:R-:W-:Y:S02]  /*d970*/  SEL R0, R29, 0xffffffc0, !P2 ;  /* 0xffffffc01d007807 */ /* 0x000fe40005000000 */
[----:B------:R-:W-:-:S03]  /*d980*/  ISETP.LT.OR P2, PT, R28, 0x21, P6 ;  /* 0x000000211c00780c */ /* 0x000fc60003741670 */
[--C-:B------:R-:W-:Y:S01]  /*d990*/  IMAD.IADD R206, R192, 0x1, R0.reuse ;  /* 0x00000001c0ce7824 */ /* 0x100fe200078e0200 */
[----:B------:R-:W1:Y:S01]  /*d9a0*/  LDSM.16.M88.4 R72, [R192+0x800] ;  /* 0x00080000c048783b */ /* 0x000e620000000200 */
[----:B------:R-:W-:-:S03]  /*d9b0*/  IMAD.IADD R204, R205, 0x1, R0 ;  /* 0x00000001cdcc7824 */ /* 0x000fc600078e0200 */
[----:B------:R-:W2:Y:S04]  /*d9c0*/  LDSM.16.M88.4 R4, [R192] ;  /* 0x00000000c004783b */ /* 0x000ea80000000200 */
[----:B------:R-:W3:Y:S04]  /*d9d0*/  LDSM.16.M88.4 R16, [R207+0x800] ;  /* 0x00080000cf10783b */ /* 0x000ee80000000200 */
[----:B------:R-:W4:Y:S04]  /*d9e0*/  LDSM.16.M88.4 R20, [R207] ;  /* 0x00000000cf14783b */ /* 0x000f280000000200 */
[----:B------:R-:W2:Y:S04]  /*d9f0*/  LDSM.16.M88.4 R56, [R192+0x1800] ;  /* 0x00180000c038783b */ /* 0x000ea80000000200 */
[----:B-----5:R-:W3:Y:S04]  /*da00*/  LDSM.16.M88.4 R64, [R192+0x1000] ;  /* 0x00100000c040783b */ /* 0x020ee80000000200 */
[----:B------:R-:W-:Y:S04]  /*da10*/  LDSM.16.M88.4 R48, [R192+0x2000] ;  /* 0x00200000c030783b */ /* 0x000fe80000000200 */
[----:B------:R-:W-:Y:S04]  /*da20*/  LDSM.16.M88.4 R40, [R192+0x2800] ;  /* 0x00280000c028783b */ /* 0x000fe80000000200 */
[----:B------:R-:W-:Y:S04]  /*da30*/  LDSM.16.M88.4 R24, [R207+0x1000] ;  /* 0x00100000cf18783b */ /* 0x000fe80000000200 */
[----:B------:R-:W-:Y:S01]  /*da40*/  LDSM.16.M88.4 R36, [R207+0x2800] ;  /* 0x00280000cf24783b */ /* 0x000fe20000000200 */
[C---:B-1----:R-:W-:Y:S08]  /*da50*/  HMMA.16816.F32.BF16 R76, R120.reuse, R72, RZ ;  /* 0x00000048784c723c */ /* 0x042ff000000418ff */
[C---:B------:R-:W-:Y:S08]  /*da60*/  HMMA.16816.F32.BF16 R72, R120.reuse, R74, RZ ;  /* 0x0000004a7848723c */ /* 0x040ff000000418ff */
[C---:B--2---:R-:W-:Y:S08]  /*da70*/  HMMA.16816.F32.BF16 R8, R120.reuse, R4, RZ ;  /* 0x000000047808723c */ /* 0x044ff000000418ff */
[----:B------:R-:W-:Y:S08]  /*da80*/  HMMA.16816.F32.BF16 R4, R120, R6, RZ ;  /* 0x000000067804723c */ /* 0x000ff000000418ff */
[C---:B---3--:R-:W-:Y:S08]  /*da90*/  HMMA.16816.F32.BF16 R76, R124.reuse, R16, R76 ;  /* 0x000000107c4c723c */ /* 0x048ff0000004184c */
[C---:B------:R-:W-:Y:S01]  /*daa0*/  HMMA.16816.F32.BF16 R72, R124.reuse, R18, R72 ;  /* 0x000000127c48723c */ /* 0x040fe20000041848 */
[----:B------:R-:W1:Y:S07]  /*dab0*/  LDSM.16.M88.4 R16, [R207+0x1800] ;  /* 0x00180000cf10783b */ /* 0x000e6e0000000200 */
[C---:B----4-:R-:W-:Y:S08]  /*dac0*/  HMMA.16816.F32.BF16 R8, R124.reuse, R20, R8 ;  /* 0x000000147c08723c */ /* 0x050ff00000041808 */
[----:B------:R-:W-:Y:S08]  /*dad0*/  HMMA.16816.F32.BF16 R4, R124, R22, R4 ;  /* 0x000000167c04723c */ /* 0x000ff00000041804 */
[C---:B------:R-:W-:Y:S08]  /*dae0*/  HMMA.16816.F32.BF16 R20, R120.reuse, R56, RZ ;  /* 0x000000387814723c */ /* 0x040ff000000418ff */
[C---:B------:R-:W-:Y:S08]  /*daf0*/  HMMA.16816.F32.BF16 R56, R120.reuse, R58, RZ ;  /* 0x0000003a7838723c */ /* 0x040ff000000418ff */
[----:B------:R-:W-:Y:S08]  /*db00*/  HMMA.16816.F32.BF16 R68, R120, R64, RZ ;  /* 0x000000407844723c */ /* 0x000ff000000418ff */
[C---:B-1----:R-:W-:Y:S07]  /*db10*/  HMMA.16816.F32.BF16 R60, R124.reuse, R16, R20 ;  /* 0x000000107c3c723c */ /* 0x042fee0000041814 */
[----:B------:R-:W-:Y:S01]  /*db20*/  IADD3 R20, P0, R12, UR7, RZ ;  /* 0x000000070c147c10 */ /* 0x000fe2000ff1e0ff */
[----:B------:R-:W-:Y:S01]  /*db30*/  HMMA.16816.F32.BF16 R56, R124, R18, R56 ;  /* 0x000000127c38723c */ /* 0x000fe20000041838 */
[----:B------:R-:W1:Y:S02]  /*db40*/  LDSM.16.M88.4 R16, [R207+0x2000] ;  /* 0x00200000cf10783b */ /* 0x000e640000000200 */
[----:B------:R-:W-:-:S02]  /*db50*/  IADD3.X R21, R13, UR5, RZ, P0, !PT ;  /* 0x000000050d157c10 */ /* 0x000fc400087fe4ff */
[----:B------:R-:W-:Y:S01]  /*db60*/  IADD3 R2, P0, R20, UR7, RZ ;  /* 0x0000000714027c10 */ /* 0x000fe2000ff1e0ff */
[----:B------:R-:W-:Y:S01]  /*db70*/  @!PT LDS RZ, [RZ] ;  /* 0x00000000fffff984 */ /* 0x000fe20000000800 */
[----:B------:R-:W-:Y:S01]  /*db80*/  @!PT LDS RZ, [RZ] ;  /* 0x00000000fffff984 */ /* 0x000fe20000000800 */
[----:B------:R-:W-:Y:S01]  /*db90*/  @!PT LDS RZ, [RZ] ;  /* 0x00000000fffff984 */ /* 0x000fe20000000800 */
[----:B------:R2:W-:Y:S02]  /*dba0*/  LDGSTS.E.BYPASS.LTC128B.128 [R234+0x100], [R12.64], !P5 ;  /* 0x001000000cea7fae */ /* 0x0005e4000e901d48 */
[----:B------:R-:W-:Y:S01]  /*dbb0*/  HMMA.16816.F32.BF16 R64, R120, R66, RZ ;  /* 0x000000427840723c */ /* 0x000fe200000418ff */
[----:B------:R-:W-:Y:S01]  /*dbc0*/  IADD3.X R3, R21, UR5, RZ, P0, !PT ;  /* 0x0000000515037c10 */ /* 0x000fe200087fe4ff */
[----:B------:R2:W-:Y:S01]  /*dbd0*/  LDGSTS.E.BYPASS.LTC128B.128 [R234+0x3100], [R12.64+0x80], !P4 ;  /* 0x031000800cea7fae */ /* 0x0005e2000e101d48 */
[----:B------:R-:W-:-:S03]  /*dbe0*/  ISETP.LT.OR P0, PT, R28, 0x41, P6 ;  /* 0x000000411c00780c */ /* 0x000fc60003701670 */
[----:B------:R3:W-:Y:S02]  /*dbf0*/  LDGSTS.E.BYPASS.LTC128B.128 [R234+0x1100], [R20.64], !P3 ;  /* 0x0110000014ea7fae */ /* 0x0007e4000d901d48 */
[C---:B------:R-:W-:Y:S02]  /*dc00*/  HMMA.16816.F32.BF16 R52, R120.reuse, R48, RZ ;  /* 0x000000307834723c */ /* 0x040fe400000418ff */
[----:B------:R3:W-:Y:S04]  /*dc10*/  LDGSTS.E.BYPASS.LTC128B.128 [R234+0x4100], [R20.64+0x80], !P2 ;  /* 0x0410008014ea7fae */ /* 0x0007e8000d101d48 */
[----:B------:R2:W-:Y:S02]  /*dc20*/  LDGSTS.E.BYPASS.LTC128B.128 [R234+0x2100], [R2.64], !P1 ;  /* 0x0210000002ea7fae */ /* 0x0005e4000c901d48 */
[----:B------:R-:W-:Y:S02]  /*dc30*/  HMMA.16816.F32.BF16 R48, R120, R50, RZ ;  /* 0x000000327830723c */ /* 0x000fe400000418ff */
[----:B------:R2:W-:Y:S01]  /*dc40*/  LDGSTS.E.BYPASS.LTC128B.128 [R234+0x5100], [R2.64+0x80], !P0 ;  /* 0x0510008002ea7fae */ /* 0x0005e2000c101d48 */
[----:B------:R-:W-:-:S03]  /*dc50*/  ISETP.GT.AND P0, PT, R102, R237, PT ;  /* 0x000000ed6600720c */ /* 0x000fc60003f04270 */
[----:B------:R-:W4:Y:S02]  /*dc60*/  LDSM.16.M88.4 R32, [R206] ;  /* 0x00000000ce20783b */ /* 0x000f240000000200 */
[----:B------:R-:W-:Y:S02]  /*dc70*/  HMMA.16816.F32.BF16 R44, R120, R40, RZ ;  /* 0x00000028782c723c */ /* 0x000fe400000418ff */
[----:B------:R-:W2:Y:S04]  /*dc80*/  LDSM.16.M88.4 R92, [R206+0x800] ;  /* 0x00080000ce5c783b */ /* 0x000ea80000000200 */
[----:B------:R-:W2:Y:S02]  /*dc90*/  LDSM.16.M88.4 R28, [R206+0x1000] ;  /* 0x00100000ce1c783b */ /* 0x000ea40000000200 */
[C---:B------:R-:W-:Y:S02]  /*dca0*/  HMMA.16816.F32.BF16 R68, R124.reuse, R24, R68 ;  /* 0x000000187c44723c */ /* 0x040fe40000041844 */
[----:B------:R-:W-:Y:S04]  /*dcb0*/  LDSM.16.M88.4 R88, [R204+-0x3000] ;  /* 0xffd00000cc58783b */ /* 0x000fe80000000200 */
[----:B---3--:R-:W-:Y:S02]  /*dcc0*/  LDSM.16.M88.4 R20, [R206+0x2000] ;  /* 0x00200000ce14783b */ /* 0x008fe40000000200 */
[----:B------:R-:W-:Y:S02]  /*dcd0*/  HMMA.16816.F32.BF16 R64, R124, R26, R64 ;  /* 0x0000001a7c40723c */ /* 0x000fe40000041840 */
[----:B------:R-:W3:Y:S04]  /*dce0*/  LDSM.16.M88.4 R24, [R206+0x1800] ;  /* 0x00180000ce18783b */ /* 0x000ee80000000200 */
[----:B------:R-:W-:Y:S02]  /*dcf0*/  LDSM.16.M88.4 R84, [R204+-0x2800] ;  /* 0xffd80000cc54783b */ /* 0x000fe40000000200 */
[----:B------:R-:W-:Y:S02]  /*dd00*/  HMMA.16816.F32.BF16 R40, R120, R42, RZ ;  /* 0x0000002a7828723c */ /* 0x000fe400000418ff */
[----:B------:R-:W-:Y:S04]  /*dd10*/  LDSM.16.M88.4 R80, [R204+-0x2000] ;  /* 0xffe00000cc50783b */ /* 0x000fe80000000200 */
[----:B------:R-:W-:Y:S02]  /*dd20*/  LDSM.16.M88.4 R96, [R206+0x3800] ;  /* 0x00380000ce60783b */ /* 0x000fe40000000200 */
[C---:B-1----:R-:W-:Y:S02]  /*dd30*/  HMMA.16816.F32.BF16 R52, R124.reuse, R16, R52 ;  /* 0x000000107c34723c */ /* 0x042fe40000041834 */
[----:B------:R-:W0:Y:S06]  /*dd40*/  LDGDEPBAR ;  /* 0x00000000000079af */ /* 0x000e2c0000000000 */
[C---:B------:R-:W-:Y:S01]  /*dd50*/  HMMA.16816.F32.BF16 R48, R124.reuse, R18, R48 ;  /* 0x000000127c30723c */ /* 0x040fe20000041830 */
[----:B------:R-:W1:Y:S07]  /*dd60*/  LDSM.16.M88.4 R16, [R206+0x2800] ;  /* 0x00280000ce10783b */ /* 0x000e6e0000000200 */
[C---:B------:R-:W-:Y:S08]  /*dd70*/  HMMA.16816.F32.BF16 R44, R124.reuse, R36, R44 ;  /* 0x000000247c2c723c */ /* 0x040ff0000004182c */
[----:B------:R-:W-:Y:S01]  /*dd80*/  HMMA.16816.F32.BF16 R40, R124, R38, R40 ;  /* 0x000000267c28723c */ /* 0x000fe20000041828 */
[----:B------:R-:W1:Y:S07]  /*dd90*/  LDSM.16.M88.4 R36, [R204+-0x1800] ;  /* 0xffe80000cc24783b */ /* 0x000e6e0000000200 */
[C---:B----4-:R-:W-:Y:S08]  /*dda0*/  HMMA.16816.F32.BF16 R8, R144.reuse, R32, R8 ;  /* 0x000000209008723c */ /* 0x050ff00000041808 */
[C---:B------:R-:W-:Y:S01]  /*ddb0*/  HMMA.16816.F32.BF16 R4, R144.reuse, R34, R4 ;  /* 0x000000229004723c */ /* 0x040fe20000041804 */
[----:B------:R-:W4:Y:S07]  /*ddc0*/  LDSM.16.M88.4 R32, [R204+-0x1000] ;  /* 0xfff00000cc20783b */ /* 0x000f2e0000000200 */
[C---:B--2---:R-:W-:Y:S08]  /*ddd0*/  HMMA.16816.F32.BF16 R76, R144.reuse, R92, R76 ;  /* 0x0000005c904c723c */ /* 0x044ff0000004184c */
[C---:B------:R-:W-:Y:S01]  /*dde0*/  HMMA.16816.F32.BF16 R72, R144.reuse, R94, R72 ;  /* 0x0000005e9048723c */ /* 0x040fe20000041848 */
[----:B------:R-:W2:Y:S07]  /*ddf0*/  LDSM.16.M88.4 R92, [R204+-0x800] ;  /* 0xfff80000cc5c783b */ /* 0x000eae0000000200 */
[C---:B------:R-:W-:Y:S08]  /*de00*/  HMMA.16816.F32.BF16 R68, R144.reuse, R28, R68 ;  /* 0x0000001c9044723c */ /* 0x040ff00000041844 */
        /* <DEDUP_REMOVED lines=27> */
[----:B------:R-:W-:Y:S01]  /*dfc0*/  HMMA.16816.F32.BF16 R40, R160, R94, R40 ;  /* 0x0000005ea028723c */ /* 0x000fe20000041828 */
[----:B------:R-:W-:Y:S07]  /*dfd0*/  LDSM.16.M88.4 R92, [R206+0x4000] ;  /* 0x00400000ce5c783b */ /* 0x000fee0000000200 */
        /* <DEDUP_REMOVED lines=52> */
[C---:B----4-:R-:W-:Y:S08]  /*e320*/  HMMA.16816.F32.BF16 R76, R184.reuse, R32, R76 ;  /* 0x00000020b84c723c */ /* 0x050ff0000004184c */
[C---:B------:R-:W-:Y:S08]  /*e330*/  HMMA.16816.F32.BF16 R72, R184.reuse, R34, R72 ;  /* 0x00000022b848723c */ /* 0x040ff00000041848 */
[C---:B--2---:R-:W-:Y:S08]  /*e340*/  HMMA.16816.F32.BF16 R68, R184.reuse, R28, R68 ;  /* 0x0000001cb844723c */ /* 0x044ff00000041844 */
[C---:B------:R-:W-:Y:S08]  /*e350*/  HMMA.16816.F32.BF16 R64, R184.reuse, R30, R64 ;  /* 0x0000001eb840723c */ /* 0x040ff00000041840 */
[C---:B---3--:R-:W-:Y:S08]  /*e360*/  HMMA.16816.F32.BF16 R60, R184.reuse, R24, R60 ;  /* 0x00000018b83c723c */ /* 0x048ff0000004183c */
[C---:B------:R-:W-:Y:S08]  /*e370*/  HMMA.16816.F32.BF16 R56, R184.reuse, R26, R56 ;  /* 0x0000001ab838723c */ /* 0x040ff00000041838 */
[C---:B------:R-:W-:Y:S08]  /*e380*/  HMMA.16816.F32.BF16 R52, R184.reuse, R20, R52 ;  /* 0x00000014b834723c */ /* 0x040ff00000041834 */
[C---:B------:R-:W-:Y:S08]  /*e390*/  HMMA.16816.F32.BF16 R48, R184.reuse, R22, R48 ;  /* 0x00000016b830723c */ /* 0x040ff00000041830 */
[C---:B-1----:R-:W-:Y:S08]  /*e3a0*/  HMMA.16816.F32.BF16 R44, R184.reuse, R16, R44 ;  /* 0x00000010b82c723c */ /* 0x042ff0000004182c */
        /* <DEDUP_REMOVED lines=32> */
.L_x_2128:
[----:B------:R-:W-:Y:S05]  /*e5b0*/  BSYNC B0 ;  /* 0x0000000000007941 */ /* 0x000fea0003800000 */
.L_x_2127:
[----:B------:R-:W-:Y:S01]  /*e5c0*/  ISETP.NE.AND P0, PT, R228, 0x1, PT ;  /* 0x00000001e400780c */ /* 0x000fe20003f05270 */
[----:B------:R-:W-:Y:S01]  /*e5d0*/  IMAD.IADD R21, R218, 0x1, R209 ;  /* 0x00000001da157824 */ /* 0x000fe200078e02d1 */
[----:B------:R-:W-:Y:S01]  /*e5e0*/  ULDC UR4, c[0x0][0x324] ;  /* 0x0000c90000047ab9 */ /* 0x000fe20000000800 */
[----:B------:R-:W-:Y:S01]  /*e5f0*/  IMAD.IADD R20, R231, 0x1, R15 ;  /* 0x00000001e7147824 */ /* 0x000fe200078e020f */
[----:B------:R-:W-:Y:S01]  /*e600*/  ULOP3.LUT UR4, URZ, UR4, URZ, 0x33, !UPT ;  /* 0x000000043f047292 */ /* 0x000fe2000f8e333f */
[----:B------:R-:W0:Y:S01]  /*e610*/  LDGDEPBAR ;  /* 0x00000000000079af */ /* 0x000e220000000000 */
[----:B-1----:R-:W-:-:S02]  /*e620*/  IMAD.IADD R16, R15, 0x1, -R217 ;  /* 0x000000010f107824 */ /* 0x002fc400078e0ad9 */
[C---:B------:R-:W-:Y:S02]  /*e630*/  IADD3 R18, -R217.reuse, 0x1, R20 ;  /* 0x00000001d9127810 */ /* 0x040fe40007ffe114 */
[----:B------:R-:W-:-:S03]  /*e640*/  IADD3 R20, -R217, R20, RZ ;  /* 0x00000014d9147210 */ /* 0x000fc60007ffe1ff */
[----:B------:R-:W-:-:S04]  /*e650*/  @P0 IMAD.HI.U32 R0, R21, c[0x0][0x2c8], RZ ;  /* 0x0000b20015000a27 */ /* 0x000fc800078e00ff */
[----:B------:R-:W-:Y:S01]  /*e660*/  IMAD.IADD R18, R18, 0x1, -R229 ;  /* 0x0000000112127824 */ /* 0x000fe200078e0ae5 */
[----:B------:R-:W-:Y:S02]  /*e670*/  @P0 SHF.R.U32.HI R21, RZ, c[0x0][0x2cc], R0 ;  /* 0x0000b300ff150a19 */ /* 0x000fe40000011600 */
[----:B------:R-:W-:Y:S02]  /*e680*/  ISETP.GE.AND P0, PT, R232, 0x1, PT ;  /* 0x00000001e800780c */ /* 0x000fe40003f06270 */
[C---:B------:R-:W-:Y:S01]  /*e690*/  IADD3 R19, R18.reuse, c[0x0][0x328], RZ ;  /* 0x0000ca0012137a10 */ /* 0x040fe20007ffe0ff */
[----:B------:R-:W1:Y:S01]  /*e6a0*/  SHFL.IDX PT, R2, R21, RZ, 0x1c1f ;  /* 0x001c1fff15027589 */ /* 0x000e6200000e0000 */
        /* <DEDUP_REMOVED lines=16> */
.L_x_2131:
[----:B------:R-:W-:-:S04]  /*e7b0*/  MOV R0, c[0x0][0x32c] ;  /* 0x0000cb0000007a02 */ /* 0x000fc80000000f00 */
[----:B------:R-:W-:-:S13]  /*e7c0*/  ISETP.NE.AND P0, PT, R0, 0x1, PT ;  /* 0x000000010000780c */ /* 0x000fda0003f05270 */
[----:B------:R-:W-:-:S05]  /*e7d0*/  @P0 IMAD.HI.U32 R0, R2, c[0x0][0x330], RZ ;  /* 0x0000cc0002000a27 */ /* 0x000fca00078e00ff */
[----:B------:R-:W-:Y:S02]  /*e7e0*/  @P0 SHF.R.U32.HI R2, RZ, c[0x0][0x334], R0 ;  /* 0x0000cd00ff020a19 */ /* 0x000fe40000011600 */
.L_x_2132:
[----:B------:R-:W-:Y:S05]  /*e7f0*/  BSYNC B0 ;  /* 0x0000000000007941 */ /* 0x000fea0003800000 */
.L_x_2130:
[----:B------:R-:W-:-:S05]  /*e800*/  IMAD R2, R2, c[0x0][0x32c], R16 ;  /* 0x0000cb0002027a24 */ /* 0x000fca00078e0210 */
[----:B------:R-:W-:Y:S02]  /*e810*/  IADD3 R0, R2, c[0x0][0x32c], RZ ;  /* 0x0000cb0002007a10 */ /* 0x000fe40007ffe0ff */
[----:B------:R-:W-:Y:S02]  /*e820*/  IMNMX R23, R23, R2, !PT ;  /* 0x0000000217177217 */ /* 0x000fe40007800200 */
[----:B------:R-:W-:Y:S02]  /*e830*/  IMNMX R24, R24, R0, PT ;  /* 0x0000000018187217 */ /* 0x000fe40003800200 */
.L_x_2129:
        /* <DEDUP_REMOVED lines=13> */
[----:B------:R-:W-:Y:S01]  /*e910*/  ISETP.LT.OR P0, PT, R24, 0xa, P0 ;  /* 0x0000000a1800780c */ /* 0x000fe20000701670 */
[--C-:B-1----:R-:W-:Y:S01]  /*e920*/  IMAD.IADD R19, R19, 0x1, R21.reuse ;  /* 0x0000000113137824 */ /* 0x102fe200078e0215 */
[----:B------:R-:W-:Y:S01]  /*e930*/  ISETP.GE.AND P1, PT, R15, 0x11, PT ;  /* 0x000000110f00780c */ /* 0x000fe20003f26270 */
[----:B------:R-:W-:Y:S01]  /*e940*/  IMAD.IADD R18, R18, 0x1, R21 ;  /* 0x0000000112127824 */ /* 0x000fe200078e0215 */
        /* <DEDUP_REMOVED lines=52> */
[C---:B------:R-:W-:Y:S02]  /*ec90*/  ISETP.GE.AND P6, PT, R15.reuse, 0x3a, PT ;  /* 0x0000003a0f00780c */ /* 0x040fe40003fc6270 */
[----:B------:R-:W-:Y:S02]  /*eca0*/  ISETP.LT.OR P0, PT, R24, 0x39, P0 ;  /* 0x000000391800780c */ /* 0x000fe40000701670 */
[----:B------:R-:W-:Y:S02]  /*ecb0*/  ISETP.GE.AND P5, PT, R15, 0x41, PT ;  /* 0x000000410f00780c */ /* 0x000fe40003fa6270 */
[----:B------:R-:W-:-:S02]  /*ecc0*/  FSEL R151, R56, -INF , !P0 ;  /* 0xff80000038977808 */ /* 0x000fc40004000000 */
[----:B------:R-:W-:Y:S02]  /*ecd0*/  ISETP.GT.AND P0, PT, R23, 0x39, !P6 ;  /* 0x000000391700780c */ /* 0x000fe40007704270 */
[C---:B------:R-:W-:Y:S02]  /*ece0*/  ISETP.GE.AND P4, PT, R15.reuse, 0x42, PT ;  /* 0x000000420f00780c */ /* 0x040fe40003f86270 */
        /* <DEDUP_REMOVED lines=16> */
[----:B------:R-:W-:Y:S02]  /*edf0*/  IMNMX R20, R20, R19, PT ;  /* 0x0000001314147217 */ /* 0x000fe40003800200 */
[----:B------:R-:W-:Y:S02]  /*ee00*/  FSEL R158, R48, -INF , !P0 ;  /* 0xff800000309e7808 */ /* 0x000fe40004000000 */
[----:B------:R-:W-:-:S04]  /*ee10*/  ISETP.GT.AND P0, PT, R23, 0x49, !P2 ;  /* 0x000000491700780c */ /* 0x000fc80005704270 */
[----:B------:R-:W-:-:S04]  /*ee20*/  ISETP.LT.OR P0, PT, R24, 0x4a, P0 ;  /* 0x0000004a1800780c */ /* 0x000fc80000701670 */
[----:B------:R-:W-:Y:S02]  /*ee30*/  FSEL R153, R49, -INF , !P0 ;  /* 0xff80000031997808 */ /* 0x000fe40004000000 */
[----:B------:R-:W-:Y:S02]  /*ee40*/  ISETP.GT.AND P0, PT, R23, 0x50, !P1 ;  /* 0x000000501700780c */ /* 0x000fe40004f04270 */
[----:B------:R-:W-:Y:S02]  /*ee50*/  ISETP.GE.AND P1, PT, R15, 0x52, PT ;  /* 0x000000520f00780c */ /* 0x000fe40003f26270 */
        /* <DEDUP_REMOVED lines=17> */
[----:B------:R-:W-:-:S04]  /*ef70*/  ISETP.GT.AND P0, PT, R23, 0x59, !P0 ;  /* 0x000000591700780c */ /* 0x000fc80004704270 */
[----:B------:R-:W-:-:S04]  /*ef80*/  ISETP.LT.OR P0, PT, R24, 0x5a, P0 ;  /* 0x0000005a1800780c */ /* 0x000fc80000701670 */
[----:B------:R-:W-:Y:S02]  /*ef90*/  FSEL R138, R41, -INF , !P0 ;  /* 0xff800000298a7808 */ /* 0x000fe40004000000 */
[----:B------:R-:W-:-:S13]  /*efa0*/  ISETP.GE.AND P0, PT, R232, 0x1, PT ;  /* 0x00000001e800780c */ /* 0x000fda0003f06270 */
        /* <DEDUP_REMOVED lines=12> */
.L_x_2135:
[----:B------:R-:W-:-:S04]  /*f070*/  MOV R8, c[0x0][0x32c] ;  /* 0x0000cb0000087a02 */ /* 0x000fc80000000f00 */
[----:B------:R-:W-:-:S13]  /*f080*/  ISETP.NE.AND P0, PT, R8, 0x1, PT ;  /* 0x000000010800780c */ /* 0x000fda0003f05270 */
[----:B------:R-:W-:-:S05]  /*f090*/  @P0 IMAD.HI.U32 R8, R21, c[0x0][0x330], RZ ;  /* 0x0000cc0015080a27 */ /* 0x000fca00078e00ff */
[----:B------:R-:W-:Y:S02]  /*f0a0*/  @P0 SHF.R.U32.HI R21, RZ, c[0x0][0x334], R8 ;  /* 0x0000cd00ff150a19 */ /* 0x000fe40000011608 */
.L_x_2136:
[----:B------:R-:W-:Y:S05]  /*f0b0*/  BSYNC B0 ;  /* 0x0000000000007941 */ /* 0x000fea0003800000 */
.L_x_2134:
[----:B------:R-:W-:-:S05]  /*f0c0*/  IMAD R16, R21, c[0x0][0x32c], R16 ;  /* 0x0000cb0015107a24 */ /* 0x000fca00078e0210 */
[----:B------:R-:W-:Y:S02]  /*f0d0*/  IADD3 R8, R16, c[0x0][0x32c], RZ ;  /* 0x0000cb0010087a10 */ /* 0x000fe40007ffe0ff */
[----:B------:R-:W-:Y:S02]  /*f0e0*/  IMNMX R18, R18, R16, !PT ;  /* 0x0000001012127217 */ /* 0x000fe40007800200 */
[----:B------:R-:W-:Y:S02]  /*f0f0*/  IMNMX R20, R20, R8, PT ;  /* 0x0000000814147217 */ /* 0x000fe40003800200 */
.L_x_2133:
[----:B------:R-:W-:Y:S01]  /*f100*/  ISETP.NE.AND P0, PT, R22, RZ, PT ;  /* 0x000000ff1600720c */ /* 0x000fe20003f05270 */
[----:B------:R-:W-:Y:S01]  /*f110*/  LDSM.16.MT88.4 R88, [R188] ;  /* 0x00000000bc58783b */ /* 0x000fe20000004200 */
[----:B------:R-:W-:Y:S02]  /*f120*/  FMNMX.FTZ R19, R17, R12, !PT ;  /* 0x0000000c11137209 */ /* 0x000fe40007810000 */
[----:B------:R-:W-:Y:S01]  /*f130*/  ISETP.GT.AND P0, PT, R18, 0x8, !P0 ;  /* 0x000000081200780c */ /* 0x000fe20004704270 */
[----:B------:R-:W-:Y:S01]  /*f140*/  LDSM.16.MT88.4 R96, [R191+0x3000] ;  /* 0x00300000bf60783b */ /* 0x000fe20000004200 */
[----:B------:R-:W-:-:S02]  /*f150*/  FMNMX.FTZ R19, R13, R19, !PT ;  /* 0x000000130d137209 */ /* 0x000fc40007810000 */
[----:B------:R-:W-:Y:S01]  /*f160*/  ISETP.LT.OR P0, PT, R20, 0x9, P0 ;  /* 0x000000091400780c */ /* 0x000fe20000701670 */
[----:B------:R-:W-:Y:S01]  /*f170*/  LDSM.16.MT88.4 R108, [R191] ;  /* 0x00000000bf6c783b */ /* 0x000fe20000004200 */
[----:B------:R-:W-:Y:S02]  /*f180*/  FMNMX.FTZ R19, R5, R19, !PT ;  /* 0x0000001305137209 */ /* 0x000fe40007810000 */
[----:B------:R-:W-:Y:S01]  /*f190*/  FSEL R6, R6, -INF , !P0 ;  /* 0xff80000006067808 */ /* 0x000fe20004000000 */
[----:B------:R-:W-:Y:S01]  /*f1a0*/  LDSM.16.MT88.4 R80, [R189] ;  /* 0x00000000bd50783b */ /* 0x000fe20000004200 */
[----:B------:R-:W-:Y:S02]  /*f1b0*/  ISETP.NE.AND P0, PT, R39, RZ, PT ;  /* 0x000000ff2700720c */ /* 0x000fe40003f05270 */
[----:B------:R-:W-:Y:S01]  /*f1c0*/  FMNMX.FTZ R19, R76, R19, !PT ;  /* 0x000000134c137209 */ /* 0x000fe20007810000 */
[----:B------:R-:W-:Y:S01]  /*f1d0*/  LDSM.16.MT88.4 R104, [R190+0x3000] ;  /* 0x00300000be68783b */ /* 0x000fe20000004200 */
        /* <DEDUP_REMOVED lines=27> */
[----:B------:R-:W-:Y:S01]  /*f390*/  FMNMX.FTZ R19, R164, R19, !PT ;  /* 0x00000013a4137209 */ /* 0x000fe20007810000 */
[----:B------:R-:W-:Y:S01]  /*f3a0*/  LDSM.16.MT88.4 R36, [R190+0x3800] ;  /* 0x00380000be24783b */ /* 0x000fe20000004200 */
[----:B------:R-:W-:Y:S02]  /*f3b0*/  ISETP.GT.AND P0, PT, R18, 0x19, !P0 ;  /* 0x000000191200780c */ /* 0x000fe40004704270 */
[----:B------:R-:W-:Y:S02]  /*f3c0*/  FMNMX.FTZ R19, R156, R19, !PT ;  /* 0x000000139c137209 */ /* 0x000fe40007810000 */
[----:B------:R-:W-:-:S02]  /*f3d0*/  ISETP.LT.OR P0, PT, R20, 0x1a, P0 ;  /* 0x0000001a1400780c */ /* 0x000fc40000701670 */
[----:B------:R-:W-:Y:S02]  /*f3e0*/  FMNMX.FTZ R19, R158, R19, !PT ;  /* 0x000000139e137209 */ /* 0x000fe40007810000 */
[----:B------:R-:W-:Y:S02]  /*f3f0*/  FSEL R8, R75, -INF , !P0 ;  /* 0xff8000004b087808 */ /* 0x000fe40004000000 */
[----:B------:R-:W-:Y:S01]  /*f400*/  ISETP.NE.AND P0, PT, R35, RZ, PT ;  /* 0x000000ff2300720c */ /* 0x000fe20003f05270 */
[----:B------:R-:W-:Y:S01]  /*f410*/  LDSM.16.MT88.4 R72, [R190] ;  /* 0x00000000be48783b */ /* 0x000fe20000004200 */
        /* <DEDUP_REMOVED lines=35> */
[----:B------:R-:W-:Y:S01]  /*f650*/  ISETP.LT.OR P0, PT, R20, 0x3a, P0 ;  /* 0x0000003a1400780c */ /* 0x000fe20000701670 */
[----:B------:R-:W1:Y:S03]  /*f660*/  SHFL.BFLY PT, R0, R19, 0x2, 0x1f ;  /* 0x0c401f0013007f89 */ /* 0x000e6600000e0000 */
[----:B------:R-:W-:-:S02]  /*f670*/  FSEL R166, R59, -INF , !P0 ;  /* 0xff8000003ba67808 */ /* 0x000fc40004000000 */
[----:B------:R-:W-:Y:S01]  /*f680*/  ISETP.GT.AND P0, PT, R18, 0x40, !P5 ;  /* 0x000000401200780c */ /* 0x000fe20006f04270 */
[----:B------:R-:W-:Y:S01]  /*f690*/  LDSM.16.MT88.4 R56, [R189+0x3000] ;  /* 0x00300000bd38783b */ /* 0x000fe20000004200 */
        /* <DEDUP_REMOVED lines=10> */
[----:B------:R-:W-:Y:S03]  /*f740*/  LDSM.16.MT88.4 R24, [R190+0x800] ;  /* 0x00080000be18783b */ /* 0x000fe60000004200 */
[----:B------:R-:W-:-:S02]  /*f750*/  FSEL R154, R50, -INF , !P0 ;  /* 0xff800000329a7808 */ /* 0x000fc40004000000 */
[----:B------:R-:W-:-:S04]  /*f760*/  ISETP.GT.AND P0, PT, R18, 0x49, !P2 ;  /* 0x000000491200780c */ /* 0x000fc80005704270 */
[----:B------:R-:W-:-:S04]  /*f770*/  ISETP.LT.OR P0, PT, R20, 0x4a, P0 ;  /* 0x0000004a1400780c */ /* 0x000fc80000701670 */
[----:B------:R-:W-:Y:S02]  /*f780*/  FSEL R152, R51, -INF , !P0 ;  /* 0xff80000033987808 */ /* 0x000fe40004000000 */
[----:B------:R-:W-:Y:S02]  /*f790*/  ISETP.GT.AND P0, PT, R18, 0x1, !P6 ;  /* 0x000000011200780c */ /* 0x000fe40007704270 */
[----:B------:R-:W-:Y:S02]  /*f7a0*/  ISETP.NE.AND P6, PT, R40, RZ, PT ;  /* 0x000000ff2800720c */ /* 0x000fe40003fc5270 */
[----:B------:R-:W-:-:S04]  /*f7b0*/  ISETP.LT.OR P0, PT, R20, 0x2, P0 ;  /* 0x000000021400780c */ /* 0x000fc80000701670 */
[----:B------:R-:W-:Y:S02]  /*f7c0*/  FSEL R11, R11, -INF , !P0 ;  /* 0xff8000000b0b7808 */ /* 0x000fe40004000000 */
[C---:B------:R-:W-:Y:S02]  /*f7d0*/  ISETP.GT.AND P0, PT, R18.reuse, RZ, !P1 ;  /* 0x000000ff1200720c */ /* 0x040fe40004f04270 */
[----:B------:R-:W-:Y:S02]  /*f7e0*/  ISETP.GT.AND P1, PT, R18, 0x50, !P3 ;  /* 0x000000501200780c */ /* 0x000fe40005f24270 */
[C---:B------:R-:W-:Y:S02]  /*f7f0*/  ISETP.LT.OR P0, PT, R20.reuse, 0x1, P0 ;  /* 0x000000011400780c */ /* 0x040fe40000701670 */
[----:B------:R-:W-:Y:S02]  /*f800*/  ISETP.LT.OR P2, PT, R20, 0x51, P1 ;  /* 0x000000511400780c */ /* 0x000fe40000f41670 */
[----:B------:R-:W-:-:S02]  /*f810*/  FSEL R10, R10, -INF , !P0 ;  /* 0xff8000000a0a7808 */ /* 0x000fc40004000000 */
[----:B------:R-:W-:Y:S02]  /*f820*/  ISETP.GT.AND P0, PT, R18, 0x51, !P4 ;  /* 0x000000511200780c */ /* 0x000fe40006704270 */
[----:B------:R-:W-:Y:S02]  /*f830*/  FMNMX.FTZ R21, R10, R11, !PT ;  /* 0x0000000b0a157209 */ /* 0x000fe40007810000 */
[----:B------:R-:W-:Y:S02]  /*f840*/  ISETP.LT.OR P1, PT, R20, 0x52, P0 ;  /* 0x000000521400780c */ /* 0x000fe40000721670 */
[----:B------:R-:W-:Y:S02]  /*f850*/  FMNMX.FTZ R21, R6, R21, !PT ;  /* 0x0000001506157209 */ /* 0x000fe40007810000 */
[----:B------:R-:W-:Y:S02]  /*f860*/  ISETP.GT.AND P3, PT, R18, 0x58, !P5 ;  /* 0x000000581200780c */ /* 0x000fe40006f64270 */
[----:B------:R-:W-:-:S02]  /*f870*/  FMNMX.FTZ R21, R7, R21, !PT ;  /* 0x0000001507157209 */ /* 0x000fc40007810000 */
[----:B------:R-:W-:Y:S02]  /*f880*/  FSEL R142, R46, -INF , !P2 ;  /* 0xff8000002e8e7808 */ /* 0x000fe40005000000 */
[----:B------:R-:W-:Y:S02]  /*f890*/  FMNMX.FTZ R21, R16, R21, !PT ;  /* 0x0000001510157209 */ /* 0x000fe40007810000 */
[----:B------:R-:W-:Y:S02]  /*f8a0*/  FSEL R137, R47, -INF , !P1 ;  /* 0xff8000002f897808 */ /* 0x000fe40004800000 */
[----:B------:R-:W-:Y:S02]  /*f8b0*/  FMNMX.FTZ R21, R15, R21, !PT ;  /* 0x000000150f157209 */ /* 0x000fe40007810000 */
[----:B------:R-:W-:Y:S02]  /*f8c0*/  ISETP.GT.AND P0, PT, R18, 0x59, !P6 ;  /* 0x000000591200780c */ /* 0x000fe40007704270 */
[----:B------:R-:W-:-:S02]  /*f8d0*/  FMNMX.FTZ R21, R9, R21, !PT ;  /* 0x0000001509157209 */ /* 0x000fc40007810000 */
[----:B------:R-:W-:Y:S02]  /*f8e0*/  ISETP.LT.OR P1, PT, R20, 0x59, P3 ;  /* 0x000000591400780c */ /* 0x000fe40001f21670 */
[----:B------:R-:W-:Y:S02]  /*f8f0*/  FMNMX.FTZ R21, R8, R21, !PT ;  /* 0x0000001508157209 */ /* 0x000fe40007810000 */
[----:B------:R-:W-:Y:S02]  /*f900*/  ISETP.LT.OR P0, PT, R20, 0x5a, P0 ;  /* 0x0000005a1400780c */ /* 0x000fe40000701670 */
[----:B------:R-:W-:Y:S02]  /*f910*/  FMNMX.FTZ R21, R130, R21, !PT ;  /* 0x0000001582157209 */ /* 0x000fe40007810000 */
[----:B------:R-:W-:Y:S02]  /*f920*/  FSEL R134, R42, -INF , !P1 ;  /* 0xff8000002a867808 */ /* 0x000fe40004800000 */
[----:B------:R-:W-:-:S02]  /*f930*/  FMNMX.FTZ R21, R131, R21, !PT ;  /* 0x0000001583157209 */ /* 0x000fc40007810000 */
[----:B------:R-:W-:Y:S02]  /*f940*/  FSEL R133, R43, -INF , !P0 ;  /* 0xff8000002b857808 */ /* 0x000fe40004000000 */
[----:B------:R-:W-:Y:S02]  /*f950*/  FMNMX.FTZ R21, R135, R21, !PT ;  /* 0x0000001587157209 */ /* 0x000fe40007810000 */
[----:B-1----:R-:W-:Y:S02]  /*f960*/  FMNMX.FTZ R20, R19, R0, !PT ;  /* 0x0000000013147209 */ /* 0x002fe40007810000 */
[----:B------:R-:W-:Y:S02]  /*f970*/  FMNMX.FTZ R21, R136, R21, !PT ;  /* 0x0000001588157209 */ /* 0x000fe40007810000 */
[----:B------:R-:W-:Y:S01]  /*f980*/  ISETP.NE.AND P6, PT, R228, 0x1, PT ;  /* 0x00000001e400780c */ /* 0x000fe20003fc5270 */
[----:B------:R-:W1:Y:S01]  /*f990*/  SHFL.BFLY PT, R0, R20, 0x1, 0x1f ;  /* 0x0c201f0014007f89 */ /* 0x000e6200000e0000 */
[----:B------:R-:W-:-:S04]  /*f9a0*/  FMNMX.FTZ R21, R155, R21, !PT ;  /* 0x000000159b157209 */ /* 0x000fc80007810000 */
[----:B------:R-:W-:-:S04]  /*f9b0*/  FMNMX.FTZ R21, R157, R21, !PT ;  /* 0x000000159d157209 */ /* 0x000fc80007810000 */
[----:B------:R-:W-:-:S04]  /*f9c0*/  FMNMX.FTZ R21, R159, R21, !PT ;  /* 0x000000159f157209 */ /* 0x000fc80007810000 */
[----:B------:R-:W-:-:S04]  /*f9d0*/  FMNMX.FTZ R21, R166, R21, !PT ;  /* 0x00000015a6157209 */ /* 0x000fc80007810000 */
[----:B------:R-:W-:-:S04]  /*f9e0*/  FMNMX.FTZ R21, R165, R21, !PT ;  /* 0x00000015a5157209 */ /* 0x000fc80007810000 */
[----:B------:R-:W-:Y:S02]  /*f9f0*/  FMNMX.FTZ R21, R167, R21, !PT ;  /* 0x00000015a7157209 */ /* 0x000fe40007810000 */
[----:B-1----:R-:W-:Y:S02]  /*fa00*/  FMNMX.FTZ R0, R20, R0, !PT ;  /* 0x0000000014007209 */ /* 0x002fe40007810000 */
[----:B------:R-:W-:Y:S02]  /*fa10*/  FMNMX.FTZ R21, R154, R21, !PT ;  /* 0x000000159a157209 */ /* 0x000fe40007810000 */
[C---:B------:R-:W-:Y:S01]  /*fa20*/  FSETP.NEU.FTZ.AND P0, PT, R0.reuse, -INF , PT ;  /* 0xff8000000000780b */ /* 0x040fe20003f1d000 */
[----:B------:R-:W-:Y:S01]  /*fa30*/  FMUL.FTZ R143, R0, c[0x0][0x2d0] ;  /* 0x0000b400008f7a20 */ /* 0x000fe20000410000 */
[----:B------:R-:W-:-:S04]  /*fa40*/  FMNMX.FTZ R21, R152, R21, !PT ;  /* 0x0000001598157209 */ /* 0x000fc80007810000 */
[----:B------:R-:W-:Y:S02]  /*fa50*/  FMNMX.FTZ R21, R142, R21, !PT ;  /* 0x000000158e157209 */ /* 0x000fe40007810000 */
[----:B------:R-:W-:Y:S02]  /*fa60*/  FSEL R143, R143, RZ, P0 ;  /* 0x000000ff8f8f7208 */ /* 0x000fe40000000000 */
[----:B------:R-:W-:-:S03]  /*fa70*/  FMNMX.FTZ R21, R137, R21, !PT ;  /* 0x0000001589157209 */ /* 0x000fc60007810000 */
[--C-:B------:R-:W-:Y:S01]  /*fa80*/  FFMA.FTZ R50, R12, c[0x0][0x2d0], -R143.reuse ;  /* 0x0000b4000c327a23 */ /* 0x100fe2000001088f */
[----:B------:R-:W-:Y:S01]  /*fa90*/  FMNMX.FTZ R18, R134, R21, !PT ;  /* 0x0000001586127209 */ /* 0x000fe20007810000 */
[--C-:B------:R-:W-:Y:S01]  /*faa0*/  FFMA.FTZ R51, R17, c[0x0][0x2d0], -R143.reuse ;  /* 0x0000b40011337a23 */ /* 0x100fe2000001088f */
[----:B------:R-:W-:Y:S01]  /*fab0*/  LDSM.16.MT88.4 R20, [R189+0x800] ;  /* 0x00080000bd14783b */ /* 0x000fe20000004200 */
[--C-:B------:R-:W-:Y:S01]  /*fac0*/  FFMA.FTZ R47, R13, c[0x0][0x2d0], -R143.reuse ;  /* 0x0000b4000d2f7a23 */ /* 0x100fe2000001088f */
[----:B------:R-:W-:Y:S01]  /*fad0*/  FMNMX.FTZ R18, R133, R18, !PT ;  /* 0x0000001285127209 */ /* 0x000fe20007810000 */
[--C-:B------:R-:W-:Y:S01]  /*fae0*/  FFMA.FTZ R46, R5, c[0x0][0x2d0], -R143.reuse ;  /* 0x0000b400052e7a23 */ /* 0x100fe2000001088f */
[----:B------:R-:W-:Y:S01]  /*faf0*/  MUFU.EX2 R50, R50 ;  /* 0x0000003200327308 */ /* 0x000fe20000000800 */
[--C-:B------:R-:W-:Y:S02]  /*fb00*/  FFMA.FTZ R42, R4, c[0x0][0x2d0], -R143.reuse ;  /* 0x0000b400042a7a23 */ /* 0x100fe4000001088f */
[----:B------:R-:W1:Y:S01]  /*fb10*/  SHFL.BFLY PT, R19, R18, 0x2, 0x1f ;  /* 0x0c401f0012137f89 */ /* 0x000e6200000e0000 */
[----:B------:R-:W-:-:S02]  /*fb20*/  FFMA.FTZ R13, R3, c[0x0][0x2d0], -R143 ;  /* 0x0000b400030d7a23 */ /* 0x000fc4000001088f */
[--C-:B------:R-:W-:Y:S02]  /*fb30*/  FFMA.FTZ R3, R2, c[0x0][0x2d0], -R143.reuse ;  /* 0x0000b40002037a23 */ /* 0x100fe4000001088f */
[----:B------:R-:W2:Y:S01]  /*fb40*/  MUFU.EX2 R51, R51 ;  /* 0x0000003300337308 */ /* 0x000ea20000000800 */
[--C-:B------:R-:W-:Y:S02]  /*fb50*/  FFMA.FTZ R43, R76, c[0x0][0x2d0], -R143.reuse ;  /* 0x0000b4004c2b7a23 */ /* 0x100fe4000001088f */
[--C-:B------:R-:W-:Y:S02]  /*fb60*/  FFMA.FTZ R118, R34, c[0x0][0x2d0], -R143.reuse ;  /* 0x0000b40022767a23 */ /* 0x100fe4000001088f */
[--C-:B------:R-:W-:Y:S02]  /*fb70*/  FFMA.FTZ R119, R33, c[0x0][0x2d0], -R143.reuse ;  /* 0x0000b40021777a23 */ /* 0x100fe4000001088f */
[--C-:B------:R-:W-:Y:S01]  /*fb80*/  FFMA.FTZ R129, R32, c[0x0][0x2d0], -R143.reuse ;  /* 0x0000b40020817a23 */ /* 0x100fe2000001088f */
[----:B------:R-:W-:Y:S01]  /*fb90*/  MUFU.EX2 R47, R47 ;  /* 0x0000002f002f7308 */ /* 0x000fe20000000800 */
[----:B------:R-:W-:Y:S01]  /*fba0*/  LDSM.16.MT88.4 R32, [R189+0x3800] ;  /* 0x00380000bd20783b */ /* 0x000fe20000004200 */
[----:B------:R-:W-:-:S02]  /*fbb0*/  FFMA.FTZ R128, R128, c[0x0][0x2d0], -R143 ;  /* 0x0000b40080807a23 */ /* 0x000fc4000001088f */
[--C-:B------:R-:W-:Y:S02]  /*fbc0*/  FFMA.FTZ R148, R148, c[0x0][0x2d0], -R143.reuse ;  /* 0x0000b40094947a23 */ /* 0x100fe4000001088f */
[--C-:B------:R-:W-:Y:S02]  /*fbd0*/  FFMA.FTZ R149, R149, c[0x0][0x2d0], -R143.reuse ;  /* 0x0000b40095957a23 */ /* 0x100fe4000001088f */
[----:B------:R-:W3:Y:S01]  /*fbe0*/  MUFU.EX2 R46, R46 ;  /* 0x0000002e002e7308 */ /* 0x000ee20000000800 */
[----:B--2---:R-:W-:Y:S01]  /*fbf0*/  F2FP.BF16.PACK_AB R64, R50, R51 ;  /* 0x000000333240723e */ /* 0x004fe200000010ff */
[--C-:B------:R-:W-:Y:S01]  /*fc00*/  FFMA.FTZ R151, R151, c[0x0][0x2d0], -R143.reuse ;  /* 0x0000b40097977a23 */ /* 0x100fe2000001088f */
[----:B-1----:R-:W-:Y:S01]  /*fc10*/  FMNMX.FTZ R19, R18, R19, !PT ;  /* 0x0000001312137209 */ /* 0x002fe20007810000 */
[--C-:B------:R-:W-:Y:S02]  /*fc20*/  FFMA.FTZ R150, R150, c[0x0][0x2d0], -R143.reuse ;  /* 0x0000b40096967a23 */ /* 0x100fe4000001088f */
[----:B------:R-:W-:-:S02]  /*fc30*/  FFMA.FTZ R164, R164, c[0x0][0x2d0], -R143 ;  /* 0x0000b400a4a47a23 */ /* 0x000fc4000001088f */
[----:B------:R-:W1:Y:S01]  /*fc40*/  SHFL.BFLY PT, R18, R19, 0x1, 0x1f ;  /* 0x0c201f0013127f89 */ /* 0x000e6200000e0000 */
[----:B------:R-:W2:Y:S01]  /*fc50*/  MUFU.EX2 R43, R43 ;  /* 0x0000002b002b7308 */ /* 0x000ea20000000800 */
[--C-:B------:R-:W-:Y:S02]  /*fc60*/  FFMA.FTZ R156, R156, c[0x0][0x2d0], -R143.reuse ;  /* 0x0000b4009c9c7a23 */ /* 0x100fe4000001088f */
[--C-:B------:R-:W-:Y:S02]  /*fc70*/  FFMA.FTZ R158, R158, c[0x0][0x2d0], -R143.reuse ;  /* 0x0000b4009e9e7a23 */ /* 0x100fe4000001088f */
[----:B------:R-:W-:Y:S01]  /*fc80*/  FFMA.FTZ R153, R153, c[0x0][0x2d0], -R143 ;  /* 0x0000b40099997a23 */ /* 0x000fe2000001088f */
[----:B---3--:R-:W-:Y:S02]  /*fc90*/  F2FP.BF16.PACK_AB R66, R46, R47 ;  /* 0x0000002f2e42723e */ /* 0x008fe400000010ff */
[----:B------:R-:W-:Y:S01]  /*fca0*/  MUFU.EX2 R42, R42 ;  /* 0x0000002a002a7308 */ /* 0x000fe20000000800 */
[----:B------:R-:W-:-:S02]  /*fcb0*/  FADD.FTZ R50, R51, R50 ;  /* 0x0000003233327221 */ /* 0x000fc40000010000 */
[--C-:B------:R-:W-:Y:S02]  /*fcc0*/  FFMA.FTZ R243, R138, c[0x0][0x2d0], -R143.reuse ;  /* 0x0000b4008af37a23 */ /* 0x100fe4000001088f */
[----:B------:R-:W-:Y:S02]  /*fcd0*/  FADD.FTZ R50, R47, R50 ;  /* 0x000000322f327221 */ /* 0x000fe40000010000 */
[--C-:B------:R-:W-:Y:S01]  /*fce0*/  FFMA.FTZ R141, R141, c[0x0][0x2d0], -R143.reuse ;  /* 0x0000b4008d8d7a23 */ /* 0x100fe2000001088f */
[----:B------:R-:W-:Y:S01]  /*fcf0*/  MUFU.EX2 R13, R13 ;  /* 0x0000000d000d7308 */ /* 0x000fe20000000800 */
[----:B------:R-:W-:Y:S02]  /*fd00*/  FADD.FTZ R46, R46, R50 ;  /* 0x000000322e2e7221 */ /* 0x000fe40000010000 */
[----:B------:R-:W-:Y:S02]  /*fd10*/  FFMA.FTZ R140, R140, c[0x0][0x2d0], -R143 ;  /* 0x0000b4008c8c7a23 */ /* 0x000fe4000001088f */
[----:B--2---:R-:W-:Y:S01]  /*fd20*/  FADD.FTZ R46, R43, R46 ;  /* 0x0000002e2b2e7221 */ /* 0x004fe20000010000 */
[----:B-1----:R-:W-:-:S02]  /*fd30*/  FMNMX.FTZ R12, R19, R18, !PT ;  /* 0x00000012130c7209 */ /* 0x002fc40007810000 */
[----:B------:R-:W-:Y:S01]  /*fd40*/  MUFU.EX2 R3, R3 ;  /* 0x0000000300037308 */ /* 0x000fe20000000800 */
[----:B------:R-:W-:Y:S01]  /*fd50*/  FFMA.FTZ R139, R139, c[0x0][0x2d0], -R143 ;  /* 0x0000b4008b8b7a23 */ /* 0x000fe2000001088f */
[C---:B------:R-:W-:Y:S01]  /*fd60*/  FSETP.NEU.FTZ.AND P0, PT, R12.reuse, -INF , PT ;  /* 0xff8000000c00780b */ /* 0x040fe20003f1d000 */
[----:B------:R-:W-:-:S05]  /*fd70*/  FMUL.FTZ R132, R12, c[0x0][0x2d0] ;  /* 0x0000b4000c847a20 */ /* 0x000fca0000410000 */
[----:B------:R-:W-:Y:S01]  /*fd80*/  MUFU.EX2 R118, R118 ;  /* 0x0000007600767308 */ /* 0x000fe20000000800 */
[----:B------:R-:W-:-:S05]  /*fd90*/  FSEL R132, R132, RZ, P0 ;  /* 0x000000ff84847208 */ /* 0x000fca0000000000 */
[--C-:B------:R-:W-:Y:S02]  /*fda0*/  FFMA.FTZ R49, R10, c[0x0][0x2d0], -R132.reuse ;  /* 0x0000b4000a317a23 */ /* 0x100fe40000010884 */
[--C-:B------:R-:W-:Y:S01]  /*fdb0*/  FFMA.FTZ R48, R11, c[0x0][0x2d0], -R132.reuse ;  /* 0x0000b4000b307a23 */ /* 0x100fe20000010884 */
[----:B------:R-:W-:Y:S01]  /*fdc0*/  MUFU.EX2 R119, R119 ;  /* 0x0000007700777308 */ /* 0x000fe20000000800 */
[--C-:B------:R-:W-:Y:S02]  /*fdd0*/  FFMA.FTZ R45, R6, c[0x0][0x2d0], -R132.reuse ;  /* 0x0000b400062d7a23 */ /* 0x100fe40000010884 */
[--C-:B------:R-:W-:Y:S02]  /*fde0*/  FFMA.FTZ R44, R7, c[0x0][0x2d0], -R132.reuse ;  /* 0x0000b400072c7a23 */ /* 0x100fe40000010884 */
[----:B------:R-:W1:Y:S01]  /*fdf0*/  LDSM.16.MT88.4 R4, [R188+0x3000] ;  /* 0x00300000bc04783b */ /* 0x000e620000004200 */
[--C-:B------:R-:W-:Y:S02]  /*fe00*/  FFMA.FTZ R41, R16, c[0x0][0x2d0], -R132.reuse ;  /* 0x0000b40010297a23 */ /* 0x100fe40000010884 */
[----:B------:R-:W-:Y:S01]  /*fe10*/  MUFU.EX2 R49, R49 ;  /* 0x0000003100317308 */ /* 0x000fe20000000800 */
[----:B------:R-:W2:Y:S01]  /*fe20*/  LDSM.16.MT88.4 R16, [R188+0x800] ;  /* 0x00080000bc10783b */ /* 0x000ea20000004200 */
[----:B------:R-:W-:-:S02]  /*fe30*/  FFMA.FTZ R40, R15, c[0x0][0x2d0], -R132 ;  /* 0x0000b4000f287a23 */ /* 0x000fc40000010884 */
[--C-:B------:R-:W-:Y:S02]  /*fe40*/  FFMA.FTZ R2, R9, c[0x0][0x2d0], -R132.reuse ;  /* 0x0000b40009027a23 */ /* 0x100fe40000010884 */
[--C-:B------:R-:W-:Y:S02]  /*fe50*/  FFMA.FTZ R15, R8, c[0x0][0x2d0], -R132.reuse ;  /* 0x0000b400080f7a23 */ /* 0x100fe40000010884 */
[----:B------:R-:W3:Y:S01]  /*fe60*/  MUFU.EX2 R48, R48 ;  /* 0x0000003000307308 */ /* 0x000ee20000000800 */
[----:B------:R-:W4:Y:S01]  /*fe70*/  LDSM.16.MT88.4 R8, [R191+0x3800] ;  /* 0x00380000bf08783b */ /* 0x000f220000004200 */
[--C-:B------:R-:W-:Y:S02]  /*fe80*/  FFMA.FTZ R130, R130, c[0x0][0x2d0], -R132.reuse ;  /* 0x0000b40082827a23 */ /* 0x100fe40000010884 */
[--C-:B------:R-:W-:Y:S02]  /*fe90*/  FFMA.FTZ R131, R131, c[0x0][0x2d0], -R132.reuse ;  /* 0x0000b40083837a23 */ /* 0x100fe40000010884 */
[----:B------:R-:W-:-:S02]  /*fea0*/  FFMA.FTZ R135, R135, c[0x0][0x2d0], -R132 ;  /* 0x0000b40087877a23 */ /* 0x000fc40000010884 */
[----:B------:R-:W-:Y:S01]  /*feb0*/  MUFU.EX2 R45, R45 ;  /* 0x0000002d002d7308 */ /* 0x000fe20000000800 */
[--C-:B------:R-:W-:Y:S02]  /*fec0*/  FFMA.FTZ R136, R136, c[0x0][0x2d0], -R132.reuse ;  /* 0x0000b40088887a23 */ /* 0x100fe40000010884 */
[--C-:B------:R-:W-:Y:S02]  /*fed0*/  FFMA.FTZ R155, R155, c[0x0][0x2d0], -R132.reuse ;  /* 0x0000b4009b9b7a23 */ /* 0x100fe40000010884 */
[--C-:B------:R-:W-:Y:S02]  /*fee0*/  FFMA.FTZ R157, R157, c[0x0][0x2d0], -R132.reuse ;  /* 0x0000b4009d9d7a23 */ /* 0x100fe40000010884 */
[--C-:B------:R-:W-:Y:S01]  /*fef0*/  FFMA.FTZ R159, R159, c[0x0][0x2d0], -R132.reuse ;  /* 0x0000b4009f9f7a23 */ /* 0x100fe20000010884 */
[----:B------:R-:W5:Y:S01]  /*ff00*/  MUFU.EX2 R44, R44 ;  /* 0x0000002c002c7308 */ /* 0x000f620000000800 */
[----:B---3--:R-:W-:Y:S01]  /*ff10*/  F2FP.BF16.PACK_AB R65, R48, R49 ;  /* 0x000000313041723e */ /* 0x008fe200000010ff */
[----:B------:R-:W-:-:S02]  /*ff20*/  FFMA.FTZ R166, R166, c[0x0][0x2d0], -R132 ;  /* 0x0000b400a6a67a23 */ /* 0x000fc40000010884 */
[--C-:B------:R-:W-:Y:S02]  /*ff30*/  FFMA.FTZ R165, R165, c[0x0][0x2d0], -R132.reuse ;  /* 0x0000b400a5a57a23 */ /* 0x100fe40000010884 */
[--C-:B------:R-:W-:Y:S02]  /*ff40*/  FFMA.FTZ R167, R167, c[0x0][0x2d0], -R132.reuse ;  /* 0x0000b400a7a77a23 */ /* 0x100fe40000010884 */
[----:B------:R-:W3:Y:S01]  /*ff50*/  MUFU.EX2 R41, R41 ;  /* 0x0000002900297308 */ /* 0x000ee20000000800 */
[--C-:B------:R-:W-:Y:S02]  /*ff60*/  FFMA.FTZ R154, R154, c[0x0][0x2d0], -R132.reuse ;  /* 0x0000b4009a9a7a23 */ /* 0x100fe40000010884 */
[----:B------:R-:W-:Y:S02]  /*ff70*/  FFMA.FTZ R152, R152, c[0x0][0x2d0], -R132 ;  /* 0x0000b40098987a23 */ /* 0x000fe40000010884 */
[----:B------:R-:W-:Y:S02]  /*ff80*/  FADD.FTZ R48, R49, R48 ;  /* 0x0000003031307221 */ /* 0x000fe40000010000 */
[----:B------:R-:W-:Y:S01]  /*ff90*/  FFMA.FTZ R138, R142, c[0x0][0x2d0], -R132 ;  /* 0x0000b4008e8a7a23 */ /* 0x000fe20000010884 */
[----:B-----5:R-:W-:Y:S01]  /*ffa0*/  F2FP.BF16.PACK_AB R67, R44, R45 ;  /* 0x0000002d2c43723e */ /* 0x020fe200000010ff */
[----:B------:R-:W5:Y:S01]  /*ffb0*/  MUFU.EX2 R40, R40 ;  /* 0x0000002800287308 */ /* 0x000f620000000800 */
[----:B------:R-:W-:-:S02]  /*ffc0*/  FADD.FTZ R48, R45, R48 ;  /* 0x000000302d307221 */ /* 0x000fc40000010000 */
[----:B------:R-:W-:Y:S02]  /*ffd0*/  FFMA.FTZ R137, R137, c[0x0][0x2d0], -R132 ;  /* 0x0000b40089897a23 */ /* 0x000fe40000010884 */
[----:B------:R-:W-:Y:S01]  /*ffe0*/  FADD.FTZ R44, R44, R48 ;  /* 0x000000302c2c7221 */ /* 0x000fe20000010000 */
[----:B------:R-:W-:Y:S01]  /*fff0*/  HMMA.16816.F32.BF16 R84, R64, R88, RZ ;  /* 0x000000584054723c */ /* 0x000fe200000418ff */
[----:B------:R-:W-:Y:S01]  /*10000*/  FFMA.FTZ R242, R133, c[0x0][0x2d0], -R132 ;  /* 0x0000b40085f27a23 */ /* 0x000fe20000010884 */
[----:B------:R-:W-:Y:S01]  /*10010*/  MUFU.EX2 R2, R2 ;  /* 0x0000000200027308 */ /* 0x000fe20000000800 */
[----:B---3--:R-:W-:-:S05]  /*10020*/  FADD.FTZ R44, R41, R44 ;  /* 0x0000002c292c7221 */ /* 0x008fca0000010000 */
[C---:B------:R-:W-:Y:S02]  /*10030*/  HMMA.16816.F32.BF16 R88, R64.reuse, R90, RZ ;  /* 0x0000005a4058723c */ /* 0x040fe400000418ff */
[----:B------:R-:W3:Y:S06]  /*10040*/  MUFU.EX2 R15, R15 ;  /* 0x0000000f000f7308 */ /* 0x000eec0000000800 */
        /* <DEDUP_REMOVED lines=17> */
[----:B------:R-:W-:Y:S06]  /*10160*/  MUFU.EX2 R151, R151 ;  /* 0x0000009700977308 */ /* 0x000fec0000000800 */
[C---:B------:R-:W-:Y:S02]  /*10170*/  HMMA.16816.F32.BF16 R80, R64.reuse, R82, RZ ;  /* 0x000000524050723c */ /* 0x040fe400000418ff */
[----:B------:R-:W-:Y:S06]  /*10180*/  MUFU.EX2 R150, R150 ;  /* 0x0000009600967308 */ /* 0x000fec0000000800 */
[C---:B------:R-:W-:Y:S02]  /*10190*/  HMMA.16816.F32.BF16 R104, R64.reuse, R106, RZ ;  /* 0x0000006a4068723c */ /* 0x040fe400000418ff */
[----:B------:R-:W2:Y:S06]  /*101a0*/  MUFU.EX2 R155, R155 ;  /* 0x0000009b009b7308 */ /* 0x000eac0000000800 */
[C---:B------:R-:W-:Y:S02]  /*101b0*/  HMMA.16816.F32.BF16 R56, R64.reuse, R58, RZ ;  /* 0x0000003a4038723c */ /* 0x040fe400000418ff */
[----:B------:R-:W2:Y:S06]  /*101c0*/  MUFU.EX2 R157, R157 ;  /* 0x0000009d009d7308 */ /* 0x000eac0000000800 */
[C---:B-1----:R-:W-:Y:S02]  /*101d0*/  HMMA.16816.F32.BF16 R60, R64.reuse, R4, RZ ;  /* 0x00000004403c723c */ /* 0x042fe400000418ff */
[----:B------:R-:W-:Y:S05]  /*101e0*/  MUFU.EX2 R159, R159 ;  /* 0x0000009f009f7308 */ /* 0x000fea0000000800 */
[----:B------:R-:W-:Y:S01]  /*101f0*/  F2FP.BF16.PACK_AB R4, R42, R43 ;  /* 0x0000002b2a04723e */ /* 0x000fe200000010ff */
[----:B------:R-:W-:Y:S01]  /*10200*/  HMMA.16816.F32.BF16 R64, R64, R6, RZ ;  /* 0x000000064040723c */ /* 0x000fe200000418ff */
[----:B-----5:R-:W-:Y:S01]  /*10210*/  F2FP.BF16.PACK_AB R5, R40, R41 ;  /* 0x000000292805723e */ /* 0x020fe200000010ff */
[----:B------:R-:W1:Y:S01]  /*10220*/  MUFU.EX2 R166, R166 ;  /* 0x000000a600a67308 */ /* 0x000e620000000800 */
[----:B------:R-:W-:-:S02]  /*10230*/  FADD.FTZ R42, R42, R46 ;  /* 0x0000002e2a2a7221 */ /* 0x000fc40000010000 */
[----:B------:R-:W-:Y:S02]  /*10240*/  FADD.FTZ R40, R40, R44 ;  /* 0x0000002c28287221 */ /* 0x000fe40000010000 */
[----:B------:R-:W-:Y:S01]  /*10250*/  F2FP.BF16.PACK_AB R6, R3, R13 ;  /* 0x0000000d0306723e */ /* 0x000fe200000010ff */
[----:B------:R-:W-:Y:S01]  /*10260*/  FADD.FTZ R42, R13, R42 ;  /* 0x0000002a0d2a7221 */ /* 0x000fe20000010000 */
[----:B---3--:R-:W-:Y:S01]  /*10270*/  F2FP.BF16.PACK_AB R7, R15, R2 ;  /* 0x000000020f07723e */ /* 0x008fe200000010ff */
[----:B------:R-:W3:Y:S01]  /*10280*/  MUFU.EX2 R164, R164 ;  /* 0x000000a400a47308 */ /* 0x000ee20000000800 */
[----:B------:R-:W-:Y:S02]  /*10290*/  FADD.FTZ R40, R2, R40 ;  /* 0x0000002802287221 */ /* 0x000fe40000010000 */
[----:B------:R-:W-:Y:S02]  /*102a0*/  FADD.FTZ R3, R3, R42 ;  /* 0x0000002a03037221 */ /* 0x000fe40000010000 */
[----:B------:R-:W-:Y:S01]  /*102b0*/  FADD.FTZ R15, R15, R40 ;  /* 0x000000280f0f7221 */ /* 0x000fe20000010000 */
[----:B--2---:R-:W-:Y:S01]  /*102c0*/  HMMA.16816.F32.BF16 R84, R4, R16, R84 ;  /* 0x000000100454723c */ /* 0x004fe20000041854 */
[----:B------:R-:W-:Y:S01]  /*102d0*/  FADD.FTZ R3, R118, R3 ;  /* 0x0000000376037221 */ /* 0x000fe20000010000 */
[----:B------:R-:W-:Y:S01]  /*102e0*/  MUFU.EX2 R156, R156 ;  /* 0x0000009c009c7308 */ /* 0x000fe20000000800 */
[----:B------:R-:W-:-:S02]  /*102f0*/  FADD.FTZ R15, R130, R15 ;  /* 0x0000000f820f7221 */ /* 0x000fc40000010000 */
[----:B------:R-:W-:-:S03]  /*10300*/  @P6 IMAD.HI.U32 R2, R209, c[0x0][0x2c8], RZ ;  /* 0x0000b200d1026a27 */ /* 0x000fc600078e00ff */
[C---:B------:R-:W-:Y:S01]  /*10310*/  HMMA.16816.F32.BF16 R88, R4.reuse, R18, R88 ;  /* 0x000000120458723c */ /* 0x040fe20000041858 */
[----:B------:R-:W2:Y:S01]  /*10320*/  LDSM.16.MT88.4 R16, [R188+0x3800] ;  /* 0x00380000bc10783b */ /* 0x000ea20000004200 */
[----:B------:R-:W-:Y:S06]  /*10330*/  MUFU.EX2 R158, R158 ;  /* 0x0000009e009e7308 */ /* 0x000fec0000000800 */
[C---:B----4-:R-:W-:Y:S02]  /*10340*/  HMMA.16816.F32.BF16 R92, R4.reuse, R8, R92 ;  /* 0x00000008045c723c */ /* 0x050fe4000004185c */
[----:B------:R-:W-:Y:S06]  /*10350*/  MUFU.EX2 R153, R153 ;  /* 0x0000009900997308 */ /* 0x000fec0000000800 */
[C---:B------:R-:W-:Y:S01]  /*10360*/  HMMA.16816.F32.BF16 R96, R4.reuse, R10, R96 ;  /* 0x0000000a0460723c */ /* 0x040fe20000041860 */
[----:B------:R-:W4:Y:S01]  /*10370*/  LDSM.16.MT88.4 R8, [R188+0x1000] ;  /* 0x00100000bc08783b */ /* 0x000f220000004200 */
[----:B------:R-:W5:Y:S06]  /*10380*/  MUFU.EX2 R165, R165 ;  /* 0x000000a500a57308 */ /* 0x000f6c0000000800 */
        /* <DEDUP_REMOVED lines=9> */
[----:B------:R-:W1:Y:S06]  /*10420*/  MUFU.EX2 R141, R141 ;  /* 0x0000008d008d7308 */ /* 0x000e6c0000000800 */
[C---:B------:R-:W-:Y:S02]  /*10430*/  HMMA.16816.F32.BF16 R76, R4.reuse, R20, R76 ;  /* 0x00000014044c723c */ /* 0x040fe4000004184c */
[----:B------:R-:W-:Y:S06]  /*10440*/  MUFU.EX2 R140, R140 ;  /* 0x0000008c008c7308 */ /* 0x000fec0000000800 */
[C---:B------:R-:W-:Y:S01]  /*10450*/  HMMA.16816.F32.BF16 R80, R4.reuse, R22, R80 ;  /* 0x000000160450723c */ /* 0x040fe20000041850 */
[----:B------:R-:W-:Y:S01]  /*10460*/  LDSM.16.MT88.4 R20, [R189+0x1000] ;  /* 0x00100000bd14783b */ /* 0x000fe20000004200 */
[----:B------:R-:W-:Y:S06]  /*10470*/  MUFU.EX2 R139, R139 ;  /* 0x0000008b008b7308 */ /* 0x000fec0000000800 */
[C---:B------:R-:W-:Y:S02]  /*10480*/  HMMA.16816.F32.BF16 R100, R4.reuse, R36, R100 ;  /* 0x000000240464723c */ /* 0x040fe40000041864 */
[----:B------:R-:W-:Y:S06]  /*10490*/  MUFU.EX2 R243, R243 ;  /* 0x000000f300f37308 */ /* 0x000fec0000000800 */
[C---:B------:R-:W-:Y:S01]  /*104a0*/  HMMA.16816.F32.BF16 R104, R4.reuse, R38, R104 ;  /* 0x000000260468723c */ /* 0x040fe20000041868 */
[----:B------:R-:W-:Y:S01]  /*104b0*/  LDSM.16.MT88.4 R36, [R190+0x4000] ;  /* 0x00400000be24783b */ /* 0x000fe20000004200 */
[----:B------:R-:W1:Y:S06]  /*104c0*/  MUFU.EX2 R138, R138 ;  /* 0x0000008a008a7308 */ /* 0x000e6c0000000800 */
[C---:B------:R-:W-:Y:S02]  /*104d0*/  HMMA.16816.F32.BF16 R52, R4.reuse, R32, R52 ;  /* 0x000000200434723c */ /* 0x040fe40000041834 */
[----:B------:R-:W1:Y:S06]  /*104e0*/  MUFU.EX2 R137, R137 ;  /* 0x0000008900897308 */ /* 0x000e6c0000000800 */
[C---:B------:R-:W-:Y:S01]  /*104f0*/  HMMA.16816.F32.BF16 R56, R4.reuse, R34, R56 ;  /* 0x000000220438723c */ /* 0x040fe20000041838 */
[----:B------:R-:W-:Y:S01]  /*10500*/  LDSM.16.MT88.4 R32, [R189+0x4000] ;  /* 0x00400000bd20783b */ /* 0x000fe20000004200 */
[----:B------:R-:W-:Y:S06]  /*10510*/  MUFU.EX2 R242, R242 ;  /* 0x000000f200f27308 */ /* 0x000fec0000000800 */
[C---:B--2---:R-:W-:Y:S08]  /*10520*/  HMMA.16816.F32.BF16 R60, R4.reuse, R16, R60 ;  /* 0x00000010043c723c */ /* 0x044ff0000004183c */
[----:B------:R-:W-:Y:S01]  /*10530*/  HMMA.16816.F32.BF16 R64, R4, R18, R64 ;  /* 0x000000120440723c */ /* 0x000fe20000041840 */
[----:B------:R-:W2:Y:S06]  /*10540*/  LDSM.16.MT88.4 R16, [R191+0x4000] ;  /* 0x00400000bf10783b */ /* 0x000eac0000004200 */
[C---:B------:R-:W-:Y:S01]  /*10550*/  F2FP.BF16.PACK_AB R4, R119.reuse, R118 ;  /* 0x000000767704723e */ /* 0x040fe200000010ff */
[----:B------:R-:W-:Y:S01]  /*10560*/  FADD.FTZ R119, R119, R3 ;  /* 0x0000000377777221 */ /* 0x000fe20000010000 */
[----:B------:R-:W-:Y:S01]  /*10570*/  F2FP.BF16.PACK_AB R6, R128, R129 ;  /* 0x000000818006723e */ /* 0x000fe200000010ff */
[----:B------:R-:W-:Y:S01]  /*10580*/  IMAD.MOV.U32 R3, RZ, RZ, R209 ;  /* 0x000000ffff037224 */ /* 0x000fe200078e00d1 */
[C---:B------:R-:W-:Y:S01]  /*10590*/  F2FP.BF16.PACK_AB R5, R131.reuse, R130 ;  /* 0x000000828305723e */ /* 0x040fe200000010ff */
[----:B------:R-:W-:Y:S01]  /*105a0*/  FADD.FTZ R131, R131, R15 ;  /* 0x0000000f83837221 */ /* 0x000fe20000010000 */
[----:B------:R-:W-:Y:S01]  /*105b0*/  F2FP.BF16.PACK_AB R7, R136, R135 ;  /* 0x000000878807723e */ /* 0x000fe200000010ff */
[----:B------:R-:W-:Y:S01]  /*105c0*/  FADD.FTZ R119, R129, R119 ;  /* 0x0000007781777221 */ /* 0x000fe20000010000 */
[----:B------:R-:W-:Y:S01]  /*105d0*/  @P6 SHF.R.U32.HI R3, RZ, c[0x0][0x2cc], R2 ;  /* 0x0000b300ff036a19 */ /* 0x000fe20000011602 */
[----:B------:R-:W-:Y:S01]  /*105e0*/  FADD.FTZ R131, R135, R131 ;  /* 0x0000008387837221 */ /* 0x000fe20000010000 */
[----:B------:R-:W-:Y:S01]  /*105f0*/  ISETP.GE.AND P6, PT, R232, 0x1, PT ;  /* 0x00000001e800780c */ /* 0x000fe20003fc6270 */
[----:B------:R-:W-:Y:S01]  /*10600*/  FADD.FTZ R128, R128, R119 ;  /* 0x0000007780807221 */ /* 0x000fe20000010000 */
[----:B------:R-:W-:Y:S01]  /*10610*/  IADD3 R119, R14, -0x2, RZ ;  /* 0xfffffffe0e777810 */ /* 0x000fe20007ffe0ff */
[----:B----4-:R-:W-:Y:S01]  /*10620*/  HMMA.16816.F32.BF16 R84, R4, R8, R84 ;  /* 0x000000080454723c */ /* 0x010fe20000041854 */
[----:B------:R-:W-:-:S02]  /*10630*/  FADD.FTZ R136, R136, R131 ;  /* 0x0000008388887221 */ /* 0x000fc40000010000 */
[----:B------:R-:W-:Y:S02]  /*10640*/  FADD.FTZ R128, R148, R128 ;  /* 0x0000008094807221 */ /* 0x000fe40000010000 */
[----:B------:R-:W-:Y:S02]  /*10650*/  FADD.FTZ R136, R155, R136 ;  /* 0x000000889b887221 */ /* 0x000fe40000010000 */
[----:B------:R-:W-:Y:S01]  /*10660*/  IMAD.IADD R2, R231, 0x1, -R229 ;  /* 0x00000001e7027824 */ /* 0x000fe200078e0ae5 */
[----:B------:R-:W-:Y:S01]  /*10670*/  HMMA.16816.F32.BF16 R88, R4, R10, R88 ;  /* 0x0000000a0458723c */ /* 0x000fe20000041858 */
[----:B------:R-:W4:Y:S02]  /*10680*/  LDSM.16.MT88.4 R8, [R188+0x4000] ;  /* 0x00400000bc08783b */ /* 0x000f240000004200 */
[----:B------:R-:W-:-:S05]  /*10690*/  IMAD.IADD R2, R2, 0x1, R3 ;  /* 0x0000000102027824 */ /* 0x000fca00078e0203 */
[C---:B-1----:R-:W-:Y:S08]  /*106a0*/  HMMA.16816.F32.BF16 R112, R4.reuse, R28, R112 ;  /* 0x0000001c0470723c */ /* 0x042ff00000041870 */
[C---:B--2---:R-:W-:Y:S08]  /*106b0*/  HMMA.16816.F32.BF16 R92, R4.reuse, R16, R92 ;  /* 0x00000010045c723c */ /* 0x044ff0000004185c */
[C---:B------:R-:W-:Y:S01]  /*106c0*/  HMMA.16816.F32.BF16 R96, R4.reuse, R18, R96 ;  /* 0x000000120460723c */ /* 0x040fe20000041860 */
[----:B------:R-:W1:Y:S07]  /*106d0*/  LDSM.16.MT88.4 R16, [R188+0x1800] ;  /* 0x00180000bc10783b */ /* 0x000e6e0000004200 */
[C---:B------:R-:W-:Y:S01]  /*106e0*/  HMMA.16816.F32.BF16 R108, R4.reuse, R30, R108 ;  /* 0x0000001e046c723c */ /* 0x040fe2000004186c */
[----:B------:R-:W-:Y:S07]  /*106f0*/  LDSM.16.MT88.4 R28, [R191+0x1800] ;  /* 0x00180000bf1c783b */ /* 0x000fee0000004200 */
[C---:B------:R-:W-:Y:S08]  /*10700*/  HMMA.16816.F32.BF16 R68, R4.reuse, R24, R68 ;  /* 0x000000180444723c */ /* 0x040ff00000041844 */
[C---:B----4-:R-:W-:Y:S08]  /*10710*/  HMMA.16816.F32.BF16 R60, R4.reuse, R8, R60 ;  /* 0x00000008043c723c */ /* 0x050ff0000004183c */
[C---:B------:R-:W-:Y:S01]  /*10720*/  HMMA.16816.F32.BF16 R64, R4.reuse, R10, R64 ;  /* 0x0000000a0440723c */ /* 0x040fe20000041840 */
[----:B------:R-:W2:Y:S07]  /*10730*/  LDSM.16.MT88.4 R8, [R191+0x4800] ;  /* 0x00480000bf08783b */ /* 0x000eae0000004200 */
[C---:B------:R-:W-:Y:S01]  /*10740*/  HMMA.16816.F32.BF16 R72, R4.reuse, R26, R72 ;  /* 0x0000001a0448723c */ /* 0x040fe20000041848 */
[----:B------:R-:W4:Y:S07]  /*10750*/  LDSM.16.MT88.4 R24, [R190+0x1800] ;  /* 0x00180000be18783b */ /* 0x000f2e0000004200 */
[C---:B------:R-:W-:Y:S08]  /*10760*/  HMMA.16816.F32.BF16 R76, R4.reuse, R20, R76 ;  /* 0x00000014044c723c */ /* 0x040ff0000004184c */
[C---:B------:R-:W-:Y:S01]  /*10770*/  HMMA.16816.F32.BF16 R80, R4.reuse, R22, R80 ;  /* 0x000000160450723c */ /* 0x040fe20000041850 */
[----:B------:R-:W1:Y:S07]  /*10780*/  LDSM.16.MT88.4 R20, [R189+0x1800] ;  /* 0x00180000bd14783b */ /* 0x000e6e0000004200 */
[C---:B------:R-:W-:Y:S08]  /*10790*/  HMMA.16816.F32.BF16 R100, R4.reuse, R36, R100 ;  /* 0x000000240464723c */ /* 0x040ff00000041864 */
[C---:B------:R-:W-:Y:S01]  /*107a0*/  HMMA.16816.F32.BF16 R104, R4.reuse, R38, R104 ;  /* 0x000000260468723c */ /* 0x040fe20000041868 */
[----:B------:R-:W2:Y:S07]  /*107b0*/  LDSM.16.MT88.4 R36, [R190+0x4800] ;  /* 0x00480000be24783b */ /* 0x000eae0000004200 */
[C---:B------:R-:W-:Y:S08]  /*107c0*/  HMMA.16816.F32.BF16 R52, R4.reuse, R32, R52 ;  /* 0x000000200434723c */ /* 0x040ff00000041834 */
[----:B------:R-:W-:Y:S01]  /*107d0*/  HMMA.16816.F32.BF16 R56, R4, R34, R56 ;  /* 0x000000220438723c */ /* 0x000fe20000041838 */
[----:B------:R-:W4:Y:S06]  /*107e0*/  LDSM.16.MT88.4 R32, [R189+0x4800] ;  /* 0x00480000bd20783b */ /* 0x000f2c0000004200 */
[C---:B------:R-:W-:Y:S01]  /*107f0*/  F2FP.BF16.PACK_AB R4, R149.reuse, R148 ;  /* 0x000000949504723e */ /* 0x040fe200000010ff */
[----:B------:R-:W-:Y:S01]  /*10800*/  FADD.FTZ R149, R149, R128 ;  /* 0x0000008095957221 */ /* 0x000fe20000010000 */
[----:B------:R-:W-:-:S02]  /*10810*/  F2FP.BF16.PACK_AB R6, R150, R151 ;  /* 0x000000979606723e */ /* 0x000fc400000010ff */
[C---:B------:R-:W-:Y:S01]  /*10820*/  F2FP.BF16.PACK_AB R5, R157.reuse, R155 ;  /* 0x0000009b9d05723e */ /* 0x040fe200000010ff */
[----:B------:R-:W-:Y:S01]  /*10830*/  FADD.FTZ R157, R157, R136 ;  /* 0x000000889d9d7221 */ /* 0x000fe20000010000 */
[----:B------:R-:W-:Y:S01]  /*10840*/  F2FP.BF16.PACK_AB R7, R166, R159 ;  /* 0x0000009fa607723e */ /* 0x000fe200000010ff */
[----:B------:R-:W-:Y:S02]  /*10850*/  FADD.FTZ R149, R151, R149 ;  /* 0x0000009597957221 */ /* 0x000fe40000010000 */
[----:B------:R-:W-:Y:S02]  /*10860*/  FADD.FTZ R157, R159, R157 ;  /* 0x0000009d9f9d7221 */ /* 0x000fe40000010000 */
[----:B------:R-:W-:Y:S02]  /*10870*/  FADD.FTZ R150, R150, R149 ;  /* 0x0000009596967221 */ /* 0x000fe40000010000 */
[----:B-1----:R-:W-:Y:S01]  /*10880*/  HMMA.16816.F32.BF16 R84, R4, R16, R84 ;  /* 0x000000100454723c */ /* 0x002fe20000041854 */
[----:B------:R-:W-:-:S02]  /*10890*/  FADD.FTZ R166, R166, R157 ;  /* 0x0000009da6a67221 */ /* 0x000fc40000010000 */
[----:B---3--:R-:W-:Y:S02]  /*108a0*/  FADD.FTZ R150, R164, R150 ;  /* 0x00000096a4967221 */ /* 0x008fe40000010000 */
[----:B-----5:R-:W-:-:S03]  /*108b0*/  FADD.FTZ R166, R165, R166 ;  /* 0x000000a6a5a67221 */ /* 0x020fc60000010000 */
        /* <DEDUP_REMOVED lines=10> */
[----:B------:R-:W-:Y:S07]  /*10960*/  LDSM.16.MT88.4 R24, [R190+0x2000] ;  /* 0x00200000be18783b */ /* 0x000fee0000004200 */
[C---:B------:R-:W-:Y:S08]  /*10970*/  HMMA.16816.F32.BF16 R76, R4.reuse, R20, R76 ;  /* 0x00000014044c723c */ /* 0x040ff0000004184c */
[C---:B------:R-:W-:Y:S01]  /*10980*/  HMMA.16816.F32.BF16 R80, R4.reuse, R22, R80 ;  /* 0x000000160450723c */ /* 0x040fe20000041850 */
[----:B------:R-:W3:Y:S07]  /*10990*/  LDSM.16.MT88.4 R20, [R189+0x2000] ;  /* 0x00200000bd14783b */ /* 0x000eee0000004200 */
[C---:B------:R-:W-:Y:S08]  /*109a0*/  HMMA.16816.F32.BF16 R100, R4.reuse, R36, R100 ;  /* 0x000000240464723c */ /* 0x040ff00000041864 */
[C---:B------:R-:W-:Y:S01]  /*109b0*/  HMMA.16816.F32.BF16 R104, R4.reuse, R38, R104 ;  /* 0x000000260468723c */ /* 0x040fe20000041868 */
[----:B------:R-:W-:Y:S07]  /*109c0*/  LDSM.16.MT88.4 R36, [R190+0x5000] ;  /* 0x00500000be24783b */ /* 0x000fee0000004200 */
[C---:B------:R-:W-:Y:S08]  /*109d0*/  HMMA.16816.F32.BF16 R52, R4.reuse, R32, R52 ;  /* 0x000000200434723c */ /* 0x040ff00000041834 */
[C---:B------:R-:W-:Y:S01]  /*109e0*/  HMMA.16816.F32.BF16 R56, R4.reuse, R34, R56 ;  /* 0x000000220438723c */ /* 0x040fe20000041838 */
[----:B------:R-:W-:Y:S07]  /*109f0*/  LDSM.16.MT88.4 R32, [R189+0x5000] ;  /* 0x00500000bd20783b */ /* 0x000fee0000004200 */
[C---:B-1----:R-:W-:Y:S08]  /*10a00*/  HMMA.16816.F32.BF16 R60, R4.reuse, R16, R60 ;  /* 0x00000010043c723c */ /* 0x042ff0000004183c */
[----:B------:R-:W-:Y:S01]  /*10a10*/  HMMA.16816.F32.BF16 R64, R4, R18, R64 ;  /* 0x000000120440723c */ /* 0x000fe20000041840 */
[----:B------:R-:W1:Y:S06]  /*10a20*/  LDSM.16.MT88.4 R16, [R191+0x5000] ;  /* 0x00500000bf10783b */ /* 0x000e6c0000004200 */
        /* <DEDUP_REMOVED lines=12> */
[----:B------:R-:W-:Y:S02]  /*10af0*/  FADD.FTZ R152, R138, R152 ;  /* 0x000000988a987221 */ /* 0x000fe40000010000 */
[----:B------:R-:W-:Y:S01]  /*10b00*/  FADD.FTZ R153, R140, R153 ;  /* 0x000000998c997221 */ /* 0x000fe20000010000 */
[----:B------:R-:W-:Y:S01]  /*10b10*/  HMMA.16816.F32.BF16 R88, R4, R10, R88 ;  /* 0x0000000a0458723c */ /* 0x000fe20000041858 */
[----:B------:R-:W2:Y:S01]  /*10b20*/  LDSM.16.MT88.4 R8, [R188+0x5000] ;  /* 0x00500000bc08783b */ /* 0x000ea20000004200 */
[----:B------:R-:W-:Y:S02]  /*10b30*/  FADD.FTZ R152, R137, R152 ;  /* 0x0000009889987221 */ /* 0x000fe40000010000 */
[----:B------:R-:W-:-:S04]  /*10b40*/  FADD.FTZ R153, R139, R153 ;  /* 0x000000998b997221 */ /* 0x000fc80000010000 */
[C---:B---3--:R-:W-:Y:S08]  /*10b50*/  HMMA.16816.F32.BF16 R76, R4.reuse, R20, R76 ;  /* 0x00000014044c723c */ /* 0x048ff0000004184c */
[C---:B------:R-:W-:Y:S01]  /*10b60*/  HMMA.16816.F32.BF16 R80, R4.reuse, R22, R80 ;  /* 0x000000160450723c */ /* 0x040fe20000041850 */
[----:B------:R-:W3:Y:S07]  /*10b70*/  LDSM.16.MT88.4 R20, [R189+0x2800] ;  /* 0x00280000bd14783b */ /* 0x000eee0000004200 */
[C---:B-1----:R-:W-:Y:S08]  /*10b80*/  HMMA.16816.F32.BF16 R92, R4.reuse, R16, R92 ;  /* 0x00000010045c723c */ /* 0x042ff0000004185c */
[C---:B------:R-:W-:Y:S01]  /*10b90*/  HMMA.16816.F32.BF16 R96, R4.reuse, R18, R96 ;  /* 0x000000120460723c */ /* 0x040fe20000041860 */
[----:B------:R-:W1:Y:S07]  /*10ba0*/  LDSM.16.MT88.4 R16, [R188+0x2800] ;  /* 0x00280000bc10783b */ /* 0x000e6e0000004200 */
[C---:B------:R-:W-:Y:S07]  /*10bb0*/  HMMA.16816.F32.BF16 R100, R4.reuse, R36, R100 ;  /* 0x000000240464723c */ /* 0x040fee0000041864 */
[----:B------:R-:W-:Y:S01]  /*10bc0*/  FFMA.FTZ R36, R134, c[0x0][0x2d0], -R132 ;  /* 0x0000b40086247a23 */ /* 0x000fe20000010884 */
[C---:B--2---:R-:W-:Y:S05]  /*10bd0*/  HMMA.16816.F32.BF16 R60, R4.reuse, R8, R60 ;  /* 0x00000008043c723c */ /* 0x044fea000004183c */
[----:B------:R-:W2:Y:S03]  /*10be0*/  MUFU.EX2 R36, R36 ;  /* 0x0000002400247308 */ /* 0x000ea60000000800 */
[C---:B------:R-:W-:Y:S01]  /*10bf0*/  HMMA.16816.F32.BF16 R64, R4.reuse, R10, R64 ;  /* 0x0000000a0440723c */ /* 0x040fe20000041840 */
[----:B------:R-:W4:Y:S07]  /*10c00*/  LDSM.16.MT88.4 R8, [R191+0x5800] ;  /* 0x00580000bf08783b */ /* 0x000f2e0000004200 */
[----:B------:R-:W-:Y:S01]  /*10c10*/  HMMA.16816.F32.BF16 R112, R4, R28, R112 ;  /* 0x0000001c0470723c */ /* 0x000fe20000041870 */
[----:B--2---:R-:W-:-:S07]  /*10c20*/  FADD.FTZ R152, R36, R152 ;  /* 0x0000009824987221 */ /* 0x004fce0000010000 */
[C---:B------:R-:W-:Y:S01]  /*10c30*/  HMMA.16816.F32.BF16 R108, R4.reuse, R30, R108 ;  /* 0x0000001e046c723c */ /* 0x040fe2000004186c */
[----:B------:R-:W2:Y:S07]  /*10c40*/  LDSM.16.MT88.4 R28, [R191+0x2800] ;  /* 0x00280000bf1c783b */ /* 0x000eae0000004200 */
[C---:B------:R-:W-:Y:S08]  /*10c50*/  HMMA.16816.F32.BF16 R68, R4.reuse, R24, R68 ;  /* 0x000000180444723c */ /* 0x040ff00000041844 */
[C---:B------:R-:W-:Y:S01]  /*10c60*/  HMMA.16816.F32.BF16 R72, R4.reuse, R26, R72 ;  /* 0x0000001a0448723c */ /* 0x040fe20000041848 */
[----:B------:R-:W5:Y:S07]  /*10c70*/  LDSM.16.MT88.4 R24, [R190+0x2800] ;  /* 0x00280000be18783b */ /* 0x000f6e0000004200 */
[C---:B------:R-:W-:Y:S08]  /*10c80*/  HMMA.16816.F32.BF16 R104, R4.reuse, R38, R104 ;  /* 0x000000260468723c */ /* 0x040ff00000041868 */
        /* <DEDUP_REMOVED lines=8> */
[C---:B---3--:R-:W-:Y:S08]  /*10d10*/  HMMA.16816.F32.BF16 R76, R4.reuse, R20, R76 ;  /* 0x00000014044c723c */ /* 0x048ff0000004184c */
[C---:B------:R-:W-:Y:S01]  /*10d20*/  HMMA.16816.F32.BF16 R80, R4.reuse, R22, R80 ;  /* 0x000000160450723c */ /* 0x040fe20000041850 */
[----:B------:R-:W3:Y:S07]  /*10d30*/  LDSM.16.MT88.4 R20, [R190+0x5800] ;  /* 0x00580000be14783b */ /* 0x000eee0000004200 */
[C---:B-1----:R-:W-:Y:S08]  /*10d40*/  HMMA.16816.F32.BF16 R84, R4.reuse, R16, R84 ;  /* 0x000000100454723c */ /* 0x042ff00000041854 */
[C---:B------:R-:W-:Y:S01]  /*10d50*/  HMMA.16816.F32.BF16 R88, R4.reuse, R18, R88 ;  /* 0x000000120458723c */ /* 0x040fe20000041858 */
[----:B------:R-:W1:Y:S07]  /*10d60*/  LDSM.16.MT88.4 R16, [R189+0x5800] ;  /* 0x00580000bd10783b */ /* 0x000e6e0000004200 */
[C---:B----4-:R-:W-:Y:S08]  /*10d70*/  HMMA.16816.F32.BF16 R92, R4.reuse, R8, R92 ;  /* 0x00000008045c723c */ /* 0x050ff0000004185c */
[C---:B------:R-:W-:Y:S01]  /*10d80*/  HMMA.16816.F32.BF16 R96, R4.reuse, R10, R96 ;  /* 0x0000000a0460723c */ /* 0x040fe20000041860 */
[----:B------:R-:W4:Y:S07]  /*10d90*/  LDSM.16.MT88.4 R8, [R188+0x5800] ;  /* 0x00580000bc08783b */ /* 0x000f2e0000004200 */
[C---:B--2---:R-:W-:Y:S08]  /*10da0*/  HMMA.16816.F32.BF16 R112, R4.reuse, R28, R112 ;  /* 0x0000001c0470723c */ /* 0x044ff00000041870 */
[C---:B------:R-:W-:Y:S08]  /*10db0*/  HMMA.16816.F32.BF16 R108, R4.reuse, R30, R108 ;  /* 0x0000001e046c723c */ /* 0x040ff0000004186c */
[C---:B-----5:R-:W-:Y:S08]  /*10dc0*/  HMMA.16816.F32.BF16 R68, R4.reuse, R24, R68 ;  /* 0x000000180444723c */ /* 0x060ff00000041844 */
[C---:B------:R-:W-:Y:S08]  /*10dd0*/  HMMA.16816.F32.BF16 R72, R4.reuse, R26, R72 ;  /* 0x0000001a0448723c */ /* 0x040ff00000041848 */
[C---:B---3--:R-:W-:Y:S08]  /*10de0*/  HMMA.16816.F32.BF16 R100, R4.reuse, R20, R100 ;  /* 0x000000140464723c */ /* 0x048ff00000041864 */
[C---:B------:R-:W-:Y:S08]  /*10df0*/  HMMA.16816.F32.BF16 R104, R4.reuse, R22, R104 ;  /* 0x000000160468723c */ /* 0x040ff00000041868 */
[C---:B-1----:R-:W-:Y:S08]  /*10e00*/  HMMA.16816.F32.BF16 R52, R4.reuse, R16, R52 ;  /* 0x000000100434723c */ /* 0x042ff00000041834 */
[C---:B------:R-:W-:Y:S08]  /*10e10*/  HMMA.16816.F32.BF16 R56, R4.reuse, R18, R56 ;  /* 0x000000120438723c */ /* 0x040ff00000041838 */
[C---:B----4-:R-:W-:Y:S08]  /*10e20*/  HMMA.16816.F32.BF16 R60, R4.reuse, R8, R60 ;  /* 0x00000008043c723c */ /* 0x050ff0000004183c */
[----:B------:R-:W-:Y:S07]  /*10e30*/  HMMA.16816.F32.BF16 R64, R4, R10, R64 ;  /* 0x0000000a0440723c */ /* 0x000fee0000041840 */
        /* <DEDUP_REMOVED lines=13> */
.L_x_2139:
[----:B------:R-:W-:-:S13]  /*10f10*/  ISETP.NE.AND P0, PT, R3, 0x1, PT ;  /* 0x000000010300780c */ /* 0x000fda0003f05270 */
[----:B------:R-:W-:-:S05]  /*10f20*/  @P0 IMAD.HI.U32 R2, R5, c[0x0][0x330], RZ ;  /* 0x0000cc0005020a27 */ /* 0x000fca00078e00ff */
[----:B------:R-:W-:Y:S02]  /*10f30*/  @P0 SHF.R.U32.HI R5, RZ, c[0x0][0x334], R2 ;  /* 0x0000cd00ff050a19 */ /* 0x000fe40000011602 */
.L_x_2140:
[----:B------:R-:W-:Y:S05]  /*10f40*/  BSYNC B0 ;  /* 0x0000000000007941 */ /* 0x000fea0003800000 */
.L_x_2138:
[----:B------:R-:W-:-:S05]  /*10f50*/  IMAD R3, R5, R3, c[0x0][0x32c] ;  /* 0x0000cb0005037624 */ /* 0x000fca00078e0203 */
[----:B------:R-:W-:-:S05]  /*10f60*/  IMNMX R4, R4, R3, PT ;  /* 0x0000000304047217 */ /* 0x000fca0003800200 */
.L_x_2137:
        /* <DEDUP_REMOVED lines=9> */
.L_x_2150:
[----:B------:R-:W-:Y:S04]  /*11000*/  DEPBAR.LE SB0, 0x0 ;  /* 0x000080000000791a */ /* 0x000fe80000000000 */
[----:B------:R-:W-:Y:S01]  /*11010*/  WARPSYNC 0xffffffff ;  /* 0xffffffff00007948 */ /* 0x000fe20003800000 */
[----:B------:R-:W-:Y:S01]  /*11020*/  BAR.SYNC.DEFER_BLOCKING 0x0 ;  /* 0x0000000000007b1d */ /* 0x000fe20000010000 */
[----:B------:R-:W-:Y:S02]  /*11030*/  ISETP.GT.AND P0, PT, R237, R245, PT ;  /* 0x000000f5ed00720c */ /* 0x000fe40003f04270 */
[----:B------:R-:W-:Y:S02]  /*11040*/  LOP3.LUT P5, RZ, R230, 0x20000, RZ, 0xc0, !PT ;  /* 0x00020000e6ff7812 */ /* 0x000fe400078ac0ff */
[----:B------:R-:W-:Y:S09]  /*11050*/  ISETP.NE.AND P6, PT, R228, 0x1, PT ;  /* 0x00000001e400780c */ /* 0x000ff20003fc5270 */
[C---:B------:R-:W-:Y:S01]  /*11060*/  @!P0 IMAD.WIDE.U32 R142, R245.reuse, c[0x0][0x208], RZ ;  /* 0x00008200f58e8a25 */ /* 0x040fe200078e00ff */
[----:B------:R-:W-:Y:S03]  /*11070*/  @!P0 SHF.R.S32.HI R0, RZ, 0x1f, R245 ;  /* 0x0000001fff008819 */ /* 0x000fe600000114f5 */
[----:B------:R-:W-:Y:S02]  /*11080*/  @!P0 IMAD.MOV.U32 R119, RZ, RZ, c[0x0][0x208] ;  /* 0x00008200ff778624 */ /* 0x000fe400078e00ff */
[----:B------:R-:W-:Y:S02]  /*11090*/  @!P0 IMAD R0, R0, c[0x0][0x208], RZ ;  /* 0x0000820000008a24 */ /* 0x000fe400078e02ff */
[----:B------:R-:W-:Y:S01]  /*110a0*/  @!P0 IMAD.MOV.U32 R118, RZ, RZ, 0x5 ;  /* 0x00000005ff768424 */ /* 0x000fe200078e00ff */
[----:B------:R-:W1:Y:S01]  /*110b0*/  LDSM.16.M88.4 R8, [R192] ;  /* 0x00000000c008783b */ /* 0x000e620000000200 */
[----:B------:R-:W-:Y:S01]  /*110c0*/  @!P0 IMAD R0, R245, c[0x0][0x20c], R0 ;  /* 0x00008300f5008a24 */ /* 0x000fe200078e0200 */
[----:B------:R-:W-:Y:S02]  /*110d0*/  ULDC UR4, c[0x0][0x324] ;  /* 0x0000c90000047ab9 */ /* 0x000fe40000000800 */
[----:B------:R-:W-:Y:S01]  /*110e0*/  @!P0 SHF.L.U64.HI R141, R119, R118, c[0x0][0x20c] ;  /* 0x00008300778d8619 */ /* 0x000fe20000010276 */
[----:B------:R-:W-:Y:S01]  /*110f0*/  @!P0 IMAD.MOV.U32 R148, RZ, RZ, R238 ;  /* 0x000000ffff948224 */ /* 0x000fe200078e00ee */
[----:B------:R-:W-:Y:S01]  /*11100*/  ULOP3.LUT UR4, URZ, UR4, URZ, 0x33, !UPT ;  /* 0x000000043f047292 */ /* 0x000fe2000f8e333f */
[----:B------:R-:W2:Y:S01]  /*11110*/  LDSM.16.M88.4 R16, [R192+0x800] ;  /* 0x00080000c010783b */ /* 0x000ea20000000200 */
[----:B------:R-:W-:Y:S02]  /*11120*/  @!P0 IMAD.MOV.U32 R149, RZ, RZ, R235 ;  /* 0x000000ffff958224 */ /* 0x000fe400078e00eb */
[----:B------:R-:W-:Y:S02]  /*11130*/  @!P0 IMAD.IADD R0, R143, 0x1, R0 ;  /* 0x000000018f008824 */ /* 0x000fe400078e0200 */
[----:B------:R-:W-:Y:S01]  /*11140*/  @!P0 IMAD.WIDE.U32 R148, R142, 0x60, R148 ;  /* 0x000000608e948825 */ /* 0x000fe200078e0094 */
[----:B------:R-:W3:Y:S03]  /*11150*/  LDSM.16.M88.4 R24, [R192+0x1000] ;  /* 0x00100000c018783b */ /* 0x000ee60000000200 */
[----:B------:R-:W-:Y:S01]  /*11160*/  @!P0 IMAD.SHL.U32 R140, R119, 0x20, RZ ;  /* 0x00000020778c8824 */ /* 0x000fe200078e00ff */
[----:B------:R-:W-:Y:S01]  /*11170*/  @!P0 LEA R118, P2, R148, c[0x0][0x1f8], 0x1 ;  /* 0x00007e0094768a11 */ /* 0x000fe200078408ff */
[----:B------:R-:W-:Y:S01]  /*11180*/  @!P0 IMAD R0, R0, 0x60, RZ ;  /* 0x0000006000008824 */ /* 0x000fe200078e02ff */
[----:B------:R-:W4:Y:S01]  /*11190*/  LDSM.16.M88.4 R32, [R192+0x1800] ;  /* 0x00180000c020783b */ /* 0x000f220000000200 */
[----:B------:R-:W-:Y:S01]  /*111a0*/  @!P0 IMAD.WIDE.U32 R150, R142, 0x60, R140 ;  /* 0x000000608e968825 */ /* 0x000fe200078e008c */
[----:B------:R-:W-:Y:S03]  /*111b0*/  @!P0 IADD3 R152, P1, R140, R140, RZ ;  /* 0x0000008c8c988210 */ /* 0x000fe60007f3e0ff */
[----:B------:R-:W-:Y:S01]  /*111c0*/  @!P0 IMAD.IADD R119, R149, 0x1, R0 ;  /* 0x0000000195778824 */ /* 0x000fe200078e0200 */
[----:B------:R-:W5:Y:S01]  /*111d0*/  LDSM.16.M88.4 R40, [R192+0x2000] ;  /* 0x00200000c028783b */ /* 0x000f620000000200 */
[----:B------:R-:W-:Y:S01]  /*111e0*/  @!P0 IMAD.X R153, R141, 0x1, R141, P1 ;  /* 0x000000018d998824 */ /* 0x000fe200008e068d */
[-C--:B------:R-:W-:Y:S02]  /*111f0*/  @!P0 IADD3 R143, P3, R238, R150.reuse, RZ ;  /* 0x00000096ee8f8210 */ /* 0x080fe40007f7e0ff */
[----:B------:R-:W-:Y:S01]  /*11200*/  @!P0 LEA.HI.X R119, R148, c[0x0][0x1fc], R119, 0x1, P2 ;  /* 0x00007f0094778a11 */ /* 0x000fe200010f0c77 */
[----:B------:R-:W-:Y:S01]  /*11210*/  @!P0 IMAD.WIDE.U32 R152, R142, 0x60, R152 ;  /* 0x000000608e988825 */ /* 0x000fe200078e0098 */
[----:B------:R-:W3:Y:S01]  /*11220*/  LDSM.16.M88.4 R48, [R192+0x2800] ;  /* 0x00280000c030783b */ /* 0x000ee20000000200 */
[----:B------:R-:W-:Y:S02]  /*11230*/  @!P0 IADD3 R148, P2, P1, R238, R150, R140 ;  /* 0x00000096ee948210 */ /* 0x000fe4000795e08c */
[----:B------:R-:W-:Y:S01]  /*11240*/  @!P0 LEA R154, P4, R143, c[0x0][0x1f8], 0x1 ;  /* 0x00007e008f9a8a11 */ /* 0x000fe200078808ff */
[----:B------:R-:W-:Y:S02]  /*11250*/  @!P0 IMAD.IADD R140, R0, 0x1, R151 ;  /* 0x00000001008c8824 */ /* 0x000fe400078e0297 */
[----:B------:R-:W4:Y:S03]  /*11260*/  LDSM.16.M88.4 R128, [R207] ;  /* 0x00000000cf80783b */ /* 0x000f260000000200 */
[----:B------:R-:W-:Y:S01]  /*11270*/  @!P0 IADD3.X R151, R235, R140, R141, P2, P1 ;  /* 0x0000008ceb978210 */ /* 0x000fe200017e248d */
[C---:B-1----:R-:W-:Y:S02]  /*11280*/  HMMA.16816.F32.BF16 R4, R120.reuse, R8, RZ ;  /* 0x000000087804723c */ /* 0x042fe400000418ff */
[----:B------:R-:W1:Y:S01]  /*11290*/  LDSM.16.M88.4 R132, [R194] ;  /* 0x00000000c284783b */ /* 0x000e620000000200 */
[----:B------:R-:W-:Y:S01]  /*112a0*/  @!P0 IMAD.X R140, R140, 0x1, R235, P3 ;  /* 0x000000018c8c8824 */ /* 0x000fe200018e06eb */
[----:B------:R-:W-:Y:S02]  /*112b0*/  @!P0 LEA R150, P3, R148, c[0x0][0x1f8], 0x1 ;  /* 0x00007e0094968a11 */ /* 0x000fe400078608ff */
[----:B------:R-:W-:Y:S02]  /*112c0*/  @!P0 IADD3 R149, P2, R238, R152, RZ ;  /* 0x00000098ee958210 */ /* 0x000fe40007f5e0ff */
[C---:B------:R-:W-:Y:S01]  /*112d0*/  HMMA.16816.F32.BF16 R8, R120.reuse, R10, RZ ;  /* 0x0000000a7808723c */ /* 0x040fe200000418ff */
[----:B------:R-:W1:Y:S01]  /*112e0*/  LDSM.16.M88.4 R136, [R195] ;  /* 0x00000000c388783b */ /* 0x000e620000000200 */
[----:B------:R-:W-:Y:S02]  /*112f0*/  @!P0 ISETP.GE.AND P1, PT, R116, c[0x0][0x1d4], PT ;  /* 0x0000750074008a0c */ /* 0x000fe40003f26270 */
[----:B------:R-:W-:Y:S02]  /*11300*/  @!P0 LEA.HI.X R155, R143, c[0x0][0x1fc], R140, 0x1, P4 ;  /* 0x00007f008f9b8a11 */ /* 0x000fe400020f0c8c */
[----:B------:R-:W-:Y:S01]  /*11310*/  @!P0 LEA.HI.X R151, R148, c[0x0][0x1fc], R151, 0x1, P3 ;  /* 0x00007f0094978a11 */ /* 0x000fe200018f0c97 */
[----:B------:R-:W-:Y:S01]  /*11320*/  LDSM.16.M88.4 R140, [R198] ;  /* 0x00000000c68c783b */ /* 0x000fe20000000200 */
[C---:B--2---:R-:W-:Y:S01]  /*11330*/  HMMA.16816.F32.BF16 R12, R120.reuse, R16, RZ ;  /* 0x00000010780c723c */ /* 0x044fe200000418ff */
[----:B------:R-:W-:Y:S03]  /*11340*/  @!P0 IADD3.X R0, R235, R0, R153, P2, !PT ;  /* 0x00000000eb008210 */ /* 0x000fe600017fe499 */
[C---:B------:R-:W-:Y:S04]  /*11350*/  @!P0 LEA R152, P2, R149.reuse, c[0x0][0x1f8], 0x1 ;  /* 0x00007e0095988a11 */ /* 0x040fe800078408ff */
[C---:B------:R-:W-:Y:S01]  /*11360*/  HMMA.16816.F32.BF16 R16, R120.reuse, R18, RZ ;  /* 0x000000127810723c */ /* 0x040fe200000418ff */
[----:B------:R-:W-:Y:S07]  /*11370*/  @!P0 LEA.HI.X R153, R149, c[0x0][0x1fc], R0, 0x1, P2 ;  /* 0x00007f0095998a11 */ /* 0x000fee00010f0c00 */
[C---:B---3--:R-:W-:Y:S08]  /*11380*/  HMMA.16816.F32.BF16 R20, R120.reuse, R24, RZ ;  /* 0x000000187814723c */ /* 0x048ff000000418ff */
[C---:B------:R-:W-:Y:S08]  /*11390*/  HMMA.16816.F32.BF16 R24, R120.reuse, R26, RZ ;  /* 0x0000001a7818723c */ /* 0x040ff000000418ff */
[C---:B----4-:R-:W-:Y:S08]  /*113a0*/  HMMA.16816.F32.BF16 R28, R120.reuse, R32, RZ ;  /* 0x00000020781c723c */ /* 0x050ff000000418ff */
[C---:B------:R-:W-:Y:S08]  /*113b0*/  HMMA.16816.F32.BF16 R32, R120.reuse, R34, RZ ;  /* 0x000000227820723c */ /* 0x040ff000000418ff */
[C---:B-----5:R-:W-:Y:S08]  /*113c0*/  HMMA.16816.F32.BF16 R36, R120.reuse, R40, RZ ;  /* 0x000000287824723c */ /* 0x060ff000000418ff */
[C---:B------:R-:W-:Y:S08]  /*113d0*/  HMMA.16816.F32.BF16 R40, R120.reuse, R42, RZ ;  /* 0x0000002a7828723c */ /* 0x040ff000000418ff */
[C---:B------:R-:W-:Y:S08]  /*113e0*/  HMMA.16816.F32.BF16 R44, R120.reuse, R48, RZ ;  /* 0x00000030782c723c */ /* 0x040ff000000418ff */
[----:B------:R-:W-:Y:S08]  /*113f0*/  HMMA.16816.F32.BF16 R48, R120, R50, RZ ;  /* 0x000000327830723c */ /* 0x000ff000000418ff */
[C---:B------:R-:W-:Y:S08]  /*11400*/  HMMA.16816.F32.BF16 R4, R124.reuse, R128, R4 ;  /* 0x000000807c04723c */ /* 0x040ff00000041804 */
[C---:B------:R-:W-:Y:S01]  /*11410*/  HMMA.16816.F32.BF16 R8, R124.reuse, R130, R8 ;  /* 0x000000827c08723c */ /* 0x040fe20000041808 */
[----:B------:R-:W2:Y:S07]  /*11420*/  LDSM.16.M88.4 R128, [R196] ;  /* 0x00000000c480783b */ /* 0x000eae0000000200 */
[C---:B-1----:R-:W-:Y:S08]  /*11430*/  HMMA.16816.F32.BF16 R12, R124.reuse, R132, R12 ;  /* 0x000000847c0c723c */ /* 0x042ff0000004180c */
[C---:B------:R-:W-:Y:S01]  /*11440*/  HMMA.16816.F32.BF16 R16, R124.reuse, R134, R16 ;  /* 0x000000867c10723c */ /* 0x040fe20000041810 */
[----:B------:R-:W1:Y:S06]  /*11450*/  LDSM.16.M88.4 R132, [R197] ;  /* 0x00000000c584783b */ /* 0x000e6c0000000200 */
[----:B------:R-:W-:Y:S01]  /*11460*/  @!PT LDS RZ, [RZ] ;  /* 0x00000000fffff984 */ /* 0x000fe20000000800 */
[----:B------:R-:W-:Y:S01]  /*11470*/  @!PT LDS RZ, [RZ] ;  /* 0x00000000fffff984 */ /* 0x000fe20000000800 */
[----:B------:R-:W-:Y:S01]  /*11480*/  @!PT LDS RZ, [RZ] ;  /* 0x00000000fffff984 */ /* 0x000fe20000000800 */
[----:B------:R3:W-:Y:S01]  /*11490*/  @!P0 LDGSTS.E.BYPASS.LTC128B.128 [R234+0x100], [R118.64], !P1 ;  /* 0x0010000076ea8fae */ /* 0x0007e2000c901d48 */
[C---:B------:R-:W-:Y:S05]  /*114a0*/  HMMA.16816.F32.BF16 R20, R124.reuse, R136, R20 ;  /* 0x000000887c14723c */ /* 0x040fea0000041814 */
[----:B------:R3:W-:Y:S03]  /*114b0*/  @!P0 LDGSTS.E.BYPASS.LTC128B.128 [R234+0x3100], [R118.64+0x80], !P5 ;  /* 0x0310008076ea8fae */ /* 0x0007e6000e901d48 */
[C---:B------:R-:W-:Y:S03]  /*114c0*/  HMMA.16816.F32.BF16 R24, R124.reuse, R138, R24 ;  /* 0x0000008a7c18723c */ /* 0x040fe60000041818 */
[----:B------:R4:W-:Y:S05]  /*114d0*/  @!P0 LDGSTS.E.BYPASS.LTC128B.128 [R234+0x1100], [R154.64], !P1 ;  /* 0x011000009aea8fae */ /* 0x0009ea000c901d48 */
[C---:B--2---:R-:W-:Y:S01]  /*114e0*/  HMMA.16816.F32.BF16 R28, R124.reuse, R128, R28 ;  /* 0x000000807c1c723c */ /* 0x044fe2000004181c */
[----:B------:R4:W-:Y:S06]  /*114f0*/  @!P0 LDGSTS.E.BYPASS.LTC128B.128 [R234+0x4100], [R154.64+0x80], !P5 ;  /* 0x041000809aea8fae */ /* 0x0009ec000e901d48 */
[----:B------:R2:W-:Y:S01]  /*11500*/  @!P0 LDGSTS.E.BYPASS.LTC128B.128 [R234+0x2100], [R150.64], !P1 ;  /* 0x0210000096ea8fae */ /* 0x0005e2000c901d48 */
[C---:B------:R-:W-:Y:S05]  /*11510*/  HMMA.16816.F32.BF16 R32, R124.reuse, R130, R32 ;  /* 0x000000827c20723c */ /* 0x040fea0000041820 */
[----:B------:R4:W-:Y:S01]  /*11520*/  @!P0 LDGSTS.E.BYPASS.LTC128B.128 [R234+0x5100], [R152.64+0x80], !P5 ;  /* 0x0510008098ea8fae */ /* 0x0009e2000e901d48 */
[C---:B------:R-:W-:Y:S02]  /*11530*/  ISETP.GT.AND P0, PT, R245.reuse, R237, PT ;  /* 0x000000edf500720c */ /* 0x040fe40003f04270 */
[C---:B-1----:R-:W-:Y:S03]  /*11540*/  HMMA.16816.F32.BF16 R36, R124.reuse, R132, R36 ;  /* 0x000000847c24723c */ /* 0x042fe60000041824 */
[----:B------:R-:W1:Y:S05]  /*11550*/  LDSM.16.M88.4 R136, [R206] ;  /* 0x00000000ce88783b */ /* 0x000e6a0000000200 */
[C---:B------:R-:W-:Y:S01]  /*11560*/  HMMA.16816.F32.BF16 R40, R124.reuse, R134, R40 ;  /* 0x000000867c28723c */ /* 0x040fe20000041828 */
[----:B------:R-:W0:Y:S03]  /*11570*/  LDGDEPBAR ;  /* 0x00000000000079af */ /* 0x000e260000000000 */
[----:B---3--:R-:W-:Y:S01]  /*11580*/  @P0 IMAD.MOV.U32 R119, RZ, RZ, 0x5 ;  /* 0x00000005ff770424 */ /* 0x008fe200078e00ff */
[----:B------:R-:W-:Y:S02]  /*11590*/  @P0 IADD3 R0, R245, -0x1, RZ ;  /* 0xfffffffff5000810 */ /* 0x000fe40007ffe0ff */
[----:B------:R-:W-:Y:S01]  /*115a0*/  LDSM.16.M88.4 R128, [R206+0x1800] ;  /* 0x00180000ce80783b */ /* 0x000fe20000000200 */
[C---:B------:R-:W-:Y:S05]  /*115b0*/  HMMA.16816.F32.BF16 R44, R124.reuse, R140, R44 ;  /* 0x0000008c7c2c723c */ /* 0x040fea000004182c */
[----:B--2---:R-:W2:Y:S03]  /*115c0*/  LDSM.16.M88.4 R148, [R206+0x800] ;  /* 0x00080000ce94783b */ /* 0x004ea60000000200 */
[----:B------:R-:W-:Y:S03]  /*115d0*/  HMMA.16816.F32.BF16 R48, R124, R142, R48 ;  /* 0x0000008e7c30723c */ /* 0x000fe60000041830 */
[----:B----4-:R-:W3:Y:S06]  /*115e0*/  LDSM.16.M88.4 R152, [R206+0x1000] ;  /* 0x00100000ce98783b */ /* 0x010eec0000000200 */
[----:B------:R-:W4:Y:S06]  /*115f0*/  LDSM.16.M88.4 R132, [R206+0x2000] ;  /* 0x00200000ce84783b */ /* 0x000f2c0000000200 */
[----:B------:R-:W5:Y:S01]  /*11600*/  LDSM.16.M88.4 R156, [R206+0x2800] ;  /* 0x00280000ce9c783b */ /* 0x000f620000000200 */
[C---:B-1----:R-:W-:Y:S05]  /*11610*/  HMMA.16816.F32.BF16 R4, R144.reuse, R136, R4 ;  /* 0x000000889004723c */ /* 0x042fea0000041804 */
[----:B------:R-:W1:Y:S03]  /*11620*/  LDSM.16.M88.4 R164, [R204+-0x3000] ;  /* 0xffd00000cca4783b */ /* 0x000e660000000200 */
[C---:B------:R-:W-:Y:S03]  /*11630*/  HMMA.16816.F32.BF16 R8, R144.reuse, R138, R8 ;  /* 0x0000008a9008723c */ /* 0x040fe60000041808 */
[----:B------:R-:W1:Y:S06]  /*11640*/  LDSM.16.M88.4 R140, [R204+-0x2800] ;  /* 0xffd80000cc8c783b */ /* 0x000e6c0000000200 */
[----:B------:R-:W1:Y:S01]  /*11650*/  LDSM.16.M88.4 R136, [R204+-0x2000] ;  /* 0xffe00000cc88783b */ /* 0x000e620000000200 */
[C---:B--2---:R-:W-:Y:S05]  /*11660*/  HMMA.16816.F32.BF16 R12, R144.reuse, R148, R12 ;  /* 0x00000094900c723c */ /* 0x044fea000004180c */
[----:B------:R-:W-:Y:S03]  /*11670*/  LDSM.16.M88.4 R176, [R200] ;  /* 0x00000000c8b0783b */ /* 0x000fe60000000200 */
[C---:B------:R-:W-:Y:S03]  /*11680*/  HMMA.16816.F32.BF16 R16, R144.reuse, R150, R16 ;  /* 0x000000969010723c */ /* 0x040fe60000041810 */
[----:B------:R-:W2:Y:S05]  /*11690*/  LDSM.16.M88.4 R148, [R204+-0x1800] ;  /* 0xffe80000cc94783b */ /* 0x000eaa0000000200 */
[C---:B---3--:R-:W-:Y:S08]  /*116a0*/  HMMA.16816.F32.BF16 R20, R144.reuse, R152, R20 ;  /* 0x000000989014723c */ /* 0x048ff00000041814 */
[C---:B------:R-:W-:Y:S01]  /*116b0*/  HMMA.16816.F32.BF16 R24, R144.reuse, R154, R24 ;  /* 0x0000009a9018723c */ /* 0x040fe20000041818 */
[----:B------:R-:W3:Y:S07]  /*116c0*/  LDSM.16.M88.4 R152, [R204+-0x1000] ;  /* 0xfff00000cc98783b */ /* 0x000eee0000000200 */
[C---:B------:R-:W-:Y:S08]  /*116d0*/  HMMA.16816.F32.BF16 R28, R144.reuse, R128, R28 ;  /* 0x00000080901c723c */ /* 0x040ff0000004181c */
[C---:B------:R-:W-:Y:S01]  /*116e0*/  HMMA.16816.F32.BF16 R32, R144.reuse, R130, R32 ;  /* 0x000000829020723c */ /* 0x040fe20000041820 */
[----:B------:R-:W2:Y:S07]  /*116f0*/  LDSM.16.M88.4 R128, [R204+-0x800] ;  /* 0xfff80000cc80783b */ /* 0x000eae0000000200 */
[C---:B----4-:R-:W-:Y:S08]  /*11700*/  HMMA.16816.F32.BF16 R36, R144.reuse, R132, R36 ;  /* 0x000000849024723c */ /* 0x050ff00000041824 */
[C---:B------:R-:W-:Y:S01]  /*11710*/  HMMA.16816.F32.BF16 R40, R144.reuse, R134, R40 ;  /* 0x000000869028723c */ /* 0x040fe20000041828 */
[----:B------:R-:W4:Y:S07]  /*11720*/  LDSM.16.M88.4 R132, [R192+0x3000] ;  /* 0x00300000c084783b */ /* 0x000f2e0000000200 */
        /* <DEDUP_REMOVED lines=20> */
[----:B------:R-:W5:Y:S07]  /*11870*/  LDSM.16.M88.4 R128, [R199] ;  /* 0x00000000c780783b */ /* 0x000f6e0000000200 */
[C---:B----4-:R-:W-:Y:S08]  /*11880*/  HMMA.16816.F32.BF16 R4, R168.reuse, R132, R4 ;  /* 0x00000084a804723c */ /* 0x050ff00000041804 */
[C---:B------:R-:W-:Y:S01]  /*11890*/  HMMA.16816.F32.BF16 R8, R168.reuse, R134, R8 ;  /* 0x00000086a808723c */ /* 0x040fe20000041808 */
[----:B------:R-:W4:Y:S07]  /*118a0*/  LDSM.16.M88.4 R132, [R201] ;  /* 0x00000000c984783b */ /* 0x000f2e0000000200 */
        /* <DEDUP_REMOVED lines=17> */
[----:B------:R-:W-:Y:S07]  /*119c0*/  LDSM.16.M88.4 R152, [R206+0x4000] ;  /* 0x00400000ce98783b */ /* 0x000fee0000000200 */
[C---:B-----5:R-:W-:Y:S08]  /*119d0*/  HMMA.16816.F32.BF16 R12, R172.reuse, R128, R12 ;  /* 0x00000080ac0c723c */ /* 0x060ff0000004180c */
[C---:B------:R-:W-:Y:S01]  /*119e0*/  HMMA.16816.F32.BF16 R16, R172.reuse, R130, R16 ;  /* 0x00000082ac10723c */ /* 0x040fe20000041810 */
[----:B------:R-:W2:Y:S07]  /*119f0*/  LDSM.16.M88.4 R128, [R206+0x3000] ;  /* 0x00300000ce80783b */ /* 0x000eae0000000200 */
[C---:B------:R-:W-:Y:S08]  /*11a00*/  HMMA.16816.F32.BF16 R20, R172.reuse, R176, R20 ;  /* 0x000000b0ac14723c */ /* 0x040ff00000041814 */
[C---:B------:R-:W-:Y:S01]  /*11a10*/  HMMA.16816.F32.BF16 R24, R172.reuse, R178, R24 ;  /* 0x000000b2ac18723c */ /* 0x040fe20000041818 */
[----:B------:R-:W-:Y:S07]  /*11a20*/  LDSM.16.M88.4 R176, [R204+0x800] ;  /* 0x00080000ccb0783b */ /* 0x000fee0000000200 */
[C---:B----4-:R-:W-:Y:S08]  /*11a30*/  HMMA.16816.F32.BF16 R28, R172.reuse, R132, R28 ;  /* 0x00000084ac1c723c */ /* 0x050ff0000004181c */
[C---:B------:R-:W-:Y:S01]  /*11a40*/  HMMA.16816.F32.BF16 R32, R172.reuse, R134, R32 ;  /* 0x00000086ac20723c */ /* 0x040fe20000041820 */
[----:B------:R-:W3:Y:S07]  /*11a50*/  LDSM.16.M88.4 R132, [R206+0x5800] ;  /* 0x00580000ce84783b */ /* 0x000eee0000000200 */
[C---:B-1----:R-:W-:Y:S08]  /*11a60*/  HMMA.16816.F32.BF16 R36, R172.reuse, R136, R36 ;  /* 0x00000088ac24723c */ /* 0x042ff00000041824 */
[C---:B------:R-:W-:Y:S01]  /*11a70*/  HMMA.16816.F32.BF16 R40, R172.reuse, R138, R40 ;  /* 0x0000008aac28723c */ /* 0x040fe20000041828 */
[----:B------:R-:W1:Y:S07]  /*11a80*/  LDSM.16.M88.4 R136, [R204] ;  /* 0x00000000cc88783b */ /* 0x000e6e0000000200 */
[C---:B------:R-:W-:Y:S07]  /*11a90*/  HMMA.16816.F32.BF16 R44, R172.reuse, R140, R44 ;  /* 0x0000008cac2c723c */ /* 0x040fee000004182c */
[----:B------:R-:W-:Y:S01]  /*11aa0*/  @P0 IMAD.MOV.U32 R140, RZ, RZ, c[0x0][0x1e0] ;  /* 0x00007800ff8c0624 */ /* 0x000fe200078e00ff */
[----:B------:R-:W-:Y:S04]  /*11ab0*/  HMMA.16816.F32.BF16 R48, R172, R142, R48 ;  /* 0x0000008eac30723c */ /* 0x000fe80000041830 */
[C---:B------:R-:W-:Y:S01]  /*11ac0*/  @P0 IMAD.SHL.U32 R118, R140.reuse, 0x20, RZ ;  /* 0x000000208c760824 */ /* 0x040fe200078e00ff */
[----:B------:R-:W-:Y:S02]  /*11ad0*/  @P0 SHF.L.U64.HI R119, R140, R119, c[0x0][0x1e4] ;  /* 0x000079008c770619 */ /* 0x000fe40000010277 */
[----:B------:R-:W-:Y:S01]  /*11ae0*/  @P0 SHF.R.S32.HI R141, RZ, 0x1f, R0 ;  /* 0x0000001fff8d0819 */ /* 0x000fe20000011400 */
[C---:B--2---:R-:W-:Y:S05]  /*11af0*/  HMMA.16816.F32.BF16 R4, R180.reuse, R128, R4 ;  /* 0x00000080b404723c */ /* 0x044fea0000041804 */
[----:B------:R-:W-:Y:S02]  /*11b00*/  @P0 IMAD R141, R141, c[0x0][0x1e0], RZ ;  /* 0x000078008d8d0a24 */ /* 0x000fe400078e02ff */
[C---:B------:R-:W-:Y:S01]  /*11b10*/  @P0 IMAD.WIDE.U32 R142, R0.reuse, c[0x0][0x1e0], RZ ;  /* 0x00007800008e0a25 */ /* 0x040fe200078e00ff */
[C---:B------:R-:W-:Y:S01]  /*11b20*/  HMMA.16816.F32.BF16 R8, R180.reuse, R130, R8 ;  /* 0x00000082b408723c */ /* 0x040fe20000041808 */
[----:B------:R-:W2:Y:S03]  /*11b30*/  LDSM.16.M88.4 R128, [R204+0x1000] ;  /* 0x00100000cc80783b */ /* 0x000ea60000000200 */
[----:B------:R-:W-:Y:S04]  /*11b40*/  @P0 IMAD R141, R0, c[0x0][0x1e4], R141 ;  /* 0x00007900008d0a24 */ /* 0x000fe800078e028d */
[C---:B------:R-:W-:Y:S04]  /*11b50*/  HMMA.16816.F32.BF16 R12, R180.reuse, R148, R12 ;  /* 0x00000094b40c723c */ /* 0x040fe8000004180c */
[----:B------:R-:W-:Y:S03]  /*11b60*/  @P0 IMAD.IADD R0, R143, 0x1, R141 ;  /* 0x000000018f000824 */ /* 0x000fe600078e028d */
[----:B------:R-:W-:Y:S01]  /*11b70*/  @P0 IADD3 R148, P1, R118, R118, RZ ;  /* 0x0000007676940210 */ /* 0x000fe20007f3e0ff */
[C---:B------:R-:W-:Y:S04]  /*11b80*/  HMMA.16816.F32.BF16 R16, R180.reuse, R150, R16 ;  /* 0x00000096b410723c */ /* 0x040fe80000041810 */
[----:B------:R-:W-:Y:S02]  /*11b90*/  @P0 IMAD.X R149, R119, 0x1, R119, P1 ;  /* 0x0000000177950824 */ /* 0x000fe400008e0677 */
[----:B------:R-:W-:Y:S02]  /*11ba0*/  @P0 IMAD R0, R0, 0x60, RZ ;  /* 0x0000006000000824 */ /* 0x000fe400078e02ff */
[C---:B------:R-:W-:Y:S04]  /*11bb0*/  HMMA.16816.F32.BF16 R20, R180.reuse, R152, R20 ;  /* 0x00000098b414723c */ /* 0x040fe80000041814 */
[----:B------:R-:W-:Y:S02]  /*11bc0*/  @P0 IMAD.MOV.U32 R150, RZ, RZ, R240 ;  /* 0x000000ffff960224 */ /* 0x000fe400078e00f0 */
[----:B------:R-:W-:Y:S02]  /*11bd0*/  @P0 IMAD.MOV.U32 R151, RZ, RZ, R236 ;  /* 0x000000ffff970224 */ /* 0x000fe400078e00ec */
[C---:B------:R-:W-:Y:S04]  /*11be0*/  HMMA.16816.F32.BF16 R24, R180.reuse, R154, R24 ;  /* 0x0000009ab418723c */ /* 0x040fe80000041818 */
[----:B------:R-:W-:Y:S04]  /*11bf0*/  @P0 IMAD.WIDE.U32 R150, R142, 0x60, R150 ;  /* 0x000000608e960825 */ /* 0x000fe800078e0096 */
[C---:B------:R-:W-:Y:S04]  /*11c00*/  HMMA.16816.F32.BF16 R28, R180.reuse, R156, R28 ;  /* 0x0000009cb41c723c */ /* 0x040fe8000004181c */
[----:B------:R-:W-:Y:S01]  /*11c10*/  @P0 LEA R140, P2, R150, c[0x0][0x1c8], 0x1 ;  /* 0x00007200968c0a11 */ /* 0x000fe200078408ff */
[C---:B------:R-:W-:Y:S03]  /*11c20*/  @P0 IMAD.WIDE.U32 R148, R142.reuse, 0x60, R148 ;  /* 0x000000608e940825 */ /* 0x040fe600078e0094 */
[C---:B------:R-:W-:Y:S04]  /*11c30*/  HMMA.16816.F32.BF16 R32, R180.reuse, R158, R32 ;  /* 0x0000009eb420723c */ /* 0x040fe80000041820 */
[----:B------:R-:W-:Y:S04]  /*11c40*/  @P0 IMAD.WIDE.U32 R142, R142, 0x60, R118 ;  /* 0x000000608e8e0825 */ /* 0x000fe800078e0076 */
[C---:B------:R-:W-:Y:S04]  /*11c50*/  HMMA.16816.F32.BF16 R36, R180.reuse, R164, R36 ;  /* 0x000000a4b424723c */ /* 0x040fe80000041824 */
[----:B------:R-:W-:Y:S04]  /*11c60*/  @P0 IMAD.IADD R143, R0, 0x1, R143 ;  /* 0x00000001008f0824 */ /* 0x000fe800078e028f */
[C---:B------:R-:W-:Y:S08]  /*11c70*/  HMMA.16816.F32.BF16 R40, R180.reuse, R166, R40 ;  /* 0x000000a6b428723c */ /* 0x040ff00000041828 */
[C---:B---3--:R-:W-:Y:S08]  /*11c80*/  HMMA.16816.F32.BF16 R44, R180.reuse, R132, R44 ;  /* 0x00000084b42c723c */ /* 0x048ff0000004182c */
[----:B------:R-:W-:Y:S01]  /*11c90*/  HMMA.16816.F32.BF16 R48, R180, R134, R48 ;  /* 0x00000086b430723c */ /* 0x000fe20000041830 */
[----:B------:R-:W3:Y:S07]  /*11ca0*/  LDSM.16.M88.4 R132, [R204+0x1800] ;  /* 0x00180000cc84783b */ /* 0x000eee0000000200 */
[C---:B-1----:R-:W-:Y:S08]  /*11cb0*/  HMMA.16816.F32.BF16 R4, R184.reuse, R136, R4 ;  /* 0x00000088b804723c */ /* 0x042ff00000041804 */
[C---:B------:R-:W-:Y:S01]  /*11cc0*/  HMMA.16816.F32.BF16 R8, R184.reuse, R138, R8 ;  /* 0x0000008ab808723c */ /* 0x040fe20000041808 */
[----:B------:R-:W1:Y:S07]  /*11cd0*/  LDSM.16.M88.4 R136, [R204+0x2000] ;  /* 0x00200000cc88783b */ /* 0x000e6e0000000200 */
[C---:B------:R-:W-:Y:S08]  /*11ce0*/  HMMA.16816.F32.BF16 R12, R184.reuse, R176, R12 ;  /* 0x000000b0b80c723c */ /* 0x040ff0000004180c */
[C---:B------:R-:W-:Y:S08]  /*11cf0*/  HMMA.16816.F32.BF16 R16, R184.reuse, R178, R16 ;  /* 0x000000b2b810723c */ /* 0x040ff00000041810 */
[C---:B--2---:R-:W-:Y:S08]  /*11d00*/  HMMA.16816.F32.BF16 R20, R184.reuse, R128, R20 ;  /* 0x00000080b814723c */ /* 0x044ff00000041814 */
[C---:B------:R-:W-:Y:S01]  /*11d10*/  HMMA.16816.F32.BF16 R24, R184.reuse, R130, R24 ;  /* 0x00000082b818723c */ /* 0x040fe20000041818 */
[----:B------:R-:W2:Y:S01]  /*11d20*/  LDSM.16.M88.4 R128, [R204+0x2800] ;  /* 0x00280000cc80783b */ /* 0x000ea20000000200 */
[----:B------:R-:W-:Y:S05]  /*11d30*/  DEPBAR.LE SB0, 0x0 ;  /* 0x000080000000791a */ /* 0x000fea0000000000 */
[----:B------:R-:W-:Y:S01]  /*11d40*/  BAR.SYNC.DEFER_BLOCKING 0x0 ;  /* 0x0000000000007b1d */ /* 0x000fe20000010000 */
[C---:B---3--:R-:W-:Y:S07]  /*11d50*/  HMMA.16816.F32.BF16 R28, R184.reuse, R132, R28 ;  /* 0x00000084b81c723c */ /* 0x048fee000004181c */
[----:B------:R-:W-:Y:S01]  /*11d60*/  @P0 IMAD.IADD R132, R151, 0x1, R0 ;  /* 0x0000000197840824 */ /* 0x000fe200078e0200 */
[----:B------:R-:W-:Y:S01]  /*11d70*/  @P0 IADD3 R133, P1, R240, R148, RZ ;  /* 0x00000094f0850210 */ /* 0x000fe20007f3e0ff */
[C---:B------:R-:W-:Y:S03]  /*11d80*/  HMMA.16816.F32.BF16 R32, R184.reuse, R134, R32 ;  /* 0x00000086b820723c */ /* 0x040fe60000041820 */
[----:B------:R-:W-:Y:S02]  /*11d90*/  @P0 LEA.HI.X R141, R150, c[0x0][0x1cc], R132, 0x1, P2 ;  /* 0x00007300968d0a11 */ /* 0x000fe400010f0c84 */
[----:B------:R-:W-:Y:S01]  /*11da0*/  @P0 IADD3.X R132, R236, R0, R149, P1, !PT ;  /* 0x00000000ec840210 */ /* 0x000fe20000ffe495 */
[----:B------:R-:W-:Y:S01]  /*11db0*/  IMAD.IADD R0, R218, 0x1, R209 ;  /* 0x00000001da007824 */ /* 0x000fe200078e02d1 */
[CC--:B------:R-:W-:Y:S01]  /*11dc0*/  @P0 IADD3 R148, P1, R240.reuse, R142.reuse, RZ ;  /* 0x0000008ef0940210 */ /* 0x0c0fe20007f3e0ff */
[C---:B-1----:R-:W-:Y:S04]  /*11dd0*/  HMMA.16816.F32.BF16 R36, R184.reuse, R136, R36 ;  /* 0x00000088b824723c */ /* 0x042fe80000041824 */
[----:B------:R-:W-:Y:S01]  /*11de0*/  @P0 IMAD.X R134, R143, 0x1, R236, P1 ;  /* 0x000000018f860824 */ /* 0x000fe200008e06ec */
[----:B------:R-:W-:Y:S01]  /*11df0*/  @P0 IADD3 R142, P3, P2, R240, R142, R118 ;  /* 0x0000008ef08e0210 */ /* 0x000fe20007a7e076 */
[----:B------:R-:W-:Y:S01]  /*11e00*/  @P6 IMAD.HI.U32 R135, R0, c[0x0][0x2c8], RZ ;  /* 0x0000b20000876a27 */ /* 0x000fe200078e00ff */
[----:B------:R-:W-:Y:S01]  /*11e10*/  @P0 LEA R118, P1, R148, c[0x0][0x1c8], 0x1 ;  /* 0x0000720094760a11 */ /* 0x000fe200078208ff */
[C---:B------:R-:W-:Y:S04]  /*11e20*/  HMMA.16816.F32.BF16 R40, R184.reuse, R138, R40 ;  /* 0x0000008ab828723c */ /* 0x040fe80000041828 */
[----:B------:R-:W-:Y:S02]  /*11e30*/  @P0 IADD3.X R143, R236, R143, R119, P3, P2 ;  /* 0x0000008fec8f0210 */ /* 0x000fe40001fe4477 */
[----:B------:R-:W-:Y:S02]  /*11e40*/  @P0 LEA.HI.X R119, R148, c[0x0][0x1cc], R134, 0x1, P1 ;  /* 0x0000730094770a11 */ /* 0x000fe400008f0c86 */
[----:B------:R-:W-:Y:S01]  /*11e50*/  @P0 ISETP.GE.AND P1, PT, R116, c[0x0][0x1d4], PT ;  /* 0x0000750074000a0c */ /* 0x000fe20003f26270 */
[C---:B--2---:R-:W-:Y:S03]  /*11e60*/  HMMA.16816.F32.BF16 R44, R184.reuse, R128, R44 ;  /* 0x00000080b82c723c */ /* 0x044fe6000004182c */
[C---:B------:R-:W-:Y:S02]  /*11e70*/  @P0 LEA R136, P3, R142.reuse, c[0x0][0x1c8], 0x1 ;  /* 0x000072008e880a11 */ /* 0x040fe400078608ff */
[C---:B------:R-:W-:Y:S02]  /*11e80*/  @P0 LEA R134, P2, R133.reuse, c[0x0][0x1c8], 0x1 ;  /* 0x0000720085860a11 */ /* 0x040fe400078408ff */
[----:B------:R-:W-:Y:S01]  /*11e90*/  @P0 LEA.HI.X R137, R142, c[0x0][0x1cc], R143, 0x1, P3 ;  /* 0x000073008e890a11 */ /* 0x000fe200018f0c8f */
[----:B------:R-:W-:Y:S04]  /*11ea0*/  HMMA.16816.F32.BF16 R48, R184, R130, R48 ;  /* 0x00000082b830723c */ /* 0x000fe80000041830 */
[----:B------:R-:W-:Y:S01]  /*11eb0*/  @!PT LDS RZ, [RZ] ;  /* 0x00000000fffff984 */ /* 0x000fe20000000800 */
[----:B------:R-:W-:Y:S01]  /*11ec0*/  @!PT LDS RZ, [RZ] ;  /* 0x00000000fffff984 */ /* 0x000fe20000000800 */
[----:B------:R-:W-:Y:S01]  /*11ed0*/  @!PT LDS RZ, [RZ] ;  /* 0x00000000fffff984 */ /* 0x000fe20000000800 */
[----:B------:R1:W-:Y:S01]  /*11ee0*/  @P0 LDGSTS.E.BYPASS.LTC128B.128 [R234+0x8100], [R140.64], !P1 ;  /* 0x081000008cea0fae */ /* 0x0003e2000c901d48 */
[----:B------:R-:W-:Y:S02]  /*11ef0*/  @P6 SHF.R.U32.HI R0, RZ, c[0x0][0x2cc], R135 ;  /* 0x0000b300ff006a19 */ /* 0x000fe40000011687 */
[----:B------:R-:W-:Y:S01]  /*11f00*/  @P0 LEA.HI.X R135, R133, c[0x0][0x1cc], R132, 0x1, P2 ;  /* 0x0000730085870a11 */ /* 0x000fe200010f0c84 */
[----:B------:R-:W-:Y:S02]  /*11f10*/  IMAD R130, R245, -0x60, RZ ;  /* 0xffffffa0f5827824 */ /* 0x000fe400078e02ff */
[----:B------:R1:W-:Y:S06]  /*11f20*/  @P0 LDGSTS.E.BYPASS.LTC128B.128 [R234+0xb100], [R140.64+0x80], !P5 ;  /* 0x0b1000808cea0fae */ /* 0x0003ec000e901d48 */
[----:B------:R2:W-:Y:S06]  /*11f30*/  @P0 LDGSTS.E.BYPASS.LTC128B.128 [R234+0x9100], [R118.64], !P1 ;  /* 0x0910000076ea0fae */ /* 0x0005ec000c901d48 */
[----:B------:R2:W-:Y:S06]  /*11f40*/  @P0 LDGSTS.E.BYPASS.LTC128B.128 [R234+0xc100], [R118.64+0x80], !P5 ;  /* 0x0c10008076ea0fae */ /* 0x0005ec000e901d48 */
[----:B------:R1:W-:Y:S06]  /*11f50*/  @P0 LDGSTS.E.BYPASS.LTC128B.128 [R234+0xa100], [R136.64], !P1 ;  /* 0x0a10000088ea0fae */ /* 0x0003ec000c901d48 */
[----:B------:R1:W-:Y:S01]  /*11f60*/  @P0 LDGSTS.E.BYPASS.LTC128B.128 [R234+0xd100], [R134.64+0x80], !P5 ;  /* 0x0d10008086ea0fae */ /* 0x0003e2000e901d48 */
[----:B------:R-:W-:Y:S05]  /*11f70*/  ISETP.GE.AND P5, PT, R232, 0x1, PT ;  /* 0x00000001e800780c */ /* 0x000fea0003fa6270 */
[----:B------:R-:W3:Y:S06]  /*11f80*/  SHFL.IDX PT, R128, R0, RZ, 0x1c1f ;  /* 0x001c1fff00807589 */ /* 0x000eec00000e0000 */
[----:B------:R-:W0:Y:S01]  /*11f90*/  LDGDEPBAR ;  /* 0x00000000000079af */ /* 0x000e220000000000 */
[----:B--2---:R-:W-:Y:S04]  /*11fa0*/  IADD3 R119, -R217, 0x1, R130 ;  /* 0x00000001d9777810 */ /* 0x004fe80007ffe182 */
[----:B------:R-:W-:Y:S04]  /*11fb0*/  IADD3 R119, -R229, R119, R231 ;  /* 0x00000077e5777210 */ /* 0x000fe80007ffe1e7 */
[C---:B------:R-:W-:Y:S02]  /*11fc0*/  IADD3 R129, R119.reuse, c[0x0][0x328], RZ ;  /* 0x0000ca0077817a10 */ /* 0x040fe40007ffe0ff */
[----:B------:R-:W-:Y:S03]  /*11fd0*/  IADD3 R119, R119, UR4, RZ ;  /* 0x0000000477777c10 */ /* 0x000fe6000fffe0ff */
[----:B---3--:R-:W-:Y:S02]  /*11fe0*/  IMAD.IADD R132, R129, 0x1, R128 ;  /* 0x0000000181847824 */ /* 0x008fe400078e0280 */
        /* <DEDUP_REMOVED lines=15> */
.L_x_2144:
[----:B------:R-:W-:Y:S04]  /*120e0*/  MOV R118, c[0x0][0x32c] ;  /* 0x0000cb0000767a02 */ /* 0x000fe80000000f00 */
[----:B------:R-:W-:Y:S11]  /*120f0*/  ISETP.NE.AND P0, PT, R118, 0x1, PT ;  /* 0x000000017600780c */ /* 0x000ff60003f05270 */
[----:B------:R-:W-:Y:S02]  /*12100*/  @!UPT UIADD3 URZ, URZ, URZ, URZ ;  /* 0x0000003f3f3ff290 */ /* 0x000fe4000fffe03f */
[----:B------:R-:W-:Y:S05]  /*12110*/  @P0 IMAD.HI.U32 R118, R128, c[0x0][0x330], RZ ;  /* 0x0000cc0080760a27 */ /* 0x000fea00078e00ff */
[----:B------:R-:W-:Y:S02]  /*12120*/  @P0 SHF.R.U32.HI R128, RZ, c[0x0][0x334], R118 ;  /* 0x0000cd00ff800a19 */ /* 0x000fe40000011676 */
.L_x_2145:
[----:B------:R-:W-:Y:S05]  /*12130*/  BSYNC B0 ;  /* 0x0000000000007941 */ /* 0x000fea0003800000 */
.L_x_2143:
[----:B------:R-:W-:Y:S04]  /*12140*/  IMAD.IADD R118, R130, 0x1, -R217 ;  /* 0x0000000182767824 */ /* 0x000fe800078e0ad9 */
[----:B------:R-:W-:Y:S05]  /*12150*/  IMAD R128, R128, c[0x0][0x32c], R118 ;  /* 0x0000cb0080807a24 */ /* 0x000fea00078e0276 */
[----:B------:R-:W-:Y:S02]  /*12160*/  IADD3 R118, R128, c[0x0][0x32c], RZ ;  /* 0x0000cb0080767a10 */ /* 0x000fe40007ffe0ff */
[----:B------:R-:W-:Y:S02]  /*12170*/  IMNMX R131, R131, R128, !PT ;  /* 0x0000008083837217 */ /* 0x000fe40007800200 */
[----:B------:R-:W-:Y:S02]  /*12180*/  IMNMX R132, R132, R118, PT ;  /* 0x0000007684847217 */ /* 0x000fe40003800200 */
.L_x_2142:
[C---:B-1----:R-:W-:Y:S01]  /*12190*/  ISETP.GE.AND P1, PT, R130.reuse, 0x1, PT ;  /* 0x000000018200780c */ /* 0x042fe20003f26270 */
[----:B------:R-:W1:Y:S01]  /*121a0*/  SHFL.IDX PT, R0, R0, 0x1, 0x1c1f ;  /* 0x003c1f0000007f89 */ /* 0x000e6200000e0000 */
[----:B------:R-:W-:Y:S02]  /*121b0*/  ISETP.GE.AND P0, PT, R130, 0x2, PT ;  /* 0x000000028200780c */ /* 0x000fe40003f06270 */
[----:B------:R-:W-:Y:S02]  /*121c0*/  LOP3.LUT R230, R230, 0xffffbfff, RZ, 0xc0, !PT ;  /* 0xffffbfffe6e67812 */ /* 0x000fe400078ec0ff */
[C---:B------:R-:W-:Y:S02]  /*121d0*/  ISETP.GE.AND P2, PT, R130.reuse, 0x9, PT ;  /* 0x000000098200780c */ /* 0x040fe40003f46270 */
[C---:B------:R-:W-:Y:S02]  /*121e0*/  ISETP.GE.AND P6, PT, R130.reuse, 0x42, PT ;  /* 0x000000428200780c */ /* 0x040fe40003fc6270 */
[C---:B------:R-:W-:Y:S02]  /*121f0*/  ISETP.GE.AND P5, PT, R130.reuse, 0x49, PT ;  /* 0x000000498200780c */ /* 0x040fe40003fa6270 */
[----:B------:R-:W-:Y:S02]  /*12200*/  ISETP.GE.AND P4, PT, R130, 0x4a, PT ;  /* 0x0000004a8200780c */ /* 0x000fe40003f86270 */
[----:B------:R-:W-:Y:S02]  /*12210*/  @P1 LOP3.LUT R230, R230, 0x4000, RZ, 0xfc, !PT ;  /* 0x00004000e6e61812 */ /* 0x000fe400078efcff */
[C---:B------:R-:W-:Y:S02]  /*12220*/  ISETP.GT.AND P1, PT, R131.reuse, RZ, !P1 ;  /* 0x000000ff8300720c */ /* 0x040fe40004f24270 */
[----:B------:R-:W-:Y:S02]  /*12230*/  LOP3.LUT R230, R230, 0xfffeffff, RZ, 0xc0, !PT ;  /* 0xfffeffffe6e67812 */ /* 0x000fe400078ec0ff */
[----:B------:R-:W-:Y:S02]  /*12240*/  ISETP.LT.OR P1, PT, R132, 0x1, P1 ;  /* 0x000000018400780c */ /* 0x000fe40000f21670 */
[----:B------:R-:W-:Y:S02]  /*12250*/  @P0 LOP3.LUT R230, R230, 0x10000, RZ, 0xfc, !PT ;  /* 0x00010000e6e60812 */ /* 0x000fe400078efcff */
[----:B------:R-:W-:Y:S01]  /*12260*/  ISETP.GT.AND P0, PT, R131, 0x1, !P0 ;  /* 0x000000018300780c */ /* 0x000fe20004704270 */
[--C-:B-1----:R-:W-:Y:S01]  /*12270*/  IMAD.IADD R129, R129, 0x1, R0.reuse ;  /* 0x0000000181817824 */ /* 0x102fe200078e0200 */
[----:B------:R-:W-:Y:S01]  /*12280*/  FSEL R128, R4, -INF , !P1 ;  /* 0xff80000004807808 */ /* 0x000fe20004800000 */
[----:B------:R-:W-:Y:S01]  /*12290*/  IMAD.IADD R119, R119, 0x1, R0 ;  /* 0x0000000177777824 */ /* 0x000fe200078e0200 */
[----:B------:R-:W-:Y:S02]  /*122a0*/  ISETP.GE.AND P1, PT, R130, 0xa, PT ;  /* 0x0000000a8200780c */ /* 0x000fe40003f26270 */
[----:B------:R-:W-:Y:S02]  /*122b0*/  ISETP.LT.OR P0, PT, R132, 0x2, P0 ;  /* 0x000000028400780c */ /* 0x000fe40000701670 */
[----:B------:R-:W-:Y:S02]  /*122c0*/  LOP3.LUT R230, R230, 0xffff7fff, RZ, 0xc0, !PT ;  /* 0xffff7fffe6e67812 */ /* 0x000fe400078ec0ff */
[----:B------:R-:W-:Y:S02]  /*122d0*/  FSEL R118, R5, -INF , !P0 ;  /* 0xff80000005767808 */ /* 0x000fe40004000000 */
[----:B------:R-:W-:Y:S02]  /*122e0*/  @P2 LOP3.LUT R230, R230, 0x8000, RZ, 0xfc, !PT ;  /* 0x00008000e6e62812 */ /* 0x000fe400078efcff */
[C---:B------:R-:W-:Y:S02]  /*122f0*/  ISETP.GT.AND P0, PT, R131.reuse, 0x8, !P2 ;  /* 0x000000088300780c */ /* 0x040fe40005704270 */
        /* <DEDUP_REMOVED lines=16> */
[----:B------:R-:W-:Y:S02]  /*12400*/  ISETP.GT.AND P0, PT, R131, 0x11, !P1 ;  /* 0x000000118300780c */ /* 0x000fe40004f04270 */
[----:B------:R-:W-:Y:S02]  /*12410*/  ISETP.GE.AND P3, PT, R130, 0x59, PT ;  /* 0x000000598200780c */ /* 0x000fe40003f66270 */
        /* <DEDUP_REMOVED lines=89> */
[----:B------:R-:W-:Y:S11]  /*129b0*/  ISETP.GE.AND P0, PT, R130, 0x5a, PT ;  /* 0x0000005a8200780c */ /* 0x000ff60003f06270 */
[----:B------:R-:W-:Y:S02]  /*129c0*/  @!UPT UIADD3 URZ, URZ, URZ, URZ ;  /* 0x0000003f3f3ff290 */ /* 0x000fe4000fffe03f */
[----:B------:R-:W-:Y:S02]  /*129d0*/  @P0 LOP3.LUT R230, R230, 0x40000, RZ, 0xfc, !PT ;  /* 0x00040000e6e60812 */ /* 0x000fe400078efcff */
[----:B------:R-:W-:Y:S04]  /*129e0*/  ISETP.GT.AND P0, PT, R131, 0x59, !P0 ;  /* 0x000000598300780c */ /* 0x000fe80004704270 */
[----:B------:R-:W-:Y:S04]  /*129f0*/  ISETP.LT.OR P0, PT, R132, 0x5a, P0 ;  /* 0x0000005a8400780c */ /* 0x000fe80000701670 */
        /* <DEDUP_REMOVED lines=17> */
.L_x_2148:
[----:B------:R-:W-:Y:S04]  /*12b10*/  MOV R0, c[0x0][0x32c] ;  /* 0x0000cb0000007a02 */ /* 0x000fe80000000f00 */
[----:B------:R-:W-:Y:S11]  /*12b20*/  ISETP.NE.AND P0, PT, R0, 0x1, PT ;  /* 0x000000010000780c */ /* 0x000ff60003f05270 */
[----:B------:R-:W-:Y:S02]  /*12b30*/  @!UPT UIADD3 URZ, URZ, URZ, URZ ;  /* 0x0000003f3f3ff290 */ /* 0x000fe4000fffe03f */
[----:B------:R-:W-:Y:S05]  /*12b40*/  @P0 IMAD.HI.U32 R0, R4, c[0x0][0x330], RZ ;  /* 0x0000cc0004000a27 */ /* 0x000fea00078e00ff */
[----:B------:R-:W-:Y:S02]  /*12b50*/  @P0 SHF.R.U32.HI R4, RZ, c[0x0][0x334], R0 ;  /* 0x0000cd00ff040a19 */ /* 0x000fe40000011600 */
.L_x_2149:
[----:B------:R-:W-:Y:S05]  /*12b60*/  BSYNC B0 ;  /* 0x0000000000007941 */ /* 0x000fea0003800000 */
.L_x_2147:
[----:B------:R-:W-:Y:S04]  /*12b70*/  IMAD.IADD R130, R130, 0x1, -R217 ;  /* 0x0000000182827824 */ /* 0x000fe800078e0ad9 */
[----:B------:R-:W-:Y:S05]  /*12b80*/  IMAD R130, R4, c[0x0][0x32c], R130 ;  /* 0x0000cb0004827a24 */ /* 0x000fea00078e0282 */
[----:B------:R-:W-:Y:S02]  /*12b90*/  IADD3 R0, R130, c[0x0][0x32c], RZ ;  /* 0x0000cb0082007a10 */ /* 0x000fe40007ffe0ff */
[----:B------:R-:W-:Y:S02]  /*12ba0*/  IMNMX R119, R119, R130, !PT ;  /* 0x0000008277777217 */ /* 0x000fe40007800200 */
[----:B------:R-:W-:Y:S02]  /*12bb0*/  IMNMX R129, R129, R0, PT ;  /* 0x0000000081817217 */ /* 0x000fe40003800200 */
.L_x_2146:
[----:B------:R-:W-:Y:S01]  /*12bc0*/  LOP3.LUT P0, RZ, R230, 0x4000, RZ, 0xc0, !PT ;  /* 0x00004000e6ff7812 */ /* 0x000fe2000780c0ff */
[----:B------:R-:W-:Y:S01]  /*12bd0*/  IMAD.MOV.U32 R32, RZ, RZ, R28 ;  /* 0x000000ffff207224 */ /* 0x000fe200078e001c */
[----:B------:R-:W-:Y:S01]  /*12be0*/  FMNMX.FTZ R0, R128, R3, !PT ;  /* 0x0000000380007209 */ /* 0x000fe20007810000 */
[----:B------:R-:W-:Y:S01]  /*12bf0*/  IMAD.MOV.U32 R41, RZ, RZ, R33 ;  /* 0x000000ffff297224 */ /* 0x000fe200078e0021 */
[----:B------:R-:W-:Y:S01]  /*12c00*/  ISETP.GT.AND P0, PT, R119, RZ, !P0 ;  /* 0x000000ff7700720c */ /* 0x000fe20004704270 */
[----:B------:R-:W-:Y:S01]  /*12c10*/  IMAD.MOV.U32 R36, RZ, RZ, R133 ;  /* 0x000000ffff247224 */ /* 0x000fe200078e0085 */
        /* <DEDUP_REMOVED lines=33> */
[----:B------:R-:W-:Y:S02]  /*12e30*/  MOV R33, R29 ;  /* 0x0000001d00217202 */ /* 0x000fe40000000f00 */
        /* <DEDUP_REMOVED lines=33> */
[----:B------:R-:W-:Y:S01]  /*13050*/  LOP3.LUT P0, RZ, R230, 0x40, RZ, 0xc0, !PT ;  /* 0x00000040e6ff7812 */ /* 0x000fe2000780c0ff */
[----:B------:R-:W-:Y:S01]  /*13060*/  LDSM.16.MT88.4 R20, [R190] ;  /* 0x00000000be14783b */ /* 0x000fe20000004200 */
        /* <DEDUP_REMOVED lines=14> */
[----:B------:R-:W1:Y:S01]  /*13150*/  SHFL.BFLY PT, R6, R0, 0x2, 0x1f ;  /* 0x0c401f0000067f89 */ /* 0x000e6200000e0000 */
[----:B------:R-:W-:Y:S02]  /*13160*/  FMNMX.FTZ R4, R48, R4, !PT ;  /* 0x0000000430047209 */ /* 0x000fe40007810000 */
[C---:B------:R-:W-:Y:S02]  /*13170*/  ISETP.GT.AND P0, PT, R119.reuse, 0x30, !P0 ;  /* 0x000000307700780c */ /* 0x040fe40004704270 */
[----:B------:R-:W-:Y:S02]  /*13180*/  ISETP.GT.AND P1, PT, R119, 0x50, !P1 ;  /* 0x000000507700780c */ /* 0x000fe40004f24270 */
[----:B------:R-:W-:Y:S02]  /*13190*/  ISETP.LT.OR P0, PT, R129, 0x31, P0 ;  /* 0x000000318100780c */ /* 0x000fe40000701670 */
[----:B------:R-:W-:Y:S02]  /*131a0*/  ISETP.GT.AND P3, PT, R119, 0x58, !P3 ;  /* 0x000000587700780c */ /* 0x000fe40005f64270 */
[----:B------:R-:W-:Y:S02]  /*131b0*/  FSEL R17, R30, -INF , !P0 ;  /* 0xff8000001e117808 */ /* 0x000fe40004000000 */
[----:B------:R-:W-:Y:S02]  /*131c0*/  LOP3.LUT P0, RZ, R230, 0x8, RZ, 0xc0, !PT ;  /* 0x00000008e6ff7812 */ /* 0x000fe4000780c0ff */
[----:B------:R-:W-:Y:S02]  /*131d0*/  FMNMX.FTZ R4, R17, R4, !PT ;  /* 0x0000000411047209 */ /* 0x000fe40007810000 */
[----:B------:R-:W-:Y:S04]  /*131e0*/  ISETP.GT.AND P0, PT, R119, 0x31, !P0 ;  /* 0x000000317700780c */ /* 0x000fe80004704270 */
[----:B------:R-:W-:Y:S02]  /*131f0*/  ISETP.LT.OR P0, PT, R129, 0x32, P0 ;  /* 0x000000328100780c */ /* 0x000fe40000701670 */
[----:B-1----:R-:W-:Y:S02]  /*13200*/  FMNMX.FTZ R6, R0, R6, !PT ;  /* 0x0000000600067209 */ /* 0x002fe40007810000 */
[----:B------:R-:W-:Y:S02]  /*13210*/  FSEL R25, R31, -INF , !P0 ;  /* 0xff8000001f197808 */ /* 0x000fe40004000000 */
[----:B------:R-:W-:Y:S01]  /*13220*/  LOP3.LUT P0, RZ, R230, 0x4, RZ, 0xc0, !PT ;  /* 0x00000004e6ff7812 */ /* 0x000fe2000780c0ff */
[----:B------:R-:W1:Y:S01]  /*13230*/  SHFL.BFLY PT, R13, R6, 0x1, 0x1f ;  /* 0x0c201f00060d7f89 */ /* 0x000e6200000e0000 */
[----:B------:R-:W-:Y:S02]  /*13240*/  FMNMX.FTZ R4, R25, R4, !PT ;  /* 0x0000000419047209 */ /* 0x000fe40007810000 */
[----:B------:R-:W-:Y:S04]  /*13250*/  ISETP.GT.AND P0, PT, R119, 0x38, !P0 ;  /* 0x000000387700780c */ /* 0x000fe80004704270 */
[----:B------:R-:W-:Y:S01]  /*13260*/  ISETP.LT.OR P0, PT, R129, 0x39, P0 ;  /* 0x000000398100780c */ /* 0x000fe20000701670 */
[----:B------:R-:W-:Y:S03]  /*13270*/  LDSM.16.MT88.4 R28, [R189] ;  /* 0x00000000bd1c783b */ /* 0x000fe60000004200 */
        /* <DEDUP_REMOVED lines=10> */
[----:B------:R-:W-:Y:S02]  /*13320*/  FSEL R249, R38, -INF , !P0 ;  /* 0xff80000026f97808 */ /* 0x000fe40004000000 */
[----:B------:R-:W-:Y:S02]  /*13330*/  ISETP.GT.AND P0, PT, R119, 0x41, !P6 ;  /* 0x000000417700780c */ /* 0x000fe40007704270 */
[----:B------:R-:W-:Y:S02]  /*13340*/  FMNMX.FTZ R4, R249, R4, !PT ;  /* 0x00000004f9047209 */ /* 0x000fe40007810000 */
[----:B------:R-:W-:Y:S02]  /*13350*/  ISETP.LT.OR P0, PT, R129, 0x42, P0 ;  /* 0x000000428100780c */ /* 0x000fe40000701670 */
[----:B------:R-:W-:Y:S02]  /*13360*/  LOP3.LUT P6, RZ, R230, 0x40000, RZ, 0xc0, !PT ;  /* 0x00040000e6ff7812 */ /* 0x000fe400078cc0ff */
[----:B------:R-:W-:Y:S02]  /*13370*/  FSEL R176, R39, -INF , !P0 ;  /* 0xff80000027b07808 */ /* 0x000fe40004000000 */
[----:B------:R-:W-:Y:S02]  /*13380*/  ISETP.GT.AND P0, PT, R119, 0x48, !P5 ;  /* 0x000000487700780c */ /* 0x000fe40006f04270 */
[----:B------:R-:W-:Y:S02]  /*13390*/  FMNMX.FTZ R4, R176, R4, !PT ;  /* 0x00000004b0047209 */ /* 0x000fe40007810000 */
[----:B------:R-:W-:Y:S04]  /*133a0*/  ISETP.LT.OR P0, PT, R129, 0x49, P0 ;  /* 0x000000498100780c */ /* 0x000fe80000701670 */
[----:B------:R-:W-:Y:S02]  /*133b0*/  FSEL R166, R42, -INF , !P0 ;  /* 0xff8000002aa67808 */ /* 0x000fe40004000000 */
[----:B------:R-:W-:Y:S02]  /*133c0*/  ISETP.GT.AND P0, PT, R119, 0x49, !P4 ;  /* 0x000000497700780c */ /* 0x000fe40006704270 */
[----:B------:R-:W-:Y:S02]  /*133d0*/  FMNMX.FTZ R4, R166, R4, !PT ;  /* 0x00000004a6047209 */ /* 0x000fe40007810000 */
[----:B------:R-:W-:Y:S04]  /*133e0*/  ISETP.LT.OR P0, PT, R129, 0x4a, P0 ;  /* 0x0000004a8100780c */ /* 0x000fe80000701670 */
[----:B------:R-:W-:Y:S02]  /*133f0*/  FSEL R165, R43, -INF , !P0 ;  /* 0xff8000002ba57808 */ /* 0x000fe40004000000 */
[----:B------:R-:W-:Y:S02]  /*13400*/  ISETP.GT.AND P0, PT, R119, 0x51, !P2 ;  /* 0x000000517700780c */ /* 0x000fe40005704270 */
[C---:B------:R-:W-:Y:S02]  /*13410*/  ISETP.LT.OR P2, PT, R129.reuse, 0x51, P1 ;  /* 0x000000518100780c */ /* 0x040fe40000f41670 */
[----:B------:R-:W-:Y:S02]  /*13420*/  ISETP.LT.OR P1, PT, R129, 0x52, P0 ;  /* 0x000000528100780c */ /* 0x000fe40000721670 */
[----:B------:R-:W-:Y:S02]  /*13430*/  FSEL R154, R46, -INF , !P2 ;  /* 0xff8000002e9a7808 */ /* 0x000fe40005000000 */
[----:B------:R-:W-:Y:S02]  /*13440*/  FMNMX.FTZ R4, R165, R4, !PT ;  /* 0x00000004a5047209 */ /* 0x000fe40007810000 */
[----:B------:R-:W-:Y:S02]  /*13450*/  FSEL R148, R47, -INF , !P1 ;  /* 0xff8000002f947808 */ /* 0x000fe40004800000 */
[----:B------:R-:W-:Y:S01]  /*13460*/  FMNMX.FTZ R4, R154, R4, !PT ;  /* 0x000000049a047209 */ /* 0x000fe20007810000 */
[----:B------:R-:W-:Y:S01]  /*13470*/  LDSM.16.MT88.4 R44, [R191+0x3000] ;  /* 0x00300000bf2c783b */ /* 0x000fe20000004200 */
[----:B------:R-:W-:Y:S02]  /*13480*/  ISETP.GT.AND P0, PT, R119, 0x59, !P6 ;  /* 0x000000597700780c */ /* 0x000fe40007704270 */
[C---:B------:R-:W-:Y:S02]  /*13490*/  ISETP.LT.OR P1, PT, R129.reuse, 0x59, P3 ;  /* 0x000000598100780c */ /* 0x040fe40001f21670 */
[----:B------:R-:W-:Y:S02]  /*134a0*/  ISETP.LT.OR P0, PT, R129, 0x5a, P0 ;  /* 0x0000005a8100780c */ /* 0x000fe40000701670 */
[----:B------:R-:W-:Y:S02]  /*134b0*/  FSEL R141, R50, -INF , !P1 ;  /* 0xff800000328d7808 */ /* 0x000fe40004800000 */
[----:B------:R-:W-:Y:S02]  /*134c0*/  FMNMX.FTZ R0, R148, R4, !PT ;  /* 0x0000000494007209 */ /* 0x000fe40007810000 */
[----:B------:R-:W-:Y:S02]  /*134d0*/  FSEL R119, R51, -INF , !P0 ;  /* 0xff80000033777808 */ /* 0x000fe40004000000 */
        /* <DEDUP_REMOVED lines=14> */
[----:B------:R-:W-:Y:S02]  /*135c0*/  FMUL.FTZ R3, R3, c[0x0][0x2d0] ;  /* 0x0000b40003037a20 */ /* 0x000fe40000410000 */
        /* <DEDUP_REMOVED lines=11> */
[----:B------:R-:W3:Y:S01]  /*13680*/  MUFU.EX2 R135, R135 ;  /* 0x0000008700877308 */ /* 0x000ee20000000800 */
[--C-:B------:R-:W-:Y:S02]  /*13690*/  FFMA.FTZ R250, R250, c[0x0][0x2d0], -R156.reuse ;  /* 0x0000b400fafa7a23 */ /* 0x100fe4000001089c */
[--C-:B------:R-:W-:Y:S02]  /*136a0*/  FFMA.FTZ R246, R246, c[0x0][0x2d0], -R156.reuse ;  /* 0x0000b400f6f67a23 */ /* 0x100fe4000001089c */
[--C-:B------:R-:W-:Y:S02]  /*136b0*/  FFMA.FTZ R177, R177, c[0x0][0x2d0], -R156.reuse ;  /* 0x0000b400b1b17a23 */ /* 0x100fe4000001089c */
[--C-:B------:R-:W-:Y:S02]  /*136c0*/  FFMA.FTZ R167, R167, c[0x0][0x2d0], -R156.reuse ;  /* 0x0000b400a7a77a23 */ /* 0x100fe4000001089c */
[--C-:B------:R-:W-:Y:S01]  /*136d0*/  FFMA.FTZ R152, R152, c[0x0][0x2d0], -R156.reuse ;  /* 0x0000b40098987a23 */ /* 0x100fe2000001089c */
[----:B------:R-:W-:Y:S01]  /*136e0*/  MUFU.EX2 R132, R132 ;  /* 0x0000008400847308 */ /* 0x000fe20000000800 */
[----:B------:R-:W-:Y:S01]  /*136f0*/  FFMA.FTZ R151, R151, c[0x0][0x2d0], -R156 ;  /* 0x0000b40097977a23 */ /* 0x000fe2000001089c */
[----:B-1----:R-:W-:Y:S01]  /*13700*/  FMNMX.FTZ R118, R5, R4, !PT ;  /* 0x0000000405767209 */ /* 0x002fe20007810000 */
[C---:B--2---:R-:W-:Y:S01]  /*13710*/  FMUL.FTZ R5, R3.reuse, R113 ;  /* 0x0000007103057220 */ /* 0x044fe20000410000 */
[----:B------:R-:W-:Y:S01]  /*13720*/  MOV R113, R24 ;  /* 0x0000001800717202 */ /* 0x000fe20000000f00 */
[C---:B------:R-:W-:Y:S01]  /*13730*/  FMUL.FTZ R8, R3.reuse, R108 ;  /* 0x0000006c03087220 */ /* 0x040fe20000410000 */
[C---:B------:R-:W-:Y:S01]  /*13740*/  FSETP.NEU.FTZ.AND P0, PT, R118.reuse, -INF , PT ;  /* 0xff8000007600780b */ /* 0x040fe20003f1d000 */
[C---:B------:R-:W-:Y:S03]  /*13750*/  FMUL.FTZ R140, R118.reuse, c[0x0][0x2d0] ;  /* 0x0000b400768c7a20 */ /* 0x040fe60000410000 */
[----:B------:R-:W1:Y:S01]  /*13760*/  MUFU.EX2 R134, R134 ;  /* 0x0000008600867308 */ /* 0x000e620000000800 */
[----:B------:R-:W-:Y:S01]  /*13770*/  FSEL R4, R118, RZ, P0 ;  /* 0x000000ff76047208 */ /* 0x000fe20000000000 */
[----:B------:R-:W-:Y:S01]  /*13780*/  FMUL.FTZ R9, R3, R109 ;  /* 0x0000006d03097220 */ /* 0x000fe20000410000 */
[----:B------:R-:W-:Y:S01]  /*13790*/  FSEL R140, R140, RZ, P0 ;  /* 0x000000ff8c8c7208 */ /* 0x000fe20000000000 */
[----:B------:R-:W-:Y:S01]  /*137a0*/  IMAD.MOV.U32 R109, RZ, RZ, R36 ;  /* 0x000000ffff6d7224 */ /* 0x000fe200078e0024 */
[----:B---3--:R-:W-:Y:S01]  /*137b0*/  F2FP.BF16.PACK_AB R128, R133, R135 ;  /* 0x000000878580723e */ /* 0x008fe200000010ff */
[----:B------:R-:W-:Y:S01]  /*137c0*/  FADD.FTZ R2, -R4, R2 ;  /* 0x0000000204027221 */ /* 0x000fe20000010100 */
[----:B------:R-:W-:Y:S01]  /*137d0*/  LDSM.16.MT88.4 R36, [R188] ;  /* 0x00000000bc24783b */ /* 0x000fe20000004200 */
[--C-:B------:R-:W-:Y:S01]  /*137e0*/  FFMA.FTZ R139, R12, c[0x0][0x2d0], -R140.reuse ;  /* 0x0000b4000c8b7a23 */ /* 0x100fe2000001088c */
[----:B------:R-:W-:Y:S01]  /*137f0*/  ISETP.GT.AND P0, PT, R245, R244, PT ;  /* 0x000000f4f500720c */ /* 0x000fe20003f04270 */
[--C-:B------:R-:W-:Y:S01]  /*13800*/  FFMA.FTZ R138, R7, c[0x0][0x2d0], -R140.reuse ;  /* 0x0000b400078a7a23 */ /* 0x100fe2000001088c */
[----:B------:R-:W-:Y:S01]  /*13810*/  MUFU.EX2 R143, R143 ;  /* 0x0000008f008f7308 */ /* 0x000fe20000000800 */
[--C-:B------:R-:W-:Y:S02]  /*13820*/  FFMA.FTZ R137, R10, c[0x0][0x2d0], -R140.reuse ;  /* 0x0000b4000a897a23 */ /* 0x100fe4000001088c */
[----:B------:R-:W-:Y:S01]  /*13830*/  FFMA.FTZ R136, R11, c[0x0][0x2d0], -R140 ;  /* 0x0000b4000b887a23 */ /* 0x000fe2000001088c */
[----:B------:R-:W2:Y:S01]  /*13840*/  LDSM.16.MT88.4 R12, [R191] ;  /* 0x00000000bf0c783b */ /* 0x000ea20000004200 */
[----:B------:R-:W-:Y:S02]  /*13850*/  FMUL.FTZ R2, R2, c[0x0][0x2d0] ;  /* 0x0000b40002027a20 */ /* 0x000fe40000410000 */
[C---:B------:R-:W-:Y:S02]  /*13860*/  FMUL.FTZ R4, R3.reuse, R112 ;  /* 0x0000007003047220 */ /* 0x040fe40000410000 */
[----:B------:R-:W-:Y:S01]  /*13870*/  IMAD.MOV.U32 R112, RZ, RZ, R16 ;  /* 0x000000ffff707224 */ /* 0x000fe200078e0010 */
[----:B------:R-:W-:Y:S01]  /*13880*/  MUFU.EX2 R139, R139 ;  /* 0x0000008b008b7308 */ /* 0x000fe20000000800 */
[C---:B------:R-:W-:Y:S01]  /*13890*/  FMUL.FTZ R16, R3.reuse, R72 ;  /* 0x0000004803107220 */ /* 0x040fe20000410000 */
[----:B-1----:R-:W-:Y:S01]  /*138a0*/  F2FP.BF16.PACK_AB R130, R134, R132 ;  /* 0x000000848682723e */ /* 0x002fe200000010ff */
[C---:B------:R-:W-:Y:S02]  /*138b0*/  FMUL.FTZ R24, R3.reuse, R80 ;  /* 0x0000005003187220 */ /* 0x040fe40000410000 */
[----:B------:R-:W-:Y:S02]  /*138c0*/  IMAD.MOV.U32 R108, RZ, RZ, R41 ;  /* 0x000000ffff6c7224 */ /* 0x000fe400078e0029 */
[C---:B------:R-:W-:Y:S03]  /*138d0*/  FMUL.FTZ R41, R3.reuse, R97 ;  /* 0x0000006103297220 */ /* 0x040fe60000410000 */
[----:B------:R-:W1:Y:S01]  /*138e0*/  MUFU.EX2 R2, R2 ;  /* 0x0000000200027308 */ /* 0x000e620000000800 */
[C---:B------:R-:W-:Y:S02]  /*138f0*/  FMUL.FTZ R49, R3.reuse, R105 ;  /* 0x0000006903317220 */ /* 0x040fe40000410000 */
[C---:B------:R-:W-:Y:S02]  /*13900*/  FMUL.FTZ R52, R3.reuse, R52 ;  /* 0x0000003403347220 */ /* 0x040fe40000410000 */
[----:B------:R-:W-:Y:S02]  /*13910*/  FMUL.FTZ R53, R3, R53 ;  /* 0x0000003503357220 */ /* 0x000fe40000410000 */
[--C-:B------:R-:W-:Y:S02]  /*13920*/  FFMA.FTZ R157, R157, c[0x0][0x2d0], -R140.reuse ;  /* 0x0000b4009d9d7a23 */ /* 0x100fe4000001088c */
[--C-:B------:R-:W-:Y:S01]  /*13930*/  FFMA.FTZ R158, R158, c[0x0][0x2d0], -R140.reuse ;  /* 0x0000b4009e9e7a23 */ /* 0x100fe2000001088c */
[----:B------:R-:W3:Y:S01]  /*13940*/  MUFU.EX2 R138, R138 ;  /* 0x0000008a008a7308 */ /* 0x000ee20000000800 */
[--C-:B------:R-:W-:Y:S02]  /*13950*/  FFMA.FTZ R159, R159, c[0x0][0x2d0], -R140.reuse ;  /* 0x0000b4009f9f7a23 */ /* 0x100fe4000001088c */
[----:B------:R-:W-:Y:S02]  /*13960*/  FFMA.FTZ R164, R164, c[0x0][0x2d0], -R140 ;  /* 0x0000b400a4a47a23 */ /* 0x000fe4000001088c */
        /* <DEDUP_REMOVED lines=10> */
[C---:B------:R-:W-:Y:S01]  /*13a10*/  FMUL.FTZ R11, R2.reuse, R111 ;  /* 0x0000006f020b7220 */ /* 0x040fe20000410000 */
[----:B------:R-:W-:Y:S01]  /*13a20*/  MOV R110, R33 ;  /* 0x00000021006e7202 */ /* 0x000fe20000000f00 */
[----:B------:R-:W-:Y:S01]  /*13a30*/  FMUL.FTZ R18, R2, R74 ;  /* 0x0000004a02127220 */ /* 0x000fe20000410000 */
[----:B---3--:R-:W-:Y:S01]  /*13a40*/  F2FP.BF16.PACK_AB R129, R138, R139 ;  /* 0x0000008b8a81723e */ /* 0x008fe200000010ff */
[C---:B------:R-:W-:Y:S02]  /*13a50*/  FMUL.FTZ R19, R2.reuse, R75 ;  /* 0x0000004b02137220 */ /* 0x040fe40000410000 */
[----:B------:R-:W-:Y:S02]  /*13a60*/  IMAD.MOV.U32 R115, RZ, RZ, R17 ;  /* 0x000000ffff737224 */ /* 0x000fe400078e0011 */
[C---:B------:R-:W-:Y:S01]  /*13a70*/  FMUL.FTZ R17, R3.reuse, R73 ;  /* 0x0000004903117220 */ /* 0x040fe20000410000 */
[----:B------:R-:W3:Y:S01]  /*13a80*/  MUFU.EX2 R150, R150 ;  /* 0x0000009600967308 */ /* 0x000ee20000000800 */
[C---:B------:R-:W-:Y:S01]  /*13a90*/  FMUL.FTZ R26, R2.reuse, R82 ;  /* 0x00000052021a7220 */ /* 0x040fe20000410000 */
[----:B------:R-:W-:Y:S01]  /*13aa0*/  LDSM.16.MT88.4 R72, [R189+0x3000] ;  /* 0x00300000bd48783b */ /* 0x000fe20000004200 */
[----:B------:R-:W-:Y:S02]  /*13ab0*/  FMUL.FTZ R27, R2, R83 ;  /* 0x00000053021b7220 */ /* 0x000fe40000410000 */
[----:B------:R-:W-:Y:S02]  /*13ac0*/  IMAD.MOV.U32 R114, RZ, RZ, R25 ;  /* 0x000000ffff727224 */ /* 0x000fe400078e0019 */
[C---:B------:R-:W-:Y:S02]  /*13ad0*/  FMUL.FTZ R25, R3.reuse, R81 ;  /* 0x0000005103197220 */ /* 0x040fe40000410000 */
[----:B------:R-:W-:Y:S01]  /*13ae0*/  IMAD.MOV.U32 R111, RZ, RZ, R32 ;  /* 0x000000ffff6f7224 */ /* 0x000fe200078e0020 */
[----:B------:R-:W-:Y:S01]  /*13af0*/  LDSM.16.MT88.4 R80, [R191+0x800] ;  /* 0x00080000bf50783b */ /* 0x000fe20000004200 */
[C---:B------:R-:W-:Y:S01]  /*13b00*/  FMUL.FTZ R32, R3.reuse, R88 ;  /* 0x0000005803207220 */ /* 0x040fe20000410000 */
[----:B------:R-:W-:Y:S01]  /*13b10*/  MUFU.EX2 R153, R153 ;  /* 0x0000009900997308 */ /* 0x000fe20000000800 */
[C---:B------:R-:W-:Y:S01]  /*13b20*/  FMUL.FTZ R33, R3.reuse, R89 ;  /* 0x0000005903217220 */ /* 0x040fe20000410000 */
[----:B-1----:R-:W-:Y:S01]  /*13b30*/  F2FP.BF16.PACK_AB R131, R136, R137 ;  /* 0x000000898883723e */ /* 0x002fe200000010ff */
[C---:B------:R-:W-:Y:S02]  /*13b40*/  FMUL.FTZ R34, R2.reuse, R90 ;  /* 0x0000005a02227220 */ /* 0x040fe40000410000 */
[C---:B------:R-:W-:Y:S02]  /*13b50*/  FMUL.FTZ R35, R2.reuse, R91 ;  /* 0x0000005b02237220 */ /* 0x040fe40000410000 */
[----:B------:R-:W-:Y:S01]  /*13b60*/  LDSM.16.MT88.4 R88, [R188+0x800] ;  /* 0x00080000bc58783b */ /* 0x000fe20000004200 */
[C---:B------:R-:W-:Y:S01]  /*13b70*/  FMUL.FTZ R42, R2.reuse, R98 ;  /* 0x00000062022a7220 */ /* 0x040fe20000410000 */
[C---:B--2---:R-:W-:Y:S01]  /*13b80*/  HMMA.16816.F32.BF16 R4, R128.reuse, R12, R4 ;  /* 0x0000000c8004723c */ /* 0x044fe20000041804 */
[----:B------:R-:W-:Y:S04]  /*13b90*/  MUFU.EX2 R155, R155 ;  /* 0x0000009b009b7308 */ /* 0x000fe80000000800 */
        /* <DEDUP_REMOVED lines=8> */
[----:B------:R-:W1:Y:S01]  /*13c20*/  MUFU.EX2 R158, R158 ;  /* 0x0000009e009e7308 */ /* 0x000e620000000800 */
[----:B------:R-:W2:Y:S01]  /*13c30*/  LDSM.16.MT88.4 R68, [R190+0x3000] ;  /* 0x00300000be44783b */ /* 0x000ea20000004200 */
[C---:B------:R-:W-:Y:S02]  /*13c40*/  FMUL.FTZ R51, R2.reuse, R107 ;  /* 0x0000006b02337220 */ /* 0x040fe40000410000 */
[C---:B------:R-:W-:Y:S02]  /*13c50*/  FMUL.FTZ R54, R2.reuse, R54 ;  /* 0x0000003602367220 */ /* 0x040fe40000410000 */
[C---:B------:R-:W-:Y:S03]  /*13c60*/  HMMA.16816.F32.BF16 R12, R128.reuse, R20, R12 ;  /* 0x00000014800c723c */ /* 0x040fe6000004180c */
[C---:B------:R-:W-:Y:S01]  /*13c70*/  FMUL.FTZ R55, R2.reuse, R55 ;  /* 0x0000003702377220 */ /* 0x040fe20000410000 */
[----:B------:R-:W-:Y:S01]  /*13c80*/  MUFU.EX2 R159, R159 ;  /* 0x0000009f009f7308 */ /* 0x000fe20000000800 */
[C---:B------:R-:W-:Y:S02]  /*13c90*/  FMUL.FTZ R58, R2.reuse, R58 ;  /* 0x0000003a023a7220 */ /* 0x040fe40000410000 */
[C---:B------:R-:W-:Y:S01]  /*13ca0*/  FMUL.FTZ R20, R3.reuse, R76 ;  /* 0x0000004c03147220 */ /* 0x040fe20000410000 */
[C---:B------:R-:W-:Y:S04]  /*13cb0*/  HMMA.16816.F32.BF16 R16, R128.reuse, R22, R16 ;  /* 0x000000168010723c */ /* 0x040fe80000041810 */
[C---:B------:R-:W-:Y:S02]  /*13cc0*/  FMUL.FTZ R21, R3.reuse, R77 ;  /* 0x0000004d03157220 */ /* 0x040fe40000410000 */
[C---:B------:R-:W-:Y:S01]  /*13cd0*/  FMUL.FTZ R59, R2.reuse, R59 ;  /* 0x0000003b023b7220 */ /* 0x040fe20000410000 */
[----:B------:R-:W4:Y:S01]  /*13ce0*/  MUFU.EX2 R164, R164 ;  /* 0x000000a400a47308 */ /* 0x000f220000000800 */
[C---:B------:R-:W-:Y:S04]  /*13cf0*/  FMUL.FTZ R22, R2.reuse, R78 ;  /* 0x0000004e02167220 */ /* 0x040fe80000410000 */
[C---:B------:R-:W-:Y:S02]  /*13d00*/  FMUL.FTZ R23, R2.reuse, R79 ;  /* 0x0000004f02177220 */ /* 0x040fe40000410000 */
[----:B------:R-:W5:Y:S01]  /*13d10*/  LDSM.16.MT88.4 R76, [R188+0x3000] ;  /* 0x00300000bc4c783b */ /* 0x000f620000004200 */
[C---:B------:R-:W-:Y:S02]  /*13d20*/  FMUL.FTZ R62, R2.reuse, R62 ;  /* 0x0000003e023e7220 */ /* 0x040fe40000410000 */
[C---:B------:R-:W-:Y:S01]  /*13d30*/  FMUL.FTZ R63, R2.reuse, R63 ;  /* 0x0000003f023f7220 */ /* 0x040fe20000410000 */
[----:B------:R-:W-:Y:S01]  /*13d40*/  MUFU.EX2 R179, R179 ;  /* 0x000000b300b37308 */ /* 0x000fe20000000800 */
[C---:B------:R-:W-:Y:S03]  /*13d50*/  HMMA.16816.F32.BF16 R20, R128.reuse, R28, R20 ;  /* 0x0000001c8014723c */ /* 0x040fe60000041814 */
[C---:B------:R-:W-:Y:S02]  /*13d60*/  FMUL.FTZ R65, R3.reuse, R65 ;  /* 0x0000004103417220 */ /* 0x040fe40000410000 */
[C---:B------:R-:W-:Y:S02]  /*13d70*/  FMUL.FTZ R66, R2.reuse, R66 ;  /* 0x0000004202427220 */ /* 0x040fe40000410000 */
[C---:B------:R-:W-:Y:S01]  /*13d80*/  FMUL.FTZ R28, R3.reuse, R84 ;  /* 0x00000054031c7220 */ /* 0x040fe20000410000 */
[C---:B------:R-:W-:Y:S01]  /*13d90*/  HMMA.16816.F32.BF16 R24, R128.reuse, R30, R24 ;  /* 0x0000001e8018723c */ /* 0x040fe20000041818 */
[----:B------:R-:W-:Y:S03]  /*13da0*/  MUFU.EX2 R178, R178 ;  /* 0x000000b200b27308 */ /* 0x000fe60000000800 */
[----:B------:R-:W-:Y:S02]  /*13db0*/  FMUL.FTZ R29, R3, R85 ;  /* 0x00000055031d7220 */ /* 0x000fe40000410000 */
[C---:B------:R-:W-:Y:S02]  /*13dc0*/  FMUL.FTZ R67, R2.reuse, R67 ;  /* 0x0000004302437220 */ /* 0x040fe40000410000 */
[C---:B------:R-:W-:Y:S03]  /*13dd0*/  FMUL.FTZ R30, R2.reuse, R86 ;  /* 0x00000056021e7220 */ /* 0x040fe60000410000 */
[----:B------:R-:W-:Y:S01]  /*13de0*/  MUFU.EX2 R247, R247 ;  /* 0x000000f700f77308 */ /* 0x000fe20000000800 */
[----:B------:R-:W-:Y:S02]  /*13df0*/  FMUL.FTZ R31, R2, R87 ;  /* 0x00000057021f7220 */ /* 0x000fe40000410000 */
[----:B------:R-:W-:Y:S01]  /*13e00*/  LDSM.16.MT88.4 R84, [R189+0x800] ;  /* 0x00080000bd54783b */ /* 0x000fe20000004200 */
[--C-:B------:R-:W-:Y:S02]  /*13e10*/  FFMA.FTZ R251, R251, c[0x0][0x2d0], -R140.reuse ;  /* 0x0000b400fbfb7a23 */ /* 0x100fe4000001088c */
[--C-:B------:R-:W-:Y:S02]  /*13e20*/  FFMA.FTZ R252, R252, c[0x0][0x2d0], -R140.reuse ;  /* 0x0000b400fcfc7a23 */ /* 0x100fe4000001088c */
[C---:B------:R-:W-:Y:S02]  /*13e30*/  HMMA.16816.F32.BF16 R28, R128.reuse, R36, R28 ;  /* 0x00000024801c723c */ /* 0x040fe4000004181c */
[----:B------:R-:W-:Y:S01]  /*13e40*/  MUFU.EX2 R248, R248 ;  /* 0x000000f800f87308 */ /* 0x000fe20000000800 */
[--C-:B------:R-:W-:Y:S02]  /*13e50*/  FFMA.FTZ R249, R249, c[0x0][0x2d0], -R140.reuse ;  /* 0x0000b400f9f97a23 */ /* 0x100fe4000001088c */
[----:B------:R-:W-:Y:S02]  /*13e60*/  FFMA.FTZ R176, R176, c[0x0][0x2d0], -R140 ;  /* 0x0000b400b0b07a23 */ /* 0x000fe4000001088c */
[C---:B------:R-:W-:Y:S01]  /*13e70*/  FMUL.FTZ R36, R3.reuse, R92 ;  /* 0x0000005c03247220 */ /* 0x040fe20000410000 */
[C---:B------:R-:W-:Y:S04]  /*13e80*/  HMMA.16816.F32.BF16 R32, R128.reuse, R38, R32 ;  /* 0x000000268020723c */ /* 0x040fe80000041820 */
[C---:B------:R-:W-:Y:S01]  /*13e90*/  FMUL.FTZ R37, R3.reuse, R93 ;  /* 0x0000005d03257220 */ /* 0x040fe20000410000 */
[----:B------:R-:W-:Y:S01]  /*13ea0*/  MOV R92, R48 ;  /* 0x00000030005c7202 */ /* 0x000fe20000000f00 */
[----:B------:R-:W-:Y:S01]  /*13eb0*/  IMAD.MOV.U32 R93, RZ, RZ, R40 ;  /* 0x000000ffff5d7224 */ /* 0x000fe200078e0028 */
[----:B------:R-:W1:Y:S01]  /*13ec0*/  MUFU.EX2 R251, R251 ;  /* 0x000000fb00fb7308 */ /* 0x000e620000000800 */
[C---:B------:R-:W-:Y:S04]  /*13ed0*/  FMUL.FTZ R38, R2.reuse, R94 ;  /* 0x0000005e02267220 */ /* 0x040fe80000410000 */
[----:B------:R-:W-:Y:S02]  /*13ee0*/  FMUL.FTZ R39, R2, R95 ;  /* 0x0000005f02277220 */ /* 0x000fe40000410000 */
[C---:B------:R-:W-:Y:S02]  /*13ef0*/  FMUL.FTZ R40, R3.reuse, R96 ;  /* 0x0000006003287220 */ /* 0x040fe40000410000 */
[----:B------:R-:W-:Y:S01]  /*13f00*/  FMUL.FTZ R48, R3, R104 ;  /* 0x0000006803307220 */ /* 0x000fe20000410000 */
[----:B------:R-:W-:Y:S01]  /*13f10*/  MUFU.EX2 R252, R252 ;  /* 0x000000fc00fc7308 */ /* 0x000fe20000000800 */
[--C-:B------:R-:W-:Y:S01]  /*13f20*/  FFMA.FTZ R166, R166, c[0x0][0x2d0], -R140.reuse ;  /* 0x0000b400a6a67a23 */ /* 0x100fe2000001088c */
[C---:B------:R-:W-:Y:S03]  /*13f30*/  HMMA.16816.F32.BF16 R36, R128.reuse, R44, R36 ;  /* 0x0000002c8024723c */ /* 0x040fe60000041824 */
[--C-:B------:R-:W-:Y:S02]  /*13f40*/  FFMA.FTZ R165, R165, c[0x0][0x2d0], -R140.reuse ;  /* 0x0000b400a5a57a23 */ /* 0x100fe4000001088c */
[--C-:B------:R-:W-:Y:S02]  /*13f50*/  FFMA.FTZ R148, R148, c[0x0][0x2d0], -R140.reuse ;  /* 0x0000b40094947a23 */ /* 0x100fe4000001088c */
[C---:B------:R-:W-:Y:S01]  /*13f60*/  FMUL.FTZ R44, R3.reuse, R100 ;  /* 0x00000064032c7220 */ /* 0x040fe20000410000 */
[C---:B------:R-:W-:Y:S01]  /*13f70*/  HMMA.16816.F32.BF16 R40, R128.reuse, R46, R40 ;  /* 0x0000002e8028723c */ /* 0x040fe20000041828 */
[----:B------:R-:W-:Y:S03]  /*13f80*/  MUFU.EX2 R250, R250 ;  /* 0x000000fa00fa7308 */ /* 0x000fe60000000800 */
[----:B------:R-:W-:Y:S02]  /*13f90*/  FMUL.FTZ R45, R3, R101 ;  /* 0x00000065032d7220 */ /* 0x000fe40000410000 */
[----:B------:R-:W-:Y:S02]  /*13fa0*/  FFMA.FTZ R141, R141, c[0x0][0x2d0], -R140 ;  /* 0x0000b4008d8d7a23 */ /* 0x000fe4000001088c */
[C---:B------:R-:W-:Y:S03]  /*13fb0*/  FMUL.FTZ R46, R2.reuse, R102 ;  /* 0x00000066022e7220 */ /* 0x040fe60000410000 */
[----:B------:R-:W-:Y:S01]  /*13fc0*/  MUFU.EX2 R246, R246 ;  /* 0x000000f600f67308 */ /* 0x000fe20000000800 */
[C---:B------:R-:W-:Y:S02]  /*13fd0*/  FMUL.FTZ R47, R2.reuse, R103 ;  /* 0x00000067022f7220 */ /* 0x040fe40000410000 */
[----:B------:R-:W-:Y:S02]  /*13fe0*/  FFMA.FTZ R149, R149, c[0x0][0x2d0], -R156 ;  /* 0x0000b40095957a23 */ /* 0x000fe4000001089c */
[----:B------:R-:W-:Y:S02]  /*13ff0*/  FFMA.FTZ R135, R3, R243, R135 ;  /* 0x000000f303877223 */ /* 0x000fe40000010087 */
[----:B------:R-:W-:Y:S01]  /*14000*/  FFMA.FTZ R139, R2, R242, R139 ;  /* 0x000000f2028b7223 */ /* 0x000fe2000001008b */
[C---:B--2---:R-:W-:Y:S02]  /*14010*/  HMMA.16816.F32.BF16 R44, R128.reuse, R68, R44 ;  /* 0x00000044802c723c */ /* 0x044fe4000004182c */
[----:B------:R-:W-:Y:S01]  /*14020*/  MUFU.EX2 R177, R177 ;  /* 0x000000b100b17308 */ /* 0x000fe20000000800 */
[----:B------:R-:W-:Y:S02]  /*14030*/  FADD.FTZ R135, R133, R135 ;  /* 0x0000008785877221 */ /* 0x000fe40000010000 */
[----:B------:R-:W-:Y:S02]  /*14040*/  FADD.FTZ R139, R138, R139 ;  /* 0x0000008b8a8b7221 */ /* 0x000fe40000010000 */
[----:B---3--:R-:W-:Y:S01]  /*14050*/  F2FP.BF16.PACK_AB R68, R150, R143 ;  /* 0x0000008f9644723e */ /* 0x008fe200000010ff */
[C---:B------:R-:W-:Y:S04]  /*14060*/  HMMA.16816.F32.BF16 R48, R128.reuse, R70, R48 ;  /* 0x000000468030723c */ /* 0x040fe80000041830 */
[----:B-1----:R-:W-:Y:S01]  /*14070*/  F2FP.BF16.PACK_AB R69, R158, R157 ;  /* 0x0000009d9e45723e */ /* 0x002fe200000010ff */
[----:B------:R-:W-:Y:S01]  /*14080*/  MUFU.EX2 R167, R167 ;  /* 0x000000a700a77308 */ /* 0x000fe20000000800 */
[----:B------:R-:W-:Y:S01]  /*14090*/  FADD.FTZ R132, R132, R135 ;  /* 0x0000008784847221 */ /* 0x000fe20000010000 */
[----:B------:R-:W-:Y:S01]  /*140a0*/  F2FP.BF16.PACK_AB R70, R155, R153 ;  /* 0x000000999b46723e */ /* 0x000fe200000010ff */
[C---:B------:R-:W-:Y:S04]  /*140b0*/  HMMA.16816.F32.BF16 R52, R128.reuse, R72, R52 ;  /* 0x000000488034723c */ /* 0x040fe80000041834 */
[----:B----4-:R-:W-:Y:S01]  /*140c0*/  F2FP.BF16.PACK_AB R71, R164, R159 ;  /* 0x0000009fa447723e */ /* 0x010fe200000010ff */
[----:B------:R-:W-:Y:S02]  /*140d0*/  FADD.FTZ R139, R137, R139 ;  /* 0x0000008b898b7221 */ /* 0x000fe40000010000 */
[----:B------:R-:W-:Y:S01]  /*140e0*/  MUFU.EX2 R249, R249 ;  /* 0x000000f900f97308 */ /* 0x000fe20000000800 */
[C---:B------:R-:W-:Y:S01]  /*140f0*/  HMMA.16816.F32.BF16 R56, R128.reuse, R74, R56 ;  /* 0x0000004a8038723c */ /* 0x040fe20000041838 */
[----:B------:R-:W1:Y:S03]  /*14100*/  LDSM.16.MT88.4 R72, [R190+0x800] ;  /* 0x00080000be48783b */ /* 0x000e660000004200 */
[----:B------:R-:W-:Y:S02]  /*14110*/  FADD.FTZ R132, R134, R132 ;  /* 0x0000008486847221 */ /* 0x000fe40000010000 */
[----:B------:R-:W-:Y:S02]  /*14120*/  FADD.FTZ R136, R136, R139 ;  /* 0x0000008b88887221 */ /* 0x000fe40000010000 */
[C---:B-----5:R-:W-:Y:S01]  /*14130*/  HMMA.16816.F32.BF16 R60, R128.reuse, R76, R60 ;  /* 0x0000004c803c723c */ /* 0x060fe2000004183c */
[----:B------:R-:W-:Y:S03]  /*14140*/  MUFU.EX2 R176, R176 ;  /* 0x000000b000b07308 */ /* 0x000fe60000000800 */
[----:B------:R-:W-:Y:S02]  /*14150*/  FADD.FTZ R143, R143, R132 ;  /* 0x000000848f8f7221 */ /* 0x000fe40000010000 */
[----:B------:R-:W-:Y:S02]  /*14160*/  FADD.FTZ R136, R157, R136 ;  /* 0x000000889d887221 */ /* 0x000fe40000010000 */
[----:B------:R-:W-:Y:S01]  /*14170*/  HMMA.16816.F32.BF16 R64, R128, R78, R64 ;  /* 0x0000004e8040723c */ /* 0x000fe20000041840 */
[----:B------:R-:W2:Y:S02]  /*14180*/  LDSM.16.MT88.4 R76, [R191+0x3800] ;  /* 0x00380000bf4c783b */ /* 0x000ea40000004200 */
[----:B------:R-:W-:Y:S01]  /*14190*/  MUFU.EX2 R166, R166 ;  /* 0x000000a600a67308 */ /* 0x000fe20000000800 */
[----:B------:R-:W-:Y:S02]  /*141a0*/  FADD.FTZ R143, R150, R143 ;  /* 0x0000008f968f7221 */ /* 0x000fe40000010000 */
[----:B------:R-:W-:Y:S02]  /*141b0*/  FADD.FTZ R158, R158, R136 ;  /* 0x000000889e9e7221 */ /* 0x000fe40000010000 */
[C---:B------:R-:W-:Y:S05]  /*141c0*/  HMMA.16816.F32.BF16 R4, R68.reuse, R80, R4 ;  /* 0x000000504404723c */ /* 0x040fea0000041804 */
[----:B------:R-:W-:Y:S01]  /*141d0*/  MUFU.EX2 R165, R165 ;  /* 0x000000a500a57308 */ /* 0x000fe20000000800 */
[----:B------:R-:W-:Y:S02]  /*141e0*/  FADD.FTZ R153, R153, R143 ;  /* 0x0000008f99997221 */ /* 0x000fe40000010000 */
[C---:B------:R-:W-:Y:S01]  /*141f0*/  HMMA.16816.F32.BF16 R8, R68.reuse, R82, R8 ;  /* 0x000000524408723c */ /* 0x040fe20000041808 */
[----:B------:R-:W-:Y:S03]  /*14200*/  LDSM.16.MT88.4 R80, [R189+0x3800] ;  /* 0x00380000bd50783b */ /* 0x000fe60000004200 */
[----:B------:R-:W-:Y:S02]  /*14210*/  FADD.FTZ R158, R159, R158 ;  /* 0x0000009e9f9e7221 */ /* 0x000fe40000010000 */
[----:B------:R-:W-:Y:S01]  /*14220*/  FADD.FTZ R153, R155, R153 ;  /* 0x000000999b997221 */ /* 0x000fe20000010000 */
[----:B------:R-:W-:Y:S01]  /*14230*/  MUFU.EX2 R152, R152 ;  /* 0x0000009800987308 */ /* 0x000fe20000000800 */
[----:B------:R-:W-:Y:S01]  /*14240*/  FADD.FTZ R164, R164, R158 ;  /* 0x0000009ea4a47221 */ /* 0x000fe20000010000 */
[C---:B-1----:R-:W-:Y:S03]  /*14250*/  HMMA.16816.F32.BF16 R12, R68.reuse, R72, R12 ;  /* 0x00000048440c723c */ /* 0x042fe6000004180c */
[----:B------:R-:W-:Y:S05]  /*14260*/  FADD.FTZ R164, R251, R164 ;  /* 0x000000a4fba47221 */ /* 0x000fea0000010000 */
[C---:B------:R-:W-:Y:S01]  /*14270*/  HMMA.16816.F32.BF16 R16, R68.reuse, R74, R16 ;  /* 0x0000004a4410723c */ /* 0x040fe20000041810 */
[----:B------:R-:W1:Y:S01]  /*14280*/  LDSM.16.MT88.4 R72, [R190+0x3800] ;  /* 0x00380000be48783b */ /* 0x000e620000004200 */
[----:B------:R-:W3:Y:S06]  /*14290*/  MUFU.EX2 R151, R151 ;  /* 0x0000009700977308 */ /* 0x000eec0000000800 */
[C---:B------:R-:W-:Y:S04]  /*142a0*/  HMMA.16816.F32.BF16 R20, R68.reuse, R84, R20 ;  /* 0x000000544414723c */ /* 0x040fe80000041814 */
[----:B------:R-:W-:Y:S04]  /*142b0*/  MUFU.EX2 R149, R149 ;  /* 0x0000009500957308 */ /* 0x000fe80000000800 */
[C---:B------:R-:W-:Y:S01]  /*142c0*/  HMMA.16816.F32.BF16 R24, R68.reuse, R86, R24 ;  /* 0x000000564418723c */ /* 0x040fe20000041818 */
[----:B------:R-:W4:Y:S05]  /*142d0*/  LDSM.16.MT88.4 R84, [R188+0x3800] ;  /* 0x00380000bc54783b */ /* 0x000f2a0000004200 */
[----:B------:R-:W-:Y:S02]  /*142e0*/  MUFU.EX2 R148, R148 ;  /* 0x0000009400947308 */ /* 0x000fe40000000800 */
[C---:B------:R-:W-:Y:S04]  /*142f0*/  HMMA.16816.F32.BF16 R28, R68.reuse, R88, R28 ;  /* 0x00000058441c723c */ /* 0x040fe8000004181c */
[----:B---3--:R-:W-:Y:S03]  /*14300*/  F2FP.BF16.PACK_AB R128, R151, R152 ;  /* 0x000000989780723e */ /* 0x008fe600000010ff */
[----:B------:R-:W-:Y:S01]  /*14310*/  FFMA.FTZ R88, R111, c[0x0][0x2d0], -R156 ;  /* 0x0000b4006f587a23 */ /* 0x000fe2000001089c */
[C---:B------:R-:W-:Y:S01]  /*14320*/  HMMA.16816.F32.BF16 R32, R68.reuse, R90, R32 ;  /* 0x0000005a4420723c */ /* 0x040fe20000041820 */
[----:B------:R-:W-:Y:S07]  /*14330*/  MUFU.EX2 R141, R141 ;  /* 0x0000008d008d7308 */ /* 0x000fee0000000800 */
[C---:B--2---:R-:W-:Y:S03]  /*14340*/  HMMA.16816.F32.BF16 R36, R68.reuse, R76, R36 ;  /* 0x0000004c4424723c */ /* 0x044fe60000041824 */
[----:B------:R2:W-:Y:S04]  /*14350*/  MUFU.EX2 R106, R88 ;  /* 0x00000058006a7308 */ /* 0x0005e80000000800 */
[--C-:B------:R-:W-:Y:S01]  /*14360*/  FFMA.FTZ R76, R92, c[0x0][0x2d0], -R140.reuse ;  /* 0x0000b4005c4c7a23 */ /* 0x100fe2000001088c */
[C---:B------:R-:W-:Y:S05]  /*14370*/  HMMA.16816.F32.BF16 R40, R68.reuse, R78, R40 ;  /* 0x0000004e4428723c */ /* 0x040fea0000041828 */
[----:B------:R3:W-:Y:S03]  /*14380*/  MUFU.EX2 R105, R76 ;  /* 0x0000004c00697308 */ /* 0x0007e60000000800 */
[C---:B-1----:R-:W-:Y:S07]  /*14390*/  HMMA.16816.F32.BF16 R44, R68.reuse, R72, R44 ;  /* 0x00000048442c723c */ /* 0x042fee000004182c */
[----:B------:R-:W-:Y:S01]  /*143a0*/  FFMA.FTZ R72, R93, c[0x0][0x2d0], -R140 ;  /* 0x0000b4005d487a23 */ /* 0x000fe2000001088c */
[C---:B------:R-:W-:Y:S01]  /*143b0*/  HMMA.16816.F32.BF16 R48, R68.reuse, R74, R48 ;  /* 0x0000004a4430723c */ /* 0x040fe20000041830 */
[----:B------:R-:W-:Y:S02]  /*143c0*/  LDSM.16.MT88.4 R92, [R188+0x4800] ;  /* 0x00480000bc5c783b */ /* 0x000fe40000004200 */
[----:B------:R1:W5:Y:S05]  /*143d0*/  MUFU.EX2 R104, R72 ;  /* 0x0000004800687308 */ /* 0x00036a0000000800 */
[C---:B------:R-:W-:Y:S01]  /*143e0*/  HMMA.16816.F32.BF16 R52, R68.reuse, R80, R52 ;  /* 0x000000504434723c */ /* 0x040fe20000041834 */
[----:B--2---:R-:W-:Y:S07]  /*143f0*/  LDSM.16.MT88.4 R88, [R188+0x4000] ;  /* 0x00400000bc58783b */ /* 0x004fee0000004200 */
[C---:B------:R-:W-:Y:S01]  /*14400*/  HMMA.16816.F32.BF16 R56, R68.reuse, R82, R56 ;  /* 0x000000524438723c */ /* 0x040fe20000041838 */
[----:B---3--:R-:W-:Y:S07]  /*14410*/  LDSM.16.MT88.4 R76, [R190+0x1000] ;  /* 0x00100000be4c783b */ /* 0x008fee0000004200 */
[C---:B----4-:R-:W-:Y:S01]  /*14420*/  HMMA.16816.F32.BF16 R60, R68.reuse, R84, R60 ;  /* 0x00000054443c723c */ /* 0x050fe2000004183c */
[----:B------:R-:W-:Y:S07]  /*14430*/  LDSM.16.MT88.4 R80, [R189+0x1000] ;  /* 0x00100000bd50783b */ /* 0x000fee0000004200 */
[----:B------:R-:W-:Y:S01]  /*14440*/  HMMA.16816.F32.BF16 R64, R68, R86, R64 ;  /* 0x000000564440723c */ /* 0x000fe20000041840 */
[----:B-1----:R-:W1:Y:S06]  /*14450*/  LDSM.16.MT88.4 R72, [R191+0x1000] ;  /* 0x00100000bf48783b */ /* 0x002e6c0000004200 */
[----:B-----5:R-:W-:Y:S02]  /*14460*/  F2FP.BF16.PACK_AB R71, R105, R104 ;  /* 0x000000686947723e */ /* 0x020fe400000010ff */
[----:B------:R-:W-:Y:S01]  /*14470*/  F2FP.BF16.PACK_AB R68, R178, R179 ;  /* 0x000000b3b244723e */ /* 0x000fe200000010ff */
[----:B------:R-:W2:Y:S02]  /*14480*/  LDSM.16.MT88.4 R84, [R188+0x1000] ;  /* 0x00100000bc54783b */ /* 0x000ea40000004200 */
[----:B------:R-:W-:Y:S01]  /*14490*/  F2FP.BF16.PACK_AB R70, R248, R247 ;  /* 0x000000f7f846723e */ /* 0x000fe200000010ff */
[----:B------:R-:W-:Y:S01]  /*144a0*/  FADD.FTZ R179, R179, R153 ;  /* 0x00000099b3b37221 */ /* 0x000fe20000010000 */
[C---:B------:R-:W-:Y:S01]  /*144b0*/  F2FP.BF16.PACK_AB R69, R252.reuse, R251 ;  /* 0x000000fbfc45723e */ /* 0x040fe200000010ff */
[----:B------:R-:W-:Y:S02]  /*144c0*/  FADD.FTZ R252, R252, R164 ;  /* 0x000000a4fcfc7221 */ /* 0x000fe40000010000 */
[----:B------:R-:W-:Y:S04]  /*144d0*/  FADD.FTZ R179, R178, R179 ;  /* 0x000000b3b2b37221 */ /* 0x000fe80000010000 */
[----:B------:R-:W-:Y:S04]  /*144e0*/  FADD.FTZ R247, R247, R179 ;  /* 0x000000b3f7f77221 */ /* 0x000fe80000010000 */
[----:B------:R-:W-:Y:S01]  /*144f0*/  FADD.FTZ R3, R248, R247 ;  /* 0x000000f7f8037221 */ /* 0x000fe20000010000 */
[C---:B-1----:R-:W-:Y:S07]  /*14500*/  HMMA.16816.F32.BF16 R4, R68.reuse, R72, R4 ;  /* 0x000000484404723c */ /* 0x042fee0000041804 */
[--C-:B------:R-:W-:Y:S01]  /*14510*/  FFMA.FTZ R72, R110, c[0x0][0x2d0], -R156.reuse ;  /* 0x0000b4006e487a23 */ /* 0x100fe2000001089c */
[C---:B------:R-:W-:Y:S03]  /*14520*/  HMMA.16816.F32.BF16 R8, R68.reuse, R74, R8 ;  /* 0x0000004a4408723c */ /* 0x040fe60000041808 */
[----:B------:R1:W-:Y:S05]  /*14530*/  MUFU.EX2 R98, R72 ;  /* 0x0000004800627308 */ /* 0x0003ea0000000800 */
[C---:B------:R-:W-:Y:S07]  /*14540*/  HMMA.16816.F32.BF16 R12, R68.reuse, R76, R12 ;  /* 0x0000004c440c723c */ /* 0x040fee000004180c */
[----:B------:R-:W-:Y:S01]  /*14550*/  FFMA.FTZ R76, R109, c[0x0][0x2d0], -R156 ;  /* 0x0000b4006d4c7a23 */ /* 0x000fe2000001089c */
[C---:B------:R-:W-:Y:S03]  /*14560*/  HMMA.16816.F32.BF16 R16, R68.reuse, R78, R16 ;  /* 0x0000004e4410723c */ /* 0x040fe60000041810 */
[----:B------:R3:W-:Y:S05]  /*14570*/  MUFU.EX2 R96, R76 ;  /* 0x0000004c00607308 */ /* 0x0007ea0000000800 */
[C---:B------:R-:W-:Y:S01]  /*14580*/  HMMA.16816.F32.BF16 R20, R68.reuse, R80, R20 ;  /* 0x000000504414723c */ /* 0x040fe20000041814 */
[----:B-1----:R-:W1:Y:S06]  /*14590*/  LDSM.16.MT88.4 R72, [R191+0x4000] ;  /* 0x00400000bf48783b */ /* 0x002e6c0000004200 */
[----:B------:R-:W-:Y:S01]  /*145a0*/  FFMA.FTZ R80, R115, c[0x0][0x2d0], -R140 ;  /* 0x0000b40073507a23 */ /* 0x000fe2000001088c */
[C---:B------:R-:W-:Y:S03]  /*145b0*/  HMMA.16816.F32.BF16 R24, R68.reuse, R82, R24 ;  /* 0x000000524418723c */ /* 0x040fe60000041818 */
[----:B------:R4:W-:Y:S05]  /*145c0*/  MUFU.EX2 R107, R80 ;  /* 0x00000050006b7308 */ /* 0x0009ea0000000800 */
[C---:B--2---:R-:W-:Y:S04]  /*145d0*/  HMMA.16816.F32.BF16 R28, R68.reuse, R84, R28 ;  /* 0x00000054441c723c */ /* 0x044fe8000004181c */
[----:B---3--:R-:W-:Y:S02]  /*145e0*/  FFMA.FTZ R76, R108, c[0x0][0x2d0], -R156 ;  /* 0x0000b4006c4c7a23 */ /* 0x008fe4000001089c */
[----:B------:R-:W-:Y:S01]  /*145f0*/  LDSM.16.MT88.4 R108, [R191+0x2800] ;  /* 0x00280000bf6c783b */ /* 0x000fe20000004200 */
[----:B------:R-:W-:Y:S01]  /*14600*/  FFMA.FTZ R84, R114, c[0x0][0x2d0], -R140 ;  /* 0x0000b40072547a23 */ /* 0x000fe2000001088c */
[C---:B------:R-:W-:Y:S01]  /*14610*/  HMMA.16816.F32.BF16 R32, R68.reuse, R86, R32 ;  /* 0x000000564420723c */ /* 0x040fe20000041820 */
[----:B------:R2:W3:Y:S03]  /*14620*/  MUFU.EX2 R100, R76 ;  /* 0x0000004c00647308 */ /* 0x0004e60000000800 */
[----:B------:R-:W-:Y:S02]  /*14630*/  FFMA.FTZ R156, R142, c[0x0][0x2d0], -R156 ;  /* 0x0000b4008e9c7a23 */ /* 0x000fe4000001089c */
[--C-:B------:R-:W-:Y:S05]  /*14640*/  FFMA.FTZ R142, R154, c[0x0][0x2d0], -R140.reuse ;  /* 0x0000b4009a8e7a23 */ /* 0x100fea000001088c */
[----:B------:R5:W-:Y:S01]  /*14650*/  MUFU.EX2 R99, R84 ;  /* 0x0000005400637308 */ /* 0x000be20000000800 */
[----:B----4-:R-:W-:Y:S01]  /*14660*/  LDSM.16.MT88.4 R80, [R189+0x4000] ;  /* 0x00400000bd50783b */ /* 0x010fe20000004200 */
[C---:B-1----:R-:W-:Y:S08]  /*14670*/  HMMA.16816.F32.BF16 R36, R68.reuse, R72, R36 ;  /* 0x000000484424723c */ /* 0x042ff00000041824 */
[----:B------:R-:W1:Y:S01]  /*14680*/  MUFU.EX2 R156, R156 ;  /* 0x0000009c009c7308 */ /* 0x000e620000000800 */
[----:B--2---:R-:W2:Y:S03]  /*14690*/  LDSM.16.MT88.4 R76, [R190+0x4000] ;  /* 0x00400000be4c783b */ /* 0x004ea60000004200 */
[--C-:B------:R-:W-:Y:S01]  /*146a0*/  FFMA.FTZ R72, R112, c[0x0][0x2d0], -R140.reuse ;  /* 0x0000b40070487a23 */ /* 0x100fe2000001088c */
[C---:B------:R-:W-:Y:S05]  /*146b0*/  HMMA.16816.F32.BF16 R40, R68.reuse, R74, R40 ;  /* 0x0000004a4428723c */ /* 0x040fea0000041828 */
[----:B------:R4:W4:Y:S01]  /*146c0*/  MUFU.EX2 R101, R72 ;  /* 0x0000004800657308 */ /* 0x0009220000000800 */
[--C-:B-----5:R-:W-:Y:S02]  /*146d0*/  FFMA.FTZ R84, R113, c[0x0][0x2d0], -R140.reuse ;  /* 0x0000b40071547a23 */ /* 0x120fe4000001088c */
[----:B------:R-:W-:Y:S07]  /*146e0*/  FFMA.FTZ R140, R119, c[0x0][0x2d0], -R140 ;  /* 0x0000b400778c7a23 */ /* 0x000fee000001088c */
[----:B------:R5:W-:Y:S01]  /*146f0*/  MUFU.EX2 R97, R84 ;  /* 0x0000005400617308 */ /* 0x000be20000000800 */
[----:B---3--:R-:W-:Y:S01]  /*14700*/  IMAD.MOV.U32 R119, RZ, RZ, R100 ;  /* 0x000000ffff777224 */ /* 0x008fe200078e0064 */
[----:B-1----:R-:W-:Y:S08]  /*14710*/  F2FP.BF16.PACK_AB R130, R156, R149 ;  /* 0x000000959c82723e */ /* 0x002ff000000010ff */
[----:B------:R-:W1:Y:S01]  /*14720*/  MUFU.EX2 R142, R142 ;  /* 0x0000008e008e7308 */ /* 0x000e620000000800 */
[----:B----4-:R-:W-:Y:S01]  /*14730*/  LDSM.16.MT88.4 R72, [R190+0x1800] ;  /* 0x00180000be48783b */ /* 0x010fe20000004200 */
[----:B------:R-:W-:Y:S08]  /*14740*/  MOV R154, R101 ;  /* 0x00000065009a7202 */ /* 0x000ff00000000f00 */
[----:B------:R-:W3:Y:S01]  /*14750*/  MUFU.EX2 R140, R140 ;  /* 0x0000008c008c7308 */ /* 0x000ee20000000800 */
[C---:B--2---:R-:W-:Y:S01]  /*14760*/  HMMA.16816.F32.BF16 R44, R68.reuse, R76, R44 ;  /* 0x0000004c442c723c */ /* 0x044fe2000004182c */
[----:B-----5:R-:W2:Y:S07]  /*14770*/  LDSM.16.MT88.4 R84, [R191+0x1800] ;  /* 0x00180000bf54783b */ /* 0x020eae0000004200 */
[C---:B------:R-:W-:Y:S01]  /*14780*/  HMMA.16816.F32.BF16 R48, R68.reuse, R78, R48 ;  /* 0x0000004e4430723c */ /* 0x040fe20000041830 */
[----:B------:R-:W4:Y:S03]  /*14790*/  LDSM.16.MT88.4 R76, [R189+0x1800] ;  /* 0x00180000bd4c783b */ /* 0x000f260000004200 */
[----:B-1----:R-:W-:Y:S04]  /*147a0*/  F2FP.BF16.PACK_AB R129, R148, R142 ;  /* 0x0000008e9481723e */ /* 0x002fe800000010ff */
[C---:B------:R-:W-:Y:S04]  /*147b0*/  HMMA.16816.F32.BF16 R52, R68.reuse, R80, R52 ;  /* 0x000000504434723c */ /* 0x040fe80000041834 */
[----:B---3--:R-:W-:Y:S04]  /*147c0*/  F2FP.BF16.PACK_AB R131, R140, R141 ;  /* 0x0000008d8c83723e */ /* 0x008fe800000010ff */
[C---:B------:R-:W-:Y:S01]  /*147d0*/  HMMA.16816.F32.BF16 R56, R68.reuse, R82, R56 ;  /* 0x000000524438723c */ /* 0x040fe20000041838 */
[----:B------:R-:W1:Y:S07]  /*147e0*/  LDSM.16.MT88.4 R80, [R188+0x1800] ;  /* 0x00180000bc50783b */ /* 0x000e6e0000004200 */
[C---:B------:R-:W-:Y:S08]  /*147f0*/  HMMA.16816.F32.BF16 R60, R68.reuse, R88, R60 ;  /* 0x00000058443c723c */ /* 0x040ff0000004183c */
[----:B------:R-:W-:Y:S01]  /*14800*/  HMMA.16816.F32.BF16 R64, R68, R90, R64 ;  /* 0x0000005a4440723c */ /* 0x000fe20000041840 */
[----:B------:R-:W-:Y:S06]  /*14810*/  LDSM.16.MT88.4 R88, [R189+0x4800] ;  /* 0x00480000bd58783b */ /* 0x000fec0000004200 */
[----:B------:R-:W-:Y:S02]  /*14820*/  F2FP.BF16.PACK_AB R68, R98, R106 ;  /* 0x0000006a6244723e */ /* 0x000fe400000010ff */
[----:B------:R-:W-:Y:S03]  /*14830*/  F2FP.BF16.PACK_AB R70, R100, R96 ;  /* 0x000000606446723e */ /* 0x000fe600000010ff */
[----:B------:R-:W-:Y:S02]  /*14840*/  F2FP.BF16.PACK_AB R69, R99, R107 ;  /* 0x0000006b6345723e */ /* 0x000fe400000010ff */
[----:B------:R-:W-:Y:S02]  /*14850*/  F2FP.BF16.PACK_AB R71, R101, R97 ;  /* 0x000000616547723e */ /* 0x000fe400000010ff */
[----:B------:R-:W-:Y:S05]  /*14860*/  LDSM.16.MT88.4 R100, [R191+0x5800] ;  /* 0x00580000bf64783b */ /* 0x000fea0000004200 */
[C---:B--2---:R-:W-:Y:S08]  /*14870*/  HMMA.16816.F32.BF16 R4, R68.reuse, R84, R4 ;  /* 0x000000544404723c */ /* 0x044ff00000041804 */
[C---:B------:R-:W-:Y:S01]  /*14880*/  HMMA.16816.F32.BF16 R8, R68.reuse, R86, R8 ;  /* 0x000000564408723c */ /* 0x040fe20000041808 */
[----:B------:R-:W2:Y:S07]  /*14890*/  LDSM.16.MT88.4 R84, [R191+0x4800] ;  /* 0x00480000bf54783b */ /* 0x000eae0000004200 */
[C---:B------:R-:W-:Y:S08]  /*148a0*/  HMMA.16816.F32.BF16 R12, R68.reuse, R72, R12 ;  /* 0x00000048440c723c */ /* 0x040ff0000004180c */
        /* <DEDUP_REMOVED lines=20> */
[----:B------:R-:W-:Y:S02]  /*149f0*/  F2FP.BF16.PACK_AB R68, R246, R250 ;  /* 0x000000faf644723e */ /* 0x000fe400000010ff */
[----:B------:R-:W-:Y:S03]  /*14a00*/  F2FP.BF16.PACK_AB R70, R167, R177 ;  /* 0x000000b1a746723e */ /* 0x000fe600000010ff */
[----:B------:R-:W-:Y:S02]  /*14a10*/  F2FP.BF16.PACK_AB R69, R176, R249 ;  /* 0x000000f9b045723e */ /* 0x000fe400000010ff */
[----:B------:R-:W-:Y:S07]  /*14a20*/  F2FP.BF16.PACK_AB R71, R165, R166 ;  /* 0x000000a6a547723e */ /* 0x000fee00000010ff */
[C---:B----4-:R-:W-:Y:S08]  /*14a30*/  HMMA.16816.F32.BF16 R4, R68.reuse, R76, R4 ;  /* 0x0000004c4404723c */ /* 0x050ff00000041804 */
        /* <DEDUP_REMOVED lines=11> */
[C---:B---3--:R-:W-:Y:S07]  /*14af0*/  HMMA.16816.F32.BF16 R36, R68.reuse, R76, R36 ;  /* 0x0000004c4424723c */ /* 0x048fee0000041824 */
[----:B------:R-:W-:Y:S01]  /*14b00*/  IMAD.MOV.U32 R76, RZ, RZ, R99 ;  /* 0x000000ffff4c7224 */ /* 0x000fe200078e0063 */
[C---:B------:R-:W-:Y:S04]  /*14b10*/  HMMA.16816.F32.BF16 R40, R68.reuse, R78, R40 ;  /* 0x0000004e4428723c */ /* 0x040fe80000041828 */
[----:B------:R-:W-:Y:S03]  /*14b20*/  MOV R77, R98 ;  /* 0x00000062004d7202 */ /* 0x000fe60000000f00 */
[----:B------:R-:W-:Y:S01]  /*14b30*/  IMAD.MOV.U32 R78, RZ, RZ, R97 ;  /* 0x000000ffff4e7224 */ /* 0x000fe200078e0061 */
[C---:B-1----:R-:W-:Y:S04]  /*14b40*/  HMMA.16816.F32.BF16 R44, R68.reuse, R80, R44 ;  /* 0x00000050442c723c */ /* 0x042fe8000004182c */
[----:B------:R-:W-:Y:S02]  /*14b50*/  MOV R79, R96 ;  /* 0x00000060004f7202 */ /* 0x000fe40000000f00 */
[----:B------:R-:W1:Y:S02]  /*14b60*/  LDSM.16.MT88.4 R96, [R188+0x2800] ;  /* 0x00280000bc60783b */ /* 0x000e640000004200 */
[C---:B------:R-:W-:Y:S08]  /*14b70*/  HMMA.16816.F32.BF16 R48, R68.reuse, R82, R48 ;  /* 0x000000524430723c */ /* 0x040ff00000041830 */
[C---:B------:R-:W-:Y:S08]  /*14b80*/  HMMA.16816.F32.BF16 R52, R68.reuse, R88, R52 ;  /* 0x000000584434723c */ /* 0x040ff00000041834 */
[C---:B------:R-:W-:Y:S08]  /*14b90*/  HMMA.16816.F32.BF16 R56, R68.reuse, R90, R56 ;  /* 0x0000005a4438723c */ /* 0x040ff00000041838 */
[C---:B--2---:R-:W-:Y:S08]  /*14ba0*/  HMMA.16816.F32.BF16 R60, R68.reuse, R72, R60 ;  /* 0x00000048443c723c */ /* 0x044ff0000004183c */
[----:B------:R-:W-:Y:S08]  /*14bb0*/  HMMA.16816.F32.BF16 R64, R68, R74, R64 ;  /* 0x0000004a4440723c */ /* 0x000ff00000041840 */
[C---:B------:R-:W-:Y:S01]  /*14bc0*/  HMMA.16816.F32.BF16 R112, R128.reuse, R108, R4 ;  /* 0x0000006c8070723c */ /* 0x040fe20000041804 */
[----:B------:R-:W-:Y:S07]  /*14bd0*/  LDSM.16.MT88.4 R4, [R189+0x5800] ;  /* 0x00580000bd04783b */ /* 0x000fee0000004200 */
[C---:B------:R-:W-:Y:S01]  /*14be0*/  HMMA.16816.F32.BF16 R108, R128.reuse, R110, R8 ;  /* 0x0000006e806c723c */ /* 0x040fe20000041808 */
[----:B------:R-:W-:Y:S07]  /*14bf0*/  LDSM.16.MT88.4 R8, [R188+0x5800] ;  /* 0x00580000bc08783b */ /* 0x000fee0000004200 */
[C---:B----4-:R-:W-:Y:S07]  /*14c00*/  HMMA.16816.F32.BF16 R68, R128.reuse, R84, R12 ;  /* 0x000000548044723c */ /* 0x050fee000004180c */
[----:B------:R-:W-:Y:S01]  /*14c10*/  IMAD.MOV.U32 R15, RZ, RZ, R78 ;  /* 0x000000ffff0f7224 */ /* 0x000fe200078e004e */
[C---:B------:R-:W-:Y:S04]  /*14c20*/  HMMA.16816.F32.BF16 R72, R128.reuse, R86, R16 ;  /* 0x000000568048723c */ /* 0x040fe80000041810 */
[----:B------:R-:W-:Y:S01]  /*14c30*/  MOV R14, R79 ;  /* 0x0000004f000e7202 */ /* 0x000fe20000000f00 */
[----:B------:R-:W-:Y:S01]  /*14c40*/  IMAD.MOV.U32 R13, RZ, RZ, R76 ;  /* 0x000000ffff0d7224 */ /* 0x000fe200078e004c */
[----:B------:R-:W-:Y:S01]  /*14c50*/  MOV R12, R77 ;  /* 0x0000004d000c7202 */ /* 0x000fe20000000f00 */
[----:B------:R-:W-:Y:S01]  /*14c60*/  IMAD.MOV.U32 R19, RZ, RZ, R107 ;  /* 0x000000ffff137224 */ /* 0x000fe200078e006b */
[C---:B------:R-:W-:Y:S04]  /*14c70*/  HMMA.16816.F32.BF16 R76, R128.reuse, R92, R20 ;  /* 0x0000005c804c723c */ /* 0x040fe80000041814 */
[----:B------:R-:W-:Y:S01]  /*14c80*/  MOV R18, R106 ;  /* 0x0000006a00127202 */ /* 0x000fe20000000f00 */
[----:B------:R-:W-:Y:S01]  /*14c90*/  IMAD.MOV.U32 R17, RZ, RZ, R105 ;  /* 0x000000ffff117224 */ /* 0x000fe200078e0069 */
[----:B------:R-:W-:Y:S02]  /*14ca0*/  MOV R16, R104 ;  /* 0x0000006800107202 */ /* 0x000fe40000000f00 */
[C---:B------:R-:W-:Y:S01]  /*14cb0*/  HMMA.16816.F32.BF16 R80, R128.reuse, R94, R24 ;  /* 0x0000005e8050723c */ /* 0x040fe20000041818 */
[----:B------:R-:W2:Y:S03]  /*14cc0*/  LDSM.16.MT88.4 R104, [R190+0x5800] ;  /* 0x00580000be68783b */ /* 0x000ea60000004200 */
[----:B------:R-:W-:Y:S02]  /*14cd0*/  FADD.FTZ R2, R16, R252 ;  /* 0x000000fc10027221 */ /* 0x000fe40000010000 */
[----:B------:R-:W-:Y:S02]  /*14ce0*/  FADD.FTZ R3, R18, R3 ;  /* 0x0000000312037221 */ /* 0x000fe40000010000 */
[C---:B-1----:R-:W-:Y:S04]  /*14cf0*/  HMMA.16816.F32.BF16 R84, R128.reuse, R96, R28 ;  /* 0x000000608054723c */ /* 0x042fe8000004181c */
[----:B------:R-:W-:Y:S02]  /*14d00*/  FADD.FTZ R2, R17, R2 ;  /* 0x0000000211027221 */ /* 0x000fe40000010000 */
[----:B------:R-:W-:Y:S01]  /*14d10*/  FADD.FTZ R3, R12, R3 ;  /* 0x000000030c037221 */ /* 0x000fe20000010000 */
[-C--:B------:R-:W-:Y:S01]  /*14d20*/  MOV R12, R118.reuse ;  /* 0x00000076000c7202 */ /* 0x080fe20000000f00 */
[C---:B------:R-:W-:Y:S04]  /*14d30*/  HMMA.16816.F32.BF16 R88, R128.reuse, R98, R32 ;  /* 0x000000628058723c */ /* 0x040fe80000041820 */
[----:B------:R-:W-:Y:S02]  /*14d40*/  FADD.FTZ R2, R19, R2 ;  /* 0x0000000213027221 */ /* 0x000fe40000010000 */
[----:B------:R-:W-:Y:S02]  /*14d50*/  FADD.FTZ R3, R14, R3 ;  /* 0x000000030e037221 */ /* 0x000fe40000010000 */
[C---:B------:R-:W-:Y:S04]  /*14d60*/  HMMA.16816.F32.BF16 R92, R128.reuse, R100, R36 ;  /* 0x00000064805c723c */ /* 0x040fe80000041824 */
[----:B------:R-:W-:Y:S02]  /*14d70*/  FADD.FTZ R2, R13, R2 ;  /* 0x000000020d027221 */ /* 0x000fe40000010000 */
[----:B------:R-:W-:Y:S01]  /*14d80*/  FADD.FTZ R3, R119, R3 ;  /* 0x0000000377037221 */ /* 0x000fe20000010000 */
[----:B------:R-:W-:Y:S01]  /*14d90*/  IADD3 R119, R245, -0x1, RZ ;  /* 0xfffffffff5777810 */ /* 0x000fe20007ffe0ff */
        /* <DEDUP_REMOVED lines=9> */
[----:B------:R-:W-:Y:S01]  /*14e30*/  FADD.FTZ R177, R177, R250 ;  /* 0x000000fab1b17221 */ /* 0x000fe20000010000 */
[----:B------:R-:W-:Y:S01]  /*14e40*/  MOV R2, R118 ;  /* 0x0000007600027202 */ /* 0x000fe20000000f00 */
        /* <DEDUP_REMOVED lines=15> */
[----:B------:R-:W-:Y:S03]  /*14f40*/  IMAD.MOV.U32 R245, RZ, RZ, R119 ;  /* 0x000000fffff57224 */ /* 0x000fe600078e0077 */
[----:B------:R-:W-:Y:S01]  /*14f50*/  IMAD.MOV.U32 R3, RZ, RZ, R0 ;  /* 0x000000ffff037224 */ /* 0x000fe200078e0000 */
[----:B------:R-:W-:-:S05]  /*14f60*/  @P0 BRA `(.L_x_2150) ;  /* 0xffffc09000000947 */ /* 0x000fca000383ffff */
.L_x_2141:
[----:B------:R-:W-:Y:S02]  /*14f70*/  ISETP.NE.AND P1, PT, R228, 0x1, PT ;  /* 0x00000001e400780c */ /* 0x000fe40003f25270 */
[----:B------:R-:W-:-:S02]  /*14f80*/  IADD3 R4, R209, 0x7f, RZ ;  /* 0x0000007fd1047810 */ /* 0x000fc40007ffe0ff */
[----:B------:R-:W-:Y:S02]  /*14f90*/  ISETP.GE.AND P0, PT, R232, 0x1, PT ;  /* 0x00000001e800780c */ /* 0x000fe40003f06270 */
[----:B------:R-:W-:-:S07]  /*14fa0*/  IADD3 R2, R231, 0x1, -R229 ;  /* 0x00000001e7027810 */ /* 0x000fce0007ffe8e5 */
[----:B------:R-:W-:-:S05]  /*14fb0*/  @P1 IMAD.HI.U32 R3, R4, c[0x0][0x2c8], RZ ;  /* 0x0000b20004031a27 */ /* 0x000fca00078e00ff */
        /* <DEDUP_REMOVED lines=14> */
.L_x_2153:
[----:B------:R-:W-:-:S04]  /*150a0*/  MOV R2, c[0x0][0x32c] ;  /* 0x0000cb0000027a02 */ /* 0x000fc80000000f00 */
[----:B------:R-:W-:-:S13]  /*150b0*/  ISETP.NE.AND P0, PT, R2, 0x1, PT ;  /* 0x000000010200780c */ /* 0x000fda0003f05270 */
[----:B------:R-:W-:-:S05]  /*150c0*/  @P0 IMAD.HI.U32 R2, R4, c[0x0][0x330], RZ ;  /* 0x0000cc0004020a27 */ /* 0x000fca00078e00ff */
[----:B------:R-:W-:Y:S02]  /*150d0*/  @P0 SHF.R.U32.HI R4, RZ, c[0x0][0x334], R2 ;  /* 0x0000cd00ff040a19 */ /* 0x000fe40000011602 */
.L_x_2154:
[----:B------:R-:W-:Y:S05]  /*150e0*/  BSYNC B0 ;  /* 0x0000000000007941 */ /* 0x000fea0003800000 */
.L_x_2152:
[----:B------:R-:W-:-:S05]  /*150f0*/  IMAD R4, R4, c[0x0][0x32c], RZ ;  /* 0x0000cb0004047a24 */ /* 0x000fca00078e02ff */
[----:B------:R-:W-:-:S04]  /*15100*/  IMNMX R3, R3, R4, !PT ;  /* 0x0000000403037217 */ /* 0x000fc80007800200 */
.L_x_2151:
        /* <DEDUP_REMOVED lines=10> */
.L_x_2156:
[----:B------:R-:W-:Y:S04]  /*151b0*/  DEPBAR.LE SB0, 0x0 ;  /* 0x000080000000791a */ /* 0x000fe80000000000 */
[----:B------:R-:W-:Y:S01]  /*151c0*/  WARPSYNC 0xffffffff ;  /* 0xffffffff00007948 */ /* 0x000fe20003800000 */
[----:B------:R-:W-:Y:S01]  /*151d0*/  BAR.SYNC.DEFER_BLOCKING 0x0 ;  /* 0x0000000000007b1d */ /* 0x000fe20000010000 */
[----:B------:R-:W-:Y:S02]  /*151e0*/  ISETP.GT.AND P0, PT, R237, R245, PT ;  /* 0x000000f5ed00720c */ /* 0x000fe40003f04270 */
[----:B------:R-:W-:Y:S11]  /*151f0*/  LOP3.LUT P5, RZ, R230, 0x20000, RZ, 0xc0, !PT ;  /* 0x00020000e6ff7812 */ /* 0x000ff600078ac0ff */
[----:B------:R-:W-:Y:S01]  /*15200*/  @!P0 SHF.R.S32.HI R37, RZ, 0x1f, R245 ;  /* 0x0000001fff258819 */ /* 0x000fe200000114f5 */
[----:B------:R-:W-:Y:S01]  /*15210*/  @!P0 IMAD.WIDE.U32 R30, R245, c[0x0][0x208], RZ ;  /* 0x00008200f51e8a25 */ /* 0x000fe200078e00ff */
[----:B------:R-:W-:Y:S02]  /*15220*/  @!P0 MOV R0, c[0x0][0x208] ;  /* 0x0000820000008a02 */ /* 0x000fe40000000f00 */
[----:B------:R-:W-:Y:S01]  /*15230*/  @!P0 MOV R28, 0x5 ;  /* 0x00000005001c8802 */ /* 0x000fe20000000f00 */
[----:B------:R-:W-:Y:S01]  /*15240*/  @!P0 IMAD R37, R37, c[0x0][0x208], RZ ;  /* 0x0000820025258a24 */ /* 0x000fe200078e02ff */
[----:B------:R-:W-:Y:S02]  /*15250*/  @!P0 MOV R118, R238 ;  /* 0x000000ee00768202 */ /* 0x000fe40000000f00 */
[C---:B------:R-:W-:Y:S01]  /*15260*/  @!P0 SHF.L.U64.HI R29, R0.reuse, R28, c[0x0][0x20c] ;  /* 0x00008300001d8619 */ /* 0x040fe2000001021c */
[----:B------:R-:W-:Y:S01]  /*15270*/  @!P0 IMAD R37, R245, c[0x0][0x20c], R37 ;  /* 0x00008300f5258a24 */ /* 0x000fe200078e0225 */
[----:B------:R-:W1:Y:S01]  /*15280*/  LDSM.16.M88.4 R8, [R192] ;  /* 0x00000000c008783b */ /* 0x000e620000000200 */
[----:B------:R-:W-:Y:S02]  /*15290*/  @!P0 SHF.L.U32 R28, R0, 0x5, RZ ;  /* 0x00000005001c8819 */ /* 0x000fe400000006ff */
[----:B------:R-:W-:Y:S02]  /*152a0*/  @!P0 MOV R119, R235 ;  /* 0x000000eb00778202 */ /* 0x000fe40000000f00 */
[----:B------:R-:W-:Y:S01]  /*152b0*/  @!P0 IADD3 R37, R31, R37, RZ ;  /* 0x000000251f258210 */ /* 0x000fe20007ffe0ff */
[----:B------:R-:W-:Y:S01]  /*152c0*/  @!P0 IMAD.WIDE.U32 R44, R30, 0x60, R28 ;  /* 0x000000601e2c8825 */ /* 0x000fe200078e001c */
[----:B------:R-:W-:Y:S01]  /*152d0*/  @!P0 IADD3 R132, P1, R28, R28, RZ ;  /* 0x0000001c1c848210 */ /* 0x000fe20007f3e0ff */
[----:B------:R-:W2:Y:S02]  /*152e0*/  LDSM.16.M88.4 R16, [R192+0x800] ;  /* 0x00080000c010783b */ /* 0x000ea40000000200 */
[----:B------:R-:W-:Y:S01]  /*152f0*/  @!P0 IMAD R37, R37, 0x60, RZ ;  /* 0x0000006025258824 */ /* 0x000fe200078e02ff */
[----:B------:R-:W-:Y:S01]  /*15300*/  @!P0 IADD3.X R133, R29, R29, RZ, P1, !PT ;  /* 0x0000001d1d858210 */ /* 0x000fe20000ffe4ff */
[----:B------:R-:W-:Y:S01]  /*15310*/  @!P0 IMAD.WIDE.U32 R118, R30, 0x60, R118 ;  /* 0x000000601e768825 */ /* 0x000fe200078e0076 */
[----:B------:R-:W-:Y:S02]  /*15320*/  @!P0 IADD3 R0, P2, P1, R238, R44, R28 ;  /* 0x0000002cee008210 */ /* 0x000fe4000795e01c */
[----:B------:R-:W-:Y:S01]  /*15330*/  @!P0 IADD3 R45, R37, R45, RZ ;  /* 0x0000002d252d8210 */ /* 0x000fe20007ffe0ff */
[----:B------:R-:W-:Y:S01]  /*15340*/  @!P0 IMAD.WIDE.U32 R132, R30, 0x60, R132 ;  /* 0x000000601e848825 */ /* 0x000fe200078e0084 */
[----:B------:R-:W3:Y:S01]  /*15350*/  LDSM.16.M88.4 R24, [R192+0x1000] ;  /* 0x00100000c018783b */ /* 0x000ee20000000200 */
[----:B------:R-:W-:Y:S02]  /*15360*/  @!P0 LEA R156, P4, R118, c[0x0][0x1f8], 0x1 ;  /* 0x00007e00769c8a11 */ /* 0x000fe400078808ff */
[----:B------:R-:W-:Y:S02]  /*15370*/  @!P0 IADD3.X R36, R235, R45, R29, P2, P1 ;  /* 0x0000002deb248210 */ /* 0x000fe400017e241d */
[----:B------:R-:W-:Y:S02]  /*15380*/  @!P0 IADD3 R38, P1, R238, R132, RZ ;  /* 0x00000084ee268210 */ /* 0x000fe40007f3e0ff */
[-C--:B------:R-:W-:Y:S01]  /*15390*/  @!P0 IADD3 R46, R119, R37.reuse, RZ ;  /* 0x00000025772e8210 */ /* 0x080fe20007ffe0ff */
[----:B------:R-:W4:Y:S01]  /*153a0*/  LDSM.16.M88.4 R32, [R192+0x1800] ;  /* 0x00180000c020783b */ /* 0x000f220000000200 */
[----:B------:R-:W-:Y:S02]  /*153b0*/  @!P0 IADD3.X R37, R235, R37, R133, P1, !PT ;  /* 0x00000025eb258210 */ /* 0x000fe40000ffe485 */
[----:B------:R-:W-:Y:S02]  /*153c0*/  @!P0 ISETP.GE.AND P1, PT, R116, c[0x0][0x1d4], PT ;  /* 0x0000750074008a0c */ /* 0x000fe40003f26270 */
[----:B------:R-:W-:Y:S02]  /*153d0*/  @!P0 LEA.HI.X R157, R118, c[0x0][0x1fc], R46, 0x1, P4 ;  /* 0x00007f00769d8a11 */ /* 0x000fe400020f0c2e */
[----:B------:R-:W-:Y:S01]  /*153e0*/  @!P0 IADD3 R39, P3, R238, R44, RZ ;  /* 0x0000002cee278210 */ /* 0x000fe20007f7e0ff */
[----:B------:R-:W5:Y:S03]  /*153f0*/  LDSM.16.M88.4 R40, [R192+0x2000] ;  /* 0x00200000c028783b */ /* 0x000f660000000200 */
[----:B------:R-:W-:Y:S02]  /*15400*/  @!P0 LEA R44, P2, R39, c[0x0][0x1f8], 0x1 ;  /* 0x00007e00272c8a11 */ /* 0x000fe400078408ff */
[----:B------:R-:W-:Y:S01]  /*15410*/  @!P0 IADD3.X R45, R45, R235, RZ, P3, !PT ;  /* 0x000000eb2d2d8210 */ /* 0x000fe20001ffe4ff */
[C---:B-1----:R-:W-:Y:S02]  /*15420*/  HMMA.16816.F32.BF16 R4, R120.reuse, R8, RZ ;  /* 0x000000087804723c */ /* 0x042fe400000418ff */
[----:B------:R-:W1:Y:S01]  /*15430*/  LDSM.16.M88.4 R48, [R192+0x2800] ;  /* 0x00280000c030783b */ /* 0x000e620000000200 */
[----:B------:R-:W-:Y:S02]  /*15440*/  @!P0 LEA.HI.X R45, R39, c[0x0][0x1fc], R45, 0x1, P2 ;  /* 0x00007f00272d8a11 */ /* 0x000fe400010f0c2d */
[----:B------:R-:W-:Y:S02]  /*15450*/  @!P0 LEA R118, P3, R0, c[0x0][0x1f8], 0x1 ;  /* 0x00007e0000768a11 */ /* 0x000fe400078608ff */
[----:B------:R-:W-:Y:S01]  /*15460*/  @!P0 LEA R46, P2, R38, c[0x0][0x1f8], 0x1 ;  /* 0x00007e00262e8a11 */ /* 0x000fe200078408ff */
[C---:B------:R-:W-:Y:S02]  /*15470*/  HMMA.16816.F32.BF16 R8, R120.reuse, R10, RZ ;  /* 0x0000000a7808723c */ /* 0x040fe400000418ff */
[----:B------:R-:W1:Y:S02]  /*15480*/  LDSM.16.M88.4 R128, [R207] ;  /* 0x00000000cf80783b */ /* 0x000e640000000200 */
[----:B------:R-:W-:Y:S02]  /*15490*/  @!P0 LEA.HI.X R119, R0, c[0x0][0x1fc], R36, 0x1, P3 ;  /* 0x00007f0000778a11 */ /* 0x000fe400018f0c24 */
[----:B------:R-:W-:Y:S02]  /*154a0*/  @!P0 LEA.HI.X R47, R38, c[0x0][0x1fc], R37, 0x1, P2 ;  /* 0x00007f00262f8a11 */ /* 0x000fe400010f0c25 */
[C---:B--2---:R-:W-:Y:S02]  /*154b0*/  HMMA.16816.F32.BF16 R12, R120.reuse, R16, RZ ;  /* 0x00000010780c723c */ /* 0x044fe400000418ff */
[----:B------:R-:W2:Y:S06]  /*154c0*/  LDSM.16.M88.4 R132, [R194] ;  /* 0x00000000c284783b */ /* 0x000eac0000000200 */
[C---:B------:R-:W-:Y:S02]  /*154d0*/  HMMA.16816.F32.BF16 R16, R120.reuse, R18, RZ ;  /* 0x000000127810723c */ /* 0x040fe400000418ff */
[----:B------:R-:W1:Y:S06]  /*154e0*/  LDSM.16.M88.4 R136, [R195] ;  /* 0x00000000c388783b */ /* 0x000e6c0000000200 */
[C---:B---3--:R-:W-:Y:S02]  /*154f0*/  HMMA.16816.F32.BF16 R20, R120.reuse, R24, RZ ;  /* 0x000000187814723c */ /* 0x048fe400000418ff */
[----:B------:R-:W3:Y:S06]  /*15500*/  LDSM.16.M88.4 R140, [R196] ;  /* 0x00000000c48c783b */ /* 0x000eec0000000200 */
[C---:B------:R-:W-:Y:S02]  /*15510*/  HMMA.16816.F32.BF16 R24, R120.reuse, R26, RZ ;  /* 0x0000001a7818723c */ /* 0x040fe400000418ff */
[----:B------:R-:W1:Y:S06]  /*15520*/  LDSM.16.M88.4 R148, [R197] ;  /* 0x00000000c594783b */ /* 0x000e6c0000000200 */
        /* <DEDUP_REMOVED lines=8> */
[----:B------:R1:W-:Y:S06]  /*155b0*/  @!P0 LDGSTS.E.BYPASS.LTC128B.128 [R234+0x3100], [R156.64+0x80], !P5 ;  /* 0x031000809cea8fae */ /* 0x0003ec000e901d48 */
[C---:B------:R-:W-:Y:S02]  /*155c0*/  HMMA.16816.F32.BF16 R40, R120.reuse, R42, RZ ;  /* 0x0000002a7828723c */ /* 0x040fe400000418ff */
[----:B------:R5:W-:Y:S08]  /*155d0*/  @!P0 LDGSTS.E.BYPASS.LTC128B.128 [R234+0x1100], [R44.64], !P1 ;  /* 0x011000002cea8fae */ /* 0x000bf0000c901d48 */
[----:B------:R5:W-:Y:S08]  /*155e0*/  @!P0 LDGSTS.E.BYPASS.LTC128B.128 [R234+0x4100], [R44.64+0x80], !P5 ;  /* 0x041000802cea8fae */ /* 0x000bf0000e901d48 */
[----:B------:R2:W-:Y:S08]  /*155f0*/  @!P0 LDGSTS.E.BYPASS.LTC128B.128 [R234+0x2100], [R118.64], !P1 ;  /* 0x0210000076ea8fae */ /* 0x0005f0000c901d48 */
[----:B------:R5:W-:Y:S01]  /*15600*/  @!P0 LDGSTS.E.BYPASS.LTC128B.128 [R234+0x5100], [R46.64+0x80], !P5 ;  /* 0x051000802eea8fae */ /* 0x000be2000e901d48 */
[----:B------:R-:W-:Y:S07]  /*15610*/  ISETP.GT.AND P0, PT, R245, R237, PT ;  /* 0x000000edf500720c */ /* 0x000fee0003f04270 */
[----:B-1----:R-:W1:Y:S08]  /*15620*/  LDSM.16.M88.4 R156, [R206] ;  /* 0x00000000ce9c783b */ /* 0x002e700000000200 */
[----:B------:R-:W0:Y:S08]  /*15630*/  LDGDEPBAR ;  /* 0x00000000000079af */ /* 0x000e300000000000 */
[----:B------:R-:W1:Y:S01]  /*15640*/  LDSM.16.M88.4 R164, [R206+0x800] ;  /* 0x00080000cea4783b */ /* 0x000e620000000200 */
[C---:B-----5:R-:W-:Y:S07]  /*15650*/  HMMA.16816.F32.BF16 R44, R120.reuse, R48, RZ ;  /* 0x00000030782c723c */ /* 0x060fee00000418ff */
[----:B------:R-:W-:Y:S01]  /*15660*/  LDSM.16.M88.4 R176, [R204] ;  /* 0x00000000ccb0783b */ /* 0x000fe20000000200 */
[----:B------:R-:W-:Y:S08]  /*15670*/  HMMA.16816.F32.BF16 R48, R120, R50, RZ ;  /* 0x000000327830723c */ /* 0x000ff000000418ff */
[C---:B------:R-:W-:Y:S08]  /*15680*/  HMMA.16816.F32.BF16 R4, R124.reuse, R128, R4 ;  /* 0x000000807c04723c */ /* 0x040ff00000041804 */
        /* <DEDUP_REMOVED lines=12> */
[C---:B------:R-:W-:Y:S01]  /*15750*/  HMMA.16816.F32.BF16 R40, R124.reuse, R150, R40 ;  /* 0x000000967c28723c */ /* 0x040fe20000041828 */
[----:B------:R-:W2:Y:S07]  /*15760*/  LDSM.16.M88.4 R148, [R204+-0x3000] ;  /* 0xffd00000cc94783b */ /* 0x000eae0000000200 */
[C---:B----4-:R-:W-:Y:S08]  /*15770*/  HMMA.16816.F32.BF16 R44, R124.reuse, R152, R44 ;  /* 0x000000987c2c723c */ /* 0x050ff0000004182c */
[----:B------:R-:W-:Y:S01]  /*15780*/  HMMA.16816.F32.BF16 R48, R124, R154, R48 ;  /* 0x0000009a7c30723c */ /* 0x000fe20000041830 */
[----:B------:R-:W4:Y:S07]  /*15790*/  LDSM.16.M88.4 R152, [R204+-0x2800] ;  /* 0xffd80000cc98783b */ /* 0x000f2e0000000200 */
[C---:B-1----:R-:W-:Y:S08]  /*157a0*/  HMMA.16816.F32.BF16 R4, R144.reuse, R156, R4 ;  /* 0x0000009c9004723c */ /* 0x042ff00000041804 */
[C---:B------:R-:W-:Y:S01]  /*157b0*/  HMMA.16816.F32.BF16 R8, R144.reuse, R158, R8 ;  /* 0x0000009e9008723c */ /* 0x040fe20000041808 */
[----:B------:R-:W-:Y:S07]  /*157c0*/  LDSM.16.M88.4 R156, [R204+-0x1000] ;  /* 0xfff00000cc9c783b */ /* 0x000fee0000000200 */
[C---:B------:R-:W-:Y:S08]  /*157d0*/  HMMA.16816.F32.BF16 R12, R144.reuse, R164, R12 ;  /* 0x000000a4900c723c */ /* 0x040ff0000004180c */
[C---:B------:R-:W-:Y:S01]  /*157e0*/  HMMA.16816.F32.BF16 R16, R144.reuse, R166, R16 ;  /* 0x000000a69010723c */ /* 0x040fe20000041810 */
[----:B------:R-:W-:Y:S07]  /*157f0*/  LDSM.16.M88.4 R164, [R204+-0x800] ;  /* 0xfff80000cca4783b */ /* 0x000fee0000000200 */
[C---:B-----5:R-:W-:Y:S08]  /*15800*/  HMMA.16816.F32.BF16 R20, R144.reuse, R128, R20 ;  /* 0x000000809014723c */ /* 0x060ff00000041814 */
[C---:B------:R-:W-:Y:S01]  /*15810*/  HMMA.16816.F32.BF16 R24, R144.reuse, R130, R24 ;  /* 0x000000829018723c */ /* 0x040fe20000041818 */
[----:B------:R-:W1:Y:S07]  /*15820*/  LDSM.16.M88.4 R128, [R204+-0x2000] ;  /* 0xffe00000cc80783b */ /* 0x000e6e0000000200 */
[C---:B--2---:R-:W-:Y:S08]  /*15830*/  HMMA.16816.F32.BF16 R28, R144.reuse, R132, R28 ;  /* 0x00000084901c723c */ /* 0x044ff0000004181c */
[C---:B------:R-:W-:Y:S01]  /*15840*/  HMMA.16816.F32.BF16 R32, R144.reuse, R134, R32 ;  /* 0x000000869020723c */ /* 0x040fe20000041820 */
[----:B------:R-:W2:Y:S07]  /*15850*/  LDSM.16.M88.4 R132, [R204+-0x1800] ;  /* 0xffe80000cc84783b */ /* 0x000eae0000000200 */
[C---:B------:R-:W-:Y:S08]  /*15860*/  HMMA.16816.F32.BF16 R36, R144.reuse, R136, R36 ;  /* 0x000000889024723c */ /* 0x040ff00000041824 */
[C---:B------:R-:W-:Y:S01]  /*15870*/  HMMA.16816.F32.BF16 R40, R144.reuse, R138, R40 ;  /* 0x0000008a9028723c */ /* 0x040fe20000041828 */
[----:B------:R-:W5:Y:S07]  /*15880*/  LDSM.16.M88.4 R136, [R192+0x3000] ;  /* 0x00300000c088783b */ /* 0x000f6e0000000200 */
[C---:B---3--:R-:W-:Y:S08]  /*15890*/  HMMA.16816.F32.BF16 R44, R144.reuse, R140, R44 ;  /* 0x0000008c902c723c */ /* 0x048ff0000004182c */
[----:B------:R-:W-:Y:S01]  /*158a0*/  HMMA.16816.F32.BF16 R48, R144, R142, R48 ;  /* 0x0000008e9030723c */ /* 0x000fe20000041830 */
[----:B------:R-:W3:Y:S07]  /*158b0*/  LDSM.16.M88.4 R140, [R192+0x3800] ;  /* 0x00380000c08c783b */ /* 0x000eee0000000200 */
        /* <DEDUP_REMOVED lines=18> */
[C---:B-----5:R-:W-:Y:S08]  /*159e0*/  HMMA.16816.F32.BF16 R4, R168.reuse, R136, R4 ;  /* 0x00000088a804723c */ /* 0x060ff00000041804 */
[C---:B------:R-:W-:Y:S01]  /*159f0*/  HMMA.16816.F32.BF16 R8, R168.reuse, R138, R8 ;  /* 0x0000008aa808723c */ /* 0x040fe20000041808 */
[----:B------:R-:W5:Y:S07]  /*15a00*/  LDSM.16.M88.4 R136, [R199] ;  /* 0x00000000c788783b */ /* 0x000f6e0000000200 */
[C---:B---3--:R-:W-:Y:S08]  /*15a10*/  HMMA.16816.F32.BF16 R12, R168.reuse, R140, R12 ;  /* 0x0000008ca80c723c */ /* 0x048ff0000004180c */
[C---:B------:R-:W-:Y:S01]  /*15a20*/  HMMA.16816.F32.BF16 R16, R168.reuse, R142, R16 ;  /* 0x0000008ea810723c */ /* 0x040fe20000041810 */
[----:B------:R-:W3:Y:S07]  /*15a30*/  LDSM.16.M88.4 R140, [R200] ;  /* 0x00000000c88c783b */ /* 0x000eee0000000200 */
[C---:B------:R-:W-:Y:S08]  /*15a40*/  HMMA.16816.F32.BF16 R20, R168.reuse, R148, R20 ;  /* 0x00000094a814723c */ /* 0x040ff00000041814 */
[C---:B------:R-:W-:Y:S01]  /*15a50*/  HMMA.16816.F32.BF16 R24, R168.reuse, R150, R24 ;  /* 0x00000096a818723c */ /* 0x040fe20000041818 */
[----:B------:R-:W3:Y:S07]  /*15a60*/  LDSM.16.M88.4 R148, [R201] ;  /* 0x00000000c994783b */ /* 0x000eee0000000200 */
[C---:B----4-:R-:W-:Y:S08]  /*15a70*/  HMMA.16816.F32.BF16 R28, R168.reuse, R152, R28 ;  /* 0x00000098a81c723c */ /* 0x050ff0000004181c */
        /* <DEDUP_REMOVED lines=11> */
[C---:B-----5:R-:W-:Y:S08]  /*15b30*/  HMMA.16816.F32.BF16 R12, R172.reuse, R136, R12 ;  /* 0x00000088ac0c723c */ /* 0x060ff0000004180c */
[C---:B------:R-:W-:Y:S01]  /*15b40*/  HMMA.16816.F32.BF16 R16, R172.reuse, R138, R16 ;  /* 0x0000008aac10723c */ /* 0x040fe20000041810 */
        /* <DEDUP_REMOVED lines=15> */
[C---:B----4-:R-:W-:Y:S08]  /*15c40*/  HMMA.16816.F32.BF16 R12, R180.reuse, R136, R12 ;  /* 0x00000088b40c723c */ /* 0x050ff0000004180c */
[C---:B------:R-:W-:Y:S01]  /*15c50*/  HMMA.16816.F32.BF16 R16, R180.reuse, R138, R16 ;  /* 0x0000008ab410723c */ /* 0x040fe20000041810 */
[----:B------:R-:W4:Y:S07]  /*15c60*/  LDSM.16.M88.4 R136, [R204+0x1800] ;  /* 0x00180000cc88783b */ /* 0x000f2e0000000200 */
[C---:B---3--:R-:W-:Y:S08]  /*15c70*/  HMMA.16816.F32.BF16 R20, R180.reuse, R140, R20 ;  /* 0x0000008cb414723c */ /* 0x048ff00000041814 */
        /* <DEDUP_REMOVED lines=21> */
[C---:B----4-:R-:W-:Y:S01]  /*15dd0*/  HMMA.16816.F32.BF16 R28, R184.reuse, R136, R28 ;  /* 0x00000088b81c723c */ /* 0x050fe2000004181c */
[----:B------:R-:W-:Y:S04]  /*15de0*/  BAR.SYNC.DEFER_BLOCKING 0x0 ;  /* 0x0000000000007b1d */ /* 0x000fe80000010000 */
[----:B------:R-:W-:Y:S02]  /*15df0*/  FMNMX.FTZ R0, R9, R0, !PT ;  /* 0x0000000009007209 */ /* 0x000fe40007810000 */
[----:B------:R-:W-:Y:S01]  /*15e00*/  FMNMX.FTZ R118, R10, R118, !PT ;  /* 0x000000760a767209 */ /* 0x000fe20007810000 */
        /* <DEDUP_REMOVED lines=8> */
[C---:B------:R-:W-:Y:S04]  /*15e90*/  HMMA.16816.F32.BF16 R40, R184.reuse, R130, R40 ;  /* 0x00000082b828723c */ /* 0x040fe80000041828 */
[----:B------:R-:W-:Y:S02]  /*15ea0*/  FMNMX.FTZ R0, R17, R0, !PT ;  /* 0x0000000011007209 */ /* 0x000fe40007810000 */
[----:B------:R-:W-:Y:S02]  /*15eb0*/  FMNMX.FTZ R118, R18, R118, !PT ;  /* 0x0000007612767209 */ /* 0x000fe40007810000 */
[C---:B--2---:R-:W-:Y:S01]  /*15ec0*/  HMMA.16816.F32.BF16 R44, R184.reuse, R132, R44 ;  /* 0x00000084b82c723c */ /* 0x044fe2000004182c */
[----:B------:R-:W-:Y:S03]  /*15ed0*/  @P0 MOV R130, c[0x0][0x1e0] ;  /* 0x0000780000820a02 */ /* 0x000fe60000000f00 */
[----:B------:R-:W-:Y:S02]  /*15ee0*/  FMNMX.FTZ R0, R20, R0, !PT ;  /* 0x0000000014007209 */ /* 0x000fe40007810000 */
[----:B------:R-:W-:Y:S02]  /*15ef0*/  FMNMX.FTZ R118, R19, R118, !PT ;  /* 0x0000007613767209 */ /* 0x000fe40007810000 */
[----:B------:R-:W-:Y:S01]  /*15f00*/  HMMA.16816.F32.BF16 R48, R184, R134, R48 ;  /* 0x00000086b830723c */ /* 0x000fe20000041830 */
[----:B------:R-:W-:Y:S03]  /*15f10*/  @P0 MOV R131, 0x5 ;  /* 0x0000000500830802 */ /* 0x000fe60000000f00 */
        /* <DEDUP_REMOVED lines=30> */
[C---:B------:R-:W-:Y:S01]  /*16100*/  @P0 SHF.L.U32 R134, R130.reuse, 0x5, RZ ;  /* 0x0000000582860819 */ /* 0x040fe200000006ff */
[----:B------:R-:W1:Y:S01]  /*16110*/  SHFL.BFLY PT, R118, R129, 0x2, 0x1f ;  /* 0x0c401f0081767f89 */ /* 0x000e6200000e0000 */
[----:B------:R-:W-:Y:S02]  /*16120*/  FMNMX.FTZ R119, R51, R0, !PT ;  /* 0x0000000033777209 */ /* 0x000fe40007810000 */
[----:B------:R-:W-:Y:S02]  /*16130*/  @P0 SHF.L.U64.HI R135, R130, R131, c[0x0][0x1e4] ;  /* 0x0000790082870619 */ /* 0x000fe40000010283 */
[----:B------:R-:W-:Y:S02]  /*16140*/  @P0 MOV R138, R240 ;  /* 0x000000f0008a0202 */ /* 0x000fe40000000f00 */
[----:B------:R-:W-:Y:S01]  /*16150*/  @P0 MOV R139, R236 ;  /* 0x000000ec008b0202 */ /* 0x000fe20000000f00 */
[----:B------:R-:W2:Y:S01]  /*16160*/  SHFL.BFLY PT, R0, R119, 0x2, 0x1f ;  /* 0x0c401f0077007f89 */ /* 0x000ea200000e0000 */
[----:B-1----:R-:W-:Y:S07]  /*16170*/  FMNMX.FTZ R129, R129, R118, !PT ;  /* 0x0000007681817209 */ /* 0x002fee0007810000 */
[----:B------:R-:W1:Y:S01]  /*16180*/  SHFL.BFLY PT, R128, R129, 0x1, 0x1f ;  /* 0x0c201f0081807f89 */ /* 0x000e6200000e0000 */
[----:B--2---:R-:W-:Y:S07]  /*16190*/  FMNMX.FTZ R119, R119, R0, !PT ;  /* 0x0000000077777209 */ /* 0x004fee0007810000 */
[----:B------:R-:W2:Y:S01]  /*161a0*/  SHFL.BFLY PT, R118, R119, 0x1, 0x1f ;  /* 0x0c201f0077767f89 */ /* 0x000ea200000e0000 */
[----:B-1----:R-:W-:Y:S05]  /*161b0*/  FMNMX.FTZ R0, R129, R128, !PT ;  /* 0x0000008081007209 */ /* 0x002fea0007810000 */
[C---:B------:R-:W-:Y:S02]  /*161c0*/  FMUL.FTZ R153, R0.reuse, c[0x0][0x2d0] ;  /* 0x0000b40000997a20 */ /* 0x040fe40000410000 */
[----:B------:R-:W-:Y:S01]  /*161d0*/  FADD.FTZ R3, -R0, R3 ;  /* 0x0000000300037221 */ /* 0x000fe20000010100 */
[----:B--2---:R-:W-:Y:S01]  /*161e0*/  FMNMX.FTZ R118, R119, R118, !PT ;  /* 0x0000007677767209 */ /* 0x004fe20007810000 */
[--C-:B------:R-:W-:Y:S01]  /*161f0*/  FFMA.FTZ R143, R4, c[0x0][0x2d0], -R153.reuse ;  /* 0x0000b400048f7a23 */ /* 0x100fe20000010899 */
[----:B------:R-:W-:Y:S01]  /*16200*/  IADD3 R119, R245, -0x1, RZ ;  /* 0xfffffffff5777810 */ /* 0x000fe20007ffe0ff */
[--C-:B------:R-:W-:Y:S02]  /*16210*/  FFMA.FTZ R141, R8, c[0x0][0x2d0], -R153.reuse ;  /* 0x0000b400088d7a23 */ /* 0x100fe40000010899 */
[----:B------:R-:W-:Y:S01]  /*16220*/  FFMA.FTZ R142, R9, c[0x0][0x2d0], -R153 ;  /* 0x0000b400098e7a23 */ /* 0x000fe20000010899 */
[----:B------:R-:W-:Y:S01]  /*16230*/  @P0 SHF.R.S32.HI R132, RZ, 0x1f, R119 ;  /* 0x0000001fff840819 */ /* 0x000fe20000011477 */
[----:B------:R-:W-:Y:S01]  /*16240*/  @P0 IMAD.WIDE.U32 R128, R119, c[0x0][0x1e0], RZ ;  /* 0x0000780077800a25 */ /* 0x000fe200078e00ff */
[----:B------:R-:W-:Y:S03]  /*16250*/  MUFU.EX2 R143, R143 ;  /* 0x0000008f008f7308 */ /* 0x000fe60000000800 */
[----:B------:R-:W-:Y:S01]  /*16260*/  @P0 IMAD R4, R132, c[0x0][0x1e0], RZ ;  /* 0x0000780084040a24 */ /* 0x000fe200078e02ff */
[----:B------:R-:W-:Y:S01]  /*16270*/  @P0 IADD3 R132, P1, R134, R134, RZ ;  /* 0x0000008686840210 */ /* 0x000fe20007f3e0ff */
[C---:B------:R-:W-:Y:S03]  /*16280*/  @P0 IMAD.WIDE.U32 R136, R128.reuse, 0x60, R134 ;  /* 0x0000006080880825 */ /* 0x040fe600078e0086 */
[----:B------:R-:W-:Y:S01]  /*16290*/  @P0 IADD3.X R133, R135, R135, RZ, P1, !PT ;  /* 0x0000008787850210 */ /* 0x000fe20000ffe4ff */
[----:B------:R-:W-:Y:S01]  /*162a0*/  @P0 IMAD R4, R119, c[0x0][0x1e4], R4 ;  /* 0x0000790077040a24 */ /* 0x000fe200078e0204 */
[----:B------:R-:W-:Y:S01]  /*162b0*/  MUFU.EX2 R141, R141 ;  /* 0x0000008d008d7308 */ /* 0x000fe20000000800 */
[C---:B------:R-:W-:Y:S03]  /*162c0*/  @P0 IMAD.WIDE.U32 R138, R128.reuse, 0x60, R138 ;  /* 0x00000060808a0825 */ /* 0x040fe600078e008a */
[----:B------:R-:W-:Y:S01]  /*162d0*/  @P0 IADD3 R4, R129, R4, RZ ;  /* 0x0000000481040210 */ /* 0x000fe20007ffe0ff */
[----:B------:R-:W-:Y:S01]  /*162e0*/  @P0 IMAD.WIDE.U32 R132, R128, 0x60, R132 ;  /* 0x0000006080840825 */ /* 0x000fe200078e0084 */
[----:B------:R-:W-:Y:S02]  /*162f0*/  @P0 IADD3 R128, P2, P1, R240, R136, R134 ;  /* 0x00000088f0800210 */ /* 0x000fe4000795e086 */
[----:B------:R-:W-:Y:S01]  /*16300*/  @P0 LEA R130, P3, R138, c[0x0][0x1c8], 0x1 ;  /* 0x000072008a820a11 */ /* 0x000fe200078608ff */
[----:B------:R-:W-:Y:S01]  /*16310*/  @P0 IMAD R4, R4, 0x60, RZ ;  /* 0x0000006004040824 */ /* 0x000fe200078e02ff */
[----:B------:R-:W-:Y:S01]  /*16320*/  MUFU.EX2 R142, R142 ;  /* 0x0000008e008e7308 */ /* 0x000fe20000000800 */
[----:B------:R-:W-:Y:S02]  /*16330*/  FFMA.FTZ R140, R5, c[0x0][0x2d0], -R153 ;  /* 0x0000b400058c7a23 */ /* 0x000fe40000010899 */
[----:B------:R-:W-:Y:S01]  /*16340*/  FMUL.FTZ R152, R118, c[0x0][0x2d0] ;  /* 0x0000b40076987a20 */ /* 0x000fe20000410000 */
[----:B------:R-:W-:Y:S01]  /*16350*/  @P0 IADD3 R129, R4, R137, RZ ;  /* 0x0000008904810210 */ /* 0x000fe20007ffe0ff */
[----:B------:R-:W-:Y:S01]  /*16360*/  FADD.FTZ R2, -R118, R2 ;  /* 0x0000000276027221 */ /* 0x000fe20000010100 */
[----:B------:R-:W-:Y:S01]  /*16370*/  @P0 IADD3 R5, R139, R4, RZ ;  /* 0x000000048b050210 */ /* 0x000fe20007ffe0ff */
[--C-:B------:R-:W-:Y:S01]  /*16380*/  FFMA.FTZ R149, R10, c[0x0][0x2d0], -R152.reuse ;  /* 0x0000b4000a957a23 */ /* 0x100fe20000010898 */
[----:B------:R-:W-:Y:S01]  /*16390*/  @P0 IADD3.X R8, R236, R129, R135, P2, P1 ;  /* 0x00000081ec080210 */ /* 0x000fe200017e2487 */
[--C-:B------:R-:W-:Y:S01]  /*163a0*/  FFMA.FTZ R150, R11, c[0x0][0x2d0], -R152.reuse ;  /* 0x0000b4000b967a23 */ /* 0x100fe20000010898 */
[----:B------:R-:W-:Y:S01]  /*163b0*/  @P0 IADD3 R9, P1, R240, R132, RZ ;  /* 0x00000084f0090210 */ /* 0x000fe20007f3e0ff */
[----:B------:R-:W-:Y:S01]  /*163c0*/  FMUL.FTZ R3, R3, c[0x0][0x2d0] ;  /* 0x0000b40003037a20 */ /* 0x000fe20000410000 */
[----:B------:R-:W-:Y:S01]  /*163d0*/  @P0 LEA.HI.X R131, R138, c[0x0][0x1cc], R5, 0x1, P3 ;  /* 0x000073008a830a11 */ /* 0x000fe200018f0c05 */
[----:B------:R-:W-:Y:S01]  /*163e0*/  FMUL.FTZ R2, R2, c[0x0][0x2d0] ;  /* 0x0000b40002027a20 */ /* 0x000fe20000410000 */
[----:B------:R-:W-:Y:S01]  /*163f0*/  @P0 IADD3.X R4, R236, R4, R133, P1, !PT ;  /* 0x00000004ec040210 */ /* 0x000fe20000ffe485 */
[--C-:B------:R-:W-:Y:S01]  /*16400*/  FFMA.FTZ R151, R6, c[0x0][0x2d0], -R152.reuse ;  /* 0x0000b40006977a23 */ /* 0x100fe20000010898 */
[----:B------:R-:W-:Y:S01]  /*16410*/  @P0 ISETP.GE.AND P1, PT, R116, c[0x0][0x1d4], PT ;  /* 0x0000750074000a0c */ /* 0x000fe20003f26270 */
[--C-:B------:R-:W-:Y:S01]  /*16420*/  FFMA.FTZ R148, R7, c[0x0][0x2d0], -R152.reuse ;  /* 0x0000b40007947a23 */ /* 0x100fe20000010898 */
[----:B------:R-:W-:Y:S01]  /*16430*/  @P0 IADD3 R5, P3, R240, R136, RZ ;  /* 0x00000088f0050210 */ /* 0x000fe20007f7e0ff */
[----:B------:R-:W1:Y:S01]  /*16440*/  MUFU.EX2 R3, R3 ;  /* 0x0000000300037308 */ /* 0x000e620000000800 */
[--C-:B------:R-:W-:Y:S02]  /*16450*/  FFMA.FTZ R154, R14, c[0x0][0x2d0], -R152.reuse ;  /* 0x0000b4000e9a7a23 */ /* 0x100fe40000010898 */
[----:B------:R-:W-:Y:S01]  /*16460*/  @P0 IADD3.X R129, R129, R236, RZ, P3, !PT ;  /* 0x000000ec81810210 */ /* 0x000fe20001ffe4ff */
[--C-:B------:R-:W-:Y:S01]  /*16470*/  FFMA.FTZ R155, R15, c[0x0][0x2d0], -R152.reuse ;  /* 0x0000b4000f9b7a23 */ /* 0x100fe20000010898 */
[----:B------:R-:W-:Y:S01]  /*16480*/  @P0 LEA R132, P2, R5, c[0x0][0x1c8], 0x1 ;  /* 0x0000720005840a11 */ /* 0x000fe200078408ff */
[--C-:B------:R-:W-:Y:S01]  /*16490*/  FFMA.FTZ R156, R18, c[0x0][0x2d0], -R152.reuse ;  /* 0x0000b400129c7a23 */ /* 0x100fe20000010898 */
[C---:B------:R-:W-:Y:S01]  /*164a0*/  @P0 LEA R134, P3, R128.reuse, c[0x0][0x1c8], 0x1 ;  /* 0x0000720080860a11 */ /* 0x040fe200078608ff */
[----:B------:R-:W-:Y:S01]  /*164b0*/  FFMA.FTZ R157, R19, c[0x0][0x2d0], -R152 ;  /* 0x0000b400139d7a23 */ /* 0x000fe20000010898 */
[----:B------:R-:W-:Y:S01]  /*164c0*/  @P0 LEA.HI.X R133, R5, c[0x0][0x1cc], R129, 0x1, P2 ;  /* 0x0000730005850a11 */ /* 0x000fe200010f0c81 */
[----:B------:R2:W-:Y:S01]  /*164d0*/  @P0 LDGSTS.E.BYPASS.LTC128B.128 [R234+0x8100], [R130.64], !P1 ;  /* 0x0810000082ea0fae */ /* 0x0005e2000c901d48 */
[----:B------:R-:W-:Y:S01]  /*164e0*/  @P0 LEA.HI.X R135, R128, c[0x0][0x1cc], R8, 0x1, P3 ;  /* 0x0000730080870a11 */ /* 0x000fe200018f0c08 */
[----:B------:R-:W3:Y:S01]  /*164f0*/  MUFU.EX2 R2, R2 ;  /* 0x0000000200027308 */ /* 0x000ee20000000800 */
[----:B------:R-:W-:Y:S01]  /*16500*/  @P0 LEA R136, P2, R9, c[0x0][0x1c8], 0x1 ;  /* 0x0000720009880a11 */ /* 0x000fe200078408ff */
[--C-:B------:R-:W-:Y:S02]  /*16510*/  FFMA.FTZ R159, R20, c[0x0][0x2d0], -R153.reuse ;  /* 0x0000b400149f7a23 */ /* 0x100fe40000010899 */
[--C-:B------:R-:W-:Y:S01]  /*16520*/  FFMA.FTZ R158, R21, c[0x0][0x2d0], -R153.reuse ;  /* 0x0000b400159e7a23 */ /* 0x100fe20000010899 */
[----:B------:R-:W-:Y:S01]  /*16530*/  @P0 LEA.HI.X R137, R9, c[0x0][0x1cc], R4, 0x1, P2 ;  /* 0x0000730009890a11 */ /* 0x000fe200010f0c04 */
[----:B------:R2:W-:Y:S01]  /*16540*/  @P0 LDGSTS.E.BYPASS.LTC128B.128 [R234+0xb100], [R130.64+0x80], !P5 ;  /* 0x0b10008082ea0fae */ /* 0x0005e2000e901d48 */
[--C-:B------:R-:W-:Y:S02]  /*16550*/  FFMA.FTZ R164, R24, c[0x0][0x2d0], -R153.reuse ;  /* 0x0000b40018a47a23 */ /* 0x100fe40000010899 */
[--C-:B------:R-:W-:Y:S01]  /*16560*/  FFMA.FTZ R165, R25, c[0x0][0x2d0], -R153.reuse ;  /* 0x0000b40019a57a23 */ /* 0x100fe20000010899 */
[----:B------:R-:W4:Y:S01]  /*16570*/  MUFU.EX2 R140, R140 ;  /* 0x0000008c008c7308 */ /* 0x000f220000000800 */
[--C-:B------:R-:W-:Y:S02]  /*16580*/  FFMA.FTZ R167, R22, c[0x0][0x2d0], -R152.reuse ;  /* 0x0000b40016a77a23 */ /* 0x100fe40000010898 */
[C---:B-1----:R-:W-:Y:S01]  /*16590*/  FMUL.FTZ R4, R3.reuse, R112 ;  /* 0x0000007003047220 */ /* 0x042fe20000410000 */
[----:B------:R1:W-:Y:S01]  /*165a0*/  @P0 LDGSTS.E.BYPASS.LTC128B.128 [R234+0x9100], [R132.64], !P1 ;  /* 0x0910000084ea0fae */ /* 0x0003e2000c901d48 */
[C---:B------:R-:W-:Y:S02]  /*165b0*/  FMUL.FTZ R5, R3.reuse, R113 ;  /* 0x0000007103057220 */ /* 0x040fe40000410000 */
[C---:B------:R-:W-:Y:S02]  /*165c0*/  FMUL.FTZ R8, R3.reuse, R108 ;  /* 0x0000006c03087220 */ /* 0x040fe40000410000 */
[C---:B------:R-:W-:Y:S01]  /*165d0*/  FMUL.FTZ R9, R3.reuse, R109 ;  /* 0x0000006d03097220 */ /* 0x040fe20000410000 */
[----:B------:R-:W-:Y:S01]  /*165e0*/  MUFU.EX2 R151, R151 ;  /* 0x0000009700977308 */ /* 0x000fe20000000800 */
[C---:B------:R-:W-:Y:S01]  /*165f0*/  FMUL.FTZ R68, R3.reuse, R68 ;  /* 0x0000004403447220 */ /* 0x040fe20000410000 */
[----:B------:R1:W-:Y:S01]  /*16600*/  @P0 LDGSTS.E.BYPASS.LTC128B.128 [R234+0xc100], [R132.64+0x80], !P5 ;  /* 0x0c10008084ea0fae */ /* 0x0003e2000e901d48 */
[C---:B------:R-:W-:Y:S02]  /*16610*/  FMUL.FTZ R69, R3.reuse, R69 ;  /* 0x0000004503457220 */ /* 0x040fe40000410000 */
[----:B---3--:R-:W-:Y:S01]  /*16620*/  FMUL.FTZ R6, R2, R114 ;  /* 0x0000007202067220 */ /* 0x008fe20000410000 */
[----:B------:R-:W-:Y:S01]  /*16630*/  F2FP.BF16.PACK_AB R114, R142, R141 ;  /* 0x0000008d8e72723e */ /* 0x000fe200000010ff */
[C---:B------:R-:W-:Y:S02]  /*16640*/  FMUL.FTZ R7, R2.reuse, R115 ;  /* 0x0000007302077220 */ /* 0x040fe40000410000 */
[C---:B------:R-:W-:Y:S01]  /*16650*/  FMUL.FTZ R10, R2.reuse, R110 ;  /* 0x0000006e020a7220 */ /* 0x040fe20000410000 */
[----:B------:R1:W-:Y:S01]  /*16660*/  @P0 LDGSTS.E.BYPASS.LTC128B.128 [R234+0xa100], [R134.64], !P1 ;  /* 0x0a10000086ea0fae */ /* 0x0003e2000c901d48 */
[----:B------:R-:W3:Y:S01]  /*16670*/  MUFU.EX2 R148, R148 ;  /* 0x0000009400947308 */ /* 0x000ee20000000800 */
[----:B------:R-:W-:Y:S01]  /*16680*/  FMUL.FTZ R11, R2, R111 ;  /* 0x0000006f020b7220 */ /* 0x000fe20000410000 */
[----:B----4-:R-:W-:Y:S01]  /*16690*/  F2FP.BF16.PACK_AB R112, R140, R143 ;  /* 0x0000008f8c70723e */ /* 0x010fe200000010ff */
[C---:B------:R-:W-:Y:S02]  /*166a0*/  FMUL.FTZ R70, R2.reuse, R70 ;  /* 0x0000004602467220 */ /* 0x040fe40000410000 */
[C---:B------:R-:W-:Y:S02]  /*166b0*/  FMUL.FTZ R71, R2.reuse, R71 ;  /* 0x0000004702477220 */ /* 0x040fe40000410000 */
[----:B------:R4:W-:Y:S01]  /*166c0*/  @P0 LDGSTS.E.BYPASS.LTC128B.128 [R234+0xd100], [R136.64+0x80], !P5 ;  /* 0x0d10008088ea0fae */ /* 0x0009e2000e901d48 */
[----:B------:R-:W-:Y:S01]  /*166d0*/  FMUL.FTZ R72, R3, R72 ;  /* 0x0000004803487220 */ /* 0x000fe20000410000 */
[----:B------:R-:W-:Y:S01]  /*166e0*/  ISETP.GT.AND P0, PT, R245, R244, PT ;  /* 0x000000f4f500720c */ /* 0x000fe20003f04270 */
[----:B------:R-:W-:Y:S01]  /*166f0*/  MUFU.EX2 R149, R149 ;  /* 0x0000009500957308 */ /* 0x000fe20000000800 */
[C---:B------:R-:W-:Y:S01]  /*16700*/  FMUL.FTZ R73, R3.reuse, R73 ;  /* 0x0000004903497220 */ /* 0x040fe20000410000 */
[----:B------:R-:W-:Y:S01]  /*16710*/  MOV R245, R119 ;  /* 0x0000007700f57202 */ /* 0x000fe20000000f00 */
[C---:B------:R-:W-:Y:S02]  /*16720*/  FMUL.FTZ R74, R2.reuse, R74 ;  /* 0x0000004a024a7220 */ /* 0x040fe40000410000 */
[----:B--2---:R-:W2:Y:S01]  /*16730*/  LDSM.16.MT88.4 R128, [R191] ;  /* 0x00000000bf80783b */ /* 0x004ea20000004200 */
[----:B------:R-:W-:Y:S02]  /*16740*/  FMUL.FTZ R75, R2, R75 ;  /* 0x0000004b024b7220 */ /* 0x000fe40000410000 */
[C---:B------:R-:W-:Y:S02]  /*16750*/  FMUL.FTZ R76, R3.reuse, R76 ;  /* 0x0000004c034c7220 */ /* 0x040fe40000410000 */
[----:B------:R-:W5:Y:S01]  /*16760*/  MUFU.EX2 R150, R150 ;  /* 0x0000009600967308 */ /* 0x000f620000000800 */
[C---:B------:R-:W-:Y:S02]  /*16770*/  FMUL.FTZ R77, R3.reuse, R77 ;  /* 0x0000004d034d7220 */ /* 0x040fe40000410000 */
[----:B------:R-:W-:Y:S01]  /*16780*/  LDSM.16.MT88.4 R108, [R188] ;  /* 0x00000000bc6c783b */ /* 0x000fe20000004200 */
[----:B---3--:R-:W-:Y:S01]  /*16790*/  F2FP.BF16.PACK_AB R113, R148, R151 ;  /* 0x000000979471723e */ /* 0x008fe200000010ff */
[C---:B------:R-:W-:Y:S02]  /*167a0*/  FMUL.FTZ R78, R2.reuse, R78 ;  /* 0x0000004e024e7220 */ /* 0x040fe40000410000 */
[C---:B------:R-:W-:Y:S02]  /*167b0*/  FMUL.FTZ R79, R2.reuse, R79 ;  /* 0x0000004f024f7220 */ /* 0x040fe40000410000 */
[C---:B------:R-:W-:Y:S01]  /*167c0*/  FMUL.FTZ R80, R3.reuse, R80 ;  /* 0x0000005003507220 */ /* 0x040fe20000410000 */
[----:B------:R-:W-:Y:S01]  /*167d0*/  MUFU.EX2 R154, R154 ;  /* 0x0000009a009a7308 */ /* 0x000fe20000000800 */
[----:B-1----:R-:W1:Y:S01]  /*167e0*/  LDSM.16.MT88.4 R132, [R190] ;  /* 0x00000000be84783b */ /* 0x002e620000004200 */
[C---:B------:R-:W-:Y:S02]  /*167f0*/  FMUL.FTZ R81, R3.reuse, R81 ;  /* 0x0000005103517220 */ /* 0x040fe40000410000 */
[C---:B------:R-:W-:Y:S02]  /*16800*/  FMUL.FTZ R82, R2.reuse, R82 ;  /* 0x0000005202527220 */ /* 0x040fe40000410000 */
[C---:B------:R-:W-:Y:S02]  /*16810*/  FMUL.FTZ R83, R2.reuse, R83 ;  /* 0x0000005302537220 */ /* 0x040fe40000410000 */
[C---:B------:R-:W-:Y:S01]  /*16820*/  FMUL.FTZ R84, R3.reuse, R84 ;  /* 0x0000005403547220 */ /* 0x040fe20000410000 */
[----:B----4-:R-:W3:Y:S01]  /*16830*/  LDSM.16.MT88.4 R136, [R189] ;  /* 0x00000000bd88783b */ /* 0x010ee20000004200 */
[----:B------:R-:W-:Y:S01]  /*16840*/  FMUL.FTZ R85, R3, R85 ;  /* 0x0000005503557220 */ /* 0x000fe20000410000 */
[----:B------:R-:W-:Y:S01]  /*16850*/  MUFU.EX2 R155, R155 ;  /* 0x0000009b009b7308 */ /* 0x000fe20000000800 */
[----:B------:R-:W-:Y:S01]  /*16860*/  FMUL.FTZ R86, R2, R86 ;  /* 0x0000005602567220 */ /* 0x000fe20000410000 */
[----:B-----5:R-:W-:Y:S01]  /*16870*/  F2FP.BF16.PACK_AB R115, R150, R149 ;  /* 0x000000959673723e */ /* 0x020fe200000010ff */
[--C-:B------:R-:W-:Y:S03]  /*16880*/  FFMA.FTZ R166, R23, c[0x0][0x2d0], -R152.reuse ;  /* 0x0000b40017a67a23 */ /* 0x100fe60000010898 */
[----:B------:R-:W-:Y:S01]  /*16890*/  LDSM.16.MT88.4 R20, [R190+0x1000] ;  /* 0x00100000be14783b */ /* 0x000fe20000004200 */
[--C-:B------:R-:W-:Y:S02]  /*168a0*/  FFMA.FTZ R176, R26, c[0x0][0x2d0], -R152.reuse ;  /* 0x0000b4001ab07a23 */ /* 0x100fe40000010898 */
[--C-:B------:R-:W-:Y:S01]  /*168b0*/  FFMA.FTZ R177, R27, c[0x0][0x2d0], -R152.reuse ;  /* 0x0000b4001bb17a23 */ /* 0x100fe20000010898 */
[----:B------:R-:W-:Y:S01]  /*168c0*/  MUFU.EX2 R156, R156 ;  /* 0x0000009c009c7308 */ /* 0x000fe20000000800 */
[--C-:B------:R-:W-:Y:S02]  /*168d0*/  FFMA.FTZ R178, R28, c[0x0][0x2d0], -R153.reuse ;  /* 0x0000b4001cb27a23 */ /* 0x100fe40000010899 */
[--C-:B------:R-:W-:Y:S01]  /*168e0*/  FFMA.FTZ R179, R29, c[0x0][0x2d0], -R153.reuse ;  /* 0x0000b4001db37a23 */ /* 0x100fe20000010899 */
[C---:B--2---:R-:W-:Y:S01]  /*168f0*/  HMMA.16816.F32.BF16 R4, R112.reuse, R128, R4 ;  /* 0x000000807004723c */ /* 0x044fe20000041804 */
[----:B------:R-:W-:Y:S04]  /*16900*/  LDSM.16.MT88.4 R24, [R189+0x1000] ;  /* 0x00100000bd18783b */ /* 0x000fe80000004200 */
[--C-:B------:R-:W-:Y:S01]  /*16910*/  FFMA.FTZ R246, R32, c[0x0][0x2d0], -R153.reuse ;  /* 0x0000b40020f67a23 */ /* 0x100fe20000010899 */
[----:B------:R-:W-:Y:S01]  /*16920*/  MUFU.EX2 R157, R157 ;  /* 0x0000009d009d7308 */ /* 0x000fe20000000800 */
[--C-:B------:R-:W-:Y:S01]  /*16930*/  FFMA.FTZ R247, R33, c[0x0][0x2d0], -R153.reuse ;  /* 0x0000b40021f77a23 */ /* 0x100fe20000010899 */
[C---:B------:R-:W-:Y:S01]  /*16940*/  HMMA.16816.F32.BF16 R8, R112.reuse, R130, R8 ;  /* 0x000000827008723c */ /* 0x040fe20000041808 */
[----:B------:R-:W2:Y:S03]  /*16950*/  LDSM.16.MT88.4 R128, [R191+0x3000] ;  /* 0x00300000bf80783b */ /* 0x000ea60000004200 */
[--C-:B------:R-:W-:Y:S02]  /*16960*/  FFMA.FTZ R248, R30, c[0x0][0x2d0], -R152.reuse ;  /* 0x0000b4001ef87a23 */ /* 0x100fe40000010898 */
[--C-:B------:R-:W-:Y:S02]  /*16970*/  FFMA.FTZ R249, R31, c[0x0][0x2d0], -R152.reuse ;  /* 0x0000b4001ff97a23 */ /* 0x100fe40000010898 */
[C---:B-1----:R-:W-:Y:S01]  /*16980*/  HMMA.16816.F32.BF16 R68, R112.reuse, R132, R68 ;  /* 0x000000847044723c */ /* 0x042fe20000041844 */
[----:B------:R-:W-:Y:S01]  /*16990*/  LDSM.16.MT88.4 R28, [R190+0x1800] ;  /* 0x00180000be1c783b */ /* 0x000fe20000004200 */
[----:B------:R-:W-:Y:S02]  /*169a0*/  MUFU.EX2 R159, R159 ;  /* 0x0000009f009f7308 */ /* 0x000fe40000000800 */
[--C-:B------:R-:W-:Y:S02]  /*169b0*/  FFMA.FTZ R250, R34, c[0x0][0x2d0], -R152.reuse ;  /* 0x0000b40022fa7a23 */ /* 0x100fe40000010898 */
[--C-:B------:R-:W-:Y:S02]  /*169c0*/  FFMA.FTZ R251, R35, c[0x0][0x2d0], -R152.reuse ;  /* 0x0000b40023fb7a23 */ /* 0x100fe40000010898 */
[C---:B------:R-:W-:Y:S01]  /*169d0*/  HMMA.16816.F32.BF16 R72, R112.reuse, R134, R72 ;  /* 0x000000867048723c */ /* 0x040fe20000041848 */
[----:B------:R-:W1:Y:S03]  /*169e0*/  LDSM.16.MT88.4 R132, [R190+0x3000] ;  /* 0x00300000be84783b */ /* 0x000e660000004200 */
[C---:B------:R-:W-:Y:S01]  /*169f0*/  FMUL.FTZ R87, R2.reuse, R87 ;  /* 0x0000005702577220 */ /* 0x040fe20000410000 */
[----:B------:R-:W-:Y:S01]  /*16a00*/  MUFU.EX2 R158, R158 ;  /* 0x0000009e009e7308 */ /* 0x000fe20000000800 */
[C---:B------:R-:W-:Y:S02]  /*16a10*/  FMUL.FTZ R88, R3.reuse, R88 ;  /* 0x0000005803587220 */ /* 0x040fe40000410000 */
[C---:B---3--:R-:W-:Y:S01]  /*16a20*/  HMMA.16816.F32.BF16 R76, R112.reuse, R136, R76 ;  /* 0x00000088704c723c */ /* 0x048fe2000004184c */
[----:B------:R-:W-:Y:S03]  /*16a30*/  LDSM.16.MT88.4 R32, [R188+0x5000] ;  /* 0x00500000bc20783b */ /* 0x000fe60000004200 */
[----:B------:R-:W-:Y:S02]  /*16a40*/  FMUL.FTZ R89, R3, R89 ;  /* 0x0000005903597220 */ /* 0x000fe40000410000 */
[----:B------:R-:W-:Y:S01]  /*16a50*/  FMUL.FTZ R90, R2, R90 ;  /* 0x0000005a025a7220 */ /* 0x000fe20000410000 */
[----:B------:R-:W-:Y:S01]  /*16a60*/  MUFU.EX2 R164, R164 ;  /* 0x000000a400a47308 */ /* 0x000fe20000000800 */
[C---:B------:R-:W-:Y:S01]  /*16a70*/  HMMA.16816.F32.BF16 R80, R112.reuse, R138, R80 ;  /* 0x0000008a7050723c */ /* 0x040fe20000041850 */
[----:B------:R-:W0:Y:S03]  /*16a80*/  LDGDEPBAR ;  /* 0x00000000000079af */ /* 0x000e260000000000 */
[--C-:B------:R-:W-:Y:S02]  /*16a90*/  FFMA.FTZ R136, R12, c[0x0][0x2d0], -R153.reuse ;  /* 0x0000b4000c887a23 */ /* 0x100fe40000010899 */
[--C-:B------:R-:W-:Y:S02]  /*16aa0*/  FFMA.FTZ R137, R13, c[0x0][0x2d0], -R153.reuse ;  /* 0x0000b4000d897a23 */ /* 0x100fe40000010899 */
[C---:B------:R-:W-:Y:S01]  /*16ab0*/  HMMA.16816.F32.BF16 R84, R112.reuse, R108, R84 ;  /* 0x0000006c7054723c */ /* 0x040fe20000041854 */
[----:B------:R-:W-:Y:S01]  /*16ac0*/  LDSM.16.MT88.4 R12, [R188+0x3000] ;  /* 0x00300000bc0c783b */ /* 0x000fe20000004200 */
[----:B------:R-:W-:Y:S02]  /*16ad0*/  MUFU.EX2 R136, R136 ;  /* 0x0000008800887308 */ /* 0x000fe40000000800 */
[----:B------:R-:W-:Y:S02]  /*16ae0*/  FMUL.FTZ R91, R2, R91 ;  /* 0x0000005b025b7220 */ /* 0x000fe40000410000 */
[--C-:B------:R-:W-:Y:S02]  /*16af0*/  FFMA.FTZ R138, R16, c[0x0][0x2d0], -R153.reuse ;  /* 0x0000b400108a7a23 */ /* 0x100fe40000010899 */
[--C-:B------:R-:W-:Y:S02]  /*16b00*/  FFMA.FTZ R139, R17, c[0x0][0x2d0], -R153.reuse ;  /* 0x0000b400118b7a23 */ /* 0x100fe40000010899 */
[----:B------:R-:W-:Y:S01]  /*16b10*/  LDSM.16.MT88.4 R16, [R190+0x800] ;  /* 0x00080000be10783b */ /* 0x000fe20000004200 */
[C---:B------:R-:W-:Y:S01]  /*16b20*/  HMMA.16816.F32.BF16 R88, R112.reuse, R110, R88 ;  /* 0x0000006e7058723c */ /* 0x040fe20000041858 */
[----:B------:R-:W3:Y:S02]  /*16b30*/  MUFU.EX2 R137, R137 ;  /* 0x0000008900897308 */ /* 0x000ee40000000800 */
[C---:B------:R-:W-:Y:S02]  /*16b40*/  FMUL.FTZ R92, R3.reuse, R92 ;  /* 0x0000005c035c7220 */ /* 0x040fe40000410000 */
[C---:B------:R-:W-:Y:S02]  /*16b50*/  FMUL.FTZ R93, R3.reuse, R93 ;  /* 0x0000005d035d7220 */ /* 0x040fe40000410000 */
[----:B------:R-:W4:Y:S01]  /*16b60*/  LDSM.16.MT88.4 R108, [R189+0x3000] ;  /* 0x00300000bd6c783b */ /* 0x000f220000004200 */
[C---:B------:R-:W-:Y:S03]  /*16b70*/  FMUL.FTZ R94, R2.reuse, R94 ;  /* 0x0000005e025e7220 */ /* 0x040fe60000410000 */
[----:B------:R-:W-:Y:S01]  /*16b80*/  MUFU.EX2 R138, R138 ;  /* 0x0000008a008a7308 */ /* 0x000fe20000000800 */
[C---:B------:R-:W-:Y:S02]  /*16b90*/  FMUL.FTZ R95, R2.reuse, R95 ;  /* 0x0000005f025f7220 */ /* 0x040fe40000410000 */
[C---:B------:R-:W-:Y:S02]  /*16ba0*/  FMUL.FTZ R96, R3.reuse, R96 ;  /* 0x0000006003607220 */ /* 0x040fe40000410000 */
[C---:B------:R-:W-:Y:S02]  /*16bb0*/  FMUL.FTZ R97, R3.reuse, R97 ;  /* 0x0000006103617220 */ /* 0x040fe40000410000 */
[C---:B------:R-:W-:Y:S01]  /*16bc0*/  FMUL.FTZ R98, R2.reuse, R98 ;  /* 0x0000006202627220 */ /* 0x040fe20000410000 */
[C---:B--2---:R-:W-:Y:S02]  /*16bd0*/  HMMA.16816.F32.BF16 R92, R112.reuse, R128, R92 ;  /* 0x00000080705c723c */ /* 0x044fe4000004185c */
[----:B------:R-:W2:Y:S01]  /*16be0*/  MUFU.EX2 R139, R139 ;  /* 0x0000008b008b7308 */ /* 0x000ea20000000800 */
[C---:B------:R-:W-:Y:S02]  /*16bf0*/  FMUL.FTZ R99, R2.reuse, R99 ;  /* 0x0000006302637220 */ /* 0x040fe40000410000 */
[C---:B------:R-:W-:Y:S02]  /*16c00*/  FMUL.FTZ R100, R3.reuse, R100 ;  /* 0x0000006403647220 */ /* 0x040fe40000410000 */
[C---:B------:R-:W-:Y:S02]  /*16c10*/  FMUL.FTZ R101, R3.reuse, R101 ;  /* 0x0000006503657220 */ /* 0x040fe40000410000 */
[C---:B------:R-:W-:Y:S01]  /*16c20*/  FMUL.FTZ R102, R2.reuse, R102 ;  /* 0x0000006602667220 */ /* 0x040fe20000410000 */
[C---:B------:R-:W-:Y:S01]  /*16c30*/  HMMA.16816.F32.BF16 R96, R112.reuse, R130, R96 ;  /* 0x000000827060723c */ /* 0x040fe20000041860 */
[----:B------:R-:W5:Y:S01]  /*16c40*/  LDSM.16.MT88.4 R128, [R191+0x800] ;  /* 0x00080000bf80783b */ /* 0x000f620000004200 */
[----:B------:R-:W2:Y:S01]  /*16c50*/  MUFU.EX2 R165, R165 ;  /* 0x000000a500a57308 */ /* 0x000ea20000000800 */
[C---:B------:R-:W-:Y:S02]  /*16c60*/  FMUL.FTZ R103, R2.reuse, R103 ;  /* 0x0000006702677220 */ /* 0x040fe40000410000 */
[C---:B------:R-:W-:Y:S02]  /*16c70*/  FMUL.FTZ R104, R3.reuse, R104 ;  /* 0x0000006803687220 */ /* 0x040fe40000410000 */
[C---:B------:R-:W-:Y:S02]  /*16c80*/  FMUL.FTZ R105, R3.reuse, R105 ;  /* 0x0000006903697220 */ /* 0x040fe40000410000 */
[C---:B------:R-:W-:Y:S01]  /*16c90*/  FMUL.FTZ R106, R2.reuse, R106 ;  /* 0x0000006a026a7220 */ /* 0x040fe20000410000 */
[C---:B-1----:R-:W-:Y:S02]  /*16ca0*/  HMMA.16816.F32.BF16 R100, R112.reuse, R132, R100 ;  /* 0x000000847064723c */ /* 0x042fe40000041864 */
[----:B------:R-:W-:Y:S01]  /*16cb0*/  MUFU.EX2 R167, R167 ;  /* 0x000000a700a77308 */ /* 0x000fe20000000800 */
[C---:B------:R-:W-:Y:S02]  /*16cc0*/  FMUL.FTZ R107, R2.reuse, R107 ;  /* 0x0000006b026b7220 */ /* 0x040fe40000410000 */
[C---:B------:R-:W-:Y:S02]  /*16cd0*/  FMUL.FTZ R52, R3.reuse, R52 ;  /* 0x0000003403347220 */ /* 0x040fe40000410000 */
[C---:B------:R-:W-:Y:S02]  /*16ce0*/  FMUL.FTZ R53, R3.reuse, R53 ;  /* 0x0000003503357220 */ /* 0x040fe40000410000 */
[C---:B------:R-:W-:Y:S01]  /*16cf0*/  FMUL.FTZ R54, R2.reuse, R54 ;  /* 0x0000003602367220 */ /* 0x040fe20000410000 */
[C---:B------:R-:W-:Y:S01]  /*16d00*/  HMMA.16816.F32.BF16 R104, R112.reuse, R134, R104 ;  /* 0x000000867068723c */ /* 0x040fe20000041868 */
[----:B------:R-:W-:Y:S01]  /*16d10*/  LDSM.16.MT88.4 R132, [R188+0x800] ;  /* 0x00080000bc84783b */ /* 0x000fe20000004200 */
[----:B------:R-:W1:Y:S01]  /*16d20*/  MUFU.EX2 R166, R166 ;  /* 0x000000a600a67308 */ /* 0x000e620000000800 */
[C---:B------:R-:W-:Y:S02]  /*16d30*/  FMUL.FTZ R55, R2.reuse, R55 ;  /* 0x0000003702377220 */ /* 0x040fe40000410000 */
[C---:B------:R-:W-:Y:S02]  /*16d40*/  FMUL.FTZ R56, R3.reuse, R56 ;  /* 0x0000003803387220 */ /* 0x040fe40000410000 */
[C---:B------:R-:W-:Y:S02]  /*16d50*/  FMUL.FTZ R57, R3.reuse, R57 ;  /* 0x0000003903397220 */ /* 0x040fe40000410000 */
[C---:B------:R-:W-:Y:S01]  /*16d60*/  FMUL.FTZ R58, R2.reuse, R58 ;  /* 0x0000003a023a7220 */ /* 0x040fe20000410000 */
[C---:B----4-:R-:W-:Y:S02]  /*16d70*/  HMMA.16816.F32.BF16 R52, R112.reuse, R108, R52 ;  /* 0x0000006c7034723c */ /* 0x050fe40000041834 */
[----:B------:R-:W-:Y:S01]  /*16d80*/  MUFU.EX2 R176, R176 ;  /* 0x000000b000b07308 */ /* 0x000fe20000000800 */
[C---:B------:R-:W-:Y:S02]  /*16d90*/  FMUL.FTZ R59, R2.reuse, R59 ;  /* 0x0000003b023b7220 */ /* 0x040fe40000410000 */
[C---:B------:R-:W-:Y:S02]  /*16da0*/  FMUL.FTZ R60, R3.reuse, R60 ;  /* 0x0000003c033c7220 */ /* 0x040fe40000410000 */
[C---:B------:R-:W-:Y:S02]  /*16db0*/  FMUL.FTZ R61, R3.reuse, R61 ;  /* 0x0000003d033d7220 */ /* 0x040fe40000410000 */
[C---:B------:R-:W-:Y:S01]  /*16dc0*/  FMUL.FTZ R62, R2.reuse, R62 ;  /* 0x0000003e023e7220 */ /* 0x040fe20000410000 */
[C---:B------:R-:W-:Y:S01]  /*16dd0*/  HMMA.16816.F32.BF16 R56, R112.reuse, R110, R56 ;  /* 0x0000006e7038723c */ /* 0x040fe20000041838 */
[----:B------:R-:W4:Y:S01]  /*16de0*/  LDSM.16.MT88.4 R108, [R189+0x800] ;  /* 0x00080000bd6c783b */ /* 0x000f220000004200 */
[----:B------:R-:W1:Y:S01]  /*16df0*/  MUFU.EX2 R177, R177 ;  /* 0x000000b100b17308 */ /* 0x000e620000000800 */
[C---:B------:R-:W-:Y:S02]  /*16e00*/  FMUL.FTZ R63, R2.reuse, R63 ;  /* 0x0000003f023f7220 */ /* 0x040fe40000410000 */
[C---:B------:R-:W-:Y:S02]  /*16e10*/  FMUL.FTZ R64, R3.reuse, R64 ;  /* 0x0000004003407220 */ /* 0x040fe40000410000 */
[----:B------:R-:W-:Y:S02]  /*16e20*/  FMUL.FTZ R65, R3, R65 ;  /* 0x0000004103417220 */ /* 0x000fe40000410000 */
[C---:B------:R-:W-:Y:S01]  /*16e30*/  FMUL.FTZ R66, R2.reuse, R66 ;  /* 0x0000004202427220 */ /* 0x040fe20000410000 */
[C---:B------:R-:W-:Y:S02]  /*16e40*/  HMMA.16816.F32.BF16 R60, R112.reuse, R12, R60 ;  /* 0x0000000c703c723c */ /* 0x040fe4000004183c */
[----:B------:R-:W-:Y:S01]  /*16e50*/  MUFU.EX2 R178, R178 ;  /* 0x000000b200b27308 */ /* 0x000fe20000000800 */
[----:B------:R-:W-:Y:S02]  /*16e60*/  FMUL.FTZ R67, R2, R67 ;  /* 0x0000004302437220 */ /* 0x000fe40000410000 */
[--C-:B------:R-:W-:Y:S02]  /*16e70*/  FFMA.FTZ R40, R40, c[0x0][0x2d0], -R153.reuse ;  /* 0x0000b40028287a23 */ /* 0x100fe40000010899 */
[----:B---3--:R-:W-:Y:S01]  /*16e80*/  F2FP.BF16.PACK_AB R12, R137, R136 ;  /* 0x00000088890c723e */ /* 0x008fe200000010ff */
[--C-:B------:R-:W-:Y:S01]  /*16e90*/  FFMA.FTZ R41, R41, c[0x0][0x2d0], -R153.reuse ;  /* 0x0000b40029297a23 */ /* 0x100fe20000010899 */
[----:B------:R-:W-:Y:S01]  /*16ea0*/  F2FP.BF16.PACK_AB R13, R155, R154 ;  /* 0x0000009a9b0d723e */ /* 0x000fe200000010ff */
[----:B------:R-:W-:Y:S01]  /*16eb0*/  HMMA.16816.F32.BF16 R64, R112, R14, R64 ;  /* 0x0000000e7040723c */ /* 0x000fe20000041840 */
[----:B------:R-:W3:Y:S01]  /*16ec0*/  LDSM.16.MT88.4 R112, [R191+0x3800] ;  /* 0x00380000bf70783b */ /* 0x000ee20000004200 */
[----:B------:R-:W1:Y:S01]  /*16ed0*/  MUFU.EX2 R179, R179 ;  /* 0x000000b300b37308 */ /* 0x000e620000000800 */
[--C-:B------:R-:W-:Y:S02]  /*16ee0*/  FFMA.FTZ R42, R42, c[0x0][0x2d0], -R152.reuse ;  /* 0x0000b4002a2a7a23 */ /* 0x100fe40000010898 */
[--C-:B------:R-:W-:Y:S02]  /*16ef0*/  FFMA.FTZ R43, R43, c[0x0][0x2d0], -R152.reuse ;  /* 0x0000b4002b2b7a23 */ /* 0x100fe40000010898 */
[----:B--2---:R-:W-:Y:S01]  /*16f00*/  F2FP.BF16.PACK_AB R14, R139, R138 ;  /* 0x0000008a8b0e723e */ /* 0x004fe200000010ff */
[--C-:B------:R-:W-:Y:S01]  /*16f10*/  FFMA.FTZ R44, R44, c[0x0][0x2d0], -R153.reuse ;  /* 0x0000b4002c2c7a23 */ /* 0x100fe20000010899 */
[----:B------:R-:W-:Y:S03]  /*16f20*/  F2FP.BF16.PACK_AB R15, R157, R156 ;  /* 0x0000009c9d0f723e */ /* 0x000fe600000010ff */
[----:B------:R-:W-:Y:S01]  /*16f30*/  MUFU.EX2 R246, R246 ;  /* 0x000000f600f67308 */ /* 0x000fe20000000800 */
[--C-:B------:R-:W-:Y:S02]  /*16f40*/  FFMA.FTZ R45, R45, c[0x0][0x2d0], -R153.reuse ;  /* 0x0000b4002d2d7a23 */ /* 0x100fe40000010899 */
[----:B------:R-:W-:Y:S01]  /*16f50*/  FFMA.FTZ R48, R48, c[0x0][0x2d0], -R153 ;  /* 0x0000b40030307a23 */ /* 0x000fe20000010899 */
[C---:B-----5:R-:W-:Y:S05]  /*16f60*/  HMMA.16816.F32.BF16 R4, R12.reuse, R128, R4 ;  /* 0x000000800c04723c */ /* 0x060fea0000041804 */
[--C-:B------:R-:W-:Y:S01]  /*16f70*/  FFMA.FTZ R46, R46, c[0x0][0x2d0], -R152.reuse ;  /* 0x0000b4002e2e7a23 */ /* 0x100fe20000010898 */
[----:B------:R-:W2:Y:S01]  /*16f80*/  MUFU.EX2 R247, R247 ;  /* 0x000000f700f77308 */ /* 0x000ea20000000800 */
[----:B------:R-:W-:Y:S01]  /*16f90*/  FFMA.FTZ R47, R47, c[0x0][0x2d0], -R152 ;  /* 0x0000b4002f2f7a23 */ /* 0x000fe20000010898 */
[C---:B------:R-:W-:Y:S01]  /*16fa0*/  HMMA.16816.F32.BF16 R8, R12.reuse, R130, R8 ;  /* 0x000000820c08723c */ /* 0x040fe20000041808 */
[----:B------:R-:W-:Y:S03]  /*16fb0*/  LDSM.16.MT88.4 R128, [R188+0x3800] ;  /* 0x00380000bc80783b */ /* 0x000fe60000004200 */
[----:B------:R-:W-:Y:S01]  /*16fc0*/  FFMA.FTZ R143, R3, R243, R143 ;  /* 0x000000f3038f7223 */ /* 0x000fe2000001008f */
[----:B------:R-:W-:Y:S01]  /*16fd0*/  MOV R3, R0 ;  /* 0x0000000000037202 */ /* 0x000fe20000000f00 */
[----:B------:R-:W-:Y:S01]  /*16fe0*/  FFMA.FTZ R151, R2, R242, R151 ;  /* 0x000000f202977223 */ /* 0x000fe20000010097 */
[----:B------:R-:W-:Y:S01]  /*16ff0*/  MOV R2, R118 ;  /* 0x0000007600027202 */ /* 0x000fe20000000f00 */
[C---:B------:R-:W-:Y:S01]  /*17000*/  HMMA.16816.F32.BF16 R68, R12.reuse, R16, R68 ;  /* 0x000000100c44723c */ /* 0x040fe20000041844 */
[----:B------:R-:W-:Y:S03]  /*17010*/  MUFU.EX2 R248, R248 ;  /* 0x000000f800f87308 */ /* 0x000fe60000000800 */
[----:B------:R-:W-:Y:S02]  /*17020*/  FADD.FTZ R143, R140, R143 ;  /* 0x0000008f8c8f7221 */ /* 0x000fe40000010000 */
[----:B------:R-:W-:Y:S02]  /*17030*/  FADD.FTZ R151, R148, R151 ;  /* 0x0000009794977221 */ /* 0x000fe40000010000 */
[C---:B------:R-:W-:Y:S01]  /*17040*/  HMMA.16816.F32.BF16 R72, R12.reuse, R18, R72 ;  /* 0x000000120c48723c */ /* 0x040fe20000041848 */
[----:B------:R-:W5:Y:S02]  /*17050*/  LDSM.16.MT88.4 R16, [R190+0x3800] ;  /* 0x00380000be10783b */ /* 0x000f640000004200 */
[----:B------:R-:W1:Y:S01]  /*17060*/  MUFU.EX2 R249, R249 ;  /* 0x000000f900f97308 */ /* 0x000e620000000800 */
[----:B------:R-:W-:Y:S02]  /*17070*/  FADD.FTZ R141, R141, R143 ;  /* 0x0000008f8d8d7221 */ /* 0x000fe40000010000 */
[----:B------:R-:W-:Y:S02]  /*17080*/  FADD.FTZ R149, R149, R151 ;  /* 0x0000009795957221 */ /* 0x000fe40000010000 */
[C---:B----4-:R-:W-:Y:S04]  /*17090*/  HMMA.16816.F32.BF16 R76, R12.reuse, R108, R76 ;  /* 0x0000006c0c4c723c */ /* 0x050fe8000004184c */
[----:B------:R-:W-:Y:S01]  /*170a0*/  FADD.FTZ R141, R142, R141 ;  /* 0x0000008d8e8d7221 */ /* 0x000fe20000010000 */
[----:B------:R-:W-:Y:S01]  /*170b0*/  MUFU.EX2 R250, R250 ;  /* 0x000000fa00fa7308 */ /* 0x000fe20000000800 */
[----:B------:R-:W-:Y:S02]  /*170c0*/  FADD.FTZ R149, R150, R149 ;  /* 0x0000009596957221 */ /* 0x000fe40000010000 */
[C---:B------:R-:W-:Y:S01]  /*170d0*/  HMMA.16816.F32.BF16 R80, R12.reuse, R110, R80 ;  /* 0x0000006e0c50723c */ /* 0x040fe20000041850 */
[----:B------:R-:W4:Y:S03]  /*170e0*/  LDSM.16.MT88.4 R108, [R189+0x3800] ;  /* 0x00380000bd6c783b */ /* 0x000f260000004200 */
[----:B------:R-:W-:Y:S02]  /*170f0*/  FADD.FTZ R136, R136, R141 ;  /* 0x0000008d88887221 */ /* 0x000fe40000010000 */
[----:B------:R-:W-:Y:S01]  /*17100*/  FADD.FTZ R154, R154, R149 ;  /* 0x000000959a9a7221 */ /* 0x000fe20000010000 */
[----:B------:R-:W1:Y:S01]  /*17110*/  MUFU.EX2 R251, R251 ;  /* 0x000000fb00fb7308 */ /* 0x000e620000000800 */
        /* <DEDUP_REMOVED lines=8> */
[C---:B---3--:R-:W-:Y:S04]  /*171a0*/  HMMA.16816.F32.BF16 R92, R12.reuse, R112, R92 ;  /* 0x000000700c5c723c */ /* 0x048fe8000004185c */
[----:B------:R-:W-:Y:S01]  /*171b0*/  MUFU.EX2 R41, R41 ;  /* 0x0000002900297308 */ /* 0x000fe20000000800 */
[----:B------:R-:W-:Y:S02]  /*171c0*/  FADD.FTZ R138, R139, R138 ;  /* 0x0000008a8b8a7221 */ /* 0x000fe40000010000 */
[----:B------:R-:W-:Y:S01]  /*171d0*/  FADD.FTZ R156, R157, R156 ;  /* 0x0000009c9d9c7221 */ /* 0x000fe20000010000 */
[C---:B------:R-:W-:Y:S01]  /*171e0*/  HMMA.16816.F32.BF16 R96, R12.reuse, R114, R96 ;  /* 0x000000720c60723c */ /* 0x040fe20000041860 */
[----:B------:R-:W-:Y:S05]  /*171f0*/  LDSM.16.MT88.4 R112, [R190+0x4000] ;  /* 0x00400000be70783b */ /* 0x000fea0000004200 */
[----:B------:R-:W-:Y:S02]  /*17200*/  MUFU.EX2 R42, R42 ;  /* 0x0000002a002a7308 */ /* 0x000fe40000000800 */
[C---:B-----5:R-:W-:Y:S08]  /*17210*/  HMMA.16816.F32.BF16 R100, R12.reuse, R16, R100 ;  /* 0x000000100c64723c */ /* 0x060ff00000041864 */
[C---:B------:R-:W-:Y:S01]  /*17220*/  HMMA.16816.F32.BF16 R104, R12.reuse, R18, R104 ;  /* 0x000000120c68723c */ /* 0x040fe20000041868 */
[----:B------:R-:W3:Y:S01]  /*17230*/  LDSM.16.MT88.4 R16, [R191+0x1000] ;  /* 0x00100000bf10783b */ /* 0x000ee20000004200 */
[----:B------:R-:W-:Y:S06]  /*17240*/  MUFU.EX2 R43, R43 ;  /* 0x0000002b002b7308 */ /* 0x000fec0000000800 */
[C---:B----4-:R-:W-:Y:S04]  /*17250*/  HMMA.16816.F32.BF16 R52, R12.reuse, R108, R52 ;  /* 0x0000006c0c34723c */ /* 0x050fe80000041834 */
[----:B------:R-:W-:Y:S04]  /*17260*/  MUFU.EX2 R44, R44 ;  /* 0x0000002c002c7308 */ /* 0x000fe80000000800 */
[C---:B------:R-:W-:Y:S01]  /*17270*/  HMMA.16816.F32.BF16 R56, R12.reuse, R110, R56 ;  /* 0x0000006e0c38723c */ /* 0x040fe20000041838 */
[----:B------:R-:W4:Y:S05]  /*17280*/  LDSM.16.MT88.4 R108, [R188+0x1000] ;  /* 0x00100000bc6c783b */ /* 0x000f2a0000004200 */
[----:B------:R-:W-:Y:S02]  /*17290*/  MUFU.EX2 R45, R45 ;  /* 0x0000002d002d7308 */ /* 0x000fe40000000800 */
[C---:B------:R-:W-:Y:S08]  /*172a0*/  HMMA.16816.F32.BF16 R60, R12.reuse, R128, R60 ;  /* 0x000000800c3c723c */ /* 0x040ff0000004183c */
[----:B------:R-:W-:Y:S01]  /*172b0*/  HMMA.16816.F32.BF16 R64, R12, R130, R64 ;  /* 0x000000820c40723c */ /* 0x000fe20000041840 */
[----:B------:R-:W-:Y:S01]  /*172c0*/  LDSM.16.MT88.4 R128, [R189+0x4000] ;  /* 0x00400000bd80783b */ /* 0x000fe20000004200 */
[----:B------:R-:W-:Y:S05]  /*172d0*/  MUFU.EX2 R48, R48 ;  /* 0x0000003000307308 */ /* 0x000fea0000000800 */
[----:B------:R-:W-:Y:S01]  /*172e0*/  F2FP.BF16.PACK_AB R12, R158, R159 ;  /* 0x0000009f9e0c723e */ /* 0x000fe200000010ff */
[----:B------:R-:W-:Y:S01]  /*172f0*/  FADD.FTZ R159, R159, R138 ;  /* 0x0000008a9f9f7221 */ /* 0x000fe20000010000 */
[----:B------:R-:W-:Y:S03]  /*17300*/  F2FP.BF16.PACK_AB R14, R165, R164 ;  /* 0x000000a4a50e723e */ /* 0x000fe600000010ff */
[----:B-1----:R-:W-:Y:S01]  /*17310*/  F2FP.BF16.PACK_AB R13, R166, R167 ;  /* 0x000000a7a60d723e */ /* 0x002fe200000010ff */
[----:B------:R-:W-:Y:S01]  /*17320*/  MUFU.EX2 R46, R46 ;  /* 0x0000002e002e7308 */ /* 0x000fe20000000800 */
[----:B------:R-:W-:Y:S01]  /*17330*/  F2FP.BF16.PACK_AB R15, R177, R176 ;  /* 0x000000b0b10f723e */ /* 0x000fe200000010ff */
[----:B------:R-:W-:Y:S02]  /*17340*/  FADD.FTZ R167, R167, R156 ;  /* 0x0000009ca7a77221 */ /* 0x000fe40000010000 */
[----:B------:R-:W-:Y:S02]  /*17350*/  FADD.FTZ R159, R158, R159 ;  /* 0x0000009f9e9f7221 */ /* 0x000fe40000010000 */
[----:B------:R-:W-:Y:S02]  /*17360*/  FADD.FTZ R167, R166, R167 ;  /* 0x000000a7a6a77221 */ /* 0x000fe40000010000 */
[C---:B---3--:R-:W-:Y:S02]  /*17370*/  HMMA.16816.F32.BF16 R4, R12.reuse, R16, R4 ;  /* 0x000000100c04723c */ /* 0x048fe40000041804 */
[----:B------:R-:W-:Y:S01]  /*17380*/  MUFU.EX2 R47, R47 ;  /* 0x0000002f002f7308 */ /* 0x000fe20000000800 */
[----:B------:R-:W-:Y:S02]  /*17390*/  FADD.FTZ R164, R164, R159 ;  /* 0x0000009fa4a47221 */ /* 0x000fe40000010000 */
[----:B------:R-:W-:Y:S02]  /*173a0*/  FADD.FTZ R176, R176, R167 ;  /* 0x000000a7b0b07221 */ /* 0x000fe40000010000 */
[----:B------:R-:W-:Y:S01]  /*173b0*/  FADD.FTZ R164, R165, R164 ;  /* 0x000000a4a5a47221 */ /* 0x000fe20000010000 */
[C---:B------:R-:W-:Y:S01]  /*173c0*/  HMMA.16816.F32.BF16 R8, R12.reuse, R18, R8 ;  /* 0x000000120c08723c */ /* 0x040fe20000041808 */
[----:B------:R-:W1:Y:S03]  /*173d0*/  LDSM.16.MT88.4 R16, [R191+0x4000] ;  /* 0x00400000bf10783b */ /* 0x000e660000004200 */
[----:B------:R-:W-:Y:S04]  /*173e0*/  FADD.FTZ R176, R177, R176 ;  /* 0x000000b0b1b07221 */ /* 0x000fe80000010000 */
[C---:B------:R-:W-:Y:S08]  /*173f0*/  HMMA.16816.F32.BF16 R68, R12.reuse, R20, R68 ;  /* 0x000000140c44723c */ /* 0x040ff00000041844 */
[C---:B------:R-:W-:Y:S01]  /*17400*/  HMMA.16816.F32.BF16 R72, R12.reuse, R22, R72 ;  /* 0x000000160c48723c */ /* 0x040fe20000041848 */
[----:B------:R-:W3:Y:S07]  /*17410*/  LDSM.16.MT88.4 R20, [R191+0x1800] ;  /* 0x00180000bf14783b */ /* 0x000eee0000004200 */
[C---:B------:R-:W-:Y:S08]  /*17420*/  HMMA.16816.F32.BF16 R76, R12.reuse, R24, R76 ;  /* 0x000000180c4c723c */ /* 0x040ff0000004184c */
[C---:B------:R-:W-:Y:S01]  /*17430*/  HMMA.16816.F32.BF16 R80, R12.reuse, R26, R80 ;  /* 0x0000001a0c50723c */ /* 0x040fe20000041850 */
[----:B------:R-:W5:Y:S07]  /*17440*/  LDSM.16.MT88.4 R24, [R189+0x1800] ;  /* 0x00180000bd18783b */ /* 0x000f6e0000004200 */
[C---:B----4-:R-:W-:Y:S08]  /*17450*/  HMMA.16816.F32.BF16 R84, R12.reuse, R108, R84 ;  /* 0x0000006c0c54723c */ /* 0x050ff00000041854 */
[C---:B------:R-:W-:Y:S01]  /*17460*/  HMMA.16816.F32.BF16 R88, R12.reuse, R110, R88 ;  /* 0x0000006e0c58723c */ /* 0x040fe20000041858 */
[----:B------:R-:W-:Y:S07]  /*17470*/  LDSM.16.MT88.4 R108, [R191+0x2800] ;  /* 0x00280000bf6c783b */ /* 0x000fee0000004200 */
[C---:B-1----:R-:W-:Y:S08]  /*17480*/  HMMA.16816.F32.BF16 R92, R12.reuse, R16, R92 ;  /* 0x000000100c5c723c */ /* 0x042ff0000004185c */
        /* <DEDUP_REMOVED lines=13> */
[----:B------:R-:W4:Y:S01]  /*17560*/  MUFU.EX2 R129, R129 ;  /* 0x0000008100817308 */ /* 0x000f220000000800 */
[----:B------:R-:W-:Y:S01]  /*17570*/  HMMA.16816.F32.BF16 R64, R12, R134, R64 ;  /* 0x000000860c40723c */ /* 0x000fe20000041840 */
[----:B------:R-:W-:Y:S03]  /*17580*/  LDSM.16.MT88.4 R36, [R189+0x2800] ;  /* 0x00280000bd24783b */ /* 0x000fe60000004200 */
[--C-:B------:R-:W-:Y:S02]  /*17590*/  FFMA.FTZ R49, R50, c[0x0][0x2d0], -R152.reuse ;  /* 0x0000b40032317a23 */ /* 0x100fe40000010898 */
[----:B------:R-:W-:Y:S01]  /*175a0*/  FFMA.FTZ R152, R51, c[0x0][0x2d0], -R152 ;  /* 0x0000b40033987a23 */ /* 0x000fe20000010898 */
[----:B------:R-:W-:Y:S01]  /*175b0*/  F2FP.BF16.PACK_AB R12, R179, R178 ;  /* 0x000000b2b30c723e */ /* 0x000fe200000010ff */
[----:B------:R-:W-:Y:S01]  /*175c0*/  FADD.FTZ R178, R178, R164 ;  /* 0x000000a4b2b27221 */ /* 0x000fe20000010000 */
[----:B--2---:R-:W-:Y:S01]  /*175d0*/  F2FP.BF16.PACK_AB R14, R247, R246 ;  /* 0x000000f6f70e723e */ /* 0x004fe200000010ff */
[----:B------:R-:W-:Y:S02]  /*175e0*/  MUFU.EX2 R130, R130 ;  /* 0x0000008200827308 */ /* 0x000fe40000000800 */
[----:B------:R-:W-:Y:S01]  /*175f0*/  F2FP.BF16.PACK_AB R13, R249, R248 ;  /* 0x000000f8f90d723e */ /* 0x000fe200000010ff */
[----:B------:R-:W-:Y:S01]  /*17600*/  FADD.FTZ R248, R248, R176 ;  /* 0x000000b0f8f87221 */ /* 0x000fe20000010000 */
[----:B------:R-:W-:Y:S01]  /*17610*/  F2FP.BF16.PACK_AB R15, R251, R250 ;  /* 0x000000fafb0f723e */ /* 0x000fe200000010ff */
[----:B------:R-:W-:Y:S02]  /*17620*/  FADD.FTZ R178, R179, R178 ;  /* 0x000000b2b3b27221 */ /* 0x000fe40000010000 */
[----:B------:R-:W-:Y:S02]  /*17630*/  FADD.FTZ R248, R249, R248 ;  /* 0x000000f8f9f87221 */ /* 0x000fe40000010000 */
[----:B------:R-:W-:Y:S01]  /*17640*/  FADD.FTZ R246, R246, R178 ;  /* 0x000000b2f6f67221 */ /* 0x000fe20000010000 */
[----:B------:R-:W2:Y:S01]  /*17650*/  MUFU.EX2 R131, R131 ;  /* 0x0000008300837308 */ /* 0x000ea20000000800 */
[C---:B---3--:R-:W-:Y:S03]  /*17660*/  HMMA.16816.F32.BF16 R4, R12.reuse, R20, R4 ;  /* 0x000000140c04723c */ /* 0x048fe60000041804 */
[----:B------:R-:W-:Y:S02]  /*17670*/  FADD.FTZ R250, R250, R248 ;  /* 0x000000f8fafa7221 */ /* 0x000fe40000010000 */
[----:B------:R-:W-:Y:S02]  /*17680*/  FADD.FTZ R246, R247, R246 ;  /* 0x000000f6f7f67221 */ /* 0x000fe40000010000 */
[----:B------:R-:W-:Y:S01]  /*17690*/  FADD.FTZ R250, R251, R250 ;  /* 0x000000fafbfa7221 */ /* 0x000fe20000010000 */
[C---:B------:R-:W-:Y:S01]  /*176a0*/  HMMA.16816.F32.BF16 R8, R12.reuse, R22, R8 ;  /* 0x000000160c08723c */ /* 0x040fe20000041808 */
[----:B------:R-:W3:Y:S01]  /*176b0*/  LDSM.16.MT88.4 R20, [R191+0x4800] ;  /* 0x00480000bf14783b */ /* 0x000ee20000004200 */
[----:B------:R-:W1:Y:S06]  /*176c0*/  MUFU.EX2 R153, R153 ;  /* 0x0000009900997308 */ /* 0x000e6c0000000800 */
[C---:B------:R-:W-:Y:S04]  /*176d0*/  HMMA.16816.F32.BF16 R68, R12.reuse, R28, R68 ;  /* 0x0000001c0c44723c */ /* 0x040fe80000041844 */
[----:B------:R-:W-:Y:S04]  /*176e0*/  MUFU.EX2 R49, R49 ;  /* 0x0000003100317308 */ /* 0x000fe80000000800 */
[C---:B------:R-:W-:Y:S01]  /*176f0*/  HMMA.16816.F32.BF16 R72, R12.reuse, R30, R72 ;  /* 0x0000001e0c48723c */ /* 0x040fe20000041848 */
[----:B------:R-:W2:Y:S05]  /*17700*/  LDSM.16.MT88.4 R28, [R190+0x4800] ;  /* 0x00480000be1c783b */ /* 0x000eaa0000004200 */
[----:B------:R-:W2:Y:S02]  /*17710*/  MUFU.EX2 R152, R152 ;  /* 0x0000009800987308 */ /* 0x000ea40000000800 */
[C---:B-----5:R-:W-:Y:S08]  /*17720*/  HMMA.16816.F32.BF16 R76, R12.reuse, R24, R76 ;  /* 0x000000180c4c723c */ /* 0x060ff0000004184c */
[C---:B------:R-:W-:Y:S01]  /*17730*/  HMMA.16816.F32.BF16 R80, R12.reuse, R26, R80 ;  /* 0x0000001a0c50723c */ /* 0x040fe20000041850 */
[----:B------:R-:W5:Y:S07]  /*17740*/  LDSM.16.MT88.4 R24, [R189+0x4800] ;  /* 0x00480000bd18783b */ /* 0x000f6e0000004200 */
        /* <DEDUP_REMOVED lines=9> */
[C---:B-----5:R-:W-:Y:S08]  /*177e0*/  HMMA.16816.F32.BF16 R52, R12.reuse, R24, R52 ;  /* 0x000000180c34723c */ /* 0x060ff00000041834 */
[C---:B------:R-:W-:Y:S01]  /*177f0*/  HMMA.16816.F32.BF16 R56, R12.reuse, R26, R56 ;  /* 0x0000001a0c38723c */ /* 0x040fe20000041838 */
[----:B------:R-:W5:Y:S07]  /*17800*/  LDSM.16.MT88.4 R24, [R189+0x2000] ;  /* 0x00200000bd18783b */ /* 0x000f6e0000004200 */
[C---:B-1----:R-:W-:Y:S08]  /*17810*/  HMMA.16816.F32.BF16 R60, R12.reuse, R16, R60 ;  /* 0x000000100c3c723c */ /* 0x042ff0000004183c */
[----:B------:R-:W-:Y:S01]  /*17820*/  HMMA.16816.F32.BF16 R64, R12, R18, R64 ;  /* 0x000000120c40723c */ /* 0x000fe20000041840 */
[----:B------:R-:W1:Y:S06]  /*17830*/  LDSM.16.MT88.4 R16, [R188+0x2000] ;  /* 0x00200000bc10783b */ /* 0x000e6c0000004200 */
[----:B----4-:R-:W-:Y:S01]  /*17840*/  F2FP.BF16.PACK_AB R12, R129, R128 ;  /* 0x00000080810c723e */ /* 0x010fe200000010ff */
        /* <DEDUP_REMOVED lines=17> */
[C---:B-----5:R-:W-:Y:S08]  /*17960*/  HMMA.16816.F32.BF16 R76, R12.reuse, R24, R76 ;  /* 0x000000180c4c723c */ /* 0x060ff0000004184c */
        /* <DEDUP_REMOVED lines=48> */
.L_x_2155:
[----:B------:R-:W-:-:S13]  /*17c70*/  ISETP.GE.AND P0, PT, R119, R237, PT ;  /* 0x000000ed7700720c */ /* 0x000fda0003f06270 */
[----:B------:R-:W-:Y:S05]  /*17c80*/  @!P0 BRA `(.L_x_2157) ;  /* 0x00003d9000008947 */ /* 0x000fea0003800000 */
[----:B------:R-:W-:Y:S02]  /*17c90*/  MOV R2, R12 ;  /* 0x0000000c00027202 */ /* 0x000fe40000000f00 */
[----:B------:R-:W-:Y:S02]  /*17ca0*/  MOV R3, R0 ;  /* 0x0000000000037202 */ /* 0x000fe40000000f00 */
.L_x_2166:
[----:B------:R-:W-:Y:S04]  /*17cb0*/  DEPBAR.LE SB0, 0x0 ;  /* 0x000080000000791a */ /* 0x000fe80000000000 */
[----:B------:R-:W-:Y:S01]  /*17cc0*/  WARPSYNC 0xffffffff ;  /* 0xffffffff00007948 */ /* 0x000fe20003800000 */
[----:B------:R-:W-:Y:S01]  /*17cd0*/  BAR.SYNC.DEFER_BLOCKING 0x0 ;  /* 0x0000000000007b1d */ /* 0x000fe20000010000 */
[----:B------:R-:W-:Y:S01]  /*17ce0*/  IMAD.MOV.U32 R21, RZ, RZ, c[0x0][0x208] ;  /* 0x00008200ff157624 */ /* 0x000fe200078e00ff */
[----:B------:R-:W-:Y:S01]  /*17cf0*/  SHF.R.S32.HI R20, RZ, 0x1f, R119 ;  /* 0x0000001fff147819 */ /* 0x000fe20000011477 */
[----:B------:R-:W-:Y:S01]  /*17d00*/  IMAD.MOV.U32 R0, RZ, RZ, 0x5 ;  /* 0x00000005ff007424 */ /* 0x000fe200078e00ff */
[----:B------:R-:W-:Y:S01]  /*17d10*/  ISETP.GE.AND P4, PT, R116, c[0x0][0x1d4], PT ;  /* 0x0000750074007a0c */ /* 0x000fe20003f86270 */
[C---:B------:R-:W-:Y:S01]  /*17d20*/  IMAD.SHL.U32 R148, R21.reuse, 0x20, RZ ;  /* 0x0000002015947824 */ /* 0x040fe200078e00ff */
[----:B------:R-:W-:Y:S01]  /*17d30*/  LOP3.LUT P5, RZ, R230, 0x20000, RZ, 0xc0, !PT ;  /* 0x00020000e6ff7812 */ /* 0x000fe200078ac0ff */
[----:B------:R-:W-:Y:S01]  /*17d40*/  IMAD R20, R20, c[0x0][0x208], RZ ;  /* 0x0000820014147a24 */ /* 0x000fe200078e02ff */
[----:B------:R-:W-:Y:S01]  /*17d50*/  SHF.L.U64.HI R149, R21, R0, c[0x0][0x20c] ;  /* 0x0000830015957619 */ /* 0x000fe20000010200 */
[C---:B------:R-:W-:Y:S01]  /*17d60*/  IMAD.WIDE.U32 R46, R119.reuse, c[0x0][0x208], RZ ;  /* 0x00008200772e7a25 */ /* 0x040fe200078e00ff */
[----:B------:R-:W-:Y:S02]  /*17d70*/  IADD3 R30, P0, R148, R148, RZ ;  /* 0x00000094941e7210 */ /* 0x000fe40007f1e0ff */
[----:B------:R-:W-:Y:S01]  /*17d80*/  ISETP.NE.AND P6, PT, R228, 0x1, PT ;  /* 0x00000001e400780c */ /* 0x000fe20003fc5270 */
[----:B------:R-:W-:Y:S02]  /*17d90*/  IMAD R20, R119, c[0x0][0x20c], R20 ;  /* 0x0000830077147a24 */ /* 0x000fe400078e0214 */
[----:B------:R-:W-:Y:S02]  /*17da0*/  IMAD.X R31, R149, 0x1, R149, P0 ;  /* 0x00000001951f7824 */ /* 0x000fe400000e0695 */
[----:B------:R-:W-:Y:S02]  /*17db0*/  IMAD.IADD R20, R47, 0x1, R20 ;  /* 0x000000012f147824 */ /* 0x000fe400078e0214 */
[----:B------:R-:W-:Y:S02]  /*17dc0*/  IMAD.MOV.U32 R36, RZ, RZ, R238 ;  /* 0x000000ffff247224 */ /* 0x000fe400078e00ee */
[----:B------:R-:W-:Y:S02]  /*17dd0*/  IMAD.MOV.U32 R37, RZ, RZ, R235 ;  /* 0x000000ffff257224 */ /* 0x000fe400078e00eb */
[C---:B------:R-:W-:Y:S01]  /*17de0*/  IMAD.WIDE.U32 R30, R46.reuse, 0x60, R30 ;  /* 0x000000602e1e7825 */ /* 0x040fe200078e001e */
[----:B------:R-:W1:Y:S01]  /*17df0*/  LDSM.16.M88.4 R8, [R192] ;  /* 0x00000000c008783b */ /* 0x000e620000000200 */
[----:B------:R-:W-:Y:S02]  /*17e00*/  ULDC UR4, c[0x0][0x324] ;  /* 0x0000c90000047ab9 */ /* 0x000fe40000000800 */
[C---:B------:R-:W-:Y:S01]  /*17e10*/  IMAD.WIDE.U32 R36, R46.reuse, 0x60, R36 ;  /* 0x000000602e247825 */ /* 0x040fe200078e0024 */
[----:B------:R-:W-:Y:S02]  /*17e20*/  ULOP3.LUT UR4, URZ, UR4, URZ, 0x33, !UPT ;  /* 0x000000043f047292 */ /* 0x000fe4000f8e333f */
[----:B------:R-:W2:Y:S01]  /*17e30*/  LDSM.16.M88.4 R16, [R192+0x800] ;  /* 0x00080000c010783b */ /* 0x000ea20000000200 */
[----:B------:R-:W-:Y:S01]  /*17e40*/  IMAD.WIDE.U32 R46, R46, 0x60, R148 ;  /* 0x000000602e2e7825 */ /* 0x000fe200078e0094 */
[----:B------:R-:W-:Y:S03]  /*17e50*/  LEA R44, P0, R36, c[0x0][0x1f8], 0x1 ;  /* 0x00007e00242c7a11 */ /* 0x000fe600078008ff */
[----:B------:R-:W-:Y:S01]  /*17e60*/  IMAD R38, R20, 0x60, RZ ;  /* 0x0000006014267824 */ /* 0x000fe200078e02ff */
[----:B------:R-:W3:Y:S03]  /*17e70*/  LDSM.16.M88.4 R24, [R192+0x1000] ;  /* 0x00100000c018783b */ /* 0x000ee60000000200 */
[----:B------:R-:W-:Y:S02]  /*17e80*/  IMAD.IADD R47, R38, 0x1, R47 ;  /* 0x00000001262f7824 */ /* 0x000fe400078e022f */
[----:B------:R-:W-:Y:S01]  /*17e90*/  IMAD.IADD R28, R37, 0x1, R38 ;  /* 0x00000001251c7824 */ /* 0x000fe200078e0226 */
[----:B------:R-:W4:Y:S01]  /*17ea0*/  LDSM.16.M88.4 R32, [R192+0x1800] ;  /* 0x00180000c020783b */ /* 0x000f220000000200 */
[-C--:B------:R-:W-:Y:S03]  /*17eb0*/  IADD3 R37, P2, P1, R238, R46.reuse, R148 ;  /* 0x0000002eee257210 */ /* 0x080fe6000795e094 */
[----:B------:R-:W-:Y:S02]  /*17ec0*/  LEA.HI.X R45, R36, c[0x0][0x1fc], R28, 0x1, P0 ;  /* 0x00007f00242d7a11 */ /* 0x000fe400000f0c1c */
[----:B------:R-:W5:Y:S01]  /*17ed0*/  LDSM.16.M88.4 R40, [R192+0x2000] ;  /* 0x00200000c028783b */ /* 0x000f620000000200 */
[----:B------:R-:W-:Y:S02]  /*17ee0*/  IADD3.X R118, R235, R47, R149, P2, P1 ;  /* 0x0000002feb767210 */ /* 0x000fe400017e2495 */
[C---:B------:R-:W-:Y:S02]  /*17ef0*/  LEA R156, P1, R37.reuse, c[0x0][0x1f8], 0x1 ;  /* 0x00007e00259c7a11 */ /* 0x040fe400078208ff */
[----:B------:R-:W-:Y:S01]  /*17f00*/  IADD3 R36, P3, R238, R46, RZ ;  /* 0x0000002eee247210 */ /* 0x000fe20007f7e0ff */
[----:B------:R-:W3:Y:S01]  /*17f10*/  LDSM.16.M88.4 R48, [R192+0x2800] ;  /* 0x00280000c030783b */ /* 0x000ee20000000200 */
[----:B------:R-:W-:Y:S02]  /*17f20*/  LEA.HI.X R157, R37, c[0x0][0x1fc], R118, 0x1, P1 ;  /* 0x00007f00259d7a11 */ /* 0x000fe400008f0c76 */
[----:B------:R-:W-:Y:S01]  /*17f30*/  LEA R158, P2, R36, c[0x0][0x1f8], 0x1 ;  /* 0x00007e00249e7a11 */ /* 0x000fe200078408ff */
[----:B------:R-:W-:Y:S01]  /*17f40*/  IMAD.X R47, R47, 0x1, R235, P3 ;  /* 0x000000012f2f7824 */ /* 0x000fe200018e06eb */
[----:B------:R-:W-:Y:S01]  /*17f50*/  IADD3 R39, P0, R238, R30, RZ ;  /* 0x0000001eee277210 */ /* 0x000fe20007f1e0ff */
[----:B------:R-:W4:Y:S03]  /*17f60*/  LDSM.16.M88.4 R128, [R207] ;  /* 0x00000000cf80783b */ /* 0x000f260000000200 */
[----:B------:R-:W-:Y:S01]  /*17f70*/  LEA.HI.X R159, R36, c[0x0][0x1fc], R47, 0x1, P2 ;  /* 0x00007f00249f7a11 */ /* 0x000fe200010f0c2f */
[C---:B-1----:R-:W-:Y:S02]  /*17f80*/  HMMA.16816.F32.BF16 R4, R120.reuse, R8, RZ ;  /* 0x000000087804723c */ /* 0x042fe400000418ff */
[----:B------:R-:W1:Y:S01]  /*17f90*/  LDSM.16.M88.4 R132, [R194] ;  /* 0x00000000c284783b */ /* 0x000e620000000200 */
[----:B------:R-:W-:Y:S02]  /*17fa0*/  IADD3.X R38, R235, R38, R31, P0, !PT ;  /* 0x00000026eb267210 */ /* 0x000fe400007fe41f */
[C---:B------:R-:W-:Y:S03]  /*17fb0*/  LEA R46, P0, R39.reuse, c[0x0][0x1f8], 0x1 ;  /* 0x00007e00272e7a11 */ /* 0x040fe600078008ff */
[C---:B------:R-:W-:Y:S01]  /*17fc0*/  HMMA.16816.F32.BF16 R8, R120.reuse, R10, RZ ;  /* 0x0000000a7808723c */ /* 0x040fe200000418ff */
[----:B------:R-:W1:Y:S03]  /*17fd0*/  LDSM.16.M88.4 R136, [R195] ;  /* 0x00000000c388783b */ /* 0x000e660000000200 */
[----:B------:R-:W-:Y:S02]  /*17fe0*/  LEA.HI.X R47, R39, c[0x0][0x1fc], R38, 0x1, P0 ;  /* 0x00007f00272f7a11 */ /* 0x000fe400000f0c26 */
[C---:B------:R-:W-:Y:S01]  /*17ff0*/  ISETP.GT.AND P0, PT, R119.reuse, R237, PT ;  /* 0x000000ed7700720c */ /* 0x040fe20003f04270 */
[----:B------:R-:W1:Y:S01]  /*18000*/  LDSM.16.M88.4 R140, [R196] ;  /* 0x00000000c48c783b */ /* 0x000e620000000200 */
[C---:B--2---:R-:W-:Y:S05]  /*18010*/  HMMA.16816.F32.BF16 R12, R120.reuse, R16, RZ ;  /* 0x00000010780c723c */ /* 0x044fea00000418ff */
[----:B------:R-:W2:Y:S03]  /*18020*/  LDSM.16.M88.4 R148, [R197] ;  /* 0x00000000c594783b */ /* 0x000ea60000000200 */
[C---:B------:R-:W-:Y:S03]  /*18030*/  HMMA.16816.F32.BF16 R16, R120.reuse, R18, RZ ;  /* 0x000000127810723c */ /* 0x040fe600000418ff */
[----:B------:R-:W1:Y:S01]  /*18040*/  LDSM.16.M88.4 R152, [R198] ;  /* 0x00000000c698783b */ /* 0x000e620000000200 */
[----:B------:R-:W-:Y:S04]  /*18050*/  @P0 IMAD.MOV.U32 R118, RZ, RZ, c[0x0][0x1e0] ;  /* 0x00007800ff760624 */ /* 0x000fe800078e00ff */
[C---:B---3--:R-:W-:Y:S01]  /*18060*/  HMMA.16816.F32.BF16 R20, R120.reuse, R24, RZ ;  /* 0x000000187814723c */ /* 0x048fe200000418ff */
[----:B------:R-:W-:Y:S01]  /*18070*/  @!PT LDS RZ, [RZ] ;  /* 0x00000000fffff984 */ /* 0x000fe20000000800 */
[----:B------:R-:W-:Y:S01]  /*18080*/  @!PT LDS RZ, [RZ] ;  /* 0x00000000fffff984 */ /* 0x000fe20000000800 */
[----:B------:R-:W-:Y:S01]  /*18090*/  @!PT LDS RZ, [RZ] ;  /* 0x00000000fffff984 */ /* 0x000fe20000000800 */
[----:B------:R3:W-:Y:S06]  /*180a0*/  LDGSTS.E.BYPASS.LTC128B.128 [R219+0x100], [R44.64], !P4 ;  /* 0x001000002cdb7fae */ /* 0x0007ec000e101d48 */
[----:B------:R3:W-:Y:S01]  /*180b0*/  LDGSTS.E.BYPASS.LTC128B.128 [R219+0x3100], [R44.64+0x80], !P5 ;  /* 0x031000802cdb7fae */ /* 0x0007e2000e901d48 */
[C---:B------:R-:W-:Y:S05]  /*180c0*/  HMMA.16816.F32.BF16 R24, R120.reuse, R26, RZ ;  /* 0x0000001a7818723c */ /* 0x040fea00000418ff */
[----:B------:R1:W-:Y:S03]  /*180d0*/  LDGSTS.E.BYPASS.LTC128B.128 [R219+0x1100], [R158.64], !P4 ;  /* 0x011000009edb7fae */ /* 0x0003e6000e101d48 */
[C---:B----4-:R-:W-:Y:S03]  /*180e0*/  HMMA.16816.F32.BF16 R28, R120.reuse, R32, RZ ;  /* 0x00000020781c723c */ /* 0x050fe600000418ff */
[----:B------:R1:W-:Y:S05]  /*180f0*/  LDGSTS.E.BYPASS.LTC128B.128 [R219+0x4100], [R158.64+0x80], !P5 ;  /* 0x041000809edb7fae */ /* 0x0003ea000e901d48 */
[C---:B------:R-:W-:Y:S01]  /*18100*/  HMMA.16816.F32.BF16 R32, R120.reuse, R34, RZ ;  /* 0x000000227820723c */ /* 0x040fe200000418ff */
[----:B------:R1:W-:Y:S06]  /*18110*/  LDGSTS.E.BYPASS.LTC128B.128 [R219+0x2100], [R156.64], !P4 ;  /* 0x021000009cdb7fae */ /* 0x0003ec000e101d48 */
[----:B------:R3:W-:Y:S01]  /*18120*/  LDGSTS.E.BYPASS.LTC128B.128 [R219+0x5100], [R46.64+0x80], !P5 ;  /* 0x051000802edb7fae */ /* 0x0007e2000e901d48 */
[C---:B-----5:R-:W-:Y:S05]  /*18130*/  HMMA.16816.F32.BF16 R36, R120.reuse, R40, RZ ;  /* 0x000000287824723c */ /* 0x060fea00000418ff */
[----:B------:R-:W-:Y:S03]  /*18140*/  LDSM.16.M88.4 R164, [R206+0x800] ;  /* 0x00080000cea4783b */ /* 0x000fe60000000200 */
[C---:B------:R-:W-:Y:S03]  /*18150*/  HMMA.16816.F32.BF16 R40, R120.reuse, R42, RZ ;  /* 0x0000002a7828723c */ /* 0x040fe600000418ff */
[----:B------:R-:W0:Y:S06]  /*18160*/  LDGDEPBAR ;  /* 0x00000000000079af */ /* 0x000e2c0000000000 */
[----:B------:R-:W-:Y:S06]  /*18170*/  LDSM.16.M88.4 R176, [R206+0x1000] ;  /* 0x00100000ceb0783b */ /* 0x000fec0000000200 */
[----:B-1----:R-:W1:Y:S01]  /*18180*/  LDSM.16.M88.4 R156, [R206] ;  /* 0x00000000ce9c783b */ /* 0x002e620000000200 */
[C---:B---3--:R-:W-:Y:S08]  /*18190*/  HMMA.16816.F32.BF16 R44, R120.reuse, R48, RZ ;  /* 0x00000030782c723c */ /* 0x048ff000000418ff */
[----:B------:R-:W-:Y:S08]  /*181a0*/  HMMA.16816.F32.BF16 R48, R120, R50, RZ ;  /* 0x000000327830723c */ /* 0x000ff000000418ff */
        /* <DEDUP_REMOVED lines=11> */
[----:B------:R-:W3:Y:S07]  /*18260*/  LDSM.16.M88.4 R140, [R204+-0x3000] ;  /* 0xffd00000cc8c783b */ /* 0x000eee0000000200 */
[C---:B--2---:R-:W-:Y:S08]  /*18270*/  HMMA.16816.F32.BF16 R36, R124.reuse, R148, R36 ;  /* 0x000000947c24723c */ /* 0x044ff00000041824 */
[C---:B------:R-:W-:Y:S01]  /*18280*/  HMMA.16816.F32.BF16 R40, R124.reuse, R150, R40 ;  /* 0x000000967c28723c */ /* 0x040fe20000041828 */
[----:B------:R-:W2:Y:S07]  /*18290*/  LDSM.16.M88.4 R148, [R204+-0x2800] ;  /* 0xffd80000cc94783b */ /* 0x000eae0000000200 */
[C---:B------:R-:W-:Y:S08]  /*182a0*/  HMMA.16816.F32.BF16 R44, R124.reuse, R152, R44 ;  /* 0x000000987c2c723c */ /* 0x040ff0000004182c */
[----:B------:R-:W-:Y:S01]  /*182b0*/  HMMA.16816.F32.BF16 R48, R124, R154, R48 ;  /* 0x0000009a7c30723c */ /* 0x000fe20000041830 */
[----:B------:R-:W2:Y:S07]  /*182c0*/  LDSM.16.M88.4 R152, [R204+-0x2000] ;  /* 0xffe00000cc98783b */ /* 0x000eae0000000200 */
[C---:B-1----:R-:W-:Y:S08]  /*182d0*/  HMMA.16816.F32.BF16 R4, R144.reuse, R156, R4 ;  /* 0x0000009c9004723c */ /* 0x042ff00000041804 */
[C---:B------:R-:W-:Y:S01]  /*182e0*/  HMMA.16816.F32.BF16 R8, R144.reuse, R158, R8 ;  /* 0x0000009e9008723c */ /* 0x040fe20000041808 */
[----:B------:R-:W-:Y:S07]  /*182f0*/  LDSM.16.M88.4 R156, [R204+-0x1000] ;  /* 0xfff00000cc9c783b */ /* 0x000fee0000000200 */
[C---:B------:R-:W-:Y:S08]  /*18300*/  HMMA.16816.F32.BF16 R12, R144.reuse, R164, R12 ;  /* 0x000000a4900c723c */ /* 0x040ff0000004180c */
[C---:B------:R-:W-:Y:S01]  /*18310*/  HMMA.16816.F32.BF16 R16, R144.reuse, R166, R16 ;  /* 0x000000a69010723c */ /* 0x040fe20000041810 */
[----:B------:R-:W-:Y:S07]  /*18320*/  LDSM.16.M88.4 R164, [R204+-0x800] ;  /* 0xfff80000cca4783b */ /* 0x000fee0000000200 */
[C---:B------:R-:W-:Y:S08]  /*18330*/  HMMA.16816.F32.BF16 R20, R144.reuse, R176, R20 ;  /* 0x000000b09014723c */ /* 0x040ff00000041814 */
[C---:B------:R-:W-:Y:S01]  /*18340*/  HMMA.16816.F32.BF16 R24, R144.reuse, R178, R24 ;  /* 0x000000b29018723c */ /* 0x040fe20000041818 */
[----:B------:R-:W-:Y:S07]  /*18350*/  LDSM.16.M88.4 R176, [R204] ;  /* 0x00000000ccb0783b */ /* 0x000fee0000000200 */
[C---:B---3--:R-:W-:Y:S08]  /*18360*/  HMMA.16816.F32.BF16 R28, R144.reuse, R128, R28 ;  /* 0x00000080901c723c */ /* 0x048ff0000004181c */
[C---:B------:R-:W-:Y:S01]  /*18370*/  HMMA.16816.F32.BF16 R32, R144.reuse, R130, R32 ;  /* 0x000000829020723c */ /* 0x040fe20000041820 */
[----:B------:R-:W1:Y:S07]  /*18380*/  LDSM.16.M88.4 R128, [R204+-0x1800] ;  /* 0xffe80000cc80783b */ /* 0x000e6e0000000200 */
[C---:B----4-:R-:W-:Y:S08]  /*18390*/  HMMA.16816.F32.BF16 R36, R144.reuse, R132, R36 ;  /* 0x000000849024723c */ /* 0x050ff00000041824 */
[C---:B------:R-:W-:Y:S01]  /*183a0*/  HMMA.16816.F32.BF16 R40, R144.reuse, R134, R40 ;  /* 0x000000869028723c */ /* 0x040fe20000041828 */
[----:B------:R-:W3:Y:S07]  /*183b0*/  LDSM.16.M88.4 R132, [R192+0x3000] ;  /* 0x00300000c084783b */ /* 0x000eee0000000200 */
[C---:B-----5:R-:W-:Y:S08]  /*183c0*/  HMMA.16816.F32.BF16 R44, R144.reuse, R136, R44 ;  /* 0x00000088902c723c */ /* 0x060ff0000004182c */
[----:B------:R-:W-:Y:S01]  /*183d0*/  HMMA.16816.F32.BF16 R48, R144, R138, R48 ;  /* 0x0000008a9030723c */ /* 0x000fe20000041830 */
[----:B------:R-:W4:Y:S07]  /*183e0*/  LDSM.16.M88.4 R136, [R192+0x3800] ;  /* 0x00380000c088783b */ /* 0x000f2e0000000200 */
        /* <DEDUP_REMOVED lines=27> */
[C---:B--2---:R-:W-:Y:S08]  /*185a0*/  HMMA.16816.F32.BF16 R28, R168.reuse, R148, R28 ;  /* 0x00000094a81c723c */ /* 0x044ff0000004181c */
[C---:B------:R-:W-:Y:S01]  /*185b0*/  HMMA.16816.F32.BF16 R32, R168.reuse, R150, R32 ;  /* 0x00000096a820723c */ /* 0x040fe20000041820 */
[----:B------:R-:W2:Y:S07]  /*185c0*/  LDSM.16.M88.4 R148, [R201] ;  /* 0x00000000c994783b */ /* 0x000eae0000000200 */
[C---:B-1----:R-:W-:Y:S08]  /*185d0*/  HMMA.16816.F32.BF16 R36, R168.reuse, R128, R36 ;  /* 0x00000080a824723c */ /* 0x042ff00000041824 */
[C---:B------:R-:W-:Y:S01]  /*185e0*/  HMMA.16816.F32.BF16 R40, R168.reuse, R130, R40 ;  /* 0x00000082a828723c */ /* 0x040fe20000041828 */
[----:B------:R-:W1:Y:S07]  /*185f0*/  LDSM.16.M88.4 R128, [R202] ;  /* 0x00000000ca80783b */ /* 0x000e6e0000000200 */
[C---:B---3--:R-:W-:Y:S08]  /*18600*/  HMMA.16816.F32.BF16 R44, R168.reuse, R132, R44 ;  /* 0x00000084a82c723c */ /* 0x048ff0000004182c */
[----:B------:R-:W-:Y:S01]  /*18610*/  HMMA.16816.F32.BF16 R48, R168, R134, R48 ;  /* 0x00000086a830723c */ /* 0x000fe20000041830 */
[----:B------:R-:W3:Y:S07]  /*18620*/  LDSM.16.M88.4 R132, [R203] ;  /* 0x00000000cb84783b */ /* 0x000eee0000000200 */
[C---:B------:R-:W-:Y:S08]  /*18630*/  HMMA.16816.F32.BF16 R4, R172.reuse, R152, R4 ;  /* 0x00000098ac04723c */ /* 0x040ff00000041804 */
[C---:B------:R-:W-:Y:S01]  /*18640*/  HMMA.16816.F32.BF16 R8, R172.reuse, R154, R8 ;  /* 0x0000009aac08723c */ /* 0x040fe20000041808 */
[----:B------:R-:W-:Y:S07]  /*18650*/  LDSM.16.M88.4 R152, [R206+0x4000] ;  /* 0x00400000ce98783b */ /* 0x000fee0000000200 */
        /* <DEDUP_REMOVED lines=18> */
[C---:B-----5:R-:W-:Y:S07]  /*18780*/  HMMA.16816.F32.BF16 R12, R180.reuse, R140, R12 ;  /* 0x0000008cb40c723c */ /* 0x060fee000004180c */
[C---:B------:R-:W-:Y:S01]  /*18790*/  @P0 IMAD.SHL.U32 R140, R118.reuse, 0x20, RZ ;  /* 0x00000020768c0824 */ /* 0x040fe200078e00ff */
[C---:B------:R-:W-:Y:S04]  /*187a0*/  HMMA.16816.F32.BF16 R16, R180.reuse, R142, R16 ;  /* 0x0000008eb410723c */ /* 0x040fe80000041810 */
[----:B------:R-:W-:Y:S03]  /*187b0*/  @P0 SHF.L.U64.HI R141, R118, R0, c[0x0][0x1e4] ;  /* 0x00007900768d0619 */ /* 0x000fe60000010200 */
[----:B------:R-:W-:Y:S01]  /*187c0*/  @P0 IADD3 R142, R119, -0x1, RZ ;  /* 0xffffffff778e0810 */ /* 0x000fe20007ffe0ff */
[C---:B------:R-:W-:Y:S04]  /*187d0*/  HMMA.16816.F32.BF16 R20, R180.reuse, R152, R20 ;  /* 0x00000098b414723c */ /* 0x040fe80000041814 */
[----:B------:R-:W-:Y:S03]  /*187e0*/  @P0 SHF.R.S32.HI R143, RZ, 0x1f, R142 ;  /* 0x0000001fff8f0819 */ /* 0x000fe6000001148e */
[----:B------:R-:W-:Y:S01]  /*187f0*/  @P0 IMAD.MOV.U32 R152, RZ, RZ, R240 ;  /* 0x000000ffff980224 */ /* 0x000fe200078e00f0 */
[C---:B------:R-:W-:Y:S04]  /*18800*/  HMMA.16816.F32.BF16 R24, R180.reuse, R154, R24 ;  /* 0x0000009ab418723c */ /* 0x040fe80000041818 */
[----:B------:R-:W-:Y:S02]  /*18810*/  @P0 IMAD R143, R143, c[0x0][0x1e0], RZ ;  /* 0x000078008f8f0a24 */ /* 0x000fe400078e02ff */
[----:B------:R-:W-:Y:S02]  /*18820*/  @P0 IMAD.MOV.U32 R153, RZ, RZ, R236 ;  /* 0x000000ffff990224 */ /* 0x000fe400078e00ec */
[C---:B------:R-:W-:Y:S04]  /*18830*/  HMMA.16816.F32.BF16 R28, R180.reuse, R156, R28 ;  /* 0x0000009cb41c723c */ /* 0x040fe8000004181c */
[C---:B------:R-:W-:Y:S02]  /*18840*/  @P0 IMAD R0, R142.reuse, c[0x0][0x1e4], R143 ;  /* 0x000079008e000a24 */ /* 0x040fe400078e028f */
[----:B------:R-:W-:Y:S02]  /*18850*/  @P0 IMAD.WIDE.U32 R142, R142, c[0x0][0x1e0], RZ ;  /* 0x000078008e8e0a25 */ /* 0x000fe400078e00ff */
[C---:B------:R-:W-:Y:S04]  /*18860*/  HMMA.16816.F32.BF16 R32, R180.reuse, R158, R32 ;  /* 0x0000009eb420723c */ /* 0x040fe80000041820 */
[----:B------:R-:W-:Y:S02]  /*18870*/  @P0 IMAD.IADD R0, R143, 0x1, R0 ;  /* 0x000000018f000824 */ /* 0x000fe400078e0200 */
[----:B------:R-:W-:Y:S02]  /*18880*/  @P0 IMAD.WIDE.U32 R152, R142, 0x60, R152 ;  /* 0x000000608e980825 */ /* 0x000fe400078e0098 */
[C---:B------:R-:W-:Y:S04]  /*18890*/  HMMA.16816.F32.BF16 R36, R180.reuse, R164, R36 ;  /* 0x000000a4b424723c */ /* 0x040fe80000041824 */
[----:B------:R-:W-:Y:S04]  /*188a0*/  @P0 IMAD R0, R0, 0x60, RZ ;  /* 0x0000006000000824 */ /* 0x000fe800078e02ff */
[C---:B------:R-:W-:Y:S08]  /*188b0*/  HMMA.16816.F32.BF16 R40, R180.reuse, R166, R40 ;  /* 0x000000a6b428723c */ /* 0x040ff00000041828 */
[C---:B--2---:R-:W-:Y:S07]  /*188c0*/  HMMA.16816.F32.BF16 R44, R180.reuse, R148, R44 ;  /* 0x00000094b42c723c */ /* 0x044fee000004182c */
[--C-:B------:R-:W-:Y:S01]  /*188d0*/  @P0 IMAD.WIDE.U32 R148, R142, 0x60, R140.reuse ;  /* 0x000000608e940825 */ /* 0x100fe200078e008c */
[----:B------:R-:W-:Y:S07]  /*188e0*/  HMMA.16816.F32.BF16 R48, R180, R150, R48 ;  /* 0x00000096b430723c */ /* 0x000fee0000041830 */
[----:B------:R-:W-:Y:S01]  /*188f0*/  @P0 IADD3 R150, P1, R140, R140, RZ ;  /* 0x0000008c8c960210 */ /* 0x000fe20007f3e0ff */
[C---:B------:R-:W-:Y:S05]  /*18900*/  HMMA.16816.F32.BF16 R4, R184.reuse, R176, R4 ;  /* 0x000000b0b804723c */ /* 0x040fea0000041804 */
[----:B------:R-:W-:Y:S01]  /*18910*/  @P0 IMAD.X R151, R141, 0x1, R141, P1 ;  /* 0x000000018d970824 */ /* 0x000fe200008e068d */
[----:B------:R-:W-:Y:S01]  /*18920*/  @P0 IADD3 R118, P2, P1, R240, R148, R140 ;  /* 0x00000094f0760210 */ /* 0x000fe2000795e08c */
[----:B------:R-:W-:Y:S01]  /*18930*/  @P0 IMAD.IADD R140, R0, 0x1, R149 ;  /* 0x00000001008c0824 */ /* 0x000fe200078e0295 */
[C---:B------:R-:W-:Y:S04]  /*18940*/  HMMA.16816.F32.BF16 R8, R184.reuse, R178, R8 ;  /* 0x000000b2b808723c */ /* 0x040fe80000041808 */
[----:B------:R-:W-:Y:S01]  /*18950*/  @P0 IMAD.WIDE.U32 R150, R142, 0x60, R150 ;  /* 0x000000608e960825 */ /* 0x000fe200078e0096 */
[----:B------:R-:W-:Y:S02]  /*18960*/  @P0 LEA R142, P3, R152, c[0x0][0x1c8], 0x1 ;  /* 0x00007200988e0a11 */ /* 0x000fe400078608ff */
[----:B------:R-:W-:Y:S01]  /*18970*/  @P0 IADD3.X R141, R236, R140, R141, P2, P1 ;  /* 0x0000008cec8d0210 */ /* 0x000fe200017e248d */
[C---:B-1----:R-:W-:Y:S04]  /*18980*/  HMMA.16816.F32.BF16 R12, R184.reuse, R128, R12 ;  /* 0x00000080b80c723c */ /* 0x042fe8000004180c */
[----:B------:R-:W-:Y:S04]  /*18990*/  @P0 IADD3 R148, P2, R240, R148, RZ ;  /* 0x00000094f0940210 */ /* 0x000fe80007f5e0ff */
[C---:B------:R-:W-:Y:S01]  /*189a0*/  HMMA.16816.F32.BF16 R16, R184.reuse, R130, R16 ;  /* 0x00000082b810723c */ /* 0x040fe20000041810 */
[----:B------:R-:W1:Y:S03]  /*189b0*/  LDSM.16.M88.4 R128, [R204+0x2000] ;  /* 0x00200000cc80783b */ /* 0x000e660000000200 */
[----:B------:R-:W-:Y:S04]  /*189c0*/  @P0 IMAD.X R140, R140, 0x1, R236, P2 ;  /* 0x000000018c8c0824 */ /* 0x000fe800010e06ec */
[C---:B---3--:R-:W-:Y:S08]  /*189d0*/  HMMA.16816.F32.BF16 R20, R184.reuse, R132, R20 ;  /* 0x00000084b814723c */ /* 0x048ff00000041814 */
[C---:B------:R-:W-:Y:S01]  /*189e0*/  HMMA.16816.F32.BF16 R24, R184.reuse, R134, R24 ;  /* 0x00000086b818723c */ /* 0x040fe20000041818 */
[----:B------:R-:W2:Y:S01]  /*189f0*/  LDSM.16.M88.4 R132, [R204+0x2800] ;  /* 0x00280000cc84783b */ /* 0x000ea20000000200 */
[----:B------:R-:W-:Y:S05]  /*18a00*/  DEPBAR.LE SB0, 0x0 ;  /* 0x000080000000791a */ /* 0x000fea0000000000 */
[----:B------:R-:W-:Y:S01]  /*18a10*/  BAR.SYNC.DEFER_BLOCKING 0x0 ;  /* 0x0000000000007b1d */ /* 0x000fe20000010000 */
[C---:B----4-:R-:W-:Y:S07]  /*18a20*/  HMMA.16816.F32.BF16 R28, R184.reuse, R136, R28 ;  /* 0x00000088b81c723c */ /* 0x050fee000004181c */
[----:B------:R-:W-:Y:S01]  /*18a30*/  @P0 IADD3 R136, P1, R240, R150, RZ ;  /* 0x00000096f0880210 */ /* 0x000fe20007f3e0ff */
[C---:B------:R-:W-:Y:S04]  /*18a40*/  HMMA.16816.F32.BF16 R32, R184.reuse, R138, R32 ;  /* 0x0000008ab820723c */ /* 0x040fe80000041820 */
[----:B------:R-:W-:Y:S03]  /*18a50*/  @P0 IADD3.X R137, R236, R0, R151, P1, !PT ;  /* 0x00000000ec890210 */ /* 0x000fe60000ffe497 */
[----:B------:R-:W-:Y:S01]  /*18a60*/  @P0 IMAD.IADD R139, R153, 0x1, R0 ;  /* 0x00000001998b0824 */ /* 0x000fe200078e0200 */
[----:B------:R-:W-:Y:S01]  /*18a70*/  @P0 LEA R138, P1, R148, c[0x0][0x1c8], 0x1 ;  /* 0x00007200948a0a11 */ /* 0x000fe200078208ff */
[C---:B-1----:R-:W-:Y:S03]  /*18a80*/  HMMA.16816.F32.BF16 R36, R184.reuse, R128, R36 ;  /* 0x00000080b824723c */ /* 0x042fe60000041824 */
[----:B------:R-:W-:Y:S01]  /*18a90*/  @P0 LEA.HI.X R143, R152, c[0x0][0x1cc], R139, 0x1, P3 ;  /* 0x00007300988f0a11 */ /* 0x000fe200018f0c8b */
[----:B------:R-:W-:Y:S01]  /*18aa0*/  IMAD.IADD R0, R218, 0x1, R209 ;  /* 0x00000001da007824 */ /* 0x000fe200078e02d1 */
[----:B------:R-:W-:Y:S02]  /*18ab0*/  @P0 LEA.HI.X R139, R148, c[0x0][0x1cc], R140, 0x1, P1 ;  /* 0x00007300948b0a11 */ /* 0x000fe400008f0c8c */
[----:B------:R-:W-:Y:S01]  /*18ac0*/  @P0 LEA R140, P2, R118, c[0x0][0x1c8], 0x1 ;  /* 0x00007200768c0a11 */ /* 0x000fe200078408ff */
[----:B------:R-:W-:Y:S01]  /*18ad0*/  @!PT LDS RZ, [RZ] ;  /* 0x00000000fffff984 */ /* 0x000fe20000000800 */
[----:B------:R-:W-:Y:S01]  /*18ae0*/  @!PT LDS RZ, [RZ] ;  /* 0x00000000fffff984 */ /* 0x000fe20000000800 */
[----:B------:R-:W-:Y:S01]  /*18af0*/  @!PT LDS RZ, [RZ] ;  /* 0x00000000fffff984 */ /* 0x000fe20000000800 */
[----:B------:R1:W-:Y:S01]  /*18b00*/  @P0 LDGSTS.E.BYPASS.LTC128B.128 [R234+0x8100], [R142.64], !P4 ;  /* 0x081000008eea0fae */ /* 0x0003e2000e101d48 */
[----:B------:R-:W-:Y:S01]  /*18b10*/  @P0 LEA R128, P1, R136, c[0x0][0x1c8], 0x1 ;  /* 0x0000720088800a11 */ /* 0x000fe200078208ff */
[C---:B------:R-:W-:Y:S03]  /*18b20*/  HMMA.16816.F32.BF16 R40, R184.reuse, R130, R40 ;  /* 0x00000082b828723c */ /* 0x040fe60000041828 */
[----:B------:R-:W-:Y:S01]  /*18b30*/  @P0 LEA.HI.X R141, R118, c[0x0][0x1cc], R141, 0x1, P2 ;  /* 0x00007300768d0a11 */ /* 0x000fe200010f0c8d */
[----:B------:R1:W-:Y:S01]  /*18b40*/  @P0 LDGSTS.E.BYPASS.LTC128B.128 [R234+0xb100], [R142.64+0x80], !P5 ;  /* 0x0b1000808eea0fae */ /* 0x0003e2000e901d48 */
[----:B------:R-:W-:Y:S03]  /*18b50*/  @P6 IMAD.HI.U32 R129, R0, c[0x0][0x2c8], RZ ;  /* 0x0000b20000816a27 */ /* 0x000fe600078e00ff */
[C---:B--2---:R-:W-:Y:S02]  /*18b60*/  HMMA.16816.F32.BF16 R44, R184.reuse, R132, R44 ;  /* 0x00000084b82c723c */ /* 0x044fe4000004182c */
[----:B------:R1:W-:Y:S02]  /*18b70*/  @P0 LDGSTS.E.BYPASS.LTC128B.128 [R234+0x9100], [R138.64], !P4 ;  /* 0x091000008aea0fae */ /* 0x0003e4000e101d48 */
[----:B------:R-:W-:Y:S02]  /*18b80*/  @P6 SHF.R.U32.HI R0, RZ, c[0x0][0x2cc], R129 ;  /* 0x0000b300ff006a19 */ /* 0x000fe40000011681 */
[----:B------:R-:W-:Y:S02]  /*18b90*/  @P0 LEA.HI.X R129, R136, c[0x0][0x1cc], R137, 0x1, P1 ;  /* 0x0000730088810a11 */ /* 0x000fe400008f0c89 */
[----:B------:R1:W-:Y:S01]  /*18ba0*/  @P0 LDGSTS.E.BYPASS.LTC128B.128 [R234+0xc100], [R138.64+0x80], !P5 ;  /* 0x0c1000808aea0fae */ /* 0x0003e2000e901d48 */
[----:B------:R-:W-:Y:S05]  /*18bb0*/  HMMA.16816.F32.BF16 R48, R184, R134, R48 ;  /* 0x00000086b830723c */ /* 0x000fea0000041830 */
[----:B------:R1:W-:Y:S02]  /*18bc0*/  @P0 LDGSTS.E.BYPASS.LTC128B.128 [R234+0xa100], [R140.64], !P4 ;  /* 0x0a1000008cea0fae */ /* 0x0003e4000e101d48 */
[----:B------:R-:W-:Y:S04]  /*18bd0*/  IMAD R135, R119, -0x60, RZ ;  /* 0xffffffa077877824 */ /* 0x000fe800078e02ff */
[----:B------:R2:W-:Y:S01]  /*18be0*/  @P0 LDGSTS.E.BYPASS.LTC128B.128 [R234+0xd100], [R128.64+0x80], !P5 ;  /* 0x0d10008080ea0fae */ /* 0x0005e2000e901d48 */
[----:B------:R-:W-:Y:S02]  /*18bf0*/  ISETP.GE.AND P5, PT, R232, 0x1, PT ;  /* 0x00000001e800780c */ /* 0x000fe40003fa6270 */
[----:B------:R-:W-:Y:S03]  /*18c00*/  IADD3 R118, -R217, 0x1, R135 ;  /* 0x00000001d9767810 */ /* 0x000fe60007ffe187 */
[----:B------:R-:W3:Y:S01]  /*18c10*/  SHFL.IDX PT, R130, R0, RZ, 0x1c1f ;  /* 0x001c1fff00827589 */ /* 0x000ee200000e0000 */
[----:B------:R-:W-:Y:S05]  /*18c20*/  IADD3 R118, -R229, R118, R231 ;  /* 0x00000076e5767210 */ /* 0x000fea0007ffe1e7 */
[----:B------:R-:W0:Y:S01]  /*18c30*/  LDGDEPBAR ;  /* 0x00000000000079af */ /* 0x000e220000000000 */
[C---:B--2---:R-:W-:Y:S02]  /*18c40*/  IADD3 R129, R118.reuse, c[0x0][0x328], RZ ;  /* 0x0000ca0076817a10 */ /* 0x044fe40007ffe0ff */
        /* <DEDUP_REMOVED lines=17> */
.L_x_2160:
[----:B------:R-:W-:Y:S04]  /*18d60*/  MOV R130, c[0x0][0x32c] ;  /* 0x0000cb0000827a02 */ /* 0x000fe80000000f00 */
[----:B------:R-:W-:Y:S11]  /*18d70*/  ISETP.NE.AND P0, PT, R130, 0x1, PT ;  /* 0x000000018200780c */ /* 0x000ff60003f05270 */
[----:B------:R-:W-:Y:S02]  /*18d80*/  @!UPT UIADD3 URZ, URZ, URZ, URZ ;  /* 0x0000003f3f3ff290 */ /* 0x000fe4000fffe03f */
[----:B------:R-:W-:Y:S05]  /*18d90*/  @P0 IMAD.HI.U32 R130, R131, c[0x0][0x330], RZ ;  /* 0x0000cc0083820a27 */ /* 0x000fea00078e00ff */
[----:B------:R-:W-:Y:S02]  /*18da0*/  @P0 SHF.R.U32.HI R131, RZ, c[0x0][0x334], R130 ;  /* 0x0000cd00ff830a19 */ /* 0x000fe40000011682 */
.L_x_2161:
[----:B------:R-:W-:Y:S05]  /*18db0*/  BSYNC B0 ;  /* 0x0000000000007941 */ /* 0x000fea0003800000 */
.L_x_2159:
[----:B------:R-:W-:Y:S04]  /*18dc0*/  IMAD.IADD R130, R135, 0x1, -R217 ;  /* 0x0000000187827824 */ /* 0x000fe800078e0ad9 */
[----:B------:R-:W-:Y:S05]  /*18dd0*/  IMAD R131, R131, c[0x0][0x32c], R130 ;  /* 0x0000cb0083837a24 */ /* 0x000fea00078e0282 */
[----:B------:R-:W-:Y:S02]  /*18de0*/  IADD3 R130, R131, c[0x0][0x32c], RZ ;  /* 0x0000cb0083827a10 */ /* 0x000fe40007ffe0ff */
[----:B------:R-:W-:Y:S02]  /*18df0*/  IMNMX R128, R128, R131, !PT ;  /* 0x0000008380807217 */ /* 0x000fe40007800200 */
[----:B------:R-:W-:Y:S02]  /*18e00*/  IMNMX R137, R137, R130, PT ;  /* 0x0000008289897217 */ /* 0x000fe40003800200 */
.L_x_2158:
[C---:B-1----:R-:W-:Y:S02]  /*18e10*/  ISETP.GE.AND P1, PT, R135.reuse, 0x1, PT ;  /* 0x000000018700780c */ /* 0x042fe40003f26270 */
[C---:B------:R-:W-:Y:S02]  /*18e20*/  ISETP.GE.AND P0, PT, R135.reuse, 0x2, PT ;  /* 0x000000028700780c */ /* 0x040fe40003f06270 */
[----:B------:R-:W-:Y:S02]  /*18e30*/  LOP3.LUT R230, R230, 0xffffbfff, RZ, 0xc0, !PT ;  /* 0xffffbfffe6e67812 */ /* 0x000fe400078ec0ff */
[C---:B------:R-:W-:Y:S02]  /*18e40*/  ISETP.GE.AND P2, PT, R135.reuse, 0x9, PT ;  /* 0x000000098700780c */ /* 0x040fe40003f46270 */
[C---:B------:R-:W-:Y:S02]  /*18e50*/  ISETP.GE.AND P6, PT, R135.reuse, 0x42, PT ;  /* 0x000000428700780c */ /* 0x040fe40003fc6270 */
[C---:B------:R-:W-:Y:S02]  /*18e60*/  ISETP.GE.AND P5, PT, R135.reuse, 0x49, PT ;  /* 0x000000498700780c */ /* 0x040fe40003fa6270 */
[----:B------:R-:W-:Y:S02]  /*18e70*/  ISETP.GE.AND P4, PT, R135, 0x4a, PT ;  /* 0x0000004a8700780c */ /* 0x000fe40003f86270 */
[----:B------:R-:W-:Y:S02]  /*18e80*/  @P1 LOP3.LUT R230, R230, 0x4000, RZ, 0xfc, !PT ;  /* 0x00004000e6e61812 */ /* 0x000fe400078efcff */
[----:B------:R-:W-:Y:S02]  /*18e90*/  ISETP.GT.AND P1, PT, R128, RZ, !P1 ;  /* 0x000000ff8000720c */ /* 0x000fe40004f24270 */
[----:B------:R-:W-:Y:S02]  /*18ea0*/  LOP3.LUT R230, R230, 0xfffeffff, RZ, 0xc0, !PT ;  /* 0xfffeffffe6e67812 */ /* 0x000fe400078ec0ff */
[----:B------:R-:W-:Y:S02]  /*18eb0*/  ISETP.LT.OR P1, PT, R137, 0x1, P1 ;  /* 0x000000018900780c */ /* 0x000fe40000f21670 */
[----:B------:R-:W-:Y:S02]  /*18ec0*/  @P0 LOP3.LUT R230, R230, 0x10000, RZ, 0xfc, !PT ;  /* 0x00010000e6e60812 */ /* 0x000fe400078efcff */
[----:B------:R-:W-:Y:S02]  /*18ed0*/  ISETP.GT.AND P0, PT, R128, 0x1, !P0 ;  /* 0x000000018000780c */ /* 0x000fe40004704270 */
[----:B------:R-:W-:Y:S02]  /*18ee0*/  FSEL R140, R4, -INF , !P1 ;  /* 0xff800000048c7808 */ /* 0x000fe40004800000 */
[----:B------:R-:W-:Y:S01]  /*18ef0*/  ISETP.GE.AND P1, PT, R135, 0xa, PT ;  /* 0x0000000a8700780c */ /* 0x000fe20003f26270 */
[----:B------:R-:W1:Y:S01]  /*18f00*/  SHFL.IDX PT, R4, R0, 0x1, 0x1c1f ;  /* 0x003c1f0000047f89 */ /* 0x000e6200000e0000 */
[----:B------:R-:W-:Y:S02]  /*18f10*/  ISETP.LT.OR P0, PT, R137, 0x2, P0 ;  /* 0x000000028900780c */ /* 0x000fe40000701670 */
        /* <DEDUP_REMOVED lines=10> */
[----:B------:R-:W-:Y:S01]  /*18fc0*/  ISETP.LT.OR P0, PT, R137, 0xa, P0 ;  /* 0x0000000a8900780c */ /* 0x000fe20000701670 */
[--C-:B-1----:R-:W-:Y:S01]  /*18fd0*/  IMAD.IADD R0, R129, 0x1, R4.reuse ;  /* 0x0000000181007824 */ /* 0x102fe200078e0204 */
[----:B------:R-:W-:Y:S01]  /*18fe0*/  LOP3.LUT R230, R230, 0xffffefff, RZ, 0xc0, !PT ;  /* 0xffffefffe6e67812 */ /* 0x000fe200078ec0ff */
[----:B------:R-:W-:Y:S01]  /*18ff0*/  IMAD.IADD R118, R118, 0x1, R4 ;  /* 0x0000000176767824 */ /* 0x000fe200078e0204 */
[----:B------:R-:W-:Y:S02]  /*19000*/  FSEL R9, R9, -INF , !P0 ;  /* 0xff80000009097808 */ /* 0x000fe40004000000 */
[----:B------:R-:W-:Y:S02]  /*19010*/  ISETP.GT.AND P0, PT, R128, 0x10, !P1 ;  /* 0x000000108000780c */ /* 0x000fe40004f04270 */
[----:B------:R-:W-:Y:S02]  /*19020*/  ISETP.GE.AND P2, PT, R135, 0x52, PT ;  /* 0x000000528700780c */ /* 0x000fe40003f46270 */
[----:B------:R-:W-:Y:S02]  /*19030*/  ISETP.LT.OR P0, PT, R137, 0x11, P0 ;  /* 0x000000118900780c */ /* 0x000fe40000701670 */
[----:B------:R-:W-:Y:S02]  /*19040*/  @P1 LOP3.LUT R230, R230, 0x1000, RZ, 0xfc, !PT ;  /* 0x00001000e6e61812 */ /* 0x000fe400078efcff */
[C---:B------:R-:W-:Y:S02]  /*19050*/  ISETP.GE.AND P1, PT, R135.reuse, 0x12, PT ;  /* 0x000000128700780c */ /* 0x040fe40003f26270 */
        /* <DEDUP_REMOVED lines=115> */
.L_x_2164:
[----:B------:R-:W-:Y:S04]  /*19790*/  MOV R4, c[0x0][0x32c] ;  /* 0x0000cb0000047a02 */ /* 0x000fe80000000f00 */
[----:B------:R-:W-:Y:S11]  /*197a0*/  ISETP.NE.AND P0, PT, R4, 0x1, PT ;  /* 0x000000010400780c */ /* 0x000ff60003f05270 */
[----:B------:R-:W-:Y:S02]  /*197b0*/  @!UPT UIADD3 URZ, URZ, URZ, URZ ;  /* 0x0000003f3f3ff290 */ /* 0x000fe4000fffe03f */
[----:B------:R-:W-:Y:S05]  /*197c0*/  @P0 IMAD.HI.U32 R4, R5, c[0x0][0x330], RZ ;  /* 0x0000cc0005040a27 */ /* 0x000fea00078e00ff */
[----:B------:R-:W-:Y:S02]  /*197d0*/  @P0 SHF.R.U32.HI R5, RZ, c[0x0][0x334], R4 ;  /* 0x0000cd00ff050a19 */ /* 0x000fe40000011604 */
.L_x_2165:
[----:B------:R-:W-:Y:S05]  /*197e0*/  BSYNC B0 ;  /* 0x0000000000007941 */ /* 0x000fea0003800000 */
.L_x_2163:
[----:B------:R-:W-:Y:S04]  /*197f0*/  IMAD.IADD R135, R135, 0x1, -R217 ;  /* 0x0000000187877824 */ /* 0x000fe800078e0ad9 */
[----:B------:R-:W-:Y:S05]  /*19800*/  IMAD R135, R5, c[0x0][0x32c], R135 ;  /* 0x0000cb0005877a24 */ /* 0x000fea00078e0287 */
[----:B------:R-:W-:Y:S02]  /*19810*/  IADD3 R4, R135, c[0x0][0x32c], RZ ;  /* 0x0000cb0087047a10 */ /* 0x000fe40007ffe0ff */
[----:B------:R-:W-:Y:S02]  /*19820*/  IMNMX R118, R118, R135, !PT ;  /* 0x0000008776767217 */ /* 0x000fe40007800200 */
[----:B------:R-:W-:Y:S02]  /*19830*/  IMNMX R0, R0, R4, PT ;  /* 0x0000000400007217 */ /* 0x000fe40003800200 */
.L_x_2162:
[----:B------:R-:W-:Y:S02]  /*19840*/  LOP3.LUT P0, RZ, R230, 0x4000, RZ, 0xc0, !PT ;  /* 0x00004000e6ff7812 */ /* 0x000fe4000780c0ff */
[----:B------:R-:W-:Y:S02]  /*19850*/  FMNMX.FTZ R4, R140, R3, !PT ;  /* 0x000000038c047209 */ /* 0x000fe40007810000 */
[----:B------:R-:W-:Y:S02]  /*19860*/  ISETP.GT.AND P0, PT, R118, RZ, !P0 ;  /* 0x000000ff7600720c */ /* 0x000fe40004704270 */
        /* <DEDUP_REMOVED lines=85> */
[C---:B------:R-:W-:Y:S01]  /*19dc0*/  ISETP.GT.AND P0, PT, R118.reuse, 0x30, !P0 ;  /* 0x000000307600780c */ /* 0x040fe20004704270 */
[----:B------:R-:W-:Y:S01]  /*19dd0*/  LDSM.16.MT88.4 R24, [R190] ;  /* 0x00000000be18783b */ /* 0x000fe20000004200 */
[----:B------:R-:W-:Y:S02]  /*19de0*/  ISETP.GT.AND P3, PT, R118, 0x58, !P3 ;  /* 0x000000587600780c */ /* 0x000fe40005f64270 */
[----:B------:R-:W-:Y:S04]  /*19df0*/  ISETP.LT.OR P0, PT, R0, 0x31, P0 ;  /* 0x000000310000780c */ /* 0x000fe80000701670 */
[----:B------:R-:W-:Y:S02]  /*19e00*/  FSEL R179, R30, -INF , !P0 ;  /* 0xff8000001eb37808 */ /* 0x000fe40004000000 */
[----:B------:R-:W-:Y:S02]  /*19e10*/  LOP3.LUT P0, RZ, R230, 0x8, RZ, 0xc0, !PT ;  /* 0x00000008e6ff7812 */ /* 0x000fe4000780c0ff */
[----:B------:R-:W-:Y:S02]  /*19e20*/  FMNMX.FTZ R5, R179, R5, !PT ;  /* 0x00000005b3057209 */ /* 0x000fe40007810000 */
[----:B------:R-:W-:Y:S04]  /*19e30*/  ISETP.GT.AND P0, PT, R118, 0x31, !P0 ;  /* 0x000000317600780c */ /* 0x000fe80004704270 */
[----:B------:R-:W-:Y:S04]  /*19e40*/  ISETP.LT.OR P0, PT, R0, 0x32, P0 ;  /* 0x000000320000780c */ /* 0x000fe80000701670 */
[----:B------:R-:W-:Y:S02]  /*19e50*/  FSEL R178, R31, -INF , !P0 ;  /* 0xff8000001fb27808 */ /* 0x000fe40004000000 */
[----:B------:R-:W-:Y:S01]  /*19e60*/  LOP3.LUT P0, RZ, R230, 0x4, RZ, 0xc0, !PT ;  /* 0x00000004e6ff7812 */ /* 0x000fe2000780c0ff */
[----:B------:R-:W-:Y:S01]  /*19e70*/  LDSM.16.MT88.4 R28, [R189] ;  /* 0x00000000bd1c783b */ /* 0x000fe20000004200 */
        /* <DEDUP_REMOVED lines=21> */
[----:B------:R-:W-:Y:S02]  /*19fd0*/  ISETP.LT.OR P0, PT, R0, 0x49, P0 ;  /* 0x000000490000780c */ /* 0x000fe40000701670 */
[----:B-1----:R-:W-:Y:S02]  /*19fe0*/  FMNMX.FTZ R6, R4, R6, !PT ;  /* 0x0000000604067209 */ /* 0x002fe40007810000 */
[----:B------:R-:W-:Y:S02]  /*19ff0*/  FSEL R143, R42, -INF , !P0 ;  /* 0xff8000002a8f7808 */ /* 0x000fe40004000000 */
[----:B------:R-:W-:Y:S01]  /*1a000*/  ISETP.GT.AND P0, PT, R118, 0x49, !P4 ;  /* 0x000000497600780c */ /* 0x000fe20006704270 */
[----:B------:R-:W1:Y:S01]  /*1a010*/  SHFL.BFLY PT, R12, R6, 0x1, 0x1f ;  /* 0x0c201f00060c7f89 */ /* 0x000e6200000e0000 */
        /* <DEDUP_REMOVED lines=9> */
[----:B------:R-:W-:Y:S02]  /*1a0b0*/  ISETP.GT.AND P0, PT, R118, 0x59, !P6 ;  /* 0x000000597600780c */ /* 0x000fe40007704270 */
[C---:B------:R-:W-:Y:S02]  /*1a0c0*/  ISETP.LT.OR P1, PT, R0.reuse, 0x59, P3 ;  /* 0x000000590000780c */ /* 0x040fe40001f21670 */
[----:B------:R-:W-:Y:S02]  /*1a0d0*/  FMNMX.FTZ R5, R135, R5, !PT ;  /* 0x0000000587057209 */ /* 0x000fe40007810000 */
        /* <DEDUP_REMOVED lines=22> */
[----:B------:R-:W-:Y:S01]  /*1a240*/  LDSM.16.MT88.4 R40, [R188+0x4800] ;  /* 0x00480000bc28783b */ /* 0x000fe20000004200 */
[--C-:B------:R-:W-:Y:S02]  /*1a250*/  FFMA.FTZ R51, R138, c[0x0][0x2d0], -R137.reuse ;  /* 0x0000b4008a337a23 */ /* 0x100fe40000010889 */
[----:B------:R-:W1:Y:S01]  /*1a260*/  MUFU.EX2 R3, R3 ;  /* 0x0000000300037308 */ /* 0x000e620000000800 */
[--C-:B------:R-:W-:Y:S02]  /*1a270*/  FFMA.FTZ R131, R131, c[0x0][0x2d0], -R137.reuse ;  /* 0x0000b40083837a23 */ /* 0x100fe40000010889 */
[--C-:B------:R-:W-:Y:S02]  /*1a280*/  FFMA.FTZ R134, R134, c[0x0][0x2d0], -R137.reuse ;  /* 0x0000b40086867a23 */ /* 0x100fe40000010889 */
[--C-:B------:R-:W-:Y:S01]  /*1a290*/  FFMA.FTZ R136, R136, c[0x0][0x2d0], -R137.reuse ;  /* 0x0000b40088887a23 */ /* 0x100fe20000010889 */
[----:B------:R-:W2:Y:S01]  /*1a2a0*/  SHFL.BFLY PT, R4, R5, 0x1, 0x1f ;  /* 0x0c201f0005047f89 */ /* 0x000ea200000e0000 */
        /* <DEDUP_REMOVED lines=11> */
[C---:B-1----:R-:W-:Y:S02]  /*1a360*/  FMUL.FTZ R8, R3.reuse, R108 ;  /* 0x0000006c03087220 */ /* 0x042fe40000410000 */
[C---:B------:R-:W-:Y:S02]  /*1a370*/  FMUL.FTZ R9, R3.reuse, R109 ;  /* 0x0000006d03097220 */ /* 0x040fe40000410000 */
[----:B------:R-:W-:Y:S01]  /*1a380*/  FMUL.FTZ R68, R3, R68 ;  /* 0x0000004403447220 */ /* 0x000fe20000410000 */
[----:B--2---:R-:W-:Y:S01]  /*1a390*/  FMNMX.FTZ R12, R5, R4, !PT ;  /* 0x00000004050c7209 */ /* 0x004fe20007810000 */
[----:B------:R-:W1:Y:S01]  /*1a3a0*/  MUFU.EX2 R44, R44 ;  /* 0x0000002c002c7308 */ /* 0x000e620000000800 */
[C---:B------:R-:W-:Y:S02]  /*1a3b0*/  FMUL.FTZ R5, R3.reuse, R113 ;  /* 0x0000007103057220 */ /* 0x040fe40000410000 */
[C---:B------:R-:W-:Y:S01]  /*1a3c0*/  FSETP.NEU.FTZ.AND P0, PT, R12.reuse, -INF , PT ;  /* 0xff8000000c00780b */ /* 0x040fe20003f1d000 */
[C---:B------:R-:W-:Y:S02]  /*1a3d0*/  FMUL.FTZ R50, R12.reuse, c[0x0][0x2d0] ;  /* 0x0000b4000c327a20 */ /* 0x040fe40000410000 */
[C---:B------:R-:W-:Y:S01]  /*1a3e0*/  FMUL.FTZ R69, R3.reuse, R69 ;  /* 0x0000004503457220 */ /* 0x040fe20000410000 */
[----:B------:R-:W-:Y:S01]  /*1a3f0*/  FSEL R4, R12, RZ, P0 ;  /* 0x000000ff0c047208 */ /* 0x000fe20000000000 */
[C---:B------:R-:W-:Y:S01]  /*1a400*/  FMUL.FTZ R72, R3.reuse, R72 ;  /* 0x0000004803487220 */ /* 0x040fe20000410000 */
[----:B------:R-:W-:Y:S01]  /*1a410*/  FSEL R50, R50, RZ, P0 ;  /* 0x000000ff32327208 */ /* 0x000fe20000000000 */
[----:B------:R-:W-:Y:S01]  /*1a420*/  FMUL.FTZ R73, R3, R73 ;  /* 0x0000004903497220 */ /* 0x000fe20000410000 */
[----:B------:R-:W-:Y:S01]  /*1a430*/  MUFU.EX2 R51, R51 ;  /* 0x0000003300337308 */ /* 0x000fe20000000800 */
[----:B------:R-:W-:Y:S01]  /*1a440*/  FADD.FTZ R2, -R4, R2 ;  /* 0x0000000204027221 */ /* 0x000fe20000010100 */
[----:B------:R-:W-:Y:S01]  /*1a450*/  ISETP.GT.AND P0, PT, R119, R237, PT ;  /* 0x000000ed7700720c */ /* 0x000fe20003f04270 */
[--C-:B------:R-:W-:Y:S02]  /*1a460*/  FFMA.FTZ R47, R10, c[0x0][0x2d0], -R50.reuse ;  /* 0x0000b4000a2f7a23 */ /* 0x100fe40000010832 */
[--C-:B------:R-:W-:Y:S02]  /*1a470*/  FFMA.FTZ R46, R11, c[0x0][0x2d0], -R50.reuse ;  /* 0x0000b4000b2e7a23 */ /* 0x100fe40000010832 */
[--C-:B------:R-:W-:Y:S01]  /*1a480*/  FFMA.FTZ R49, R16, c[0x0][0x2d0], -R50.reuse ;  /* 0x0000b40010317a23 */ /* 0x100fe20000010832 */
[----:B---3--:R-:W-:Y:S01]  /*1a490*/  F2FP.BF16.PACK_AB R16, R15, R45 ;  /* 0x0000002d0f10723e */ /* 0x008fe200000010ff */
[--C-:B------:R-:W-:Y:S01]  /*1a4a0*/  FFMA.FTZ R48, R7, c[0x0][0x2d0], -R50.reuse ;  /* 0x0000b40007307a23 */ /* 0x100fe20000010832 */
[----:B------:R-:W-:Y:S01]  /*1a4b0*/  MUFU.EX2 R47, R47 ;  /* 0x0000002f002f7308 */ /* 0x000fe20000000800 */
[----:B------:R-:W-:Y:S01]  /*1a4c0*/  FMUL.FTZ R2, R2, c[0x0][0x2d0] ;  /* 0x0000b40002027a20 */ /* 0x000fe20000410000 */
[----:B-1----:R-:W-:Y:S01]  /*1a4d0*/  F2FP.BF16.PACK_AB R18, R44, R14 ;  /* 0x0000000e2c12723e */ /* 0x002fe200000010ff */
[C---:B------:R-:W-:Y:S02]  /*1a4e0*/  FMUL.FTZ R4, R3.reuse, R112 ;  /* 0x0000007003047220 */ /* 0x040fe40000410000 */
[C---:B------:R-:W-:Y:S02]  /*1a4f0*/  FMUL.FTZ R76, R3.reuse, R76 ;  /* 0x0000004c034c7220 */ /* 0x040fe40000410000 */
[C---:B------:R-:W-:Y:S03]  /*1a500*/  FMUL.FTZ R77, R3.reuse, R77 ;  /* 0x0000004d034d7220 */ /* 0x040fe60000410000 */
[----:B------:R-:W1:Y:S01]  /*1a510*/  MUFU.EX2 R2, R2 ;  /* 0x0000000200027308 */ /* 0x000e620000000800 */
[C---:B------:R-:W-:Y:S02]  /*1a520*/  FMUL.FTZ R80, R3.reuse, R80 ;  /* 0x0000005003507220 */ /* 0x040fe40000410000 */
[C---:B------:R-:W-:Y:S02]  /*1a530*/  FMUL.FTZ R81, R3.reuse, R81 ;  /* 0x0000005103517220 */ /* 0x040fe40000410000 */
[C---:B------:R-:W-:Y:S02]  /*1a540*/  FMUL.FTZ R84, R3.reuse, R84 ;  /* 0x0000005403547220 */ /* 0x040fe40000410000 */
[----:B------:R-:W-:Y:S02]  /*1a550*/  FMUL.FTZ R85, R3, R85 ;  /* 0x0000005503557220 */ /* 0x000fe40000410000 */
[--C-:B------:R-:W-:Y:S01]  /*1a560*/  FFMA.FTZ R138, R37, c[0x0][0x2d0], -R50.reuse ;  /* 0x0000b400258a7a23 */ /* 0x100fe20000010832 */
[----:B------:R-:W-:Y:S01]  /*1a570*/  MUFU.EX2 R49, R49 ;  /* 0x0000003100317308 */ /* 0x000fe20000000800 */
[--C-:B------:R-:W-:Y:S02]  /*1a580*/  FFMA.FTZ R139, R36, c[0x0][0x2d0], -R50.reuse ;  /* 0x0000b400248b7a23 */ /* 0x100fe40000010832 */
[----:B------:R-:W-:Y:S01]  /*1a590*/  LDSM.16.MT88.4 R36, [R188+0x800] ;  /* 0x00080000bc24783b */ /* 0x000fe20000004200 */
[--C-:B------:R-:W-:Y:S02]  /*1a5a0*/  FFMA.FTZ R140, R33, c[0x0][0x2d0], -R50.reuse ;  /* 0x0000b400218c7a23 */ /* 0x100fe40000010832 */
[--C-:B------:R-:W-:Y:S02]  /*1a5b0*/  FFMA.FTZ R141, R32, c[0x0][0x2d0], -R50.reuse ;  /* 0x0000b400208d7a23 */ /* 0x100fe40000010832 */
[C---:B------:R-:W-:Y:S02]  /*1a5c0*/  FMUL.FTZ R88, R3.reuse, R88 ;  /* 0x0000005803587220 */ /* 0x040fe40000410000 */
[----:B------:R-:W2:Y:S01]  /*1a5d0*/  MUFU.EX2 R48, R48 ;  /* 0x0000003000307308 */ /* 0x000ea20000000800 */
[----:B------:R-:W-:Y:S01]  /*1a5e0*/  LDSM.16.MT88.4 R32, [R189+0x800] ;  /* 0x00080000bd20783b */ /* 0x000fe20000004200 */
[C---:B------:R-:W-:Y:S02]  /*1a5f0*/  FMUL.FTZ R89, R3.reuse, R89 ;  /* 0x0000005903597220 */ /* 0x040fe40000410000 */
[C---:B-1----:R-:W-:Y:S02]  /*1a600*/  FMUL.FTZ R6, R2.reuse, R114 ;  /* 0x0000007202067220 */ /* 0x042fe40000410000 */
[C---:B------:R-:W-:Y:S02]  /*1a610*/  FMUL.FTZ R7, R2.reuse, R115 ;  /* 0x0000007302077220 */ /* 0x040fe40000410000 */
[C---:B------:R-:W-:Y:S02]  /*1a620*/  FMUL.FTZ R10, R2.reuse, R110 ;  /* 0x0000006e020a7220 */ /* 0x040fe40000410000 */
[----:B------:R-:W1:Y:S01]  /*1a630*/  MUFU.EX2 R46, R46 ;  /* 0x0000002e002e7308 */ /* 0x000e620000000800 */
[C---:B------:R-:W-:Y:S02]  /*1a640*/  FMUL.FTZ R11, R2.reuse, R111 ;  /* 0x0000006f020b7220 */ /* 0x040fe40000410000 */
[C---:B------:R-:W-:Y:S01]  /*1a650*/  FMUL.FTZ R70, R2.reuse, R70 ;  /* 0x0000004602467220 */ /* 0x040fe20000410000 */
[----:B------:R-:W-:Y:S01]  /*1a660*/  LDSM.16.MT88.4 R108, [R191+0x2800] ;  /* 0x00280000bf6c783b */ /* 0x000fe20000004200 */
[C---:B------:R-:W-:Y:S02]  /*1a670*/  FMUL.FTZ R71, R2.reuse, R71 ;  /* 0x0000004702477220 */ /* 0x040fe40000410000 */
[C---:B------:R-:W-:Y:S02]  /*1a680*/  FMUL.FTZ R74, R2.reuse, R74 ;  /* 0x0000004a024a7220 */ /* 0x040fe40000410000 */
[C---:B------:R-:W-:Y:S01]  /*1a690*/  FMUL.FTZ R75, R2.reuse, R75 ;  /* 0x0000004b024b7220 */ /* 0x040fe20000410000 */
[----:B------:R-:W3:Y:S01]  /*1a6a0*/  MUFU.EX2 R131, R131 ;  /* 0x0000008300837308 */ /* 0x000ee20000000800 */
[C---:B------:R-:W-:Y:S02]  /*1a6b0*/  FMUL.FTZ R78, R2.reuse, R78 ;  /* 0x0000004e024e7220 */ /* 0x040fe40000410000 */
[----:B------:R-:W-:Y:S01]  /*1a6c0*/  FMUL.FTZ R79, R2, R79 ;  /* 0x0000004f024f7220 */ /* 0x000fe20000410000 */
[----:B--2---:R-:W-:Y:S01]  /*1a6d0*/  F2FP.BF16.PACK_AB R17, R48, R49 ;  /* 0x000000313011723e */ /* 0x004fe200000010ff */
[C---:B------:R-:W-:Y:S02]  /*1a6e0*/  FMUL.FTZ R82, R2.reuse, R82 ;  /* 0x0000005202527220 */ /* 0x040fe40000410000 */
[C---:B------:R-:W-:Y:S02]  /*1a6f0*/  FMUL.FTZ R83, R2.reuse, R83 ;  /* 0x0000005302537220 */ /* 0x040fe40000410000 */
[C---:B------:R-:W-:Y:S01]  /*1a700*/  FMUL.FTZ R86, R2.reuse, R86 ;  /* 0x0000005602567220 */ /* 0x040fe20000410000 */
[----:B------:R-:W-:Y:S01]  /*1a710*/  MUFU.EX2 R134, R134 ;  /* 0x0000008600867308 */ /* 0x000fe20000000800 */
[C---:B------:R-:W-:Y:S02]  /*1a720*/  FMUL.FTZ R87, R2.reuse, R87 ;  /* 0x0000005702577220 */ /* 0x040fe40000410000 */
[----:B------:R-:W-:Y:S01]  /*1a730*/  FMUL.FTZ R90, R2, R90 ;  /* 0x0000005a025a7220 */ /* 0x000fe20000410000 */
[----:B-1----:R-:W-:Y:S01]  /*1a740*/  F2FP.BF16.PACK_AB R19, R46, R47 ;  /* 0x0000002f2e13723e */ /* 0x002fe200000010ff */
[C---:B------:R-:W-:Y:S02]  /*1a750*/  FMUL.FTZ R91, R2.reuse, R91 ;  /* 0x0000005b025b7220 */ /* 0x040fe40000410000 */
[C---:B------:R-:W-:Y:S02]  /*1a760*/  FMUL.FTZ R92, R3.reuse, R92 ;  /* 0x0000005c035c7220 */ /* 0x040fe40000410000 */
[C---:B------:R-:W-:Y:S01]  /*1a770*/  FMUL.FTZ R93, R3.reuse, R93 ;  /* 0x0000005d035d7220 */ /* 0x040fe20000410000 */
[----:B------:R-:W1:Y:S01]  /*1a780*/  MUFU.EX2 R136, R136 ;  /* 0x0000008800887308 */ /* 0x000e620000000800 */
[C---:B------:R-:W-:Y:S05]  /*1a790*/  HMMA.16816.F32.BF16 R4, R16.reuse, R20, R4 ;  /* 0x000000141004723c */ /* 0x040fea0000041804 */
[C---:B------:R-:W-:Y:S02]  /*1a7a0*/  FMUL.FTZ R94, R2.reuse, R94 ;  /* 0x0000005e025e7220 */ /* 0x040fe40000410000 */
[C---:B------:R-:W-:Y:S01]  /*1a7b0*/  FMUL.FTZ R95, R2.reuse, R95 ;  /* 0x0000005f025f7220 */ /* 0x040fe20000410000 */
[C---:B------:R-:W-:Y:S01]  /*1a7c0*/  HMMA.16816.F32.BF16 R8, R16.reuse, R22, R8 ;  /* 0x000000161008723c */ /* 0x040fe20000041808 */
[----:B------:R-:W2:Y:S01]  /*1a7d0*/  LDSM.16.MT88.4 R20, [R188] ;  /* 0x00000000bc14783b */ /* 0x000ea20000004200 */
[----:B------:R-:W-:Y:S02]  /*1a7e0*/  MUFU.EX2 R138, R138 ;  /* 0x0000008a008a7308 */ /* 0x000fe40000000800 */
[C---:B------:R-:W-:Y:S02]  /*1a7f0*/  FMUL.FTZ R96, R3.reuse, R96 ;  /* 0x0000006003607220 */ /* 0x040fe40000410000 */
[C---:B------:R-:W-:Y:S02]  /*1a800*/  FMUL.FTZ R97, R3.reuse, R97 ;  /* 0x0000006103617220 */ /* 0x040fe40000410000 */
[C---:B------:R-:W-:Y:S04]  /*1a810*/  HMMA.16816.F32.BF16 R68, R16.reuse, R24, R68 ;  /* 0x000000181044723c */ /* 0x040fe80000041844 */
[C---:B------:R-:W-:Y:S01]  /*1a820*/  FMUL.FTZ R98, R2.reuse, R98 ;  /* 0x0000006202627220 */ /* 0x040fe20000410000 */
[----:B------:R-:W4:Y:S01]  /*1a830*/  MUFU.EX2 R139, R139 ;  /* 0x0000008b008b7308 */ /* 0x000f220000000800 */
[C---:B------:R-:W-:Y:S02]  /*1a840*/  FMUL.FTZ R99, R2.reuse, R99 ;  /* 0x0000006302637220 */ /* 0x040fe40000410000 */
[C---:B------:R-:W-:Y:S01]  /*1a850*/  HMMA.16816.F32.BF16 R72, R16.reuse, R26, R72 ;  /* 0x0000001a1048723c */ /* 0x040fe20000041848 */
[----:B------:R-:W5:Y:S03]  /*1a860*/  LDSM.16.MT88.4 R24, [R191+0x3000] ;  /* 0x00300000bf18783b */ /* 0x000f660000004200 */
[C---:B------:R-:W-:Y:S02]  /*1a870*/  FMUL.FTZ R100, R3.reuse, R100 ;  /* 0x0000006403647220 */ /* 0x040fe40000410000 */
[C---:B------:R-:W-:Y:S01]  /*1a880*/  FMUL.FTZ R101, R3.reuse, R101 ;  /* 0x0000006503657220 */ /* 0x040fe20000410000 */
[----:B------:R-:W-:Y:S01]  /*1a890*/  MUFU.EX2 R140, R140 ;  /* 0x0000008c008c7308 */ /* 0x000fe20000000800 */
[C---:B------:R-:W-:Y:S04]  /*1a8a0*/  HMMA.16816.F32.BF16 R76, R16.reuse, R28, R76 ;  /* 0x0000001c104c723c */ /* 0x040fe8000004184c */
[C---:B------:R-:W-:Y:S02]  /*1a8b0*/  FMUL.FTZ R102, R2.reuse, R102 ;  /* 0x0000006602667220 */ /* 0x040fe40000410000 */
[C---:B------:R-:W-:Y:S02]  /*1a8c0*/  FMUL.FTZ R103, R2.reuse, R103 ;  /* 0x0000006702677220 */ /* 0x040fe40000410000 */
[C---:B------:R-:W-:Y:S01]  /*1a8d0*/  HMMA.16816.F32.BF16 R80, R16.reuse, R30, R80 ;  /* 0x0000001e1050723c */ /* 0x040fe20000041850 */
[----:B------:R-:W1:Y:S01]  /*1a8e0*/  LDSM.16.MT88.4 R28, [R190+0x3000] ;  /* 0x00300000be1c783b */ /* 0x000e620000004200 */
[----:B------:R-:W1:Y:S02]  /*1a8f0*/  MUFU.EX2 R141, R141 ;  /* 0x0000008d008d7308 */ /* 0x000e640000000800 */
        /* <DEDUP_REMOVED lines=13> */
[C---:B-----5:R-:W-:Y:S04]  /*1a9d0*/  HMMA.16816.F32.BF16 R92, R16.reuse, R24, R92 ;  /* 0x00000018105c723c */ /* 0x060fe8000004185c */
[C---:B------:R-:W-:Y:S02]  /*1a9e0*/  FMUL.FTZ R56, R3.reuse, R56 ;  /* 0x0000003803387220 */ /* 0x040fe40000410000 */
[C---:B------:R-:W-:Y:S02]  /*1a9f0*/  FMUL.FTZ R57, R3.reuse, R57 ;  /* 0x0000003903397220 */ /* 0x040fe40000410000 */
[C---:B------:R-:W-:Y:S01]  /*1aa00*/  HMMA.16816.F32.BF16 R96, R16.reuse, R26, R96 ;  /* 0x0000001a1060723c */ /* 0x040fe20000041860 */
[----:B------:R-:W5:Y:S01]  /*1aa10*/  LDSM.16.MT88.4 R24, [R188+0x3000] ;  /* 0x00300000bc18783b */ /* 0x000f620000004200 */
[----:B------:R-:W-:Y:S02]  /*1aa20*/  MUFU.EX2 R152, R152 ;  /* 0x0000009800987308 */ /* 0x000fe40000000800 */
[C---:B------:R-:W-:Y:S02]  /*1aa30*/  FMUL.FTZ R58, R2.reuse, R58 ;  /* 0x0000003a023a7220 */ /* 0x040fe40000410000 */
[C---:B------:R-:W-:Y:S02]  /*1aa40*/  FMUL.FTZ R59, R2.reuse, R59 ;  /* 0x0000003b023b7220 */ /* 0x040fe40000410000 */
[C---:B-1----:R-:W-:Y:S04]  /*1aa50*/  HMMA.16816.F32.BF16 R100, R16.reuse, R28, R100 ;  /* 0x0000001c1064723c */ /* 0x042fe80000041864 */
[C---:B------:R-:W-:Y:S01]  /*1aa60*/  FMUL.FTZ R60, R3.reuse, R60 ;  /* 0x0000003c033c7220 */ /* 0x040fe20000410000 */
[----:B------:R-:W-:Y:S01]  /*1aa70*/  MUFU.EX2 R153, R153 ;  /* 0x0000009900997308 */ /* 0x000fe20000000800 */
[C---:B------:R-:W-:Y:S02]  /*1aa80*/  FMUL.FTZ R61, R3.reuse, R61 ;  /* 0x0000003d033d7220 */ /* 0x040fe40000410000 */
[C---:B------:R-:W-:Y:S01]  /*1aa90*/  HMMA.16816.F32.BF16 R104, R16.reuse, R30, R104 ;  /* 0x0000001e1068723c */ /* 0x040fe20000041868 */
[----:B------:R-:W1:Y:S03]  /*1aaa0*/  LDSM.16.MT88.4 R28, [R191+0x800] ;  /* 0x00080000bf1c783b */ /* 0x000e660000004200 */
[C---:B------:R-:W-:Y:S02]  /*1aab0*/  FMUL.FTZ R62, R2.reuse, R62 ;  /* 0x0000003e023e7220 */ /* 0x040fe40000410000 */
[C---:B------:R-:W-:Y:S01]  /*1aac0*/  FMUL.FTZ R63, R2.reuse, R63 ;  /* 0x0000003f023f7220 */ /* 0x040fe20000410000 */
[----:B------:R-:W-:Y:S01]  /*1aad0*/  MUFU.EX2 R164, R164 ;  /* 0x000000a400a47308 */ /* 0x000fe20000000800 */
[C---:B------:R-:W-:Y:S01]  /*1aae0*/  FMUL.FTZ R64, R3.reuse, R64 ;  /* 0x0000004003407220 */ /* 0x040fe20000410000 */
[C---:B--2---:R-:W-:Y:S03]  /*1aaf0*/  HMMA.16816.F32.BF16 R52, R16.reuse, R20, R52 ;  /* 0x000000141034723c */ /* 0x044fe60000041834 */
[----:B------:R-:W-:Y:S02]  /*1ab00*/  FMUL.FTZ R65, R3, R65 ;  /* 0x0000004103417220 */ /* 0x000fe40000410000 */
[C---:B------:R-:W-:Y:S02]  /*1ab10*/  FMUL.FTZ R66, R2.reuse, R66 ;  /* 0x0000004202427220 */ /* 0x040fe40000410000 */
[----:B------:R-:W-:Y:S01]  /*1ab20*/  FMUL.FTZ R67, R2, R67 ;  /* 0x0000004302437220 */ /* 0x000fe20000410000 */
[C---:B------:R-:W-:Y:S01]  /*1ab30*/  HMMA.16816.F32.BF16 R56, R16.reuse, R22, R56 ;  /* 0x000000161038723c */ /* 0x040fe20000041838 */
[----:B------:R-:W2:Y:S01]  /*1ab40*/  LDSM.16.MT88.4 R20, [R190+0x800] ;  /* 0x00080000be14783b */ /* 0x000ea20000004200 */
[----:B------:R-:W-:Y:S02]  /*1ab50*/  MUFU.EX2 R165, R165 ;  /* 0x000000a500a57308 */ /* 0x000fe40000000800 */
[--C-:B------:R-:W-:Y:S02]  /*1ab60*/  FFMA.FTZ R156, R156, c[0x0][0x2d0], -R50.reuse ;  /* 0x0000b4009c9c7a23 */ /* 0x100fe40000010832 */
[--C-:B------:R-:W-:Y:S02]  /*1ab70*/  FFMA.FTZ R157, R157, c[0x0][0x2d0], -R50.reuse ;  /* 0x0000b4009d9d7a23 */ /* 0x100fe40000010832 */
[C---:B-----5:R-:W-:Y:S04]  /*1ab80*/  HMMA.16816.F32.BF16 R60, R16.reuse, R24, R60 ;  /* 0x00000018103c723c */ /* 0x060fe8000004183c */
[----:B------:R-:W5:Y:S01]  /*1ab90*/  MUFU.EX2 R156, R156 ;  /* 0x0000009c009c7308 */ /* 0x000f620000000800 */
[--C-:B------:R-:W-:Y:S02]  /*1aba0*/  FFMA.FTZ R158, R158, c[0x0][0x2d0], -R50.reuse ;  /* 0x0000b4009e9e7a23 */ /* 0x100fe40000010832 */
[--C-:B------:R-:W-:Y:S01]  /*1abb0*/  FFMA.FTZ R159, R159, c[0x0][0x2d0], -R50.reuse ;  /* 0x0000b4009f9f7a23 */ /* 0x100fe20000010832 */
[----:B------:R-:W-:Y:S01]  /*1abc0*/  HMMA.16816.F32.BF16 R64, R16, R26, R64 ;  /* 0x0000001a1040723c */ /* 0x000fe20000041840 */
[----:B------:R-:W5:Y:S03]  /*1abd0*/  LDSM.16.MT88.4 R24, [R191+0x3800] ;  /* 0x00380000bf18783b */ /* 0x000f660000004200 */
[--C-:B------:R-:W-:Y:S02]  /*1abe0*/  FFMA.FTZ R179, R179, c[0x0][0x2d0], -R50.reuse ;  /* 0x0000b400b3b37a23 */ /* 0x100fe40000010832 */
[----:B------:R-:W2:Y:S01]  /*1abf0*/  MUFU.EX2 R157, R157 ;  /* 0x0000009d009d7308 */ /* 0x000ea20000000800 */
[----:B---3--:R-:W-:Y:S01]  /*1ac00*/  F2FP.BF16.PACK_AB R16, R131, R51 ;  /* 0x000000338310723e */ /* 0x008fe200000010ff */
[--C-:B------:R-:W-:Y:S01]  /*1ac10*/  FFMA.FTZ R178, R178, c[0x0][0x2d0], -R50.reuse ;  /* 0x0000b400b2b27a23 */ /* 0x100fe20000010832 */
[----:B------:R-:W-:Y:S03]  /*1ac20*/  F2FP.BF16.PACK_AB R18, R136, R134 ;  /* 0x000000868812723e */ /* 0x000fe600000010ff */
[----:B----4-:R-:W-:Y:S01]  /*1ac30*/  F2FP.BF16.PACK_AB R17, R139, R138 ;  /* 0x0000008a8b11723e */ /* 0x010fe200000010ff */
[--C-:B------:R-:W-:Y:S01]  /*1ac40*/  FFMA.FTZ R177, R177, c[0x0][0x2d0], -R50.reuse ;  /* 0x0000b400b1b17a23 */ /* 0x100fe20000010832 */
[----:B------:R-:W-:Y:S01]  /*1ac50*/  F2FP.BF16.PACK_AB R19, R141, R140 ;  /* 0x0000008c8d13723e */ /* 0x000fe200000010ff */
[--C-:B------:R-:W-:Y:S01]  /*1ac60*/  FFMA.FTZ R167, R167, c[0x0][0x2d0], -R50.reuse ;  /* 0x0000b400a7a77a23 */ /* 0x100fe20000010832 */
[----:B------:R-:W-:Y:S01]  /*1ac70*/  MUFU.EX2 R158, R158 ;  /* 0x0000009e009e7308 */ /* 0x000fe20000000800 */
[--C-:B------:R-:W-:Y:S02]  /*1ac80*/  FFMA.FTZ R151, R151, c[0x0][0x2d0], -R137.reuse ;  /* 0x0000b40097977a23 */ /* 0x100fe40000010889 */
[--C-:B------:R-:W-:Y:S02]  /*1ac90*/  FFMA.FTZ R154, R154, c[0x0][0x2d0], -R50.reuse ;  /* 0x0000b4009a9a7a23 */ /* 0x100fe40000010832 */
[C---:B-1----:R-:W-:Y:S03]  /*1aca0*/  HMMA.16816.F32.BF16 R4, R16.reuse, R28, R4 ;  /* 0x0000001c1004723c */ /* 0x042fe60000041804 */
[--C-:B------:R-:W-:Y:S02]  /*1acb0*/  FFMA.FTZ R148, R148, c[0x0][0x2d0], -R50.reuse ;  /* 0x0000b40094947a23 */ /* 0x100fe40000010832 */
[----:B------:R-:W1:Y:S01]  /*1acc0*/  MUFU.EX2 R159, R159 ;  /* 0x0000009f009f7308 */ /* 0x000e620000000800 */
[--C-:B------:R-:W-:Y:S02]  /*1acd0*/  FFMA.FTZ R143, R143, c[0x0][0x2d0], -R50.reuse ;  /* 0x0000b4008f8f7a23 */ /* 0x100fe40000010832 */
[C---:B------:R-:W-:Y:S01]  /*1ace0*/  HMMA.16816.F32.BF16 R8, R16.reuse, R30, R8 ;  /* 0x0000001e1008723c */ /* 0x040fe20000041808 */
[----:B------:R-:W-:Y:S03]  /*1acf0*/  LDSM.16.MT88.4 R28, [R189+0x3800] ;  /* 0x00380000bd1c783b */ /* 0x000fe60000004200 */
[--C-:B------:R-:W-:Y:S02]  /*1ad00*/  FFMA.FTZ R142, R142, c[0x0][0x2d0], -R50.reuse ;  /* 0x0000b4008e8e7a23 */ /* 0x100fe40000010832 */
[--C-:B------:R-:W-:Y:S01]  /*1ad10*/  FFMA.FTZ R133, R133, c[0x0][0x2d0], -R137.reuse ;  /* 0x0000b40085857a23 */ /* 0x100fe20000010889 */
[----:B------:R-:W-:Y:S01]  /*1ad20*/  MUFU.EX2 R166, R166 ;  /* 0x000000a600a67308 */ /* 0x000fe20000000800 */
[C---:B--2---:R-:W-:Y:S04]  /*1ad30*/  HMMA.16816.F32.BF16 R68, R16.reuse, R20, R68 ;  /* 0x000000141044723c */ /* 0x044fe80000041844 */
[--C-:B------:R-:W-:Y:S02]  /*1ad40*/  FFMA.FTZ R132, R132, c[0x0][0x2d0], -R137.reuse ;  /* 0x0000b40084847a23 */ /* 0x100fe40000010889 */
[--C-:B------:R-:W-:Y:S02]  /*1ad50*/  FFMA.FTZ R130, R130, c[0x0][0x2d0], -R137.reuse ;  /* 0x0000b40082827a23 */ /* 0x100fe40000010889 */
[C---:B------:R-:W-:Y:S01]  /*1ad60*/  HMMA.16816.F32.BF16 R72, R16.reuse, R22, R72 ;  /* 0x000000161048723c */ /* 0x040fe20000041848 */
[----:B------:R-:W2:Y:S01]  /*1ad70*/  LDSM.16.MT88.4 R20, [R190+0x3800] ;  /* 0x00380000be14783b */ /* 0x000ea20000004200 */
[----:B------:R-:W-:Y:S02]  /*1ad80*/  MUFU.EX2 R176, R176 ;  /* 0x000000b000b07308 */ /* 0x000fe40000000800 */
[----:B------:R-:W-:Y:S02]  /*1ad90*/  FFMA.FTZ R137, R128, c[0x0][0x2d0], -R137 ;  /* 0x0000b40080897a23 */ /* 0x000fe40000010889 */
[--C-:B------:R-:W-:Y:S02]  /*1ada0*/  FFMA.FTZ R128, R135, c[0x0][0x2d0], -R50.reuse ;  /* 0x0000b40087807a23 */ /* 0x100fe40000010832 */
[C---:B------:R-:W-:Y:S04]  /*1adb0*/  HMMA.16816.F32.BF16 R76, R16.reuse, R32, R76 ;  /* 0x00000020104c723c */ /* 0x040fe8000004184c */
[----:B------:R-:W3:Y:S01]  /*1adc0*/  MUFU.EX2 R179, R179 ;  /* 0x000000b300b37308 */ /* 0x000ee20000000800 */
[--C-:B------:R-:W-:Y:S02]  /*1add0*/  FFMA.FTZ R129, R129, c[0x0][0x2d0], -R50.reuse ;  /* 0x0000b40081817a23 */ /* 0x100fe40000010832 */
[--C-:B------:R-:W-:Y:S01]  /*1ade0*/  FFMA.FTZ R118, R118, c[0x0][0x2d0], -R50.reuse ;  /* 0x0000b40076767a23 */ /* 0x100fe20000010832 */
[C---:B------:R-:W-:Y:S01]  /*1adf0*/  HMMA.16816.F32.BF16 R80, R16.reuse, R34, R80 ;  /* 0x000000221050723c */ /* 0x040fe20000041850 */
[----:B------:R-:W4:Y:S03]  /*1ae00*/  LDSM.16.MT88.4 R32, [R188+0x3800] ;  /* 0x00380000bc20783b */ /* 0x000f260000004200 */
[----:B------:R-:W-:Y:S02]  /*1ae10*/  FFMA.FTZ R50, R13, c[0x0][0x2d0], -R50 ;  /* 0x0000b4000d327a23 */ /* 0x000fe40000010832 */
[----:B------:R-:W1:Y:S01]  /*1ae20*/  MUFU.EX2 R178, R178 ;  /* 0x000000b200b27308 */ /* 0x000e620000000800 */
[----:B------:R-:W-:Y:S01]  /*1ae30*/  FFMA.FTZ R45, R3, R243, R45 ;  /* 0x000000f3032d7223 */ /* 0x000fe2000001002d */
[C---:B------:R-:W-:Y:S04]  /*1ae40*/  HMMA.16816.F32.BF16 R84, R16.reuse, R36, R84 ;  /* 0x000000241054723c */ /* 0x040fe80000041854 */
[----:B------:R-:W-:Y:S01]  /*1ae50*/  FFMA.FTZ R49, R2, R242, R49 ;  /* 0x000000f202317223 */ /* 0x000fe20000010031 */
[----:B------:R-:W-:Y:S01]  /*1ae60*/  IADD3 R2, R119, -0x1, RZ ;  /* 0xffffffff77027810 */ /* 0x000fe20007ffe0ff */
[----:B------:R-:W-:Y:S02]  /*1ae70*/  FADD.FTZ R45, R15, R45 ;  /* 0x0000002d0f2d7221 */ /* 0x000fe40000010000 */
[C---:B------:R-:W-:Y:S01]  /*1ae80*/  HMMA.16816.F32.BF16 R88, R16.reuse, R38, R88 ;  /* 0x000000261058723c */ /* 0x040fe20000041858 */
[----:B------:R-:W-:Y:S01]  /*1ae90*/  LDSM.16.MT88.4 R36, [R188+0x4000] ;  /* 0x00400000bc24783b */ /* 0x000fe20000004200 */
[----:B------:R-:W-:Y:S02]  /*1aea0*/  MUFU.EX2 R177, R177 ;  /* 0x000000b100b17308 */ /* 0x000fe40000000800 */
[----:B------:R-:W-:Y:S02]  /*1aeb0*/  FADD.FTZ R49, R48, R49 ;  /* 0x0000003130317221 */ /* 0x000fe40000010000 */
[----:B------:R-:W-:Y:S02]  /*1aec0*/  FADD.FTZ R14, R14, R45 ;  /* 0x0000002d0e0e7221 */ /* 0x000fe40000010000 */
[C---:B-----5:R-:W-:Y:S04]  /*1aed0*/  HMMA.16816.F32.BF16 R92, R16.reuse, R24, R92 ;  /* 0x00000018105c723c */ /* 0x060fe8000004185c */
[----:B------:R-:W5:Y:S01]  /*1aee0*/  MUFU.EX2 R167, R167 ;  /* 0x000000a700a77308 */ /* 0x000f620000000800 */
[----:B------:R-:W-:Y:S02]  /*1aef0*/  FADD.FTZ R49, R47, R49 ;  /* 0x000000312f317221 */ /* 0x000fe40000010000 */
[----:B------:R-:W-:Y:S01]  /*1af00*/  FADD.FTZ R14, R44, R14 ;  /* 0x0000000e2c0e7221 */ /* 0x000fe20000010000 */
[C---:B------:R-:W-:Y:S01]  /*1af10*/  HMMA.16816.F32.BF16 R96, R16.reuse, R26, R96 ;  /* 0x0000001a1060723c */ /* 0x040fe20000041860 */
[----:B------:R-:W-:Y:S03]  /*1af20*/  LDSM.16.MT88.4 R24, [R190+0x1000] ;  /* 0x00100000be18783b */ /* 0x000fe60000004200 */
[----:B------:R-:W-:Y:S02]  /*1af30*/  FADD.FTZ R46, R46, R49 ;  /* 0x000000312e2e7221 */ /* 0x000fe40000010000 */
[----:B------:R-:W-:Y:S01]  /*1af40*/  MUFU.EX2 R155, R155 ;  /* 0x0000009b009b7308 */ /* 0x000fe20000000800 */
[----:B------:R-:W-:Y:S01]  /*1af50*/  FADD.FTZ R51, R51, R14 ;  /* 0x0000000e33337221 */ /* 0x000fe20000010000 */
[C---:B--2---:R-:W-:Y:S04]  /*1af60*/  HMMA.16816.F32.BF16 R100, R16.reuse, R20, R100 ;  /* 0x000000141064723c */ /* 0x044fe80000041864 */
[----:B------:R-:W-:Y:S02]  /*1af70*/  FADD.FTZ R46, R138, R46 ;  /* 0x0000002e8a2e7221 */ /* 0x000fe40000010000 */
[----:B------:R-:W-:Y:S02]  /*1af80*/  FADD.FTZ R51, R131, R51 ;  /* 0x0000003383337221 */ /* 0x000fe40000010000 */
[C---:B------:R-:W-:Y:S01]  /*1af90*/  HMMA.16816.F32.BF16 R104, R16.reuse, R22, R104 ;  /* 0x000000161068723c */ /* 0x040fe20000041868 */
[----:B------:R-:W2:Y:S01]  /*1afa0*/  LDSM.16.MT88.4 R20, [R191+0x1000] ;  /* 0x00100000bf14783b */ /* 0x000ea20000004200 */
        /* <DEDUP_REMOVED lines=8> */
[----:B------:R-:W3:Y:S03]  /*1b030*/  LDSM.16.MT88.4 R28, [R189+0x1000] ;  /* 0x00100000bd1c783b */ /* 0x000ee60000004200 */
[----:B------:R-:W-:Y:S02]  /*1b040*/  FADD.FTZ R141, R141, R139 ;  /* 0x0000008b8d8d7221 */ /* 0x000fe40000010000 */
[----:B------:R-:W-:Y:S01]  /*1b050*/  MUFU.EX2 R245, R245 ;  /* 0x000000f500f57308 */ /* 0x000fe20000000800 */
[----:B------:R-:W-:Y:S01]  /*1b060*/  IMAD.MOV.U32 R119, RZ, RZ, R2 ;  /* 0x000000ffff777224 */ /* 0x000fe200078e0002 */
[C---:B----4-:R-:W-:Y:S04]  /*1b070*/  HMMA.16816.F32.BF16 R60, R16.reuse, R32, R60 ;  /* 0x00000020103c723c */ /* 0x050fe8000004183c */
[----:B------:R-:W-:Y:S02]  /*1b080*/  FADD.FTZ R141, R156, R141 ;  /* 0x0000008d9c8d7221 */ /* 0x000fe40000010000 */
[----:B------:R-:W-:Y:S02]  /*1b090*/  IMAD.MOV.U32 R3, RZ, RZ, R0 ;  /* 0x000000ffff037224 */ /* 0x000fe400078e0000 */
[----:B------:R-:W-:Y:S01]  /*1b0a0*/  HMMA.16816.F32.BF16 R64, R16, R34, R64 ;  /* 0x000000221040723c */ /* 0x000fe20000041840 */
[----:B------:R-:W4:Y:S01]  /*1b0b0*/  LDSM.16.MT88.4 R32, [R188+0x1000] ;  /* 0x00100000bc20783b */ /* 0x000f220000004200 */
[----:B------:R-:W3:Y:S02]  /*1b0c0*/  MUFU.EX2 R154, R154 ;  /* 0x0000009a009a7308 */ /* 0x000ee40000000800 */
[----:B------:R-:W-:Y:S03]  /*1b0d0*/  IMAD.MOV.U32 R2, RZ, RZ, R12 ;  /* 0x000000ffff027224 */ /* 0x000fe600078e000c */
[----:B------:R-:W-:Y:S01]  /*1b0e0*/  F2FP.BF16.PACK_AB R16, R149, R150 ;  /* 0x000000969510723e */ /* 0x000fe200000010ff */
[----:B------:R-:W-:Y:S01]  /*1b0f0*/  FADD.FTZ R150, R150, R134 ;  /* 0x0000008696967221 */ /* 0x000fe20000010000 */
[----:B------:R-:W-:Y:S03]  /*1b100*/  F2FP.BF16.PACK_AB R18, R153, R152 ;  /* 0x000000989912723e */ /* 0x000fe600000010ff */
[----:B------:R-:W-:Y:S01]  /*1b110*/  F2FP.BF16.PACK_AB R17, R157, R156 ;  /* 0x0000009c9d11723e */ /* 0x000fe200000010ff */
[----:B------:R-:W4:Y:S01]  /*1b120*/  MUFU.EX2 R148, R148 ;  /* 0x0000009400947308 */ /* 0x000f220000000800 */
[----:B-1----:R-:W-:Y:S01]  /*1b130*/  F2FP.BF16.PACK_AB R19, R159, R158 ;  /* 0x0000009e9f13723e */ /* 0x002fe200000010ff */
[----:B------:R-:W-:Y:S02]  /*1b140*/  FADD.FTZ R150, R149, R150 ;  /* 0x0000009695967221 */ /* 0x000fe40000010000 */
[----:B------:R-:W-:Y:S02]  /*1b150*/  FADD.FTZ R157, R157, R141 ;  /* 0x0000008d9d9d7221 */ /* 0x000fe40000010000 */
[----:B------:R-:W-:Y:S02]  /*1b160*/  FADD.FTZ R152, R152, R150 ;  /* 0x0000009698987221 */ /* 0x000fe40000010000 */
[C---:B--2---:R-:W-:Y:S02]  /*1b170*/  HMMA.16816.F32.BF16 R4, R16.reuse, R20, R4 ;  /* 0x000000141004723c */ /* 0x044fe40000041804 */
[----:B------:R-:W-:Y:S01]  /*1b180*/  MUFU.EX2 R143, R143 ;  /* 0x0000008f008f7308 */ /* 0x000fe20000000800 */
[----:B------:R-:W-:Y:S02]  /*1b190*/  FADD.FTZ R157, R158, R157 ;  /* 0x0000009d9e9d7221 */ /* 0x000fe40000010000 */
[----:B------:R-:W-:Y:S02]  /*1b1a0*/  FADD.FTZ R152, R153, R152 ;  /* 0x0000009899987221 */ /* 0x000fe40000010000 */
[----:B------:R-:W-:Y:S01]  /*1b1b0*/  FADD.FTZ R159, R159, R157 ;  /* 0x0000009d9f9f7221 */ /* 0x000fe20000010000 */
[C---:B------:R-:W-:Y:S01]  /*1b1c0*/  HMMA.16816.F32.BF16 R8, R16.reuse, R22, R8 ;  /* 0x000000161008723c */ /* 0x040fe20000041808 */
[----:B------:R-:W1:Y:S03]  /*1b1d0*/  LDSM.16.MT88.4 R20, [R191+0x4000] ;  /* 0x00400000bf14783b */ /* 0x000e660000004200 */
[----:B------:R-:W2:Y:S01]  /*1b1e0*/  MUFU.EX2 R142, R142 ;  /* 0x0000008e008e7308 */ /* 0x000ea20000000800 */
[----:B---3--:R-:W-:Y:S03]  /*1b1f0*/  FADD.FTZ R159, R179, R159 ;  /* 0x0000009fb39f7221 */ /* 0x008fe60000010000 */
[C---:B------:R-:W-:Y:S06]  /*1b200*/  HMMA.16816.F32.BF16 R68, R16.reuse, R24, R68 ;  /* 0x000000181044723c */ /* 0x040fec0000041844 */
[----:B------:R-:W-:Y:S02]  /*1b210*/  MUFU.EX2 R133, R133 ;  /* 0x0000008500857308 */ /* 0x000fe40000000800 */
[C---:B------:R-:W-:Y:S01]  /*1b220*/  HMMA.16816.F32.BF16 R72, R16.reuse, R26, R72 ;  /* 0x0000001a1048723c */ /* 0x040fe20000041848 */
[----:B------:R-:W3:Y:S07]  /*1b230*/  LDSM.16.MT88.4 R24, [R190+0x4000] ;  /* 0x00400000be18783b */ /* 0x000eee0000004200 */
[C---:B------:R-:W-:Y:S01]  /*1b240*/  HMMA.16816.F32.BF16 R76, R16.reuse, R28, R76 ;  /* 0x0000001c104c723c */ /* 0x040fe2000004184c */
[----:B------:R-:W-:Y:S07]  /*1b250*/  MUFU.EX2 R132, R132 ;  /* 0x0000008400847308 */ /* 0x000fee0000000800 */
[C---:B------:R-:W-:Y:S01]  /*1b260*/  HMMA.16816.F32.BF16 R80, R16.reuse, R30, R80 ;  /* 0x0000001e1050723c */ /* 0x040fe20000041850 */
[----:B------:R-:W2:Y:S02]  /*1b270*/  LDSM.16.MT88.4 R28, [R189+0x4000] ;  /* 0x00400000bd1c783b */ /* 0x000ea40000004200 */
[----:B------:R-:W-:Y:S05]  /*1b280*/  MUFU.EX2 R130, R130 ;  /* 0x0000008200827308 */ /* 0x000fea0000000800 */
[C---:B----4-:R-:W-:Y:S05]  /*1b290*/  HMMA.16816.F32.BF16 R84, R16.reuse, R32, R84 ;  /* 0x000000201054723c */ /* 0x050fea0000041854 */
[----:B------:R-:W-:Y:S03]  /*1b2a0*/  MUFU.EX2 R137, R137 ;  /* 0x0000008900897308 */ /* 0x000fe60000000800 */
[C---:B------:R-:W-:Y:S01]  /*1b2b0*/  HMMA.16816.F32.BF16 R88, R16.reuse, R34, R88 ;  /* 0x000000221058723c */ /* 0x040fe20000041858 */
[----:B------:R-:W4:Y:S06]  /*1b2c0*/  LDSM.16.MT88.4 R32, [R191+0x1800] ;  /* 0x00180000bf20783b */ /* 0x000f2c0000004200 */
[----:B------:R-:W2:Y:S01]  /*1b2d0*/  MUFU.EX2 R128, R128 ;  /* 0x0000008000807308 */ /* 0x000ea20000000800 */
[C---:B-1----:R-:W-:Y:S08]  /*1b2e0*/  HMMA.16816.F32.BF16 R92, R16.reuse, R20, R92 ;  /* 0x00000014105c723c */ /* 0x042ff0000004185c */
[C---:B------:R-:W-:Y:S01]  /*1b2f0*/  HMMA.16816.F32.BF16 R96, R16.reuse, R22, R96 ;  /* 0x000000161060723c */ /* 0x040fe20000041860 */
[----:B------:R-:W1:Y:S01]  /*1b300*/  LDSM.16.MT88.4 R20, [R190+0x1800] ;  /* 0x00180000be14783b */ /* 0x000e620000004200 */
[----:B------:R-:W1:Y:S06]  /*1b310*/  MUFU.EX2 R129, R129 ;  /* 0x0000008100817308 */ /* 0x000e6c0000000800 */
[C---:B---3--:R-:W-:Y:S04]  /*1b320*/  HMMA.16816.F32.BF16 R100, R16.reuse, R24, R100 ;  /* 0x000000181064723c */ /* 0x048fe80000041864 */
[----:B------:R-:W3:Y:S04]  /*1b330*/  MUFU.EX2 R118, R118 ;  /* 0x0000007600767308 */ /* 0x000ee80000000800 */
[C---:B------:R-:W-:Y:S01]  /*1b340*/  HMMA.16816.F32.BF16 R104, R16.reuse, R26, R104 ;  /* 0x0000001a1068723c */ /* 0x040fe20000041868 */
[----:B------:R-:W1:Y:S05]  /*1b350*/  LDSM.16.MT88.4 R24, [R189+0x1800] ;  /* 0x00180000bd18783b */ /* 0x000e6a0000004200 */
[----:B------:R-:W1:Y:S02]  /*1b360*/  MUFU.EX2 R50, R50 ;  /* 0x0000003200327308 */ /* 0x000e640000000800 */
[C---:B--2---:R-:W-:Y:S08]  /*1b370*/  HMMA.16816.F32.BF16 R52, R16.reuse, R28, R52 ;  /* 0x0000001c1034723c */ /* 0x044ff00000041834 */
[C---:B------:R-:W-:Y:S01]  /*1b380*/  HMMA.16816.F32.BF16 R56, R16.reuse, R30, R56 ;  /* 0x0000001e1038723c */ /* 0x040fe20000041838 */
[----:B------:R-:W2:Y:S07]  /*1b390*/  LDSM.16.MT88.4 R28, [R188+0x1800] ;  /* 0x00180000bc1c783b */ /* 0x000eae0000004200 */
[C---:B------:R-:W-:Y:S08]  /*1b3a0*/  HMMA.16816.F32.BF16 R60, R16.reuse, R36, R60 ;  /* 0x00000024103c723c */ /* 0x040ff0000004183c */
[----:B------:R-:W-:Y:S01]  /*1b3b0*/  HMMA.16816.F32.BF16 R64, R16, R38, R64 ;  /* 0x000000261040723c */ /* 0x000fe20000041840 */
[----:B------:R-:W-:Y:S06]  /*1b3c0*/  LDSM.16.MT88.4 R36, [R189+0x4800] ;  /* 0x00480000bd24783b */ /* 0x000fec0000004200 */
[C---:B------:R-:W-:Y:S01]  /*1b3d0*/  F2FP.BF16.PACK_AB R16, R165.reuse, R164 ;  /* 0x000000a4a510723e */ /* 0x040fe200000010ff */
[----:B------:R-:W-:Y:S01]  /*1b3e0*/  FADD.FTZ R164, R164, R152 ;  /* 0x00000098a4a47221 */ /* 0x000fe20000010000 */
[----:B------:R-:W-:Y:S03]  /*1b3f0*/  F2FP.BF16.PACK_AB R18, R176, R166 ;  /* 0x000000a6b012723e */ /* 0x000fe600000010ff */
[C---:B------:R-:W-:Y:S01]  /*1b400*/  F2FP.BF16.PACK_AB R17, R178.reuse, R179 ;  /* 0x000000b3b211723e */ /* 0x040fe200000010ff */
[----:B------:R-:W-:Y:S01]  /*1b410*/  FADD.FTZ R164, R165, R164 ;  /* 0x000000a4a5a47221 */ /* 0x000fe20000010000 */
[----:B-----5:R-:W-:Y:S01]  /*1b420*/  F2FP.BF16.PACK_AB R19, R167, R177 ;  /* 0x000000b1a713723e */ /* 0x020fe200000010ff */
[----:B------:R-:W-:Y:S02]  /*1b430*/  FADD.FTZ R178, R178, R159 ;  /* 0x0000009fb2b27221 */ /* 0x000fe40000010000 */
[----:B------:R-:W-:Y:S02]  /*1b440*/  FADD.FTZ R166, R166, R164 ;  /* 0x000000a4a6a67221 */ /* 0x000fe40000010000 */
[----:B------:R-:W-:Y:S02]  /*1b450*/  FADD.FTZ R178, R177, R178 ;  /* 0x000000b2b1b27221 */ /* 0x000fe40000010000 */
[C---:B----4-:R-:W-:Y:S03]  /*1b460*/  HMMA.16816.F32.BF16 R4, R16.reuse, R32, R4 ;  /* 0x000000201004723c */ /* 0x050fe60000041804 */
[----:B------:R-:W-:Y:S02]  /*1b470*/  FADD.FTZ R166, R176, R166 ;  /* 0x000000a6b0a67221 */ /* 0x000fe40000010000 */
[----:B------:R-:W-:Y:S03]  /*1b480*/  FADD.FTZ R167, R167, R178 ;  /* 0x000000b2a7a77221 */ /* 0x000fe60000010000 */
[C---:B------:R-:W-:Y:S01]  /*1b490*/  HMMA.16816.F32.BF16 R8, R16.reuse, R34, R8 ;  /* 0x000000221008723c */ /* 0x040fe20000041808 */
[----:B------:R-:W4:Y:S03]  /*1b4a0*/  LDSM.16.MT88.4 R32, [R191+0x4800] ;  /* 0x00480000bf20783b */ /* 0x000f260000004200 */
[----:B------:R-:W-:Y:S04]  /*1b4b0*/  FADD.FTZ R167, R154, R167 ;  /* 0x000000a79aa77221 */ /* 0x000fe80000010000 */
[C---:B-1----:R-:W-:Y:S08]  /*1b4c0*/  HMMA.16816.F32.BF16 R68, R16.reuse, R20, R68 ;  /* 0x000000141044723c */ /* 0x042ff00000041844 */
[C---:B------:R-:W-:Y:S01]  /*1b4d0*/  HMMA.16816.F32.BF16 R72, R16.reuse, R22, R72 ;  /* 0x000000161048723c */ /* 0x040fe20000041848 */
[----:B------:R-:W1:Y:S07]  /*1b4e0*/  LDSM.16.MT88.4 R20, [R190+0x4800] ;  /* 0x00480000be14783b */ /* 0x000e6e0000004200 */
[C---:B------:R-:W-:Y:S08]  /*1b4f0*/  HMMA.16816.F32.BF16 R76, R16.reuse, R24, R76 ;  /* 0x00000018104c723c */ /* 0x040ff0000004184c */
[C---:B------:R-:W-:Y:S01]  /*1b500*/  HMMA.16816.F32.BF16 R80, R16.reuse, R26, R80 ;  /* 0x0000001a1050723c */ /* 0x040fe20000041850 */
[----:B------:R-:W5:Y:S07]  /*1b510*/  LDSM.16.MT88.4 R24, [R191+0x2000] ;  /* 0x00200000bf18783b */ /* 0x000f6e0000004200 */
[C---:B--2---:R-:W-:Y:S08]  /*1b520*/  HMMA.16816.F32.BF16 R84, R16.reuse, R28, R84 ;  /* 0x0000001c1054723c */ /* 0x044ff00000041854 */
[C---:B------:R-:W-:Y:S01]  /*1b530*/  HMMA.16816.F32.BF16 R88, R16.reuse, R30, R88 ;  /* 0x0000001e1058723c */ /* 0x040fe20000041858 */
[----:B------:R-:W2:Y:S07]  /*1b540*/  LDSM.16.MT88.4 R28, [R190+0x2000] ;  /* 0x00200000be1c783b */ /* 0x000eae0000004200 */
        /* <DEDUP_REMOVED lines=21> */
[C---:B-----5:R-:W-:Y:S03]  /*1b6a0*/  HMMA.16816.F32.BF16 R4, R16.reuse, R24, R4 ;  /* 0x000000181004723c */ /* 0x060fe60000041804 */
[----:B------:R-:W-:Y:S02]  /*1b6b0*/  FADD.FTZ R244, R245, R244 ;  /* 0x000000f4f5f47221 */ /* 0x000fe40000010000 */
[----:B------:R-:W-:Y:S03]  /*1b6c0*/  FADD.FTZ R142, R142, R148 ;  /* 0x000000948e8e7221 */ /* 0x000fe60000010000 */
[C---:B------:R-:W-:Y:S01]  /*1b6d0*/  HMMA.16816.F32.BF16 R8, R16.reuse, R26, R8 ;  /* 0x0000001a1008723c */ /* 0x040fe20000041808 */
[----:B------:R-:W4:Y:S03]  /*1b6e0*/  LDSM.16.MT88.4 R24, [R191+0x5000] ;  /* 0x00500000bf18783b */ /* 0x000f260000004200 */
[----:B------:R-:W-:Y:S04]  /*1b6f0*/  FADD.FTZ R142, R128, R142 ;  /* 0x0000008e808e7221 */ /* 0x000fe80000010000 */
[C---:B--2---:R-:W-:Y:S04]  /*1b700*/  HMMA.16816.F32.BF16 R68, R16.reuse, R28, R68 ;  /* 0x0000001c1044723c */ /* 0x044fe80000041844 */
[----:B------:R-:W-:Y:S04]  /*1b710*/  FADD.FTZ R142, R129, R142 ;  /* 0x0000008e818e7221 */ /* 0x000fe80000010000 */
[C---:B------:R-:W-:Y:S01]  /*1b720*/  HMMA.16816.F32.BF16 R72, R16.reuse, R30, R72 ;  /* 0x0000001e1048723c */ /* 0x040fe20000041848 */
[----:B------:R-:W2:Y:S03]  /*1b730*/  LDSM.16.MT88.4 R28, [R190+0x5000] ;  /* 0x00500000be1c783b */ /* 0x000ea60000004200 */
[----:B---3--:R-:W-:Y:S04]  /*1b740*/  FADD.FTZ R142, R118, R142 ;  /* 0x0000008e768e7221 */ /* 0x008fe80000010000 */
[C---:B-1----:R-:W-:Y:S04]  /*1b750*/  HMMA.16816.F32.BF16 R76, R16.reuse, R20, R76 ;  /* 0x00000014104c723c */ /* 0x042fe8000004184c */
[----:B------:R-:W-:Y:S04]  /*1b760*/  FADD.FTZ R242, R50, R142 ;  /* 0x0000008e32f27221 */ /* 0x000fe80000010000 */
[C---:B------:R-:W-:Y:S01]  /*1b770*/  HMMA.16816.F32.BF16 R80, R16.reuse, R22, R80 ;  /* 0x000000161050723c */ /* 0x040fe20000041850 */
[----:B------:R-:W1:Y:S07]  /*1b780*/  LDSM.16.MT88.4 R20, [R188+0x5000] ;  /* 0x00500000bc14783b */ /* 0x000e6e0000004200 */
[C---:B------:R-:W-:Y:S08]  /*1b790*/  HMMA.16816.F32.BF16 R84, R16.reuse, R32, R84 ;  /* 0x000000201054723c */ /* 0x040ff00000041854 */
[C---:B------:R-:W-:Y:S01]  /*1b7a0*/  HMMA.16816.F32.BF16 R88, R16.reuse, R34, R88 ;  /* 0x000000221058723c */ /* 0x040fe20000041858 */
[----:B------:R-:W3:Y:S07]  /*1b7b0*/  LDSM.16.MT88.4 R32, [R190+0x2800] ;  /* 0x00280000be20783b */ /* 0x000eee0000004200 */
[C---:B----4-:R-:W-:Y:S08]  /*1b7c0*/  HMMA.16816.F32.BF16 R92, R16.reuse, R24, R92 ;  /* 0x00000018105c723c */ /* 0x050ff0000004185c */
[C---:B------:R-:W-:Y:S01]  /*1b7d0*/  HMMA.16816.F32.BF16 R96, R16.reuse, R26, R96 ;  /* 0x0000001a1060723c */ /* 0x040fe20000041860 */
[----:B------:R-:W4:Y:S07]  /*1b7e0*/  LDSM.16.MT88.4 R24, [R188+0x2800] ;  /* 0x00280000bc18783b */ /* 0x000f2e0000004200 */
[C---:B--2---:R-:W-:Y:S08]  /*1b7f0*/  HMMA.16816.F32.BF16 R100, R16.reuse, R28, R100 ;  /* 0x0000001c1064723c */ /* 0x044ff00000041864 */
[C---:B------:R-:W-:Y:S08]  /*1b800*/  HMMA.16816.F32.BF16 R104, R16.reuse, R30, R104 ;  /* 0x0000001e1068723c */ /* 0x040ff00000041868 */
[C---:B------:R-:W-:Y:S08]  /*1b810*/  HMMA.16816.F32.BF16 R52, R16.reuse, R36, R52 ;  /* 0x000000241034723c */ /* 0x040ff00000041834 */
[C---:B------:R-:W-:Y:S08]  /*1b820*/  HMMA.16816.F32.BF16 R56, R16.reuse, R38, R56 ;  /* 0x000000261038723c */ /* 0x040ff00000041838 */
[C---:B-1----:R-:W-:Y:S08]  /*1b830*/  HMMA.16816.F32.BF16 R60, R16.reuse, R20, R60 ;  /* 0x00000014103c723c */ /* 0x042ff0000004183c */
[----:B------:R-:W-:Y:S01]  /*1b840*/  HMMA.16816.F32.BF16 R64, R16, R22, R64 ;  /* 0x000000161040723c */ /* 0x000fe20000041840 */
[----:B------:R-:W1:Y:S06]  /*1b850*/  LDSM.16.MT88.4 R20, [R191+0x5800] ;  /* 0x00580000bf14783b */ /* 0x000e6c0000004200 */
[C---:B------:R-:W-:Y:S01]  /*1b860*/  F2FP.BF16.PACK_AB R16, R132.reuse, R133 ;  /* 0x000000858410723e */ /* 0x040fe200000010ff */
[----:B------:R-:W-:Y:S01]  /*1b870*/  FADD.FTZ R133, R133, R244 ;  /* 0x000000f485857221 */ /* 0x000fe20000010000 */
[----:B------:R-:W-:Y:S03]  /*1b880*/  F2FP.BF16.PACK_AB R18, R137, R130 ;  /* 0x000000828912723e */ /* 0x000fe600000010ff */
[----:B------:R-:W-:Y:S01]  /*1b890*/  F2FP.BF16.PACK_AB R17, R129, R128 ;  /* 0x000000808111723e */ /* 0x000fe200000010ff */
[----:B------:R-:W-:Y:S01]  /*1b8a0*/  FADD.FTZ R133, R132, R133 ;  /* 0x0000008584857221 */ /* 0x000fe20000010000 */
[----:B------:R-:W-:Y:S03]  /*1b8b0*/  F2FP.BF16.PACK_AB R19, R50, R118 ;  /* 0x000000763213723e */ /* 0x000fe600000010ff */
[----:B------:R-:W-:Y:S04]  /*1b8c0*/  FADD.FTZ R133, R130, R133 ;  /* 0x0000008582857221 */ /* 0x000fe80000010000 */
[C---:B------:R-:W-:Y:S01]  /*1b8d0*/  HMMA.16816.F32.BF16 R112, R16.reuse, R108, R4 ;  /* 0x0000006c1070723c */ /* 0x040fe20000041804 */
[----:B------:R-:W2:Y:S02]  /*1b8e0*/  LDSM.16.MT88.4 R4, [R190+0x5800] ;  /* 0x00580000be04783b */ /* 0x000ea40000004200 */
[----:B------:R-:W-:Y:S05]  /*1b8f0*/  FADD.FTZ R243, R137, R133 ;  /* 0x0000008589f37221 */ /* 0x000fea0000010000 */
[C---:B------:R-:W-:Y:S01]  /*1b900*/  HMMA.16816.F32.BF16 R108, R16.reuse, R110, R8 ;  /* 0x0000006e106c723c */ /* 0x040fe20000041808 */
[----:B------:R-:W5:Y:S07]  /*1b910*/  LDSM.16.MT88.4 R8, [R189+0x5800] ;  /* 0x00580000bd08783b */ /* 0x000f6e0000004200 */
[C---:B---3--:R-:W-:Y:S08]  /*1b920*/  HMMA.16816.F32.BF16 R68, R16.reuse, R32, R68 ;  /* 0x000000201044723c */ /* 0x048ff00000041844 */
[C---:B------:R-:W-:Y:S08]  /*1b930*/  HMMA.16816.F32.BF16 R72, R16.reuse, R34, R72 ;  /* 0x000000221048723c */ /* 0x040ff00000041848 */
[C---:B------:R-:W-:Y:S08]  /*1b940*/  HMMA.16816.F32.BF16 R76, R16.reuse, R40, R76 ;  /* 0x00000028104c723c */ /* 0x040ff0000004184c */
[C---:B------:R-:W-:Y:S08]  /*1b950*/  HMMA.16816.F32.BF16 R80, R16.reuse, R42, R80 ;  /* 0x0000002a1050723c */ /* 0x040ff00000041850 */
[C---:B----4-:R-:W-:Y:S08]  /*1b960*/  HMMA.16816.F32.BF16 R84, R16.reuse, R24, R84 ;  /* 0x000000181054723c */ /* 0x050ff00000041854 */
[C---:B------:R-:W-:Y:S08]  /*1b970*/  HMMA.16816.F32.BF16 R88, R16.reuse, R26, R88 ;  /* 0x0000001a1058723c */ /* 0x040ff00000041858 */
[C---:B-1----:R-:W-:Y:S08]  /*1b980*/  HMMA.16816.F32.BF16 R92, R16.reuse, R20, R92 ;  /* 0x00000014105c723c */ /* 0x042ff0000004185c */
[C---:B------:R-:W-:Y:S01]  /*1b990*/  HMMA.16816.F32.BF16 R96, R16.reuse, R22, R96 ;  /* 0x000000161060723c */ /* 0x040fe20000041860 */
[----:B------:R-:W1:Y:S07]  /*1b9a0*/  LDSM.16.MT88.4 R20, [R188+0x5800] ;  /* 0x00580000bc14783b */ /* 0x000e6e0000004200 */
[C---:B--2---:R-:W-:Y:S08]  /*1b9b0*/  HMMA.16816.F32.BF16 R100, R16.reuse, R4, R100 ;  /* 0x000000041064723c */ /* 0x044ff00000041864 */
[C---:B------:R-:W-:Y:S08]  /*1b9c0*/  HMMA.16816.F32.BF16 R104, R16.reuse, R6, R104 ;  /* 0x000000061068723c */ /* 0x040ff00000041868 */
[C---:B-----5:R-:W-:Y:S08]  /*1b9d0*/  HMMA.16816.F32.BF16 R52, R16.reuse, R8, R52 ;  /* 0x000000081034723c */ /* 0x060ff00000041834 */
[C---:B------:R-:W-:Y:S08]  /*1b9e0*/  HMMA.16816.F32.BF16 R56, R16.reuse, R10, R56 ;  /* 0x0000000a1038723c */ /* 0x040ff00000041838 */
[C---:B-1----:R-:W-:Y:S08]  /*1b9f0*/  HMMA.16816.F32.BF16 R60, R16.reuse, R20, R60 ;  /* 0x00000014103c723c */ /* 0x042ff0000004183c */
[----:B------:R-:W-:Y:S01]  /*1ba00*/  HMMA.16816.F32.BF16 R64, R16, R22, R64 ;  /* 0x000000161040723c */ /* 0x000fe20000041840 */
[----:B------:R-:W-:-:S07]  /*1ba10*/  @P0 BRA `(.L_x_2166) ;  /* 0xffffc29000000947 */ /* 0x000fce000383ffff */
.L_x_2157:
[----:B------:R-:W-:Y:S07]  /*1ba20*/  @!UPT UIADD3 URZ, URZ, URZ, URZ ;  /* 0x0000003f3f3ff290 */ /* 0x000fee000fffe03f */
[----:B------:R-:W-:Y:S02]  /*1ba30*/  MOV R4, 0x1f ;  /* 0x0000001f00047802 */ /* 0x000fe40000000f00 */
[----:B------:R-:W-:Y:S01]  /*1ba40*/  MOV R3, 0xffffffff ;  /* 0xffffffff00037802 */ /* 0x000fe20000000f00 */
[----:B------:R-:W-:Y:S06]  /*1ba50*/  BRA.DIV ~URZ, `(.L_x_2167) ;  /* 0x000043c27f007947 */ /* 0x000fec000b800000 */
[----:B------:R1:W2:Y:S02]  /*1ba60*/  SHFL.BFLY PT, R2, R243, 0x2, 0x1f ;  /* 0x0c401f00f3027f89 */ /* 0x0002a400000e0000 */
.L_x_2234:
[----:B--2---:R-:W-:Y:S01]  /*1ba70*/  FADD.FTZ R2, R2, R243 ;  /* 0x000000f302027221 */ /* 0x004fe20000010000 */
[----:B------:R-:W-:Y:S05]  /*1ba80*/  BRA.DIV ~URZ, `(.L_x_2168) ;  /* 0x000043f27f007947 */ /* 0x000fea000b800000 */
[----:B------:R-:W2:Y:S04]  /*1ba90*/  SHFL.BFLY PT, R4, R242, 0x2, 0x1f ;  /* 0x0c401f00f2047f89 */ /* 0x000ea800000e0000 */
[----:B------:R-:W3:Y:S01]  /*1baa0*/  SHFL.BFLY PT, R3, R2, 0x1, 0x1f ;  /* 0x0c201f0002037f89 */ /* 0x000ee200000e0000 */
[----:B--2---:R-:W-:-:S02]  /*1bab0*/  FADD.FTZ R242, R4, R242 ;  /* 0x000000f204f27221 */ /* 0x004fc40000010000 */
[----:B---3--:R-:W-:-:S03]  /*1bac0*/  FADD.FTZ R2, R2, R3 ;  /* 0x0000000302027221 */ /* 0x008fc60000010000 */
[----:B------:R2:W3:Y:S04]  /*1bad0*/  SHFL.BFLY PT, R10, R242, 0x1, 0x1f ;  /* 0x0c201f00f20a7f89 */ /* 0x0004e800000e0000 */
.L_x_2235:
[----:B---3--:R-:W-:Y:S01]  /*1bae0*/  FADD.FTZ R10, R10, R242 ;  /* 0x000000f20a0a7221 */ /* 0x008fe20000010000 */
[----:B------:R-:W-:Y:S02]  /*1baf0*/  FSETP.NE.FTZ.AND P1, PT, R2, RZ, PT ;  /* 0x000000ff0200720b */ /* 0x000fe40003f35000 */
[----:B------:R-:W-:Y:S02]  /*1bb00*/  MOV R27, RZ ;  /* 0x000000ff001b7202 */ /* 0x000fe40000000f00 */
[----:B------:R-:W-:Y:S02]  /*1bb10*/  FSETP.NE.FTZ.AND P0, PT, R10, RZ, PT ;  /* 0x000000ff0a00720b */ /* 0x000fe40003f15000 */
[----:B------:R-:W-:Y:S02]  /*1bb20*/  MOV R17, RZ ;  /* 0x000000ff00117202 */ /* 0x000fe40000000f00 */
[----:B------:R-:W-:Y:S02]  /*1bb30*/  MOV R11, 0xff800000 ;  /* 0xff800000000b7802 */ /* 0x000fe40000000f00 */
[----:B------:R-:W-:-:S03]  /*1bb40*/  MOV R28, 0x1 ;  /* 0x00000001001c7802 */ /* 0x000fc60000000f00 */
[----:B------:R-:W3:Y:S04]  /*1bb50*/  @P1 MUFU.LG2 R3, R2 ;  /* 0x0000000200031308 */ /* 0x000ee80000000c00 */
[----:B------:R-:W-:-:S04]  /*1bb60*/  @P0 MOV R14, 0x3f317218 ;  /* 0x3f317218000e0802 */ /* 0x000fc80000000f00 */
[----:B------:R-:W4:Y:S08]  /*1bb70*/  @P0 MUFU.RCP R27, R10 ;  /* 0x0000000a001b0308 */ /* 0x000f300000001000 */
[----:B------:R-:W5:Y:S01]  /*1bb80*/  @P0 MUFU.LG2 R10, R10 ;  /* 0x0000000a000a0308 */ /* 0x000f620000000c00 */
[----:B---3--:R-:W-:-:S07]  /*1bb90*/  @P1 FMUL.FTZ R3, R3, 0.69314718246459960938 ;  /* 0x3f31721803031820 */ /* 0x008fce0000410000 */
[----:B------:R3:W1:Y:S01]  /*1bba0*/  @P1 MUFU.RCP R17, R2 ;  /* 0x0000000200111308 */ /* 0x0006620000001000 */
[C---:B----4-:R-:W-:Y:S02]  /*1bbb0*/  FMUL.FTZ R114, R27.reuse, R114 ;  /* 0x000000721b727220 */ /* 0x050fe40000410000 */
[C---:B------:R-:W-:Y:S02]  /*1bbc0*/  FMUL.FTZ R115, R27.reuse, R115 ;  /* 0x000000731b737220 */ /* 0x040fe40000410000 */
[C---:B------:R-:W-:Y:S02]  /*1bbd0*/  FMUL.FTZ R110, R27.reuse, R110 ;  /* 0x0000006e1b6e7220 */ /* 0x040fe40000410000 */
[----:B------:R-:W-:Y:S02]  /*1bbe0*/  FMUL.FTZ R111, R27, R111 ;  /* 0x0000006f1b6f7220 */ /* 0x000fe40000410000 */
[----:B-----5:R-:W-:Y:S02]  /*1bbf0*/  @P0 FMUL.FTZ R13, R10, 0.69314718246459960938 ;  /* 0x3f3172180a0d0820 */ /* 0x020fe40000410000 */
[----:B------:R-:W-:-:S02]  /*1bc00*/  @P0 FMUL.FTZ R10, R14, c[0x0][0x2d0] ;  /* 0x0000b4000e0a0a20 */ /* 0x000fc40000410000 */
[C---:B------:R-:W-:Y:S02]  /*1bc10*/  FMUL.FTZ R18, R27.reuse, R70 ;  /* 0x000000461b127220 */ /* 0x040fe40000410000 */
[----:B------:R-:W-:Y:S01]  /*1bc20*/  FMUL.FTZ R19, R27, R71 ;  /* 0x000000471b137220 */ /* 0x000fe20000410000 */
[----:B---3--:R-:W-:Y:S01]  /*1bc30*/  @P1 MOV R2, 0x3f317218 ;  /* 0x3f31721800021802 */ /* 0x008fe20000000f00 */
[C---:B-1----:R-:W-:Y:S02]  /*1bc40*/  FMUL.FTZ R112, R17.reuse, R112 ;  /* 0x0000007011707220 */ /* 0x042fe40000410000 */
[C---:B------:R-:W-:Y:S02]  /*1bc50*/  FMUL.FTZ R113, R17.reuse, R113 ;  /* 0x0000007111717220 */ /* 0x040fe40000410000 */
[----:B------:R-:W-:Y:S02]  /*1bc60*/  @P1 FMUL.FTZ R2, R2, c[0x0][0x2d0] ;  /* 0x0000b40002021a20 */ /* 0x000fe40000410000 */
[----:B------:R-:W-:-:S02]  /*1bc70*/  FMUL.FTZ R108, R17, R108 ;  /* 0x0000006c116c7220 */ /* 0x000fc40000410000 */
[----:B------:R-:W-:Y:S01]  /*1bc80*/  @P1 FFMA.FTZ R11, R2, R0, R3 ;  /* 0x00000000020b1223 */ /* 0x000fe20000010003 */
[----:B------:R-:W-:Y:S01]  /*1bc90*/  MOV R0, 0xff800000 ;  /* 0xff80000000007802 */ /* 0x000fe20000000f00 */
        /* <DEDUP_REMOVED lines=27> */
[----:B------:R-:W-:Y:S02]  /*1be50*/  FMUL.FTZ R16, R17, R64 ;  /* 0x0000004011107220 */ /* 0x000fe40000410000 */
        /* <DEDUP_REMOVED lines=26> */
[----:B------:R-:W-:Y:S02]  /*1c000*/  FMUL.FTZ R27, R27, R67 ;  /* 0x000000431b1b7220 */ /* 0x000fe40000410000 */
[----:B------:R-:W-:Y:S02]  /*1c010*/  @P0 FFMA.FTZ R0, R10, R12, R13 ;  /* 0x0000000c0a000223 */ /* 0x000fe4000001000d */
.L_x_2090:
[----:B------:R-:W1:Y:S01]  /*1c020*/  S2R R10, SR_TID.X ;  /* 0x00000000000a7919 */ /* 0x000e620000002100 */
[----:B------:R-:W-:Y:S01]  /*1c030*/  BSSY B0, `(.L_x_2169) ;  /* 0x0000010000007945 */ /* 0x000fe20003800000 */
[----:B-1----:R-:W-:-:S13]  /*1c040*/  LOP3.LUT P0, RZ, R10, 0xff, RZ, 0xc0, !PT ;  /* 0x000000ff0aff7812 */ /* 0x002fda000780c0ff */
        /* <DEDUP_REMOVED lines=14> */
.L_x_2170:
[----:B------:R-:W-:Y:S05]  /*1c130*/  BSYNC B0 ;  /* 0x0000000000007941 */ /* 0x000fea0003800000 */
.L_x_2169:
[----:B------:R-:W-:Y:S01]  /*1c140*/  PRMT R12, R28, 0x9910, RZ ;  /* 0x000099101c0c7816 */ /* 0x000fe200000000ff */
[----:B------:R-:W-:Y:S01]  /*1c150*/  BSSY B1, `(.L_x_2171) ;  /* 0x00002a0000017945 */ /* 0x000fe20003800000 */
[----:B------:R-:W-:Y:S02]  /*1c160*/  SHF.R.S32.HI R32, RZ, 0x1f, R10 ;  /* 0x0000001fff207819 */ /* 0x000fe4000001140a */
[----:B------:R-:W-:Y:S01]  /*1c170*/  ISETP.NE.AND P0, PT, R12, RZ, PT ;  /* 0x000000ff0c00720c */ /* 0x000fe20003f05270 */
[----:B------:R-:W-:Y:S01]  /*1c180*/  IMAD.MOV.U32 R12, RZ, RZ, R208 ;  /* 0x000000ffff0c7224 */ /* 0x000fe200078e00d0 */
[----:B------:R-:W-:Y:S02]  /*1c190*/  LEA.HI R29, R32, R10, RZ, 0x3 ;  /* 0x0000000a201d7211 */ /* 0x000fe400078f18ff */
[----:B------:R-:W-:-:S02]  /*1c1a0*/  IADD3 R13, R116, 0x40, RZ ;  /* 0x00000040740d7810 */ /* 0x000fc40007ffe0ff */
[----:B------:R-:W-:Y:S02]  /*1c1b0*/  LOP3.LUT R28, R29, 0xfffffff8, RZ, 0xc0, !PT ;  /* 0xfffffff81d1c7812 */ /* 0x000fe400078ec0ff */
[----:B------:R-:W-:Y:S02]  /*1c1c0*/  SHF.R.S32.HI R15, RZ, 0x1f, R116 ;  /* 0x0000001fff0f7819 */ /* 0x000fe40000011474 */
[----:B------:R-:W-:Y:S01]  /*1c1d0*/  SHF.R.S32.HI R14, RZ, 0x1f, R13 ;  /* 0x0000001fff0e7819 */ /* 0x000fe2000001140d */
[----:B------:R-:W-:Y:S01]  /*1c1e0*/  IMAD.IADD R28, R10, 0x1, -R28 ;  /* 0x000000010a1c7824 */ /* 0x000fe200078e0a1c */
[----:B------:R-:W-:Y:S01]  /*1c1f0*/  SHF.R.S32.HI R29, RZ, 0x3, R29 ;  /* 0x00000003ff1d7819 */ /* 0x000fe2000001141d */
[----:B------:R-:W-:Y:S05]  /*1c200*/  @!P0 BRA `(.L_x_2172) ;  /* 0x00001e6000008947 */ /* 0x000fea0003800000 */
[CC--:B------:R-:W-:Y:S01]  /*1c210*/  LEA.HI R33, R32.reuse, R10.reuse, RZ, 0x2 ;  /* 0x0000000a20217211 */ /* 0x0c0fe200078f10ff */
[----:B------:R-:W-:Y:S01]  /*1c220*/  WARPSYNC 0xffffffff ;  /* 0xffffffff00007948 */ /* 0x000fe20003800000 */
[----:B------:R-:W-:Y:S01]  /*1c230*/  LEA.HI R32, R32, R10, RZ, 0x5 ;  /* 0x0000000a20207211 */ /* 0x000fe200078f28ff */
[----:B------:R-:W-:Y:S01]  /*1c240*/  BAR.SYNC.DEFER_BLOCKING 0x1, 0x100 ;  /* 0x0044000000007b1d */ /* 0x000fe20000010000 */
[--C-:B------:R-:W-:Y:S01]  /*1c250*/  SHF.R.S32.HI R30, RZ, 0x2, R33.reuse ;  /* 0x00000002ff1e7819 */ /* 0x100fe20000011421 */
[----:B------:R-:W-:Y:S01]  /*1c260*/  IMAD.MOV.U32 R36, RZ, RZ, c[0x0][0x388] ;  /* 0x0000e200ff247624 */ /* 0x000fe200078e00ff */
        /* <DEDUP_REMOVED lines=14> */
[----:B------:R-:W-:Y:S01]  /*1c350*/  IMAD R33, R33, 0x2, R30 ;  /* 0x0000000221217824 */ /* 0x000fe200078e021e */
[----:B------:R-:W-:-:S02]  /*1c360*/  F2FP.BF16.PACK_AB R30, R113, R112 ;  /* 0x00000070711e723e */ /* 0x000fc400000010ff */
[----:B------:R-:W-:-:S04]  /*1c370*/  LOP3.LUT R34, R34, 0x1c0, RZ, 0xc0, !PT ;  /* 0x000001c022227812 */ /* 0x000fc800078ec0ff */
[----:B------:R-:W-:-:S05]  /*1c380*/  LEA.HI R34, R34, R34, RZ, 0x1d ;  /* 0x0000002222227211 */ /* 0x000fca00078fe8ff */
[----:B------:R-:W-:Y:S01]  /*1c390*/  IMAD.IADD R33, R33, 0x1, R34 ;  /* 0x0000000121217824 */ /* 0x000fe200078e0222 */
[----:B------:R-:W-:-:S03]  /*1c3a0*/  F2FP.BF16.PACK_AB R34, R115, R114 ;  /* 0x000000727322723e */ /* 0x000fc600000010ff */
        /* <DEDUP_REMOVED lines=46> */
[----:B------:R4:W-:Y:S04]  /*1c690*/  STS [R224+0x4400], R34 ;  /* 0x00440022e0007388 */ /* 0x0009e80000000800 */
[----:B------:R2:W-:Y:S01]  /*1c6a0*/  STS [R221+0x4080], R33 ;  /* 0x00408021dd007388 */ /* 0x0005e20000000800 */
[----:B-1----:R-:W-:Y:S02]  /*1c6b0*/  F2FP.BF16.PACK_AB R30, R55, R54 ;  /* 0x00000036371e723e */ /* 0x002fe400000010ff */
[----:B---3--:R-:W-:-:S03]  /*1c6c0*/  F2FP.BF16.PACK_AB R35, R57, R56 ;  /* 0x000000383923723e */ /* 0x008fc600000010ff */
[----:B------:R1:W-:Y:S01]  /*1c6d0*/  STS [R221+0x4480], R30 ;  /* 0x0044801edd007388 */ /* 0x0003e20000000800 */
[----:B----4-:R-:W-:-:S03]  /*1c6e0*/  F2FP.BF16.PACK_AB R34, R59, R58 ;  /* 0x0000003a3b22723e */ /* 0x010fc600000010ff */
[----:B------:R3:W-:Y:S01]  /*1c6f0*/  STS [R223+0x4000], R35 ;  /* 0x00400023df007388 */ /* 0x0007e20000000800 */
[----:B--2---:R-:W-:-:S03]  /*1c700*/  F2FP.BF16.PACK_AB R33, R61, R60 ;  /* 0x0000003c3d21723e */ /* 0x004fc600000010ff */
[----:B------:R2:W-:Y:S04]  /*1c710*/  STS [R223+0x4400], R34 ;  /* 0x00440022df007388 */ /* 0x0005e80000000800 */
[----:B------:R4:W-:Y:S01]  /*1c720*/  STS [R225+0x4080], R33 ;  /* 0x00408021e1007388 */ /* 0x0009e20000000800 */
[----:B-1----:R-:W-:Y:S02]  /*1c730*/  F2FP.BF16.PACK_AB R30, R25, R24 ;  /* 0x00000018191e723e */ /* 0x002fe400000010ff */
[----:B---3--:R-:W-:-:S03]  /*1c740*/  F2FP.BF16.PACK_AB R35, R17, R16 ;  /* 0x000000101123723e */ /* 0x008fc600000010ff */
[----:B------:R1:W-:Y:S01]  /*1c750*/  STS [R225+0x4480], R30 ;  /* 0x0044801ee1007388 */ /* 0x0003e20000000800 */
[----:B--2---:R-:W-:-:S03]  /*1c760*/  F2FP.BF16.PACK_AB R34, R27, R26 ;  /* 0x0000001a1b22723e */ /* 0x004fc600000010ff */
[----:B------:R2:W-:Y:S01]  /*1c770*/  STS [R226+0x4000], R35 ;  /* 0x00400023e2007388 */ /* 0x0005e20000000800 */
[----:B----4-:R-:W-:-:S03]  /*1c780*/  IMAD.MOV.U32 R33, RZ, RZ, 0x4 ;  /* 0x00000004ff217424 */ /* 0x010fc600078e00ff */
[----:B------:R2:W-:Y:S01]  /*1c790*/  STS [R226+0x4400], R34 ;  /* 0x00440022e2007388 */ /* 0x0005e20000000800 */
[----:B------:R-:W-:-:S03]  /*1c7a0*/  @P1 IMAD.WIDE R38, R211, R33, c[0x0][0x508] ;  /* 0x00014200d3261625 */ /* 0x000fc600078e0221 */
[----:B------:R-:W-:Y:S01]  /*1c7b0*/  BAR.SYNC.DEFER_BLOCKING 0x1, 0x100 ;  /* 0x0044000000007b1d */ /* 0x000fe20000010000 */
[----:B------:R-:W-:-:S04]  /*1c7c0*/  IMAD.WIDE R40, R211, R33, c[0x0][0x500] ;  /* 0x00014000d3287625 */ /* 0x000fc800078e0221 */
[----:B-1----:R-:W-:Y:S01]  /*1c7d0*/  IMAD.MOV.U32 R30, RZ, RZ, RZ ;  /* 0x000000ffff1e7224 */ /* 0x002fe200078e00ff */
[----:B------:R2:W5:Y:S05]  /*1c7e0*/  @P1 LDG.E R36, [R38.64] ;  /* 0x0000000826241981 */ /* 0x00056a000c1e1900 */
[----:B------:R2:W5:Y:S01]  /*1c7f0*/  @P2 LDG.E R30, [R40.64] ;  /* 0x00000008281e2981 */ /* 0x000562000c1e1900 */
[----:B------:R-:W-:-:S04]  /*1c800*/  ISETP.NE.AND P0, PT, R210, RZ, PT ;  /* 0x000000ffd200720c */ /* 0x000fc80003f05270 */
[----:B------:R-:W-:Y:S01]  /*1c810*/  SEL R210, R210, c[0x0][0x3d4], P0 ;  /* 0x0000f500d2d27a07 */ /* 0x000fe20000000000 */
[----:B------:R-:W-:Y:S05]  /*1c820*/  @P1 BRA `(.L_x_2173) ;  /* 0x0000004000001947 */ /* 0x000fea0003800000 */
[----:B------:R-:W-:Y:S05]  /*1c830*/  @!P2 BRA `(.L_x_2173) ;  /* 0x000000300000a947 */ /* 0x000fea0003800000 */
[----:B-----5:R1:W3:Y:S04]  /*1c840*/  LDG.E R36, [R40.64] ;  /* 0x0000000828247981 */ /* 0x0202e8000c1e1900 */
[----:B-12---:R-:W3:Y:S02]  /*1c850*/  LDG.E R40, [R40.64+0x4] ;  /* 0x0000040828287981 */ /* 0x006ee4000c1e1900 */
[----:B---3--:R-:W-:Y:S02]  /*1c860*/  IADD3 R36, -R36, R40, RZ ;  /* 0x0000002824247210 */ /* 0x008fe40007ffe1ff */
.L_x_2173:
[----:B------:R-:W-:Y:S01]  /*1c870*/  IMAD.MOV.U32 R43, RZ, RZ, 0x368 ;  /* 0x00000368ff2b7424 */ /* 0x000fe200078e00ff */
[----:B------:R-:W-:Y:S01]  /*1c880*/  ISETP.GT.AND P2, PT, R210, 0x1, PT ;  /* 0x00000001d200780c */ /* 0x000fe20003f44270 */
[----:B------:R-:W-:Y:S01]  /*1c890*/  IMAD.MOV.U32 R33, RZ, RZ, c[0x0][0x4e8] ;  /* 0x00013a00ff217624 */ /* 0x000fe200078e00ff */
[----:B------:R-:W-:-:S02]  /*1c8a0*/  ISETP.NE.U32.AND P0, PT, RZ, c[0x0][0x500], PT ;  /* 0x00014000ff007a0c */ /* 0x000fc40003f05070 */
[----:B------:R-:W-:Y:S02]  /*1c8b0*/  SEL R43, R43, 0x328, P2 ;  /* 0x000003282b2b7807 */ /* 0x000fe40001000000 */
[----:B------:R-:W-:Y:S02]  /*1c8c0*/  ISETP.NE.AND.EX P0, PT, RZ, c[0x0][0x504], PT, P0 ;  /* 0x00014100ff007a0c */ /* 0x000fe40003f05300 */
[----:B--2---:R-:W1:Y:S01]  /*1c8d0*/  LDC.64 R40, c[0x0][R43+0x170] ;  /* 0x00005c002b287b82 */ /* 0x004e620000000a00 */
[----:B------:R-:W-:Y:S01]  /*1c8e0*/  ISETP.NE.AND P3, PT, R33, 0x1, PT ;  /* 0x000000012100780c */ /* 0x000fe20003f65270 */
[----:B------:R-:W-:Y:S01]  /*1c8f0*/  IMAD.IADD R33, R218, 0x1, R209 ;  /* 0x00000001da217824 */ /* 0x000fe200078e02d1 */
[----:B------:R-:W-:Y:S02]  /*1c900*/  SHF.R.S32.HI R34, RZ, 0x1f, R211 ;  /* 0x0000001fff227819 */ /* 0x000fe400000114d3 */
[----:B------:R-:W-:Y:S01]  /*1c910*/  SEL R35, R211, RZ, !P0 ;  /* 0x000000ffd3237207 */ /* 0x000fe20004000000 */
[----:B------:R-:W-:Y:S01]  /*1c920*/  IMAD.MOV.U32 R42, RZ, RZ, R33 ;  /* 0x000000ffff2a7224 */ /* 0x000fe200078e0021 */
[----:B------:R-:W-:Y:S01]  /*1c930*/  SEL R34, R34, RZ, !P0 ;  /* 0x000000ff22227207 */ /* 0x000fe20004000000 */
[----:B------:R-:W2:Y:S01]  /*1c940*/  LDC.64 R38, c[0x0][R43+0x168] ;  /* 0x00005a002b267b82 */ /* 0x000ea20000000a00 */
[----:B------:R-:W-:-:S07]  /*1c950*/  SEL R44, R233, RZ, P2 ;  /* 0x000000ffe92c7207 */ /* 0x000fce0001000000 */
[----:B------:R-:W3:Y:S08]  /*1c960*/  LDC.64 R48, c[0x0][R43+0x178] ;  /* 0x00005e002b307b82 */ /* 0x000ef00000000a00 */
[----:B------:R-:W4:Y:S01]  /*1c970*/  LDC.64 R46, c[0x0][R43+0x160] ;  /* 0x000058002b2e7b82 */ /* 0x000f220000000a00 */
[----:B-1----:R-:W-:-:S04]  /*1c980*/  IMAD R37, R41, R35, RZ ;  /* 0x0000002329257224 */ /* 0x002fc800078e02ff */
[C---:B------:R-:W-:Y:S02]  /*1c990*/  IMAD R37, R40.reuse, R34, R37 ;  /* 0x0000002228257224 */ /* 0x040fe400078e0225 */
[----:B------:R-:W-:-:S04]  /*1c9a0*/  IMAD.WIDE.U32 R40, R40, R35, RZ ;  /* 0x0000002328287225 */ /* 0x000fc800078e00ff */
[----:B--2---:R-:W-:-:S04]  /*1c9b0*/  IMAD.WIDE.U32 R50, R38, R227, RZ ;  /* 0x000000e326327225 */ /* 0x004fc800078e00ff */
[----:B------:R-:W-:-:S04]  /*1c9c0*/  @P3 IMAD.HI.U32 R34, R33, c[0x0][0x4ec], RZ ;  /* 0x00013b0021223a27 */ /* 0x000fc800078e00ff */
[----:B------:R-:W-:Y:S01]  /*1c9d0*/  IMAD R38, R39, R227, RZ ;  /* 0x000000e327267224 */ /* 0x000fe200078e02ff */
[----:B------:R-:W-:Y:S01]  /*1c9e0*/  @P3 SHF.R.U32.HI R42, RZ, c[0x0][0x4f0], R34 ;  /* 0x00013c00ff2a3a19 */ /* 0x000fe20000011622 */
[----:B------:R-:W-:Y:S01]  /*1c9f0*/  IMAD.IADD R37, R41, 0x1, R37 ;  /* 0x0000000129257824 */ /* 0x000fe200078e0225 */
[----:B-----5:R-:W-:Y:S01]  /*1ca00*/  IADD3 R41, P1, P0, R40, R50, R30 ;  /* 0x0000003228297210 */ /* 0x020fe2000783e01e */
[----:B------:R-:W-:Y:S01]  /*1ca10*/  IMAD.IADD R38, R51, 0x1, R38 ;  /* 0x0000000133267824 */ /* 0x000fe200078e0226 */
[----:B------:R-:W-:Y:S01]  /*1ca20*/  SHF.R.S32.HI R34, RZ, 0x1f, R30 ;  /* 0x0000001fff227819 */ /* 0x000fe2000001141e */
[-C--:B---3--:R-:W-:Y:S02]  /*1ca30*/  IMAD R40, R49, R44.reuse, RZ ;  /* 0x0000002c31287224 */ /* 0x088fe400078e02ff */
        /* <DEDUP_REMOVED lines=8> */
[-C--:B----4-:R-:W-:Y:S01]  /*1cac0*/  IMAD R38, R47, R39.reuse, RZ ;  /* 0x000000272f267224 */ /* 0x090fe200078e02ff */
[----:B------:R-:W-:Y:S01]  /*1cad0*/  LOP3.LUT R37, R32, 0xffffffe0, RZ, 0xc0, !PT ;  /* 0xffffffe020257812 */ /* 0x000fe200078ec0ff */
[----:B------:R-:W-:Y:S01]  /*1cae0*/  IMAD.MOV.U32 R40, RZ, RZ, c[0x0][0x4a8] ;  /* 0x00012a00ff287624 */ /* 0x000fe200078e00ff */
[----:B------:R-:W-:Y:S01]  /*1caf0*/  SHF.R.S32.HI R42, RZ, 0x1f, R39 ;  /* 0x0000001fff2a7819 */ /* 0x000fe20000011427 */
[----:B------:R-:W-:Y:S01]  /*1cb00*/  IMAD.WIDE.U32 R44, R46, R39, R44 ;  /* 0x000000272e2c7225 */ /* 0x000fe200078e002c */
[----:B------:R-:W-:Y:S02]  /*1cb10*/  SHF.R.S32.HI R32, RZ, 0x1f, R32 ;  /* 0x0000001fff207819 */ /* 0x000fe40000011420 */
[----:B------:R-:W-:Y:S01]  /*1cb20*/  SEL R40, R40, c[0x0][0x450], P2 ;  /* 0x0001140028287a07 */ /* 0x000fe20001000000 */
[----:B------:R-:W-:Y:S01]  /*1cb30*/  IMAD.IADD R37, R10, 0x1, -R37 ;  /* 0x000000010a257824 */ /* 0x000fe200078e0a25 */
[----:B------:R-:W-:Y:S01]  /*1cb40*/  LEA.HI R41, R32, R31, RZ, 0x3 ;  /* 0x0000001f20297211 */ /* 0x000fe200078f18ff */
[----:B------:R-:W-:Y:S01]  /*1cb50*/  IMAD R38, R46, R42, R38 ;  /* 0x0000002a2e267224 */ /* 0x000fe200078e0226 */
[----:B------:R-:W-:Y:S01]  /*1cb60*/  LEA R40, P0, R44, R40, 0x2 ;  /* 0x000000282c287211 */ /* 0x000fe200078010ff */
[----:B------:R-:W-:Y:S01]  /*1cb70*/  IMAD.MOV.U32 R39, RZ, RZ, c[0x0][0x4ac] ;  /* 0x00012b00ff277624 */ /* 0x000fe200078e00ff */
[----:B------:R-:W-:Y:S01]  /*1cb80*/  SHF.R.S32.HI R32, RZ, 0x1f, R37 ;  /* 0x0000001fff207819 */ /* 0x000fe20000011425 */
[----:B------:R-:W-:Y:S01]  /*1cb90*/  IMAD.IADD R38, R45, 0x1, R38 ;  /* 0x000000012d267824 */ /* 0x000fe200078e0226 */
[----:B------:R-:W-:Y:S01]  /*1cba0*/  LOP3.LUT R41, R41, 0xffffff8, RZ, 0xc0, !PT ;  /* 0x0ffffff829297812 */ /* 0x000fe200078ec0ff */
[----:B------:R-:W-:Y:S01]  /*1cbb0*/  SHFL.IDX PT, R42, R40, RZ, 0x1c1f ;  /* 0x001c1fff282a7589 */ /* 0x000fe200000e0000 */
[----:B------:R-:W-:-:S02]  /*1cbc0*/  SEL R39, R39, c[0x0][0x454], P2 ;  /* 0x0001150027277a07 */ /* 0x000fc40001000000 */
[----:B------:R-:W-:Y:S01]  /*1cbd0*/  LEA.HI R32, R32, R37, RZ, 0x2 ;  /* 0x0000002520207211 */ /* 0x000fe200078f10ff */
[----:B------:R-:W-:Y:S01]  /*1cbe0*/  IMAD.IADD R41, R31, 0x1, -R41 ;  /* 0x000000011f297824 */ /* 0x000fe200078e0a29 */
[----:B------:R-:W-:Y:S01]  /*1cbf0*/  LEA.HI.X R38, R44, R39, R38, 0x2, P0 ;  /* 0x000000272c267211 */ /* 0x000fe200000f1426 */
[----:B------:R-:W-:Y:S01]  /*1cc00*/  IMAD R31, R36, c[0x0][0x4e8], RZ ;  /* 0x00013a00241f7a24 */ /* 0x000fe200078e02ff */
[----:B------:R-:W-:Y:S01]  /*1cc10*/  SHF.R.S32.HI R32, RZ, 0x2, R32 ;  /* 0x00000002ff207819 */ /* 0x000fe20000011420 */
[----:B------:R-:W-:Y:S01]  /*1cc20*/  SHFL.IDX PT, R44, R40, 0x1, 0x1c1f ;  /* 0x003c1f00282c7f89 */ /* 0x000fe200000e0000 */
[----:B------:R-:W-:-:S03]  /*1cc30*/  LOP3.LUT P0, RZ, R37, 0x3, RZ, 0xc0, !PT ;  /* 0x0000000325ff7812 */ /* 0x000fc6000780c0ff */
[----:B------:R-:W1:Y:S01]  /*1cc40*/  SHFL.IDX PT, R43, R38, RZ, 0x1c1f ;  /* 0x001c1fff262b7589 */ /* 0x000e6200000e0000 */
[----:B------:R-:W-:-:S03]  /*1cc50*/  IMAD R32, R41, 0x10, R32 ;  /* 0x0000001029207824 */ /* 0x000fc600078e0220 */
[----:B------:R-:W2:Y:S01]  /*1cc60*/  SHFL.IDX PT, R45, R38, 0x1, 0x1c1f ;  /* 0x003c1f00262d7f89 */ /* 0x000ea200000e0000 */
[----:B------:R-:W-:-:S05]  /*1cc70*/  IMAD.IADD R32, R32, 0x1, R209 ;  /* 0x0000000120207824 */ /* 0x000fca00078e02d1 */
[C---:B------:R-:W-:Y:S02]  /*1cc80*/  IADD3 R36, R32.reuse, 0x8, RZ ;  /* 0x0000000820247810 */ /* 0x040fe40007ffe0ff */
[-C--:B------:R-:W-:Y:S02]  /*1cc90*/  ISETP.GE.OR P1, PT, R32, R31.reuse, P0 ;  /* 0x0000001f2000720c */ /* 0x080fe40000726670 */
[----:B------:R-:W-:-:S11]  /*1cca0*/  ISETP.GE.OR P0, PT, R36, R31, P0 ;  /* 0x0000001f2400720c */ /* 0x000fd60000706670 */
[----:B-1----:R-:W-:Y:S01]  /*1ccb0*/  @!P1 ST.E [R42.64], R11 ;  /* 0x0000000b2a009985 */ /* 0x002fe2000c101908 */
[----:B------:R-:W-:-:S03]  /*1ccc0*/  ISETP.GE.AND P1, PT, R36, R31, PT ;  /* 0x0000001f2400720c */ /* 0x000fc60003f26270 */
[----:B--2---:R1:W-:Y:S01]  /*1ccd0*/  @!P0 ST.E [R44.64], R0 ;  /* 0x000000002c008985 */ /* 0x0043e2000c101908 */
[----:B------:R-:W-:Y:S02]  /*1cce0*/  ISETP.GE.AND P0, PT, R32, R31, PT ;  /* 0x0000001f2000720c */ /* 0x000fe40003f06270 */
[----:B-1----:R-:W-:Y:S01]  /*1ccf0*/  P2R R0, PR, RZ, 0x2 ;  /* 0x00000002ff007803 */ /* 0x002fe20000000000 */
[----:B------:R-:W-:Y:S05]  /*1cd00*/  @P2 BRA `(.L_x_2174) ;  /* 0x0000069000002947 */ /* 0x000fea0003800000 */
[----:B------:R-:W-:Y:S01]  /*1cd10*/  IMAD R34, R34, c[0x0][0x3a0], RZ ;  /* 0x0000e80022227a24 */ /* 0x000fe200078e02ff */
[----:B------:R-:W-:Y:S01]  /*1cd20*/  LEA R0, R28, R29, 0x5 ;  /* 0x0000001d1c007211 */ /* 0x000fe200078e28ff */
[C---:B------:R-:W-:Y:S01]  /*1cd30*/  IMAD.WIDE.U32 R2, R30.reuse, c[0x0][0x3a0], RZ ;  /* 0x0000e8001e027a25 */ /* 0x040fe200078e00ff */
[----:B------:R1:W2:Y:S01]  /*1cd40*/  LDS.128 R40, [R234+0x80] ;  /* 0x00008000ea287984 */ /* 0x0002a20000000c00 */
[----:B------:R-:W-:Y:S02]  /*1cd50*/  IADD3 R29, R29, R209, RZ ;  /* 0x000000d11d1d7210 */ /* 0x000fe40007ffe0ff */
[----:B------:R-:W-:Y:S01]  /*1cd60*/  IMAD R30, R30, c[0x0][0x3a4], R34 ;  /* 0x0000e9001e1e7a24 */ /* 0x000fe200078e0222 */
[----:B------:R-:W-:Y:S01]  /*1cd70*/  MOV R6, R2 ;  /* 0x0000000200067202 */ /* 0x000fe20000000f00 */
[----:B------:R1:W3:Y:S01]  /*1cd80*/  LDS.128 R36, [R234+0x1080] ;  /* 0x00108000ea247984 */ /* 0x0002e20000000c00 */
[----:B------:R-:W-:-:S02]  /*1cd90*/  IADD3 R0, R209, R0, RZ ;  /* 0x00000000d1007210 */ /* 0x000fc40007ffe0ff */
[----:B------:R-:W-:Y:S01]  /*1cda0*/  IADD3 R7, R3, R30, RZ ;  /* 0x0000001e03077210 */ /* 0x000fe20007ffe0ff */
[----:B------:R1:W4:Y:S01]  /*1cdb0*/  LDS.128 R24, [R234+0x3080] ;  /* 0x00308000ea187984 */ /* 0x0003220000000c00 */
[----:B------:R-:W-:Y:S01]  /*1cdc0*/  SHF.R.S32.HI R3, RZ, 0x1f, R35 ;  /* 0x0000001fff037819 */ /* 0x000fe20000011423 */
[----:B------:R-:W-:Y:S01]  /*1cdd0*/  @P3 IMAD.HI.U32 R4, R0, c[0x0][0x4ec], RZ ;  /* 0x00013b0000043a27 */ /* 0x000fe200078e00ff */
[----:B------:R-:W-:Y:S01]  /*1cde0*/  MOV R2, R0 ;  /* 0x0000000000027202 */ /* 0x000fe20000000f00 */
[----:B------:R1:W1:Y:S02]  /*1cdf0*/  LDS.128 R20, [R234+0x4080] ;  /* 0x00408000ea147984 */ /* 0x0002640000000c00 */
[C---:B------:R-:W-:Y:S01]  /*1ce00*/  IMAD.WIDE.U32 R6, R227.reuse, c[0x0][0x3e8], R6 ;  /* 0x0000fa00e3067a25 */ /* 0x040fe200078e0006 */
[----:B------:R-:W-:Y:S01]  /*1ce10*/  @P3 SHF.R.U32.HI R2, RZ, c[0x0][0x4f0], R4 ;  /* 0x00013c00ff023a19 */ /* 0x000fe20000011604 */
[----:B------:R1:W1:Y:S02]  /*1ce20*/  LDS.128 R16, [R234+0x5080] ;  /* 0x00508000ea107984 */ /* 0x0002640000000c00 */
[----:B------:R-:W-:Y:S01]  /*1ce30*/  IMAD R7, R227, c[0x0][0x3ec], R7 ;  /* 0x0000fb00e3077a24 */ /* 0x000fe200078e0207 */
[----:B------:R-:W-:Y:S01]  /*1ce40*/  SHF.R.S32.HI R9, RZ, 0x1f, R2 ;  /* 0x0000001fff097819 */ /* 0x000fe20000011402 */
[----:B------:R-:W-:Y:S01]  /*1ce50*/  IMAD R3, R3, c[0x0][0x3f0], RZ ;  /* 0x0000fc0003037a24 */ /* 0x000fe200078e02ff */
[----:B------:R-:W-:Y:S01]  /*1ce60*/  IADD3 R8, -R2, RZ, RZ ;  /* 0x000000ff02087210 */ /* 0x000fe20007ffe1ff */
[----:B------:R-:W-:-:S02]  /*1ce70*/  IMAD.WIDE.U32 R44, R35, c[0x0][0x3f0], R6 ;  /* 0x0000fc00232c7a25 */ /* 0x000fc400078e0006 */
[----:B------:R1:W1:Y:S02]  /*1ce80*/  LDS.128 R4, [R234+0x6080] ;  /* 0x00608000ea047984 */ /* 0x0002640000000c00 */
[----:B------:R-:W-:Y:S02]  /*1ce90*/  IMAD R3, R35, c[0x0][0x3f4], R3 ;  /* 0x0000fd0023037a24 */ /* 0x000fe400078e0203 */
[----:B------:R1:W1:Y:S01]  /*1cea0*/  LDS.128 R32, [R234+0x2080] ;  /* 0x00208000ea207984 */ /* 0x0002620000000c00 */
[----:B------:R-:W-:Y:S02]  /*1ceb0*/  IMAD R9, R9, c[0x0][0x3e0], RZ ;  /* 0x0000f80009097a24 */ /* 0x000fe400078e02ff */
[----:B------:R-:W-:Y:S01]  /*1cec0*/  IADD3 R45, R45, R3, RZ ;  /* 0x000000032d2d7210 */ /* 0x000fe20007ffe0ff */
[----:B------:R-:W1:Y:S01]  /*1ced0*/  LDS.128 R232, [R234+0x7080] ;  /* 0x00708000eae87984 */ /* 0x000e620000000c00 */
[----:B------:R-:W-:Y:S02]  /*1cee0*/  IMAD R8, R8, c[0x0][0x4e8], R0 ;  /* 0x00013a0008087a24 */ /* 0x000fe400078e0200 */
        /* <DEDUP_REMOVED lines=12> */
.L_x_2236:
[----:B------:R-:W-:Y:S05]  /*1cfb0*/  BRA.DIV ~URZ, `(.L_x_2176) ;  /* 0x000030327f007947 */ /* 0x000fea000b800000 */
[----:B------:R4:W2:Y:S02]  /*1cfc0*/  SHFL.IDX PT, R8, R0, RZ, 0x181f ;  /* 0x00181fff00087589 */ /* 0x0008a400000e0000 */
.L_x_2237:
        /* <DEDUP_REMOVED lines=11> */
.L_x_2178:
[----:B------:R-:W-:Y:S05]  /*1d080*/  BSYNC B0 ;  /* 0x0000000000007941 */ /* 0x000fea0003800000 */
.L_x_2177:
[----:B------:R-:W-:Y:S05]  /*1d090*/  BRA.DIV ~URZ, `(.L_x_2179) ;  /* 0x00002fc27f007947 */ /* 0x000fea000b800000 */
[----:B---3--:R3:W4:Y:S04]  /*1d0a0*/  SHFL.IDX PT, R3, R2, 0x1, 0x181f ;  /* 0x00381f0002037f89 */ /* 0x00872800000e0000 */
[----:B--2---:R3:W2:Y:S02]  /*1d0b0*/  SHFL.IDX PT, R9, R0, 0x1, 0x181f ;  /* 0x00381f0000097f89 */ /* 0x0046a400000e0000 */
.L_x_2238:
[----:B------:R-:W-:Y:S01]  /*1d0c0*/  IADD3 R8, R29, 0x20, RZ ;  /* 0x000000201d087810 */ /* 0x000fe20007ffe0ff */
[----:B------:R-:W-:Y:S03]  /*1d0d0*/  BSSY B0, `(.L_x_2180) ;  /* 0x000000b000007945 */ /* 0x000fe60003800000 */
[----:B------:R-:W-:-:S13]  /*1d0e0*/  ISETP.GE.AND P0, PT, R8, R31, PT ;  /* 0x0000001f0800720c */ /* 0x000fda0003f06270 */
[----:B------:R-:W-:Y:S05]  /*1d0f0*/  @P0 BRA `(.L_x_2181) ;  /* 0x0000008000000947 */ /* 0x000fea0003800000 */
[----:B------:R-:W-:Y:S02]  /*1d100*/  ISETP.GE.AND P1, PT, R116, c[0x0][0x3c8], PT ;  /* 0x0000f20074007a0c */ /* 0x000fe40003f26270 */
[----:B------:R-:W-:-:S11]  /*1d110*/  ISETP.GE.AND P0, PT, R13, c[0x0][0x3c8], PT ;  /* 0x0000f2000d007a0c */ /* 0x000fd60003f06270 */
[CC--:B--2---:R-:W-:Y:S02]  /*1d120*/  @!P1 LEA R8, P3, R116.reuse, R9.reuse, 0x1 ;  /* 0x0000000974089211 */ /* 0x0c4fe400078608ff */
[C---:B-1----:R-:W-:Y:S02]  /*1d130*/  @!P0 LEA R20, P2, R13.reuse, R9, 0x1 ;  /* 0x000000090d148211 */ /* 0x042fe400078408ff */
[-C--:B----4-:R-:W-:Y:S02]  /*1d140*/  @!P1 LEA.HI.X R9, R116, R3.reuse, R15, 0x1, P3 ;  /* 0x0000000374099211 */ /* 0x090fe400018f0c0f */
[----:B------:R-:W-:-:S03]  /*1d150*/  @!P0 LEA.HI.X R21, R13, R3, R14, 0x1, P2 ;  /* 0x000000030d158211 */ /* 0x000fc600010f0c0e */
[----:B------:R1:W-:Y:S04]  /*1d160*/  @!P1 ST.E.128 [R8.64], R36 ;  /* 0x0000002408009985 */ /* 0x0003e8000c101d08 */
[----:B------:R1:W-:Y:S02]  /*1d170*/  @!P0 ST.E.128 [R20.64], R16 ;  /* 0x0000001014008985 */ /* 0x0003e4000c101d08 */
.L_x_2181:
[----:B------:R-:W-:Y:S05]  /*1d180*/  BSYNC B0 ;  /* 0x0000000000007941 */ /* 0x000fea0003800000 */
.L_x_2180:
[----:B------:R-:W-:Y:S05]  /*1d190*/  BRA.DIV ~URZ, `(.L_x_2182) ;  /* 0x00002f927f007947 */ /* 0x000fea000b800000 */
[----:B----4-:R4:W3:Y:S02]  /*1d1a0*/  SHFL.IDX PT, R3, R2, 0x2, 0x181f ;  /* 0x00581f0002037f89 */ /* 0x0108e400000e0000 */
.L_x_2239:
[----:B------:R-:W-:Y:S05]  /*1d1b0*/  BRA.DIV ~URZ, `(.L_x_2183) ;  /* 0x00002fe27f007947 */ /* 0x000fea000b800000 */
[----:B-12---:R1:W2:Y:S02]  /*1d1c0*/  SHFL.IDX PT, R9, R0, 0x2, 0x181f ;  /* 0x00581f0000097f89 */ /* 0x0062a400000e0000 */
.L_x_2240:
        /* <DEDUP_REMOVED lines=11> */
[----:B------:R2:W-:Y:S02]  /*1d280*/  @!P0 ST.E.128 [R16.64], R4 ;  /* 0x0000000410008985 */ /* 0x0005e4000c101d08 */
.L_x_2185:
[----:B------:R-:W-:Y:S05]  /*1d290*/  BSYNC B0 ;  /* 0x0000000000007941 */ /* 0x000fea0003800000 */
.L_x_2184:
[----:B------:R-:W-:Y:S05]  /*1d2a0*/  BRA.DIV ~URZ, `(.L_x_2186) ;  /* 0x00002f627f007947 */ /* 0x000fea000b800000 */
[----:B---34-:R-:W3:Y:S04]  /*1d2b0*/  SHFL.IDX PT, R2, R2, 0x3, 0x181f ;  /* 0x00781f0002027f89 */ /* 0x018ee800000e0000 */
[----:B-1----:R-:W1:Y:S02]  /*1d2c0*/  SHFL.IDX PT, R0, R0, 0x3, 0x181f ;  /* 0x00781f0000007f89 */ /* 0x002e6400000e0000 */
.L_x_2241:
[----:B------:R-:W-:-:S04]  /*1d2d0*/  IADD3 R29, R29, 0x60, RZ ;  /* 0x000000601d1d7810 */ /* 0x000fc80007ffe0ff */
[----:B------:R-:W-:-:S13]  /*1d2e0*/  ISETP.GE.AND P0, PT, R29, R31, PT ;  /* 0x0000001f1d00720c */ /* 0x000fda0003f06270 */
[----:B------:R-:W-:Y:S05]  /*1d2f0*/  @P0 BRA `(.L_x_2187) ;  /* 0x0000185000000947 */ /* 0x000fea0003800000 */
[----:B------:R-:W-:-:S13]  /*1d300*/  ISETP.GE.AND P0, PT, R116, c[0x0][0x3c8], PT ;  /* 0x0000f20074007a0c */ /* 0x000fda0003f06270 */
[----:B-12---:R-:W-:-:S04]  /*1d310*/  @!P0 LEA R4, P1, R116, R0, 0x1 ;  /* 0x0000000074048211 */ /* 0x006fc800078208ff */
        /* <DEDUP_REMOVED lines=8> */
.L_x_2174:
[----:B------:R-:W-:Y:S01]  /*1d3a0*/  IMAD R34, R34, c[0x0][0x408], RZ ;  /* 0x0001020022227a24 */ /* 0x000fe200078e02ff */
[----:B------:R-:W-:Y:S01]  /*1d3b0*/  SHF.R.S32.HI R11, RZ, 0x1f, R35 ;  /* 0x0000001fff0b7819 */ /* 0x000fe20000011423 */
[----:B------:R-:W-:-:S04]  /*1d3c0*/  IMAD.WIDE.U32 R14, R30, c[0x0][0x408], RZ ;  /* 0x000102001e0e7a25 */ /* 0x000fc800078e00ff */
[----:B------:R-:W-:Y:S02]  /*1d3d0*/  IMAD R34, R30, c[0x0][0x40c], R34 ;  /* 0x000103001e227a24 */ /* 0x000fe400078e0222 */
[----:B------:R-:W-:Y:S02]  /*1d3e0*/  IMAD R11, R11, c[0x0][0x440], RZ ;  /* 0x000110000b0b7a24 */ /* 0x000fe400078e02ff */
[----:B------:R-:W-:Y:S01]  /*1d3f0*/  @P3 IMAD.HI.U32 R13, R33, c[0x0][0x4ec], RZ ;  /* 0x00013b00210d3a27 */ /* 0x000fe200078e00ff */
[----:B------:R-:W-:-:S03]  /*1d400*/  IADD3 R15, R15, R34, RZ ;  /* 0x000000220f0f7210 */ /* 0x000fc60007ffe0ff */
[----:B------:R-:W-:Y:S02]  /*1d410*/  IMAD R11, R35, c[0x0][0x444], R11 ;  /* 0x00011100230b7a24 */ /* 0x000fe400078e020b */
[----:B------:R-:W-:-:S04]  /*1d420*/  IMAD.WIDE.U32 R14, R227, c[0x0][0x438], R14 ;  /* 0x00010e00e30e7a25 */ /* 0x000fc800078e000e */
[----:B------:R-:W-:-:S04]  /*1d430*/  IMAD R15, R227, c[0x0][0x43c], R15 ;  /* 0x00010f00e30f7a24 */ /* 0x000fc800078e020f */
[----:B------:R-:W-:Y:S01]  /*1d440*/  IMAD.WIDE.U32 R28, R35, c[0x0][0x440], R14 ;  /* 0x00011000231c7a25 */ /* 0x000fe200078e000e */
[----:B------:R-:W-:Y:S02]  /*1d450*/  MOV R14, R33 ;  /* 0x00000021000e7202 */ /* 0x000fe40000000f00 */
[----:B------:R-:W-:Y:S02]  /*1d460*/  @P3 SHF.R.U32.HI R14, RZ, c[0x0][0x4f0], R13 ;  /* 0x00013c00ff0e3a19 */ /* 0x000fe4000001160d */
[----:B------:R-:W-:Y:S02]  /*1d470*/  IADD3 R29, R29, R11, RZ ;  /* 0x0000000b1d1d7210 */ /* 0x000fe40007ffe0ff */
[----:B------:R-:W-:Y:S02]  /*1d480*/  SHF.R.S32.HI R13, RZ, 0x1f, R14 ;  /* 0x0000001fff0d7819 */ /* 0x000fe4000001140e */
[----:B------:R-:W-:Y:S01]  /*1d490*/  IADD3 R11, -R14, RZ, RZ ;  /* 0x000000ff0e0b7210 */ /* 0x000fe20007ffe1ff */
[----:B------:R-:W-:-:S04]  /*1d4a0*/  IMAD.WIDE.U32 R28, R233, c[0x0][0x448], R28 ;  /* 0x00011200e91c7a25 */ /* 0x000fc800078e001c */
[----:B------:R-:W-:Y:S02]  /*1d4b0*/  IMAD R13, R13, c[0x0][0x430], RZ ;  /* 0x00010c000d0d7a24 */ /* 0x000fe400078e02ff */
[----:B------:R-:W-:Y:S02]  /*1d4c0*/  IMAD R29, R233, c[0x0][0x44c], R29 ;  /* 0x00011300e91d7a24 */ /* 0x000fe400078e021d */
        /* <DEDUP_REMOVED lines=13> */
[----:B------:R1:W2:Y:S02]  /*1d5a0*/  SHFL.IDX PT, R70, R64, RZ, 0x1c1f ;  /* 0x001c1fff40467589 */ /* 0x0002a400000e0000 */
.L_x_2242:
[----:B------:R-:W-:Y:S05]  /*1d5b0*/  BRA.DIV ~URZ, `(.L_x_2189) ;  /* 0x00002d927f007947 */ /* 0x000fea000b800000 */
[----:B------:R3:W4:Y:S02]  /*1d5c0*/  SHFL.IDX PT, R66, R65, RZ, 0x1c1f ;  /* 0x001c1fff41427589 */ /* 0x00072400000e0000 */
.L_x_2243:
        /* <DEDUP_REMOVED lines=38> */
[----:B----4-:R-:W-:Y:S02]  /*1d830*/  @!P0 LEA R68, P2, R15, R66, 0x2 ;  /* 0x000000420f448211 */ /* 0x010fe400078410ff */
[----:B------:R-:W-:Y:S02]  /*1d840*/  @!P1 IMAD.WIDE R72, R217, 0x4, R66 ;  /* 0x00000004d9489825 */ /* 0x000fe400078e0242 */
[----:B------:R-:W-:Y:S02]  /*1d850*/  @!P0 LEA.HI.X R69, R15, R70, R14, 0x2, P2 ;  /* 0x000000460f458211 */ /* 0x000fe400010f140e */
[----:B------:R-:W-:Y:S01]  /*1d860*/  ISETP.GE.AND P2, PT, R46, c[0x0][0x3c8], PT ;  /* 0x0000f2002e007a0c */ /* 0x000fe20003f46270 */
        /* <DEDUP_REMOVED lines=19> */
[----:B--2---:R-:W-:-:S04]  /*1d9a0*/  @!P3 LEA R2, P5, R40, R66, 0x2 ;  /* 0x000000422802b211 */ /* 0x004fc800078a10ff */
[----:B------:R-:W-:Y:S02]  /*1d9b0*/  @!P3 LEA.HI.X R3, R40, R70, R39, 0x2, P5 ;  /* 0x000000462803b211 */ /* 0x000fe400028f1427 */
[C---:B----4-:R-:W-:Y:S02]  /*1d9c0*/  @!P4 LEA R4, P0, R38.reuse, R66, 0x2 ;  /* 0x000000422604c211 */ /* 0x050fe400078010ff */
[----:B------:R-:W-:Y:S01]  /*1d9d0*/  ISETP.GE.AND P5, PT, R29, c[0x0][0x3c8], PT ;  /* 0x0000f2001d007a0c */ /* 0x000fe20003fa6270 */
[----:B------:R2:W-:Y:S01]  /*1d9e0*/  @!P3 ST.E.64 [R2.64], R84 ;  /* 0x000000540200b985 */ /* 0x0005e2000c101b08 */
[----:B------:R-:W-:Y:S02]  /*1d9f0*/  @!P4 LEA.HI.X R5, R38, R70, R37, 0x2, P0 ;  /* 0x000000462605c211 */ /* 0x000fe400000f1425 */
[----:B------:R-:W-:-:S03]  /*1da00*/  @!P1 LEA R6, P3, R34, R66, 0x2 ;  /* 0x0000004222069211 */ /* 0x000fc600078610ff */
[----:B------:R4:W-:Y:S01]  /*1da10*/  @!P4 ST.E.64 [R4.64], R88 ;  /* 0x000000580400c985 */ /* 0x0009e2000c101b08 */
[----:B------:R-:W-:Y:S02]  /*1da20*/  @!P1 LEA.HI.X R7, R34, R70, R11, 0x2, P3 ;  /* 0x0000004622079211 */ /* 0x000fe400018f140b */
[----:B------:R-:W-:Y:S02]  /*1da30*/  ISETP.GE.AND P4, PT, R63, c[0x0][0x3c8], PT ;  /* 0x0000f2003f007a0c */ /* 0x000fe40003f86270 */
[----:B--2---:R-:W-:-:S04]  /*1da40*/  @!P2 LEA R2, P0, R31, R66, 0x2 ;  /* 0x000000421f02a211 */ /* 0x004fc800078010ff */
[----:B------:R-:W-:Y:S02]  /*1da50*/  @!P2 LEA.HI.X R3, R31, R70, R30, 0x2, P0 ;  /* 0x000000461f03a211 */ /* 0x000fe400000f141e */
[----:B----4-:R-:W-:-:S03]  /*1da60*/  @!P6 LEA R4, P0, R33, R66, 0x2 ;  /* 0x000000422104e211 */ /* 0x010fc600078010ff */
[----:B------:R2:W-:Y:S01]  /*1da70*/  @!P2 ST.E.64 [R2.64], R92 ;  /* 0x0000005c0200a985 */ /* 0x0005e2000c101b08 */
[----:B------:R-:W-:Y:S02]  /*1da80*/  ISETP.GE.AND P2, PT, R48, c[0x0][0x3c8], PT ;  /* 0x0000f20030007a0c */ /* 0x000fe40003f46270 */
[----:B------:R-:W-:Y:S01]  /*1da90*/  @!P6 LEA.HI.X R5, R33, R70, R32, 0x2, P0 ;  /* 0x000000462105e211 */ /* 0x000fe200000f1420 */
[----:B------:R4:W-:Y:S01]  /*1daa0*/  @!P1 ST.E.64 [R6.64], R96 ;  /* 0x0000006006009985 */ /* 0x0009e2000c101b08 */
[----:B------:R-:W-:Y:S02]  /*1dab0*/  ISETP.GE.AND P1, PT, R44, c[0x0][0x3c8], PT ;  /* 0x0000f2002c007a0c */ /* 0x000fe40003f26270 */
[----:B------:R-:W-:Y:S01]  /*1dac0*/  ISETP.GE.AND P0, PT, R36, c[0x0][0x3c8], PT ;  /* 0x0000f20024007a0c */ /* 0x000fe20003f06270 */
[----:B------:R5:W-:Y:S01]  /*1dad0*/  @!P6 ST.E.64 [R4.64], R100 ;  /* 0x000000640400e985 */ /* 0x000be2000c101b08 */
[----:B--2---:R-:W-:-:S04]  /*1dae0*/  @!P5 LEA R2, P3, R29, R66, 0x2 ;  /* 0x000000421d02d211 */ /* 0x004fc800078610ff */
[----:B------:R-:W-:Y:S02]  /*1daf0*/  @!P5 LEA.HI.X R3, R29, R70, R28, 0x2, P3 ;  /* 0x000000461d03d211 */ /* 0x000fe400018f141c */
[CC--:B----4-:R-:W-:Y:S02]  /*1db00*/  @!P2 LEA R6, P3, R48.reuse, R66.reuse, 0x2 ;  /* 0x000000423006a211 */ /* 0x0d0fe400078610ff */
[C---:B-----5:R-:W-:Y:S01]  /*1db10*/  @!P4 LEA R4, P6, R63.reuse, R66, 0x2 ;  /* 0x000000423f04c211 */ /* 0x060fe200078c10ff */
        /* <DEDUP_REMOVED lines=11> */
.L_x_2191:
[----:B------:R-:W-:Y:S05]  /*1dbd0*/  BSYNC B0 ;  /* 0x0000000000007941 */ /* 0x000fea0003800000 */
.L_x_2190:
[----:B------:R-:W-:Y:S05]  /*1dbe0*/  BRA.DIV ~URZ, `(.L_x_2192) ;  /* 0x000027d27f007947 */ /* 0x000fea000b800000 */
[----:B-1----:R-:W1:Y:S04]  /*1dbf0*/  SHFL.IDX PT, R64, R64, 0x1, 0x1c1f ;  /* 0x003c1f0040407f89 */ /* 0x002e6800000e0000 */
[----:B---3--:R-:W3:Y:S02]  /*1dc00*/  SHFL.IDX PT, R65, R65, 0x1, 0x1c1f ;  /* 0x003c1f0041417f89 */ /* 0x008ee400000e0000 */
.L_x_2244:
[----:B------:R-:W-:-:S13]  /*1dc10*/  ISETP.NE.AND P0, PT, R0, RZ, PT ;  /* 0x000000ff0000720c */ /* 0x000fda0003f05270 */
[----:B------:R-:W-:Y:S05]  /*1dc20*/  @P0 BRA `(.L_x_2187) ;  /* 0x00000f2000000947 */ /* 0x000fea0003800000 */
[----:B------:R-:W-:Y:S02]  /*1dc30*/  ISETP.GE.AND P1, PT, R15, c[0x0][0x3c8], PT ;  /* 0x0000f2000f007a0c */ /* 0x000fe40003f26270 */
[----:B------:R-:W-:Y:S02]  /*1dc40*/  ISETP.GE.AND P2, PT, R217, c[0x0][0x3c8], PT ;  /* 0x0000f200d9007a0c */ /* 0x000fe40003f46270 */
[----:B------:R-:W-:Y:S02]  /*1dc50*/  ISETP.GE.AND P0, PT, R51, c[0x0][0x3c8], PT ;  /* 0x0000f20033007a0c */ /* 0x000fe40003f06270 */
[----:B------:R-:W-:Y:S02]  /*1dc60*/  ISETP.GE.AND P5, PT, R50, c[0x0][0x3c8], PT ;  /* 0x0000f20032007a0c */ /* 0x000fe40003fa6270 */
[----:B------:R-:W-:-:S05]  /*1dc70*/  ISETP.GE.AND P6, PT, R46, c[0x0][0x3c8], PT ;  /* 0x0000f2002e007a0c */ /* 0x000fca0003fc6270 */
[-C--:B---34-:R-:W-:Y:S02]  /*1dc80*/  @!P1 LEA R4, P4, R15, R65.reuse, 0x2 ;  /* 0x000000410f049211 */ /* 0x098fe400078810ff */
[----:B------:R-:W-:Y:S02]  /*1dc90*/  @!P2 IMAD.MOV.U32 R6, RZ, RZ, R65 ;  /* 0x000000ffff06a224 */ /* 0x000fe400078e0041 */
[----:B-1----:R-:W-:Y:S01]  /*1dca0*/  @!P2 IMAD.MOV.U32 R7, RZ, RZ, R64 ;  /* 0x000000ffff07a224 */ /* 0x002fe200078e0040 */
[----:B------:R-:W-:Y:S02]  /*1dcb0*/  @!P0 LEA R2, P3, R51, R65, 0x2 ;  /* 0x0000004133028211 */ /* 0x000fe400078610ff */
[-C--:B------:R-:W-:Y:S01]  /*1dcc0*/  @!P1 LEA.HI.X R5, R15, R64.reuse, R14, 0x2, P4 ;  /* 0x000000400f059211 */ /* 0x080fe200020f140e */
[----:B------:R-:W-:Y:S01]  /*1dcd0*/  @!P2 IMAD.WIDE R6, R217, 0x4, R6 ;  /* 0x00000004d906a825 */ /* 0x000fe200078e0206 */
[----:B------:R-:W-:Y:S02]  /*1dce0*/  ISETP.GE.AND P4, PT, R42, c[0x0][0x3c8], PT ;  /* 0x0000f2002a007a0c */ /* 0x000fe40003f86270 */
[----:B------:R-:W-:-:S02]  /*1dcf0*/  @!P0 LEA.HI.X R3, R51, R64, R13, 0x2, P3 ;  /* 0x0000004033038211 */ /* 0x000fc400018f140d */
[----:B------:R-:W-:Y:S01]  /*1dd00*/  @!P2 ST.E.64 [R6.64], R114 ;  /* 0x000000720600a985 */ /* 0x000fe2000c101b08 */
[----:B------:R-:W-:Y:S02]  /*1dd10*/  ISETP.GE.AND P3, PT, R40, c[0x0][0x3c8], PT ;  /* 0x0000f20028007a0c */ /* 0x000fe40003f66270 */
[----:B------:R-:W-:Y:S01]  /*1dd20*/  ISETP.GE.AND P2, PT, R38, c[0x0][0x3c8], PT ;  /* 0x0000f20026007a0c */ /* 0x000fe20003f46270 */
[----:B------:R1:W-:Y:S04]  /*1dd30*/  @!P1 ST.E.64 [R4.64], R110 ;  /* 0x0000006e04009985 */ /* 0x0003e8000c101b08 */
[----:B------:R3:W-:Y:S01]  /*1dd40*/  @!P0 ST.E.64 [R2.64], R18 ;  /* 0x0000001202008985 */ /* 0x0007e2000c101b08 */
[-C--:B-1----:R-:W-:Y:S02]  /*1dd50*/  @!P5 LEA R4, P0, R50, R65.reuse, 0x2 ;  /* 0x000000413204d211 */ /* 0x082fe400078010ff */
[----:B---3--:R-:W-:-:S02]  /*1dd60*/  @!P6 LEA R2, P1, R46, R65, 0x2 ;  /* 0x000000412e02e211 */ /* 0x008fc400078210ff */
[-C--:B------:R-:W-:Y:S02]  /*1dd70*/  @!P5 LEA.HI.X R5, R50, R64.reuse, R49, 0x2, P0 ;  /* 0x000000403205d211 */ /* 0x080fe400000f1431 */
[-C--:B------:R-:W-:Y:S02]  /*1dd80*/  @!P4 LEA R6, P0, R42, R65.reuse, 0x2 ;  /* 0x000000412a06c211 */ /* 0x080fe400078010ff */
[-C--:B------:R-:W-:Y:S01]  /*1dd90*/  @!P6 LEA.HI.X R3, R46, R64.reuse, R45, 0x2, P1 ;  /* 0x000000402e03e211 */ /* 0x080fe200008f142d */
[----:B------:R1:W-:Y:S01]  /*1dda0*/  @!P5 ST.E.64 [R4.64], R20 ;  /* 0x000000140400d985 */ /* 0x0003e2000c101b08 */
[----:B------:R-:W-:Y:S02]  /*1ddb0*/  ISETP.GE.AND P1, PT, R31, c[0x0][0x3c8], PT ;  /* 0x0000f2001f007a0c */ /* 0x000fe40003f26270 */
[----:B------:R-:W-:Y:S02]  /*1ddc0*/  @!P4 LEA.HI.X R7, R42, R64, R41, 0x2, P0 ;  /* 0x000000402a07c211 */ /* 0x000fe400000f1429 */
[----:B------:R-:W-:-:S02]  /*1ddd0*/  @!P3 LEA R8, P0, R40, R65, 0x2 ;  /* 0x000000412808b211 */ /* 0x000fc400078010ff */
[----:B------:R-:W-:Y:S02]  /*1dde0*/  ISETP.GE.AND P6, PT, R34, c[0x0][0x3c8], PT ;  /* 0x0000f20022007a0c */ /* 0x000fe40003fc6270 */
[-C--:B------:R-:W-:Y:S02]  /*1ddf0*/  @!P3 LEA.HI.X R9, R40, R64.reuse, R39, 0x2, P0 ;  /* 0x000000402809b211 */ /* 0x080fe400000f1427 */
[CC--:B------:R-:W-:Y:S02]  /*1de00*/  @!P2 LEA R14, P0, R38.reuse, R65.reuse, 0x2 ;  /* 0x00000041260ea211 */ /* 0x0c0fe400078010ff */
[----:B------:R-:W-:Y:S02]  /*1de10*/  ISETP.GE.AND P5, PT, R33, c[0x0][0x3c8], PT ;  /* 0x0000f20021007a0c */ /* 0x000fe40003fa6270 */
[----:B------:R-:W-:Y:S02]  /*1de20*/  @!P2 LEA.HI.X R15, R38, R64, R37, 0x2, P0 ;  /* 0x00000040260fa211 */ /* 0x000fe400000f1425 */
[----:B------:R-:W-:-:S04]  /*1de30*/  @!P1 LEA R16, P0, R31, R65, 0x2 ;  /* 0x000000411f109211 */ /* 0x000fc800078010ff */
[----:B------:R-:W-:Y:S02]  /*1de40*/  @!P1 LEA.HI.X R17, R31, R64, R30, 0x2, P0 ;  /* 0x000000401f119211 */ /* 0x000fe400000f141e */
[----:B------:R-:W-:-:S13]  /*1de50*/  ISETP.GE.AND P0, PT, R46, c[0x0][0x3c8], PT ;  /* 0x0000f2002e007a0c */ /* 0x000fda0003f06270 */
[----:B------:R3:W-:Y:S01]  /*1de60*/  @!P0 ST.E.64 [R2.64], R22 ;  /* 0x0000001602008985 */ /* 0x0007e2000c101b08 */
[----:B-1----:R-:W-:-:S03]  /*1de70*/  @!P6 LEA R4, P0, R34, R65, 0x2 ;  /* 0x000000412204e211 */ /* 0x002fc600078010ff */
        /* <DEDUP_REMOVED lines=9> */
[-C--:B---3--:R-:W-:Y:S02]  /*1df10*/  @!P5 LEA R2, P1, R33, R65.reuse, 0x2 ;  /* 0x000000412102d211 */ /* 0x088fe400078210ff */
[----:B-1----:R-:W-:Y:S02]  /*1df20*/  @!P4 LEA R6, P0, R29, R65, 0x2 ;  /* 0x000000411d06c211 */ /* 0x002fe400078010ff */
        /* <DEDUP_REMOVED lines=10> */
[----:B--2---:R-:W-:-:S03]  /*1dfd0*/  @!P1 LEA R16, P0, R44, R65, 0x2 ;  /* 0x000000412c109211 */ /* 0x004fc600078010ff */
        /* <DEDUP_REMOVED lines=9> */
.L_x_2172:
[----:B------:R-:W-:Y:S01]  /*1e070*/  ISETP.NE.U32.AND P0, PT, RZ, c[0x0][0x508], PT ;  /* 0x00014200ff007a0c */ /* 0x000fe20003f05070 */
[----:B------:R-:W-:Y:S01]  /*1e080*/  IMAD.MOV.U32 R3, RZ, RZ, 0x4 ;  /* 0x00000004ff037424 */ /* 0x000fe200078e00ff */
[----:B------:R-:W-:Y:S01]  /*1e090*/  ISETP.NE.U32.AND P2, PT, RZ, c[0x0][0x500], PT ;  /* 0x00014000ff007a0c */ /* 0x000fe20003f45070 */
[----:B------:R-:W-:Y:S01]  /*1e0a0*/  IMAD.MOV.U32 R0, RZ, RZ, c[0x0][0x388] ;  /* 0x0000e200ff007624 */ /* 0x000fe200078e00ff */
[----:B------:R-:W-:Y:S01]  /*1e0b0*/  ISETP.NE.AND.EX P0, PT, RZ, c[0x0][0x50c], PT, P0 ;  /* 0x00014300ff007a0c */ /* 0x000fe20003f05300 */
[----:B------:R-:W-:Y:S01]  /*1e0c0*/  IMAD.MOV.U32 R2, RZ, RZ, RZ ;  /* 0x000000ffff027224 */ /* 0x000fe200078e00ff */
[----:B------:R-:W-:Y:S01]  /*1e0d0*/  ISETP.NE.AND.EX P2, PT, RZ, c[0x0][0x504], PT, P2 ;  /* 0x00014100ff007a0c */ /* 0x000fe20003f45320 */
[----:B------:R-:W-:-:S10]  /*1e0e0*/  IMAD.WIDE R4, R211, R3, c[0x0][0x500] ;  /* 0x00014000d3047625 */ /* 0x000fd400078e0203 */
[----:B------:R-:W-:Y:S02]  /*1e0f0*/  @P0 IMAD.WIDE R6, R211, R3, c[0x0][0x508] ;  /* 0x00014200d3060625 */ /* 0x000fe400078e0203 */
[----:B------:R1:W5:Y:S04]  /*1e100*/  @P2 LDG.E R2, [R4.64] ;  /* 0x0000000804022981 */ /* 0x000368000c1e1900 */
        /* <DEDUP_REMOVED lines=8> */
.L_x_2193:
[----:B------:R-:W-:Y:S01]  /*1e190*/  ISETP.GT.AND P0, PT, R10, 0x7f, PT ;  /* 0x0000007f0a00780c */ /* 0x000fe20003f04270 */
[----:B------:R-:W-:Y:S01]  /*1e1a0*/  BSSY B0, `(.L_x_2194) ;  /* 0x0000035000007945 */ /* 0x000fe20003800000 */
[----:B-1----:R-:W-:Y:S02]  /*1e1b0*/  SHF.R.S32.HI R4, RZ, 0x1f, R211 ;  /* 0x0000001fff047819 */ /* 0x002fe400000114d3 */
[----:B-----5:R-:W-:-:S02]  /*1e1c0*/  SHF.R.S32.HI R6, RZ, 0x1f, R2 ;  /* 0x0000001fff067819 */ /* 0x020fc40000011402 */
[----:B------:R-:W-:Y:S02]  /*1e1d0*/  SEL R5, R211, RZ, !P2 ;  /* 0x000000ffd3057207 */ /* 0x000fe40005000000 */
[----:B------:R-:W-:-:S05]  /*1e1e0*/  SEL R4, R4, RZ, !P2 ;  /* 0x000000ff04047207 */ /* 0x000fca0005000000 */
[----:B------:R-:W-:Y:S05]  /*1e1f0*/  @P0 BRA `(.L_x_2195) ;  /* 0x000002f000000947 */ /* 0x000fea0003800000 */
[----:B------:R-:W-:Y:S01]  /*1e200*/  IMAD R7, R0, c[0x0][0x4e8], RZ ;  /* 0x00013a0000077a24 */ /* 0x000fe200078e02ff */
[----:B------:R-:W-:-:S04]  /*1e210*/  IADD3 R3, R209, R10, RZ ;  /* 0x0000000ad1037210 */ /* 0x000fc80007ffe0ff */
        /* <DEDUP_REMOVED lines=45> */
.L_x_2195:
[----:B------:R-:W-:Y:S05]  /*1e4f0*/  BSYNC B0 ;  /* 0x0000000000007941 */ /* 0x000fea0003800000 */
.L_x_2194:
[----:B------:R-:W-:-:S13]  /*1e500*/  ISETP.GT.AND P0, PT, R210, 0x1, PT ;  /* 0x00000001d200780c */ /* 0x000fda0003f04270 */
[----:B------:R-:W-:Y:S05]  /*1e510*/  @P0 BRA `(.L_x_2187) ;  /* 0x0000063000000947 */ /* 0x000fea0003800000 */
[----:B-1----:R-:W-:Y:S01]  /*1e520*/  MOV R3, c[0x0][0x4e8] ;  /* 0x00013a0000037a02 */ /* 0x002fe20000000f00 */
[----:B------:R-:W-:Y:S01]  /*1e530*/  IMAD R6, R6, c[0x0][0x3a0], RZ ;  /* 0x0000e80006067a24 */ /* 0x000fe200078e02ff */
[----:B------:R-:W-:Y:S01]  /*1e540*/  LEA R28, R28, R29, 0x5 ;  /* 0x0000001d1c1c7211 */ /* 0x000fe200078e28ff */
[----:B------:R-:W-:Y:S01]  /*1e550*/  IMAD R4, R4, c[0x0][0x3f0], RZ ;  /* 0x0000fc0004047a24 */ /* 0x000fe200078e02ff */
[----:B------:R-:W-:Y:S01]  /*1e560*/  ISETP.NE.AND P0, PT, R3, 0x1, PT ;  /* 0x000000010300780c */ /* 0x000fe20003f05270 */
[C---:B------:R-:W-:Y:S01]  /*1e570*/  IMAD R6, R2.reuse, c[0x0][0x3a4], R6 ;  /* 0x0000e90002067a24 */ /* 0x040fe200078e0206 */
[----:B------:R-:W-:Y:S01]  /*1e580*/  IADD3 R28, R209, R28, RZ ;  /* 0x0000001cd11c7210 */ /* 0x000fe20007ffe0ff */
[----:B------:R-:W-:Y:S01]  /*1e590*/  IMAD.WIDE.U32 R2, R2, c[0x0][0x3a0], RZ ;  /* 0x0000e80002027a25 */ /* 0x000fe200078e00ff */
[----:B------:R-:W-:-:S03]  /*1e5a0*/  IADD3 R29, R29, R209, RZ ;  /* 0x000000d11d1d7210 */ /* 0x000fc60007ffe0ff */
[----:B------:R-:W-:Y:S01]  /*1e5b0*/  IMAD R4, R5, c[0x0][0x3f4], R4 ;  /* 0x0000fd0005047a24 */ /* 0x000fe200078e0204 */
[----:B------:R-:W-:Y:S02]  /*1e5c0*/  IADD3 R9, R3, R6, RZ ;  /* 0x0000000603097210 */ /* 0x000fe40007ffe0ff */
[----:B------:R-:W-:Y:S02]  /*1e5d0*/  MOV R8, R2 ;  /* 0x0000000200087202 */ /* 0x000fe40000000f00 */
[----:B------:R-:W-:Y:S01]  /*1e5e0*/  MOV R6, R28 ;  /* 0x0000001c00067202 */ /* 0x000fe20000000f00 */
        /* <DEDUP_REMOVED lines=9> */
[----:B------:R-:W-:Y:S01]  /*1e680*/  IMAD R3, R3, c[0x0][0x4e8], R28 ;  /* 0x00013a0003037a24 */ /* 0x000fe200078e021c */
[----:B------:R-:W-:Y:S01]  /*1e690*/  MOV R4, R8 ;  /* 0x0000000800047202 */ /* 0x000fe20000000f00 */
[----:B------:R-:W-:-:S04]  /*1e6a0*/  IMAD R2, R6, c[0x0][0x3e4], R2 ;  /* 0x0000f90006027a24 */ /* 0x000fc800078e0202 */
        /* <DEDUP_REMOVED lines=11> */
[----:B------:R1:W3:Y:S02]  /*1e760*/  SHFL.IDX PT, R4, R3, RZ, 0x181f ;  /* 0x00181fff03047589 */ /* 0x0002e400000e0000 */
.L_x_2245:
[----:B------:R-:W-:Y:S05]  /*1e770*/  BRA.DIV ~URZ, `(.L_x_2197) ;  /* 0x00001d827f007947 */ /* 0x000fea000b800000 */
[----:B------:R4:W1:Y:S02]  /*1e780*/  SHFL.IDX PT, R5, R2, RZ, 0x181f ;  /* 0x00181fff02057589 */ /* 0x00086400000e0000 */
.L_x_2246:
[----:B------:R-:W-:Y:S01]  /*1e790*/  IMAD R0, R0, c[0x0][0x4e8], RZ ;  /* 0x00013a0000007a24 */ /* 0x000fe200078e02ff */
[----:B------:R-:W-:Y:S04]  /*1e7a0*/  BSSY B0, `(.L_x_2198) ;  /* 0x000000b000007945 */ /* 0x000fe80003800000 */
[----:B------:R-:W-:-:S13]  /*1e7b0*/  ISETP.GE.AND P0, PT, R29, R0, PT ;  /* 0x000000001d00720c */ /* 0x000fda0003f06270 */
[----:B------:R-:W-:Y:S05]  /*1e7c0*/  @P0 BRA `(.L_x_2199) ;  /* 0x0000008000000947 */ /* 0x000fea0003800000 */
[----:B------:R-:W-:Y:S02]  /*1e7d0*/  ISETP.GE.AND P1, PT, R116, c[0x0][0x3c8], PT ;  /* 0x0000f20074007a0c */ /* 0x000fe40003f26270 */
[----:B------:R-:W-:-:S11]  /*1e7e0*/  ISETP.GE.AND P0, PT, R13, c[0x0][0x3c8], PT ;  /* 0x0000f2000d007a0c */ /* 0x000fd60003f06270 */
[CC--:B-1----:R-:W-:Y:S02]  /*1e7f0*/  @!P1 LEA R6, P3, R116.reuse, R5.reuse, 0x1 ;  /* 0x0000000574069211 */ /* 0x0c2fe400078608ff */
[C---:B------:R-:W-:Y:S02]  /*1e800*/  @!P0 LEA R8, P2, R13.reuse, R5, 0x1 ;  /* 0x000000050d088211 */ /* 0x040fe400078408ff */
[-C--:B---3--:R-:W-:Y:S02]  /*1e810*/  @!P1 LEA.HI.X R7, R116, R4.reuse, R15, 0x1, P3 ;  /* 0x0000000474079211 */ /* 0x088fe400018f0c0f */
[----:B------:R-:W-:-:S03]  /*1e820*/  @!P0 LEA.HI.X R9, R13, R4, R14, 0x1, P2 ;  /* 0x000000040d098211 */ /* 0x000fc600010f0c0e */
[----:B------:R1:W-:Y:S04]  /*1e830*/  @!P1 ST.E.128 [R6.64], RZ ;  /* 0x000000ff06009985 */ /* 0x0003e8000c101d08 */
[----:B------:R1:W-:Y:S02]  /*1e840*/  @!P0 ST.E.128 [R8.64], RZ ;  /* 0x000000ff08008985 */ /* 0x0003e4000c101d08 */
.L_x_2199:
[----:B------:R-:W-:Y:S05]  /*1e850*/  BSYNC B0 ;  /* 0x0000000000007941 */ /* 0x000fea0003800000 */
.L_x_2198:
[----:B------:R-:W-:Y:S05]  /*1e860*/  BRA.DIV ~URZ, `(.L_x_2200) ;  /* 0x00001d027f007947 */ /* 0x000fea000b800000 */
[----:B---3--:R3:W2:Y:S04]  /*1e870*/  SHFL.IDX PT, R4, R3, 0x1, 0x181f ;  /* 0x00381f0003047f89 */ /* 0x0086a800000e0000 */
[----:B-1----:R3:W1:Y:S02]  /*1e880*/  SHFL.IDX PT, R6, R2, 0x1, 0x181f ;  /* 0x00381f0002067f89 */ /* 0x00266400000e0000 */
.L_x_2247:
        /* <DEDUP_REMOVED lines=12> */
.L_x_2202:
[----:B------:R-:W-:Y:S05]  /*1e950*/  BSYNC B0 ;  /* 0x0000000000007941 */ /* 0x000fea0003800000 */
.L_x_2201:
[----:B------:R-:W-:Y:S05]  /*1e960*/  BRA.DIV ~URZ, `(.L_x_2203) ;  /* 0x00001cd27f007947 */ /* 0x000fea000b800000 */
[----:B--2---:R2:W3:Y:S02]  /*1e970*/  SHFL.IDX PT, R4, R3, 0x2, 0x181f ;  /* 0x00581f0003047f89 */ /* 0x0044e400000e0000 */
.L_x_2248:
[----:B------:R-:W-:Y:S05]  /*1e980*/  BRA.DIV ~URZ, `(.L_x_2204) ;  /* 0x00001d227f007947 */ /* 0x000fea000b800000 */
[----:B-1----:R1:W2:Y:S02]  /*1e990*/  SHFL.IDX PT, R6, R2, 0x2, 0x181f ;  /* 0x00581f0002067f89 */ /* 0x0022a400000e0000 */
.L_x_2249:
        /* <DEDUP_REMOVED lines=10> */
[----:B------:R2:W-:Y:S04]  /*1ea40*/  @!P1 ST.E.128 [R8.64], RZ ;  /* 0x000000ff08009985 */ /* 0x0005e8000c101d08 */
[----:B------:R2:W-:Y:S02]  /*1ea50*/  @!P0 ST.E.128 [R6.64], RZ ;  /* 0x000000ff06008985 */ /* 0x0005e4000c101d08 */
.L_x_2206:
[----:B------:R-:W-:Y:S05]  /*1ea60*/  BSYNC B0 ;  /* 0x0000000000007941 */ /* 0x000fea0003800000 */
.L_x_2205:
[----:B------:R-:W-:Y:S05]  /*1ea70*/  BRA.DIV ~URZ, `(.L_x_2207) ;  /* 0x00001ca27f007947 */ /* 0x000fea000b800000 */
[----:B--23--:R-:W2:Y:S04]  /*1ea80*/  SHFL.IDX PT, R3, R3, 0x3, 0x181f ;  /* 0x00781f0003037f89 */ /* 0x00cea800000e0000 */
[----:B-1--4-:R-:W1:Y:S02]  /*1ea90*/  SHFL.IDX PT, R2, R2, 0x3, 0x181f ;  /* 0x00781f0002027f89 */ /* 0x012e6400000e0000 */
.L_x_2250:
[----:B------:R-:W-:-:S04]  /*1eaa0*/  IADD3 R29, R29, 0x60, RZ ;  /* 0x000000601d1d7810 */ /* 0x000fc80007ffe0ff */
        /* <DEDUP_REMOVED lines=10> */
.L_x_2187:
[----:B------:R-:W-:Y:S05]  /*1eb50*/  BSYNC B1 ;  /* 0x0000000000017941 */ /* 0x000fea0003800000 */
.L_x_2171:
[----:B------:R-:W-:-:S13]  /*1eb60*/  ISETP.NE.AND P0, PT, R220, RZ, PT ;  /* 0x000000ffdc00720c */ /* 0x000fda0003f05270 */
[----:B------:R-:W-:Y:S01]  /*1eb70*/  @P0 WARPSYNC 0xffffffff ;  /* 0xffffffff00000948 */ /* 0x000fe20003800000 */
[----:B------:R-:W-:Y:S06]  /*1eb80*/  @P0 BAR.SYNC.DEFER_BLOCKING 0x5, 0x100 ;  /* 0x0144000000000b1d */ /* 0x000fec0000010000 */
[----:B------:R-:W4:Y:S04]  /*1eb90*/  @P0 LDS.128 R208, [0xe100] ;  /* 0x00e10000ffd00984 */ /* 0x000f280000000c00 */
[----:B------:R-:W-:Y:S06]  /*1eba0*/  @P0 BAR.ARV 0x4, 0x100 ;  /* 0x0104000000000b1d */ /* 0x000fec0000002000 */
[----:B------:R-:W-:Y:S05]  /*1ebb0*/  @P0 BRA `(.L_x_2208) ;  /* 0x00000ea000000947 */ /* 0x000fea0003800000 */
[----:B------:R-:W-:Y:S01]  /*1ebc0*/  LOP3.LUT R10, R10, 0x1f, RZ, 0xc0, !PT ;  /* 0x0000001f0a0a7812 */ /* 0x000fe200078ec0ff */
[----:B-1-34-:R-:W-:-:S03]  /*1ebd0*/  IMAD.MOV.U32 R2, RZ, RZ, RZ ;  /* 0x000000ffff027224 */ /* 0x01afc600078e00ff */
[----:B------:R-:W-:Y:S01]  /*1ebe0*/  ISETP.NE.AND P6, PT, R10, 0x1f, PT ;  /* 0x0000001f0a00780c */ /* 0x000fe20003fc5270 */
[----:B------:R-:W-:Y:S10]  /*1ebf0*/  BRA.DIV ~URZ, `(.L_x_2209) ;  /* 0x00001bf27f007947 */ /* 0x000ff4000b800000 */
[----:B------:R1:W3:Y:S02]  /*1ec00*/  SHFL.IDX PT, R0, R12, RZ, 0x1f ;  /* 0x00001fff0c007589 */ /* 0x0002e400000e0000 */
.L_x_2251:
[----:B------:R-:W-:Y:S05]  /*1ec10*/  BRA.DIV ~URZ, `(.L_x_2210) ;  /* 0x00001c427f007947 */ /* 0x000fea000b800000 */
[----:B-1----:R-:W1:Y:S02]  /*1ec20*/  SHFL.IDX PT, R12, R12, 0x1, 0x1f ;  /* 0x00201f000c0c7f89 */ /* 0x002e6400000e0000 */
.L_x_2252:
[----:B--2---:R-:W-:Y:S02]  /*1ec30*/  IMAD.IADD R5, R211, 0x1, R10 ;  /* 0x00000001d3057824 */ /* 0x004fe400078e020a */
[----:B------:R-:W-:-:S03]  /*1ec40*/  IMAD.MOV.U32 R209, RZ, RZ, RZ ;  /* 0x000000ffffd17224 */ /* 0x000fc600078e00ff */
[----:B------:R-:W-:-:S13]  /*1ec50*/  ISETP.GE.OR P0, PT, R5, c[0x0][0x53c], !P6 ;  /* 0x00014f0005007a0c */ /* 0x000fda0007706670 */
[----:B------:R-:W-:Y:S01]  /*1ec60*/  @!P0 IMAD.MOV.U32 R4, RZ, RZ, 0x4 ;  /* 0x00000004ff048424 */ /* 0x000fe200078e00ff */
[----:B------:R-:W-:-:S03]  /*1ec70*/  @!P0 MOV R3, 0x4 ;  /* 0x0000000400038802 */ /* 0x000fc60000000f00 */
[----:B------:R-:W-:-:S04]  /*1ec80*/  @!P0 IMAD.WIDE R6, R5, R4, c[0x0][0x580] ;  /* 0x0001600005068625 */ /* 0x000fc800078e0204 */
[----:B------:R-:W-:Y:S01]  /*1ec90*/  @!P0 IMAD.WIDE R4, R5, R3, c[0x0][0x578] ;  /* 0x00015e0005048625 */ /* 0x000fe200078e0203 */
[----:B------:R-:W2:Y:S04]  /*1eca0*/  @!P0 LDG.E R209, [R6.64] ;  /* 0x0000000806d18981 */ /* 0x000ea8000c1e1900 */
[----:B------:R4:W2:Y:S01]  /*1ecb0*/  @!P0 LDG.E R2, [R4.64] ;  /* 0x0000000804028981 */ /* 0x0008a2000c1e1900 */
[C---:B------:R-:W-:Y:S02]  /*1ecc0*/  ISETP.GE.U32.AND P4, PT, R10.reuse, 0x10, PT ;  /* 0x000000100a00780c */ /* 0x040fe40003f86070 */
[C---:B------:R-:W-:Y:S02]  /*1ecd0*/  ISETP.GE.U32.AND P3, PT, R10.reuse, 0x8, PT ;  /* 0x000000080a00780c */ /* 0x040fe40003f66070 */
[----:B------:R-:W-:-:S02]  /*1ece0*/  ISETP.GE.U32.AND P2, PT, R10, 0x4, PT ;  /* 0x000000040a00780c */ /* 0x000fc40003f46070 */
[C---:B------:R-:W-:Y:S02]  /*1ecf0*/  ISETP.GE.U32.AND P1, PT, R10.reuse, 0x2, PT ;  /* 0x000000020a00780c */ /* 0x040fe40003f26070 */
[----:B------:R-:W-:Y:S02]  /*1ed00*/  ISETP.NE.AND P5, PT, R10, RZ, PT ;  /* 0x000000ff0a00720c */ /* 0x000fe40003fa5270 */
[----:B----4-:R-:W-:Y:S01]  /*1ed10*/  MOV R5, RZ ;  /* 0x000000ff00057202 */ /* 0x010fe20000000f00 */
[----:B--2---:R-:W-:Y:S01]  /*1ed20*/  IMAD R6, R2, R209, RZ ;  /* 0x000000d102067224 */ /* 0x004fe200078e02ff */
[----:B------:R-:W-:Y:S07]  /*1ed30*/  BRA.DIV ~URZ, `(.L_x_2211) ;  /* 0x00001b927f007947 */ /* 0x000fee000b800000 */
[----:B------:R2:W4:Y:S02]  /*1ed40*/  SHFL.UP PT, R3, R6, 0x1, RZ ;  /* 0x0420000006037989 */ /* 0x00052400000e00ff */
.L_x_2253:
[----:B----4-:R-:W-:-:S04]  /*1ed50*/  SEL R3, R3, RZ, P5 ;  /* 0x000000ff03037207 */ /* 0x010fc80002800000 */
[----:B--2---:R-:W-:Y:S01]  /*1ed60*/  IADD3 R6, R6, R3, RZ ;  /* 0x0000000306067210 */ /* 0x004fe20007ffe0ff */
[----:B------:R-:W-:Y:S05]  /*1ed70*/  BRA.DIV ~URZ, `(.L_x_2212) ;  /* 0x00001ba27f007947 */ /* 0x000fea000b800000 */
        /* <DEDUP_REMOVED lines=12> */
[----:B------:R2:W4:Y:S02]  /*1ee40*/  SHFL.IDX PT, R3, R4, 0x1f, 0x1f ;  /* 0x03e01f0004037f89 */ /* 0x00052400000e0000 */
.L_x_2254:
[----:B----4-:R-:W-:Y:S01]  /*1ee50*/  IMAD R3, R3, c[0x0][0x538], RZ ;  /* 0x00014e0003037a24 */ /* 0x010fe200078e02ff */
[----:B------:R-:W-:Y:S04]  /*1ee60*/  BSSY B1, `(.L_x_2213) ;  /* 0x00000ba000017945 */ /* 0x000fe80003800000 */
[----:B-1----:R-:W-:-:S04]  /*1ee70*/  IADD3 R208, R3, R12, RZ ;  /* 0x0000000c03d07210 */ /* 0x002fc80007ffe0ff */
[----:B---3--:R-:W-:-:S13]  /*1ee80*/  ISETP.GT.AND P0, PT, R208, R0, PT ;  /* 0x00000000d000720c */ /* 0x008fda0003f04270 */
[----:B------:R-:W-:Y:S05]  /*1ee90*/  @P0 BRA `(.L_x_2214) ;  /* 0x0000024000000947 */ /* 0x000fea0003800000 */
.L_x_2218:
[----:B------:R-:W-:-:S04]  /*1eea0*/  IADD3 R211, R211, 0x1f, RZ ;  /* 0x0000001fd3d37810 */ /* 0x000fc80007ffe0ff */
[----:B------:R-:W-:-:S13]  /*1eeb0*/  ISETP.GE.AND P0, PT, R211, c[0x0][0x53c], PT ;  /* 0x00014f00d3007a0c */ /* 0x000fda0003f06270 */
[----:B------:R-:W-:Y:S05]  /*1eec0*/  @P0 BRA `(.L_x_2215) ;  /* 0x00000af000000947 */ /* 0x000fea0003800000 */
[----:B------:R-:W-:Y:S02]  /*1eed0*/  IADD3 R6, R211, R10, RZ ;  /* 0x0000000ad3067210 */ /* 0x000fe40007ffe0ff */
[----:B------:R-:W-:Y:S02]  /*1eee0*/  MOV R209, RZ ;  /* 0x000000ff00d17202 */ /* 0x000fe40000000f00 */
[----:B------:R-:W-:Y:S02]  /*1eef0*/  ISETP.GE.OR P0, PT, R6, c[0x0][0x53c], !P6 ;  /* 0x00014f0006007a0c */ /* 0x000fe40007706670 */
[----:B------:R-:W-:-:S11]  /*1ef00*/  MOV R2, RZ ;  /* 0x000000ff00027202 */ /* 0x000fd60000000f00 */
[----:B--2---:R-:W-:Y:S02]  /*1ef10*/  @!P0 MOV R4, 0x4 ;  /* 0x0000000400048802 */ /* 0x004fe40000000f00 */
        /* <DEDUP_REMOVED lines=8> */
.L_x_2255:
        /* <DEDUP_REMOVED lines=16> */
.L_x_2256:
[----:B--2---:R-:W-:-:S05]  /*1f0a0*/  IMAD R3, R3, c[0x0][0x538], RZ ;  /* 0x00014e0003037a24 */ /* 0x004fca00078e02ff */
[----:B------:R-:W-:-:S04]  /*1f0b0*/  IADD3 R208, R3, R208, RZ ;  /* 0x000000d003d07210 */ /* 0x000fc80007ffe0ff */
[----:B------:R-:W-:-:S13]  /*1f0c0*/  ISETP.GT.AND P0, PT, R208, R0, PT ;  /* 0x00000000d000720c */ /* 0x000fda0003f04270 */
[----:B-1----:R-:W-:Y:S05]  /*1f0d0*/  @!P0 BRA `(.L_x_2218) ;  /* 0xfffffdc000008947 */ /* 0x002fea000383ffff */
.L_x_2214:
[----:B------:R-:W-:-:S05]  /*1f0e0*/  IADD3 R208, -R3, R208, RZ ;  /* 0x000000d003d07210 */ /* 0x000fca0007ffe1ff */
[----:B------:R-:W-:-:S05]  /*1f0f0*/  IMAD R3, R4, c[0x0][0x538], R208 ;  /* 0x00014e0004037a24 */ /* 0x000fca00078e02d0 */
[----:B------:R-:W-:Y:S01]  /*1f100*/  ISETP.GT.AND P0, PT, R3, R0, PT ;  /* 0x000000000300720c */ /* 0x000fe20003f04270 */
[----:B------:R-:W-:-:S12]  /*1f110*/  BRA.DIV ~URZ, `(.L_x_2219) ;  /* 0x00001bb27f007947 */ /* 0x000fd8000b800000 */
[----:B------:R-:W-:-:S04]  /*1f120*/  VOTE.ANY R3, PT, !P0 ;  /* 0x0000000000037806 */ /* 0x000fc800040e0100 */
.L_x_2257:
[----:B------:R-:W1:Y:S02]  /*1f130*/  POPC R6, R3 ;  /* 0x0000000300067309 */ /* 0x000e640000000000 */
[----:B-1----:R-:W-:Y:S01]  /*1f140*/  IADD3 R211, R6, R211, RZ ;  /* 0x000000d306d37210 */ /* 0x002fe20007ffe0ff */
[----:B------:R-:W-:Y:S05]  /*1f150*/  BRA.DIV ~URZ, `(.L_x_2220) ;  /* 0x00001bc27f007947 */ /* 0x000fea000b800000 */
[----:B------:R1:W3:Y:S04]  /*1f160*/  SHFL.IDX PT, R209, R209, R6, 0x1f ;  /* 0x00001f06d1d17589 */ /* 0x0002e800000e0000 */
[----:B------:R1:W4:Y:S02]  /*1f170*/  SHFL.IDX PT, R2, R2, R6, 0x1f ;  /* 0x00001f0602027589 */ /* 0x00032400000e0000 */
.L_x_2258:
[----:B------:R-:W-:Y:S01]  /*1f180*/  ISETP.NE.AND P0, PT, R3, RZ, PT ;  /* 0x000000ff0300720c */ /* 0x000fe20003f05270 */
[----:B------:R-:W-:-:S12]  /*1f190*/  BSSY B0, `(.L_x_2221) ;  /* 0x0000005000007945 */ /* 0x000fd80003800000 */
[----:B------:R-:W-:Y:S05]  /*1f1a0*/  @!P0 BRA `(.L_x_2222) ;  /* 0x0000003000008947 */ /* 0x000fea0003800000 */
[----:B------:R-:W-:Y:S01]  /*1f1b0*/  IADD3 R5, R6, -0x1, RZ ;  /* 0xffffffff06057810 */ /* 0x000fe20007ffe0ff */
[----:B------:R-:W-:Y:S05]  /*1f1c0*/  BRA.DIV ~URZ, `(.L_x_2223) ;  /* 0x00001c227f007947 */ /* 0x000fea000b800000 */
[----:B------:R1:W2:Y:S02]  /*1f1d0*/  SHFL.IDX PT, R5, R4, R5, 0x1f ;  /* 0x00001f0504057589 */ /* 0x0002a400000e0000 */
.L_x_2222:
[----:B------:R-:W-:Y:S05]  /*1f1e0*/  BSYNC B0 ;  /* 0x0000000000007941 */ /* 0x000fea0003800000 */
.L_x_2221:
[----:B----4-:R-:W-:Y:S01]  /*1f1f0*/  ISETP.NE.AND P0, PT, R2, 0x1, PT ;  /* 0x000000010200780c */ /* 0x010fe20003f05270 */
[----:B--2---:R-:W-:Y:S01]  /*1f200*/  IMAD R208, R5, c[0x0][0x538], R208 ;  /* 0x00014e0005d07a24 */ /* 0x004fe200078e02d0 */
[----:B------:R-:W-:Y:S04]  /*1f210*/  BSSY B0, `(.L_x_2224) ;  /* 0x0000077000007945 */ /* 0x000fe80003800000 */
[----:B------:R-:W-:-:S07]  /*1f220*/  IADD3 R5, -R208, R0, RZ ;  /* 0x00000000d0057210 */ /* 0x000fce0007ffe1ff */
[----:B------:R-:W-:Y:S05]  /*1f230*/  @!P0 BRA `(.L_x_2225) ;  /* 0x0000037000008947 */ /* 0x000fea0003800000 */
[----:B-1-3--:R-:W-:Y:S02]  /*1f240*/  IABS R6, R209 ;  /* 0x000000d100067213 */ /* 0x00afe40000000000 */
[----:B------:R-:W-:Y:S02]  /*1f250*/  IABS R7, R2 ;  /* 0x0000000200077213 */ /* 0x000fe40000000000 */
[----:B------:R-:W1:Y:S01]  /*1f260*/  I2F.RP R12, R6 ;  /* 0x00000006000c7306 */ /* 0x000e620000209400 */
[----:B------:R-:W-:Y:S02]  /*1f270*/  IABS R3, R5 ;  /* 0x0000000500037213 */ /* 0x000fe40000000000 */
[----:B------:R-:W-:-:S05]  /*1f280*/  IABS R0, R209 ;  /* 0x000000d100007213 */ /* 0x000fca0000000000 */
[----:B------:R-:W2:Y:S01]  /*1f290*/  I2F.RP R8, R7 ;  /* 0x0000000700087306 */ /* 0x000ea20000209400 */
[----:B------:R-:W-:-:S07]  /*1f2a0*/  IMAD.MOV R0, RZ, RZ, -R0 ;  /* 0x000000ffff007224 */ /* 0x000fce00078e0a00 */
        /* <DEDUP_REMOVED lines=9> */
[----:B------:R-:W-:-:S04]  /*1f340*/  IMAD.HI.U32 R4, R13, R4, R12 ;  /* 0x000000040d047227 */ /* 0x000fc800078e000c */
[----:B--2---:R-:W-:Y:S02]  /*1f350*/  IMAD.MOV.U32 R8, RZ, RZ, RZ ;  /* 0x000000ffff087224 */ /* 0x004fe400078e00ff */
[----:B------:R-:W-:-:S04]  /*1f360*/  IMAD.HI.U32 R4, R4, R3, RZ ;  /* 0x0000000304047227 */ /* 0x000fc800078e00ff */
[----:B------:R-:W-:-:S05]  /*1f370*/  IMAD R0, R4, R0, R3 ;  /* 0x0000000004007224 */ /* 0x000fca00078e0203 */
[----:B------:R-:W-:-:S13]  /*1f380*/  ISETP.GT.U32.AND P0, PT, R6, R0, PT ;  /* 0x000000000600720c */ /* 0x000fda0003f04070 */
[----:B------:R-:W-:Y:S01]  /*1f390*/  @!P0 IMAD.IADD R0, R0, 0x1, -R6 ;  /* 0x0000000100008824 */ /* 0x000fe200078e0a06 */
[----:B------:R-:W-:Y:S02]  /*1f3a0*/  @!P0 IADD3 R4, R4, 0x1, RZ ;  /* 0x0000000104048810 */ /* 0x000fe40007ffe0ff */
[----:B------:R-:W-:Y:S02]  /*1f3b0*/  ISETP.NE.AND P0, PT, R209, RZ, PT ;  /* 0x000000ffd100720c */ /* 0x000fe40003f05270 */
[----:B------:R-:W-:Y:S01]  /*1f3c0*/  ISETP.GE.U32.AND P2, PT, R0, R6, PT ;  /* 0x000000060000720c */ /* 0x000fe20003f46070 */
[----:B---3--:R-:W-:Y:S01]  /*1f3d0*/  IMAD.MOV R6, RZ, RZ, -R9 ;  /* 0x000000ffff067224 */ /* 0x008fe200078e0a09 */
        /* <DEDUP_REMOVED lines=29> */
.L_x_2225:
[----:B------:R-:W-:-:S04]  /*1f5b0*/  IMAD.MOV.U32 R0, RZ, RZ, 0x4 ;  /* 0x00000004ff007424 */ /* 0x000fc800078e00ff */
[----:B------:R-:W-:-:S06]  /*1f5c0*/  IMAD.WIDE R2, R211, R0, c[0x0][0x590] ;  /* 0x00016400d3027625 */ /* 0x000fcc00078e0200 */
[----:B------:R-:W2:Y:S01]  /*1f5d0*/  LDG.E R3, [R2.64] ;  /* 0x0000000802037981 */ /* 0x000ea2000c1e1900 */
        /* <DEDUP_REMOVED lines=31> */
[----:B------:R-:W-:Y:S01]  /*1f7d0*/  IABS R7, R3 ;  /* 0x0000000300077213 */ /* 0x000fe20000000000 */
[----:B------:R-:W-:Y:S01]  /*1f7e0*/  IMAD.MOV R210, RZ, RZ, -R3 ;  /* 0x000000ffffd27224 */ /* 0x000fe200078e0a03 */
[----:B------:R-:W-:Y:S02]  /*1f7f0*/  IADD3 R4, R4, 0x1000000, R5 ;  /* 0x0100000004047810 */ /* 0x000fe40007ffe005 */
[----:B------:R-:W1:Y:S08]  /*1f800*/  I2F.RP R8, R7 ;  /* 0x0000000700087306 */ /* 0x000e700000209400 */
[----:B-1----:R-:W1:Y:S02]  /*1f810*/  MUFU.RCP R8, R8 ;  /* 0x0000000800087308 */ /* 0x002e640000001000 */
[----:B-1----:R-:W-:-:S06]  /*1f820*/  IADD3 R8, R8, 0xffffffe, RZ ;  /* 0x0ffffffe08087810 */ /* 0x002fcc0007ffe0ff */
[----:B------:R-:W1:Y:S02]  /*1f830*/  F2I.FTZ.U32.TRUNC.NTZ R9, R8 ;  /* 0x0000000800097305 */ /* 0x000e64000021f000 */
[----:B-1----:R-:W-:Y:S02]  /*1f840*/  IMAD.MOV R0, RZ, RZ, -R9 ;  /* 0x000000ffff007224 */ /* 0x002fe400078e0a09 */
[----:B------:R-:W-:Y:S02]  /*1f850*/  IMAD.MOV.U32 R8, RZ, RZ, RZ ;  /* 0x000000ffff087224 */ /* 0x000fe400078e00ff */
        /* <DEDUP_REMOVED lines=16> */
[----:B------:R-:W-:Y:S02]  /*1f960*/  IMAD R210, R6, R210, R4 ;  /* 0x000000d206d27224 */ /* 0x000fe400078e0204 */
[----:B------:R-:W-:Y:S02]  /*1f970*/  IMAD.MOV.U32 R3, RZ, RZ, R6 ;  /* 0x000000ffff037224 */ /* 0x000fe400078e0006 */
.L_x_2226:
[----:B------:R-:W-:Y:S05]  /*1f980*/  BSYNC B0 ;  /* 0x0000000000007941 */ /* 0x000fea0003800000 */
.L_x_2224:
[----:B------:R-:W-:-:S04]  /*1f990*/  LOP3.LUT R3, RZ, R3, RZ, 0x33, !PT ;  /* 0x00000003ff037212 */ /* 0x000fc800078e33ff */
[----:B------:R-:W-:Y:S01]  /*1f9a0*/  IADD3 R209, R3, R209, RZ ;  /* 0x000000d103d17210 */ /* 0x000fe20007ffe0ff */
[----:B------:R-:W-:Y:S05]  /*1f9b0*/  BRA `(.L_x_2227) ;  /* 0x0000004000007947 */ /* 0x000fea0003800000 */
.L_x_2215:
[----:B------:R-:W-:Y:S01]  /*1f9c0*/  IMAD.MOV.U32 R208, RZ, RZ, R0 ;  /* 0x000000ffffd07224 */ /* 0x000fe200078e0000 */
[----:B------:R-:W-:Y:S01]  /*1f9d0*/  MOV R210, RZ ;  /* 0x000000ff00d27202 */ /* 0x000fe20000000f00 */
[----:B------:R-:W-:Y:S01]  /*1f9e0*/  IMAD.MOV.U32 R209, RZ, RZ, RZ ;  /* 0x000000ffffd17224 */ /* 0x000fe200078e00ff */
[----:B------:R-:W-:Y:S02]  /*1f9f0*/  MOV R211, c[0x0][0x53c] ;  /* 0x00014f0000d37a02 */ /* 0x000fe40000000f00 */
.L_x_2227:
[----:B------:R-:W-:Y:S05]  /*1fa00*/  BSYNC B1 ;  /* 0x0000000000017941 */ /* 0x000fea0003800000 */
.L_x_2213:
[----:B------:R-:W-:Y:S01]  /*1fa10*/  WARPSYNC 0xffffffff ;  /* 0xffffffff00007948 */ /* 0x000fe20003800000 */
[----:B------:R-:W-:Y:S01]  /*1fa20*/  BAR.SYNC.DEFER_BLOCKING 0x4, 0x100 ;  /* 0x0104000000007b1d */ /* 0x000fe20000010000 */
[----:B------:R-:W-:-:S13]  /*1fa30*/  ISETP.NE.AND P0, PT, R10, RZ, PT ;  /* 0x000000ff0a00720c */ /* 0x000fda0003f05270 */
[----:B------:R1:W-:Y:S04]  /*1fa40*/  @!P0 STS.128 [0xe100], R208 ;  /* 0x00e100d0ff008388 */ /* 0x0003e80000000c00 */
[----:B------:R-:W-:Y:S06]  /*1fa50*/  BAR.ARV 0x5, 0x100 ;  /* 0x0144000000007b1d */ /* 0x000fec0000002000 */
.L_x_2208:
[----:B----4-:R-:W-:-:S13]  /*1fa60*/  ISETP.GE.AND P0, PT, R211, c[0x0][0x53c], PT ;  /* 0x00014f00d3007a0c */ /* 0x010fda0003f06270 */
[----:B-123--:R-:W-:Y:S01]  /*1fa70*/  @P0 CALL.REL.NOINC `(.L_x_2228) ;  /* 0x0000001000000944 */ /* 0x00efe20003c00000 */
[----:B------:R-:W-:Y:S05]  /*1fa80*/  BRA `(.L_x_2229) ;  /* 0xfffe1b2000007947 */ /* 0x000fea000383ffff */
.L_x_2228:
[----:B------:R-:W-:Y:S05]  /*1fa90*/  EXIT ;  /* 0x000000000000794d */ /* 0x000fea0003800000 */
.L_x_2019:
[----:B------:R-:W-:Y:S02]  /*1faa0*/  MOV R4, 0x1 ;  /* 0x0000000100047802 */ /* 0x000fe40000000f00 */
[----:B------:R-:W-:Y:S02]  /*1fab0*/  MOV R3, 0x1fad0 ;  /* 0x0001fad000037802 */ /* 0x000fe40000000f00 */
[----:B------:R-:W-:Y:S05]  /*1fac0*/  CALL.REL.NOINC `($__internal_44_$__cuda_sm70_shflsync_up_p) ;  /* 0x0000143000007944 */ /* 0x000fea0003c00000 */
[----:B--2---:R-:W-:Y:S01]  /*1fad0*/  MOV R3, R4 ;  /* 0x0000000400037202 */ /* 0x004fe20000000f00 */
[----:B-1----:R-:W-:Y:S05]  /*1fae0*/  BRA `(.L_x_2230) ;  /* 0xfffe098000007947 */ /* 0x002fea000383ffff */
.L_x_2020:
[----:B------:R-:W-:Y:S02]  /*1faf0*/  MOV R4, 0x2 ;  /* 0x0000000200047802 */ /* 0x000fe40000000f00 */
[----:B------:R-:W-:Y:S02]  /*1fb00*/  MOV R3, 0x1fb20 ;  /* 0x0001fb2000037802 */ /* 0x000fe40000000f00 */
[----:B------:R-:W-:Y:S05]  /*1fb10*/  CALL.REL.NOINC `($__internal_44_$__cuda_sm70_shflsync_up_p) ;  /* 0x000013e000007944 */ /* 0x000fea0003c00000 */
[----:B--2---:R-:W-:Y:S02]  /*1fb20*/  SEL R4, R4, RZ, P4 ;  /* 0x000000ff04047207 */ /* 0x004fe40002000000 */
[----:B------:R-:W-:-:S03]  /*1fb30*/  MOV R3, 0x1fb70 ;  /* 0x0001fb7000037802 */ /* 0x000fc60000000f00 */
[----:B-1----:R-:W-:Y:S02]  /*1fb40*/  IMAD.IADD R6, R6, 0x1, R4 ;  /* 0x0000000106067824 */ /* 0x002fe400078e0204 */
[----:B------:R-:W-:Y:S02]  /*1fb50*/  IMAD.MOV.U32 R4, RZ, RZ, 0x4 ;  /* 0x00000004ff047424 */ /* 0x000fe400078e00ff */
        /* <DEDUP_REMOVED lines=11> */
[----:B--2---:R-:W-:Y:S01]  /*1fc10*/  SEL R4, R4, RZ, P1 ;  /* 0x000000ff04047207 */ /* 0x004fe20000800000 */
[----:B------:R-:W-:Y:S01]  /*1fc20*/  IMAD.MOV.U32 R68, RZ, RZ, 0x1f ;  /* 0x0000001fff447424 */ /* 0x000fe200078e00ff */
[----:B------:R-:W-:Y:S02]  /*1fc30*/  MOV R67, 0x1f ;  /* 0x0000001f00437802 */ /* 0x000fe40000000f00 */
[----:B------:R-:W-:Y:S01]  /*1fc40*/  MOV R66, 0x1fc80 ;  /* 0x0001fc8000427802 */ /* 0x000fe20000000f00 */
[----:B------:R-:W-:-:S04]  /*1fc50*/  IMAD.IADD R4, R6, 0x1, R4 ;  /* 0x0000000106047824 */ /* 0x000fc800078e0204 */
[----:B------:R-:W-:Y:S02]  /*1fc60*/  IMAD.MOV.U32 R69, RZ, RZ, R4 ;  /* 0x000000ffff457224 */ /* 0x000fe400078e0004 */
[----:B-1----:R-:W-:Y:S05]  /*1fc70*/  CALL.REL.NOINC `($__internal_43_$__cuda_sm70_shflsync_idx_p) ;  /* 0x0000123000007944 */ /* 0x002fea0003c00000 */
[----:B------:R-:W-:Y:S05]  /*1fc80*/  BRA `(.L_x_2231) ;  /* 0xfffe08e000007947 */ /* 0x000fea000383ffff */
.L_x_2022:
[----:B------:R-:W-:Y:S02]  /*1fc90*/  SEL R6, RZ, 0x1, P0 ;  /* 0x00000001ff067807 */ /* 0x000fe40000000000 */
[----:B------:R-:W-:Y:S02]  /*1fca0*/  MOV R3, 0x1fcc0 ;  /* 0x0001fcc000037802 */ /* 0x000fe40000000f00 */
[----:B------:R-:W-:Y:S05]  /*1fcb0*/  CALL.REL.NOINC `($__internal_45_$__cuda_sm70_votesync_ballot) ;  /* 0x0000129000007944 */ /* 0x000fea0003c00000 */
[----:B------:R-:W-:Y:S05]  /*1fcc0*/  BRA `(.L_x_2232) ;  /* 0xfffe093000007947 */ /* 0x000fea000383ffff */
.L_x_2023:
[----:B------:R-:W-:Y:S01]  /*1fcd0*/  IMAD.MOV.U32 R69, RZ, RZ, R7 ;  /* 0x000000ffff457224 */ /* 0x000fe200078e0007 */
[----:B------:R-:W-:Y:S01]  /*1fce0*/  MOV R68, R3 ;  /* 0x0000000300447202 */ /* 0x000fe20000000f00 */
[----:B------:R-:W-:Y:S01]  /*1fcf0*/  IMAD.MOV.U32 R67, RZ, RZ, 0x1f ;  /* 0x0000001fff437424 */ /* 0x000fe200078e00ff */
[----:B------:R-:W-:Y:S02]  /*1fd00*/  MOV R66, 0x1fd20 ;  /* 0x0001fd2000427802 */ /* 0x000fe40000000f00 */
[----:B------:R-:W-:Y:S05]  /*1fd10*/  CALL.REL.NOINC `($__internal_43_$__cuda_sm70_shflsync_idx_p) ;  /* 0x0000119000007944 */ /* 0x000fea0003c00000 */
[----:B------:R-:W-:Y:S01]  /*1fd20*/  IMAD.MOV.U32 R7, RZ, RZ, R67 ;  /* 0x000000ffff077224 */ /* 0x000fe200078e0043 */
[----:B------:R-:W-:Y:S01]  /*1fd30*/  MOV R69, R5 ;  /* 0x0000000500457202 */ /* 0x000fe20000000f00 */
[----:B------:R-:W-:Y:S01]  /*1fd40*/  IMAD.MOV.U32 R8, RZ, RZ, RZ ;  /* 0x000000ffff087224 */ /* 0x000fe200078e00ff */
[----:B------:R-:W-:Y:S01]  /*1fd50*/  MOV R68, R3 ;  /* 0x0000000300447202 */ /* 0x000fe20000000f00 */
[----:B------:R-:W-:Y:S01]  /*1fd60*/  IMAD.MOV.U32 R67, RZ, RZ, 0x1f ;  /* 0x0000001fff437424 */ /* 0x000fe200078e00ff */
[----:B------:R-:W-:-:S02]  /*1fd70*/  MOV R66, 0x1fd90 ;  /* 0x0001fd9000427802 */ /* 0x000fc40000000f00 */
[----:B------:R-:W-:Y:S05]  /*1fd80*/  CALL.REL.NOINC `($__internal_43_$__cuda_sm70_shflsync_idx_p) ;  /* 0x0000112000007944 */ /* 0x000fea0003c00000 */
[----:B------:R-:W-:Y:S01]  /*1fd90*/  MOV R5, R67 ;  /* 0x0000004300057202 */ /* 0x000fe20000000f00 */
[----:B------:R-:W-:Y:S05]  /*1fda0*/  BRA `(.L_x_2233) ;  /* 0xfffe08b000007947 */ /* 0x000fea000383ffff */
.L_x_2026:
[----:B------:R-:W-:Y:S01]  /*1fdb0*/  IMAD.MOV.U32 R69, RZ, RZ, R4 ;  /* 0x000000ffff457224 */ /* 0x000fe200078e0004 */
[----:B------:R-:W-:Y:S01]  /*1fdc0*/  MOV R68, R3 ;  /* 0x0000000300447202 */ /* 0x000fe20000000f00 */
[----:B------:R-:W-:Y:S01]  /*1fdd0*/  IMAD.MOV.U32 R67, RZ, RZ, 0x1f ;  /* 0x0000001fff437424 */ /* 0x000fe200078e00ff */
[----:B------:R-:W-:-:S02]  /*1fde0*/  MOV R66, 0x1fe00 ;  /* 0x0001fe0000427802 */ /* 0x000fc40000000f00 */
[----:B--23--:R-:W-:Y:S05]  /*1fdf0*/  CALL.REL.NOINC `($__internal_43_$__cuda_sm70_shflsync_idx_p) ;  /* 0x000010b000007944 */ /* 0x00cfea0003c00000 */
[----:B------:R-:W-:Y:S01]  /*1fe00*/  MOV R8, R67 ;  /* 0x0000004300087202 */ /* 0x000fe20000000f00 */
[----:B------:R-:W-:Y:S05]  /*1fe10*/  BRA `(.L_x_2025) ;  /* 0xfffe08a000007947 */ /* 0x000fea000383ffff */
.L_x_2167:
[----:B------:R-:W-:Y:S01]  /*1fe20*/  IMAD.MOV.U32 R7, RZ, RZ, R243 ;  /* 0x000000ffff077224 */ /* 0x000fe200078e00f3 */
[----:B------:R-:W-:-:S02]  /*1fe30*/  MOV R6, 0x2 ;  /* 0x0000000200067802 */ /* 0x000fc40000000f00 */
[----:B------:R-:W-:Y:S02]  /*1fe40*/  MOV R5, 0x1fe60 ;  /* 0x0001fe6000057802 */ /* 0x000fe40000000f00 */
[----:B------:R-:W-:Y:S05]  /*1fe50*/  CALL.REL.NOINC `($__internal_42_$__cuda_sm70_shflsync_bfly_p) ;  /* 0x0000100000007944 */ /* 0x000fea0003c00000 */
[----:B--2---:R-:W-:Y:S01]  /*1fe60*/  MOV R2, R6 ;  /* 0x0000000600027202 */ /* 0x004fe20000000f00 */
[----:B-1----:R-:W-:Y:S05]  /*1fe70*/  BRA `(.L_x_2234) ;  /* 0xffffbbf000007947 */ /* 0x002fea000383ffff */
.L_x_2168:
[----:B------:R-:W-:Y:S01]  /*1fe80*/  IMAD.MOV.U32 R7, RZ, RZ, R2 ;  /* 0x000000ffff077224 */ /* 0x000fe200078e0002 */
[----:B------:R-:W-:Y:S02]  /*1fe90*/  MOV R6, 0x1 ;  /* 0x0000000100067802 */ /* 0x000fe40000000f00 */
[----:B------:R-:W-:Y:S02]  /*1fea0*/  MOV R5, 0x1fec0 ;  /* 0x0001fec000057802 */ /* 0x000fe40000000f00 */
[----:B-1----:R-:W-:Y:S05]  /*1feb0*/  CALL.REL.NOINC `($__internal_42_$__cuda_sm70_shflsync_bfly_p) ;  /* 0x00000fa000007944 */ /* 0x002fea0003c00000 */
[----:B--2---:R-:W-:Y:S01]  /*1fec0*/  FADD.FTZ R2, R2, R6 ;  /* 0x0000000602027221 */ /* 0x004fe20000010000 */
[----:B-1----:R-:W-:Y:S02]  /*1fed0*/  MOV R7, R242 ;  /* 0x000000f200077202 */ /* 0x002fe40000000f00 */
[----:B------:R-:W-:Y:S02]  /*1fee0*/  MOV R6, 0x2 ;  /* 0x0000000200067802 */ /* 0x000fe40000000f00 */
[----:B------:R-:W-:Y:S02]  /*1fef0*/  MOV R5, 0x1ff10 ;  /* 0x0001ff1000057802 */ /* 0x000fe40000000f00 */
[----:B------:R-:W-:Y:S05]  /*1ff00*/  CALL.REL.NOINC `($__internal_42_$__cuda_sm70_shflsync_bfly_p) ;  /* 0x00000f5000007944 */ /* 0x000fea0003c00000 */
[----:B--2---:R-:W-:Y:S01]  /*1ff10*/  FADD.FTZ R242, R242, R6 ;  /* 0x00000006f2f27221 */ /* 0x004fe20000010000 */
[----:B------:R-:W-:-:S02]  /*1ff20*/  MOV R6, 0x1 ;  /* 0x0000000100067802 */ /* 0x000fc40000000f00 */
[----:B------:R-:W-:Y:S02]  /*1ff30*/  MOV R5, 0x1ff60 ;  /* 0x0001ff6000057802 */ /* 0x000fe40000000f00 */
[----:B-1----:R-:W-:Y:S02]  /*1ff40*/  MOV R7, R242 ;  /* 0x000000f200077202 */ /* 0x002fe40000000f00 */
[----:B------:R-:W-:Y:S05]  /*1ff50*/  CALL.REL.NOINC `($__internal_42_$__cuda_sm70_shflsync_bfly_p) ;  /* 0x00000f0000007944 */ /* 0x000fea0003c00000 */
[----:B--2---:R-:W-:Y:S01]  /*1ff60*/  MOV R10, R6 ;  /* 0x00000006000a7202 */ /* 0x004fe20000000f00 */
[----:B-1----:R-:W-:Y:S05]  /*1ff70*/  BRA `(.L_x_2235) ;  /* 0xffffbb6000007947 */ /* 0x002fea000383ffff */
.L_x_2175:
[----:B--234-:R-:W-:Y:S01]  /*1ff80*/  IMAD.MOV.U32 R69, RZ, RZ, R2 ;  /* 0x000000ffff457224 */ /* 0x01cfe200078e0002 */
[----:B------:R-:W-:Y:S01]  /*1ff90*/  MOV R68, RZ ;  /* 0x000000ff00447202 */ /* 0x000fe20000000f00 */
[----:B------:R-:W-:Y:S01]  /*1ffa0*/  IMAD.MOV.U32 R67, RZ, RZ, 0x181f ;  /* 0x0000181fff437424 */ /* 0x000fe200078e00ff */
[----:B------:R-:W-:Y:S02]  /*1ffb0*/  MOV R66, 0x1ffd0 ;  /* 0x0001ffd000427802 */ /* 0x000fe40000000f00 */
[----:B-1----:R-:W-:Y:S05]  /*1ffc0*/  CALL.REL.NOINC `($__internal_43_$__cuda_sm70_shflsync_idx_p) ;  /* 0x00000ee000007944 */ /* 0x002fea0003c00000 */
[----:B------:R-:W-:Y:S01]  /*1ffd0*/  MOV R3, R67 ;  /* 0x0000004300037202 */ /* 0x000fe20000000f00 */
[----:B------:R-:W-:Y:S05]  /*1ffe0*/  BRA `(.L_x_2236) ;  /* 0xffffcfc000007947 */ /* 0x000fea000383ffff */
.L_x_2176:
[----:B------:R-:W-:Y:S01]  /*1fff0*/  IMAD.MOV.U32 R69, RZ, RZ, R0 ;  /* 0x000000ffff457224 */ /* 0x000fe200078e0000 */
[----:B------:R-:W-:Y:S01]  /*20000*/  MOV R68, RZ ;  /* 0x000000ff00447202 */ /* 0x000fe20000000f00 */
[----:B------:R-:W-:Y:S01]  /*20010*/  IMAD.MOV.U32 R67, RZ, RZ, 0x181f ;  /* 0x0000181fff437424 */ /* 0x000fe200078e00ff */
[----:B------:R-:W-:-:S02]  /*20020*/  MOV R66, 0x20040 ;  /* 0x0002004000427802 */ /* 0x000fc40000000f00 */
[----:B-123--:R-:W-:Y:S05]  /*20030*/  CALL.REL.NOINC `($__internal_43_$__cuda_sm70_shflsync_idx_p) ;  /* 0x00000e7000007944 */ /* 0x00efea0003c00000 */
[----:B------:R-:W-:Y:S01]  /*20040*/  MOV R8, R67 ;  /* 0x0000004300087202 */ /* 0x000fe20000000f00 */
[----:B------:R-:W-:Y:S05]  /*20050*/  BRA `(.L_x_2237) ;  /* 0xffffcf7000007947 */ /* 0x000fea000383ffff */
.L_x_2179:
[----:B------:R-:W-:Y:S01]  /*20060*/  IMAD.MOV.U32 R69, RZ, RZ, R2 ;  /* 0x000000ffff457224 */ /* 0x000fe200078e0002 */
[----:B------:R-:W-:Y:S01]  /*20070*/  MOV R68, 0x1 ;  /* 0x0000000100447802 */ /* 0x000fe20000000f00 */
[----:B------:R-:W-:Y:S01]  /*20080*/  IMAD.MOV.U32 R67, RZ, RZ, 0x181f ;  /* 0x0000181fff437424 */ /* 0x000fe200078e00ff */
[----:B------:R-:W-:-:S02]  /*20090*/  MOV R66, 0x200b0 ;  /* 0x000200b000427802 */ /* 0x000fc40000000f00 */
[----:B-1234-:R-:W-:Y:S05]  /*200a0*/  CALL.REL.NOINC `($__internal_43_$__cuda_sm70_shflsync_idx_p) ;  /* 0x00000e0000007944 */ /* 0x01efea0003c00000 */
[----:B------:R-:W-:Y:S01]  /*200b0*/  IMAD.MOV.U32 R3, RZ, RZ, R67 ;  /* 0x000000ffff037224 */ /* 0x000fe200078e0043 */
[----:B------:R-:W-:Y:S01]  /*200c0*/  MOV R68, 0x1 ;  /* 0x0000000100447802 */ /* 0x000fe20000000f00 */
[----:B------:R-:W-:Y:S01]  /*200d0*/  IMAD.MOV.U32 R69, RZ, RZ, R0 ;  /* 0x000000ffff457224 */ /* 0x000fe200078e0000 */
[----:B------:R-:W-:-:S02]  /*200e0*/  MOV R67, 0x181f ;  /* 0x0000181f00437802 */ /* 0x000fc40000000f00 */
[----:B------:R-:W-:Y:S02]  /*200f0*/  MOV R66, 0x20110 ;  /* 0x0002011000427802 */ /* 0x000fe40000000f00 */
[----:B------:R-:W-:Y:S05]  /*20100*/  CALL.REL.NOINC `($__internal_43_$__cuda_sm70_shflsync_idx_p) ;  /* 0x00000da000007944 */ /* 0x000fea0003c00000 */
[----:B------:R-:W-:Y:S01]  /*20110*/  MOV R9, R67 ;  /* 0x0000004300097202 */ /* 0x000fe20000000f00 */
[----:B------:R-:W-:Y:S05]  /*20120*/  BRA `(.L_x_2238) ;  /* 0xffffcf9000007947 */ /* 0x000fea000383ffff */
.L_x_2182:
[----:B------:R-:W-:Y:S01]  /*20130*/  IMAD.MOV.U32 R69, RZ, RZ, R2 ;  /* 0x000000ffff457224 */ /* 0x000fe200078e0002 */
[----:B------:R-:W-:Y:S01]  /*20140*/  MOV R68, 0x2 ;  /* 0x0000000200447802 */ /* 0x000fe20000000f00 */
[----:B------:R-:W-:Y:S01]  /*20150*/  IMAD.MOV.U32 R67, RZ, RZ, 0x181f ;  /* 0x0000181fff437424 */ /* 0x000fe200078e00ff */
[----:B------:R-:W-:Y:S02]  /*20160*/  MOV R66, 0x20180 ;  /* 0x0002018000427802 */ /* 0x000fe40000000f00 */
[----:B-1234-:R-:W-:Y:S05]  /*20170*/  CALL.REL.NOINC `($__internal_43_$__cuda_sm70_shflsync_idx_p) ;  /* 0x00000d3000007944 */ /* 0x01efea0003c00000 */
[----:B------:R-:W-:Y:S01]  /*20180*/  MOV R3, R67 ;  /* 0x0000004300037202 */ /* 0x000fe20000000f00 */
[----:B------:R-:W-:Y:S05]  /*20190*/  BRA `(.L_x_2239) ;  /* 0xffffd01000007947 */ /* 0x000fea000383ffff */
.L_x_2183:
[----:B------:R-:W-:Y:S01]  /*201a0*/  IMAD.MOV.U32 R69, RZ, RZ, R0 ;  /* 0x000000ffff457224 */ /* 0x000fe200078e0000 */
[----:B------:R-:W-:Y:S01]  /*201b0*/  MOV R68, 0x2 ;  /* 0x0000000200447802 */ /* 0x000fe20000000f00 */
[----:B------:R-:W-:Y:S01]  /*201c0*/  IMAD.MOV.U32 R67, RZ, RZ, 0x181f ;  /* 0x0000181fff437424 */ /* 0x000fe200078e00ff */
[----:B------:R-:W-:Y:S02]  /*201d0*/  MOV R66, 0x201f0 ;  /* 0x000201f000427802 */ /* 0x000fe40000000f00 */
[----:B-1234-:R-:W-:Y:S05]  /*201e0*/  CALL.REL.NOINC `($__internal_43_$__cuda_sm70_shflsync_idx_p) ;  /* 0x00000cc000007944 */ /* 0x01efea0003c00000 */
[----:B------:R-:W-:Y:S01]  /*201f0*/  MOV R9, R67 ;  /* 0x0000004300097202 */ /* 0x000fe20000000f00 */
[----:B------:R-:W-:Y:S05]  /*20200*/  BRA `(.L_x_2240) ;  /* 0xffffcfc000007947 */ /* 0x000fea000383ffff */
.L_x_2186:
        /* <DEDUP_REMOVED lines=13> */
.L_x_2188:
[----:B------:R-:W-:Y:S01]  /*202e0*/  IMAD.MOV.U32 R69, RZ, RZ, R64 ;  /* 0x000000ffff457224 */ /* 0x000fe200078e0040 */
[----:B------:R-:W-:Y:S01]  /*202f0*/  MOV R68, RZ ;  /* 0x000000ff00447202 */ /* 0x000fe20000000f00 */
[----:B------:R-:W-:Y:S01]  /*20300*/  IMAD.MOV.U32 R67, RZ, RZ, 0x1c1f ;  /* 0x00001c1fff437424 */ /* 0x000fe200078e00ff */
[----:B------:R-:W-:Y:S02]  /*20310*/  MOV R66, 0x20330 ;  /* 0x0002033000427802 */ /* 0x000fe40000000f00 */
[----:B------:R-:W-:Y:S05]  /*20320*/  CALL.REL.NOINC `($__internal_43_$__cuda_sm70_shflsync_idx_p) ;  /* 0x00000b8000007944 */ /* 0x000fea0003c00000 */
[----:B------:R-:W-:Y:S01]  /*20330*/  MOV R70, R67 ;  /* 0x0000004300467202 */ /* 0x000fe20000000f00 */
[----:B------:R-:W-:Y:S05]  /*20340*/  BRA `(.L_x_2242) ;  /* 0xffffd26000007947 */ /* 0x000fea000383ffff */
.L_x_2189:
[----:B------:R-:W-:Y:S01]  /*20350*/  IMAD.MOV.U32 R69, RZ, RZ, R65 ;  /* 0x000000ffff457224 */ /* 0x000fe200078e0041 */
[----:B------:R-:W-:Y:S01]  /*20360*/  MOV R68, RZ ;  /* 0x000000ff00447202 */ /* 0x000fe20000000f00 */
[----:B------:R-:W-:Y:S01]  /*20370*/  IMAD.MOV.U32 R67, RZ, RZ, 0x1c1f ;  /* 0x00001c1fff437424 */ /* 0x000fe200078e00ff */
[----:B------:R-:W-:Y:S02]  /*20380*/  MOV R66, 0x203a0 ;  /* 0x000203a000427802 */ /* 0x000fe40000000f00 */
[----:B-12---:R-:W-:Y:S05]  /*20390*/  CALL.REL.NOINC `($__internal_43_$__cuda_sm70_shflsync_idx_p) ;  /* 0x00000b1000007944 */ /* 0x006fea0003c00000 */
[----:B------:R-:W-:Y:S01]  /*203a0*/  MOV R66, R67 ;  /* 0x0000004300427202 */ /* 0x000fe20000000f00 */
[----:B------:R-:W-:Y:S05]  /*203b0*/  BRA `(.L_x_2243) ;  /* 0xffffd21000007947 */ /* 0x000fea000383ffff */
.L_x_2192:
[----:B------:R-:W-:Y:S01]  /*203c0*/  IMAD.MOV.U32 R69, RZ, RZ, R64 ;  /* 0x000000ffff457224 */ /* 0x000fe200078e0040 */
[----:B------:R-:W-:Y:S01]  /*203d0*/  MOV R68, 0x1 ;  /* 0x0000000100447802 */ /* 0x000fe20000000f00 */
[----:B----4-:R-:W-:Y:S01]  /*203e0*/  IMAD.MOV.U32 R67, RZ, RZ, 0x1c1f ;  /* 0x00001c1fff437424 */ /* 0x010fe200078e00ff */
[----:B------:R-:W-:-:S02]  /*203f0*/  MOV R66, 0x20410 ;  /* 0x0002041000427802 */ /* 0x000fc40000000f00 */
[----:B-123--:R-:W-:Y:S05]  /*20400*/  CALL.REL.NOINC `($__internal_43_$__cuda_sm70_shflsync_idx_p) ;  /* 0x00000aa000007944 */ /* 0x00efea0003c00000 */
        /* <DEDUP_REMOVED lines=8> */
.L_x_2196:
[----:B------:R-:W-:Y:S01]  /*20490*/  IMAD.MOV.U32 R69, RZ, RZ, R3 ;  /* 0x000000ffff457224 */ /* 0x000fe200078e0003 */
[----:B------:R-:W-:Y:S01]  /*204a0*/  MOV R68, RZ ;  /* 0x000000ff00447202 */ /* 0x000fe20000000f00 */
[----:B------:R-:W-:Y:S01]  /*204b0*/  IMAD.MOV.U32 R67, RZ, RZ, 0x181f ;  /* 0x0000181fff437424 */ /* 0x000fe200078e00ff */
[----:B------:R-:W-:Y:S02]  /*204c0*/  MOV R66, 0x204e0 ;  /* 0x000204e000427802 */ /* 0x000fe40000000f00 */
[----:B--2---:R-:W-:Y:S05]  /*204d0*/  CALL.REL.NOINC `($__internal_43_$__cuda_sm70_shflsync_idx_p) ;  /* 0x000009d000007944 */ /* 0x004fea0003c00000 */
[----:B------:R-:W-:Y:S01]  /*204e0*/  MOV R4, R67 ;  /* 0x0000004300047202 */ /* 0x000fe20000000f00 */
[----:B------:R-:W-:Y:S05]  /*204f0*/  BRA `(.L_x_2245) ;  /* 0xffffe27000007947 */ /* 0x000fea000383ffff */
.L_x_2197:
[----:B------:R-:W-:Y:S01]  /*20500*/  IMAD.MOV.U32 R69, RZ, RZ, R2 ;  /* 0x000000ffff457224 */ /* 0x000fe200078e0002 */
[----:B------:R-:W-:Y:S01]  /*20510*/  MOV R68, RZ ;  /* 0x000000ff00447202 */ /* 0x000fe20000000f00 */
[----:B------:R-:W-:Y:S01]  /*20520*/  IMAD.MOV.U32 R67, RZ, RZ, 0x181f ;  /* 0x0000181fff437424 */ /* 0x000fe200078e00ff */
[----:B------:R-:W-:Y:S02]  /*20530*/  MOV R66, 0x20550 ;  /* 0x0002055000427802 */ /* 0x000fe40000000f00 */
[----:B-123--:R-:W-:Y:S05]  /*20540*/  CALL.REL.NOINC `($__internal_43_$__cuda_sm70_shflsync_idx_p) ;  /* 0x0000096000007944 */ /* 0x00efea0003c00000 */
[----:B------:R-:W-:Y:S01]  /*20550*/  MOV R5, R67 ;  /* 0x0000004300057202 */ /* 0x000fe20000000f00 */
[----:B------:R-:W-:Y:S05]  /*20560*/  BRA `(.L_x_2246) ;  /* 0xffffe22000007947 */ /* 0x000fea000383ffff */
.L_x_2200:
        /* <DEDUP_REMOVED lines=13> */
.L_x_2203:
[----:B------:R-:W-:Y:S01]  /*20640*/  IMAD.MOV.U32 R69, RZ, RZ, R3 ;  /* 0x000000ffff457224 */ /* 0x000fe200078e0003 */
[----:B------:R-:W-:Y:S01]  /*20650*/  MOV R68, 0x2 ;  /* 0x0000000200447802 */ /* 0x000fe20000000f00 */
[----:B------:R-:W-:Y:S01]  /*20660*/  IMAD.MOV.U32 R67, RZ, RZ, 0x181f ;  /* 0x0000181fff437424 */ /* 0x000fe200078e00ff */
[----:B------:R-:W-:Y:S02]  /*20670*/  MOV R66, 0x20690 ;  /* 0x0002069000427802 */ /* 0x000fe40000000f00 */
[----:B-1234-:R-:W-:Y:S05]  /*20680*/  CALL.REL.NOINC `($__internal_43_$__cuda_sm70_shflsync_idx_p) ;  /* 0x0000082000007944 */ /* 0x01efea0003c00000 */
[----:B------:R-:W-:Y:S01]  /*20690*/  MOV R4, R67 ;  /* 0x0000004300047202 */ /* 0x000fe20000000f00 */
[----:B------:R-:W-:Y:S05]  /*206a0*/  BRA `(.L_x_2248) ;  /* 0xffffe2d000007947 */ /* 0x000fea000383ffff */
.L_x_2204:
[----:B------:R-:W-:Y:S01]  /*206b0*/  IMAD.MOV.U32 R69, RZ, RZ, R2 ;  /* 0x000000ffff457224 */ /* 0x000fe200078e0002 */
[----:B------:R-:W-:Y:S01]  /*206c0*/  MOV R68, 0x2 ;  /* 0x0000000200447802 */ /* 0x000fe20000000f00 */
[----:B------:R-:W-:Y:S01]  /*206d0*/  IMAD.MOV.U32 R67, RZ, RZ, 0x181f ;  /* 0x0000181fff437424 */ /* 0x000fe200078e00ff */
[----:B------:R-:W-:Y:S02]  /*206e0*/  MOV R66, 0x20700 ;  /* 0x0002070000427802 */ /* 0x000fe40000000f00 */
[----:B-1234-:R-:W-:Y:S05]  /*206f0*/  CALL.REL.NOINC `($__internal_43_$__cuda_sm70_shflsync_idx_p) ;  /* 0x000007b000007944 */ /* 0x01efea0003c00000 */
[----:B------:R-:W-:Y:S01]  /*20700*/  MOV R6, R67 ;  /* 0x0000004300067202 */ /* 0x000fe20000000f00 */
[----:B------:R-:W-:Y:S05]  /*20710*/  BRA `(.L_x_2249) ;  /* 0xffffe28000007947 */ /* 0x000fea000383ffff */
.L_x_2207:
        /* <DEDUP_REMOVED lines=13> */
.L_x_2209:
[----:B------:R-:W-:Y:S01]  /*207f0*/  IMAD.MOV.U32 R69, RZ, RZ, R12 ;  /* 0x000000ffff457224 */ /* 0x000fe200078e000c */
[----:B------:R-:W-:Y:S01]  /*20800*/  MOV R68, RZ ;  /* 0x000000ff00447202 */ /* 0x000fe20000000f00 */
[----:B------:R-:W-:Y:S01]  /*20810*/  IMAD.MOV.U32 R67, RZ, RZ, 0x1f ;  /* 0x0000001fff437424 */ /* 0x000fe200078e00ff */
[----:B------:R-:W-:Y:S02]  /*20820*/  MOV R66, 0x20840 ;  /* 0x0002084000427802 */ /* 0x000fe40000000f00 */
[----:B--2---:R-:W-:Y:S05]  /*20830*/  CALL.REL.NOINC `($__internal_43_$__cuda_sm70_shflsync_idx_p) ;  /* 0x0000067000007944 */ /* 0x004fea0003c00000 */
[----:B------:R-:W-:Y:S01]  /*20840*/  MOV R0, R67 ;  /* 0x0000004300007202 */ /* 0x000fe20000000f00 */
[----:B------:R-:W-:Y:S05]  /*20850*/  BRA `(.L_x_2251) ;  /* 0xffffe3b000007947 */ /* 0x000fea000383ffff */
.L_x_2210:
[----:B------:R-:W-:Y:S01]  /*20860*/  IMAD.MOV.U32 R69, RZ, RZ, R12 ;  /* 0x000000ffff457224 */ /* 0x000fe200078e000c */
[----:B------:R-:W-:Y:S01]  /*20870*/  MOV R68, 0x1 ;  /* 0x0000000100447802 */ /* 0x000fe20000000f00 */
[----:B------:R-:W-:Y:S01]  /*20880*/  IMAD.MOV.U32 R67, RZ, RZ, 0x1f ;  /* 0x0000001fff437424 */ /* 0x000fe200078e00ff */
[----:B------:R-:W-:Y:S02]  /*20890*/  MOV R66, 0x208b0 ;  /* 0x000208b000427802 */ /* 0x000fe40000000f00 */
[----:B-123--:R-:W-:Y:S05]  /*208a0*/  CALL.REL.NOINC `($__internal_43_$__cuda_sm70_shflsync_idx_p) ;  /* 0x0000060000007944 */ /* 0x00efea0003c00000 */
[----:B------:R-:W-:Y:S01]  /*208b0*/  MOV R12, R67 ;  /* 0x00000043000c7202 */ /* 0x000fe20000000f00 */
[----:B------:R-:W-:Y:S05]  /*208c0*/  BRA `(.L_x_2252) ;  /* 0xffffe36000007947 */ /* 0x000fea000383ffff */
.L_x_2211:
[----:B------:R-:W-:Y:S02]  /*208d0*/  MOV R4, 0x1 ;  /* 0x0000000100047802 */ /* 0x000fe40000000f00 */
[----:B------:R-:W-:-:S02]  /*208e0*/  MOV R3, 0x20900 ;  /* 0x0002090000037802 */ /* 0x000fc40000000f00 */
[----:B-1-3--:R-:W-:Y:S05]  /*208f0*/  CALL.REL.NOINC `($__internal_44_$__cuda_sm70_shflsync_up_p) ;  /* 0x0000060000007944 */ /* 0x00afea0003c00000 */
[----:B--2---:R-:W-:Y:S01]  /*20900*/  MOV R3, R4 ;  /* 0x0000000400037202 */ /* 0x004fe20000000f00 */
[----:B-1----:R-:W-:Y:S05]  /*20910*/  BRA `(.L_x_2253) ;  /* 0xffffe43000007947 */ /* 0x002fea000383ffff */
.L_x_2212:
[----:B------:R-:W-:Y:S02]  /*20920*/  MOV R4, 0x2 ;  /* 0x0000000200047802 */ /* 0x000fe40000000f00 */
[----:B------:R-:W-:-:S02]  /*20930*/  MOV R3, 0x20950 ;  /* 0x0002095000037802 */ /* 0x000fc40000000f00 */
[----:B-1-3--:R-:W-:Y:S05]  /*20940*/  CALL.REL.NOINC `($__internal_44_$__cuda_sm70_shflsync_up_p) ;  /* 0x000005b000007944 */ /* 0x00afea0003c00000 */
        /* <DEDUP_REMOVED lines=22> */
[----:B------:R-:W-:Y:S01]  /*20ab0*/  MOV R3, R67 ;  /* 0x0000004300037202 */ /* 0x000fe20000000f00 */
[----:B------:R-:W-:Y:S05]  /*20ac0*/  BRA `(.L_x_2254) ;  /* 0xffffe38000007947 */ /* 0x000fea000383ffff */
.L_x_2216:
[----:B------:R-:W-:Y:S02]  /*20ad0*/  MOV R4, 0x1 ;  /* 0x0000000100047802 */ /* 0x000fe40000000f00 */
[----:B------:R-:W-:Y:S02]  /*20ae0*/  MOV R3, 0x20b00 ;  /* 0x00020b0000037802 */ /* 0x000fe40000000f00 */
[----:B------:R-:W-:Y:S05]  /*20af0*/  CALL.REL.NOINC `($__internal_44_$__cuda_sm70_shflsync_up_p) ;  /* 0x0000040000007944 */ /* 0x000fea0003c00000 */
[----:B--2---:R-:W-:Y:S01]  /*20b00*/  MOV R3, R4 ;  /* 0x0000000400037202 */ /* 0x004fe20000000f00 */
[----:B-1----:R-:W-:Y:S05]  /*20b10*/  BRA `(.L_x_2255) ;  /* 0xffffe48000007947 */ /* 0x002fea000383ffff */
.L_x_2217:
        /* <DEDUP_REMOVED lines=27> */
.L_x_2219:
[----:B------:R-:W-:Y:S02]  /*20cd0*/  SEL R6, RZ, 0x1, P0 ;  /* 0x00000001ff067807 */ /* 0x000fe40000000000 */
[----:B------:R-:W-:Y:S02]  /*20ce0*/  MOV R3, 0x20d00 ;  /* 0x00020d0000037802 */ /* 0x000fe40000000f00 */
[----:B--2---:R-:W-:Y:S05]  /*20cf0*/  CALL.REL.NOINC `($__internal_45_$__cuda_sm70_votesync_ballot) ;  /* 0x0000025000007944 */ /* 0x004fea0003c00000 */
[----:B------:R-:W-:Y:S01]  /*20d00*/  MOV R3, R6 ;  /* 0x0000000600037202 */ /* 0x000fe20000000f00 */
[----:B------:R-:W-:Y:S05]  /*20d10*/  BRA `(.L_x_2257) ;  /* 0xffffe41000007947 */ /* 0x000fea000383ffff */
.L_x_2220:
[----:B------:R-:W-:Y:S01]  /*20d20*/  IMAD.MOV.U32 R69, RZ, RZ, R209 ;  /* 0x000000ffff457224 */ /* 0x000fe200078e00d1 */
[----:B------:R-:W-:Y:S01]  /*20d30*/  MOV R68, R6 ;  /* 0x0000000600447202 */ /* 0x000fe20000000f00 */
[----:B------:R-:W-:Y:S01]  /*20d40*/  IMAD.MOV.U32 R67, RZ, RZ, 0x1f ;  /* 0x0000001fff437424 */ /* 0x000fe200078e00ff */
[----:B------:R-:W-:Y:S02]  /*20d50*/  MOV R66, 0x20d70 ;  /* 0x00020d7000427802 */ /* 0x000fe40000000f00 */
[----:B--2---:R-:W-:Y:S05]  /*20d60*/  CALL.REL.NOINC `($__internal_43_$__cuda_sm70_shflsync_idx_p) ;  /* 0x0000014000007944 */ /* 0x004fea0003c00000 */
[----:B------:R-:W-:Y:S01]  /*20d70*/  IMAD.MOV.U32 R209, RZ, RZ, R67 ;  /* 0x000000ffffd17224 */ /* 0x000fe200078e0043 */
[----:B------:R-:W-:Y:S01]  /*20d80*/  MOV R68, R6 ;  /* 0x0000000600447202 */ /* 0x000fe20000000f00 */
[----:B------:R-:W-:Y:S01]  /*20d90*/  IMAD.MOV.U32 R69, RZ, RZ, R2 ;  /* 0x000000ffff457224 */ /* 0x000fe200078e0002 */
[----:B------:R-:W-:-:S02]  /*20da0*/  MOV R67, 0x1f ;  /* 0x0000001f00437802 */ /* 0x000fc40000000f00 */
[----:B------:R-:W-:Y:S02]  /*20db0*/  MOV R66, 0x20dd0 ;  /* 0x00020dd000427802 */ /* 0x000fe40000000f00 */
[----:B------:R-:W-:Y:S05]  /*20dc0*/  CALL.REL.NOINC `($__internal_43_$__cuda_sm70_shflsync_idx_p) ;  /* 0x000000e000007944 */ /* 0x000fea0003c00000 */
[----:B------:R-:W-:Y:S01]  /*20dd0*/  MOV R2, R67 ;  /* 0x0000004300027202 */ /* 0x000fe20000000f00 */
[----:B------:R-:W-:Y:S05]  /*20de0*/  BRA `(.L_x_2258) ;  /* 0xffffe39000007947 */ /* 0x000fea000383ffff */
.L_x_2223:
[----:B------:R-:W-:Y:S01]  /*20df0*/  IMAD.MOV.U32 R69, RZ, RZ, R4 ;  /* 0x000000ffff457224 */ /* 0x000fe200078e0004 */
[----:B------:R-:W-:Y:S01]  /*20e00*/  MOV R68, R5 ;  /* 0x0000000500447202 */ /* 0x000fe20000000f00 */
[----:B------:R-:W-:Y:S01]  /*20e10*/  IMAD.MOV.U32 R67, RZ, RZ, 0x1f ;  /* 0x0000001fff437424 */ /* 0x000fe200078e00ff */
[----:B------:R-:W-:Y:S02]  /*20e20*/  MOV R66, 0x20e40 ;  /* 0x00020e4000427802 */ /* 0x000fe40000000f00 */
[----:B-1234-:R-:W-:Y:S05]  /*20e30*/  CALL.REL.NOINC `($__internal_43_$__cuda_sm70_shflsync_idx_p) ;  /* 0x0000007000007944 */ /* 0x01efea0003c00000 */
[----:B------:R-:W-:Y:S01]  /*20e40*/  MOV R5, R67 ;  /* 0x0000004300057202 */ /* 0x000fe20000000f00 */
[----:B------:R-:W-:Y:S05]  /*20e50*/  BRA `(.L_x_2222) ;  /* 0xffffe38000007947 */ /* 0x000fea000383ffff */
        .weak           $__internal_42_$__cuda_sm70_shflsync_bfly_p
        .type           $__internal_42_$__cuda_sm70_shflsync_bfly_p,@function
        .size           $__internal_42_$__cuda_sm70_shflsync_bfly_p,($__internal_43_$__cuda_sm70_shflsync_idx_p - $__internal_42_$__cuda_sm70_shflsync_bfly_p)
$__internal_42_$__cuda_sm70_shflsync_bfly_p:
[----:B------:R-:W-:Y:S01]  /*20e60*/  MOV R8, R5 ;  /* 0x0000000500087202 */ /* 0x000fe20000000f00 */
[----:B------:R-:W-:Y:S04]  /*20e70*/  WARPSYNC R3 ;  /* 0x0000000300007348 */ /* 0x000fe80003800000 */
[----:B------:R-:W-:Y:S01]  /*20e80*/  MOV R9, 0x0 ;  /* 0x0000000000097802 */ /* 0x000fe20000000f00 */
[----:B------:R1:W2:Y:S03]  /*20e90*/  SHFL.BFLY PT, R6, R7, R6, R4 ;  /* 0x0c00000607067389 */ /* 0x0002a600000e0004 */
[----:B------:R-:W-:Y:S05]  /*20ea0*/  RET.REL.NODEC R8 `(_ZN7cutlass13device_kernelIN5flash19enable_sm80_to_sm89INS1_16FlashAttnFwdSm80INS1_25CollectiveMainloopFwdSm80ILi8ELi1ELb1EN4cute5tupleIJNS5_1CILi128EEENS7_ILi96EEES8_EEELi128ENS_10bfloat16_tEfNS_4arch4Sm80ELb0ELb1ELb0ELb1ELb0ELb1ELb1ELb1EEENS1_21CollectiveEpilogueFwdINS6_IJS8_S8_S9_EEENS6_IJNS7_ILi1EEESH_SH_EEESB_SD_Li256ELb1ELb1ELb1ELb0EEENS1_36VarlenDynamicPersistentTileSchedulerILi128ELi96ELi256ELi256ELb1ELb1ELb0ELb1ELb0ELb1EEEEEEEEEvNT_6ParamsE) ;  /* 0xfffdf15008007950 */ /* 0x000fea0003c3ffff */
        .weak           $__internal_43_$__cuda_sm70_shflsync_idx_p
        .type           $__internal_43_$__cuda_sm70_shflsync_idx_p,@function
        .size           $__internal_43_$__cuda_sm70_shflsync_idx_p,($__internal_44_$__cuda_sm70_shflsync_up_p - $__internal_43_$__cuda_sm70_shflsync_idx_p)
$__internal_43_$__cuda_sm70_shflsync_idx_p:
[----:B------:R-:W-:Y:S04]  /*20eb0*/  WARPSYNC R213 ;  /* 0x000000d500007348 */ /* 0x000fe80003800000 */
[----:B------:R1:W2:Y:S02]  /*20ec0*/  SHFL.IDX PT, R67, R69, R68, R67 ;  /* 0x0000004445437389 */ /* 0x0002a400000e0043 */
[----:B-1----:R-:W-:-:S02]  /*20ed0*/  MOV R68, R66 ;  /* 0x0000004200447202 */ /* 0x002fc40000000f00 */
[----:B------:R-:W-:-:S04]  /*20ee0*/  MOV R69, 0x0 ;  /* 0x0000000000457802 */ /* 0x000fc80000000f00 */
[----:B--2---:R-:W-:Y:S05]  /*20ef0*/  RET.REL.NODEC R68 `(_ZN7cutlass13device_kernelIN5flash19enable_sm80_to_sm89INS1_16FlashAttnFwdSm80INS1_25CollectiveMainloopFwdSm80ILi8ELi1ELb1EN4cute5tupleIJNS5_1CILi128EEENS7_ILi96EEES8_EEELi128ENS_10bfloat16_tEfNS_4arch4Sm80ELb0ELb1ELb0ELb1ELb0ELb1ELb1ELb1EEENS1_21CollectiveEpilogueFwdINS6_IJS8_S8_S9_EEENS6_IJNS7_ILi1EEESH_SH_EEESB_SD_Li256ELb1ELb1ELb1ELb0EEENS1_36VarlenDynamicPersistentTileSchedulerILi128ELi96ELi256ELi256ELb1ELb1ELb0ELb1ELb0ELb1EEEEEEEEEvNT_6ParamsE) ;  /* 0xfffdf10044007950 */ /* 0x004fea0003c3ffff */
        .weak           $__internal_44_$__cuda_sm70_shflsync_up_p
        .type           $__internal_44_$__cuda_sm70_shflsync_up_p,@function
        .size           $__internal_44_$__cuda_sm70_shflsync_up_p,($__internal_45_$__cuda_sm70_votesync_ballot - $__internal_44_$__cuda_sm70_shflsync_up_p)
$__internal_44_$__cuda_sm70_shflsync_up_p:
[----:B------:R-:W-:Y:S01]  /*20f00*/  MOV R8, R3 ;  /* 0x0000000300087202 */ /* 0x000fe20000000f00 */
[----:B------:R-:W-:Y:S04]  /*20f10*/  WARPSYNC R214 ;  /* 0x000000d600007348 */ /* 0x000fe80003800000 */
[----:B------:R-:W-:Y:S01]  /*20f20*/  MOV R9, 0x0 ;  /* 0x0000000000097802 */ /* 0x000fe20000000f00 */
[----:B------:R1:W2:Y:S03]  /*20f30*/  SHFL.UP PT, R4, R6, R4, R215 ;  /* 0x0400000406047389 */ /* 0x0002a600000e00d7 */
[----:B------:R-:W-:Y:S05]  /*20f40*/  RET.REL.NODEC R8 `(_ZN7cutlass13device_kernelIN5flash19enable_sm80_to_sm89INS1_16FlashAttnFwdSm80INS1_25CollectiveMainloopFwdSm80ILi8ELi1ELb1EN4cute5tupleIJNS5_1CILi128EEENS7_ILi96EEES8_EEELi128ENS_10bfloat16_tEfNS_4arch4Sm80ELb0ELb1ELb0ELb1ELb0ELb1ELb1ELb1EEENS1_21CollectiveEpilogueFwdINS6_IJS8_S8_S9_EEENS6_IJNS7_ILi1EEESH_SH_EEESB_SD_Li256ELb1ELb1ELb1ELb0EEENS1_36VarlenDynamicPersistentTileSchedulerILi128ELi96ELi256ELi256ELb1ELb1ELb0ELb1ELb0ELb1EEEEEEEEEvNT_6ParamsE) ;  /* 0xfffdf0b008007950 */ /* 0x000fea0003c3ffff */
        .weak           $__internal_45_$__cuda_sm70_votesync_ballot
        .type           $__internal_45_$__cuda_sm70_votesync_ballot,@function
        .size           $__internal_45_$__cuda_sm70_votesync_ballot,(.L_x_2734 - $__internal_45_$__cuda_sm70_votesync_ballot)
$__internal_45_$__cuda_sm70_votesync_ballot:
[----:B------:R-:W-:Y:S01]  /*20f50*/  ISETP.NE.U32.AND P0, PT, R6, 0x1, PT ;  /* 0x000000010600780c */ /* 0x000fe20003f05070 */
[----:B------:R-:W-:Y:S01]  /*20f60*/  IMAD.MOV.U32 R8, RZ, RZ, R3 ;  /* 0x000000ffff087224 */ /* 0x000fe200078e0003 */
[----:B------:R-:W-:Y:S04]  /*20f70*/  WARPSYNC R212 ;  /* 0x000000d400007348 */ /* 0x000fe80003800000 */
[----:B------:R-:W-:-:S07]  /*20f80*/  IMAD.MOV.U32 R9, RZ, RZ, 0x0 ;  /* 0x00000000ff097424 */ /* 0x000fce00078e00ff */
[----:B------:R-:W-:-:S04]  /*20f90*/  VOTE.ANY R6, PT, !P0 ;  /* 0x0000000000067806 */ /* 0x000fc800040e0100 */
[----:B------:R-:W-:Y:S01]  /*20fa0*/  LOP3.LUT R6, R6, R212, RZ, 0xc0, !PT ;  /* 0x000000d406067212 */ /* 0x000fe200078ec0ff */
[----:B------:R-:W-:Y:S06]  /*20fb0*/  RET.REL.NODEC R8 `(_ZN7cutlass13device_kernelIN5flash19enable_sm80_to_sm89INS1_16FlashAttnFwdSm80INS1_25CollectiveMainloopFwdSm80ILi8ELi1ELb1EN4cute5tupleIJNS5_1CILi128EEENS7_ILi96EEES8_EEELi128ENS_10bfloat16_tEfNS_4arch4Sm80ELb0ELb1ELb0ELb1ELb0ELb1ELb1ELb1EEENS1_21CollectiveEpilogueFwdINS6_IJS8_S8_S9_EEENS6_IJNS7_ILi1EEESH_SH_EEESB_SD_Li256ELb1ELb1ELb1ELb0EEENS1_36VarlenDynamicPersistentTileSchedulerILi128ELi96ELi256ELi256ELb1ELb1ELb0ELb1ELb0ELb1EEEEEEEEEvNT_6ParamsE) ;  /* 0xfffdf04008007950 */ /* 0x000fec0003c3ffff */
.L_x_2259:
        /* <DEDUP_REMOVED lines=12> */
.L_x_2734:


//--------------------- .text._ZN7cutlass13device_kernelIN5flash19enable_sm80_to_sm89INS1_16FlashAttnFwdSm80INS1_25CollectiveMainloopFwdSm80ILi4ELi1ELb0EN4cute5tupleIJNS5_1CILi128EEENS7_ILi64EEES8_EEELi128ENS_10bfloat16_tEfNS_4arch4Sm80ELb1ELb0ELb0ELb0ELb0ELb0ELb1ELb1EEENS1_21CollectiveEpilogueFwdINS6_IJS8_S8_S9_EEENS6_IJNS7_ILi1EEESH_SH_EEESB_SD_Li128ELb0ELb1ELb1ELb0EEENS1_30DynamicPersistentTileSchedulerILi128ELi128ELb1ELb1ELb0EEEEEEEEEvNT_6ParamsE --------------------------
	.section	.text._ZN7cutlass13device_kernelIN5flash19enable_sm80_to_sm89INS1_16FlashAttnFwdSm80INS1_25CollectiveMainloopFwdSm80ILi4ELi1ELb0EN4cute5tupleIJNS5_1CILi128EEENS7_ILi64EEES8_EEELi128ENS_10bfloat16_tEfNS_4arch4Sm80ELb1ELb0ELb0ELb0ELb0ELb0ELb1ELb1EEENS1_21CollectiveEpilogueFwdINS6_IJS8_S8_S9_EEENS6_IJNS7_ILi1EEESH_SH_EEESB_SD_Li128ELb0ELb1ELb1ELb0EEENS1_30DynamicPersistentTileSchedulerILi128ELi128ELb1ELb1ELb0EEEEEEEEEvNT_6ParamsE,"ax",@progbits
	.sectioninfo	@"SHI_REGISTERS=255"
	.align	128
.text._ZN7cutlass13device_kernelIN5flash19enable_sm80_to_sm89INS1_16FlashAttnFwdSm80INS1_25CollectiveMainloopFwdSm80ILi4ELi1ELb0EN4cute5tupleIJNS5_1CILi128EEENS7_ILi64EEES8_EEELi128ENS_10bfloat16_tEfNS_4arch4Sm80ELb1ELb0ELb0ELb0ELb0ELb0ELb1ELb1EEENS1_21CollectiveEpilogueFwdINS6_IJS8_S8_S9_EEENS6_IJNS7_ILi1EEESH_SH_EEESB_SD_Li128ELb0ELb1ELb1ELb0EEENS1_30DynamicPersistentTileSchedulerILi128ELi128ELb1ELb1ELb0EEEEEEEEEvNT_6ParamsE:
        .type           _ZN7cutlass13device_kernelIN5flash19enable_sm80_to_sm89INS1_16FlashAttnFwdSm80INS1_25CollectiveMainloopFwdSm80ILi4ELi1ELb0EN4cute5tupleIJNS5_1CILi128EEENS7_ILi64EEES8_EEELi128ENS_10bfloat16_tEfNS_4arch4Sm80ELb1ELb0ELb0ELb0ELb0ELb0ELb1ELb1EEENS1_21CollectiveEpilogueFwdINS6_IJS8_S8_S9_EEENS6_IJNS7_ILi1EEESH_SH_EEESB_SD_Li128ELb0ELb1ELb1ELb0EEENS1_30DynamicPersistentTileSchedulerILi128ELi128ELb1ELb1ELb0EEEEEEEEEvNT_6ParamsE,@function
        .size           _ZN7cutlass13device_kernelIN5flash19enable_sm80_to_sm89INS1_16FlashAttnFwdSm80INS1_25CollectiveMainloopFwdSm80ILi4ELi1ELb0EN4cute5tupleIJNS5_1CILi128EEENS7_ILi64EEES8_EEELi128ENS_10bfloat16_tEfNS_4arch4Sm80ELb1ELb0ELb0ELb0ELb0ELb0ELb1ELb1EEENS1_21CollectiveEpilogueFwdINS6_IJS8_S8_S9_EEENS6_IJNS7_ILi1EEESH_SH_EEESB_SD_Li128ELb0ELb1ELb1ELb0EEENS1_30DynamicPersistentTileSchedulerILi128ELi128ELb1ELb1ELb0EEEEEEEEEvNT_6ParamsE,(.L_x_2739 - _ZN7cutlass13device_kernelIN5flash19enable_sm80_to_sm89INS1_16FlashAttnFwdSm80INS1_25CollectiveMainloopFwdSm80ILi4ELi1ELb0EN4cute5tupleIJNS5_1CILi128EEENS7_ILi64EEES8_EEELi128ENS_10bfloat16_tEfNS_4arch4Sm80ELb1ELb0ELb0ELb0ELb0ELb0ELb1ELb1EEENS1_21CollectiveEpilogueFwdINS6_IJS8_S8_S9_EEENS6_IJNS7_ILi1EEESH_SH_EEESB_SD_Li128ELb0ELb1ELb1ELb0EEENS1_30DynamicPersistentTileSchedulerILi128ELi128ELb1ELb1ELb0EEEEEEEEEvNT_6ParamsE)
        .other          _ZN7cutlass13device_kernelIN5flash19enable_sm80_to_sm89INS1_16FlashAttnFwdSm80INS1_25CollectiveMainloopFwdSm80ILi4ELi1ELb0EN4cute5tupleIJNS5_1CILi128EEENS7_ILi64EEES8_EEELi128ENS_10bfloat16_tEfNS_4arch4Sm80ELb1ELb0ELb0ELb0ELb0ELb0ELb1ELb1EEENS1_21CollectiveEpilogueFwdINS6_IJS8_S8_S9_EEENS6_IJNS7_ILi1EEESH_SH_EEESB_SD_Li128ELb0ELb1ELb1ELb0EEENS1_30DynamicPersistentTileSchedulerILi128ELi128ELb1ELb1ELb0EEEEEEEEEvNT_6ParamsE,@"STO_CUDA_ENTRY STV_DEFAULT"
_ZN7cutlass13device_kernelIN5flash19enable_sm80_to_sm89INS1_16FlashAttnFwdSm80INS1_25CollectiveMainloopFwdSm80ILi4ELi1ELb0EN4cute5tupleIJNS5_1CILi128EEENS7_ILi64EEES8_EEELi128ENS_10bfloat16_tEfNS_4arch4Sm80ELb1ELb0ELb0ELb0ELb0ELb0ELb1ELb1EEENS1_21CollectiveEpilogueFwdINS6_IJS8_S8_S9_EEENS6_IJNS7_ILi1EEESH_SH_EEESB_SD_Li128ELb0ELb1ELb1ELb0EEENS1_30DynamicPersistentTileSchedulerILi128ELi128ELb1ELb1ELb0EEEEEEEEEvNT_6ParamsE:
        /* <DEDUP_REMOVED lines=120> */
.L_x_2315:
        /* <DEDUP_REMOVED lines=19> */
.L_x_2261:
[----:B------:R-:W-:-:S04]  /*08b0*/  MOV R0, c[0x0][0x554] ;  /* 0x0001550000007a02 */ /* 0x000fc80000000f00 */
[----:B------:R-:W-:Y:S02]  /*08c0*/  ISETP.NE.AND P0, PT, R0, 0x1, PT ;  /* 0x000000010000780c */ /* 0x000fe40003f05270 */
[----:B------:R-:W-:-:S11]  /*08d0*/  MOV R0, R2 ;  /* 0x0000000200007202 */ /* 0x000fd60000000f00 */
[----:B------:R-:W-:-:S05]  /*08e0*/  @P0 IMAD.HI.U32 R4, R2, c[0x0][0x558], RZ ;  /* 0x0001560002040a27 */ /* 0x000fca00078e00ff */
[----:B------:R-:W-:-:S05]  /*08f0*/  @P0 SHF.R.U32.HI R0, RZ, c[0x0][0x55c], R4 ;  /* 0x00015700ff000a19 */ /* 0x000fca0000011604 */
[----:B------:R-:W-:Y:S02]  /*0900*/  IMAD R4, R0, c[0x0][0x554], RZ ;  /* 0x0001550000047a24 */ /* 0x000fe400078e02ff */
.L_x_2262:
[----:B------:R-:W-:Y:S05]  /*0910*/  BSYNC B0 ;  /* 0x0000000000007941 */ /* 0x000fea0003800000 */
.L_x_2260:
        /* <DEDUP_REMOVED lines=74> */
.L_x_2264:
[----:B------:R-:W-:Y:S05]  /*0dc0*/  BSYNC B0 ;  /* 0x0000000000007941 */ /* 0x000fea0003800000 */
.L_x_2263:
        /* <DEDUP_REMOVED lines=165> */
.L_x_2316:
[----:B------:R-:W-:Y:S05]  /*1820*/  BRA.DIV ~URZ, `(.L_x_2267) ;  /* 0x000108b27f007947 */ /* 0x000fea000b800000 */
[----:B-1----:R1:W4:Y:S02]  /*1830*/  SHFL.IDX PT, R3, R6, RZ, 0x181f ;  /* 0x00181fff06037589 */ /* 0x00232400000e0000 */
.L_x_2317:
        /* <DEDUP_REMOVED lines=17> */
.L_x_2269:
[----:B------:R-:W-:Y:S05]  /*1950*/  BSYNC B0 ;  /* 0x0000000000007941 */ /* 0x000fea0003800000 */
.L_x_2268:
[----:B------:R-:W-:Y:S05]  /*1960*/  BRA.DIV ~URZ, `(.L_x_2270) ;  /* 0x000107e27f007947 */ /* 0x000fea000b800000 */
[----:B---3--:R3:W1:Y:S04]  /*1970*/  SHFL.IDX PT, R7, R5, 0x1, 0x181f ;  /* 0x00381f0005077f89 */ /* 0x00866800000e0000 */
[----:B--2-4-:R3:W2:Y:S02]  /*1980*/  SHFL.IDX PT, R3, R6, 0x1, 0x181f ;  /* 0x00381f0006037f89 */ /* 0x0146a400000e0000 */
.L_x_2318:
        /* <DEDUP_REMOVED lines=16> */
.L_x_2272:
[----:B------:R-:W-:Y:S05]  /*1a90*/  BSYNC B0 ;  /* 0x0000000000007941 */ /* 0x000fea0003800000 */
.L_x_2271:
[----:B------:R-:W-:Y:S05]  /*1aa0*/  BRA.DIV ~URZ, `(.L_x_2273) ;  /* 0x000107727f007947 */ /* 0x000fea000b800000 */
[----:B-1----:R1:W4:Y:S02]  /*1ab0*/  SHFL.IDX PT, R7, R5, 0x2, 0x181f ;  /* 0x00581f0005077f89 */ /* 0x00232400000e0000 */
.L_x_2319:
[----:B------:R-:W-:Y:S05]  /*1ac0*/  BRA.DIV ~URZ, `(.L_x_2274) ;  /* 0x000107c27f007947 */ /* 0x000fea000b800000 */
[----:B--2---:R2:W1:Y:S02]  /*1ad0*/  SHFL.IDX PT, R3, R6, 0x2, 0x181f ;  /* 0x00581f0006037f89 */ /* 0x00446400000e0000 */
.L_x_2320:
        /* <DEDUP_REMOVED lines=16> */
.L_x_2276:
[----:B------:R-:W-:Y:S05]  /*1be0*/  BSYNC B0 ;  /* 0x0000000000007941 */ /* 0x000fea0003800000 */
.L_x_2275:
[----:B------:R-:W-:Y:S05]  /*1bf0*/  BRA.DIV ~URZ, `(.L_x_2277) ;  /* 0x000107027f007947 */ /* 0x000fea000b800000 */
[----:B----4-:R4:W2:Y:S04]  /*1c00*/  SHFL.IDX PT, R7, R5, 0x3, 0x181f ;  /* 0x00781f0005077f89 */ /* 0x0108a800000e0000 */
[----:B-1----:R4:W1:Y:S02]  /*1c10*/  SHFL.IDX PT, R3, R6, 0x3, 0x181f ;  /* 0x00781f0006037f89 */ /* 0x00286400000e0000 */
.L_x_2321:
        /* <DEDUP_REMOVED lines=16> */
.L_x_2279:
[----:B------:R-:W-:Y:S05]  /*1d20*/  BSYNC B0 ;  /* 0x0000000000007941 */ /* 0x000fea0003800000 */
.L_x_2278:
[----:B------:R-:W-:Y:S05]  /*1d30*/  BRA.DIV ~URZ, `(.L_x_2280) ;  /* 0x000106927f007947 */ /* 0x000fea000b800000 */
[----:B--2---:R2:W3:Y:S02]  /*1d40*/  SHFL.IDX PT, R7, R5, 0x4, 0x181f ;  /* 0x00981f0005077f89 */ /* 0x0044e400000e0000 */
.L_x_2322:
[----:B------:R-:W-:Y:S05]  /*1d50*/  BRA.DIV ~URZ, `(.L_x_2281) ;  /* 0x000106e27f007947 */ /* 0x000fea000b800000 */
[----:B-1----:R1:W2:Y:S02]  /*1d60*/  SHFL.IDX PT, R3, R6, 0x4, 0x181f ;  /* 0x00981f0006037f89 */ /* 0x0022a400000e0000 */
.L_x_2323:
        /* <DEDUP_REMOVED lines=16> */
.L_x_2283:
[----:B------:R-:W-:Y:S05]  /*1e70*/  BSYNC B0 ;  /* 0x0000000000007941 */ /* 0x000fea0003800000 */
.L_x_2282:
[----:B------:R-:W-:Y:S05]  /*1e80*/  BRA.DIV ~URZ, `(.L_x_2284) ;  /* 0x000106227f007947 */ /* 0x000fea000b800000 */
[----:B---3--:R3:W1:Y:S04]  /*1e90*/  SHFL.IDX PT, R7, R5, 0x5, 0x181f ;  /* 0x00b81f0005077f89 */ /* 0x00866800000e0000 */
[----:B--2---:R3:W2:Y:S02]  /*1ea0*/  SHFL.IDX PT, R3, R6, 0x5, 0x181f ;  /* 0x00b81f0006037f89 */ /* 0x0046a400000e0000 */
.L_x_2324:
        /* <DEDUP_REMOVED lines=16> */
.L_x_2286:
[----:B------:R-:W-:Y:S05]  /*1fb0*/  BSYNC B0 ;  /* 0x0000000000007941 */ /* 0x000fea0003800000 */
.L_x_2285:
[----:B------:R-:W-:Y:S05]  /*1fc0*/  BRA.DIV ~URZ, `(.L_x_2287) ;  /* 0x000105b27f007947 */ /* 0x000fea000b800000 */
[----:B-1----:R1:W3:Y:S02]  /*1fd0*/  SHFL.IDX PT, R7, R5, 0x6, 0x181f ;  /* 0x00d81f0005077f89 */ /* 0x0022e400000e0000 */
.L_x_2325:
[----:B------:R-:W-:Y:S05]  /*1fe0*/  BRA.DIV ~URZ, `(.L_x_2288) ;  /* 0x000106027f007947 */ /* 0x000fea000b800000 */
[----:B--2---:R2:W1:Y:S02]  /*1ff0*/  SHFL.IDX PT, R3, R6, 0x6, 0x181f ;  /* 0x00d81f0006037f89 */ /* 0x00446400000e0000 */
.L_x_2326:
        /* <DEDUP_REMOVED lines=16> */
.L_x_2290:
[----:B------:R-:W-:Y:S05]  /*2100*/  BSYNC B0 ;  /* 0x0000000000007941 */ /* 0x000fea0003800000 */
.L_x_2289:
[----:B------:R-:W-:Y:S05]  /*2110*/  BRA.DIV ~URZ, `(.L_x_2291) ;  /* 0x000105427f007947 */ /* 0x000fea000b800000 */
[----:B-1-34-:R-:W1:Y:S04]  /*2120*/  SHFL.IDX PT, R5, R5, 0x7, 0x181f ;  /* 0x00f81f0005057f89 */ /* 0x01ae6800000e0000 */
[----:B--2---:R-:W2:Y:S02]  /*2130*/  SHFL.IDX PT, R6, R6, 0x7, 0x181f ;  /* 0x00f81f0006067f89 */ /* 0x004ea400000e0000 */
.L_x_2327:
        /* <DEDUP_REMOVED lines=21> */
[----:B------:R-:W-:-:S02]  /*2290*/  IMAD.WIDE.U32 R4, R60, c[0x0][0x1e0], RZ ;  /* 0x000078003c047a25 */ /* 0x000fc400078e00ff */
[----:B------:R-:W4:Y:S02]  /*22a0*/  LDL R209, [R1+0x18] ;  /* 0x0000180001d17983 */ /* 0x000f240000100800 */
[----:B------:R-:W-:Y:S02]  /*22b0*/  IMAD.MOV.U32 R62, RZ, RZ, c[0x0][0x1e0] ;  /* 0x00007800ff3e7624 */ /* 0x000fe400078e00ff */
[----:B------:R-:W-:Y:S01]  /*22c0*/  IMAD.MOV.U32 R63, RZ, RZ, c[0x0][0x1e4] ;  /* 0x00007900ff3f7624 */ /* 0x000fe200078e00ff */
        /* <DEDUP_REMOVED lines=9> */
[----:B------:R-:W-:-:S03]  /*2360*/  ISETP.GE.AND P4, PT, R0, 0x11, PT ;  /* 0x000000110000780c */ /* 0x000fc60003f86270 */
[----:B------:R-:W-:Y:S01]  /*2370*/  IMAD.IADD R3, R5, 0x1, R3 ;  /* 0x0000000105037824 */ /* 0x000fe200078e0203 */
[----:B------:R-:W-:Y:S07]  /*2380*/  BAR.SYNC.DEFER_BLOCKING 0x0 ;  /* 0x0000000000007b1d */ /* 0x000fee0000010000 */
[----:B------:R-:W-:Y:S02]  /*2390*/  @P1 ISETP.GE.AND P6, PT, R154, c[0x0][0x1d4], PT ;  /* 0x000075009a001a0c */ /* 0x000fe40003fc6270 */
[----:B------:R-:W-:Y:S01]  /*23a0*/  ISETP.GE.AND P2, PT, R0, 0x21, PT ;  /* 0x000000210000780c */ /* 0x000fe20003f46270 */
[----:B------:R-:W-:-:S04]  /*23b0*/  IMAD.WIDE.U32 R10, R62, 0x20, RZ ;  /* 0x000000203e0a7825 */ /* 0x000fc800078e00ff */
[----:B------:R-:W-:Y:S02]  /*23c0*/  IMAD.MOV.U32 R52, RZ, RZ, c[0x0][0x208] ;  /* 0x00008200ff347624 */ /* 0x000fe400078e00ff */
[----:B------:R-:W-:Y:S02]  /*23d0*/  IMAD.MOV.U32 R152, RZ, RZ, -0x40 ;  /* 0xffffffc0ff987424 */ /* 0x000fe400078e00ff */
[----:B------:R-:W-:Y:S02]  /*23e0*/  IMAD.SHL.U32 R53, R52, 0x20, RZ ;  /* 0x0000002034357824 */ /* 0x000fe400078e00ff */
        /* <DEDUP_REMOVED lines=20> */
[----:B-1----:R-:W-:-:S05]  /*2530*/  IMAD.SHL.U32 R4, R63, 0x20, RZ ;  /* 0x000000203f047824 */ /* 0x002fca00078e00ff */
[----:B------:R-:W-:Y:S02]  /*2540*/  @P2 IADD3.X R4, R3, R11, R4, P0, !PT ;  /* 0x0000000b03042210 */ /* 0x000fe400007fe404 */
[----:B------:R-:W-:-:S04]  /*2550*/  @P2 LEA R6, P0, R0, c[0x0][0x1c8], 0x1 ;  /* 0x0000720000062a11 */ /* 0x000fc800078008ff */
[----:B------:R-:W-:Y:S01]  /*2560*/  @P2 LEA.HI.X R7, R0, c[0x0][0x1cc], R4, 0x1, P0 ;  /* 0x0000730000072a11 */ /* 0x000fe200000f0c04 */
[----:B------:R-:W-:Y:S02]  /*2570*/  @P1 IMAD R0, R63, 0x30, RZ ;  /* 0x000000303f001824 */ /* 0x000fe400078e02ff */
[----:B------:R-:W-:Y:S02]  /*2580*/  @P1 IMAD.WIDE.U32 R2, R62, 0x30, R2 ;  /* 0x000000303e021825 */ /* 0x000fe400078e0002 */
[----:B------:R1:W-:Y:S01]  /*2590*/  @P2 LDGSTS.E.BYPASS.LTC128B.128 [R244+0x5100], [R6.64], !P6 ;  /* 0x0510000006f42fae */ /* 0x0003e2000f101d48 */
[----:B------:R-:W-:Y:S01]  /*25a0*/  @P1 ISETP.GE.AND P6, PT, R154, c[0x0][0x1d4], PT ;  /* 0x000075009a001a0c */ /* 0x000fe20003fc6270 */
[----:B------:R-:W-:Y:S01]  /*25b0*/  @P1 IMAD.IADD R0, R3, 0x1, R0 ;  /* 0x0000000103001824 */ /* 0x000fe200078e0200 */
[C---:B------:R-:W-:Y:S01]  /*25c0*/  @P1 LEA R4, P0, R2.reuse, c[0x0][0x1c8], 0x1 ;  /* 0x0000720002041a11 */ /* 0x040fe200078008ff */
[----:B------:R1:W-:Y:S03]  /*25d0*/  @P2 LDGSTS.E.BYPASS.LTC128B.128 [R244+0x7100], [R6.64+0x80], !P5 ;  /* 0x0710008006f42fae */ /* 0x0003e6000e901d48 */
[----:B------:R-:W-:-:S07]  /*25e0*/  @P1 LEA.HI.X R5, R2, c[0x0][0x1cc], R0, 0x1, P0 ;  /* 0x0000730002051a11 */ /* 0x000fce00000f0c00 */
[----:B------:R1:W-:Y:S04]  /*25f0*/  @P1 LDGSTS.E.BYPASS.LTC128B.128 [R244+0x5900], [R4.64], !P6 ;  /* 0x0590000004f41fae */ /* 0x0003e8000f101d48 */
[----:B------:R1:W-:Y:S04]  /*2600*/  @P1 LDGSTS.E.BYPASS.LTC128B.128 [R244+0x7900], [R4.64+0x80], !P5 ;  /* 0x0790008004f41fae */ /* 0x0003e8000e901d48 */
[----:B------:R-:W0:Y:S01]  /*2610*/  LDGDEPBAR ;  /* 0x00000000000079af */ /* 0x000e220000000000 */
[----:B------:R-:W-:-:S04]  /*2620*/  DEPBAR.LE SB0, 0x1 ;  /* 0x000080400000791a */ /* 0x000fc80000000000 */
[----:B------:R-:W-:-:S04]  /*2630*/  DEPBAR.LE SB0, 0x0 ;  /* 0x000080000000791a */ /* 0x000fc80000000000 */
[----:B------:R-:W-:Y:S06]  /*2640*/  BAR.SYNC.DEFER_BLOCKING 0x0 ;  /* 0x0000000000007b1d */ /* 0x000fec0000010000 */
[----:B-1----:R-:W-:Y:S04]  /*2650*/  LDSM.16.M88.4 R4, [R231+0x2000] ;  /* 0x00200000e704783b */ /* 0x002fe80000000200 */
[----:B--2---:R-:W1:Y:S04]  /*2660*/  LDSM.16.M88.4 R8, [R224] ;  /* 0x00000000e008783b */ /* 0x004e680000000200 */
[----:B------:R-:W2:Y:S04]  /*2670*/  LDSM.16.M88.4 R20, [R224+0x800] ;  /* 0x00080000e014783b */ /* 0x000ea80000000200 */
[----:B------:R-:W3:Y:S04]  /*2680*/  LDSM.16.M88.4 R24, [R224+0x1000] ;  /* 0x00100000e018783b */ /* 0x000ee80000000200 */
[----:B------:R-:W3:Y:S04]  /*2690*/  LDSM.16.M88.4 R40, [R224+0x1800] ;  /* 0x00180000e028783b */ /* 0x000ee80000000200 */
[----:B------:R-:W3:Y:S01]  /*26a0*/  LDSM.16.M88.4 R12, [R231] ;  /* 0x00000000e70c783b */ /* 0x000ee20000000200 */
[----:B------:R-:W-:-:S02]  /*26b0*/  IMAD R0, R16, c[0x0][0x208], RZ ;  /* 0x0000820010007a24 */ /* 0x000fc400078e02ff */
[C---:B------:R-:W-:Y:S01]  /*26c0*/  IMAD.WIDE.U32 R2, R60.reuse, c[0x0][0x208], RZ ;  /* 0x000082003c027a25 */ /* 0x040fe200078e00ff */
[----:B------:R-:W-:Y:S04]  /*26d0*/  LDSM.16.M88.4 R32, [R243] ;  /* 0x00000000f320783b */ /* 0x000fe80000000200 */
[----:B------:R-:W-:Y:S01]  /*26e0*/  LDSM.16.M88.4 R36, [R235] ;  /* 0x00000000eb24783b */ /* 0x000fe20000000200 */
[C---:B-1----:R-:W-:Y:S08]  /*26f0*/  HMMA.16816.F32.BF16 R44, R4.reuse, R8, RZ ;  /* 0x00000008042c723c */ /* 0x042ff000000418ff */
[C---:B--2---:R-:W-:Y:S08]  /*2700*/  HMMA.16816.F32.BF16 R48, R4.reuse, R20, RZ ;  /* 0x000000140430723c */ /* 0x044ff000000418ff */
[C---:B---3--:R-:W-:Y:S08]  /*2710*/  HMMA.16816.F32.BF16 R68, R4.reuse, R24, RZ ;  /* 0x000000180444723c */ /* 0x048ff000000418ff */
[C---:B------:R-:W-:Y:S08]  /*2720*/  HMMA.16816.F32.BF16 R80, R4.reuse, R40, RZ ;  /* 0x000000280450723c */ /* 0x040ff000000418ff */
[C---:B------:R-:W-:Y:S08]  /*2730*/  HMMA.16816.F32.BF16 R96, R4.reuse, R10, RZ ;  /* 0x0000000a0460723c */ /* 0x040ff000000418ff */
[C---:B------:R-:W-:Y:S08]  /*2740*/  HMMA.16816.F32.BF16 R108, R4.reuse, R22, RZ ;  /* 0x00000016046c723c */ /* 0x040ff000000418ff */
[C---:B------:R-:W-:Y:S08]  /*2750*/  HMMA.16816.F32.BF16 R112, R4.reuse, R26, RZ ;  /* 0x0000001a0470723c */ /* 0x040ff000000418ff */
[----:B------:R-:W-:Y:S07]  /*2760*/  HMMA.16816.F32.BF16 R104, R4, R42, RZ ;  /* 0x0000002a0468723c */ /* 0x000fee00000418ff */
[----:B------:R-:W-:Y:S01]  /*2770*/  IMAD R4, R60, c[0x0][0x20c], R0 ;  /* 0x000083003c047a24 */ /* 0x000fe200078e0200 */
[----:B----4-:R-:W-:-:S03]  /*2780*/  LEA R0, P0, R2, R30, 0x6 ;  /* 0x0000001e02007211 */ /* 0x010fc600078030ff */
[----:B------:R-:W-:Y:S02]  /*2790*/  IMAD.IADD R3, R3, 0x1, R4 ;  /* 0x0000000103037824 */ /* 0x000fe400078e0204 */
[----:B------:R-:W-:-:S03]  /*27a0*/  IMAD.MOV.U32 R5, RZ, RZ, 0x5 ;  /* 0x00000005ff057424 */ /* 0x000fc600078e00ff */
[----:B------:R-:W-:Y:S02]  /*27b0*/  LEA.HI.X R3, R2, R18, R3, 0x6, P0 ;  /* 0x0000001202037211 */ /* 0x000fe400000f3403 */
[----:B------:R-:W-:Y:S02]  /*27c0*/  LEA R2, P0, R0, c[0x0][0x1f8], 0x1 ;  /* 0x00007e0000027a11 */ /* 0x000fe400078008ff */
[----:B------:R-:W-:Y:S01]  /*27d0*/  LOP3.LUT R4, R28, 0x1, RZ, 0xc0, !PT ;  /* 0x000000011c047812 */ /* 0x000fe200078ec0ff */
[----:B------:R-:W-:Y:S01]  /*27e0*/  HMMA.16816.F32.BF16 R88, R12, R20, RZ ;  /* 0x000000140c58723c */ /* 0x000fe200000418ff */
[----:B------:R-:W-:Y:S02]  /*27f0*/  SHF.L.U64.HI R52, R52, R5, c[0x0][0x20c] ;  /* 0x0000830034347619 */ /* 0x000fe40000010205 */
[----:B------:R-:W-:Y:S02]  /*2800*/  LEA.HI.X R3, R0, c[0x0][0x1fc], R3, 0x1, P0 ;  /* 0x00007f0000037a11 */ /* 0x000fe400000f0c03 */
[----:B------:R-:W-:Y:S01]  /*2810*/  IADD3 R18, P4, R53, R2, RZ ;  /* 0x0000000235127210 */ /* 0x000fe20007f9e0ff */
[----:B------:R-:W-:Y:S01]  /*2820*/  IMAD.IADD R0, R61, 0x1, -R17 ;  /* 0x000000013d007824 */ /* 0x000fe200078e0a11 */
[----:B------:R-:W-:-:S02]  /*2830*/  IADD3 R20, P1, P0, R53, 0x80, R2 ;  /* 0x0000008035147810 */ /* 0x000fc4000783e002 */
[----:B------:R-:W-:Y:S01]  /*2840*/  ISETP.NE.U32.AND P2, PT, R4, 0x1, PT ;  /* 0x000000010400780c */ /* 0x000fe20003f45070 */
[--C-:B------:R-:W-:Y:S01]  /*2850*/  IMAD.X R19, R52, 0x1, R3.reuse, P4 ;  /* 0x0000000134137824 */ /* 0x100fe200020e0603 */
[----:B------:R-:W-:Y:S01]  /*2860*/  IADD3 R16, P4, R18, R53, RZ ;  /* 0x0000003512107210 */ /* 0x000fe20007f9e0ff */
[----:B------:R-:W1:Y:S01]  /*2870*/  LDSM.16.M88.4 R4, [R233+0x2000] ;  /* 0x00200000e904783b */ /* 0x000e620000000200 */
[----:B------:R-:W-:Y:S02]  /*2880*/  IADD3.X R21, R52, RZ, R3, P1, P0 ;  /* 0x000000ff34157210 */ /* 0x000fe40000fe0403 */
[----:B------:R-:W-:Y:S02]  /*2890*/  ISETP.LT.OR P0, PT, R0, 0x1, P2 ;  /* 0x000000010000780c */ /* 0x000fe40001701670 */
[----:B------:R-:W-:Y:S01]  /*28a0*/  LOP3.LUT P1, RZ, R28, 0x2, RZ, 0xc0, !PT ;  /* 0x000000021cff7812 */ /* 0x000fe2000782c0ff */
[----:B------:R-:W-:Y:S01]  /*28b0*/  IMAD.X R17, R19, 0x1, R52, P4 ;  /* 0x0000000113117824 */ /* 0x000fe200020e0634 */
[----:B------:R-:W-:Y:S01]  /*28c0*/  HMMA.16816.F32.BF16 R100, R12, R8, RZ ;  /* 0x000000080c64723c */ /* 0x000fe200000418ff */
[----:B------:R-:W2:Y:S01]  /*28d0*/  LDSM.16.M88.4 R28, [R242] ;  /* 0x00000000f21c783b */ /* 0x000ea20000000200 */
[----:B------:R-:W-:-:S06]  /*28e0*/  ISETP.LT.OR P4, PT, R0, 0x1, !P1 ;  /* 0x000000010000780c */ /* 0x000fcc0004f81670 */
[C---:B------:R-:W-:Y:S01]  /*28f0*/  HMMA.16816.F32.BF16 R92, R12.reuse, R10, RZ ;  /* 0x0000000a0c5c723c */ /* 0x040fe200000418ff */
[----:B------:R-:W3:Y:S07]  /*2900*/  LDSM.16.M88.4 R8, [R233] ;  /* 0x00000000e908783b */ /* 0x000eee0000000200 */
[C---:B------:R-:W-:Y:S08]  /*2910*/  HMMA.16816.F32.BF16 R72, R12.reuse, R24, RZ ;  /* 0x000000180c48723c */ /* 0x040ff000000418ff */
[----:B------:R-:W-:Y:S01]  /*2920*/  HMMA.16816.F32.BF16 R76, R12, R26, RZ ;  /* 0x0000001a0c4c723c */ /* 0x000fe200000418ff */
[----:B------:R-:W4:Y:S04]  /*2930*/  LDSM.16.M88.4 R24, [R241] ;  /* 0x00000000f118783b */ /* 0x000f280000000200 */
        /* <DEDUP_REMOVED lines=11> */
[----:B-1----:R-:W-:Y:S01]  /*29f0*/  IADD3 R2, P0, R16, R53, RZ ;  /* 0x0000003510027210 */ /* 0x002fe20007f1e0ff */
[----:B------:R-:W-:Y:S08]  /*2a00*/  HMMA.16816.F32.BF16 R64, R12, R40, RZ ;  /* 0x000000280c40723c */ /* 0x000ff000000418ff */
[----:B------:R1:W-:Y:S01]  /*2a10*/  LDGSTS.E.BYPASS.LTC128B.128 [R244+0x1100], [R16.64], !P4 ;  /* 0x0110000010f47fae */ /* 0x0003e2000e101d48 */
[----:B------:R-:W-:Y:S01]  /*2a20*/  IMAD.X R3, R17, 0x1, R52, P0 ;  /* 0x0000000111037824 */ /* 0x000fe200000e0634 */
[----:B------:R-:W-:-:S02]  /*2a30*/  ISETP.LT.OR P0, PT, R0, 0x21, !P1 ;  /* 0x000000210000780c */ /* 0x000fc40004f01670 */
[----:B------:R-:W-:Y:S01]  /*2a40*/  ISETP.LT.OR P1, PT, R0, 0x31, !P1 ;  /* 0x000000310000780c */ /* 0x000fe20004f21670 */
[C---:B------:R-:W-:Y:S08]  /*2a50*/  HMMA.16816.F32.BF16 R84, R12.reuse, R22, RZ ;  /* 0x000000160c54723c */ /* 0x040ff000000418ff */
[----:B------:R-:W-:Y:S02]  /*2a60*/  HMMA.16816.F32.BF16 R56, R12, R42, RZ ;  /* 0x0000002a0c38723c */ /* 0x000fe400000418ff */
[----:B------:R1:W-:Y:S04]  /*2a70*/  LDGSTS.E.BYPASS.LTC128B.128 [R244+0x3100], [R16.64+0x80], !P0 ;  /* 0x0310008010f47fae */ /* 0x0003e8000c101d48 */
[----:B------:R3:W-:Y:S02]  /*2a80*/  LDGSTS.E.BYPASS.LTC128B.128 [R244+0x1900], [R2.64], !P2 ;  /* 0x0190000002f47fae */ /* 0x0007e4000d101d48 */
[C---:B--2---:R-:W-:Y:S02]  /*2a90*/  HMMA.16816.F32.BF16 R20, R4.reuse, R32, R48 ;  /* 0x000000200414723c */ /* 0x044fe40000041830 */
[----:B------:R2:W-:Y:S04]  /*2aa0*/  LDGSTS.E.BYPASS.LTC128B.128 [R244+0x3900], [R2.64+0x80], !P1 ;  /* 0x0390008002f47fae */ /* 0x0005e8000c901d48 */
[----:B------:R-:W-:Y:S04]  /*2ab0*/  LDSM.16.M88.4 R52, [R230] ;  /* 0x00000000e634783b */ /* 0x000fe80000000200 */
[----:B------:R-:W-:Y:S01]  /*2ac0*/  LDSM.16.M88.4 R48, [R230+0x800] ;  /* 0x00080000e630783b */ /* 0x000fe20000000200 */
[C---:B------:R-:W-:Y:S03]  /*2ad0*/  HMMA.16816.F32.BF16 R136, R4.reuse, R38, R96 ;  /* 0x000000260488723c */ /* 0x040fe60000041860 */
[----:B------:R-:W-:Y:S04]  /*2ae0*/  LDSM.16.M88.4 R40, [R230+0x1800] ;  /* 0x00180000e628783b */ /* 0x000fe80000000200 */
[----:B------:R-:W0:Y:S04]  /*2af0*/  LDGDEPBAR ;  /* 0x00000000000079af */ /* 0x000e280000000000 */
[----:B-1----:R-:W1:Y:S01]  /*2b00*/  LDSM.16.M88.4 R16, [R232+0x2000] ;  /* 0x00200000e810783b */ /* 0x002e620000000200 */
[C---:B------:R-:W-:Y:S08]  /*2b10*/  HMMA.16816.F32.BF16 R128, R4.reuse, R34, R108 ;  /* 0x000000220480723c */ /* 0x040ff0000004186c */
[----:B------:R-:W-:Y:S08]  /*2b20*/  HMMA.16816.F32.BF16 R124, R4, R30, R112 ;  /* 0x0000001e047c723c */ /* 0x000ff00000041870 */
[C---:B---3--:R-:W-:Y:S08]  /*2b30*/  HMMA.16816.F32.BF16 R132, R8.reuse, R32, R88 ;  /* 0x000000200884723c */ /* 0x048ff00000041858 */
[C---:B----4-:R-:W-:Y:S08]  /*2b40*/  HMMA.16816.F32.BF16 R144, R8.reuse, R24, R64 ;  /* 0x000000180890723c */ /* 0x050ff00000041840 */
[C---:B------:R-:W-:Y:S08]  /*2b50*/  HMMA.16816.F32.BF16 R96, R8.reuse, R36, R100 ;  /* 0x000000240860723c */ /* 0x040ff00000041864 */
[C---:B------:R-:W-:Y:S08]  /*2b60*/  HMMA.16816.F32.BF16 R140, R8.reuse, R28, R72 ;  /* 0x0000001c088c723c */ /* 0x040ff00000041848 */
[C---:B------:R-:W-:Y:S08]  /*2b70*/  HMMA.16816.F32.BF16 R64, R8.reuse, R38, R92 ;  /* 0x000000260840723c */ /* 0x040ff0000004185c */
[C---:B------:R-:W-:Y:S08]  /*2b80*/  HMMA.16816.F32.BF16 R32, R8.reuse, R34, R84 ;  /* 0x000000220820723c */ /* 0x040ff00000041854 */
[C---:B------:R-:W-:Y:S08]  /*2b90*/  HMMA.16816.F32.BF16 R116, R8.reuse, R30, R76 ;  /* 0x0000001e0874723c */ /* 0x040ff0000004184c */
[----:B------:R-:W-:Y:S01]  /*2ba0*/  HMMA.16816.F32.BF16 R112, R8, R26, R56 ;  /* 0x0000001a0870723c */ /* 0x000fe20000041838 */
[----:B------:R-:W3:Y:S07]  /*2bb0*/  LDSM.16.M88.4 R8, [R232] ;  /* 0x00000000e808783b */ /* 0x000eee0000000200 */
[C---:B------:R-:W-:Y:S01]  /*2bc0*/  HMMA.16816.F32.BF16 R12, R4.reuse, R36, R44 ;  /* 0x00000024040c723c */ /* 0x040fe2000004182c */
[----:B------:R-:W4:Y:S04]  /*2bd0*/  LDSM.16.M88.4 R44, [R230+0x1000] ;  /* 0x00100000e62c783b */ /* 0x000f280000000200 */
[----:B------:R-:W-:Y:S03]  /*2be0*/  LDSM.16.M88.4 R36, [R227+0x1800] ;  /* 0x00180000e324783b */ /* 0x000fe60000000200 */
[C---:B------:R-:W-:Y:S01]  /*2bf0*/  HMMA.16816.F32.BF16 R68, R4.reuse, R28, R68 ;  /* 0x0000001c0444723c */ /* 0x040fe20000041844 */
[----:B------:R-:W-:Y:S07]  /*2c00*/  LDSM.16.M88.4 R28, [R227] ;  /* 0x00000000e31c783b */ /* 0x000fee0000000200 */
[C---:B------:R-:W-:Y:S08]  /*2c10*/  HMMA.16816.F32.BF16 R80, R4.reuse, R24, R80 ;  /* 0x000000180450723c */ /* 0x040ff00000041850 */
[----:B------:R-:W-:Y:S01]  /*2c20*/  HMMA.16816.F32.BF16 R120, R4, R26, R104 ;  /* 0x0000001a0478723c */ /* 0x000fe20000041868 */
[----:B------:R-:W2:Y:S04]  /*2c30*/  LDSM.16.M88.4 R4, [R234+0x2000] ;  /* 0x00200000ea04783b */ /* 0x000ea80000000200 */
[----:B------:R-:W2:Y:S03]  /*2c40*/  LDSM.16.M88.4 R24, [R227+0x800] ;  /* 0x00080000e318783b */ /* 0x000ea60000000200 */
[C---:B-1----:R-:W-:Y:S01]  /*2c50*/  HMMA.16816.F32.BF16 R108, R16.reuse, R52, R12 ;  /* 0x00000034106c723c */ /* 0x042fe2000004180c */
[----:B------:R-:W1:Y:S07]  /*2c60*/  LDSM.16.M88.4 R12, [R234] ;  /* 0x00000000ea0c783b */ /* 0x000e6e0000000200 */
[----:B------:R-:W-:Y:S01]  /*2c70*/  HMMA.16816.F32.BF16 R104, R16, R48, R20 ;  /* 0x000000301068723c */ /* 0x000fe20000041814 */
[----:B------:R-:W1:Y:S07]  /*2c80*/  LDSM.16.M88.4 R20, [R227+0x1000] ;  /* 0x00100000e314783b */ /* 0x000e6e0000000200 */
[----:B---3--:R-:W-:Y:S08]  /*2c90*/  HMMA.16816.F32.BF16 R76, R8, R54, R64 ;  /* 0x00000036084c723c */ /* 0x008ff00000041840 */
[C---:B----4-:R-:W-:Y:S08]  /*2ca0*/  HMMA.16816.F32.BF16 R100, R16.reuse, R44, R68 ;  /* 0x0000002c1064723c */ /* 0x050ff00000041844 */
        /* <DEDUP_REMOVED lines=9> */
[C---:B------:R-:W-:Y:S01]  /*2d40*/  HMMA.16816.F32.BF16 R32, R8.reuse, R46, R116 ;  /* 0x0000002e0820723c */ /* 0x040fe20000041874 */
[----:B------:R-:W-:Y:S07]  /*2d50*/  LDSM.16.M88.4 R44, [R224+0x2000] ;  /* 0x00200000e02c783b */ /* 0x000fee0000000200 */
[C---:B------:R-:W-:Y:S08]  /*2d60*/  HMMA.16816.F32.BF16 R48, R8.reuse, R40, R144 ;  /* 0x000000280830723c */ /* 0x040ff00000041890 */
[----:B------:R-:W-:Y:S01]  /*2d70*/  HMMA.16816.F32.BF16 R16, R8, R42, R112 ;  /* 0x0000002a0810723c */ /* 0x000fe20000041870 */
[----:B------:R-:W-:Y:S04]  /*2d80*/  LDSM.16.M88.4 R40, [R224+0x2800] ;  /* 0x00280000e028783b */ /* 0x000fe80000000200 */
[----:B------:R-:W3:Y:S03]  /*2d90*/  LDSM.16.M88.4 R8, [R231+0x6000] ;  /* 0x00600000e708783b */ /* 0x000ee60000000200 */
[C---:B--2---:R-:W-:Y:S08]  /*2da0*/  HMMA.16816.F32.BF16 R68, R4.reuse, R28, R108 ;  /* 0x0000001c0444723c */ /* 0x044ff0000004186c */
[C---:B------:R-:W-:Y:S08]  /*2db0*/  HMMA.16816.F32.BF16 R116, R4.reuse, R30, R92 ;  /* 0x0000001e0474723c */ /* 0x040ff0000004185c */
[C---:B------:R-:W-:Y:S08]  /*2dc0*/  HMMA.16816.F32.BF16 R124, R4.reuse, R24, R104 ;  /* 0x00000018047c723c */ /* 0x040ff00000041868 */
[----:B------:R-:W-:Y:S08]  /*2dd0*/  HMMA.16816.F32.BF16 R136, R4, R36, R80 ;  /* 0x000000240488723c */ /* 0x000ff00000041850 */
[C---:B-1----:R-:W-:Y:S08]  /*2de0*/  HMMA.16816.F32.BF16 R132, R12.reuse, R28, R96 ;  /* 0x0000001c0c84723c */ /* 0x042ff00000041860 */
[C---:B------:R-:W-:Y:S01]  /*2df0*/  HMMA.16816.F32.BF16 R128, R12.reuse, R30, R76 ;  /* 0x0000001e0c80723c */ /* 0x040fe2000004184c */
[----:B------:R-:W-:Y:S07]  /*2e00*/  LDSM.16.M88.4 R28, [R240] ;  /* 0x00000000f01c783b */ /* 0x000fee0000000200 */
[C---:B------:R-:W-:Y:S08]  /*2e10*/  HMMA.16816.F32.BF16 R120, R12.reuse, R24, R64 ;  /* 0x000000180c78723c */ /* 0x040ff00000041840 */
[C---:B------:R-:W-:Y:S01]  /*2e20*/  HMMA.16816.F32.BF16 R112, R12.reuse, R26, R56 ;  /* 0x0000001a0c70723c */ /* 0x040fe20000041838 */
[----:B------:R-:W-:Y:S07]  /*2e30*/  LDSM.16.M88.4 R56, [R237] ;  /* 0x00000000ed38783b */ /* 0x000fee0000000200 */
[C---:B------:R-:W-:Y:S08]  /*2e40*/  HMMA.16816.F32.BF16 R108, R12.reuse, R20, R52 ;  /* 0x000000140c6c723c */ /* 0x040ff00000041834 */
[C---:B------:R-:W-:Y:S01]  /*2e50*/  HMMA.16816.F32.BF16 R104, R12.reuse, R22, R32 ;  /* 0x000000160c68723c */ /* 0x040fe20000041820 */
[----:B------:R-:W-:Y:S07]  /*2e60*/  LDSM.16.M88.4 R32, [R224+0x3000] ;  /* 0x00300000e020783b */ /* 0x000fee0000000200 */
[C---:B------:R-:W-:Y:S01]  /*2e70*/  HMMA.16816.F32.BF16 R92, R12.reuse, R36, R48 ;  /* 0x000000240c5c723c */ /* 0x040fe20000041830 */
[----:B------:R-:W-:Y:S07]  /*2e80*/  LDSM.16.M88.4 R48, [R238] ;  /* 0x00000000ee30783b */ /* 0x000fee0000000200 */
[----:B------:R-:W-:Y:S01]  /*2e90*/  HMMA.16816.F32.BF16 R80, R12, R38, R16 ;  /* 0x000000260c50723c */ /* 0x000fe20000041810 */
[----:B------:R-:W1:Y:S04]  /*2ea0*/  LDSM.16.M88.4 R12, [R231+0x4000] ;  /* 0x00400000e70c783b */ /* 0x000e680000000200 */
[----:B------:R-:W2:Y:S03]  /*2eb0*/  LDSM.16.M88.4 R16, [R224+0x3800] ;  /* 0x00380000e010783b */ /* 0x000ea60000000200 */
[C---:B------:R-:W-:Y:S01]  /*2ec0*/  HMMA.16816.F32.BF16 R88, R4.reuse, R26, R88 ;  /* 0x0000001a0458723c */ /* 0x040fe20000041858 */
[----:B------:R-:W-:Y:S07]  /*2ed0*/  LDSM.16.M88.4 R24, [R239] ;  /* 0x00000000ef18783b */ /* 0x000fee0000000200 */
[C---:B------:R-:W-:Y:S08]  /*2ee0*/  HMMA.16816.F32.BF16 R140, R4.reuse, R20, R100 ;  /* 0x00000014048c723c */ /* 0x040ff00000041864 */
[C---:B------:R-:W-:Y:S01]  /*2ef0*/  HMMA.16816.F32.BF16 R100, R4.reuse, R22, R84 ;  /* 0x000000160464723c */ /* 0x040fe20000041854 */
[----:B------:R-:W4:Y:S07]  /*2f00*/  LDSM.16.M88.4 R20, [R233+0x4000] ;  /* 0x00400000e914783b */ /* 0x000f2e0000000200 */
[----:B------:R-:W-:Y:S01]  /*2f10*/  HMMA.16816.F32.BF16 R84, R4, R38, R72 ;  /* 0x000000260454723c */ /* 0x000fe20000041848 */
[----:B------:R-:W2:Y:S07]  /*2f20*/  LDSM.16.M88.4 R4, [R233+0x6000] ;  /* 0x00600000e904783b */ /* 0x000eae0000000200 */
[----:B---3--:R-:W-:Y:S08]  /*2f30*/  HMMA.16816.F32.BF16 R72, R8, R44, R68 ;  /* 0x0000002c0848723c */ /* 0x008ff00000041844 */
[----:B-1----:R-:W-:Y:S08]  /*2f40*/  HMMA.16816.F32.BF16 R36, R12, R40, R120 ;  /* 0x000000280c24723c */ /* 0x002ff00000041878 */
[C---:B------:R-:W-:Y:S08]  /*2f50*/  HMMA.16816.F32.BF16 R52, R8.reuse, R42, R88 ;  /* 0x0000002a0834723c */ /* 0x040ff00000041858 */
[C---:B------:R-:W-:Y:S08]  /*2f60*/  HMMA.16816.F32.BF16 R68, R8.reuse, R46, R116 ;  /* 0x0000002e0844723c */ /* 0x040ff00000041874 */
[----:B------:R-:W-:Y:S08]  /*2f70*/  HMMA.16816.F32.BF16 R64, R8, R40, R124 ;  /* 0x000000280840723c */ /* 0x000ff0000004187c */
[C---:B------:R-:W-:Y:S08]  /*2f80*/  HMMA.16816.F32.BF16 R76, R12.reuse, R44, R132 ;  /* 0x0000002c0c4c723c */ /* 0x040ff00000041884 */
[C---:B------:R-:W-:Y:S08]  /*2f90*/  HMMA.16816.F32.BF16 R44, R12.reuse, R46, R128 ;  /* 0x0000002e0c2c723c */ /* 0x040ff00000041880 */
[----:B------:R-:W-:Y:S08]  /*2fa0*/  HMMA.16816.F32.BF16 R40, R12, R42, R112 ;  /* 0x0000002a0c28723c */ /* 0x000ff00000041870 */
[C---:B--2---:R-:W-:Y:S08]  /*2fb0*/  HMMA.16816.F32.BF16 R84, R8.reuse, R18, R84 ;  /* 0x000000120854723c */ /* 0x044ff00000041854 */
[C---:B------:R-:W-:Y:S08]  /*2fc0*/  HMMA.16816.F32.BF16 R88, R8.reuse, R32, R140 ;  /* 0x000000200858723c */ /* 0x040ff0000004188c */
[C---:B------:R-:W-:Y:S08]  /*2fd0*/  HMMA.16816.F32.BF16 R100, R8.reuse, R34, R100 ;  /* 0x000000220864723c */ /* 0x040ff00000041864 */
[----:B------:R-:W-:Y:S08]  /*2fe0*/  HMMA.16816.F32.BF16 R96, R8, R16, R136 ;  /* 0x000000100860723c */ /* 0x000ff00000041888 */
[C---:B------:R-:W-:Y:S08]  /*2ff0*/  HMMA.16816.F32.BF16 R8, R12.reuse, R32, R108 ;  /* 0x000000200c08723c */ /* 0x040ff0000004186c */
[C---:B------:R-:W-:Y:S08]  /*3000*/  HMMA.16816.F32.BF16 R32, R12.reuse, R34, R104 ;  /* 0x000000220c20723c */ /* 0x040ff00000041868 */
[C---:B------:R-:W-:Y:S08]  /*3010*/  HMMA.16816.F32.BF16 R92, R12.reuse, R16, R92 ;  /* 0x000000100c5c723c */ /* 0x040ff0000004185c */
[----:B------:R-:W-:Y:S01]  /*3020*/  HMMA.16816.F32.BF16 R80, R12, R18, R80 ;  /* 0x000000120c50723c */ /* 0x000fe20000041850 */
[----:B------:R-:W-:Y:S04]  /*3030*/  LDSM.16.M88.4 R16, [R232+0x6000] ;  /* 0x00600000e810783b */ /* 0x000fe80000000200 */
[----:B------:R-:W-:Y:S03]  /*3040*/  LDSM.16.M88.4 R12, [R232+0x4000] ;  /* 0x00400000e80c783b */ /* 0x000fe60000000200 */
[----:B----4-:R-:W-:Y:S01]  /*3050*/  HMMA.16816.F32.BF16 R116, R20, R24, R36 ;  /* 0x000000181474723c */ /* 0x010fe20000041824 */
[----:B------:R-:W1:Y:S07]  /*3060*/  LDSM.16.M88.4 R36, [R230+0x3800] ;  /* 0x00380000e624783b */ /* 0x000e6e0000000200 */
[----:B------:R-:W-:Y:S01]  /*3070*/  HMMA.16816.F32.BF16 R140, R4, R26, R52 ;  /* 0x0000001a048c723c */ /* 0x000fe20000041834 */
[----:B------:R-:W2:Y:S07]  /*3080*/  LDSM.16.M88.4 R52, [R230+0x2000] ;  /* 0x00200000e634783b */ /* 0x000eae0000000200 */
[C---:B------:R-:W-:Y:S01]  /*3090*/  HMMA.16816.F32.BF16 R120, R20.reuse, R30, R44 ;  /* 0x0000001e1478723c */ /* 0x040fe2000004182c */
[----:B------:R-:W3:Y:S07]  /*30a0*/  LDSM.16.M88.4 R44, [R230+0x2800] ;  /* 0x00280000e62c783b */ /* 0x000eee0000000200 */
[----:B------:R-:W-:Y:S01]  /*30b0*/  HMMA.16816.F32.BF16 R112, R20, R26, R40 ;  /* 0x0000001a1470723c */ /* 0x000fe20000041828 */
[----:B------:R-:W4:Y:S07]  /*30c0*/  LDSM.16.M88.4 R40, [R230+0x3000] ;  /* 0x00300000e628783b */ /* 0x000f2e0000000200 */
[C---:B------:R-:W-:Y:S01]  /*30d0*/  HMMA.16816.F32.BF16 R144, R4.reuse, R24, R64 ;  /* 0x000000180490723c */ /* 0x040fe20000041840 */
[----:B------:R-:W-:Y:S07]  /*30e0*/  LDSM.16.M88.4 R24, [R227+0x3000] ;  /* 0x00300000e318783b */ /* 0x000fee0000000200 */
[C---:B------:R-:W-:Y:S08]  /*30f0*/  HMMA.16816.F32.BF16 R64, R4.reuse, R58, R84 ;  /* 0x0000003a0440723c */ /* 0x040ff00000041854 */
[C---:B------:R-:W-:Y:S08]  /*3100*/  HMMA.16816.F32.BF16 R72, R4.reuse, R28, R72 ;  /* 0x0000001c0448723c */ /* 0x040ff00000041848 */
[----:B------:R-:W-:Y:S08]  /*3110*/  HMMA.16816.F32.BF16 R148, R4, R30, R68 ;  /* 0x0000001e0494723c */ /* 0x000ff00000041844 */
[----:B------:R-:W-:Y:S01]  /*3120*/  HMMA.16816.F32.BF16 R124, R20, R28, R76 ;  /* 0x0000001c147c723c */ /* 0x000fe2000004184c */
[----:B------:R-:W-:Y:S07]  /*3130*/  LDSM.16.M88.4 R28, [R227+0x2800] ;  /* 0x00280000e31c783b */ /* 0x000fee0000000200 */
[C---:B------:R-:W-:Y:S08]  /*3140*/  HMMA.16816.F32.BF16 R136, R4.reuse, R48, R88 ;  /* 0x000000300488723c */ /* 0x040ff00000041858 */
[C---:B------:R-:W-:Y:S08]  /*3150*/  HMMA.16816.F32.BF16 R132, R4.reuse, R50, R100 ;  /* 0x000000320484723c */ /* 0x040ff00000041864 */
[----:B------:R-:W-:Y:S01]  /*3160*/  HMMA.16816.F32.BF16 R128, R4, R56, R96 ;  /* 0x000000380480723c */ /* 0x000fe20000041860 */
[----:B------:R-:W-:Y:S07]  /*3170*/  LDSM.16.M88.4 R4, [R236+0x6000] ;  /* 0x00600000ec04783b */ /* 0x000fee0000000200 */
[C---:B------:R-:W-:Y:S01]  /*3180*/  HMMA.16816.F32.BF16 R108, R20.reuse, R48, R8 ;  /* 0x00000030146c723c */ /* 0x040fe20000041808 */
[----:B------:R-:W-:Y:S07]  /*3190*/  LDSM.16.M88.4 R8, [R234+0x4000] ;  /* 0x00400000ea08783b */ /* 0x000fee0000000200 */
[C---:B------:R-:W-:Y:S01]  /*31a0*/  HMMA.16816.F32.BF16 R104, R20.reuse, R50, R32 ;  /* 0x000000321468723c */ /* 0x040fe20000041820 */
[----:B------:R-:W-:Y:S07]  /*31b0*/  LDSM.16.M88.4 R32, [R227+0x2000] ;  /* 0x00200000e320783b */ /* 0x000fee0000000200 */
[C---:B------:R-:W-:Y:S08]  /*31c0*/  HMMA.16816.F32.BF16 R100, R20.reuse, R56, R92 ;  /* 0x000000381464723c */ /* 0x040ff0000004185c */
[----:B------:R-:W-:Y:S01]  /*31d0*/  HMMA.16816.F32.BF16 R68, R20, R58, R80 ;  /* 0x0000003a1444723c */ /* 0x000fe20000041850 */
[----:B------:R-:W3:Y:S01]  /*31e0*/  LDSM.16.M88.4 R20, [R227+0x3800] ;  /* 0x00380000e314783b */ /* 0x000ee20000000200 */
[----:B------:R-:W-:Y:S01]  /*31f0*/  ISETP.GT.AND P0, PT, R60, R209, PT ;  /* 0x000000d13c00720c */ /* 0x000fe20003f04270 */
[----:B------:R-:W-:-:S05]  /*3200*/  DEPBAR.LE SB0, 0x0 ;  /* 0x000080000000791a */ /* 0x000fca0000000000 */
[C---:B-1----:R-:W-:Y:S08]  /*3210*/  HMMA.16816.F32.BF16 R64, R16.reuse, R38, R64 ;  /* 0x000000261040723c */ /* 0x042ff00000041840 */
[C---:B--2---:R-:W-:Y:S08]  /*3220*/  HMMA.16816.F32.BF16 R96, R16.reuse, R52, R72 ;  /* 0x000000341060723c */ /* 0x044ff00000041848 */
[----:B------:R-:W-:Y:S08]  /*3230*/  HMMA.16816.F32.BF16 R92, R16, R54, R148 ;  /* 0x00000036105c723c */ /* 0x000ff00000041894 */
[C---:B------:R-:W-:Y:S08]  /*3240*/  HMMA.16816.F32.BF16 R56, R12.reuse, R52, R124 ;  /* 0x000000340c38723c */ /* 0x040ff0000004187c */
[----:B------:R-:W-:Y:S08]  /*3250*/  HMMA.16816.F32.BF16 R52, R12, R54, R120 ;  /* 0x000000360c34723c */ /* 0x000ff00000041878 */
[C---:B---3--:R-:W-:Y:S08]  /*3260*/  HMMA.16816.F32.BF16 R88, R16.reuse, R44, R144 ;  /* 0x0000002c1058723c */ /* 0x048ff00000041890 */
[C---:B------:R-:W-:Y:S08]  /*3270*/  HMMA.16816.F32.BF16 R84, R16.reuse, R46, R140 ;  /* 0x0000002e1054723c */ /* 0x040ff0000004188c */
[C---:B----4-:R-:W-:Y:S08]  /*3280*/  HMMA.16816.F32.BF16 R80, R16.reuse, R40, R136 ;  /* 0x000000281050723c */ /* 0x050ff00000041888 */
[C---:B------:R-:W-:Y:S08]  /*3290*/  HMMA.16816.F32.BF16 R76, R16.reuse, R42, R132 ;  /* 0x0000002a104c723c */ /* 0x040ff00000041884 */
[----:B------:R-:W-:Y:S08]  /*32a0*/  HMMA.16816.F32.BF16 R72, R16, R36, R128 ;  /* 0x000000241048723c */ /* 0x000ff00000041880 */
[C---:B------:R-:W-:Y:S08]  /*32b0*/  HMMA.16816.F32.BF16 R48, R12.reuse, R44, R116 ;  /* 0x0000002c0c30723c */ /* 0x040ff00000041874 */
[C---:B------:R-:W-:Y:S08]  /*32c0*/  HMMA.16816.F32.BF16 R44, R12.reuse, R46, R112 ;  /* 0x0000002e0c2c723c */ /* 0x040ff00000041870 */
[C---:B------:R-:W-:Y:S08]  /*32d0*/  HMMA.16816.F32.BF16 R16, R12.reuse, R40, R108 ;  /* 0x000000280c10723c */ /* 0x040ff0000004186c */
[C---:B------:R-:W-:Y:S08]  /*32e0*/  HMMA.16816.F32.BF16 R104, R12.reuse, R42, R104 ;  /* 0x0000002a0c68723c */ /* 0x040ff00000041868 */
[C---:B------:R-:W-:Y:S08]  /*32f0*/  HMMA.16816.F32.BF16 R100, R12.reuse, R36, R100 ;  /* 0x000000240c64723c */ /* 0x040ff00000041864 */
[----:B------:R-:W-:Y:S01]  /*3300*/  HMMA.16816.F32.BF16 R12, R12, R38, R68 ;  /* 0x000000260c0c723c */ /* 0x000fe20000041844 */
[----:B------:R-:W-:Y:S07]  /*3310*/  BSSY B0, `(.L_x_2292) ;  /* 0x0000034000007945 */ /* 0x000fee0003800000 */
[----:B------:R-:W-:Y:S08]  /*3320*/  HMMA.16816.F32.BF16 R68, R4, R22, R64 ;  /* 0x000000160444723c */ /* 0x000ff00000041840 */
[C---:B------:R-:W-:Y:S08]  /*3330*/  HMMA.16816.F32.BF16 R64, R8.reuse, R32, R56 ;  /* 0x000000200840723c */ /* 0x040ff00000041838 */
[C---:B------:R-:W-:Y:S08]  /*3340*/  HMMA.16816.F32.BF16 R56, R8.reuse, R34, R52 ;  /* 0x000000220838723c */ /* 0x040ff00000041834 */
[----:B------:R-:W-:Y:S08]  /*3350*/  HMMA.16816.F32.BF16 R52, R8, R28, R48 ;  /* 0x0000001c0834723c */ /* 0x000ff00000041830 */
[C---:B------:R-:W-:Y:S08]  /*3360*/  HMMA.16816.F32.BF16 R96, R4.reuse, R32, R96 ;  /* 0x000000200460723c */ /* 0x040ff00000041860 */
[----:B------:R-:W-:Y:S08]  /*3370*/  HMMA.16816.F32.BF16 R92, R4, R34, R92 ;  /* 0x00000022045c723c */ /* 0x000ff0000004185c */
[----:B------:R-:W-:Y:S08]  /*3380*/  HMMA.16816.F32.BF16 R48, R8, R30, R44 ;  /* 0x0000001e0830723c */ /* 0x000ff0000004182c */
        /* <DEDUP_REMOVED lines=10> */
[----:B------:R-:W-:Y:S01]  /*3430*/  @!UPT UIADD3 URZ, URZ, URZ, URZ ;  /* 0x0000003f3f3ff290 */ /* 0x000fe2000fffe03f */
[----:B------:R-:W-:Y:S11]  /*3440*/  @!P0 BRA `(.L_x_2293) ;  /* 0x0000020000008947 */ /* 0x000ff60003800000 */
[----:B-----5:R-:W-:Y:S01]  /*3450*/  IADD3 R0, R208, -0x2, RZ ;  /* 0xfffffffed0007810 */ /* 0x020fe20007ffe0ff */
        /* <DEDUP_REMOVED lines=31> */
.L_x_2293:
[----:B------:R-:W-:Y:S05]  /*3650*/  BSYNC B0 ;  /* 0x0000000000007941 */ /* 0x000fea0003800000 */
.L_x_2292:
[----:B------:R-:W2:Y:S04]  /*3660*/  LDL R0, [R1+0x60] ;  /* 0x0000600001007983 */ /* 0x000ea80000100800 */
[----:B------:R-:W2:Y:S04]  /*3670*/  LDL R180, [R1+0x54] ;  /* 0x0000540001b47983 */ /* 0x000ea80000100800 */
[----:B-1----:R-:W3:Y:S04]  /*3680*/  LDL R4, [R1+0x3c] ;  /* 0x00003c0001047983 */ /* 0x002ee80000100800 */
[----:B------:R-:W-:Y:S04]  /*3690*/  STL [R1+0x84], R234 ;  /* 0x000084ea01007387 */ /* 0x000fe80000100800 */
[----:B------:R-:W-:Y:S04]  /*36a0*/  STL [R1+0x80], R233 ;  /* 0x000080e901007387 */ /* 0x000fe80000100800 */
[----:B------:R-:W-:Y:S04]  /*36b0*/  STL [R1+0x7c], R232 ;  /* 0x00007ce801007387 */ /* 0x000fe80000100800 */
[----:B------:R-:W-:Y:S04]  /*36c0*/  STL [R1+0x78], R231 ;  /* 0x000078e701007387 */ /* 0x000fe80000100800 */
[----:B------:R-:W-:Y:S04]  /*36d0*/  STL [R1+0x74], R230 ;  /* 0x000074e601007387 */ /* 0x000fe80000100800 */
[----:B------:R-:W-:Y:S04]  /*36e0*/  STL [R1+0x70], R227 ;  /* 0x000070e301007387 */ /* 0x000fe80000100800 */
[----:B------:R-:W-:Y:S04]  /*36f0*/  STL [R1+0x6c], R224 ;  /* 0x00006ce001007387 */ /* 0x000fe80000100800 */
[----:B------:R-:W-:Y:S04]  /*3700*/  LDSM.16.MT88.4 R104, [R228+0x2000] ;  /* 0x00200000e468783b */ /* 0x000fe80000004200 */
[----:B------:R-:W0:Y:S01]  /*3710*/  LDGDEPBAR ;  /* 0x00000000000079af */ /* 0x000e220000000000 */
[----:B--2---:R-:W-:-:S04]  /*3720*/  IMAD.IADD R0, R0, 0x1, R180 ;  /* 0x0000000100007824 */ /* 0x004fc800078e02b4 */
[----:B------:R-:W-:Y:S01]  /*3730*/  @P3 IMAD.HI.U32 R2, R0, c[0x0][0x2c8], RZ ;  /* 0x0000b20000023a27 */ /* 0x000fe200078e00ff */
[----:B------:R1:W-:Y:S04]  /*3740*/  STL [R1+0x1c], R0 ;  /* 0x00001c0001007387 */ /* 0x0003e80000100800 */
[----:B-1----:R-:W-:-:S05]  /*3750*/  @P3 SHF.R.U32.HI R0, RZ, c[0x0][0x2cc], R2 ;  /* 0x0000b300ff003a19 */ /* 0x002fca0000011602 */
[----:B------:R-:W1:Y:S04]  /*3760*/  SHFL.IDX PT, R2, R0, RZ, 0x1c1f ;  /* 0x001c1fff00027589 */ /* 0x000e6800000e0000 */
[----:B------:R-:W2:Y:S04]  /*3770*/  SHFL.IDX PT, R3, R0, 0x1, 0x1c1f ;  /* 0x003c1f0000037f89 */ /* 0x000ea800000e0000 */
[----:B------:R-:W4:Y:S04]  /*3780*/  SHFL.IDX PT, R7, R0, 0x2, 0x1c1f ;  /* 0x005c1f0000077f89 */ /* 0x000f2800000e0000 */
[----:B------:R1:W2:Y:S02]  /*3790*/  SHFL.IDX PT, R5, R0, 0x3, 0x1c1f ;  /* 0x007c1f0000057f89 */ /* 0x0002a400000e0000 */
[----:B-1----:R-:W-:-:S05]  /*37a0*/  IMAD R0, R60, R152, 0x1 ;  /* 0x000000013c007424 */ /* 0x002fca00078e0298 */
[----:B---3--:R-:W-:-:S04]  /*37b0*/  IADD3 R0, -R4, c[0x0][0x1d0], R0 ;  /* 0x0000740004007a10 */ /* 0x008fc80007ffe100 */
[----:B------:R-:W-:Y:S01]  /*37c0*/  IADD3 R0, R0, -c[0x0][0x168], RZ ;  /* 0x80005a0000007a10 */ /* 0x000fe20007ffe0ff */
[----:B------:R-:W-:Y:S02]  /*37d0*/  IMAD.IADD R4, R61, 0x1, -R4 ;  /* 0x000000013d047824 */ /* 0x000fe400078e0a04 */
[----:B------:R-:W-:Y:S02]  /*37e0*/  LDSM.16.MT88.4 R60, [R225+0x2000] ;  /* 0x00200000e13c783b */ /* 0x000fe40000004200 */
[----:B------:R-:W-:-:S05]  /*37f0*/  IMAD.IADD R2, R0, 0x1, R2 ;  /* 0x0000000100027824 */ /* 0x000fca00078e0202 */
[----:B------:R-:W-:Y:S01]  /*3800*/  IMNMX R2, R4, R2, PT ;  /* 0x0000000204027217 */ /* 0x000fe20003800200 */
[C---:B--2---:R-:W-:Y:S02]  /*3810*/  IMAD.IADD R6, R0.reuse, 0x1, R3 ;  /* 0x0000000100067824 */ /* 0x044fe400078e0203 */
[----:B----4-:R-:W-:Y:S01]  /*3820*/  IMAD.IADD R3, R0, 0x1, R7 ;  /* 0x0000000100037824 */ /* 0x010fe200078e0207 */
[C---:B------:R-:W-:Y:S02]  /*3830*/  ISETP.GT.AND P2, PT, R2.reuse, RZ, PT ;  /* 0x000000ff0200720c */ /* 0x040fe40003f44270 */
[----:B------:R-:W-:Y:S01]  /*3840*/  ISETP.GT.AND P0, PT, R2, 0x1, PT ;  /* 0x000000010200780c */ /* 0x000fe20003f04270 */
[----:B------:R-:W-:Y:S01]  /*3850*/  IMAD.IADD R5, R0, 0x1, R5 ;  /* 0x0000000100057824 */ /* 0x000fe200078e0205 */
[----:B------:R-:W-:Y:S02]  /*3860*/  ISETP.GT.AND P1, PT, R2, 0x8, PT ;  /* 0x000000080200780c */ /* 0x000fe40003f24270 */
[----:B------:R-:W-:-:S02]  /*3870*/  FSEL R7, R64, -INF , P2 ;  /* 0xff80000040077808 */ /* 0x000fc40001000000 */
[----:B------:R-:W-:Y:S02]  /*3880*/  FSEL R8, R65, -INF , P0 ;  /* 0xff80000041087808 */ /* 0x000fe40000000000 */
[C---:B------:R-:W-:Y:S02]  /*3890*/  IMNMX R0, R4.reuse, R6, PT ;  /* 0x0000000604007217 */ /* 0x040fe40003800200 */
[C---:B------:R-:W-:Y:S02]  /*38a0*/  IMNMX R3, R4.reuse, R3, PT ;  /* 0x0000000304037217 */ /* 0x040fe40003800200 */
[----:B------:R-:W-:Y:S02]  /*38b0*/  IMNMX R4, R4, R5, PT ;  /* 0x0000000504047217 */ /* 0x000fe40003800200 */
[----:B------:R-:W-:Y:S02]  /*38c0*/  ISETP.GT.AND P0, PT, R2, 0x9, PT ;  /* 0x000000090200780c */ /* 0x000fe40003f04270 */
[----:B------:R-:W-:-:S02]  /*38d0*/  FSEL R9, R56, -INF , P1 ;  /* 0xff80000038097808 */ /* 0x000fc40000800000 */
[----:B------:R-:W-:Y:S02]  /*38e0*/  FMNMX.FTZ R5, R7, R8, !PT ;  /* 0x0000000807057209 */ /* 0x000fe40007810000 */
[C---:B------:R-:W-:Y:S02]  /*38f0*/  ISETP.GT.AND P1, PT, R2.reuse, 0x10, PT ;  /* 0x000000100200780c */ /* 0x040fe40003f24270 */
[----:B------:R-:W-:Y:S02]  /*3900*/  FSEL R10, R57, -INF , P0 ;  /* 0xff800000390a7808 */ /* 0x000fe40000000000 */
[----:B------:R-:W-:Y:S02]  /*3910*/  FMNMX.FTZ R5, R9, R5, !PT ;  /* 0x0000000509057209 */ /* 0x000fe40007810000 */
[----:B------:R-:W-:Y:S02]  /*3920*/  ISETP.GT.AND P4, PT, R2, 0x11, PT ;  /* 0x000000110200780c */ /* 0x000fe40003f84270 */
[----:B------:R-:W-:-:S02]  /*3930*/  FSEL R11, R52, -INF , P1 ;  /* 0xff800000340b7808 */ /* 0x000fc40000800000 */
[----:B------:R-:W-:Y:S02]  /*3940*/  FMNMX.FTZ R5, R10, R5, !PT ;  /* 0x000000050a057209 */ /* 0x000fe40007810000 */
[----:B------:R-:W-:Y:S02]  /*3950*/  ISETP.GT.AND P2, PT, R0, RZ, PT ;  /* 0x000000ff0000720c */ /* 0x000fe40003f44270 */
[----:B------:R-:W-:Y:S02]  /*3960*/  ISETP.GT.AND P0, PT, R2, 0x18, PT ;  /* 0x000000180200780c */ /* 0x000fe40003f04270 */
[----:B------:R-:W-:Y:S02]  /*3970*/  FSEL R12, R53, -INF , P4 ;  /* 0xff800000350c7808 */ /* 0x000fe40002000000 */
[----:B------:R-:W-:Y:S02]  /*3980*/  FMNMX.FTZ R5, R11, R5, !PT ;  /* 0x000000050b057209 */ /* 0x000fe40007810000 */
[----:B------:R-:W-:-:S02]  /*3990*/  ISETP.GT.AND P1, PT, R0, 0x1, PT ;  /* 0x000000010000780c */ /* 0x000fc40003f24270 */
[----:B------:R-:W-:Y:S02]  /*39a0*/  FSEL R24, R66, -INF , P2 ;  /* 0xff80000042187808 */ /* 0x000fe40001000000 */
[----:B------:R-:W-:Y:S02]  /*39b0*/  ISETP.GT.AND P2, PT, R2, 0x19, PT ;  /* 0x000000190200780c */ /* 0x000fe40003f44270 */
[----:B------:R-:W-:Y:S02]  /*39c0*/  FSEL R13, R48, -INF , P0 ;  /* 0xff800000300d7808 */ /* 0x000fe40000000000 */
[----:B------:R-:W-:Y:S02]  /*39d0*/  FMNMX.FTZ R5, R12, R5, !PT ;  /* 0x000000050c057209 */ /* 0x000fe40007810000 */
        /* <DEDUP_REMOVED lines=9> */
[----:B------:R-:W-:Y:S02]  /*3a70*/  ISETP.GT.AND P0, PT, R2, 0x28, PT ;  /* 0x000000280200780c */ /* 0x000fe40003f04270 */
[----:B------:R-:W-:Y:S02]  /*3a80*/  FMNMX.FTZ R5, R162, R5, !PT ;  /* 0x00000005a2057209 */ /* 0x000fe40007810000 */
[----:B------:R-:W-:Y:S02]  /*3a90*/  ISETP.GT.AND P1, PT, R0, 0x9, PT ;  /* 0x000000090000780c */ /* 0x000fe40003f24270 */
[----:B------:R-:W-:Y:S02]  /*3aa0*/  FSEL R27, R58, -INF , P2 ;  /* 0xff8000003a1b7808 */ /* 0x000fe40001000000 */
[----:B------:R-:W-:-:S02]  /*3ab0*/  ISETP.GT.AND P2, PT, R2, 0x29, PT ;  /* 0x000000290200780c */ /* 0x000fc40003f44270 */
[----:B------:R-:W-:Y:S02]  /*3ac0*/  FSEL R160, R44, -INF , P0 ;  /* 0xff8000002ca07808 */ /* 0x000fe40000000000 */
[----:B------:R-:W-:Y:S02]  /*3ad0*/  FMNMX.FTZ R5, R161, R5, !PT ;  /* 0x00000005a1057209 */ /* 0x000fe40007810000 */
[----:B------:R-:W-:Y:S02]  /*3ae0*/  FSEL R26, R59, -INF , P1 ;  /* 0xff8000003b1a7808 */ /* 0x000fe40000800000 */
[----:B------:R-:W-:Y:S02]  /*3af0*/  ISETP.GT.AND P1, PT, R2, 0x30, PT ;  /* 0x000000300200780c */ /* 0x000fe40003f24270 */
[----:B------:R-:W-:Y:S02]  /*3b00*/  FSEL R159, R45, -INF , P2 ;  /* 0xff8000002d9f7808 */ /* 0x000fe40001000000 */
[----:B------:R-:W-:-:S02]  /*3b10*/  FMNMX.FTZ R5, R160, R5, !PT ;  /* 0x00000005a0057209 */ /* 0x000fc40007810000 */
[----:B------:R-:W-:Y:S02]  /*3b20*/  ISETP.GT.AND P0, PT, R2, 0x31, PT ;  /* 0x000000310200780c */ /* 0x000fe40003f04270 */
[----:B------:R-:W-:Y:S02]  /*3b30*/  FSEL R170, R36, -INF , P1 ;  /* 0xff80000024aa7808 */ /* 0x000fe40000800000 */
[----:B------:R-:W-:Y:S02]  /*3b40*/  FMNMX.FTZ R5, R159, R5, !PT ;  /* 0x000000059f057209 */ /* 0x000fe40007810000 */
[C---:B------:R-:W-:Y:S02]  /*3b50*/  ISETP.GT.AND P4, PT, R2.reuse, 0x38, PT ;  /* 0x000000380200780c */ /* 0x040fe40003f84270 */
[----:B------:R-:W-:Y:S02]  /*3b60*/  ISETP.GT.AND P2, PT, R2, 0x39, PT ;  /* 0x000000390200780c */ /* 0x000fe40003f44270 */
[----:B------:R-:W-:-:S02]  /*3b70*/  FSEL R169, R37, -INF , P0 ;  /* 0xff80000025a97808 */ /* 0x000fc40000000000 */
[----:B------:R-:W-:Y:S02]  /*3b80*/  FMNMX.FTZ R2, R170, R5, !PT ;  /* 0x00000005aa027209 */ /* 0x000fe40007810000 */
[----:B------:R-:W-:Y:S02]  /*3b90*/  FSEL R168, R32, -INF , P4 ;  /* 0xff80000020a87808 */ /* 0x000fe40002000000 */
[----:B------:R-:W-:Y:S02]  /*3ba0*/  FMNMX.FTZ R2, R169, R2, !PT ;  /* 0x00000002a9027209 */ /* 0x000fe40007810000 */
[----:B------:R-:W-:Y:S02]  /*3bb0*/  FSEL R167, R33, -INF , P2 ;  /* 0xff80000021a77808 */ /* 0x000fe40001000000 */
[----:B------:R-:W-:Y:S02]  /*3bc0*/  FMNMX.FTZ R2, R168, R2, !PT ;  /* 0x00000002a8027209 */ /* 0x000fe40007810000 */
[----:B------:R-:W-:-:S02]  /*3bd0*/  ISETP.GT.AND P1, PT, R0, 0x10, PT ;  /* 0x000000100000780c */ /* 0x000fc40003f24270 */
[----:B------:R-:W-:Y:S02]  /*3be0*/  ISETP.GT.AND P0, PT, R0, 0x11, PT ;  /* 0x000000110000780c */ /* 0x000fe40003f04270 */
[----:B------:R-:W-:Y:S02]  /*3bf0*/  FMNMX.FTZ R2, R167, R2, !PT ;  /* 0x00000002a7027209 */ /* 0x000fe40007810000 */
[----:B------:R-:W-:Y:S02]  /*3c00*/  FSEL R16, R54, -INF , P1 ;  /* 0xff80000036107808 */ /* 0x000fe40000800000 */
[----:B------:R-:W-:Y:S02]  /*3c10*/  FSEL R18, R55, -INF , P0 ;  /* 0xff80000037127808 */ /* 0x000fe40000000000 */
[C---:B------:R-:W-:Y:S02]  /*3c20*/  ISETP.GT.AND P1, PT, R0.reuse, 0x18, PT ;  /* 0x000000180000780c */ /* 0x040fe40003f24270 */
[----:B------:R-:W-:Y:S01]  /*3c30*/  ISETP.GT.AND P0, PT, R0, 0x19, PT ;  /* 0x000000190000780c */ /* 0x000fe20003f04270 */
[----:B------:R-:W1:Y:S01]  /*3c40*/  SHFL.BFLY PT, R6, R2, 0x2, 0x1f ;  /* 0x0c401f0002067f89 */ /* 0x000e6200000e0000 */
[----:B------:R-:W-:-:S02]  /*3c50*/  FSEL R23, R50, -INF , P1 ;  /* 0xff80000032177808 */ /* 0x000fc40000800000 */
[----:B------:R-:W-:Y:S02]  /*3c60*/  FSEL R29, R51, -INF , P0 ;  /* 0xff800000331d7808 */ /* 0x000fe40000000000 */
[C---:B------:R-:W-:Y:S01]  /*3c70*/  ISETP.GT.AND P4, PT, R0.reuse, 0x20, PT ;  /* 0x000000200000780c */ /* 0x040fe20003f84270 */
[----:B------:R-:W-:Y:S01]  /*3c80*/  LDSM.16.MT88.4 R48, [R225] ;  /* 0x00000000e130783b */ /* 0x000fe20000004200 */
[C---:B------:R-:W-:Y:S02]  /*3c90*/  ISETP.GT.AND P2, PT, R0.reuse, 0x21, PT ;  /* 0x000000210000780c */ /* 0x040fe40003f44270 */
[C---:B------:R-:W-:Y:S02]  /*3ca0*/  ISETP.GT.AND P1, PT, R0.reuse, 0x28, PT ;  /* 0x000000280000780c */ /* 0x040fe40003f24270 */
[----:B------:R-:W-:Y:S02]  /*3cb0*/  ISETP.GT.AND P0, PT, R0, 0x29, PT ;  /* 0x000000290000780c */ /* 0x000fe40003f04270 */
[----:B------:R-:W-:-:S02]  /*3cc0*/  FSEL R155, R42, -INF , P4 ;  /* 0xff8000002a9b7808 */ /* 0x000fc40002000000 */
[----:B------:R-:W-:Y:S02]  /*3cd0*/  FSEL R156, R43, -INF , P2 ;  /* 0xff8000002b9c7808 */ /* 0x000fe40001000000 */
[----:B------:R-:W-:Y:S01]  /*3ce0*/  FSEL R158, R46, -INF , P1 ;  /* 0xff8000002e9e7808 */ /* 0x000fe20000800000 */
[----:B------:R-:W-:Y:S01]  /*3cf0*/  LDSM.16.MT88.4 R40, [R226+0x800] ;  /* 0x00080000e228783b */ /* 0x000fe20000004200 */
[----:B------:R-:W-:Y:S02]  /*3d00*/  FSEL R157, R47, -INF , P0 ;  /* 0xff8000002f9d7808 */ /* 0x000fe40000000000 */
[C---:B------:R-:W-:Y:S01]  /*3d10*/  ISETP.GT.AND P4, PT, R0.reuse, 0x30, PT ;  /* 0x000000300000780c */ /* 0x040fe20003f84270 */
[----:B------:R-:W-:Y:S01]  /*3d20*/  LDSM.16.MT88.4 R44, [R225+0x800] ;  /* 0x00080000e12c783b */ /* 0x000fe20000004200 */
[C---:B------:R-:W-:Y:S02]  /*3d30*/  ISETP.GT.AND P2, PT, R0.reuse, 0x31, PT ;  /* 0x000000310000780c */ /* 0x040fe40003f44270 */
[----:B------:R-:W-:-:S02]  /*3d40*/  ISETP.GT.AND P1, PT, R0, 0x38, PT ;  /* 0x000000380000780c */ /* 0x000fc40003f24270 */
[----:B------:R-:W-:Y:S02]  /*3d50*/  ISETP.GT.AND P0, PT, R0, 0x39, PT ;  /* 0x000000390000780c */ /* 0x000fe40003f04270 */
[----:B------:R-:W-:-:S04]  /*3d60*/  FMNMX.FTZ R0, R24, R28, !PT ;  /* 0x0000001c18007209 */ /* 0x000fc80007810000 */
[----:B------:R-:W-:-:S04]  /*3d70*/  FMNMX.FTZ R0, R27, R0, !PT ;  /* 0x000000001b007209 */ /* 0x000fc80007810000 */
[----:B------:R-:W-:-:S04]  /*3d80*/  FMNMX.FTZ R0, R26, R0, !PT ;  /* 0x000000001a007209 */ /* 0x000fc80007810000 */
[----:B------:R-:W-:Y:S02]  /*3d90*/  FMNMX.FTZ R5, R16, R0, !PT ;  /* 0x0000000010057209 */ /* 0x000fe40007810000 */
[----:B-1----:R-:W-:Y:S02]  /*3da0*/  FMNMX.FTZ R0, R2, R6, !PT ;  /* 0x0000000602007209 */ /* 0x002fe40007810000 */
[----:B------:R-:W-:-:S04]  /*3db0*/  FMNMX.FTZ R2, R18, R5, !PT ;  /* 0x0000000512027209 */ /* 0x000fc80007810000 */
[----:B------:R-:W-:Y:S01]  /*3dc0*/  FMNMX.FTZ R2, R23, R2, !PT ;  /* 0x0000000217027209 */ /* 0x000fe20007810000 */
[----:B------:R-:W1:Y:S03]  /*3dd0*/  SHFL.BFLY PT, R5, R0, 0x1, 0x1f ;  /* 0x0c201f0000057f89 */ /* 0x000e6600000e0000 */
[----:B------:R-:W-:-:S04]  /*3de0*/  FMNMX.FTZ R2, R29, R2, !PT ;  /* 0x000000021d027209 */ /* 0x000fc80007810000 */
[----:B------:R-:W-:-:S04]  /*3df0*/  FMNMX.FTZ R2, R155, R2, !PT ;  /* 0x000000029b027209 */ /* 0x000fc80007810000 */
[----:B------:R-:W-:Y:S02]  /*3e00*/  FMNMX.FTZ R2, R156, R2, !PT ;  /* 0x000000029c027209 */ /* 0x000fe40007810000 */
[----:B------:R-:W-:Y:S02]  /*3e10*/  FSEL R165, R34, -INF , P1 ;  /* 0xff80000022a57808 */ /* 0x000fe40000800000 */
[----:B------:R-:W-:Y:S02]  /*3e20*/  FMNMX.FTZ R2, R158, R2, !PT ;  /* 0x000000029e027209 */ /* 0x000fe40007810000 */
[----:B------:R-:W-:Y:S02]  /*3e30*/  ISETP.GT.AND P1, PT, R4, RZ, PT ;  /* 0x000000ff0400720c */ /* 0x000fe40003f24270 */
[----:B------:R-:W-:Y:S02]  /*3e40*/  FSEL R164, R35, -INF , P0 ;  /* 0xff80000023a47808 */ /* 0x000fe40000000000 */
[----:B------:R-:W-:-:S02]  /*3e50*/  FSEL R163, R38, -INF , P4 ;  /* 0xff80000026a37808 */ /* 0x000fc40002000000 */
[----:B------:R-:W-:Y:S02]  /*3e60*/  ISETP.GT.AND P0, PT, R4, 0x1, PT ;  /* 0x000000010400780c */ /* 0x000fe40003f04270 */
[----:B------:R-:W-:Y:S02]  /*3e70*/  FMNMX.FTZ R2, R157, R2, !PT ;  /* 0x000000029d027209 */ /* 0x000fe40007810000 */
[----:B------:R-:W-:Y:S02]  /*3e80*/  FSEL R32, R98, -INF , P1 ;  /* 0xff80000062207808 */ /* 0x000fe40000800000 */
[----:B------:R-:W-:Y:S02]  /*3e90*/  ISETP.GT.AND P1, PT, R4, 0x8, PT ;  /* 0x000000080400780c */ /* 0x000fe40003f24270 */
[----:B------:R-:W-:Y:S02]  /*3ea0*/  FSEL R166, R39, -INF , P2 ;  /* 0xff80000027a67808 */ /* 0x000fe40001000000 */
[----:B------:R-:W-:-:S02]  /*3eb0*/  FSEL R33, R99, -INF , P0 ;  /* 0xff80000063217808 */ /* 0x000fc40000000000 */
[----:B------:R-:W-:Y:S02]  /*3ec0*/  FMNMX.FTZ R2, R163, R2, !PT ;  /* 0x00000002a3027209 */ /* 0x000fe40007810000 */
[C---:B------:R-:W-:Y:S02]  /*3ed0*/  ISETP.GT.AND P4, PT, R3.reuse, RZ, PT ;  /* 0x000000ff0300720c */ /* 0x040fe40003f84270 */
[C---:B------:R-:W-:Y:S02]  /*3ee0*/  ISETP.GT.AND P2, PT, R3.reuse, 0x1, PT ;  /* 0x000000010300780c */ /* 0x040fe40003f44270 */
[----:B------:R-:W-:Y:S02]  /*3ef0*/  ISETP.GT.AND P0, PT, R3, 0x8, PT ;  /* 0x000000080300780c */ /* 0x000fe40003f04270 */
[----:B------:R-:W-:Y:S02]  /*3f00*/  FSEL R30, R94, -INF , P1 ;  /* 0xff8000005e1e7808 */ /* 0x000fe40000800000 */
[----:B------:R-:W-:-:S02]  /*3f10*/  ISETP.GT.AND P1, PT, R4, 0x10, PT ;  /* 0x000000100400780c */ /* 0x000fc40003f24270 */
[----:B------:R-:W-:Y:S02]  /*3f20*/  FMNMX.FTZ R2, R166, R2, !PT ;  /* 0x00000002a6027209 */ /* 0x000fe40007810000 */
[----:B------:R-:W-:Y:S02]  /*3f30*/  FSEL R22, R96, -INF , P4 ;  /* 0xff80000060167808 */ /* 0x000fe40002000000 */
[----:B------:R-:W-:Y:S02]  /*3f40*/  FSEL R25, R97, -INF , P2 ;  /* 0xff80000061197808 */ /* 0x000fe40001000000 */
[----:B------:R-:W-:Y:S02]  /*3f50*/  FSEL R15, R92, -INF , P0 ;  /* 0xff8000005c0f7808 */ /* 0x000fe40000000000 */
[----:B------:R-:W-:Y:S02]  /*3f60*/  ISETP.GT.AND P0, PT, R4, 0x9, PT ;  /* 0x000000090400780c */ /* 0x000fe40003f04270 */
[----:B-1----:R-:W-:-:S02]  /*3f70*/  FMNMX.FTZ R137, R0, R5, !PT ;  /* 0x0000000500897209 */ /* 0x002fc40007810000 */
[----:B------:R-:W-:Y:S02]  /*3f80*/  FSEL R38, R90, -INF , P1 ;  /* 0xff8000005a267808 */ /* 0x000fe40000800000 */
[----:B------:R-:W-:Y:S02]  /*3f90*/  FMNMX.FTZ R0, R165, R2, !PT ;  /* 0x00000002a5007209 */ /* 0x000fe40007810000 */
[----:B------:R-:W-:Y:S02]  /*3fa0*/  ISETP.GT.AND P2, PT, R3, 0x9, PT ;  /* 0x000000090300780c */ /* 0x000fe40003f44270 */
[----:B------:R-:W-:Y:S02]  /*3fb0*/  ISETP.GT.AND P1, PT, R4, 0x18, PT ;  /* 0x000000180400780c */ /* 0x000fe40003f24270 */
        /* <DEDUP_REMOVED lines=8> */
[----:B------:R-:W-:Y:S01]  /*4040*/  FSEL R17, R88, -INF , P0 ;  /* 0xff80000058117808 */ /* 0x000fe20000000000 */
[----:B------:R-:W1:Y:S01]  /*4050*/  SHFL.BFLY PT, R6, R0, 0x2, 0x1f ;  /* 0x0c401f0000067f89 */ /* 0x000e6200000e0000 */
[----:B------:R-:W-:Y:S02]  /*4060*/  ISETP.GT.AND P0, PT, R4, 0x11, PT ;  /* 0x000000110400780c */ /* 0x000fe40003f04270 */
[----:B------:R-:W-:Y:S02]  /*4070*/  ISETP.GT.AND P2, PT, R3, 0x11, PT ;  /* 0x000000110300780c */ /* 0x000fe40003f44270 */
[----:B------:R-:W-:Y:S02]  /*4080*/  FMNMX.FTZ R2, R19, R2, !PT ;  /* 0x0000000213027209 */ /* 0x000fe40007810000 */
[----:B------:R-:W-:Y:S02]  /*4090*/  FSEL R151, R80, -INF , P1 ;  /* 0xff80000050977808 */ /* 0x000fe40000800000 */
[----:B------:R-:W-:-:S02]  /*40a0*/  ISETP.GT.AND P1, PT, R3, 0x29, PT ;  /* 0x000000290300780c */ /* 0x000fc40003f24270 */
[----:B------:R-:W-:Y:S02]  /*40b0*/  FSEL R39, R91, -INF , P0 ;  /* 0xff8000005b277808 */ /* 0x000fe40000000000 */
[----:B------:R-:W-:Y:S02]  /*40c0*/  FSEL R21, R89, -INF , P2 ;  /* 0xff80000059157808 */ /* 0x000fe40001000000 */
[----:B------:R-:W-:Y:S02]  /*40d0*/  ISETP.GT.AND P0, PT, R3, 0x18, PT ;  /* 0x000000180300780c */ /* 0x000fe40003f04270 */
[----:B------:R-:W-:Y:S01]  /*40e0*/  FMNMX.FTZ R5, R17, R2, !PT ;  /* 0x0000000211057209 */ /* 0x000fe20007810000 */
[----:B------:R-:W-:Y:S01]  /*40f0*/  FMUL.FTZ R2, R137, c[0x0][0x2d0] ;  /* 0x0000b40089027a20 */ /* 0x000fe20000410000 */
[----:B------:R-:W-:Y:S02]  /*4100*/  FSEL R147, R77, -INF , P1 ;  /* 0xff8000004d937808 */ /* 0x000fe40000800000 */
[----:B------:R-:W-:-:S02]  /*4110*/  FSETP.NEU.FTZ.AND P1, PT, R137, -INF , PT ;  /* 0xff8000008900780b */ /* 0x000fc40003f3d000 */
[----:B------:R-:W-:Y:S02]  /*4120*/  ISETP.GT.AND P2, PT, R3, 0x19, PT ;  /* 0x000000190300780c */ /* 0x000fe40003f44270 */
[----:B------:R-:W-:Y:S02]  /*4130*/  FSEL R31, R84, -INF , P0 ;  /* 0xff800000541f7808 */ /* 0x000fe40000000000 */
[----:B------:R-:W-:Y:S02]  /*4140*/  FMNMX.FTZ R5, R21, R5, !PT ;  /* 0x0000000515057209 */ /* 0x000fe40007810000 */
[----:B------:R-:W-:Y:S02]  /*4150*/  ISETP.GT.AND P0, PT, R4, 0x19, PT ;  /* 0x000000190400780c */ /* 0x000fe40003f04270 */
[----:B------:R-:W-:Y:S02]  /*4160*/  FSEL R20, R2, RZ, P1 ;  /* 0x000000ff02147208 */ /* 0x000fe40000800000 */
[----:B------:R-:W-:-:S02]  /*4170*/  FSEL R37, R85, -INF , P2 ;  /* 0xff80000055257808 */ /* 0x000fc40001000000 */
[----:B------:R-:W-:Y:S02]  /*4180*/  FMNMX.FTZ R2, R31, R5, !PT ;  /* 0x000000051f027209 */ /* 0x000fe40007810000 */
[----:B------:R-:W-:Y:S02]  /*4190*/  FSEL R57, R87, -INF , P0 ;  /* 0xff80000057397808 */ /* 0x000fe40000000000 */
[C---:B------:R-:W-:Y:S02]  /*41a0*/  ISETP.GT.AND P0, PT, R3.reuse, 0x21, PT ;  /* 0x000000210300780c */ /* 0x040fe40003f04270 */
[----:B------:R-:W-:Y:S01]  /*41b0*/  ISETP.GT.AND P2, PT, R3, 0x28, PT ;  /* 0x000000280300780c */ /* 0x000fe20003f44270 */
[----:B------:R-:W-:Y:S01]  /*41c0*/  FFMA.FTZ R5, R7, c[0x0][0x2d0], -R20 ;  /* 0x0000b40007057a23 */ /* 0x000fe20000010814 */
[----:B------:R-:W-:Y:S02]  /*41d0*/  FMNMX.FTZ R2, R37, R2, !PT ;  /* 0x0000000225027209 */ /* 0x000fe40007810000 */
[----:B------:R-:W-:-:S02]  /*41e0*/  FSEL R150, R81, -INF , P0 ;  /* 0xff80000051967808 */ /* 0x000fc40000000000 */
[----:B------:R-:W-:Y:S01]  /*41f0*/  FSEL R148, R76, -INF , P2 ;  /* 0xff8000004c947808 */ /* 0x000fe20001000000 */
[----:B------:R2:W-:Y:S01]  /*4200*/  MUFU.EX2 R154, R5 ;  /* 0x00000005009a7308 */ /* 0x0005e20000000800 */
[C---:B------:R-:W-:Y:S02]  /*4210*/  ISETP.GT.AND P0, PT, R3.reuse, 0x30, PT ;  /* 0x000000300300780c */ /* 0x040fe40003f04270 */
[C---:B------:R-:W-:Y:S02]  /*4220*/  ISETP.GT.AND P4, PT, R3.reuse, 0x31, PT ;  /* 0x000000310300780c */ /* 0x040fe40003f84270 */
[C---:B------:R-:W-:Y:S02]  /*4230*/  ISETP.GT.AND P2, PT, R3.reuse, 0x38, PT ;  /* 0x000000380300780c */ /* 0x040fe40003f44270 */
[----:B------:R-:W-:Y:S02]  /*4240*/  ISETP.GT.AND P1, PT, R3, 0x39, PT ;  /* 0x000000390300780c */ /* 0x000fe40003f24270 */
[----:B------:R-:W-:Y:S01]  /*4250*/  FMNMX.FTZ R3, R151, R2, !PT ;  /* 0x0000000297037209 */ /* 0x000fe20007810000 */
[----:B------:R-:W-:Y:S01]  /*4260*/  FFMA.FTZ R2, R8, c[0x0][0x2d0], -R20 ;  /* 0x0000b40008027a23 */ /* 0x000fe20000010814 */
[----:B-1----:R-:W-:-:S02]  /*4270*/  FMNMX.FTZ R0, R0, R6, !PT ;  /* 0x0000000600007209 */ /* 0x002fc40007810000 */
[----:B------:R-:W-:Y:S02]  /*4280*/  FMNMX.FTZ R3, R150, R3, !PT ;  /* 0x0000000396037209 */ /* 0x000fe40007810000 */
[----:B--2---:R-:W-:Y:S01]  /*4290*/  FMNMX.FTZ R5, R32, R33, !PT ;  /* 0x0000002120057209 */ /* 0x004fe20007810000 */
[----:B------:R1:W-:Y:S03]  /*42a0*/  MUFU.EX2 R152, R2 ;  /* 0x0000000200987308 */ /* 0x0003e60000000800 */
[----:B------:R-:W-:Y:S01]  /*42b0*/  FMNMX.FTZ R5, R30, R5, !PT ;  /* 0x000000051e057209 */ /* 0x000fe20007810000 */
[----:B------:R-:W2:Y:S01]  /*42c0*/  SHFL.BFLY PT, R6, R0, 0x1, 0x1f ;  /* 0x0c201f0000067f89 */ /* 0x000ea200000e0000 */
[----:B------:R-:W-:Y:S02]  /*42d0*/  FSEL R153, R72, -INF , P0 ;  /* 0xff80000048997808 */ /* 0x000fe40000000000 */
[----:B------:R-:W-:-:S02]  /*42e0*/  FSEL R146, R73, -INF , P4 ;  /* 0xff80000049927808 */ /* 0x000fc40002000000 */
[----:B-1----:R-:W-:Y:S02]  /*42f0*/  FMNMX.FTZ R2, R148, R3, !PT ;  /* 0x0000000394027209 */ /* 0x002fe40007810000 */
[----:B------:R-:W-:Y:S02]  /*4300*/  FMNMX.FTZ R3, R36, R5, !PT ;  /* 0x0000000524037209 */ /* 0x000fe40007810000 */
[----:B------:R-:W-:Y:S02]  /*4310*/  FMNMX.FTZ R2, R147, R2, !PT ;  /* 0x0000000293027209 */ /* 0x000fe40007810000 */
[----:B------:R-:W-:Y:S02]  /*4320*/  FMNMX.FTZ R3, R38, R3, !PT ;  /* 0x0000000326037209 */ /* 0x000fe40007810000 */
[----:B------:R-:W-:Y:S02]  /*4330*/  FMNMX.FTZ R2, R153, R2, !PT ;  /* 0x0000000299027209 */ /* 0x000fe40007810000 */
[----:B------:R-:W-:-:S02]  /*4340*/  FMNMX.FTZ R3, R39, R3, !PT ;  /* 0x0000000327037209 */ /* 0x000fc40007810000 */
[----:B------:R-:W-:Y:S02]  /*4350*/  FMNMX.FTZ R135, R146, R2, !PT ;  /* 0x0000000292877209 */ /* 0x000fe40007810000 */
[----:B------:R-:W-:Y:S02]  /*4360*/  ISETP.GT.AND P0, PT, R4, 0x20, PT ;  /* 0x000000200400780c */ /* 0x000fe40003f04270 */
[----:B------:R-:W-:Y:S02]  /*4370*/  FSEL R144, R68, -INF , P2 ;  /* 0xff80000044907808 */ /* 0x000fe40001000000 */
[----:B------:R-:W-:Y:S01]  /*4380*/  FMNMX.FTZ R2, R56, R3, !PT ;  /* 0x0000000338027209 */ /* 0x000fe20007810000 */
[----:B------:R-:W-:Y:S01]  /*4390*/  FFMA.FTZ R5, R9, c[0x0][0x2d0], -R20 ;  /* 0x0000b40009057a23 */ /* 0x000fe20000010814 */
[----:B------:R-:W-:Y:S02]  /*43a0*/  FSEL R145, R82, -INF , P0 ;  /* 0xff80000052917808 */ /* 0x000fe40000000000 */
[----:B------:R-:W-:-:S02]  /*43b0*/  FSEL R143, R69, -INF , P1 ;  /* 0xff800000458f7808 */ /* 0x000fc40000800000 */
[----:B------:R-:W-:Y:S02]  /*43c0*/  FMNMX.FTZ R135, R144, R135, !PT ;  /* 0x0000008790877209 */ /* 0x000fe40007810000 */
[----:B------:R-:W-:Y:S01]  /*43d0*/  FMNMX.FTZ R3, R57, R2, !PT ;  /* 0x0000000239037209 */ /* 0x000fe20007810000 */
[--C-:B------:R-:W-:Y:S01]  /*43e0*/  FFMA.FTZ R2, R11, c[0x0][0x2d0], -R20.reuse ;  /* 0x0000b4000b027a23 */ /* 0x100fe20000010814 */
[C---:B------:R-:W-:Y:S01]  /*43f0*/  ISETP.GT.AND P0, PT, R4.reuse, 0x21, PT ;  /* 0x000000210400780c */ /* 0x040fe20003f04270 */
[----:B------:R1:W-:Y:S01]  /*4400*/  MUFU.EX2 R245, R5 ;  /* 0x0000000500f57308 */ /* 0x0003e20000000800 */
[----:B------:R-:W-:Y:S02]  /*4410*/  FMNMX.FTZ R135, R143, R135, !PT ;  /* 0x000000878f877209 */ /* 0x000fe40007810000 */
[----:B------:R-:W-:Y:S02]  /*4420*/  FSEL R149, R83, -INF , P0 ;  /* 0xff80000053957808 */ /* 0x000fe40000000000 */
[----:B------:R-:W-:Y:S01]  /*4430*/  ISETP.GT.AND P0, PT, R4, 0x28, PT ;  /* 0x000000280400780c */ /* 0x000fe20003f04270 */
[----:B------:R-:W-:Y:S02]  /*4440*/  LDSM.16.MT88.4 R80, [R226+0x2000] ;  /* 0x00200000e250783b */ /* 0x000fe40000004200 */
[----:B------:R3:W-:Y:S01]  /*4450*/  MUFU.EX2 R211, R2 ;  /* 0x0000000200d37308 */ /* 0x0007e20000000800 */
[----:B--2---:R-:W-:Y:S01]  /*4460*/  FMNMX.FTZ R136, R0, R6, !PT ;  /* 0x0000000600887209 */ /* 0x004fe20007810000 */
[----:B------:R-:W-:-:S02]  /*4470*/  FFMA.FTZ R0, R12, c[0x0][0x2d0], -R20 ;  /* 0x0000b4000c007a23 */ /* 0x000fc40000010814 */
[----:B-1----:R-:W-:Y:S01]  /*4480*/  FFMA.FTZ R5, R10, c[0x0][0x2d0], -R20 ;  /* 0x0000b4000a057a23 */ /* 0x002fe20000010814 */
[----:B------:R-:W-:-:S03]  /*4490*/  ISETP.GT.AND P1, PT, R4, 0x29, PT ;  /* 0x000000290400780c */ /* 0x000fc60003f24270 */
[----:B------:R1:W-:Y:S01]  /*44a0*/  MUFU.EX2 R210, R5 ;  /* 0x0000000500d27308 */ /* 0x0003e20000000800 */
[----:B---3--:R-:W-:Y:S02]  /*44b0*/  FMNMX.FTZ R2, R145, R3, !PT ;  /* 0x0000000391027209 */ /* 0x008fe40007810000 */
[----:B------:R-:W-:Y:S02]  /*44c0*/  FSEL R141, R78, -INF , P0 ;  /* 0xff8000004e8d7808 */ /* 0x000fe40000000000 */
[----:B------:R-:W-:-:S03]  /*44d0*/  FMNMX.FTZ R2, R149, R2, !PT ;  /* 0x0000000295027209 */ /* 0x000fc60007810000 */
[----:B------:R2:W-:Y:S01]  /*44e0*/  MUFU.EX2 R246, R0 ;  /* 0x0000000000f67308 */ /* 0x0005e20000000800 */
[----:B------:R-:W-:Y:S01]  /*44f0*/  FSEL R142, R79, -INF , P1 ;  /* 0xff8000004f8e7808 */ /* 0x000fe20000800000 */
[----:B-1----:R-:W1:Y:S01]  /*4500*/  SHFL.BFLY PT, R5, R135, 0x2, 0x1f ;  /* 0x0c401f0087057f89 */ /* 0x002e6200000e0000 */
[C---:B------:R-:W-:Y:S02]  /*4510*/  ISETP.GT.AND P1, PT, R4.reuse, 0x30, PT ;  /* 0x000000300400780c */ /* 0x040fe40003f24270 */
[C---:B------:R-:W-:Y:S02]  /*4520*/  ISETP.GT.AND P0, PT, R4.reuse, 0x31, PT ;  /* 0x000000310400780c */ /* 0x040fe40003f04270 */
[----:B------:R-:W-:Y:S01]  /*4530*/  ISETP.GT.AND P2, PT, R4, 0x38, PT ;  /* 0x000000380400780c */ /* 0x000fe20003f44270 */
[----:B------:R-:W-:Y:S01]  /*4540*/  FMUL.FTZ R3, R136, c[0x0][0x2d0] ;  /* 0x0000b40088037a20 */ /* 0x000fe20000410000 */
[----:B--2---:R-:W-:Y:S01]  /*4550*/  FMNMX.FTZ R0, R141, R2, !PT ;  /* 0x000000028d007209 */ /* 0x004fe20007810000 */
[----:B------:R-:W-:Y:S01]  /*4560*/  LDSM.16.MT88.4 R76, [R229+0x2000] ;  /* 0x00200000e54c783b */ /* 0x000fe20000004200 */
[----:B------:R-:W-:-:S02]  /*4570*/  FSEL R140, R74, -INF , P1 ;  /* 0xff8000004a8c7808 */ /* 0x000fc40000800000 */
[----:B------:R-:W-:Y:S02]  /*4580*/  FMNMX.FTZ R0, R142, R0, !PT ;  /* 0x000000008e007209 */ /* 0x000fe40007810000 */
[----:B------:R-:W-:Y:S02]  /*4590*/  FSEL R139, R75, -INF , P0 ;  /* 0xff8000004b8b7808 */ /* 0x000fe40000000000 */
[----:B------:R-:W-:Y:S01]  /*45a0*/  FMNMX.FTZ R0, R140, R0, !PT ;  /* 0x000000008c007209 */ /* 0x000fe20007810000 */
[----:B------:R-:W-:Y:S01]  /*45b0*/  FFMA.FTZ R2, R13, c[0x0][0x2d0], -R20 ;  /* 0x0000b4000d027a23 */ /* 0x000fe20000010814 */
[----:B------:R-:W-:Y:S02]  /*45c0*/  ISETP.GT.AND P1, PT, R4, 0x39, PT ;  /* 0x000000390400780c */ /* 0x000fe40003f24270 */
[----:B------:R-:W-:Y:S02]  /*45d0*/  FSEL R138, R70, -INF , P2 ;  /* 0xff800000468a7808 */ /* 0x000fe40001000000 */
[----:B------:R-:W-:-:S02]  /*45e0*/  FMNMX.FTZ R0, R139, R0, !PT ;  /* 0x000000008b007209 */ /* 0x000fc40007810000 */
[----:B------:R-:W-:Y:S01]  /*45f0*/  FSETP.NEU.FTZ.AND P0, PT, R136, -INF , PT ;  /* 0xff8000008800780b */ /* 0x000fe20003f1d000 */
[----:B------:R2:W-:Y:S01]  /*4600*/  MUFU.EX2 R204, R2 ;  /* 0x0000000200cc7308 */ /* 0x0005e20000000800 */
[----:B------:R-:W-:Y:S02]  /*4610*/  FSEL R133, R71, -INF , P1 ;  /* 0xff80000047857808 */ /* 0x000fe40000800000 */
[----:B------:R-:W-:Y:S01]  /*4620*/  FMNMX.FTZ R134, R138, R0, !PT ;  /* 0x000000008a867209 */ /* 0x000fe20007810000 */
[----:B------:R-:W-:Y:S01]  /*4630*/  LDSM.16.MT88.4 R68, [R229+0x800] ;  /* 0x00080000e544783b */ /* 0x000fe20000004200 */
[----:B------:R-:W-:Y:S02]  /*4640*/  FSEL R3, R3, RZ, P0 ;  /* 0x000000ff03037208 */ /* 0x000fe40000000000 */
[----:B-1----:R-:W-:Y:S02]  /*4650*/  FMNMX.FTZ R135, R135, R5, !PT ;  /* 0x0000000587877209 */ /* 0x002fe40007810000 */
[----:B------:R-:W-:Y:S01]  /*4660*/  FMNMX.FTZ R134, R133, R134, !PT ;  /* 0x0000008685867209 */ /* 0x000fe20007810000 */
[----:B------:R-:W-:-:S02]  /*4670*/  FFMA.FTZ R0, R24, c[0x0][0x2d0], -R3 ;  /* 0x0000b40018007a23 */ /* 0x000fc40000010803 */
[----:B--2---:R-:W-:Y:S02]  /*4680*/  FFMA.FTZ R2, R14, c[0x0][0x2d0], -R20 ;  /* 0x0000b4000e027a23 */ /* 0x004fe40000010814 */
[----:B------:R-:W-:Y:S02]  /*4690*/  SHFL.BFLY PT, R4, R134, 0x2, 0x1f ;  /* 0x0c401f0086047f89 */ /* 0x000fe400000e0000 */
[----:B------:R1:W-:Y:S08]  /*46a0*/  MUFU.EX2 R207, R2 ;  /* 0x0000000200cf7308 */ /* 0x0003f00000000800 */
        /* <DEDUP_REMOVED lines=16> */
[----:B-1----:R-:W-:-:S06]  /*47b0*/  FFMA.FTZ R0, R18, c[0x0][0x2d0], -R3 ;  /* 0x0000b40012007a23 */ /* 0x002fcc0000010803 */
[----:B------:R1:W-:Y:S02]  /*47c0*/  MUFU.EX2 R199, R0 ;  /* 0x0000000000c77308 */ /* 0x0003e40000000800 */
[----:B-1----:R-:W-:-:S06]  /*47d0*/  FFMA.FTZ R0, R23, c[0x0][0x2d0], -R3 ;  /* 0x0000b40017007a23 */ /* 0x002fcc0000010803 */
[----:B------:R1:W-:Y:S02]  /*47e0*/  MUFU.EX2 R205, R0 ;  /* 0x0000000000cd7308 */ /* 0x0003e40000000800 */
[----:B-1----:R-:W-:-:S06]  /*47f0*/  FFMA.FTZ R0, R29, c[0x0][0x2d0], -R3 ;  /* 0x0000b4001d007a23 */ /* 0x002fcc0000010803 */
[----:B------:R1:W-:Y:S01]  /*4800*/  MUFU.EX2 R224, R0 ;  /* 0x0000000000e07308 */ /* 0x0003e20000000800 */
[----:B--2---:R-:W-:Y:S01]  /*4810*/  FMNMX.FTZ R134, R134, R4, !PT ;  /* 0x0000000486867209 */ /* 0x004fe20007810000 */
[----:B-1----:R-:W-:-:S06]  /*4820*/  FFMA.FTZ R0, R22, c[0x0][0x2d0], -R2 ;  /* 0x0000b40016007a23 */ /* 0x002fcc0000010802 */
[----:B------:R1:W-:Y:S01]  /*4830*/  MUFU.EX2 R130, R0 ;  /* 0x0000000000827308 */ /* 0x0003e20000000800 */
[--C-:B------:R-:W-:Y:S02]  /*4840*/  FFMA.FTZ R4, R17, c[0x0][0x2d0], -R2.reuse ;  /* 0x0000b40011047a23 */ /* 0x100fe40000010802 */
[----:B-1----:R-:W-:Y:S01]  /*4850*/  FFMA.FTZ R0, R25, c[0x0][0x2d0], -R2 ;  /* 0x0000b40019007a23 */ /* 0x002fe20000010802 */
[----:B------:R-:W-:-:S04]  /*4860*/  FSETP.NEU.FTZ.AND P0, PT, R134, -INF , PT ;  /* 0xff8000008600780b */ /* 0x000fc80003f1d000 */
[----:B------:R-:W-:Y:S01]  /*4870*/  MUFU.EX2 R193, R4 ;  /* 0x0000000400c17308 */ /* 0x000fe20000000800 */
[----:B------:R-:W1:Y:S07]  /*4880*/  LDSM.16.MT88.4 R24, [R229] ;  /* 0x00000000e518783b */ /* 0x000e6e0000004200 */
[----:B------:R2:W3:Y:S02]  /*4890*/  MUFU.EX2 R129, R0 ;  /* 0x0000000000817308 */ /* 0x0004e40000000800 */
[----:B--2---:R-:W-:-:S06]  /*48a0*/  FFMA.FTZ R0, R15, c[0x0][0x2d0], -R2 ;  /* 0x0000b4000f007a23 */ /* 0x004fcc0000010802 */
[----:B------:R2:W-:Y:S01]  /*48b0*/  MUFU.EX2 R186, R0 ;  /* 0x0000000000ba7308 */ /* 0x0005e20000000800 */
[--C-:B------:R-:W-:Y:S02]  /*48c0*/  FFMA.FTZ R4, R21, c[0x0][0x2d0], -R2.reuse ;  /* 0x0000b40015047a23 */ /* 0x100fe40000010802 */
[----:B--2---:R-:W-:-:S05]  /*48d0*/  FFMA.FTZ R0, R19, c[0x0][0x2d0], -R2 ;  /* 0x0000b40013007a23 */ /* 0x004fca0000010802 */
[----:B------:R2:W4:Y:S02]  /*48e0*/  MUFU.EX2 R187, R0 ;  /* 0x0000000000bb7308 */ /* 0x0005240000000800 */
[----:B--2---:R-:W-:-:S06]  /*48f0*/  FMUL.FTZ R0, R134, c[0x0][0x2d0] ;  /* 0x0000b40086007a20 */ /* 0x004fcc0000410000 */
[----:B------:R2:W-:Y:S01]  /*4900*/  MUFU.EX2 R197, R4 ;  /* 0x0000000400c57308 */ /* 0x0005e20000000800 */
[----:B------:R-:W-:-:S05]  /*4910*/  FSEL R0, R0, RZ, P0 ;  /* 0x000000ff00007208 */ /* 0x000fca0000000000 */
[----:B--2---:R-:W-:-:S04]  /*4920*/  FFMA.FTZ R4, R32, c[0x0][0x2d0], -R0 ;  /* 0x0000b40020047a23 */ /* 0x004fc80000010800 */
[----:B------:R2:W-:Y:S02]  /*4930*/  MUFU.EX2 R128, R4 ;  /* 0x0000000400807308 */ /* 0x0005e40000000800 */
[--C-:B--2---:R-:W-:Y:S02]  /*4940*/  FFMA.FTZ R4, R33, c[0x0][0x2d0], -R0.reuse ;  /* 0x0000b40021047a23 */ /* 0x104fe40000010800 */
[----:B------:R-:W2:Y:S04]  /*4950*/  LDSM.16.MT88.4 R32, [R226] ;  /* 0x00000000e220783b */ /* 0x000ea80000004200 */
[----:B------:R1:W1:Y:S02]  /*4960*/  MUFU.EX2 R21, R4 ;  /* 0x0000000400157308 */ /* 0x0002640000000800 */
        /* <DEDUP_REMOVED lines=8> */
[----:B---3--:R-:W-:Y:S02]  /*49f0*/  F2FP.BF16.PACK_AB R12, R129, R130 ;  /* 0x00000082810c723e */ /* 0x008fe400000010ff */
[----:B----4-:R-:W-:Y:S02]  /*4a00*/  F2FP.BF16.PACK_AB R14, R187, R186 ;  /* 0x000000babb0e723e */ /* 0x010fe400000010ff */
[----:B------:R-:W-:Y:S01]  /*4a10*/  F2FP.BF16.PACK_AB R13, R21, R128 ;  /* 0x00000080150d723e */ /* 0x000fe200000010ff */
        /* <DEDUP_REMOVED lines=8> */
[----:B-1----:R-:W-:Y:S01]  /*4aa0*/  FFMA.FTZ R4, R57, c[0x0][0x2d0], -R0 ;  /* 0x0000b40039047a23 */ /* 0x002fe20000010800 */
[----:B------:R-:W-:Y:S01]  /*4ab0*/  F2FP.BF16.PACK_AB R16, R152, R154 ;  /* 0x0000009a9810723e */ /* 0x000fe200000010ff */
[----:B------:R-:W-:Y:S01]  /*4ac0*/  HMMA.16816.F32.BF16 R84, R12, R24, RZ ;  /* 0x000000180c54723c */ /* 0x000fe200000418ff */
[----:B------:R-:W-:-:S03]  /*4ad0*/  F2FP.BF16.PACK_AB R18, R210, R245 ;  /* 0x000000f5d212723e */ /* 0x000fc600000010ff */
[----:B------:R1:W4:Y:S01]  /*4ae0*/  MUFU.EX2 R252, R4 ;  /* 0x0000000400fc7308 */ /* 0x0003220000000800 */
[----:B------:R-:W-:Y:S01]  /*4af0*/  F2FP.BF16.PACK_AB R17, R131, R132 ;  /* 0x000000848311723e */ /* 0x000fe200000010ff */
[----:B------:R-:W-:Y:S01]  /*4b00*/  LDSM.16.MT88.4 R56, [R228] ;  /* 0x00000000e438783b */ /* 0x000fe20000004200 */
[----:B------:R-:W-:Y:S02]  /*4b10*/  F2FP.BF16.PACK_AB R19, R195, R194 ;  /* 0x000000c2c313723e */ /* 0x000fe400000010ff */
[----:B---3--:R-:W-:Y:S02]  /*4b20*/  F2FP.BF16.PACK_AB R5, R196, R192 ;  /* 0x000000c0c405723e */ /* 0x008fe400000010ff */
[----:B------:R-:W-:-:S03]  /*4b30*/  F2FP.BF16.PACK_AB R6, R227, R181 ;  /* 0x000000b5e306723e */ /* 0x000fc600000010ff */
[----:B------:R-:W-:Y:S01]  /*4b40*/  HMMA.16816.F32.BF16 R28, R16, R24, RZ ;  /* 0x00000018101c723c */ /* 0x000fe200000418ff */
[----:B-1----:R-:W-:Y:S02]  /*4b50*/  F2FP.BF16.PACK_AB R4, R197, R193 ;  /* 0x000000c1c504723e */ /* 0x002fe400000010ff */
[----:B----4-:R-:W-:-:S05]  /*4b60*/  F2FP.BF16.PACK_AB R7, R252, R247 ;  /* 0x000000f7fc07723e */ /* 0x010fca00000010ff */
        /* <DEDUP_REMOVED lines=117> */
[----:B------:R1:W-:Y:S01]  /*52c0*/  MUFU.EX2 R207, R4 ;  /* 0x0000000400cf7308 */ /* 0x0003e20000000800 */
[----:B------:R-:W-:Y:S02]  /*52d0*/  IMAD.MOV.U32 R83, RZ, RZ, R61 ;  /* 0x000000ffff537224 */ /* 0x000fe400078e003d */
[----:B-1----:R-:W-:-:S05]  /*52e0*/  FFMA.FTZ R4, R160, c[0x0][0x2d0], -R20 ;  /* 0x0000b400a0047a23 */ /* 0x002fca0000010814 */
        /* <DEDUP_REMOVED lines=19> */
[----:B-1----:R-:W-:-:S05]  /*5420*/  FFMA.FTZ R4, R150, c[0x0][0x2d0], -R2 ;  /* 0x0000b40096047a23 */ /* 0x002fca0000010802 */
[----:B------:R1:W3:Y:S01]  /*5430*/  MUFU.EX2 R59, R4 ;  /* 0x00000004003b7308 */ /* 0x0002e20000000800 */
[----:B------:R-:W-:Y:S02]  /*5440*/  IMAD.MOV.U32 R19, RZ, RZ, R56 ;  /* 0x000000ffff137224 */ /* 0x000fe400078e0038 */
[----:B------:R-:W-:Y:S02]  /*5450*/  IMAD.MOV.U32 R38, RZ, RZ, R29 ;  /* 0x000000ffff267224 */ /* 0x000fe400078e001d */
[----:B-1----:R-:W-:-:S04]  /*5460*/  FFMA.FTZ R4, R148, c[0x0][0x2d0], -R2 ;  /* 0x0000b40094047a23 */ /* 0x002fc80000010802 */
[----:B------:R1:W-:Y:S01]  /*5470*/  MUFU.EX2 R60, R4 ;  /* 0x00000004003c7308 */ /* 0x0003e20000000800 */
[----:B------:R-:W-:Y:S02]  /*5480*/  IMAD.MOV.U32 R9, RZ, RZ, R28 ;  /* 0x000000ffff097224 */ /* 0x000fe400078e001c */
[----:B------:R-:W-:Y:S02]  /*5490*/  IMAD.MOV.U32 R162, RZ, RZ, R23 ;  /* 0x000000ffffa27224 */ /* 0x000fe400078e0017 */
[----:B------:R-:W-:Y:S02]  /*54a0*/  IMAD.MOV.U32 R8, RZ, RZ, R22 ;  /* 0x000000ffff087224 */ /* 0x000fe400078e0016 */
[----:B------:R-:W-:Y:S02]  /*54b0*/  FFMA.FTZ R29, R163, c[0x0][0x2d0], -R3 ;  /* 0x0000b400a31d7a23 */ /* 0x000fe40000010803 */
[----:B-1----:R-:W-:-:S04]  /*54c0*/  FFMA.FTZ R4, R147, c[0x0][0x2d0], -R2 ;  /* 0x0000b40093047a23 */ /* 0x002fc80000010802 */
[----:B------:R1:W-:Y:S01]  /*54d0*/  MUFU.EX2 R62, R4 ;  /* 0x00000004003e7308 */ /* 0x0003e20000000800 */
[--C-:B------:R-:W-:Y:S02]  /*54e0*/  FFMA.FTZ R28, R166, c[0x0][0x2d0], -R3.reuse ;  /* 0x0000b400a61c7a23 */ /* 0x100fe40000010803 */
[--C-:B------:R-:W-:Y:S02]  /*54f0*/  FFMA.FTZ R27, R165, c[0x0][0x2d0], -R3.reuse ;  /* 0x0000b400a51b7a23 */ /* 0x100fe40000010803 */
[----:B------:R-:W-:Y:S02]  /*5500*/  FFMA.FTZ R26, R164, c[0x0][0x2d0], -R3 ;  /* 0x0000b400a41a7a23 */ /* 0x000fe40000010803 */
[--C-:B------:R-:W-:Y:S02]  /*5510*/  FFMA.FTZ R25, R153, c[0x0][0x2d0], -R2.reuse ;  /* 0x0000b40099197a23 */ /* 0x100fe40000010802 */
[--C-:B------:R-:W-:Y:S02]  /*5520*/  FFMA.FTZ R24, R146, c[0x0][0x2d0], -R2.reuse ;  /* 0x0000b40092187a23 */ /* 0x100fe40000010802 */
[----:B------:R-:W-:-:S02]  /*5530*/  FFMA.FTZ R23, R144, c[0x0][0x2d0], -R2 ;  /* 0x0000b40090177a23 */ /* 0x000fc40000010802 */
[----:B-1----:R-:W-:Y:S02]  /*5540*/  FFMA.FTZ R4, R145, c[0x0][0x2d0], -R0 ;  /* 0x0000b40091047a23 */ /* 0x002fe40000010800 */
[----:B------:R-:W-:Y:S02]  /*5550*/  FFMA.FTZ R22, R143, c[0x0][0x2d0], -R2 ;  /* 0x0000b4008f167a23 */ /* 0x000fe40000010802 */
[----:B------:R1:W-:Y:S01]  /*5560*/  MUFU.EX2 R56, R4 ;  /* 0x0000000400387308 */ /* 0x0003e20000000800 */
[--C-:B------:R-:W-:Y:S02]  /*5570*/  FFMA.FTZ R3, R141, c[0x0][0x2d0], -R0.reuse ;  /* 0x0000b4008d037a23 */ /* 0x100fe40000010800 */
[----:B------:R-:W-:Y:S02]  /*5580*/  FFMA.FTZ R2, R142, c[0x0][0x2d0], -R0 ;  /* 0x0000b4008e027a23 */ /* 0x000fe40000010800 */
[--C-:B------:R-:W-:Y:S02]  /*5590*/  FFMA.FTZ R34, R170, c[0x0][0x2d0], -R20.reuse ;  /* 0x0000b400aa227a23 */ /* 0x100fe40000010814 */
[----:B------:R-:W-:-:S02]  /*55a0*/  FFMA.FTZ R33, R169, c[0x0][0x2d0], -R20 ;  /* 0x0000b400a9217a23 */ /* 0x000fc40000010814 */
[--C-:B------:R-:W-:Y:S02]  /*55b0*/  FFMA.FTZ R32, R168, c[0x0][0x2d0], -R20.reuse ;  /* 0x0000b400a8207a23 */ /* 0x100fe40000010814 */
[----:B------:R-:W-:Y:S02]  /*55c0*/  FFMA.FTZ R31, R167, c[0x0][0x2d0], -R20 ;  /* 0x0000b400a71f7a23 */ /* 0x000fe40000010814 */
[----:B------:R-:W-:Y:S02]  /*55d0*/  FADD.FTZ R20, R132, R131 ;  /* 0x0000008384147221 */ /* 0x000fe40000010000 */
[----:B-1----:R-:W-:Y:S01]  /*55e0*/  FFMA.FTZ R4, R149, c[0x0][0x2d0], -R0 ;  /* 0x0000b40095047a23 */ /* 0x002fe20000010800 */
[----:B------:R-:W-:Y:S01]  /*55f0*/  MUFU.EX2 R39, R3 ;  /* 0x0000000300277308 */ /* 0x000fe20000000800 */
[----:B------:R-:W-:Y:S02]  /*5600*/  IMAD.MOV.U32 R18, RZ, RZ, R57 ;  /* 0x000000ffff127224 */ /* 0x000fe400078e0039 */
[----:B------:R-:W-:-:S05]  /*5610*/  IMAD.MOV.U32 R132, RZ, RZ, R38 ;  /* 0x000000ffff847224 */ /* 0x000fca00078e0026 */
[----:B------:R3:W1:Y:S08]  /*5620*/  MUFU.EX2 R57, R4 ;  /* 0x0000000400397308 */ /* 0x0006700000000800 */
[----:B------:R-:W4:Y:S01]  /*5630*/  MUFU.EX2 R38, R2 ;  /* 0x0000000200267308 */ /* 0x000f220000000800 */
[----:B------:R-:W-:Y:S02]  /*5640*/  IMAD.MOV.U32 R17, RZ, RZ, R36 ;  /* 0x000000ffff117224 */ /* 0x000fe400078e0024 */
[----:B------:R-:W-:-:S02]  /*5650*/  FFMA.FTZ R35, R139, c[0x0][0x2d0], -R0 ;  /* 0x0000b4008b237a23 */ /* 0x000fc40000010800 */
[----:B------:R-:W-:Y:S02]  /*5660*/  FFMA.FTZ R36, R138, c[0x0][0x2d0], -R0 ;  /* 0x0000b4008a247a23 */ /* 0x000fe40000010800 */
[----:B------:R-:W-:Y:S01]  /*5670*/  IMAD.MOV.U32 R16, RZ, RZ, R37 ;  /* 0x000000ffff107224 */ /* 0x000fe200078e0025 */
[----:B---3--:R-:W-:Y:S01]  /*5680*/  F2FP.BF16.PACK_AB R4, R59, R58 ;  /* 0x0000003a3b04723e */ /* 0x008fe200000010ff */
[----:B------:R-:W-:Y:S01]  /*5690*/  IMAD.MOV.U32 R131, RZ, RZ, R5 ;  /* 0x000000ffff837224 */ /* 0x000fe200078e0005 */
[----:B-1----:R-:W-:Y:S01]  /*56a0*/  F2FP.BF16.PACK_AB R5, R57, R56 ;  /* 0x000000383905723e */ /* 0x002fe200000010ff */
[----:B------:R-:W-:Y:S01]  /*56b0*/  IMAD.MOV.U32 R138, RZ, RZ, R6 ;  /* 0x000000ffff8a7224 */ /* 0x000fe200078e0006 */
[----:B------:R-:W-:Y:S01]  /*56c0*/  F2FP.BF16.PACK_AB R6, R62, R60 ;  /* 0x0000003c3e06723e */ /* 0x000fe200000010ff */
[----:B------:R-:W-:Y:S02]  /*56d0*/  IMAD.MOV.U32 R139, RZ, RZ, R7 ;  /* 0x000000ffff8b7224 */ /* 0x000fe400078e0007 */
[----:B------:R-:W-:Y:S01]  /*56e0*/  FFMA.FTZ R37, R133, c[0x0][0x2d0], -R0 ;  /* 0x0000b40085257a23 */ /* 0x000fe20000010800 */
[----:B----4-:R-:W-:Y:S01]  /*56f0*/  F2FP.BF16.PACK_AB R7, R38, R39 ;  /* 0x000000272607723e */ /* 0x010fe200000010ff */
[----:B------:R-:W-:Y:S01]  /*5700*/  IMAD.MOV.U32 R133, RZ, RZ, R8 ;  /* 0x000000ffff857224 */ /* 0x000fe200078e0008 */
[----:B------:R-:W-:Y:S01]  /*5710*/  F2FP.BF16.PACK_AB R8, R207, R205 ;  /* 0x000000cdcf08723e */ /* 0x000fe200000010ff */
[----:B------:R-:W-:Y:S01]  /*5720*/  IMAD.MOV.U32 R2, RZ, RZ, R9 ;  /* 0x000000ffff027224 */ /* 0x000fe200078e0009 */
[----:B------:R-:W-:Y:S01]  /*5730*/  F2FP.BF16.PACK_AB R9, R63, R61 ;  /* 0x0000003d3f09723e */ /* 0x000fe200000010ff */
[----:B------:R-:W-:Y:S01]  /*5740*/  IMAD.MOV.U32 R160, RZ, RZ, R10 ;  /* 0x000000ffffa07224 */ /* 0x000fe200078e000a */
[----:B------:R-:W-:Y:S01]  /*5750*/  F2FP.BF16.PACK_AB R10, R209, R208 ;  /* 0x000000d0d10a723e */ /* 0x000fe200000010ff */
[----:B------:R-:W-:Y:S01]  /*5760*/  IMAD.MOV.U32 R161, RZ, RZ, R11 ;  /* 0x000000ffffa17224 */ /* 0x000fe200078e000b */
[----:B------:R-:W-:Y:S01]  /*5770*/  F2FP.BF16.PACK_AB R11, R206, R204 ;  /* 0x000000ccce0b723e */ /* 0x000fe200000010ff */
[----:B------:R-:W-:Y:S01]  /*5780*/  FFMA.FTZ R30, R140, c[0x0][0x2d0], -R0 ;  /* 0x0000b4008c1e7a23 */ /* 0x000fe20000010800 */
[----:B--2---:R-:W-:Y:S01]  /*5790*/  HMMA.16816.F32.BF16 R144, R4, R12, R176 ;  /* 0x0000000c0490723c */ /* 0x004fe200000418b0 */
[----:B------:R-:W-:-:S02]  /*57a0*/  FADD.FTZ R0, R130, R129 ;  /* 0x0000008182007221 */ /* 0x000fc40000010000 */
[----:B------:R-:W-:Y:S02]  /*57b0*/  FADD.FTZ R21, R128, R21 ;  /* 0x0000001580157221 */ /* 0x000fe40000010000 */
[----:B------:R-:W-:Y:S02]  /*57c0*/  IMAD.MOV.U32 R163, RZ, RZ, R42 ;  /* 0x000000ffffa37224 */ /* 0x000fe400078e002a */
[----:B------:R-:W-:Y:S01]  /*57d0*/  IMAD.MOV.U32 R130, RZ, RZ, R43 ;  /* 0x000000ffff827224 */ /* 0x000fe200078e002b */
[----:B------:R-:W-:Y:S01]  /*57e0*/  HMMA.16816.F32.BF16 R140, R8, R12, R172 ;  /* 0x0000000c088c723c */ /* 0x000fe200000418ac */
[----:B------:R-:W-:Y:S02]  /*57f0*/  IMAD.MOV.U32 R128, RZ, RZ, R41 ;  /* 0x000000ffff807224 */ /* 0x000fe400078e0029 */
[----:B------:R-:W-:-:S05]  /*5800*/  IMAD.MOV.U32 R179, RZ, RZ, R40 ;  /* 0x000000ffffb37224 */ /* 0x000fca00078e0028 */
[-C--:B------:R-:W-:Y:S08]  /*5810*/  HMMA.16816.F32.BF16 R148, R4, R14.reuse, R100 ;  /* 0x0000000e0494723c */ /* 0x080ff00000041864 */
[----:B------:R-:W-:Y:S01]  /*5820*/  HMMA.16816.F32.BF16 R40, R8, R14, R88 ;  /* 0x0000000e0828723c */ /* 0x000fe20000041858 */
[----:B------:R-:W1:Y:S01]  /*5830*/  LDSM.16.MT88.4 R12, [R226+0x1000] ;  /* 0x00100000e20c783b */ /* 0x000e620000004200 */
[----:B------:R-:W-:-:S06]  /*5840*/  FADD.FTZ R3, R154, R152 ;  /* 0x000000989a037221 */ /* 0x000fcc0000010000 */
        /* <DEDUP_REMOVED lines=47> */
[----:B------:R-:W-:Y:S01]  /*5b40*/  IMAD.MOV.U32 R106, RZ, RZ, R107 ;  /* 0x000000ffff6a7224 */ /* 0x000fe200078e006b */
[----:B------:R-:W-:Y:S01]  /*5b50*/  MUFU.EX2 R32, R32 ;  /* 0x0000002000207308 */ /* 0x000fe20000000800 */
[----:B------:R-:W-:Y:S01]  /*5b60*/  IMAD.MOV.U32 R107, RZ, RZ, R234 ;  /* 0x000000ffff6b7224 */ /* 0x000fe200078e00ea */
[----:B------:R-:W-:Y:S01]  /*5b70*/  LDSM.16.MT88.4 R112, [R229+0x3800] ;  /* 0x00380000e570783b */ /* 0x000fe20000004200 */
[----:B------:R-:W-:Y:S02]  /*5b80*/  FADD.FTZ R3, R245, R3 ;  /* 0x00000003f5037221 */ /* 0x000fe40000010000 */
[----:B------:R-:W-:Y:S01]  /*5b90*/  FADD.FTZ R2, R194, R20 ;  /* 0x00000014c2027221 */ /* 0x000fe20000010000 */
[----:B------:R3:W5:Y:S01]  /*5ba0*/  LDL.LU R234, [R1+0x84] ;  /* 0x0000840001ea7983 */ /* 0x0007620000300800 */
[----:B------:R-:W-:Y:S01]  /*5bb0*/  FADD.FTZ R0, R186, R0 ;  /* 0x00000000ba007221 */ /* 0x000fe20000010000 */
        /* <DEDUP_REMOVED lines=29> */
[----:B------:R-:W-:Y:S02]  /*5d90*/  IMAD.MOV.U32 R200, RZ, RZ, R233 ;  /* 0x000000ffffc87224 */ /* 0x000fe400078e00e9 */
[----:B------:R-:W-:Y:S02]  /*5da0*/  IMAD.MOV.U32 R201, RZ, RZ, R232 ;  /* 0x000000ffffc97224 */ /* 0x000fe400078e00e8 */
[----:B------:R-:W-:-:S02]  /*5db0*/  IMAD.MOV.U32 R202, RZ, RZ, R231 ;  /* 0x000000ffffca7224 */ /* 0x000fc400078e00e7 */
        /* <DEDUP_REMOVED lines=142> */
.L_x_2295:
[----:B------:R-:W-:Y:S04]  /*66a0*/  DEPBAR.LE SB0, 0x0 ;  /* 0x000080000000791a */ /* 0x000fe80000000000 */
[----:B------:R-:W-:Y:S01]  /*66b0*/  WARPSYNC 0xffffffff ;  /* 0xffffffff00007948 */ /* 0x000fe20003800000 */
[----:B------:R-:W-:Y:S08]  /*66c0*/  BAR.SYNC.DEFER_BLOCKING 0x0 ;  /* 0x0000000000007b1d */ /* 0x000ff00000010000 */
[----:B-----5:R-:W-:Y:S08]  /*66d0*/  LDSM.16.M88.4 R64, [R231] ;  /* 0x00000000e740783b */ /* 0x020ff00000000200 */
[----:B------:R-:W2:Y:S08]  /*66e0*/  LDSM.16.M88.4 R16, [R224] ;  /* 0x00000000e010783b */ /* 0x000eb00000000200 */
[----:B------:R-:W3:Y:S08]  /*66f0*/  LDSM.16.M88.4 R60, [R231+0x2000] ;  /* 0x00200000e73c783b */ /* 0x000ef00000000200 */
[----:B------:R-:W3:Y:S08]  /*6700*/  LDSM.16.M88.4 R32, [R224+0x800] ;  /* 0x00080000e020783b */ /* 0x000ef00000000200 */
[----:B------:R-:W4:Y:S06]  /*6710*/  LDL.64 R136, [R1+0x28] ;  /* 0x0000280001887983 */ /* 0x000f2c0000100a00 */
[----:B------:R-:W1:Y:S08]  /*6720*/  LDSM.16.M88.4 R48, [R224+0x1000] ;  /* 0x00100000e030783b */ /* 0x000e700000000200 */
[----:B------:R-:W4:Y:S01]  /*6730*/  LDL R217, [R1+0x18] ;  /* 0x0000180001d97983 */ /* 0x000f220000100800 */
[-C--:B--2---:R-:W-:Y:S03]  /*6740*/  HMMA.16816.F32.BF16 R4, R64, R16.reuse, RZ ;  /* 0x000000104004723c */ /* 0x084fe600000418ff */
[----:B------:R-:W2:Y:S04]  /*6750*/  LDL R218, [R1+0x34] ;  /* 0x0000340001da7983 */ /* 0x000ea80000100800 */
[----:B------:R-:W4:Y:S01]  /*6760*/  LDL.LU R216, [R1] ;  /* 0x0000000001d87983 */ /* 0x000f220000300800 */
[C---:B---3--:R-:W-:Y:S03]  /*6770*/  HMMA.16816.F32.BF16 R8, R60.reuse, R16, RZ ;  /* 0x000000103c08723c */ /* 0x048fe600000418ff */
[----:B------:R-:W3:Y:S05]  /*6780*/  LDSM.16.M88.4 R204, [R224+0x1800] ;  /* 0x00180000e0cc783b */ /* 0x000eea0000000200 */
[-C--:B------:R-:W-:Y:S03]  /*6790*/  HMMA.16816.F32.BF16 R12, R60, R18.reuse, RZ ;  /* 0x000000123c0c723c */ /* 0x080fe600000418ff */
[----:B------:R-:W-:Y:S05]  /*67a0*/  LDSM.16.M88.4 R208, [R233] ;  /* 0x00000000e9d0783b */ /* 0x000fea0000000200 */
[C---:B------:R-:W-:Y:S03]  /*67b0*/  HMMA.16816.F32.BF16 R16, R64.reuse, R18, RZ ;  /* 0x000000124010723c */ /* 0x040fe600000418ff */
[----:B------:R-:W-:Y:S05]  /*67c0*/  LDSM.16.M88.4 R212, [R233+0x2000] ;  /* 0x00200000e9d4783b */ /* 0x000fea0000000200 */
[-C--:B------:R-:W-:Y:S03]  /*67d0*/  HMMA.16816.F32.BF16 R20, R64, R32.reuse, RZ ;  /* 0x000000204014723c */ /* 0x080fe600000418ff */
[----:B------:R1:W-:Y:S04]  /*67e0*/  STL [R1+0x8c], R130 ;  /* 0x00008c8201007387 */ /* 0x0003e80000100800 */
[----:B------:R3:W-:Y:S01]  /*67f0*/  STL [R1+0x88], R131 ;  /* 0x0000888301007387 */ /* 0x0007e20000100800 */
[C---:B------:R-:W-:Y:S03]  /*6800*/  HMMA.16816.F32.BF16 R24, R60.reuse, R32, RZ ;  /* 0x000000203c18723c */ /* 0x040fe600000418ff */
[----:B------:R-:W-:Y:S04]  /*6810*/  STL [R1+0x6c], R235 ;  /* 0x00006ceb01007387 */ /* 0x000fe80000100800 */
[----:B------:R-:W-:Y:S01]  /*6820*/  STL [R1+0x70], R243 ;  /* 0x000070f301007387 */ /* 0x000fe20000100800 */
[-C--:B------:R-:W-:Y:S03]  /*6830*/  HMMA.16816.F32.BF16 R28, R60, R34.reuse, RZ ;  /* 0x000000223c1c723c */ /* 0x080fe600000418ff */
[----:B------:R-:W-:Y:S04]  /*6840*/  STL [R1+0x74], R242 ;  /* 0x000074f201007387 */ /* 0x000fe80000100800 */
[----:B------:R-:W-:Y:S01]  /*6850*/  STL [R1+0x78], R241 ;  /* 0x000078f101007387 */ /* 0x000fe20000100800 */
[C---:B------:R-:W-:Y:S03]  /*6860*/  HMMA.16816.F32.BF16 R32, R64.reuse, R34, RZ ;  /* 0x000000224020723c */ /* 0x040fe600000418ff */
[----:B-1----:R-:W2:Y:S04]  /*6870*/  LDL R130, [R1+0x3c] ;  /* 0x00003c0001827983 */ /* 0x002ea80000100800 */
[----:B---3--:R-:W3:Y:S01]  /*6880*/  LDL R131, [R1+0x1c] ;  /* 0x00001c0001837983 */ /* 0x008ee20000100800 */
[-C--:B------:R-:W-:Y:S03]  /*6890*/  HMMA.16816.F32.BF16 R36, R64, R48.reuse, RZ ;  /* 0x000000304024723c */ /* 0x080fe600000418ff */
[----:B------:R-:W-:Y:S04]  /*68a0*/  STL [R1+0x7c], R231 ;  /* 0x00007ce701007387 */ /* 0x000fe80000100800 */
[----:B------:R-:W-:Y:S01]  /*68b0*/  STL [R1+0x80], R224 ;  /* 0x000080e001007387 */ /* 0x000fe20000100800 */
[C---:B------:R-:W-:Y:S03]  /*68c0*/  HMMA.16816.F32.BF16 R40, R60.reuse, R48, RZ ;  /* 0x000000303c28723c */ /* 0x040fe600000418ff */
[----:B------:R-:W-:Y:S05]  /*68d0*/  STL [R1+0x84], R240 ;  /* 0x000084f001007387 */ /* 0x000fea0000100800 */
[-C--:B------:R-:W-:Y:S08]  /*68e0*/  HMMA.16816.F32.BF16 R44, R60, R50.reuse, RZ ;  /* 0x000000323c2c723c */ /* 0x080ff000000418ff */
[C---:B------:R-:W-:Y:S08]  /*68f0*/  HMMA.16816.F32.BF16 R48, R64.reuse, R50, RZ ;  /* 0x000000324030723c */ /* 0x040ff000000418ff */
[-C--:B------:R-:W-:Y:S08]  /*6900*/  HMMA.16816.F32.BF16 R52, R64, R204.reuse, RZ ;  /* 0x000000cc4034723c */ /* 0x080ff000000418ff */
        /* <DEDUP_REMOVED lines=15> */
[C---:B------:R-:W-:Y:S04]  /*6a00*/  HMMA.16816.F32.BF16 R40, R212.reuse, R204, R40 ;  /* 0x000000ccd428723c */ /* 0x040fe80000041828 */
[----:B----4-:R-:W-:Y:S04]  /*6a10*/  ISETP.GT.AND P4, PT, R217, R216, PT ;  /* 0x000000d8d900720c */ /* 0x010fe80003f84270 */
[-C--:B------:R-:W-:Y:S08]  /*6a20*/  HMMA.16816.F32.BF16 R44, R212, R206.reuse, R44 ;  /* 0x000000ced42c723c */ /* 0x080ff0000004182c */
[C---:B------:R-:W-:Y:S01]  /*6a30*/  HMMA.16816.F32.BF16 R48, R208.reuse, R206, R48 ;  /* 0x000000ced030723c */ /* 0x040fe20000041830 */
[----:B------:R-:W1:Y:S03]  /*6a40*/  LDSM.16.M88.4 R204, [R241] ;  /* 0x00000000f1cc783b */ /* 0x000e660000000200 */
[----:B------:R-:W-:Y:S01]  /*6a50*/  @!P4 SHF.R.S32.HI R0, RZ, 0x1f, R216 ;  /* 0x0000001fff00c819 */ /* 0x000fe200000114d8 */
[----:B------:R-:W-:Y:S01]  /*6a60*/  @!P4 IMAD.WIDE.U32 R2, R216, c[0x0][0x208], RZ ;  /* 0x00008200d802ca25 */ /* 0x000fe200078e00ff */
[----:B------:R-:W-:Y:S03]  /*6a70*/  @!P4 MOV R135, 0x5 ;  /* 0x000000050087c802 */ /* 0x000fe60000000f00 */
[----:B------:R-:W-:Y:S04]  /*6a80*/  @!P4 IMAD R0, R0, c[0x0][0x208], RZ ;  /* 0x000082000000ca24 */ /* 0x000fe800078e02ff */
[----:B------:R-:W-:Y:S04]  /*6a90*/  @!P4 IMAD R0, R216, c[0x0][0x20c], R0 ;  /* 0x00008300d800ca24 */ /* 0x000fe800078e0200 */
[----:B------:R-:W-:Y:S01]  /*6aa0*/  @!P4 IMAD.IADD R0, R3, 0x1, R0 ;  /* 0x000000010300c824 */ /* 0x000fe200078e0200 */
[C---:B------:R-:W-:Y:S04]  /*6ab0*/  @!P4 SHF.L.U32 R3, R2.reuse, 0x6, RZ ;  /* 0x000000060203c819 */ /* 0x040fe800000006ff */
[----:B------:R-:W-:Y:S01]  /*6ac0*/  @!P4 SHF.L.U64.HI R134, R2, 0x6, R0 ;  /* 0x000000060286c819 */ /* 0x000fe20000010200 */
[----:B------:R-:W-:Y:S01]  /*6ad0*/  @!P4 IMAD.MOV.U32 R0, RZ, RZ, c[0x0][0x208] ;  /* 0x00008200ff00c624 */ /* 0x000fe200078e00ff */
[C---:B------:R-:W-:Y:S02]  /*6ae0*/  @!P4 IADD3 R2, P2, R3.reuse, R136, RZ ;  /* 0x000000880302c210 */ /* 0x040fe40007f5e0ff */
[----:B------:R-:W-:Y:S02]  /*6af0*/  @!P4 IADD3 R3, P1, P0, R3, 0x40, R136 ;  /* 0x000000400303c810 */ /* 0x000fe4000783e088 */
[----:B--2---:R-:W-:Y:S02]  /*6b00*/  @!P4 IADD3.X R137, R134, R218, RZ, P2, !PT ;  /* 0x000000da8689c210 */ /* 0x004fe400017fe4ff */
[C---:B------:R-:W-:Y:S04]  /*6b10*/  @!P4 LEA R136, P2, R2.reuse, c[0x0][0x1f8], 0x1 ;  /* 0x00007e000288ca11 */ /* 0x040fe800078408ff */
[----:B------:R-:W-:Y:S05]  /*6b20*/  @!P4 LEA.HI.X R137, R2, c[0x0][0x1fc], R137, 0x1, P2 ;  /* 0x00007f000289ca11 */ /* 0x000fea00010f0c89 */
[----:B------:R-:W-:Y:S01]  /*6b30*/  @!PT LDS RZ, [RZ] ;  /* 0x00000000fffff984 */ /* 0x000fe20000000800 */
[----:B------:R-:W-:Y:S01]  /*6b40*/  @!PT LDS RZ, [RZ] ;  /* 0x00000000fffff984 */ /* 0x000fe20000000800 */
[----:B------:R-:W-:Y:S01]  /*6b50*/  @!PT LDS RZ, [RZ] ;  /* 0x00000000fffff984 */ /* 0x000fe20000000800 */
[----:B------:R2:W-:Y:S01]  /*6b60*/  @!P4 LDGSTS.E.BYPASS.LTC128B.128 [R244+0x100], [R136.64], !P6 ;  /* 0x0010000088f4cfae */ /* 0x0005e2000f101d48 */
[-C--:B-1----:R-:W-:Y:S08]  /*6b70*/  HMMA.16816.F32.BF16 R52, R208, R204.reuse, R52 ;  /* 0x000000ccd034723c */ /* 0x082ff00000041834 */
[C---:B------:R-:W-:Y:S08]  /*6b80*/  HMMA.16816.F32.BF16 R56, R212.reuse, R204, R56 ;  /* 0x000000ccd438723c */ /* 0x040ff00000041838 */
[-C--:B------:R-:W-:Y:S08]  /*6b90*/  HMMA.16816.F32.BF16 R60, R212, R206.reuse, R60 ;  /* 0x000000ced43c723c */ /* 0x080ff0000004183c */
[----:B------:R-:W-:Y:S07]  /*6ba0*/  HMMA.16816.F32.BF16 R64, R208, R206, R64 ;  /* 0x000000ced040723c */ /* 0x000fee0000041840 */
[C---:B------:R-:W-:Y:S01]  /*6bb0*/  @!P4 IMAD.SHL.U32 R206, R0.reuse, 0x20, RZ ;  /* 0x0000002000cec824 */ /* 0x040fe200078e00ff */
[----:B------:R-:W-:Y:S04]  /*6bc0*/  @!P4 SHF.L.U64.HI R0, R0, R135, c[0x0][0x20c] ;  /* 0x000083000000c619 */ /* 0x000fe80000010287 */
[----:B------:R-:W-:Y:S02]  /*6bd0*/  @!P4 IADD3.X R135, R134, RZ, R218, P1, P0 ;  /* 0x000000ff8687c210 */ /* 0x000fe40000fe04da */
[C---:B------:R-:W-:Y:S02]  /*6be0*/  @!P4 LEA R204, P1, R3.reuse, c[0x0][0x1f8], 0x1 ;  /* 0x00007e0003ccca11 */ /* 0x040fe400078208ff */
[-C--:B------:R-:W-:Y:S02]  /*6bf0*/  @!P4 IADD3 R134, P0, R136, R206.reuse, RZ ;  /* 0x000000ce8886c210 */ /* 0x080fe40007f1e0ff */
[----:B------:R-:W-:Y:S02]  /*6c00*/  @!P4 LEA.HI.X R205, R3, c[0x0][0x1fc], R135, 0x1, P1 ;  /* 0x00007f0003cdca11 */ /* 0x000fe400008f0c87 */
[-C--:B------:R-:W-:Y:S01]  /*6c10*/  @!P4 IADD3 R2, P1, R134, R206.reuse, RZ ;  /* 0x000000ce8602c210 */ /* 0x080fe20007f3e0ff */
[--C-:B------:R-:W-:Y:S02]  /*6c20*/  @!P4 IMAD.X R135, R137, 0x1, R0.reuse, P0 ;  /* 0x000000018987c824 */ /* 0x100fe400000e0600 */
[----:B------:R1:W-:Y:S01]  /*6c30*/  @!P4 LDGSTS.E.BYPASS.LTC128B.128 [R244+0x2100], [R204.64], !P5 ;  /* 0x02100000ccf4cfae */ /* 0x0003e2000e901d48 */
[----:B--2---:R-:W-:Y:S02]  /*6c40*/  @!P4 IADD3 R136, P0, R2, R206, RZ ;  /* 0x000000ce0288c210 */ /* 0x004fe40007f1e0ff */
[----:B------:R-:W-:Y:S05]  /*6c50*/  @!P4 IADD3.X R3, R135, R0, RZ, P1, !PT ;  /* 0x000000008703c210 */ /* 0x000fea0000ffe4ff */
[----:B------:R2:W-:Y:S01]  /*6c60*/  @!P4 LDGSTS.E.BYPASS.LTC128B.128 [R244+0x900], [R134.64], !P6 ;  /* 0x0090000086f4cfae */ /* 0x0005e2000f101d48 */
[----:B------:R-:W-:Y:S01]  /*6c70*/  @!P4 IMAD.X R137, R3, 0x1, R0, P0 ;  /* 0x000000010389c824 */ /* 0x000fe200000e0600 */
[----:B---3--:R-:W-:Y:S06]  /*6c80*/  MOV R0, R131 ;  /* 0x0000008300007202 */ /* 0x008fec0000000f00 */
[----:B------:R2:W-:Y:S08]  /*6c90*/  @!P4 LDGSTS.E.BYPASS.LTC128B.128 [R244+0x2900], [R134.64+0x80], !P5 ;  /* 0x0290008086f4cfae */ /* 0x0005f0000e901d48 */
[----:B------:R3:W-:Y:S08]  /*6ca0*/  @!P4 LDGSTS.E.BYPASS.LTC128B.128 [R244+0x1100], [R2.64], !P6 ;  /* 0x0110000002f4cfae */ /* 0x0007f0000f101d48 */
[----:B------:R3:W-:Y:S08]  /*6cb0*/  @!P4 LDGSTS.E.BYPASS.LTC128B.128 [R244+0x3100], [R2.64+0x80], !P5 ;  /* 0x0310008002f4cfae */ /* 0x0007f0000e901d48 */
[----:B------:R4:W-:Y:S08]  /*6cc0*/  @!P4 LDGSTS.E.BYPASS.LTC128B.128 [R244+0x1900], [R136.64], !P6 ;  /* 0x0190000088f4cfae */ /* 0x0009f0000f101d48 */
[----:B------:R4:W-:Y:S08]  /*6cd0*/  @!P4 LDGSTS.E.BYPASS.LTC128B.128 [R244+0x3900], [R136.64+0x80], !P5 ;  /* 0x0390008088f4cfae */ /* 0x0009f0000e901d48 */
[----:B-1----:R-:W-:Y:S01]  /*6ce0*/  LDSM.16.M88.4 R204, [R232] ;  /* 0x00000000e8cc783b */ /* 0x002fe20000000200 */
[----:B---3--:R-:W-:Y:S07]  /*6cf0*/  @P3 IMAD.HI.U32 R2, R131, c[0x0][0x2c8], RZ ;  /* 0x0000b20083023a27 */ /* 0x008fee00078e00ff */
[----:B------:R-:W1:Y:S01]  /*6d00*/  LDSM.16.M88.4 R208, [R230] ;  /* 0x00000000e6d0783b */ /* 0x000e620000000200 */
[----:B------:R-:W-:Y:S07]  /*6d10*/  @P3 SHF.R.U32.HI R0, RZ, c[0x0][0x2cc], R2 ;  /* 0x0000b300ff003a19 */ /* 0x000fee0000011602 */
[----:B------:R-:W3:Y:S08]  /*6d20*/  LDSM.16.M88.4 R212, [R232+0x2000] ;  /* 0x00200000e8d4783b */ /* 0x000ef00000000200 */
[----:B------:R-:W0:Y:S08]  /*6d30*/  LDGDEPBAR ;  /* 0x00000000000079af */ /* 0x000e300000000000 */
[----:B--2---:R-:W2:Y:S08]  /*6d40*/  SHFL.IDX PT, R134, R0, RZ, 0x1c1f ;  /* 0x001c1fff00867589 */ /* 0x004eb000000e0000 */
[----:B------:R-:W-:Y:S01]  /*6d50*/  SHFL.IDX PT, R2, R0, 0x2, 0x1c1f ;  /* 0x005c1f0000027f89 */ /* 0x000fe200000e0000 */
[-C--:B-1----:R-:W-:Y:S07]  /*6d60*/  HMMA.16816.F32.BF16 R4, R204, R208.reuse, R4 ;  /* 0x000000d0cc04723c */ /* 0x082fee0000041804 */
[----:B------:R-:W1:Y:S01]  /*6d70*/  SHFL.IDX PT, R3, R0, 0x1, 0x1c1f ;  /* 0x003c1f0000037f89 */ /* 0x000e6200000e0000 */
[C---:B---3--:R-:W-:Y:S07]  /*6d80*/  HMMA.16816.F32.BF16 R8, R212.reuse, R208, R8 ;  /* 0x000000d0d408723c */ /* 0x048fee0000041808 */
[----:B------:R3:W1:Y:S01]  /*6d90*/  SHFL.IDX PT, R135, R0, 0x3, 0x1c1f ;  /* 0x007c1f0000877f89 */ /* 0x00066200000e0000 */
[-C--:B------:R-:W-:Y:S08]  /*6da0*/  HMMA.16816.F32.BF16 R12, R212, R210.reuse, R12 ;  /* 0x000000d2d40c723c */ /* 0x080ff0000004180c */
[C---:B------:R-:W-:Y:S01]  /*6db0*/  HMMA.16816.F32.BF16 R16, R204.reuse, R210, R16 ;  /* 0x000000d2cc10723c */ /* 0x040fe20000041810 */
[----:B------:R-:W4:Y:S03]  /*6dc0*/  LDSM.16.M88.4 R208, [R230+0x800] ;  /* 0x00080000e6d0783b */ /* 0x000f260000000200 */
[----:B---3--:R-:W-:Y:S04]  /*6dd0*/  IMAD.MOV.U32 R0, RZ, RZ, -0x40 ;  /* 0xffffffc0ff007424 */ /* 0x008fe800078e00ff */
[----:B------:R-:W-:Y:S05]  /*6de0*/  IMAD R0, R216, R0, 0x1 ;  /* 0x00000001d8007424 */ /* 0x000fea00078e0200 */
[----:B------:R-:W-:Y:S02]  /*6df0*/  IADD3 R0, R0, c[0x0][0x1d0], -R130 ;  /* 0x0000740000007a10 */ /* 0x000fe40007ffe882 */
[----:B------:R-:W3:Y:S02]  /*6e00*/  LDL R130, [R1+0x30] ;  /* 0x0000300001827983 */ /* 0x000ee40000100800 */
[----:B------:R-:W-:Y:S04]  /*6e10*/  IADD3 R0, R0, -c[0x0][0x168], RZ ;  /* 0x80005a0000007a10 */ /* 0x000fe80007ffe0ff */
[C---:B--2---:R-:W-:Y:S01]  /*6e20*/  IADD3 R134, R0.reuse, R134, RZ ;  /* 0x0000008600867210 */ /* 0x044fe20007ffe0ff */
[C---:B-1----:R-:W-:Y:S01]  /*6e30*/  IMAD.IADD R3, R0.reuse, 0x1, R3 ;  /* 0x0000000100037824 */ /* 0x042fe200078e0203 */
[C---:B------:R-:W-:Y:S01]  /*6e40*/  IADD3 R2, R0.reuse, R2, RZ ;  /* 0x0000000200027210 */ /* 0x040fe20007ffe0ff */
[----:B------:R-:W-:Y:S01]  /*6e50*/  IMAD.IADD R0, R0, 0x1, R135 ;  /* 0x0000000100007824 */ /* 0x000fe200078e0287 */
[C---:B------:R-:W-:Y:S02]  /*6e60*/  ISETP.GT.AND P4, PT, R134.reuse, RZ, PT ;  /* 0x000000ff8600720c */ /* 0x040fe40003f84270 */
[C---:B------:R-:W-:Y:S02]  /*6e70*/  ISETP.GT.AND P1, PT, R3.reuse, RZ, PT ;  /* 0x000000ff0300720c */ /* 0x040fe40003f24270 */
[----:B------:R-:W-:Y:S02]  /*6e80*/  ISETP.GT.AND P0, PT, R3, 0x1, PT ;  /* 0x000000010300780c */ /* 0x000fe40003f04270 */
[----:B------:R-:W-:Y:S01]  /*6e90*/  ISETP.GT.AND P2, PT, R134, 0x1, PT ;  /* 0x000000018600780c */ /* 0x000fe20003f44270 */
[-C--:B----4-:R-:W-:Y:S08]  /*6ea0*/  HMMA.16816.F32.BF16 R20, R204, R208.reuse, R20 ;  /* 0x000000d0cc14723c */ /* 0x090ff00000041814 */
        /* <DEDUP_REMOVED lines=118> */
[----:B------:R-:W1:Y:S01]  /*7610*/  LDSM.16.M88.4 R208, [R227+0x3800] ;  /* 0x00380000e3d0783b */ /* 0x000e620000000200 */
[----:B------:R-:W-:Y:S07]  /*7620*/  DEPBAR.LE SB0, 0x0 ;  /* 0x000080000000791a */ /* 0x000fee0000000000 */
[----:B------:R-:W-:Y:S01]  /*7630*/  BAR.SYNC.DEFER_BLOCKING 0x0 ;  /* 0x0000000000007b1d */ /* 0x000fe20000010000 */
[-C--:B-1----:R-:W-:Y:S08]  /*7640*/  HMMA.16816.F32.BF16 R52, R204, R208.reuse, R52 ;  /* 0x000000d0cc34723c */ /* 0x082ff00000041834 */
[C---:B------:R-:W-:Y:S08]  /*7650*/  HMMA.16816.F32.BF16 R56, R212.reuse, R208, R56 ;  /* 0x000000d0d438723c */ /* 0x040ff00000041838 */
[-C--:B------:R-:W-:Y:S01]  /*7660*/  HMMA.16816.F32.BF16 R60, R212, R210.reuse, R60 ;  /* 0x000000d2d43c723c */ /* 0x080fe2000004183c */
[----:B------:R-:W2:Y:S06]  /*7670*/  LDL.64 R212, [R1+0x20] ;  /* 0x0000200001d47983 */ /* 0x000eac0000100a00 */
[----:B------:R-:W-:Y:S01]  /*7680*/  IADD3 R214, R216, -0x1, RZ ;  /* 0xffffffffd8d67810 */ /* 0x000fe20007ffe0ff */
[----:B------:R-:W-:Y:S07]  /*7690*/  HMMA.16816.F32.BF16 R64, R204, R210, R64 ;  /* 0x000000d2cc40723c */ /* 0x000fee0000041840 */
[----:B------:R-:W-:Y:S02]  /*76a0*/  FSEL R207, R6, -INF , P1 ;  /* 0xff80000006cf7808 */ /* 0x000fe40000800000 */
[----:B------:R-:W-:Y:S02]  /*76b0*/  FSEL R206, R7, -INF , P0 ;  /* 0xff80000007ce7808 */ /* 0x000fe40000000000 */
[C---:B------:R-:W-:Y:S02]  /*76c0*/  ISETP.GT.AND P1, PT, R0.reuse, RZ, PT ;  /* 0x000000ff0000720c */ /* 0x040fe40003f24270 */
[----:B------:R-:W-:Y:S02]  /*76d0*/  ISETP.GT.AND P0, PT, R0, 0x1, PT ;  /* 0x000000010000780c */ /* 0x000fe40003f04270 */
[----:B------:R-:W-:Y:S02]  /*76e0*/  FSEL R204, R4, -INF , P4 ;  /* 0xff80000004cc7808 */ /* 0x000fe40002000000 */
[----:B------:R-:W-:Y:S02]  /*76f0*/  FSEL R211, R10, -INF , P1 ;  /* 0xff8000000ad37808 */ /* 0x000fe40000800000 */
[----:B------:R-:W-:Y:S02]  /*7700*/  FSEL R205, R5, -INF , P2 ;  /* 0xff80000005cd7808 */ /* 0x000fe40001000000 */
[----:B------:R-:W-:Y:S02]  /*7710*/  FSEL R210, R11, -INF , P0 ;  /* 0xff8000000bd27808 */ /* 0x000fe40000000000 */
[----:B------:R-:W-:Y:S02]  /*7720*/  ISETP.GT.AND P1, PT, R0, 0x8, PT ;  /* 0x000000080000780c */ /* 0x000fe40003f24270 */
[----:B------:R-:W-:Y:S02]  /*7730*/  ISETP.GT.AND P4, PT, R2, RZ, PT ;  /* 0x000000ff0200720c */ /* 0x000fe40003f84270 */
[----:B------:R-:W-:Y:S02]  /*7740*/  ISETP.GT.AND P0, PT, R0, 0x9, PT ;  /* 0x000000090000780c */ /* 0x000fe40003f04270 */
[----:B------:R-:W-:Y:S02]  /*7750*/  ISETP.GT.AND P2, PT, R2, 0x1, PT ;  /* 0x000000010200780c */ /* 0x000fe40003f44270 */
[----:B------:R-:W-:Y:S02]  /*7760*/  FSEL R14, R14, -INF , P1 ;  /* 0xff8000000e0e7808 */ /* 0x000fe40000800000 */
[----:B------:R-:W-:Y:S02]  /*7770*/  FSEL R209, R8, -INF , P4 ;  /* 0xff80000008d17808 */ /* 0x000fe40002000000 */
[C---:B------:R-:W-:Y:S02]  /*7780*/  ISETP.GT.AND P4, PT, R2.reuse, 0x8, PT ;  /* 0x000000080200780c */ /* 0x040fe40003f84270 */
[----:B------:R-:W-:Y:S02]  /*7790*/  FSEL R208, R9, -INF , P2 ;  /* 0xff80000009d07808 */ /* 0x000fe40001000000 */
[----:B------:R-:W-:Y:S02]  /*77a0*/  ISETP.GT.AND P2, PT, R2, 0x9, PT ;  /* 0x000000090200780c */ /* 0x000fe40003f44270 */
[----:B------:R-:W-:Y:S02]  /*77b0*/  FSEL R15, R15, -INF , P0 ;  /* 0xff8000000f0f7808 */ /* 0x000fe40000000000 */
[C---:B------:R-:W-:Y:S02]  /*77c0*/  ISETP.GT.AND P1, PT, R3.reuse, 0x8, PT ;  /* 0x000000080300780c */ /* 0x040fe40003f24270 */
[----:B------:R-:W-:Y:S02]  /*77d0*/  ISETP.GT.AND P0, PT, R3, 0x9, PT ;  /* 0x000000090300780c */ /* 0x000fe40003f04270 */
[----:B------:R-:W-:Y:S02]  /*77e0*/  FSEL R12, R12, -INF , P4 ;  /* 0xff8000000c0c7808 */ /* 0x000fe40002000000 */
[----:B------:R-:W-:Y:S02]  /*77f0*/  FSEL R13, R13, -INF , P2 ;  /* 0xff8000000d0d7808 */ /* 0x000fe40001000000 */
[----:B------:R-:W-:Y:S02]  /*7800*/  FSEL R19, R19, -INF , P0 ;  /* 0xff80000013137808 */ /* 0x000fe40000000000 */
[C---:B------:R-:W-:Y:S02]  /*7810*/  ISETP.GT.AND P0, PT, R3.reuse, 0x11, PT ;  /* 0x000000110300780c */ /* 0x040fe40003f04270 */
[C---:B------:R-:W-:Y:S02]  /*7820*/  ISETP.GT.AND P4, PT, R134.reuse, 0x8, PT ;  /* 0x000000088600780c */ /* 0x040fe40003f84270 */
[----:B------:R-:W-:Y:S02]  /*7830*/  ISETP.GT.AND P2, PT, R134, 0x9, PT ;  /* 0x000000098600780c */ /* 0x000fe40003f44270 */
[----:B------:R-:W-:Y:S02]  /*7840*/  FSEL R18, R18, -INF , P1 ;  /* 0xff80000012127808 */ /* 0x000fe40000800000 */
[----:B------:R-:W-:Y:S02]  /*7850*/  ISETP.GT.AND P1, PT, R3, 0x10, PT ;  /* 0x000000100300780c */ /* 0x000fe40003f24270 */
[----:B------:R-:W-:Y:S02]  /*7860*/  FSEL R23, R23, -INF , P0 ;  /* 0xff80000017177808 */ /* 0x000fe40000000000 */
[----:B------:R-:W-:Y:S02]  /*7870*/  FSEL R22, R22, -INF , P1 ;  /* 0xff80000016167808 */ /* 0x000fe40000800000 */
[----:B------:R-:W-:Y:S02]  /*7880*/  FSEL R16, R16, -INF , P4 ;  /* 0xff80000010107808 */ /* 0x000fe40002000000 */
[C---:B------:R-:W-:Y:S02]  /*7890*/  ISETP.GT.AND P4, PT, R134.reuse, 0x10, PT ;  /* 0x000000108600780c */ /* 0x040fe40003f84270 */
[----:B------:R-:W-:Y:S02]  /*78a0*/  FSEL R17, R17, -INF , P2 ;  /* 0xff80000011117808 */ /* 0x000fe40001000000 */
[----:B------:R-:W-:Y:S02]  /*78b0*/  ISETP.GT.AND P2, PT, R134, 0x11, PT ;  /* 0x000000118600780c */ /* 0x000fe40003f44270 */
[C---:B------:R-:W-:Y:S02]  /*78c0*/  ISETP.GT.AND P1, PT, R0.reuse, 0x10, PT ;  /* 0x000000100000780c */ /* 0x040fe40003f24270 */
[----:B------:R-:W-:Y:S02]  /*78d0*/  ISETP.GT.AND P0, PT, R0, 0x11, PT ;  /* 0x000000110000780c */ /* 0x000fe40003f04270 */
[----:B------:R-:W-:Y:S02]  /*78e0*/  FSEL R20, R20, -INF , P4 ;  /* 0xff80000014147808 */ /* 0x000fe40002000000 */
[----:B------:R-:W-:Y:S02]  /*78f0*/  FSEL R21, R21, -INF , P2 ;  /* 0xff80000015157808 */ /* 0x000fe40001000000 */
[----:B------:R-:W-:Y:S02]  /*7900*/  FSEL R26, R26, -INF , P1 ;  /* 0xff8000001a1a7808 */ /* 0x000fe40000800000 */
[----:B------:R-:W-:Y:S02]  /*7910*/  FSEL R27, R27, -INF , P0 ;  /* 0xff8000001b1b7808 */ /* 0x000fe40000000000 */
[C---:B------:R-:W-:Y:S02]  /*7920*/  ISETP.GT.AND P4, PT, R2.reuse, 0x10, PT ;  /* 0x000000100200780c */ /* 0x040fe40003f84270 */
[----:B------:R-:W-:Y:S02]  /*7930*/  ISETP.GT.AND P2, PT, R2, 0x11, PT ;  /* 0x000000110200780c */ /* 0x000fe40003f44270 */
[C---:B------:R-:W-:Y:S02]  /*7940*/  ISETP.GT.AND P1, PT, R0.reuse, 0x18, PT ;  /* 0x000000180000780c */ /* 0x040fe40003f24270 */
[----:B------:R-:W-:Y:S02]  /*7950*/  ISETP.GT.AND P0, PT, R0, 0x19, PT ;  /* 0x000000190000780c */ /* 0x000fe40003f04270 */
[----:B------:R-:W-:Y:S02]  /*7960*/  FSEL R24, R24, -INF , P4 ;  /* 0xff80000018187808 */ /* 0x000fe40002000000 */
[----:B------:R-:W-:Y:S02]  /*7970*/  FSEL R25, R25, -INF , P2 ;  /* 0xff80000019197808 */ /* 0x000fe40001000000 */
        /* <DEDUP_REMOVED lines=40> */
[----:B------:R-:W-:Y:S02]  /*7c00*/  ISETP.GT.AND P2, PT, R134, 0x29, PT ;  /* 0x000000298600780c */ /* 0x000fe40003f44270 */
[----:B------:R-:W-:Y:S02]  /*7c10*/  FSEL R50, R50, -INF , P1 ;  /* 0xff80000032327808 */ /* 0x000fe40000800000 */
[----:B------:R-:W-:Y:S02]  /*7c20*/  FSEL R51, R51, -INF , P0 ;  /* 0xff80000033337808 */ /* 0x000fe40000000000 */
[C---:B------:R-:W-:Y:S02]  /*7c30*/  ISETP.GT.AND P1, PT, R3.reuse, 0x30, PT ;  /* 0x000000300300780c */ /* 0x040fe40003f24270 */
[----:B------:R-:W-:Y:S02]  /*7c40*/  ISETP.GT.AND P0, PT, R3, 0x31, PT ;  /* 0x000000310300780c */ /* 0x000fe40003f04270 */
[----:B------:R-:W-:Y:S02]  /*7c50*/  ISETP.GT.AND P4, PT, R134, 0x28, PT ;  /* 0x000000288600780c */ /* 0x000fe40003f84270 */
[----:B------:R-:W-:Y:S02]  /*7c60*/  FSEL R49, R49, -INF , P2 ;  /* 0xff80000031317808 */ /* 0x000fe40001000000 */
[----:B------:R-:W-:Y:S02]  /*7c70*/  FSEL R54, R54, -INF , P1 ;  /* 0xff80000036367808 */ /* 0x000fe40000800000 */
[----:B------:R-:W-:Y:S02]  /*7c80*/  FSEL R55, R55, -INF , P0 ;  /* 0xff80000037377808 */ /* 0x000fe40000000000 */
[----:B------:R-:W-:Y:S02]  /*7c90*/  ISETP.GT.AND P0, PT, R0, 0x31, PT ;  /* 0x000000310000780c */ /* 0x000fe40003f04270 */
[----:B------:R-:W-:Y:S02]  /*7ca0*/  FSEL R48, R48, -INF , P4 ;  /* 0xff80000030307808 */ /* 0x000fe40002000000 */
[C---:B------:R-:W-:Y:S02]  /*7cb0*/  ISETP.GT.AND P2, PT, R134.reuse, 0x31, PT ;  /* 0x000000318600780c */ /* 0x040fe40003f44270 */
[----:B------:R-:W-:Y:S02]  /*7cc0*/  ISETP.GT.AND P4, PT, R134, 0x30, PT ;  /* 0x000000308600780c */ /* 0x000fe40003f84270 */
[----:B------:R-:W-:Y:S02]  /*7cd0*/  ISETP.GT.AND P1, PT, R2, 0x31, PT ;  /* 0x000000310200780c */ /* 0x000fe40003f24270 */
[----:B------:R-:W-:Y:S02]  /*7ce0*/  FMNMX.FTZ R137, R204, R132, !PT ;  /* 0x00000084cc897209 */ /* 0x000fe40007810000 */
[----:B------:R-:W-:Y:S02]  /*7cf0*/  FSEL R53, R53, -INF , P2 ;  /* 0xff80000035357808 */ /* 0x000fe40001000000 */
[----:B------:R-:W-:Y:S02]  /*7d00*/  FSEL R59, R59, -INF , P0 ;  /* 0xff8000003b3b7808 */ /* 0x000fe40000000000 */
[----:B------:R-:W-:Y:S02]  /*7d10*/  ISETP.GT.AND P0, PT, R3, 0x39, PT ;  /* 0x000000390300780c */ /* 0x000fe40003f04270 */
[----:B------:R-:W-:Y:S02]  /*7d20*/  FSEL R52, R52, -INF , P4 ;  /* 0xff80000034347808 */ /* 0x000fe40002000000 */
[----:B------:R-:W-:Y:S02]  /*7d30*/  FSEL R57, R57, -INF , P1 ;  /* 0xff80000039397808 */ /* 0x000fe40000800000 */
[----:B------:R-:W-:Y:S02]  /*7d40*/  ISETP.GT.AND P1, PT, R3, 0x38, PT ;  /* 0x000000380300780c */ /* 0x000fe40003f24270 */
[----:B------:R-:W-:Y:S02]  /*7d50*/  FMNMX.FTZ R3, R207, R133, !PT ;  /* 0x00000085cf037209 */ /* 0x000fe40007810000 */
[----:B------:R-:W-:Y:S02]  /*7d60*/  ISETP.GT.AND P4, PT, R2, 0x30, PT ;  /* 0x000000300200780c */ /* 0x000fe40003f84270 */
[----:B------:R-:W-:Y:S02]  /*7d70*/  ISETP.GT.AND P2, PT, R0, 0x30, PT ;  /* 0x000000300000780c */ /* 0x000fe40003f44270 */
[----:B------:R-:W-:Y:S02]  /*7d80*/  FMNMX.FTZ R137, R205, R137, !PT ;  /* 0x00000089cd897209 */ /* 0x000fe40007810000 */
[----:B------:R-:W-:Y:S02]  /*7d90*/  FMNMX.FTZ R3, R206, R3, !PT ;  /* 0x00000003ce037209 */ /* 0x000fe40007810000 */
[----:B------:R-:W-:Y:S02]  /*7da0*/  FSEL R56, R56, -INF , P4 ;  /* 0xff80000038387808 */ /* 0x000fe40002000000 */
[----:B------:R-:W-:Y:S02]  /*7db0*/  FSEL R58, R58, -INF , P2 ;  /* 0xff8000003a3a7808 */ /* 0x000fe40001000000 */
[C---:B------:R-:W-:Y:S02]  /*7dc0*/  ISETP.GT.AND P4, PT, R134.reuse, 0x38, PT ;  /* 0x000000388600780c */ /* 0x040fe40003f84270 */
[----:B------:R-:W-:Y:S02]  /*7dd0*/  ISETP.GT.AND P2, PT, R134, 0x39, PT ;  /* 0x000000398600780c */ /* 0x000fe40003f44270 */
[----:B------:R-:W-:Y:S02]  /*7de0*/  FMNMX.FTZ R137, R16, R137, !PT ;  /* 0x0000008910897209 */ /* 0x000fe40007810000 */
        /* <DEDUP_REMOVED lines=50> */
[----:B------:R-:W-:Y:S02]  /*8110*/  FSEL R66, R66, -INF , P1 ;  /* 0xff80000042427808 */ /* 0x000fe40000800000 */
[----:B------:R-:W-:Y:S02]  /*8120*/  FMNMX.FTZ R137, R64, R137, !PT ;  /* 0x0000008940897209 */ /* 0x000fe40007810000 */
[----:B------:R-:W-:Y:S02]  /*8130*/  FMNMX.FTZ R3, R45, R3, !PT ;  /* 0x000000032d037209 */ /* 0x000fe40007810000 */
[----:B------:R-:W-:Y:S02]  /*8140*/  FSEL R67, R67, -INF , P0 ;  /* 0xff80000043437808 */ /* 0x000fe40000000000 */
[C---:B------:R-:W-:Y:S02]  /*8150*/  ISETP.GT.AND P0, PT, R0.reuse, 0x39, PT ;  /* 0x000000390000780c */ /* 0x040fe40003f04270 */
[----:B------:R-:W-:Y:S02]  /*8160*/  ISETP.GT.AND P1, PT, R0, 0x38, PT ;  /* 0x000000380000780c */ /* 0x000fe40003f24270 */
[----:B------:R-:W-:Y:S02]  /*8170*/  FMNMX.FTZ R0, R58, R2, !PT ;  /* 0x000000023a007209 */ /* 0x000fe40007810000 */
[----:B------:R-:W-:Y:S02]  /*8180*/  FMNMX.FTZ R137, R65, R137, !PT ;  /* 0x0000008941897209 */ /* 0x000fe40007810000 */
[----:B------:R-:W-:Y:S02]  /*8190*/  FMNMX.FTZ R136, R66, R136, !PT ;  /* 0x0000008842887209 */ /* 0x000fe40007810000 */
[----:B------:R-:W-:Y:S01]  /*81a0*/  FMNMX.FTZ R3, R56, R3, !PT ;  /* 0x0000000338037209 */ /* 0x000fe20007810000 */
[----:B------:R-:W1:Y:S01]  /*81b0*/  SHFL.BFLY PT, R5, R137, 0x2, 0x1f ;  /* 0x0c401f0089057f89 */ /* 0x000e6200000e0000 */
[----:B------:R-:W-:Y:S02]  /*81c0*/  FSEL R62, R62, -INF , P1 ;  /* 0xff8000003e3e7808 */ /* 0x000fe40000800000 */
[----:B------:R-:W-:Y:S02]  /*81d0*/  FMNMX.FTZ R0, R59, R0, !PT ;  /* 0x000000003b007209 */ /* 0x000fe40007810000 */
[----:B------:R-:W-:Y:S02]  /*81e0*/  FSEL R60, R60, -INF , P4 ;  /* 0xff8000003c3c7808 */ /* 0x000fe40002000000 */
[----:B------:R-:W-:Y:S02]  /*81f0*/  FMNMX.FTZ R136, R67, R136, !PT ;  /* 0x0000008843887209 */ /* 0x000fe40007810000 */
[----:B------:R-:W-:Y:S02]  /*8200*/  FMNMX.FTZ R3, R57, R3, !PT ;  /* 0x0000000339037209 */ /* 0x000fe40007810000 */
[----:B------:R-:W-:Y:S01]  /*8210*/  FSEL R6, R63, -INF , P0 ;  /* 0xff8000003f067808 */ /* 0x000fe20000000000 */
[----:B------:R-:W4:Y:S01]  /*8220*/  SHFL.BFLY PT, R4, R136, 0x2, 0x1f ;  /* 0x0c401f0088047f89 */ /* 0x000f2200000e0000 */
[----:B------:R-:W-:Y:S02]  /*8230*/  FMNMX.FTZ R0, R62, R0, !PT ;  /* 0x000000003e007209 */ /* 0x000fe40007810000 */
[----:B------:R-:W-:Y:S02]  /*8240*/  FSEL R61, R61, -INF , P2 ;  /* 0xff8000003d3d7808 */ /* 0x000fe40001000000 */
[----:B------:R-:W-:Y:S02]  /*8250*/  FMNMX.FTZ R3, R60, R3, !PT ;  /* 0x000000033c037209 */ /* 0x000fe40007810000 */
[----:B------:R-:W-:Y:S02]  /*8260*/  FMNMX.FTZ R0, R6, R0, !PT ;  /* 0x0000000006007209 */ /* 0x000fe40007810000 */
[----:B------:R-:W-:Y:S02]  /*8270*/  FMNMX.FTZ R3, R61, R3, !PT ;  /* 0x000000033d037209 */ /* 0x000fe40007810000 */
[----:B------:R-:W-:Y:S01]  /*8280*/  ISETP.GT.AND P4, PT, R216, R217, PT ;  /* 0x000000d9d800720c */ /* 0x000fe20003f84270 */
[----:B------:R-:W2:Y:S01]  /*8290*/  SHFL.BFLY PT, R2, R0, 0x2, 0x1f ;  /* 0x0c401f0000027f89 */ /* 0x000ea200000e0000 */
[----:B-1----:R-:W-:Y:S07]  /*82a0*/  FMNMX.FTZ R137, R137, R5, !PT ;  /* 0x0000000589897209 */ /* 0x002fee0007810000 */
[----:B------:R-:W1:Y:S01]  /*82b0*/  SHFL.BFLY PT, R135, R3, 0x2, 0x1f ;  /* 0x0c401f0003877f89 */ /* 0x000e6200000e0000 */
[----:B----4-:R-:W-:Y:S03]  /*82c0*/  FMNMX.FTZ R136, R136, R4, !PT ;  /* 0x0000000488887209 */ /* 0x010fe60007810000 */
[----:B------:R-:W-:Y:S04]  /*82d0*/  @P4 IMAD.WIDE.U32 R8, R214, c[0x0][0x1e0], RZ ;  /* 0x00007800d6084a25 */ /* 0x000fe800078e00ff */
[----:B------:R-:W4:Y:S01]  /*82e0*/  SHFL.BFLY PT, R5, R137, 0x1, 0x1f ;  /* 0x0c201f0089057f89 */ /* 0x000f2200000e0000 */
[----:B--2---:R-:W-:Y:S07]  /*82f0*/  FMNMX.FTZ R0, R0, R2, !PT ;  /* 0x0000000200007209 */ /* 0x004fee0007810000 */
[----:B------:R-:W2:Y:S01]  /*8300*/  SHFL.BFLY PT, R4, R136, 0x1, 0x1f ;  /* 0x0c201f0088047f89 */ /* 0x000ea200000e0000 */
[----:B------:R-:W-:Y:S05]  /*8310*/  @P4 SHF.R.S32.HI R2, RZ, 0x1f, R214 ;  /* 0x0000001fff024819 */ /* 0x000fea00000114d6 */
[----:B------:R-:W-:Y:S01]  /*8320*/  @P4 IMAD R2, R2, c[0x0][0x1e0], RZ ;  /* 0x0000780002024a24 */ /* 0x000fe200078e02ff */
[----:B-1----:R-:W-:Y:S02]  /*8330*/  FMNMX.FTZ R135, R3, R135, !PT ;  /* 0x0000008703877209 */ /* 0x002fe40007810000 */
[----:B------:R-:W1:Y:S01]  /*8340*/  SHFL.BFLY PT, R3, R0, 0x1, 0x1f ;  /* 0x0c201f0000037f89 */ /* 0x000e6200000e0000 */
[----:B------:R-:W-:Y:S05]  /*8350*/  @P4 IMAD R2, R214, c[0x0][0x1e4], R2 ;  /* 0x00007900d6024a24 */ /* 0x000fea00078e0202 */
[----:B------:R-:W-:Y:S02]  /*8360*/  @P4 IADD3 R2, R9, R2, RZ ;  /* 0x0000000209024210 */ /* 0x000fe40007ffe0ff */
[----:B----4-:R-:W-:Y:S01]  /*8370*/  FMNMX.FTZ R137, R137, R5, !PT ;  /* 0x0000000589897209 */ /* 0x010fe20007810000 */
[----:B------:R-:W4:Y:S03]  /*8380*/  SHFL.BFLY PT, R7, R135, 0x1, 0x1f ;  /* 0x0c201f0087077f89 */ /* 0x000f2600000e0000 */
[C---:B------:R-:W-:Y:S02]  /*8390*/  FSETP.NEU.FTZ.AND P2, PT, R137.reuse, -INF , PT ;  /* 0xff8000008900780b */ /* 0x040fe40003f5d000 */
[----:B--2---:R-:W-:Y:S02]  /*83a0*/  FMNMX.FTZ R136, R136, R4, !PT ;  /* 0x0000000488887209 */ /* 0x004fe40007810000 */
[C---:B------:R-:W-:Y:S01]  /*83b0*/  @P4 SHF.L.U64.HI R4, R8.reuse, 0x6, R2 ;  /* 0x0000000608044819 */ /* 0x040fe20000010202 */
[----:B------:R-:W-:Y:S01]  /*83c0*/  @P4 IMAD.SHL.U32 R8, R8, 0x40, RZ ;  /* 0x0000004008084824 */ /* 0x000fe200078e00ff */
[----:B------:R-:W-:Y:S02]  /*83d0*/  FSEL R2, R137, RZ, P2 ;  /* 0x000000ff89027208 */ /* 0x000fe40001000000 */
[----:B-1----:R-:W-:Y:S03]  /*83e0*/  FMNMX.FTZ R134, R0, R3, !PT ;  /* 0x0000000300867209 */ /* 0x002fe60007810000 */
[----:B------:R-:W-:Y:S01]  /*83f0*/  FADD.FTZ R5, -R2, R132 ;  /* 0x0000008402057221 */ /* 0x000fe20000010100 */
[----:B------:R-:W-:Y:S04]  /*8400*/  @P4 IADD3 R0, P1, R8, R212, RZ ;  /* 0x000000d408004210 */ /* 0x000fe80007f3e0ff */
[----:B------:R-:W-:Y:S02]  /*8410*/  @P4 LEA R10, P0, R0, c[0x0][0x1c8], 0x1 ;  /* 0x00007200000a4a11 */ /* 0x000fe400078008ff */
[----:B---3--:R-:W-:Y:S02]  /*8420*/  @P4 IADD3.X R2, R4, R130, RZ, P1, !PT ;  /* 0x0000008204024210 */ /* 0x008fe40000ffe4ff */
[----:B----4-:R-:W-:Y:S02]  /*8430*/  FMNMX.FTZ R135, R135, R7, !PT ;  /* 0x0000000787877209 */ /* 0x010fe40007810000 */
        /* <DEDUP_REMOVED lines=11> */
[----:B------:R-:W-:Y:S02]  /*84f0*/  FADD.FTZ R4, -R2, R133 ;  /* 0x0000008502047221 */ /* 0x000fe40000010100 */
[----:B------:R-:W-:Y:S02]  /*8500*/  @P4 IMAD.MOV.U32 R2, RZ, RZ, c[0x0][0x1e0] ;  /* 0x00007800ff024624 */ /* 0x000fe400078e00ff */
[----:B------:R-:W-:Y:S01]  /*8510*/  FADD.FTZ R3, -R0, R138 ;  /* 0x0000008a00037221 */ /* 0x000fe20000010100 */
[----:B------:R-:W-:Y:S04]  /*8520*/  @P4 MOV R0, 0x5 ;  /* 0x0000000500004802 */ /* 0x000fe80000000f00 */
[C---:B------:R-:W-:Y:S01]  /*8530*/  @P4 SHF.L.U64.HI R0, R2.reuse, R0, c[0x0][0x1e4] ;  /* 0x0000790002004619 */ /* 0x040fe20000010200 */
[----:B------:R-:W-:Y:S02]  /*8540*/  @P4 IMAD.SHL.U32 R2, R2, 0x20, RZ ;  /* 0x0000002002024824 */ /* 0x000fe400078e00ff */
[----:B--2---:R-:W-:Y:S05]  /*8550*/  FMUL.FTZ R8, R137, c[0x0][0x2d0] ;  /* 0x0000b40089087a20 */ /* 0x004fea0000410000 */
[----:B------:R-:W-:Y:S02]  /*8560*/  FSEL R8, R8, RZ, P2 ;  /* 0x000000ff08087208 */ /* 0x000fe40001000000 */
[----:B-1----:R-:W-:Y:S03]  /*8570*/  @P4 IADD3 R10, P2, R10, R2, RZ ;  /* 0x000000020a0a4210 */ /* 0x002fe60007f5e0ff */
[--C-:B------:R-:W-:Y:S01]  /*8580*/  FFMA.FTZ R7, R204, c[0x0][0x2d0], -R8.reuse ;  /* 0x0000b400cc077a23 */ /* 0x100fe20000010808 */
[----:B------:R-:W-:Y:S01]  /*8590*/  @P4 IADD3.X R11, R0, R11, RZ, P2, !PT ;  /* 0x0000000b000b4210 */ /* 0x000fe200017fe4ff */
[--C-:B------:R-:W-:Y:S02]  /*85a0*/  FFMA.FTZ R9, R17, c[0x0][0x2d0], -R8.reuse ;  /* 0x0000b40011097a23 */ /* 0x100fe40000010808 */
[----:B------:R1:W-:Y:S01]  /*85b0*/  MUFU.EX2 R213, R7 ;  /* 0x0000000700d57308 */ /* 0x0003e20000000800 */
[--C-:B------:R-:W-:Y:S01]  /*85c0*/  FFMA.FTZ R224, R36, c[0x0][0x2d0], -R8.reuse ;  /* 0x0000b40024e07a23 */ /* 0x100fe20000010808 */
[----:B------:R2:W-:Y:S01]  /*85d0*/  @P4 LDGSTS.E.BYPASS.LTC128B.128 [R244+0x4900], [R10.64], !P6 ;  /* 0x049000000af44fae */ /* 0x0005e2000f101d48 */
[----:B------:R-:W-:Y:S01]  /*85e0*/  MOV R36, R214 ;  /* 0x000000d600247202 */ /* 0x000fe20000000f00 */
[--C-:B------:R-:W-:Y:S02]  /*85f0*/  FFMA.FTZ R63, R20, c[0x0][0x2d0], -R8.reuse ;  /* 0x0000b400143f7a23 */ /* 0x100fe40000010808 */
[--C-:B------:R-:W-:Y:S02]  /*8600*/  FFMA.FTZ R130, R21, c[0x0][0x2d0], -R8.reuse ;  /* 0x0000b40015827a23 */ /* 0x100fe40000010808 */
[--C-:B------:R-:W-:Y:S02]  /*8610*/  FFMA.FTZ R131, R32, c[0x0][0x2d0], -R8.reuse ;  /* 0x0000b40020837a23 */ /* 0x100fe40000010808 */
[----:B------:R-:W-:Y:S01]  /*8620*/  MUFU.EX2 R248, R9 ;  /* 0x0000000900f87308 */ /* 0x000fe20000000800 */
[----:B------:R2:W-:Y:S01]  /*8630*/  @P4 LDGSTS.E.BYPASS.LTC128B.128 [R244+0x6900], [R10.64+0x80], !P5 ;  /* 0x069000800af44fae */ /* 0x0005e2000e901d48 */
[--C-:B------:R-:W-:Y:S02]  /*8640*/  FFMA.FTZ R53, R53, c[0x0][0x2d0], -R8.reuse ;  /* 0x0000b40035357a23 */ /* 0x100fe40000010808 */
[--C-:B------:R-:W-:Y:S02]  /*8650*/  FFMA.FTZ R240, R64, c[0x0][0x2d0], -R8.reuse ;  /* 0x0000b40040f07a23 */ /* 0x100fe40000010808 */
[--C-:B------:R-:W-:Y:S02]  /*8660*/  FFMA.FTZ R252, R33, c[0x0][0x2d0], -R8.reuse ;  /* 0x0000b40021fc7a23 */ /* 0x100fe40000010808 */
[--C-:B------:R-:W-:Y:S02]  /*8670*/  FFMA.FTZ R48, R48, c[0x0][0x2d0], -R8.reuse ;  /* 0x0000b40030307a23 */ /* 0x100fe40000010808 */
[----:B------:R-:W-:Y:S02]  /*8680*/  FFMA.FTZ R65, R65, c[0x0][0x2d0], -R8 ;  /* 0x0000b40041417a23 */ /* 0x000fe40000010808 */
[----:B------:R-:W-:Y:S02]  /*8690*/  IMAD.MOV.U32 R33, RZ, RZ, R216 ;  /* 0x000000ffff217224 */ /* 0x000fe400078e00d8 */
[----:B-1----:R-:W-:Y:S04]  /*86a0*/  FFMA.FTZ R7, R205, c[0x0][0x2d0], -R8 ;  /* 0x0000b400cd077a23 */ /* 0x002fe80000010808 */
[----:B------:R1:W3:Y:S01]  /*86b0*/  MUFU.EX2 R220, R7 ;  /* 0x0000000700dc7308 */ /* 0x0002e20000000800 */
[-C--:B--2---:R-:W-:Y:S05]  /*86c0*/  @P4 IADD3 R10, P2, R10, R2.reuse, RZ ;  /* 0x000000020a0a4210 */ /* 0x084fea0007f5e0ff */
[----:B------:R-:W-:Y:S05]  /*86d0*/  @P4 IMAD.X R11, R11, 0x1, R0, P2 ;  /* 0x000000010b0b4824 */ /* 0x000fea00010e0600 */
[----:B------:R2:W-:Y:S01]  /*86e0*/  @P4 LDGSTS.E.BYPASS.LTC128B.128 [R244+0x5100], [R10.64], !P6 ;  /* 0x051000000af44fae */ /* 0x0005e2000f101d48 */
[--C-:B-1----:R-:W-:Y:S01]  /*86f0*/  FFMA.FTZ R7, R16, c[0x0][0x2d0], -R8.reuse ;  /* 0x0000b40010077a23 */ /* 0x102fe20000010808 */
[----:B---3--:R-:W-:Y:S03]  /*8700*/  F2FP.BF16.PACK_AB R204, R220, R213 ;  /* 0x000000d5dccc723e */ /* 0x008fe600000010ff */
[----:B------:R1:W3:Y:S03]  /*8710*/  MUFU.EX2 R222, R7 ;  /* 0x0000000700de7308 */ /* 0x0002e60000000800 */
[----:B------:R2:W-:Y:S01]  /*8720*/  @P4 LDGSTS.E.BYPASS.LTC128B.128 [R244+0x7100], [R10.64+0x80], !P5 ;  /* 0x071000800af44fae */ /* 0x0005e2000e901d48 */
[----:B-1----:R-:W-:Y:S05]  /*8730*/  FMUL.FTZ R7, R136, c[0x0][0x2d0] ;  /* 0x0000b40088077a20 */ /* 0x002fea0000410000 */
[----:B------:R-:W-:Y:S02]  /*8740*/  FSEL R7, R7, RZ, P1 ;  /* 0x000000ff07077208 */ /* 0x000fe40000800000 */
[----:B--2---:R-:W-:Y:S03]  /*8750*/  @P4 IADD3 R10, P1, R10, R2, RZ ;  /* 0x000000020a0a4210 */ /* 0x004fe60007f3e0ff */
[--C-:B------:R-:W-:Y:S01]  /*8760*/  FFMA.FTZ R9, R207, c[0x0][0x2d0], -R7.reuse ;  /* 0x0000b400cf097a23 */ /* 0x100fe20000010807 */
[----:B------:R-:W-:Y:S01]  /*8770*/  @P4 IADD3.X R11, R11, R0, RZ, P1, !PT ;  /* 0x000000000b0b4210 */ /* 0x000fe20000ffe4ff */
[--C-:B------:R-:W-:Y:S01]  /*8780*/  FFMA.FTZ R2, R19, c[0x0][0x2d0], -R7.reuse ;  /* 0x0000b40013027a23 */ /* 0x100fe20000010807 */
[----:B------:R-:W-:Y:S01]  /*8790*/  FSETP.NEU.FTZ.AND P1, PT, R134, -INF , PT ;  /* 0xff8000008600780b */ /* 0x000fe20003f3d000 */
[----:B------:R1:W-:Y:S01]  /*87a0*/  MUFU.EX2 R212, R9 ;  /* 0x0000000900d47308 */ /* 0x0003e20000000800 */
[--C-:B------:R-:W-:Y:S01]  /*87b0*/  FFMA.FTZ R250, R22, c[0x0][0x2d0], -R7.reuse ;  /* 0x0000b40016fa7a23 */ /* 0x100fe20000010807 */
[----:B------:R2:W-:Y:S01]  /*87c0*/  @P4 LDGSTS.E.BYPASS.LTC128B.128 [R244+0x5900], [R10.64], !P6 ;  /* 0x059000000af44fae */ /* 0x0005e2000f101d48 */
[----:B------:R-:W-:Y:S01]  /*87d0*/  FSEL R0, R134, RZ, P1 ;  /* 0x000000ff86007208 */ /* 0x000fe20000800000 */
[--C-:B------:R-:W-:Y:S02]  /*87e0*/  FFMA.FTZ R249, R23, c[0x0][0x2d0], -R7.reuse ;  /* 0x0000b40017f97a23 */ /* 0x100fe40000010807 */
[--C-:B------:R-:W-:Y:S02]  /*87f0*/  FFMA.FTZ R32, R38, c[0x0][0x2d0], -R7.reuse ;  /* 0x0000b40026207a23 */ /* 0x100fe40000010807 */
[--C-:B------:R-:W-:Y:S02]  /*8800*/  FFMA.FTZ R19, R39, c[0x0][0x2d0], -R7.reuse ;  /* 0x0000b40027137a23 */ /* 0x100fe40000010807 */
[----:B------:R4:W-:Y:S01]  /*8810*/  MUFU.EX2 R221, R2 ;  /* 0x0000000200dd7308 */ /* 0x0009e20000000800 */
[----:B------:R2:W-:Y:S01]  /*8820*/  @P4 LDGSTS.E.BYPASS.LTC128B.128 [R244+0x7900], [R10.64+0x80], !P5 ;  /* 0x079000800af44fae */ /* 0x0005e2000e901d48 */
[--C-:B------:R-:W-:Y:S02]  /*8830*/  FFMA.FTZ R54, R54, c[0x0][0x2d0], -R7.reuse ;  /* 0x0000b40036367a23 */ /* 0x100fe40000010807 */
[--C-:B------:R-:W-:Y:S02]  /*8840*/  FFMA.FTZ R55, R55, c[0x0][0x2d0], -R7.reuse ;  /* 0x0000b40037377a23 */ /* 0x100fe40000010807 */
[--C-:B------:R-:W-:Y:S02]  /*8850*/  FFMA.FTZ R251, R34, c[0x0][0x2d0], -R7.reuse ;  /* 0x0000b40022fb7a23 */ /* 0x100fe40000010807 */
[--C-:B------:R-:W-:Y:S01]  /*8860*/  FFMA.FTZ R50, R50, c[0x0][0x2d0], -R7.reuse ;  /* 0x0000b40032327a23 */ /* 0x100fe20000010807 */
[----:B------:R-:W2:Y:S01]  /*8870*/  LDSM.16.MT88.4 R20, [R225] ;  /* 0x00000000e114783b */ /* 0x000ea20000004200 */
[--C-:B------:R-:W-:Y:S02]  /*8880*/  FFMA.FTZ R51, R51, c[0x0][0x2d0], -R7.reuse ;  /* 0x0000b40033337a23 */ /* 0x100fe40000010807 */
[--C-:B------:R-:W-:Y:S02]  /*8890*/  FFMA.FTZ R66, R66, c[0x0][0x2d0], -R7.reuse ;  /* 0x0000b40042427a23 */ /* 0x100fe40000010807 */
[--C-:B-1----:R-:W-:Y:S01]  /*88a0*/  FFMA.FTZ R9, R206, c[0x0][0x2d0], -R7.reuse ;  /* 0x0000b400ce097a23 */ /* 0x102fe20000010807 */
[----:B---3--:R-:W-:Y:S01]  /*88b0*/  F2FP.BF16.PACK_AB R206, R248, R222 ;  /* 0x000000def8ce723e */ /* 0x008fe200000010ff */
[----:B------:R-:W-:Y:S01]  /*88c0*/  FFMA.FTZ R67, R67, c[0x0][0x2d0], -R7 ;  /* 0x0000b40043437a23 */ /* 0x000fe20000010807 */
[----:B------:R-:W0:Y:S01]  /*88d0*/  LDGDEPBAR ;  /* 0x00000000000079af */ /* 0x000e220000000000 */
[----:B------:R1:W3:Y:S01]  /*88e0*/  MUFU.EX2 R218, R9 ;  /* 0x0000000900da7308 */ /* 0x0002e20000000800 */
[----:B----4-:R-:W-:Y:S02]  /*88f0*/  FADD.FTZ R2, -R0, R139 ;  /* 0x0000008b00027221 */ /* 0x010fe40000010100 */
[----:B-1----:R-:W-:Y:S01]  /*8900*/  FFMA.FTZ R9, R18, c[0x0][0x2d0], -R7 ;  /* 0x0000b40012097a23 */ /* 0x002fe20000010807 */
[----:B---3--:R-:W-:Y:S01]  /*8910*/  F2FP.BF16.PACK_AB R205, R218, R212 ;  /* 0x000000d4dacd723e */ /* 0x008fe200000010ff */
[--C-:B------:R-:W-:Y:S05]  /*8920*/  FFMA.FTZ R18, R52, c[0x0][0x2d0], -R8.reuse ;  /* 0x0000b40034127a23 */ /* 0x100fea0000010808 */
[----:B------:R1:W3:Y:S02]  /*8930*/  MUFU.EX2 R219, R9 ;  /* 0x0000000900db7308 */ /* 0x0002e40000000800 */
[----:B-1----:R-:W-:Y:S01]  /*8940*/  FMUL.FTZ R9, R135, c[0x0][0x2d0] ;  /* 0x0000b40087097a20 */ /* 0x002fe20000410000 */
[----:B---3--:R-:W-:Y:S04]  /*8950*/  F2FP.BF16.PACK_AB R207, R221, R219 ;  /* 0x000000dbddcf723e */ /* 0x008fe800000010ff */
[----:B------:R-:W-:Y:S05]  /*8960*/  FSEL R9, R9, RZ, P0 ;  /* 0x000000ff09097208 */ /* 0x000fea0000000000 */
[--C-:B------:R-:W-:Y:S02]  /*8970*/  FFMA.FTZ R0, R208, c[0x0][0x2d0], -R9.reuse ;  /* 0x0000b400d0007a23 */ /* 0x100fe40000010809 */
[--C-:B--2---:R-:W-:Y:S02]  /*8980*/  FFMA.FTZ R10, R209, c[0x0][0x2d0], -R9.reuse ;  /* 0x0000b400d10a7a23 */ /* 0x104fe40000010809 */
        /* <DEDUP_REMOVED lines=9> */
[--C-:B------:R-:W-:Y:S02]  /*8a20*/  FFMA.FTZ R45, R45, c[0x0][0x2d0], -R9.reuse ;  /* 0x0000b4002d2d7a23 */ /* 0x100fe40000010809 */
[--C-:B------:R-:W-:Y:S02]  /*8a30*/  FFMA.FTZ R56, R56, c[0x0][0x2d0], -R9.reuse ;  /* 0x0000b40038387a23 */ /* 0x100fe40000010809 */
[--C-:B------:R-:W-:Y:S02]  /*8a40*/  FFMA.FTZ R57, R57, c[0x0][0x2d0], -R9.reuse ;  /* 0x0000b40039397a23 */ /* 0x100fe40000010809 */
[--C-:B------:R-:W-:Y:S02]  /*8a50*/  FFMA.FTZ R60, R60, c[0x0][0x2d0], -R9.reuse ;  /* 0x0000b4003c3c7a23 */ /* 0x100fe40000010809 */
[--C-:B------:R-:W-:Y:S02]  /*8a60*/  FFMA.FTZ R61, R61, c[0x0][0x2d0], -R9.reuse ;  /* 0x0000b4003d3d7a23 */ /* 0x100fe40000010809 */
[----:B-1----:R-:W-:Y:S04]  /*8a70*/  FFMA.FTZ R0, R12, c[0x0][0x2d0], -R9 ;  /* 0x0000b4000c007a23 */ /* 0x002fe80000010809 */
[----:B------:R1:W-:Y:S01]  /*8a80*/  MUFU.EX2 R214, R0 ;  /* 0x0000000000d67308 */ /* 0x0003e20000000800 */
[--C-:B--2---:R-:W-:Y:S02]  /*8a90*/  FFMA.FTZ R10, R37, c[0x0][0x2d0], -R8.reuse ;  /* 0x0000b400250a7a23 */ /* 0x104fe40000010808 */
[----:B------:R-:W-:Y:S02]  /*8aa0*/  FFMA.FTZ R37, R49, c[0x0][0x2d0], -R8 ;  /* 0x0000b40031257a23 */ /* 0x000fe40000010808 */
[----:B------:R-:W-:Y:S02]  /*8ab0*/  FMUL.FTZ R8, R134, c[0x0][0x2d0] ;  /* 0x0000b40086087a20 */ /* 0x000fe40000410000 */
[----:B------:R-:W-:Y:S02]  /*8ac0*/  FFMA.FTZ R49, R35, c[0x0][0x2d0], -R7 ;  /* 0x0000b40023317a23 */ /* 0x000fe40000010807 */
[----:B------:R-:W-:Y:S01]  /*8ad0*/  IMAD.MOV.U32 R52, RZ, RZ, R10 ;  /* 0x000000ffff347224 */ /* 0x000fe200078e000a */
[----:B------:R-:W-:Y:S05]  /*8ae0*/  FSEL R7, R8, RZ, P1 ;  /* 0x000000ff08077208 */ /* 0x000fea0000800000 */
[--C-:B------:R-:W-:Y:S02]  /*8af0*/  FFMA.FTZ R8, R210, c[0x0][0x2d0], -R7.reuse ;  /* 0x0000b400d2087a23 */ /* 0x100fe40000010807 */
[----:B------:R-:W-:Y:S02]  /*8b00*/  FFMA.FTZ R217, R26, c[0x0][0x2d0], -R7 ;  /* 0x0000b4001ad97a23 */ /* 0x000fe40000010807 */
[----:B------:R-:W-:Y:S01]  /*8b10*/  MUFU.EX2 R208, R8 ;  /* 0x0000000800d07308 */ /* 0x000fe20000000800 */
[----:B-1----:R-:W-:Y:S02]  /*8b20*/  FFMA.FTZ R0, R13, c[0x0][0x2d0], -R9 ;  /* 0x0000b4000d007a23 */ /* 0x002fe40000010809 */
        /* <DEDUP_REMOVED lines=14> */
[----:B-1----:R-:W-:Y:S02]  /*8c10*/  FMUL.FTZ R0, R5, c[0x0][0x2d0] ;  /* 0x0000b40005007a20 */ /* 0x002fe40000410000 */
[--C-:B------:R-:W-:Y:S02]  /*8c20*/  FFMA.FTZ R5, R14, c[0x0][0x2d0], -R7.reuse ;  /* 0x0000b4000e057a23 */ /* 0x100fe40000010807 */
[----:B------:R1:W2:Y:S10]  /*8c30*/  MUFU.EX2 R133, R0 ;  /* 0x0000000000857308 */ /* 0x0002b40000000800 */
[----:B------:R3:W-:Y:S01]  /*8c40*/  MUFU.EX2 R209, R5 ;  /* 0x0000000500d17308 */ /* 0x0007e20000000800 */
[----:B-1----:R-:W-:Y:S02]  /*8c50*/  FMUL.FTZ R0, R4, c[0x0][0x2d0] ;  /* 0x0000b40004007a20 */ /* 0x002fe40000410000 */
[----:B------:R-:W-:Y:S07]  /*8c60*/  FFMA.FTZ R4, R15, c[0x0][0x2d0], -R7 ;  /* 0x0000b4000f047a23 */ /* 0x000fee0000010807 */
[----:B------:R1:W4:Y:S01]  /*8c70*/  MUFU.EX2 R132, R0 ;  /* 0x0000000000847308 */ /* 0x0003220000000800 */
[C---:B--2---:R-:W-:Y:S02]  /*8c80*/  FMUL.FTZ R16, R133.reuse, R160 ;  /* 0x000000a085107220 */ /* 0x044fe40000410000 */
[----:B------:R-:W-:Y:S02]  /*8c90*/  IMAD.MOV.U32 R160, RZ, RZ, R18 ;  /* 0x000000ffffa07224 */ /* 0x000fe400078e0012 */
[C---:B------:R-:W-:Y:S01]  /*8ca0*/  FMUL.FTZ R17, R133.reuse, R161 ;  /* 0x000000a185117220 */ /* 0x040fe20000410000 */
[----:B------:R-:W-:Y:S01]  /*8cb0*/  MOV R161, R53 ;  /* 0x0000003500a17202 */ /* 0x000fe20000000f00 */
[C---:B---3--:R-:W-:Y:S01]  /*8cc0*/  FMUL.FTZ R5, R133.reuse, R141 ;  /* 0x0000008d85057220 */ /* 0x048fe20000410000 */
[----:B------:R-:W-:Y:S01]  /*8cd0*/  F2FP.BF16.PACK_AB R141, R208, R139 ;  /* 0x0000008bd08d723e */ /* 0x000fe200000010ff */
[C---:B------:R-:W-:Y:S01]  /*8ce0*/  FMUL.FTZ R64, R133.reuse, R200 ;  /* 0x000000c885407220 */ /* 0x040fe20000410000 */
[----:B------:R2:W3:Y:S01]  /*8cf0*/  MUFU.EX2 R243, R4 ;  /* 0x0000000400f37308 */ /* 0x0004e20000000800 */
[C---:B------:R-:W-:Y:S02]  /*8d00*/  FMUL.FTZ R68, R133.reuse, R68 ;  /* 0x0000004485447220 */ /* 0x040fe40000410000 */
[C---:B------:R-:W-:Y:S02]  /*8d10*/  FMUL.FTZ R69, R133.reuse, R69 ;  /* 0x0000004585457220 */ /* 0x040fe40000410000 */
[C---:B------:R-:W-:Y:S02]  /*8d20*/  FMUL.FTZ R80, R133.reuse, R80 ;  /* 0x0000005085507220 */ /* 0x040fe40000410000 */
[C---:B------:R-:W-:Y:S02]  /*8d30*/  FMUL.FTZ R81, R133.reuse, R81 ;  /* 0x0000005185517220 */ /* 0x040fe40000410000 */
[C---:B------:R-:W-:Y:S02]  /*8d40*/  FMUL.FTZ R84, R133.reuse, R84 ;  /* 0x0000005485547220 */ /* 0x040fe40000410000 */
[C---:B------:R-:W-:Y:S02]  /*8d50*/  FMUL.FTZ R85, R133.reuse, R85 ;  /* 0x0000005585557220 */ /* 0x040fe40000410000 */
[----:B------:R-:W-:Y:S02]  /*8d60*/  FMUL.FTZ R96, R133, R96 ;  /* 0x0000006085607220 */ /* 0x000fe40000410000 */
[----:B-1----:R-:W-:Y:S02]  /*8d70*/  FMUL.FTZ R0, R3, c[0x0][0x2d0] ;  /* 0x0000b40003007a20 */ /* 0x002fe40000410000 */
[C---:B----4-:R-:W-:Y:S01]  /*8d80*/  FMUL.FTZ R6, R132.reuse, R142 ;  /* 0x0000008e84067220 */ /* 0x050fe20000410000 */
[----:B------:R-:W-:Y:S01]  /*8d90*/  F2FP.BF16.PACK_AB R142, R241, R214 ;  /* 0x000000d6f18e723e */ /* 0x000fe200000010ff */
[----:B------:R1:W4:Y:S01]  /*8da0*/  MUFU.EX2 R3, R0 ;  /* 0x0000000000037308 */ /* 0x0003220000000800 */
[C---:B------:R-:W-:Y:S02]  /*8db0*/  FMUL.FTZ R7, R132.reuse, R143 ;  /* 0x0000008f84077220 */ /* 0x040fe40000410000 */
[C---:B------:R-:W-:Y:S01]  /*8dc0*/  FMUL.FTZ R18, R132.reuse, R162 ;  /* 0x000000a284127220 */ /* 0x040fe20000410000 */
[----:B------:R-:W-:Y:S01]  /*8dd0*/  MOV R162, R19 ;  /* 0x0000001300a27202 */ /* 0x000fe20000000f00 */
[----:B--2---:R-:W-:Y:S01]  /*8de0*/  FMUL.FTZ R4, R133, R140 ;  /* 0x0000008c85047220 */ /* 0x004fe20000410000 */
[----:B------:R-:W-:Y:S01]  /*8df0*/  F2FP.BF16.PACK_AB R140, R215, R138 ;  /* 0x0000008ad78c723e */ /* 0x000fe200000010ff */
[C---:B------:R-:W-:Y:S01]  /*8e00*/  FMUL.FTZ R19, R132.reuse, R163 ;  /* 0x000000a384137220 */ /* 0x040fe20000410000 */
[----:B---3--:R-:W-:Y:S01]  /*8e10*/  F2FP.BF16.PACK_AB R143, R243, R209 ;  /* 0x000000d1f38f723e */ /* 0x008fe200000010ff */
[C---:B------:R-:W-:Y:S01]  /*8e20*/  FMUL.FTZ R34, R132.reuse, R186 ;  /* 0x000000ba84227220 */ /* 0x040fe20000410000 */
[----:B------:R-:W-:Y:S01]  /*8e30*/  MOV R163, R65 ;  /* 0x0000004100a37202 */ /* 0x000fe20000000f00 */
[C---:B------:R-:W-:Y:S01]  /*8e40*/  FMUL.FTZ R35, R132.reuse, R187 ;  /* 0x000000bb84237220 */ /* 0x040fe20000410000 */
[-C--:B------:R-:W-:Y:S03]  /*8e50*/  HMMA.16816.F32.BF16 R4, R204, R20.reuse, R4 ;  /* 0x00000014cc04723c */ /* 0x080fe60000041804 */
[----:B------:R-:W-:Y:S01]  /*8e60*/  IMAD.MOV.U32 R187, RZ, RZ, R44 ;  /* 0x000000ffffbb7224 */ /* 0x000fe200078e002c */
[----:B------:R-:W-:Y:S01]  /*8e70*/  MOV R186, R45 ;  /* 0x0000002d00ba7202 */ /* 0x000fe20000000f00 */
[----:B------:R-:W-:Y:S02]  /*8e80*/  FMUL.FTZ R65, R133, R201 ;  /* 0x000000c985417220 */ /* 0x000fe40000410000 */
[C---:B------:R-:W-:Y:S02]  /*8e90*/  FMUL.FTZ R70, R132.reuse, R70 ;  /* 0x0000004684467220 */ /* 0x040fe40000410000 */
[----:B------:R-:W-:Y:S01]  /*8ea0*/  FMUL.FTZ R71, R132, R71 ;  /* 0x0000004784477220 */ /* 0x000fe20000410000 */
[----:B------:R-:W-:Y:S02]  /*8eb0*/  MUFU.EX2 R186, R186 ;  /* 0x000000ba00ba7308 */ /* 0x000fe40000000800 */
[----:B-1----:R-:W-:Y:S02]  /*8ec0*/  FMUL.FTZ R0, R2, c[0x0][0x2d0] ;  /* 0x0000b40002007a20 */ /* 0x002fe40000410000 */
[C---:B----4-:R-:W-:Y:S02]  /*8ed0*/  FMUL.FTZ R8, R3.reuse, R144 ;  /* 0x0000009003087220 */ /* 0x050fe40000410000 */
[C---:B------:R-:W-:Y:S02]  /*8ee0*/  FMUL.FTZ R9, R3.reuse, R145 ;  /* 0x0000009103097220 */ /* 0x040fe40000410000 */
[C---:B------:R-:W-:Y:S02]  /*8ef0*/  FMUL.FTZ R12, R3.reuse, R148 ;  /* 0x00000094030c7220 */ /* 0x040fe40000410000 */
[----:B------:R-:W1:Y:S01]  /*8f00*/  MUFU.EX2 R0, R0 ;  /* 0x0000000000007308 */ /* 0x000e620000000800 */
[C---:B------:R-:W-:Y:S01]  /*8f10*/  FMUL.FTZ R13, R3.reuse, R149 ;  /* 0x00000095030d7220 */ /* 0x040fe20000410000 */
[----:B------:R-:W-:Y:S01]  /*8f20*/  MOV R149, R60 ;  /* 0x0000003c00957202 */ /* 0x000fe20000000f00 */
[C---:B------:R-:W-:Y:S02]  /*8f30*/  FMUL.FTZ R25, R3.reuse, R153 ;  /* 0x0000009903197220 */ /* 0x040fe40000410000 */
[----:B------:R-:W-:Y:S02]  /*8f40*/  IMAD.MOV.U32 R153, RZ, RZ, R55 ;  /* 0x000000ffff997224 */ /* 0x000fe400078e0037 */
[C---:B------:R-:W-:Y:S01]  /*8f50*/  FMUL.FTZ R24, R3.reuse, R152 ;  /* 0x0000009803187220 */ /* 0x040fe20000410000 */
[----:B------:R-:W-:Y:S01]  /*8f60*/  MOV R152, R50 ;  /* 0x0000003200987202 */ /* 0x000fe20000000f00 */
[C---:B------:R-:W-:Y:S02]  /*8f70*/  FMUL.FTZ R28, R3.reuse, R156 ;  /* 0x0000009c031c7220 */ /* 0x040fe40000410000 */
[----:B------:R-:W-:Y:S01]  /*8f80*/  FMUL.FTZ R29, R3, R157 ;  /* 0x0000009d031d7220 */ /* 0x000fe20000410000 */
[----:B------:R-:W-:Y:S01]  /*8f90*/  MOV R157, R51 ;  /* 0x00000033009d7202 */ /* 0x000fe20000000f00 */
[----:B------:R-:W-:Y:S02]  /*8fa0*/  IMAD.MOV.U32 R156, RZ, RZ, R32 ;  /* 0x000000ffff9c7224 */ /* 0x000fe400078e0020 */
[----:B------:R-:W-:Y:S01]  /*8fb0*/  FMUL.FTZ R32, R133, R184 ;  /* 0x000000b885207220 */ /* 0x000fe20000410000 */
[----:B------:R-:W-:Y:S01]  /*8fc0*/  MOV R184, R47 ;  /* 0x0000002f00b87202 */ /* 0x000fe20000000f00 */
[C---:B------:R-:W-:Y:S02]  /*8fd0*/  FMUL.FTZ R44, R3.reuse, R168 ;  /* 0x000000a8032c7220 */ /* 0x040fe40000410000 */
[C---:B------:R-:W-:Y:S02]  /*8fe0*/  FMUL.FTZ R45, R3.reuse, R169 ;  /* 0x000000a9032d7220 */ /* 0x040fe40000410000 */
[C---:B------:R-:W-:Y:S01]  /*8ff0*/  FMUL.FTZ R50, R132.reuse, R194 ;  /* 0x000000c284327220 */ /* 0x040fe20000410000 */
[----:B------:R2:W-:Y:S01]  /*9000*/  MUFU.EX2 R169, R250 ;  /* 0x000000fa00a97308 */ /* 0x0005e20000000800 */
[----:B------:R-:W-:Y:S02]  /*9010*/  FMUL.FTZ R51, R132, R195 ;  /* 0x000000c384337220 */ /* 0x000fe40000410000 */
[C---:B-1----:R-:W-:Y:S02]  /*9020*/  FMUL.FTZ R10, R0.reuse, R146 ;  /* 0x00000092000a7220 */ /* 0x042fe40000410000 */
[C---:B------:R-:W-:Y:S02]  /*9030*/  FMUL.FTZ R11, R0.reuse, R147 ;  /* 0x00000093000b7220 */ /* 0x040fe40000410000 */
[----:B------:R-:W-:Y:S01]  /*9040*/  LDSM.16.MT88.4 R144, [R228] ;  /* 0x00000000e490783b */ /* 0x000fe20000004200 */
[C---:B------:R-:W-:Y:S02]  /*9050*/  FMUL.FTZ R60, R3.reuse, R180 ;  /* 0x000000b4033c7220 */ /* 0x040fe40000410000 */
[C---:B------:R-:W-:Y:S01]  /*9060*/  FMUL.FTZ R72, R3.reuse, R72 ;  /* 0x0000004803487220 */ /* 0x040fe20000410000 */
[----:B------:R-:W-:Y:S01]  /*9070*/  MUFU.EX2 R184, R184 ;  /* 0x000000b800b87308 */ /* 0x000fe20000000800 */
[C---:B------:R-:W-:Y:S04]  /*9080*/  HMMA.16816.F32.BF16 R8, R140.reuse, R20, R8 ;  /* 0x000000148c08723c */ /* 0x040fe80000041808 */
[C---:B------:R-:W-:Y:S02]  /*9090*/  FMUL.FTZ R14, R0.reuse, R150 ;  /* 0x00000096000e7220 */ /* 0x040fe40000410000 */
[----:B------:R-:W-:Y:S01]  /*90a0*/  FMUL.FTZ R15, R0, R151 ;  /* 0x00000097000f7220 */ /* 0x000fe20000410000 */
[----:B------:R-:W-:Y:S01]  /*90b0*/  MOV R151, R56 ;  /* 0x0000003800977202 */ /* 0x000fe20000000f00 */
[C---:B------:R-:W-:Y:S02]  /*90c0*/  FMUL.FTZ R56, R3.reuse, R176 ;  /* 0x000000b003387220 */ /* 0x040fe40000410000 */
[----:B------:R-:W-:Y:S02]  /*90d0*/  MUFU.EX2 R176, R252 ;  /* 0x000000fc00b07308 */ /* 0x000fe40000000800 */
[C---:B------:R-:W-:Y:S01]  /*90e0*/  FMUL.FTZ R73, R3.reuse, R73 ;  /* 0x0000004903497220 */ /* 0x040fe20000410000 */
[-C--:B------:R-:W-:Y:S03]  /*90f0*/  HMMA.16816.F32.BF16 R12, R140, R22.reuse, R12 ;  /* 0x000000168c0c723c */ /* 0x080fe6000004180c */
[C---:B------:R-:W-:Y:S01]  /*9100*/  FMUL.FTZ R76, R3.reuse, R76 ;  /* 0x0000004c034c7220 */ /* 0x040fe20000410000 */
[----:B--2---:R-:W-:Y:S01]  /*9110*/  MOV R250, R160 ;  /* 0x000000a000fa7202 */ /* 0x004fe20000000f00 */
[----:B------:R-:W-:Y:S02]  /*9120*/  FMUL.FTZ R77, R3, R77 ;  /* 0x0000004d034d7220 */ /* 0x000fe40000410000 */
[C---:B------:R-:W-:Y:S01]  /*9130*/  FMUL.FTZ R82, R132.reuse, R82 ;  /* 0x0000005284527220 */ /* 0x040fe20000410000 */
[C---:B------:R-:W-:Y:S02]  /*9140*/  HMMA.16816.F32.BF16 R16, R204.reuse, R22, R16 ;  /* 0x00000016cc10723c */ /* 0x040fe40000041810 */
[----:B------:R-:W-:Y:S02]  /*9150*/  MUFU.EX2 R250, R250 ;  /* 0x000000fa00fa7308 */ /* 0x000fe40000000800 */
[C---:B------:R-:W-:Y:S02]  /*9160*/  FMUL.FTZ R21, R133.reuse, R173 ;  /* 0x000000ad85157220 */ /* 0x040fe40000410000 */
[----:B------:R-:W-:Y:S01]  /*9170*/  IMAD.MOV.U32 R173, RZ, RZ, R52 ;  /* 0x000000ffffad7224 */ /* 0x000fe200078e0034 */
[----:B------:R-:W-:Y:S01]  /*9180*/  MOV R52, R33 ;  /* 0x0000002100347202 */ /* 0x000fe20000000f00 */
[C---:B------:R-:W-:Y:S01]  /*9190*/  FMUL.FTZ R22, R132.reuse, R174 ;  /* 0x000000ae84167220 */ /* 0x040fe20000410000 */
[----:B------:R-:W-:Y:S03]  /*91a0*/  MOV R174, R48 ;  /* 0x0000003000ae7202 */ /* 0x000fe60000000f00 */
[C---:B------:R-:W-:Y:S02]  /*91b0*/  FMUL.FTZ R23, R132.reuse, R175 ;  /* 0x000000af84177220 */ /* 0x040fe40000410000 */
[----:B------:R-:W-:Y:S02]  /*91c0*/  IMAD.MOV.U32 R175, RZ, RZ, R37 ;  /* 0x000000ffffaf7224 */ /* 0x000fe400078e0025 */
[----:B------:R-:W-:Y:S02]  /*91d0*/  IMAD.MOV.U32 R48, RZ, RZ, R36 ;  /* 0x000000ffff307224 */ /* 0x000fe400078e0024 */
[----:B------:R-:W1:Y:S01]  /*91e0*/  LDSM.16.MT88.4 R36, [R226] ;  /* 0x00000000e224783b */ /* 0x000e620000004200 */
[C---:B------:R-:W-:Y:S02]  /*91f0*/  FMUL.FTZ R20, R133.reuse, R172 ;  /* 0x000000ac85147220 */ /* 0x040fe40000410000 */
[----:B------:R-:W-:Y:S01]  /*9200*/  IMAD.MOV.U32 R172, RZ, RZ, R54 ;  /* 0x000000ffffac7224 */ /* 0x000fe200078e0036 */
[----:B------:R-:W-:Y:S01]  /*9210*/  MOV R2, R48 ;  /* 0x0000003000027202 */ /* 0x000fe20000000f00 */
[----:B------:R-:W-:Y:S01]  /*9220*/  FMUL.FTZ R33, R133, R185 ;  /* 0x000000b985217220 */ /* 0x000fe20000410000 */
[----:B------:R-:W-:Y:S01]  /*9230*/  MOV R185, R52 ;  /* 0x0000003400b97202 */ /* 0x000fe20000000f00 */
[C---:B------:R-:W-:Y:S01]  /*9240*/  FMUL.FTZ R83, R132.reuse, R83 ;  /* 0x0000005384537220 */ /* 0x040fe20000410000 */
[----:B------:R-:W2:Y:S01]  /*9250*/  LDSM.16.MT88.4 R52, [R229] ;  /* 0x00000000e534783b */ /* 0x000ea20000004200 */
        /* <DEDUP_REMOVED lines=16> */
[-C--:B-1----:R-:W-:Y:S03]  /*9360*/  HMMA.16816.F32.BF16 R20, R204, R36.reuse, R20 ;  /* 0x00000024cc14723c */ /* 0x082fe60000041814 */
[C---:B------:R-:W-:Y:S01]  /*9370*/  FMUL.FTZ R26, R0.reuse, R154 ;  /* 0x0000009a001a7220 */ /* 0x040fe20000410000 */
[----:B------:R-:W-:Y:S01]  /*9380*/  MOV R154, R66 ;  /* 0x00000042009a7202 */ /* 0x000fe20000000f00 */
[----:B------:R-:W-:Y:S02]  /*9390*/  FMUL.FTZ R27, R0, R155 ;  /* 0x0000009b001b7220 */ /* 0x000fe40000410000 */
[----:B------:R-:W-:Y:S02]  /*93a0*/  IMAD.MOV.U32 R155, RZ, RZ, R67 ;  /* 0x000000ffff9b7224 */ /* 0x000fe400078e0043 */
[----:B------:R-:W-:Y:S03]  /*93b0*/  FMUL.FTZ R66, R132, R202 ;  /* 0x000000ca84427220 */ /* 0x000fe60000410000 */
[C---:B------:R-:W-:Y:S04]  /*93c0*/  HMMA.16816.F32.BF16 R24, R140.reuse, R36, R24 ;  /* 0x000000248c18723c */ /* 0x040fe80000041818 */
[C---:B------:R-:W-:Y:S02]  /*93d0*/  FMUL.FTZ R30, R0.reuse, R158 ;  /* 0x0000009e001e7220 */ /* 0x040fe40000410000 */
[----:B------:R-:W-:Y:S01]  /*93e0*/  FMUL.FTZ R31, R0, R159 ;  /* 0x0000009f001f7220 */ /* 0x000fe20000410000 */
[----:B------:R-:W-:Y:S01]  /*93f0*/  MOV R159, R41 ;  /* 0x00000029009f7202 */ /* 0x000fe20000000f00 */
[C---:B------:R-:W-:Y:S01]  /*9400*/  FMUL.FTZ R41, R3.reuse, R165 ;  /* 0x000000a503297220 */ /* 0x040fe20000410000 */
[----:B------:R-:W-:Y:S03]  /*9410*/  MOV R165, R63 ;  /* 0x0000003f00a57202 */ /* 0x000fe60000000f00 */
[C---:B------:R-:W-:Y:S01]  /*9420*/  FMUL.FTZ R67, R132.reuse, R203 ;  /* 0x000000cb84437220 */ /* 0x040fe20000410000 */
[-C--:B------:R-:W-:Y:S01]  /*9430*/  HMMA.16816.F32.BF16 R28, R140, R38.reuse, R28 ;  /* 0x000000268c1c723c */ /* 0x080fe2000004181c */
[----:B------:R-:W-:Y:S02]  /*9440*/  MUFU.EX2 R168, R165 ;  /* 0x000000a500a87308 */ /* 0x000fe40000000800 */
[C---:B------:R-:W-:Y:S02]  /*9450*/  FMUL.FTZ R118, R132.reuse, R118 ;  /* 0x0000007684767220 */ /* 0x040fe40000410000 */
[C---:B------:R-:W-:Y:S02]  /*9460*/  FMUL.FTZ R119, R132.reuse, R119 ;  /* 0x0000007784777220 */ /* 0x040fe40000410000 */
[----:B------:R-:W-:Y:S01]  /*9470*/  FMUL.FTZ R120, R3, R120 ;  /* 0x0000007803787220 */ /* 0x000fe20000410000 */
[C---:B------:R-:W-:Y:S04]  /*9480*/  HMMA.16816.F32.BF16 R32, R204.reuse, R38, R32 ;  /* 0x00000026cc20723c */ /* 0x040fe80000041820 */
[C---:B------:R-:W-:Y:S02]  /*9490*/  FMUL.FTZ R36, R133.reuse, R188 ;  /* 0x000000bc85247220 */ /* 0x040fe40000410000 */
[----:B------:R-:W-:Y:S02]  /*94a0*/  FMUL.FTZ R37, R133, R189 ;  /* 0x000000bd85257220 */ /* 0x000fe40000410000 */
[C---:B------:R-:W-:Y:S01]  /*94b0*/  FMUL.FTZ R38, R132.reuse, R190 ;  /* 0x000000be84267220 */ /* 0x040fe20000410000 */
[----:B------:R-:W-:Y:S03]  /*94c0*/  MOV R190, R43 ;  /* 0x0000002b00be7202 */ /* 0x000fe60000000f00 */
[----:B------:R-:W-:Y:S02]  /*94d0*/  FMUL.FTZ R39, R132, R191 ;  /* 0x000000bf84277220 */ /* 0x000fe40000410000 */
[C---:B------:R-:W-:Y:S02]  /*94e0*/  FMUL.FTZ R121, R3.reuse, R121 ;  /* 0x0000007903797220 */ /* 0x040fe40000410000 */
[C---:B------:R-:W-:Y:S02]  /*94f0*/  FMUL.FTZ R124, R3.reuse, R124 ;  /* 0x0000007c037c7220 */ /* 0x040fe40000410000 */
[C---:B------:R-:W-:Y:S01]  /*9500*/  FMUL.FTZ R125, R3.reuse, R125 ;  /* 0x0000007d037d7220 */ /* 0x040fe20000410000 */
[-C--:B--2---:R-:W-:Y:S03]  /*9510*/  HMMA.16816.F32.BF16 R36, R204, R52.reuse, R36 ;  /* 0x00000034cc24723c */ /* 0x084fe60000041824 */
[----:B------:R-:W-:Y:S02]  /*9520*/  IMAD.MOV.U32 R158, RZ, RZ, R40 ;  /* 0x000000ffff9e7224 */ /* 0x000fe400078e0028 */
[----:B------:R-:W-:Y:S02]  /*9530*/  FMUL.FTZ R40, R3, R164 ;  /* 0x000000a403287220 */ /* 0x000fe40000410000 */
[C---:B------:R-:W-:Y:S02]  /*9540*/  FMUL.FTZ R43, R0.reuse, R167 ;  /* 0x000000a7002b7220 */ /* 0x040fe40000410000 */
[----:B------:R-:W-:Y:S03]  /*9550*/  IMAD.MOV.U32 R189, RZ, RZ, R42 ;  /* 0x000000ffffbd7224 */ /* 0x000fe600078e002a */
[C---:B------:R-:W-:Y:S02]  /*9560*/  FMUL.FTZ R42, R0.reuse, R166 ;  /* 0x000000a6002a7220 */ /* 0x040fe40000410000 */
[C---:B------:R-:W-:Y:S02]  /*9570*/  FMUL.FTZ R47, R0.reuse, R171 ;  /* 0x000000ab002f7220 */ /* 0x040fe40000410000 */
[----:B------:R1:W-:Y:S01]  /*9580*/  MUFU.EX2 R171, R130 ;  /* 0x0000008200ab7308 */ /* 0x0003e20000000800 */
[C---:B------:R-:W-:Y:S02]  /*9590*/  FMUL.FTZ R48, R133.reuse, R192 ;  /* 0x000000c085307220 */ /* 0x040fe40000410000 */
[C---:B------:R-:W-:Y:S04]  /*95a0*/  HMMA.16816.F32.BF16 R40, R140.reuse, R52, R40 ;  /* 0x000000348c28723c */ /* 0x040fe80000041828 */
[----:B------:R-:W-:Y:S02]  /*95b0*/  IMAD.MOV.U32 R188, RZ, RZ, R46 ;  /* 0x000000ffffbc7224 */ /* 0x000fe400078e002e */
[C---:B------:R-:W-:Y:S02]  /*95c0*/  FMUL.FTZ R46, R0.reuse, R170 ;  /* 0x000000aa002e7220 */ /* 0x040fe40000410000 */
[C---:B------:R-:W-:Y:S01]  /*95d0*/  FMUL.FTZ R52, R133.reuse, R196 ;  /* 0x000000c485347220 */ /* 0x040fe20000410000 */
[----:B------:R-:W-:Y:S03]  /*95e0*/  MUFU.EX2 R170, R251 ;  /* 0x000000fb00aa7308 */ /* 0x000fe60000000800 */
[C---:B------:R-:W-:Y:S01]  /*95f0*/  FMUL.FTZ R53, R133.reuse, R197 ;  /* 0x000000c585357220 */ /* 0x040fe20000410000 */
[-C--:B------:R-:W-:Y:S03]  /*9600*/  HMMA.16816.F32.BF16 R44, R140, R54.reuse, R44 ;  /* 0x000000368c2c723c */ /* 0x080fe6000004182c */
[----:B------:R-:W-:Y:S02]  /*9610*/  IMAD.MOV.U32 R164, RZ, RZ, R49 ;  /* 0x000000ffffa47224 */ /* 0x000fe400078e0031 */
[----:B------:R-:W-:Y:S01]  /*9620*/  FMUL.FTZ R49, R133, R193 ;  /* 0x000000c185317220 */ /* 0x000fe20000410000 */
[----:B------:R-:W-:Y:S01]  /*9630*/  MUFU.EX2 R188, R188 ;  /* 0x000000bc00bc7308 */ /* 0x000fe20000000800 */
[----:B------:R-:W-:Y:S01]  /*9640*/  IMAD.MOV.U32 R150, RZ, RZ, R57 ;  /* 0x000000ffff967224 */ /* 0x000fe200078e0039 */
[----:B-1----:R-:W3:Y:S01]  /*9650*/  LDL.LU R130, [R1+0x8c] ;  /* 0x00008c0001827983 */ /* 0x002ee20000300800 */
[C---:B------:R-:W-:Y:S03]  /*9660*/  FMUL.FTZ R57, R3.reuse, R177 ;  /* 0x000000b103397220 */ /* 0x040fe60000410000 */
[C---:B------:R-:W-:Y:S04]  /*9670*/  HMMA.16816.F32.BF16 R48, R204.reuse, R54, R48 ;  /* 0x00000036cc30723c */ /* 0x040fe80000041830 */
[----:B------:R-:W-:Y:S02]  /*9680*/  FMUL.FTZ R59, R0, R179 ;  /* 0x000000b3003b7220 */ /* 0x000fe40000410000 */
[----:B------:R-:W-:Y:S02]  /*9690*/  IMAD.MOV.U32 R191, RZ, RZ, R58 ;  /* 0x000000ffffbf7224 */ /* 0x000fe400078e003a */
[C---:B------:R-:W-:Y:S04]  /*96a0*/  FMUL.FTZ R54, R132.reuse, R198 ;  /* 0x000000c684367220 */ /* 0x040fe80000410000 */
[----:B------:R-:W-:Y:S02]  /*96b0*/  FMUL.FTZ R55, R132, R199 ;  /* 0x000000c784377220 */ /* 0x000fe40000410000 */
[C---:B------:R-:W-:Y:S02]  /*96c0*/  FMUL.FTZ R58, R0.reuse, R178 ;  /* 0x000000b2003a7220 */ /* 0x040fe40000410000 */
[----:B------:R-:W-:Y:S02]  /*96d0*/  IMAD.MOV.U32 R148, RZ, RZ, R61 ;  /* 0x000000ffff947224 */ /* 0x000fe400078e003d */
[----:B------:R-:W-:Y:S01]  /*96e0*/  FMUL.FTZ R61, R3, R181 ;  /* 0x000000b5033d7220 */ /* 0x000fe20000410000 */
[-C--:B------:R-:W-:Y:S03]  /*96f0*/  HMMA.16816.F32.BF16 R52, R204, R144.reuse, R52 ;  /* 0x00000090cc34723c */ /* 0x080fe60000041834 */
[C---:B------:R-:W-:Y:S02]  /*9700*/  FMUL.FTZ R62, R0.reuse, R182 ;  /* 0x000000b6003e7220 */ /* 0x040fe40000410000 */
[C---:B------:R-:W-:Y:S02]  /*9710*/  FMUL.FTZ R63, R0.reuse, R183 ;  /* 0x000000b7003f7220 */ /* 0x040fe40000410000 */
[----:B------:R-:W-:Y:S01]  /*9720*/  IMAD.MOV.U32 R183, RZ, RZ, R161 ;  /* 0x000000ffffb77224 */ /* 0x000fe200078e00a1 */
[C---:B------:R-:W-:Y:S04]  /*9730*/  HMMA.16816.F32.BF16 R56, R140.reuse, R144, R56 ;  /* 0x000000908c38723c */ /* 0x040fe80000041838 */
[C---:B------:R-:W-:Y:S01]  /*9740*/  FMUL.FTZ R74, R0.reuse, R74 ;  /* 0x0000004a004a7220 */ /* 0x040fe20000410000 */
[----:B------:R-:W-:Y:S01]  /*9750*/  MUFU.EX2 R183, R183 ;  /* 0x000000b700b77308 */ /* 0x000fe20000000800 */
        /* <DEDUP_REMOVED lines=8> */
[C---:B------:R-:W-:Y:S04]  /*97e0*/  FMUL.FTZ R94, R0.reuse, R94 ;  /* 0x0000005e005e7220 */ /* 0x040fe80000410000 */
        /* <DEDUP_REMOVED lines=14> */
[C---:B------:R-:W-:Y:S01]  /*98d0*/  FMUL.FTZ R126, R0.reuse, R126 ;  /* 0x0000007e007e7220 */ /* 0x040fe20000410000 */
[-C--:B-1----:R-:W-:Y:S03]  /*98e0*/  HMMA.16816.F32.BF16 R68, R204, R144.reuse, R68 ;  /* 0x00000090cc44723c */ /* 0x082fe60000041844 */
[----:B------:R-:W-:Y:S02]  /*98f0*/  FMUL.FTZ R127, R0, R127 ;  /* 0x0000007f007f7220 */ /* 0x000fe40000410000 */
[C---:B------:R-:W-:Y:S02]  /*9900*/  FMUL.FTZ R128, R133.reuse, R128 ;  /* 0x0000008085807220 */ /* 0x040fe40000410000 */
[----:B------:R-:W-:Y:S01]  /*9910*/  FMUL.FTZ R129, R133, R129 ;  /* 0x0000008185817220 */ /* 0x000fe20000410000 */
[C---:B------:R-:W-:Y:S04]  /*9920*/  HMMA.16816.F32.BF16 R72, R140.reuse, R144, R72 ;  /* 0x000000908c48723c */ /* 0x040fe80000041848 */
[----:B------:R-:W-:Y:S01]  /*9930*/  IMAD.MOV.U32 R165, RZ, RZ, R164 ;  /* 0x000000ffffa57224 */ /* 0x000fe200078e00a4 */
[----:B------:R-:W-:Y:S01]  /*9940*/  MOV R164, R191 ;  /* 0x000000bf00a47202 */ /* 0x000fe20000000f00 */
[----:B------:R-:W-:Y:S01]  /*9950*/  IMAD.MOV.U32 R191, RZ, RZ, R190 ;  /* 0x000000ffffbf7224 */ /* 0x000fe200078e00be */
[----:B------:R-:W-:Y:S01]  /*9960*/  MOV R190, R189 ;  /* 0x000000bd00be7202 */ /* 0x000fe20000000f00 */
[-C--:B------:R-:W-:Y:S04]  /*9970*/  HMMA.16816.F32.BF16 R76, R140, R146.reuse, R76 ;  /* 0x000000928c4c723c */ /* 0x080fe8000004184c */
[----:B------:R-:W-:Y:S01]  /*9980*/  MOV R167, R165 ;  /* 0x000000a500a77202 */ /* 0x000fe20000000f00 */
[----:B------:R-:W-:Y:S01]  /*9990*/  IMAD.MOV.U32 R189, RZ, RZ, R187 ;  /* 0x000000ffffbd7224 */ /* 0x000fe200078e00bb */
[----:B------:R-:W-:Y:S01]  /*99a0*/  MOV R165, R191 ;  /* 0x000000bf00a57202 */ /* 0x000fe20000000f00 */
[----:B------:R-:W-:Y:S01]  /*99b0*/  IMAD.MOV.U32 R166, RZ, RZ, R164 ;  /* 0x000000ffffa67224 */ /* 0x000fe200078e00a4 */
[C---:B------:R-:W-:Y:S01]  /*99c0*/  HMMA.16816.F32.BF16 R80, R204.reuse, R146, R80 ;  /* 0x00000092cc50723c */ /* 0x040fe20000041850 */
[----:B------:R-:W1:Y:S01]  /*99d0*/  LDSM.16.MT88.4 R144, [R226+0x2000] ;  /* 0x00200000e290783b */ /* 0x000e620000004200 */
[----:B------:R-:W-:Y:S02]  /*99e0*/  MUFU.EX2 R177, R167 ;  /* 0x000000a700b17308 */ /* 0x000fe40000000800 */
[----:B------:R-:W-:Y:S01]  /*99f0*/  MOV R197, R165 ;  /* 0x000000a500c57202 */ /* 0x000fe20000000f00 */
[----:B------:R-:W-:Y:S01]  /*9a00*/  IMAD.MOV.U32 R198, RZ, RZ, R166 ;  /* 0x000000ffffc67224 */ /* 0x000fe200078e00a6 */
[----:B------:R-:W-:Y:S01]  /*9a10*/  MOV R191, R189 ;  /* 0x000000bd00bf7202 */ /* 0x000fe20000000f00 */
[----:B------:R-:W-:Y:S01]  /*9a20*/  IMAD.MOV.U32 R164, RZ, RZ, R190 ;  /* 0x000000ffffa47224 */ /* 0x000fe200078e00be */
[----:B------:R-:W-:Y:S01]  /*9a30*/  MOV R187, R159 ;  /* 0x0000009f00bb7202 */ /* 0x000fe20000000f00 */
[----:B------:R-:W-:Y:S03]  /*9a40*/  IMAD.MOV.U32 R159, RZ, RZ, R158 ;  /* 0x000000ffff9f7224 */ /* 0x000fe600078e009e */
[----:B------:R-:W-:Y:S01]  /*9a50*/  MUFU.EX2 R165, R217 ;  /* 0x000000d900a57308 */ /* 0x000fe20000000800 */
        /* <DEDUP_REMOVED lines=9> */
[----:B------:R-:W-:Y:S01]  /*9af0*/  MUFU.EX2 R189, R223 ;  /* 0x000000df00bd7308 */ /* 0x000fe20000000800 */
[----:B------:R-:W-:Y:S01]  /*9b00*/  IMAD.MOV.U32 R187, RZ, RZ, R158 ;  /* 0x000000ffffbb7224 */ /* 0x000fe200078e009e */
[----:B------:R-:W-:Y:S01]  /*9b10*/  MOV R197, R195 ;  /* 0x000000c300c57202 */ /* 0x000fe20000000f00 */
[----:B------:R-:W-:Y:S02]  /*9b20*/  IMAD.MOV.U32 R195, RZ, RZ, R194 ;  /* 0x000000ffffc37224 */ /* 0x000fe400078e00c2 */
[----:B------:R-:W-:Y:S02]  /*9b30*/  IMAD.MOV.U32 R192, RZ, RZ, R187 ;  /* 0x000000ffffc07224 */ /* 0x000fe400078e00bb */
[----:B------:R-:W-:Y:S01]  /*9b40*/  IMAD.MOV.U32 R179, RZ, RZ, R197 ;  /* 0x000000ffffb37224 */ /* 0x000fe200078e00c5 */
[----:B------:R-:W-:Y:S01]  /*9b50*/  MOV R181, R195 ;  /* 0x000000c300b57202 */ /* 0x000fe20000000f00 */
[----:B------:R-:W-:Y:S01]  /*9b60*/  IMAD.MOV.U32 R197, RZ, RZ, R148 ;  /* 0x000000ffffc57224 */ /* 0x000fe200078e0094 */
[----:B------:R-:W3:Y:S01]  /*9b70*/  MUFU.EX2 R167, R216 ;  /* 0x000000d800a77308 */ /* 0x000ee20000000800 */
[----:B------:R-:W-:Y:S01]  /*9b80*/  IMAD.MOV.U32 R157, RZ, RZ, R156 ;  /* 0x000000ffff9d7224 */ /* 0x000fe200078e009c */
[----:B------:R-:W-:Y:S01]  /*9b90*/  MOV R156, R152 ;  /* 0x00000098009c7202 */ /* 0x000fe20000000f00 */
[----:B------:R-:W-:Y:S03]  /*9ba0*/  IMAD.MOV.U32 R152, RZ, RZ, R175 ;  /* 0x000000ffff987224 */ /* 0x000fe600078e00af */
[----:B------:R-:W-:Y:S01]  /*9bb0*/  MOV R159, R157 ;  /* 0x0000009d009f7202 */ /* 0x000fe20000000f00 */
[----:B------:R-:W-:Y:S01]  /*9bc0*/  IMAD.MOV.U32 R158, RZ, RZ, R156 ;  /* 0x000000ffff9e7224 */ /* 0x000fe200078e009c */
[----:B------:R-:W-:Y:S01]  /*9bd0*/  MOV R157, R152 ;  /* 0x00000098009d7202 */ /* 0x000fe20000000f00 */
[-C--:B-1----:R-:W-:Y:S01]  /*9be0*/  HMMA.16816.F32.BF16 R84, R204, R144.reuse, R84 ;  /* 0x00000090cc54723c */ /* 0x082fe20000041854 */
[----:B------:R1:W-:Y:S02]  /*9bf0*/  MUFU.EX2 R175, R131 ;  /* 0x0000008300af7308 */ /* 0x0003e40000000800 */
[----:B------:R-:W-:Y:S01]  /*9c00*/  MOV R152, R173 ;  /* 0x000000ad00987202 */ /* 0x000fe20000000f00 */
[----:B------:R-:W-:Y:S01]  /*9c10*/  IMAD.MOV.U32 R156, RZ, RZ, R174 ;  /* 0x000000ffff9c7224 */ /* 0x000fe200078e00ae */
[----:B------:R-:W-:Y:S01]  /*9c20*/  MOV R191, R159 ;  /* 0x0000009f00bf7202 */ /* 0x000fe20000000f00 */
[----:B------:R-:W-:Y:S01]  /*9c30*/  IMAD.MOV.U32 R174, RZ, RZ, R162 ;  /* 0x000000ffffae7224 */ /* 0x000fe200078e00a2 */
[----:B------:R-:W-:Y:S01]  /*9c40*/  MOV R162, R240 ;  /* 0x000000f000a27202 */ /* 0x000fe20000000f00 */
[C---:B------:R-:W-:Y:S03]  /*9c50*/  HMMA.16816.F32.BF16 R88, R140.reuse, R144, R88 ;  /* 0x000000908c58723c */ /* 0x040fe60000041858 */
[----:B------:R4:W-:Y:S01]  /*9c60*/  MUFU.EX2 R200, R178 ;  /* 0x000000b200c87308 */ /* 0x0009e20000000800 */
[----:B------:R-:W-:Y:S01]  /*9c70*/  IMAD.MOV.U32 R187, RZ, RZ, R158 ;  /* 0x000000ffffbb7224 */ /* 0x000fe200078e009e */
[----:B------:R-:W-:Y:S01]  /*9c80*/  MOV R159, R157 ;  /* 0x0000009d009f7202 */ /* 0x000fe20000000f00 */
[----:B------:R-:W-:Y:S01]  /*9c90*/  IMAD.MOV.U32 R158, RZ, RZ, R156 ;  /* 0x000000ffff9e7224 */ /* 0x000fe200078e009c */
[----:B------:R-:W-:Y:S01]  /*9ca0*/  MOV R157, R152 ;  /* 0x00000098009d7202 */ /* 0x000fe20000000f00 */
[-C--:B------:R-:W-:Y:S04]  /*9cb0*/  HMMA.16816.F32.BF16 R92, R140, R146.reuse, R92 ;  /* 0x000000928c5c723c */ /* 0x080fe8000004185c */
[----:B------:R-:W-:Y:S01]  /*9cc0*/  MOV R152, R172 ;  /* 0x000000ac00987202 */ /* 0x000fe20000000f00 */
[----:B------:R-:W-:Y:S01]  /*9cd0*/  MUFU.EX2 R192, R192 ;  /* 0x000000c000c07308 */ /* 0x000fe20000000800 */
[----:B------:R-:W-:Y:S01]  /*9ce0*/  IMAD.MOV.U32 R156, RZ, RZ, R174 ;  /* 0x000000ffff9c7224 */ /* 0x000fe200078e00ae */
[----:B------:R-:W-:Y:S01]  /*9cf0*/  MOV R194, R191 ;  /* 0x000000bf00c27202 */ /* 0x000fe20000000f00 */
[C---:B------:R-:W-:Y:S01]  /*9d00*/  HMMA.16816.F32.BF16 R96, R204.reuse, R146, R96 ;  /* 0x00000092cc60723c */ /* 0x040fe20000041860 */
[----:B------:R-:W3:Y:S03]  /*9d10*/  LDSM.16.MT88.4 R144, [R229+0x2000] ;  /* 0x00200000e590783b */ /* 0x000ee60000004200 */
[----:B------:R-:W-:Y:S01]  /*9d20*/  IMAD.MOV.U32 R191, RZ, RZ, R187 ;  /* 0x000000ffffbf7224 */ /* 0x000fe200078e00bb */
[----:B------:R-:W-:Y:S01]  /*9d30*/  MOV R187, R159 ;  /* 0x0000009f00bb7202 */ /* 0x000fe20000000f00 */
[----:B------:R-:W-:Y:S01]  /*9d40*/  IMAD.MOV.U32 R159, RZ, RZ, R158 ;  /* 0x000000ffff9f7224 */ /* 0x000fe200078e009e */
[----:B------:R3:W-:Y:S01]  /*9d50*/  MUFU.EX2 R201, R179 ;  /* 0x000000b300c97308 */ /* 0x0007e20000000800 */
[----:B------:R-:W-:Y:S01]  /*9d60*/  MOV R158, R157 ;  /* 0x0000009d009e7202 */ /* 0x000fe20000000f00 */
[----:B-1----:R-:W2:Y:S03]  /*9d70*/  LDL.LU R131, [R1+0x88] ;  /* 0x0000880001837983 */ /* 0x002ea60000300800 */
[----:B----4-:R-:W-:Y:S01]  /*9d80*/  MOV R178, R154 ;  /* 0x0000009a00b27202 */ /* 0x010fe20000000f00 */
[----:B------:R1:W5:Y:S01]  /*9d90*/  LDL.LU R240, [R1+0x84] ;  /* 0x0000840001f07983 */ /* 0x0003620000300800 */
        /* <DEDUP_REMOVED lines=9> */
[----:B---3--:R-:W-:Y:S02]  /*9e30*/  F2FP.BF16.PACK_AB R149, R167, R165 ;  /* 0x000000a5a795723e */ /* 0x008fe400000010ff */
[----:B------:R-:W-:Y:S01]  /*9e40*/  MOV R252, R156 ;  /* 0x0000009c00fc7202 */ /* 0x000fe20000000f00 */
[----:B------:R-:W-:Y:S01]  /*9e50*/  IMAD.MOV.U32 R202, RZ, RZ, R157 ;  /* 0x000000ffffca7224 */ /* 0x000fe200078e009d */
[----:B------:R3:W-:Y:S01]  /*9e60*/  MUFU.EX2 R203, R182 ;  /* 0x000000b600cb7308 */ /* 0x0007e20000000800 */
[----:B------:R-:W-:Y:S01]  /*9e70*/  MOV R199, R158 ;  /* 0x0000009e00c77202 */ /* 0x000fe20000000f00 */
[----:B------:R-:W-:Y:S01]  /*9e80*/  IMAD.MOV.U32 R158, RZ, RZ, R150 ;  /* 0x000000ffff9e7224 */ /* 0x000fe200078e0096 */
[----:B------:R-:W-:Y:S02]  /*9e90*/  MOV R194, R191 ;  /* 0x000000bf00c27202 */ /* 0x000fe40000000f00 */
[----:B------:R-:W-:Y:S02]  /*9ea0*/  MOV R191, R224 ;  /* 0x000000e000bf7202 */ /* 0x000fe40000000f00 */
[----:B------:R-:W-:Y:S03]  /*9eb0*/  MOV R179, R162 ;  /* 0x000000a200b37202 */ /* 0x000fe60000000f00 */
[----:B------:R-:W-:Y:S01]  /*9ec0*/  MUFU.EX2 R195, R195 ;  /* 0x000000c300c37308 */ /* 0x000fe20000000800 */
[-C--:B------:R-:W-:Y:S09]  /*9ed0*/  HMMA.16816.F32.BF16 R100, R204, R144.reuse, R100 ;  /* 0x00000090cc64723c */ /* 0x080ff20000041864 */
[----:B------:R-:W-:Y:S01]  /*9ee0*/  MUFU.EX2 R194, R194 ;  /* 0x000000c200c27308 */ /* 0x000fe20000000800 */
[C---:B------:R-:W-:Y:S04]  /*9ef0*/  HMMA.16816.F32.BF16 R104, R140.reuse, R144, R104 ;  /* 0x000000908c68723c */ /* 0x040fe80000041868 */
[----:B---3--:R-:W-:Y:S04]  /*9f00*/  IMAD.MOV.U32 R182, RZ, RZ, R153 ;  /* 0x000000ffffb67224 */ /* 0x008fe800078e0099 */
[-C--:B------:R-:W-:Y:S01]  /*9f10*/  HMMA.16816.F32.BF16 R108, R140, R146.reuse, R108 ;  /* 0x000000928c6c723c */ /* 0x080fe2000004186c */
[----:B------:R-:W-:Y:S07]  /*9f20*/  MUFU.EX2 R193, R193 ;  /* 0x000000c100c17308 */ /* 0x000fee0000000800 */
[C---:B------:R-:W-:Y:S01]  /*9f30*/  HMMA.16816.F32.BF16 R112, R204.reuse, R146, R112 ;  /* 0x00000092cc70723c */ /* 0x040fe20000041870 */
[----:B------:R-:W3:Y:S02]  /*9f40*/  LDSM.16.MT88.4 R144, [R228+0x2000] ;  /* 0x00200000e490783b */ /* 0x000ee40000004200 */
[----:B------:R4:W-:Y:S10]  /*9f50*/  MUFU.EX2 R173, R249 ;  /* 0x000000f900ad7308 */ /* 0x0009f40000000800 */
[----:B------:R-:W-:Y:S10]  /*9f60*/  MUFU.EX2 R164, R247 ;  /* 0x000000f700a47308 */ /* 0x000ff40000000800 */
[----:B------:R-:W1:Y:S01]  /*9f70*/  MUFU.EX2 R166, R246 ;  /* 0x000000f600a67308 */ /* 0x000e620000000800 */
[----:B----4-:R-:W-:Y:S09]  /*9f80*/  MOV R249, R158 ;  /* 0x0000009e00f97202 */ /* 0x010ff20000000f00 */
[----:B------:R-:W4:Y:S01]  /*9f90*/  MUFU.EX2 R172, R245 ;  /* 0x000000f500ac7308 */ /* 0x000f220000000800 */
[-C--:B---3--:R-:W-:Y:S09]  /*9fa0*/  HMMA.16816.F32.BF16 R116, R204, R144.reuse, R116 ;  /* 0x00000090cc74723c */ /* 0x088ff20000041874 */
[----:B------:R-:W-:Y:S03]  /*9fb0*/  MUFU.EX2 R245, R231 ;  /* 0x000000e700f57308 */ /* 0x000fe60000000800 */
[----:B-1----:R-:W-:Y:S01]  /*9fc0*/  F2FP.BF16.PACK_AB R148, R166, R164 ;  /* 0x000000a4a694723e */ /* 0x002fe200000010ff */
[C---:B------:R-:W-:Y:S06]  /*9fd0*/  HMMA.16816.F32.BF16 R120, R140.reuse, R144, R120 ;  /* 0x000000908c78723c */ /* 0x040fec0000041878 */
[----:B------:R-:W-:Y:S02]  /*9fe0*/  MUFU.EX2 R174, R211 ;  /* 0x000000d300ae7308 */ /* 0x000fe40000000800 */
[-C--:B------:R-:W-:Y:S01]  /*9ff0*/  HMMA.16816.F32.BF16 R124, R140, R146.reuse, R124 ;  /* 0x000000928c7c723c */ /* 0x080fe2000004187c */
[----:B------:R-:W3:Y:S03]  /*a000*/  LDL.LU R140, [R1+0x8] ;  /* 0x00000800018c7983 */ /* 0x000ee60000300800 */
[----:B------:R-:W-:Y:S01]  /*a010*/  FMUL.FTZ R130, R132, R130 ;  /* 0x0000008284827220 */ /* 0x000fe20000410000 */
[----:B------:R-:W3:Y:S03]  /*a020*/  LDL.LU R2, [R1+0x4] ;  /* 0x0000040001027983 */ /* 0x000ee60000300800 */
[----:B------:R-:W1:Y:S01]  /*a030*/  MUFU.EX2 R190, R210 ;  /* 0x000000d200be7308 */ /* 0x000e620000000800 */
[----:B------:R-:W-:Y:S03]  /*a040*/  F2FP.BF16.PACK_AB R142, R176, R175 ;  /* 0x000000afb08e723e */ /* 0x000fe600000010ff */
[----:B------:R-:W-:Y:S02]  /*a050*/  F2FP.BF16.PACK_AB R141, R173, R169 ;  /* 0x000000a9ad8d723e */ /* 0x000fe400000010ff */
[----:B------:R-:W-:Y:S02]  /*a060*/  F2FP.BF16.PACK_AB R143, R177, R170 ;  /* 0x000000aab18f723e */ /* 0x000fe400000010ff */
[----:B----4-:R-:W-:Y:S02]  /*a070*/  F2FP.BF16.PACK_AB R150, R189, R172 ;  /* 0x000000acbd96723e */ /* 0x010fe400000010ff */
[----:B------:R-:W-:Y:S10]  /*a080*/  MUFU.EX2 R180, R180 ;  /* 0x000000b400b47308 */ /* 0x000ff40000000800 */
[----:B------:R-:W-:Y:S01]  /*a090*/  MUFU.EX2 R181, R181 ;  /* 0x000000b500b57308 */ /* 0x000fe20000000800 */
[----:B-1----:R-:W-:Y:S09]  /*a0a0*/  F2FP.BF16.PACK_AB R151, R190, R174 ;  /* 0x000000aebe97723e */ /* 0x002ff200000010ff */
[----:B------:R-:W-:Y:S10]  /*a0b0*/  MUFU.EX2 R196, R196 ;  /* 0x000000c400c47308 */ /* 0x000ff40000000800 */
[----:B------:R-:W-:Y:S10]  /*a0c0*/  MUFU.EX2 R191, R191 ;  /* 0x000000bf00bf7308 */ /* 0x000ff40000000800 */
[----:B------:R-:W-:Y:S10]  /*a0d0*/  MUFU.EX2 R199, R199 ;  /* 0x000000c700c77308 */ /* 0x000ff40000000800 */
[----:B------:R-:W-:Y:S10]  /*a0e0*/  MUFU.EX2 R179, R179 ;  /* 0x000000b300b37308 */ /* 0x000ff40000000800 */
[----:B------:R-:W-:Y:S10]  /*a0f0*/  MUFU.EX2 R182, R182 ;  /* 0x000000b600b67308 */ /* 0x000ff40000000800 */
[----:B------:R-:W-:Y:S10]  /*a100*/  MUFU.EX2 R178, R178 ;  /* 0x000000b200b27308 */ /* 0x000ff40000000800 */
[----:B------:R-:W-:Y:S10]  /*a110*/  MUFU.EX2 R252, R252 ;  /* 0x000000fc00fc7308 */ /* 0x000ff40000000800 */
[----:B------:R-:W-:Y:S01]  /*a120*/  MUFU.EX2 R249, R249 ;  /* 0x000000f900f97308 */ /* 0x000fe20000000800 */
[----:B--2---:R-:W-:Y:S07]  /*a130*/  FMUL.FTZ R131, R132, R131 ;  /* 0x0000008384837220 */ /* 0x004fee0000410000 */
[----:B------:R-:W-:Y:S01]  /*a140*/  HMMA.16816.F32.BF16 R128, R204, R146, R128 ;  /* 0x00000092cc80723c */ /* 0x000fe20000041880 */
[----:B------:R-:W1:Y:S06]  /*a150*/  LDSM.16.MT88.4 R144, [R225+0x800] ;  /* 0x00080000e190783b */ /* 0x000e6c0000004200 */
[----:B------:R-:W-:Y:S01]  /*a160*/  MOV R204, R152 ;  /* 0x0000009800cc7202 */ /* 0x000fe20000000f00 */
[----:B------:R-:W-:Y:S01]  /*a170*/  IMAD.MOV.U32 R205, RZ, RZ, R159 ;  /* 0x000000ffffcd7224 */ /* 0x000fe200078e009f */
[----:B------:R-:W-:Y:S01]  /*a180*/  MOV R206, R197 ;  /* 0x000000c500ce7202 */ /* 0x000fe20000000f00 */
[----:B------:R-:W-:Y:S01]  /*a190*/  LDSM.16.MT88.4 R156, [R229+0x1000] ;  /* 0x00100000e59c783b */ /* 0x000fe20000004200 */
[----:B------:R2:W-:Y:S01]  /*a1a0*/  MUFU.EX2 R251, R204 ;  /* 0x000000cc00fb7308 */ /* 0x0005e20000000800 */
[----:B------:R-:W-:Y:S02]  /*a1b0*/  IMAD.MOV.U32 R197, RZ, RZ, R163 ;  /* 0x000000ffffc57224 */ /* 0x000fe400078e00a3 */
[----:B------:R-:W-:Y:S02]  /*a1c0*/  IMAD.MOV.U32 R207, RZ, RZ, R198 ;  /* 0x000000ffffcf7224 */ /* 0x000fe400078e00c6 */
[----:B------:R-:W-:Y:S02]  /*a1d0*/  IMAD.MOV.U32 R198, RZ, RZ, R155 ;  /* 0x000000ffffc67224 */ /* 0x000fe400078e009b */
[----:B------:R-:W-:Y:S03]  /*a1e0*/  LDSM.16.MT88.4 R152, [R226+0x1000] ;  /* 0x00100000e298783b */ /* 0x000fe60000004200 */
[----:B------:R-:W-:Y:S05]  /*a1f0*/  MUFU.EX2 R247, R206 ;  /* 0x000000ce00f77308 */ /* 0x000fea0000000800 */
[----:B------:R-:W-:Y:S05]  /*a200*/  LDSM.16.MT88.4 R160, [R228+0x1000] ;  /* 0x00100000e4a0783b */ /* 0x000fea0000004200 */
[----:B------:R-:W4:Y:S01]  /*a210*/  MUFU.EX2 R197, R197 ;  /* 0x000000c500c57308 */ /* 0x000f220000000800 */
[----:B--2---:R-:W-:Y:S09]  /*a220*/  F2FP.BF16.PACK_AB R204, R183, R250 ;  /* 0x000000fab7cc723e */ /* 0x004ff200000010ff */
[----:B------:R-:W2:Y:S10]  /*a230*/  MUFU.EX2 R198, R198 ;  /* 0x000000c600c67308 */ /* 0x000eb40000000800 */
[----:B------:R2:W1:Y:S01]  /*a240*/  MUFU.EX2 R246, R207 ;  /* 0x000000cf00f67308 */ /* 0x0004620000000800 */
[----:B----4-:R-:W-:Y:S02]  /*a250*/  F2FP.BF16.PACK_AB R206, R197, R179 ;  /* 0x000000b3c5ce723e */ /* 0x010fe400000010ff */
[----:B--2---:R-:W-:Y:S01]  /*a260*/  F2FP.BF16.PACK_AB R207, R198, R178 ;  /* 0x000000b2c6cf723e */ /* 0x004fe200000010ff */
[----:B---3--:R-:W-:Y:S01]  /*a270*/  FFMA.FTZ R133, R133, R140, R213 ;  /* 0x0000008c85857223 */ /* 0x008fe200000100d5 */
[----:B------:R-:W-:Y:S01]  /*a280*/  F2FP.BF16.PACK_AB R140, R171, R168 ;  /* 0x000000a8ab8c723e */ /* 0x000fe200000010ff */
[----:B------:R-:W-:Y:S02]  /*a290*/  FFMA.FTZ R2, R132, R2, R212 ;  /* 0x0000000284027223 */ /* 0x000fe400000100d4 */
[----:B------:R-:W2:Y:S04]  /*a2a0*/  LDL.LU R132, [R1+0x10] ;  /* 0x0000100001847983 */ /* 0x000ea80000300800 */
[-C--:B-1----:R-:W-:Y:S01]  /*a2b0*/  HMMA.16816.F32.BF16 R4, R140, R144.reuse, R4 ;  /* 0x000000908c04723c */ /* 0x082fe20000041804 */
[----:B------:R1:W5:Y:S04]  /*a2c0*/  LDL.LU R224, [R1+0x80] ;  /* 0x0000800001e07983 */ /* 0x0003680000300800 */
[----:B------:R-:W-:Y:S03]  /*a2d0*/  FADD.FTZ R2, R218, R2 ;  /* 0x00000002da027221 */ /* 0x000fe60000010000 */
[C---:B------:R-:W-:Y:S04]  /*a2e0*/  HMMA.16816.F32.BF16 R8, R148.reuse, R144, R8 ;  /* 0x000000909408723c */ /* 0x040fe80000041808 */
[----:B------:R-:W-:Y:S02]  /*a2f0*/  FADD.FTZ R2, R219, R2 ;  /* 0x00000002db027221 */ /* 0x000fe40000010000 */
[----:B------:R-:W-:Y:S02]  /*a300*/  LDSM.16.MT88.4 R216, [R226+0x3800] ;  /* 0x00380000e2d8783b */ /* 0x000fe40000004200 */
[-C--:B------:R-:W-:Y:S08]  /*a310*/  HMMA.16816.F32.BF16 R12, R148, R146.reuse, R12 ;  /* 0x00000092940c723c */ /* 0x080ff0000004180c */
[C---:B------:R-:W-:Y:S01]  /*a320*/  HMMA.16816.F32.BF16 R16, R140.reuse, R146, R16 ;  /* 0x000000928c10723c */ /* 0x040fe20000041810 */
[----:B------:R-:W3:Y:S07]  /*a330*/  LDSM.16.MT88.4 R144, [R226+0x800] ;  /* 0x00080000e290783b */ /* 0x000eee0000004200 */
[-C--:B---3--:R-:W-:Y:S08]  /*a340*/  HMMA.16816.F32.BF16 R20, R140, R144.reuse, R20 ;  /* 0x000000908c14723c */ /* 0x088ff00000041814 */
[C---:B------:R-:W-:Y:S08]  /*a350*/  HMMA.16816.F32.BF16 R24, R148.reuse, R144, R24 ;  /* 0x000000909418723c */ /* 0x040ff00000041818 */
        /* <DEDUP_REMOVED lines=17> */
[----:B------:R-:W3:Y:S03]  /*a470*/  LDSM.16.MT88.4 R144, [R226+0x2800] ;  /* 0x00280000e290783b */ /* 0x000ee60000004200 */
[----:B--2---:R-:W-:Y:S05]  /*a480*/  FFMA.FTZ R138, R3, R132, R138 ;  /* 0x00000084038a7223 */ /* 0x004fea000001008a */
[----:B------:R-:W2:Y:S04]  /*a490*/  LDL.LU R3, [R1+0x14] ;  /* 0x0000140001037983 */ /* 0x000ea80000300800 */
[----:B------:R1:W5:Y:S01]  /*a4a0*/  LDL.LU R231, [R1+0x7c] ;  /* 0x00007c0001e77983 */ /* 0x0003620000300800 */
        /* <DEDUP_REMOVED lines=11> */
[C---:B------:R-:W-:Y:S07]  /*a560*/  HMMA.16816.F32.BF16 R120, R148.reuse, R144, R120 ;  /* 0x000000909478723c */ /* 0x040fee0000041878 */
[----:B------:R-:W-:Y:S01]  /*a570*/  F2FP.BF16.PACK_AB R144, R201, R181 ;  /* 0x000000b5c990723e */ /* 0x000fe200000010ff */
[-C--:B------:R-:W-:Y:S01]  /*a580*/  HMMA.16816.F32.BF16 R124, R148, R146.reuse, R124 ;  /* 0x00000092947c723c */ /* 0x080fe2000004187c */
[----:B------:R-:W3:Y:S03]  /*a590*/  LDSM.16.MT88.4 R148, [R225+0x1000] ;  /* 0x00100000e194783b */ /* 0x000ee60000004200 */
        /* <DEDUP_REMOVED lines=8> */
[-C--:B---3--:R-:W-:Y:S08]  /*a620*/  HMMA.16816.F32.BF16 R4, R140, R148.reuse, R4 ;  /* 0x000000948c04723c */ /* 0x088ff00000041804 */
[C---:B------:R-:W-:Y:S08]  /*a630*/  HMMA.16816.F32.BF16 R8, R144.reuse, R148, R8 ;  /* 0x000000949008723c */ /* 0x040ff00000041808 */
[-C--:B------:R-:W-:Y:S08]  /*a640*/  HMMA.16816.F32.BF16 R12, R144, R150.reuse, R12 ;  /* 0x00000096900c723c */ /* 0x080ff0000004180c */
[C---:B------:R-:W-:Y:S01]  /*a650*/  HMMA.16816.F32.BF16 R16, R140.reuse, R150, R16 ;  /* 0x000000968c10723c */ /* 0x040fe20000041810 */
[----:B------:R-:W3:Y:S07]  /*a660*/  LDSM.16.MT88.4 R148, [R225+0x3000] ;  /* 0x00300000e194783b */ /* 0x000eee0000004200 */
        /* <DEDUP_REMOVED lines=9> */
[----:B------:R-:W1:Y:S03]  /*a700*/  LDSM.16.MT88.4 R156, [R229+0x3000] ;  /* 0x00300000e59c783b */ /* 0x000e660000004200 */
[----:B--2---:R-:W-:Y:S02]  /*a710*/  FFMA.FTZ R132, R0, R3, R139 ;  /* 0x0000000300847223 */ /* 0x004fe4000001008b */
[----:B------:R-:W-:Y:S01]  /*a720*/  MUFU.EX2 R139, R242 ;  /* 0x000000f2008b7308 */ /* 0x000fe20000000800 */
[----:B------:R-:W-:Y:S01]  /*a730*/  FADD.FTZ R3, R220, R133 ;  /* 0x00000085dc037221 */ /* 0x000fe20000010000 */
[-C--:B------:R-:W-:Y:S04]  /*a740*/  HMMA.16816.F32.BF16 R52, R140, R160.reuse, R52 ;  /* 0x000000a08c34723c */ /* 0x080fe80000041834 */
[----:B------:R-:W-:Y:S02]  /*a750*/  FADD.FTZ R3, R222, R3 ;  /* 0x00000003de037221 */ /* 0x000fe40000010000 */
[----:B------:R-:W-:Y:S02]  /*a760*/  FADD.FTZ R0, R215, R138 ;  /* 0x0000008ad7007221 */ /* 0x000fe40000010000 */
[C---:B------:R-:W-:Y:S01]  /*a770*/  HMMA.16816.F32.BF16 R56, R144.reuse, R160, R56 ;  /* 0x000000a09038723c */ /* 0x040fe20000041838 */
[----:B------:R-:W2:Y:S03]  /*a780*/  MUFU.EX2 R138, R235 ;  /* 0x000000eb008a7308 */ /* 0x000ea60000000800 */
[----:B------:R-:W-:Y:S02]  /*a790*/  FADD.FTZ R133, R214, R0 ;  /* 0x00000000d6857221 */ /* 0x000fe40000010000 */
[----:B------:R-:W-:Y:S01]  /*a7a0*/  LDSM.16.MT88.4 R212, [R225+0x3800] ;  /* 0x00380000e1d4783b */ /* 0x000fe20000004200 */
[----:B------:R-:W-:Y:S01]  /*a7b0*/  FADD.FTZ R132, R208, R132 ;  /* 0x00000084d0847221 */ /* 0x000fe20000010000 */
[-C--:B------:R-:W-:Y:S04]  /*a7c0*/  HMMA.16816.F32.BF16 R60, R144, R162.reuse, R60 ;  /* 0x000000a2903c723c */ /* 0x080fe8000004183c */
[----:B------:R-:W-:Y:S01]  /*a7d0*/  FADD.FTZ R0, R209, R132 ;  /* 0x00000084d1007221 */ /* 0x000fe20000010000 */
[----:B------:R-:W-:Y:S01]  /*a7e0*/  F2FP.BF16.PACK_AB R208, R249, R252 ;  /* 0x000000fcf9d0723e */ /* 0x000fe200000010ff */
[----:B------:R-:W-:Y:S01]  /*a7f0*/  FADD.FTZ R132, R221, R2 ;  /* 0x00000002dd847221 */ /* 0x000fe20000010000 */
[----:B------:R-:W-:Y:S01]  /*a800*/  F2FP.BF16.PACK_AB R209, R245, R246 ;  /* 0x000000f6f5d1723e */ /* 0x000fe200000010ff */
[C---:B------:R-:W-:Y:S01]  /*a810*/  HMMA.16816.F32.BF16 R64, R140.reuse, R162, R64 ;  /* 0x000000a28c40723c */ /* 0x040fe20000041840 */
[----:B------:R-:W1:Y:S03]  /*a820*/  LDSM.16.MT88.4 R160, [R228+0x3000] ;  /* 0x00300000e4a0783b */ /* 0x000e660000004200 */
[----:B------:R-:W-:Y:S02]  /*a830*/  FADD.FTZ R2, R241, R133 ;  /* 0x00000085f1027221 */ /* 0x000fe40000010000 */
[----:B------:R-:W-:Y:S02]  /*a840*/  FADD.FTZ R0, R243, R0 ;  /* 0x00000000f3007221 */ /* 0x000fe40000010000 */
[-C--:B---3--:R-:W-:Y:S01]  /*a850*/  HMMA.16816.F32.BF16 R68, R140, R148.reuse, R68 ;  /* 0x000000948c44723c */ /* 0x088fe20000041844 */
[----:B------:R-:W-:Y:S03]  /*a860*/  LDSM.16.MT88.4 R220, [R229+0x3800] ;  /* 0x00380000e5dc783b */ /* 0x000fe60000004200 */
[----:B------:R-:W-:Y:S01]  /*a870*/  FADD.FTZ R132, R169, R132 ;  /* 0x00000084a9847221 */ /* 0x000fe20000010000 */
[----:B------:R-:W-:Y:S01]  /*a880*/  MOV R169, R194 ;  /* 0x000000c200a97202 */ /* 0x000fe20000000f00 */
[----:B------:R-:W-:Y:S01]  /*a890*/  FADD.FTZ R3, R248, R3 ;  /* 0x00000003f8037221 */ /* 0x000fe20000010000 */
[----:B--2---:R-:W-:Y:S01]  /*a8a0*/  F2FP.BF16.PACK_AB R211, R138, R139 ;  /* 0x0000008b8ad3723e */ /* 0x004fe200000010ff */
[C---:B------:R-:W-:Y:S01]  /*a8b0*/  HMMA.16816.F32.BF16 R72, R144.reuse, R148, R72 ;  /* 0x000000949048723c */ /* 0x040fe20000041848 */
[----:B------:R2:W5:Y:S01]  /*a8c0*/  LDL.LU R241, [R1+0x78] ;  /* 0x0000780001f17983 */ /* 0x0005620000300800 */
[----:B------:R3:W1:Y:S02]  /*a8d0*/  MUFU.EX2 R248, R205 ;  /* 0x000000cd00f87308 */ /* 0x0006640000000800 */
[----:B------:R-:W-:Y:S01]  /*a8e0*/  FADD.FTZ R3, R168, R3 ;  /* 0x00000003a8037221 */ /* 0x000fe20000010000 */
[----:B------:R2:W5:Y:S01]  /*a8f0*/  LDL.LU R242, [R1+0x74] ;  /* 0x0000740001f27983 */ /* 0x0005620000300800 */
[----:B------:R-:W-:Y:S02]  /*a900*/  IMAD.MOV.U32 R168, RZ, RZ, R195 ;  /* 0x000000ffffa87224 */ /* 0x000fe400078e00c3 */
[-C--:B------:R-:W-:Y:S01]  /*a910*/  HMMA.16816.F32.BF16 R76, R144, R150.reuse, R76 ;  /* 0x00000096904c723c */ /* 0x080fe2000004184c */
[----:B------:R2:W5:Y:S03]  /*a920*/  LDL.LU R243, [R1+0x70] ;  /* 0x0000700001f37983 */ /* 0x0005660000300800 */
[----:B------:R-:W-:Y:S01]  /*a930*/  FADD.FTZ R3, R171, R3 ;  /* 0x00000003ab037221 */ /* 0x000fe20000010000 */
[----:B------:R2:W5:Y:S01]  /*a940*/  LDL.LU R235, [R1+0x6c] ;  /* 0x00006c0001eb7983 */ /* 0x0005620000300800 */
[----:B------:R-:W-:Y:S02]  /*a950*/  IMAD.MOV.U32 R171, RZ, RZ, R193 ;  /* 0x000000ffffab7224 */ /* 0x000fe400078e00c1 */
[C---:B------:R-:W-:Y:S04]  /*a960*/  HMMA.16816.F32.BF16 R80, R140.reuse, R150, R80 ;  /* 0x000000968c50723c */ /* 0x040fe80000041850 */
[----:B------:R-:W-:Y:S01]  /*a970*/  FADD.FTZ R133, R173, R132 ;  /* 0x00000084ad857221 */ /* 0x000fe20000010000 */
[----:B------:R-:W-:Y:S01]  /*a980*/  MOV R173, R186 ;  /* 0x000000ba00ad7202 */ /* 0x000fe20000000f00 */
[----:B------:R-:W-:Y:S02]  /*a990*/  FADD.FTZ R2, R164, R2 ;  /* 0x00000002a4027221 */ /* 0x000fe40000010000 */
[-C--:B----4-:R-:W-:Y:S04]  /*a9a0*/  HMMA.16816.F32.BF16 R84, R140, R152.reuse, R84 ;  /* 0x000000988c54723c */ /* 0x090fe80000041854 */
[----:B---3--:R-:W-:Y:S01]  /*a9b0*/  F2FP.BF16.PACK_AB R205, R182, R251 ;  /* 0x000000fbb6cd723e */ /* 0x008fe200000010ff */
[----:B------:R-:W-:Y:S01]  /*a9c0*/  FADD.FTZ R133, R170, R133 ;  /* 0x00000085aa857221 */ /* 0x000fe20000010000 */
[----:B-1----:R-:W-:Y:S01]  /*a9d0*/  F2FP.BF16.PACK_AB R210, R247, R248 ;  /* 0x000000f8f7d2723e */ /* 0x002fe200000010ff */
[----:B------:R-:W-:Y:S01]  /*a9e0*/  IMAD.MOV.U32 R170, RZ, RZ, R192 ;  /* 0x000000ffffaa7224 */ /* 0x000fe200078e00c0 */
[C---:B------:R-:W-:Y:S01]  /*a9f0*/  HMMA.16816.F32.BF16 R88, R144.reuse, R152, R88 ;  /* 0x000000989058723c */ /* 0x040fe20000041858 */
[----:B------:R-:W-:Y:S03]  /*aa00*/  LDSM.16.MT88.4 R192, [R229+0x1800] ;  /* 0x00180000e5c0783b */ /* 0x000fe60000004200 */
[----:B------:R-:W-:Y:S02]  /*aa10*/  FADD.FTZ R0, R165, R0 ;  /* 0x00000000a5007221 */ /* 0x000fe40000010000 */
[----:B------:R-:W-:Y:S01]  /*aa20*/  FADD.FTZ R132, R166, R2 ;  /* 0x00000002a6847221 */ /* 0x000fe20000010000 */
[----:B------:R-:W-:Y:S01]  /*aa30*/  MOV R166, R188 ;  /* 0x000000bc00a67202 */ /* 0x000fe20000000f00 */
[-C--:B------:R-:W-:Y:S04]  /*aa40*/  HMMA.16816.F32.BF16 R92, R144, R154.reuse, R92 ;  /* 0x0000009a905c723c */ /* 0x080fe8000004185c */
[----:B------:R-:W-:Y:S02]  /*aa50*/  IMAD.MOV.U32 R188, RZ, RZ, R185 ;  /* 0x000000ffffbc7224 */ /* 0x000fe400078e00b9 */
[----:B------:R-:W-:Y:S02]  /*aa60*/  FADD.FTZ R2, R167, R0 ;  /* 0x00000000a7027221 */ /* 0x000fe40000010000 */
[C---:B------:R-:W-:Y:S01]  /*aa70*/  HMMA.16816.F32.BF16 R96, R140.reuse, R154, R96 ;  /* 0x0000009a8c60723c */ /* 0x040fe20000041860 */
[----:B------:R-:W1:Y:S03]  /*aa80*/  LDSM.16.MT88.4 R152, [R225+0x1800] ;  /* 0x00180000e198783b */ /* 0x000e660000004200 */
[----:B------:R-:W-:Y:S02]  /*aa90*/  IMAD.MOV.U32 R167, RZ, RZ, R187 ;  /* 0x000000ffffa77224 */ /* 0x000fe400078e00bb */
[----:B------:R-:W-:Y:S01]  /*aaa0*/  FADD.FTZ R0, R175, R3 ;  /* 0x00000003af007221 */ /* 0x000fe20000010000 */
[----:B------:R-:W-:Y:S01]  /*aab0*/  MOV R175, R184 ;  /* 0x000000b800af7202 */ /* 0x000fe20000000f00 */
[-C--:B------:R-:W-:Y:S01]  /*aac0*/  HMMA.16816.F32.BF16 R100, R140, R156.reuse, R100 ;  /* 0x0000009c8c64723c */ /* 0x080fe20000041864 */
[----:B------:R-:W3:Y:S03]  /*aad0*/  LDSM.16.MT88.4 R184, [R226+0x1800] ;  /* 0x00180000e2b8783b */ /* 0x000ee60000004200 */
[----:B------:R-:W-:Y:S02]  /*aae0*/  FADD.FTZ R165, R172, R132 ;  /* 0x00000084aca57221 */ /* 0x000fe40000010000 */
[----:B------:R-:W-:Y:S01]  /*aaf0*/  FADD.FTZ R164, R174, R2 ;  /* 0x00000002aea47221 */ /* 0x000fe20000010000 */
[----:B------:R-:W-:Y:S01]  /*ab00*/  MOV R2, R189 ;  /* 0x000000bd00027202 */ /* 0x000fe20000000f00 */
[C---:B------:R-:W-:Y:S04]  /*ab10*/  HMMA.16816.F32.BF16 R104, R144.reuse, R156, R104 ;  /* 0x0000009c9068723c */ /* 0x040fe80000041868 */
[----:B------:R-:W-:Y:S02]  /*ab20*/  FADD.FTZ R3, R177, R133 ;  /* 0x00000085b1037221 */ /* 0x000fe40000010000 */
[----:B------:R-:W-:Y:S01]  /*ab30*/  FADD.FTZ R132, R176, R0 ;  /* 0x00000000b0847221 */ /* 0x000fe20000010000 */
[----:B------:R-:W-:Y:S01]  /*ab40*/  MOV R156, R202 ;  /* 0x000000ca009c7202 */ /* 0x000fe20000000f00 */
[-C--:B------:R-:W-:Y:S04]  /*ab50*/  HMMA.16816.F32.BF16 R108, R144, R158.reuse, R108 ;  /* 0x0000009e906c723c */ /* 0x080fe8000004186c */
[----:B------:R-:W-:Y:S01]  /*ab60*/  IMAD.MOV.U32 R157, RZ, RZ, R203 ;  /* 0x000000ffff9d7224 */ /* 0x000fe200078e00cb */
[----:B------:R-:W-:Y:S01]  /*ab70*/  MOV R133, R156 ;  /* 0x0000009c00857202 */ /* 0x000fe20000000f00 */
[----:B------:R-:W-:Y:S02]  /*ab80*/  IMAD.MOV.U32 R0, RZ, RZ, R190 ;  /* 0x000000ffff007224 */ /* 0x000fe400078e00be */
[C---:B------:R-:W-:Y:S07]  /*ab90*/  HMMA.16816.F32.BF16 R112, R140.reuse, R158, R112 ;  /* 0x0000009e8c70723c */ /* 0x040fee0000041870 */
[----:B------:R-:W-:Y:S01]  /*aba0*/  IMAD.MOV.U32 R159, RZ, RZ, R201 ;  /* 0x000000ffff9f7224 */ /* 0x000fe200078e00c9 */
[-C--:B------:R-:W-:Y:S04]  /*abb0*/  HMMA.16816.F32.BF16 R116, R140, R160.reuse, R116 ;  /* 0x000000a08c74723c */ /* 0x080fe80000041874 */
[----:B------:R-:W-:Y:S02]  /*abc0*/  MOV R158, R200 ;  /* 0x000000c8009e7202 */ /* 0x000fe40000000f00 */
[----:B------:R-:W4:Y:S02]  /*abd0*/  LDSM.16.MT88.4 R200, [R228+0x1800] ;  /* 0x00180000e4c8783b */ /* 0x000f240000004200 */
[C---:B------:R-:W-:Y:S08]  /*abe0*/  HMMA.16816.F32.BF16 R120, R144.reuse, R160, R120 ;  /* 0x000000a09078723c */ /* 0x040ff00000041878 */
[-C--:B------:R-:W-:Y:S08]  /*abf0*/  HMMA.16816.F32.BF16 R124, R144, R162.reuse, R124 ;  /* 0x000000a2907c723c */ /* 0x080ff0000004187c */
[----:B------:R-:W-:Y:S08]  /*ac00*/  HMMA.16816.F32.BF16 R128, R140, R162, R128 ;  /* 0x000000a28c80723c */ /* 0x000ff00000041880 */
[-C--:B-1----:R-:W-:Y:S01]  /*ac10*/  HMMA.16816.F32.BF16 R140, R204, R152.reuse, R4 ;  /* 0x00000098cc8c723c */ /* 0x082fe20000041804 */
[----:B------:R-:W1:Y:S07]  /*ac20*/  LDSM.16.MT88.4 R4, [R228+0x3800] ;  /* 0x00380000e404783b */ /* 0x000e6e0000004200 */
[C---:B------:R-:W-:Y:S07]  /*ac30*/  HMMA.16816.F32.BF16 R144, R208.reuse, R152, R8 ;  /* 0x00000098d090723c */ /* 0x040fee0000041808 */
[----:B------:R-:W-:Y:S01]  /*ac40*/  IMAD.MOV.U32 R9, RZ, RZ, R159 ;  /* 0x000000ffff097224 */ /* 0x000fe200078e009f */
[-C--:B------:R-:W-:Y:S04]  /*ac50*/  HMMA.16816.F32.BF16 R148, R208, R154.reuse, R12 ;  /* 0x0000009ad094723c */ /* 0x080fe8000004180c */
[----:B------:R-:W-:Y:S01]  /*ac60*/  IMAD.MOV.U32 R10, RZ, RZ, R157 ;  /* 0x000000ffff0a7224 */ /* 0x000fe200078e009d */
[----:B------:R-:W-:Y:S02]  /*ac70*/  MOV R11, R199 ;  /* 0x000000c7000b7202 */ /* 0x000fe40000000f00 */
[----:B------:R-:W-:Y:S01]  /*ac80*/  IMAD.MOV.U32 R15, RZ, RZ, R198 ;  /* 0x000000ffff0f7224 */ /* 0x000fe200078e00c6 */
[C---:B------:R-:W-:Y:S04]  /*ac90*/  HMMA.16816.F32.BF16 R160, R204.reuse, R154, R16 ;  /* 0x0000009acca0723c */ /* 0x040fe80000041810 */
[----:B------:R-:W-:Y:S01]  /*aca0*/  MOV R8, R191 ;  /* 0x000000bf00087202 */ /* 0x000fe20000000f00 */
[----:B------:R-:W-:Y:S01]  /*acb0*/  IMAD.MOV.U32 R12, RZ, RZ, R179 ;  /* 0x000000ffff0c7224 */ /* 0x000fe200078e00b3 */
[----:B------:R-:W-:Y:S01]  /*acc0*/  MOV R14, R197 ;  /* 0x000000c5000e7202 */ /* 0x000fe20000000f00 */
[----:B------:R-:W-:Y:S01]  /*acd0*/  IMAD.MOV.U32 R16, RZ, RZ, R173 ;  /* 0x000000ffff107224 */ /* 0x000fe200078e00ad */
[----:B------:R-:W-:Y:S01]  /*ace0*/  MOV R17, R175 ;  /* 0x000000af00117202 */ /* 0x000fe20000000f00 */
[----:B------:R-:W-:Y:S01]  /*acf0*/  IMAD.MOV.U32 R18, RZ, RZ, R183 ;  /* 0x000000ffff127224 */ /* 0x000fe200078e00b7 */
[-C--:B---3--:R-:W-:Y:S03]  /*ad00*/  HMMA.16816.F32.BF16 R172, R204, R184.reuse, R20 ;  /* 0x000000b8ccac723c */ /* 0x088fe60000041814 */
[----:B------:R-:W-:Y:S01]  /*ad10*/  MOV R13, R178 ;  /* 0x000000b2000d7202 */ /* 0x000fe20000000f00 */
[----:B------:R-:W-:Y:S01]  /*ad20*/  FADD.FTZ R8, R8, R132 ;  /* 0x0000008408087221 */ /* 0x000fe20000010000 */
[----:B------:R-:W-:Y:S02]  /*ad30*/  MOV R19, R182 ;  /* 0x000000b600137202 */ /* 0x000fe40000000f00 */
[----:B------:R-:W-:Y:S01]  /*ad40*/  MOV R23, R170 ;  /* 0x000000aa00177202 */ /* 0x000fe20000000f00 */
[C---:B------:R-:W-:Y:S04]  /*ad50*/  HMMA.16816.F32.BF16 R152, R208.reuse, R184, R24 ;  /* 0x000000b8d098723c */ /* 0x040fe80000041818 */
[----:B------:R-:W-:Y:S01]  /*ad60*/  IMAD.MOV.U32 R22, RZ, RZ, R167 ;  /* 0x000000ffff167224 */ /* 0x000fe200078e00a7 */
[----:B------:R-:W-:Y:S01]  /*ad70*/  MOV R21, R166 ;  /* 0x000000a600157202 */ /* 0x000fe20000000f00 */
[----:B------:R-:W-:Y:S01]  /*ad80*/  IMAD.MOV.U32 R20, RZ, RZ, R171 ;  /* 0x000000ffff147224 */ /* 0x000fe200078e00ab */
[----:B------:R-:W-:Y:S01]  /*ad90*/  MOV R25, R158 ;  /* 0x0000009e00197202 */ /* 0x000fe20000000f00 */
[----:B------:R-:W-:Y:S01]  /*ada0*/  IMAD.MOV.U32 R26, RZ, RZ, R168 ;  /* 0x000000ffff1a7224 */ /* 0x000fe200078e00a8 */
[-C--:B------:R-:W-:Y:S03]  /*adb0*/  HMMA.16816.F32.BF16 R156, R208, R186.reuse, R28 ;  /* 0x000000bad09c723c */ /* 0x080fe6000004181c */
[----:B------:R-:W-:Y:S01]  /*adc0*/  MOV R27, R169 ;  /* 0x000000a9001b7202 */ /* 0x000fe20000000f00 */
[----:B------:R-:W-:Y:S01]  /*add0*/  FADD.FTZ R11, R11, R8 ;  /* 0x000000080b0b7221 */ /* 0x000fe20000010000 */
[----:B------:R-:W-:Y:S01]  /*ade0*/  MOV R132, R137 ;  /* 0x0000008900847202 */ /* 0x000fe20000000f00 */
[----:B------:R-:W-:Y:S01]  /*adf0*/  IMAD.MOV.U32 R24, RZ, RZ, R196 ;  /* 0x000000ffff187224 */ /* 0x000fe200078e00c4 */
[----:B------:R-:W-:Y:S01]  /*ae00*/  MOV R30, R180 ;  /* 0x000000b4001e7202 */ /* 0x000fe20000000f00 */
[C---:B------:R-:W-:Y:S01]  /*ae10*/  HMMA.16816.F32.BF16 R184, R204.reuse, R186, R32 ;  /* 0x000000baccb8723c */ /* 0x040fe20000041820 */
[----:B------:R-:W3:Y:S03]  /*ae20*/  LDL R34, [R1+0x38] ;  /* 0x0000380001227983 */ /* 0x000ee60000100800 */
[----:B------:R-:W-:Y:S01]  /*ae30*/  IMAD.MOV.U32 R28, RZ, RZ, R165 ;  /* 0x000000ffff1c7224 */ /* 0x000fe200078e00a5 */
[----:B------:R-:W-:Y:S01]  /*ae40*/  MOV R29, R164 ;  /* 0x000000a4001d7202 */ /* 0x000fe20000000f00 */
[----:B------:R-:W-:Y:S02]  /*ae50*/  FADD.FTZ R3, R30, R3 ;  /* 0x000000031e037221 */ /* 0x000fe40000010000 */
[----:B------:R-:W-:Y:S02]  /*ae60*/  IMAD.MOV.U32 R35, RZ, RZ, R188 ;  /* 0x000000ffff237224 */ /* 0x000fe400078e00bc */
[-C--:B------:R-:W-:Y:S03]  /*ae70*/  HMMA.16816.F32.BF16 R188, R204, R192.reuse, R36 ;  /* 0x000000c0ccbc723c */ /* 0x080fe60000041824 */
[----:B------:R-:W-:Y:S02]  /*ae80*/  FADD.FTZ R10, R10, R3 ;  /* 0x000000030a0a7221 */ /* 0x000fe40000010000 */
[----:B------:R-:W-:Y:S02]  /*ae90*/  FADD.FTZ R3, R26, R11 ;  /* 0x0000000b1a037221 */ /* 0x000fe40000010000 */
[----:B------:R-:W-:Y:S01]  /*aea0*/  IMAD.MOV.U32 R31, RZ, RZ, R181 ;  /* 0x000000ffff1f7224 */ /* 0x000fe200078e00b5 */
        /* <DEDUP_REMOVED lines=9> */
[-C--:B----4-:R-:W-:Y:S04]  /*af40*/  HMMA.16816.F32.BF16 R196, R204, R200.reuse, R52 ;  /* 0x000000c8ccc4723c */ /* 0x090fe80000041834 */
        /* <DEDUP_REMOVED lines=22> */
[----:B------:R-:W-:Y:S01]  /*b0b0*/  MOV R222, R133 ;  /* 0x0000008500de7202 */ /* 0x000fe20000000f00 */
        /* <DEDUP_REMOVED lines=22> */
[----:B------:R-:W-:Y:S02]  /*b220*/  FADD.FTZ R2, R138, R0 ;  /* 0x000000008a027221 */ /* 0x000fe40000010000 */
[----:B------:R-:W-:Y:S01]  /*b230*/  IMAD.MOV.U32 R0, RZ, RZ, R133 ;  /* 0x000000ffff007224 */ /* 0x000fe200078e0085 */
[----:B------:R2:W-:Y:S01]  /*b240*/  STL [R1+0x10], R3 ;  /* 0x0000100301007387 */ /* 0x0005e20000100800 */
[----:B------:R-:W-:Y:S02]  /*b250*/  IMAD.MOV.U32 R133, RZ, RZ, R136 ;  /* 0x000000ffff857224 */ /* 0x000fe400078e0088 */
[----:B------:R-:W-:Y:S01]  /*b260*/  IMAD.MOV.U32 R138, RZ, RZ, R135 ;  /* 0x000000ffff8a7224 */ /* 0x000fe200078e0087 */
[----:B------:R2:W-:Y:S04]  /*b270*/  STL [R1+0x14], R2 ;  /* 0x0000140201007387 */ /* 0x0005e80000100800 */
[----:B------:R2:W-:Y:S01]  /*b280*/  STL [R1], R0 ;  /* 0x0000000001007387 */ /* 0x0005e20000100800 */
[----:B---3--:R-:W-:Y:S11]  /*b290*/  ISETP.GT.AND P0, PT, R35, R34, PT ;  /* 0x000000222300720c */ /* 0x008ff60003f04270 */
[----:B------:R-:W-:Y:S02]  /*b2a0*/  @!UPT UIADD3 URZ, URZ, URZ, URZ ;  /* 0x0000003f3f3ff290 */ /* 0x000fe4000fffe03f */
[----:B--2---:R-:W-:-:S05]  /*b2b0*/  @P0 BRA `(.L_x_2295) ;  /* 0xffffb3e000000947 */ /* 0x004fca000383ffff */
.L_x_2294:
[----:B-1----:R-:W2:Y:S02]  /*b2c0*/  LDL R0, [R1+0x18] ;  /* 0x0000180001007983 */ /* 0x002ea40000100800 */
[----:B--2---:R-:W-:-:S13]  /*b2d0*/  ISETP.GE.AND P0, PT, R222, R0, PT ;  /* 0x00000000de00720c */ /* 0x004fda0003f06270 */
[----:B------:R-:W-:Y:S05]  /*b2e0*/  @!P0 BRA `(.L_x_2296) ;  /* 0x000041a000008947 */ /* 0x000fea0003800000 */
[----:B------:R-:W-:Y:S01]  /*b2f0*/  IMAD.MOV.U32 R132, RZ, RZ, R136 ;  /* 0x000000ffff847224 */ /* 0x000fe200078e0088 */
[----:B------:R-:W-:Y:S01]  /*b300*/  MOV R139, R134 ;  /* 0x00000086008b7202 */ /* 0x000fe20000000f00 */
[----:B------:R-:W-:Y:S01]  /*b310*/  IMAD.MOV.U32 R3, RZ, RZ, R137 ;  /* 0x000000ffff037224 */ /* 0x000fe200078e0089 */
[----:B------:R-:W-:Y:S02]  /*b320*/  MOV R138, R135 ;  /* 0x00000087008a7202 */ /* 0x000fe40000000f00 */
.L_x_2297:
        /* <DEDUP_REMOVED lines=17> */
[----:B------:R-:W4:Y:S04]  /*b440*/  LDL R136, [R1+0x34] ;  /* 0x0000340001887983 */ /* 0x000f280000100800 */
[----:B------:R-:W3:Y:S08]  /*b450*/  LDSM.16.M88.4 R48, [R224+0x1000] ;  /* 0x00100000e030783b */ /* 0x000ef00000000200 */
[----:B------:R-:W3:Y:S01]  /*b460*/  LDSM.16.M88.4 R204, [R224+0x1800] ;  /* 0x00180000e0cc783b */ /* 0x000ee20000000200 */
[-C--:B-1----:R-:W-:Y:S07]  /*b470*/  HMMA.16816.F32.BF16 R4, R64, R16.reuse, RZ ;  /* 0x000000104004723c */ /* 0x082fee00000418ff */
[----:B------:R-:W4:Y:S01]  /*b480*/  LDL.64 R216, [R1+0x28] ;  /* 0x0000280001d87983 */ /* 0x000f220000100a00 */
[C---:B--2---:R-:W-:Y:S05]  /*b490*/  HMMA.16816.F32.BF16 R8, R60.reuse, R16, RZ ;  /* 0x000000103c08723c */ /* 0x044fea00000418ff */
[----:B------:R-:W-:Y:S03]  /*b4a0*/  LDSM.16.M88.4 R208, [R233] ;  /* 0x00000000e9d0783b */ /* 0x000fe60000000200 */
[-C--:B------:R-:W-:Y:S05]  /*b4b0*/  HMMA.16816.F32.BF16 R12, R60, R18.reuse, RZ ;  /* 0x000000123c0c723c */ /* 0x080fea00000418ff */
[----:B------:R-:W1:Y:S03]  /*b4c0*/  LDSM.16.M88.4 R212, [R235] ;  /* 0x00000000ebd4783b */ /* 0x000e660000000200 */
[C---:B------:R-:W-:Y:S05]  /*b4d0*/  HMMA.16816.F32.BF16 R16, R64.reuse, R18, RZ ;  /* 0x000000124010723c */ /* 0x040fea00000418ff */
[----:B------:R2:W-:Y:S04]  /*b4e0*/  STL [R1+0x74], R129 ;  /* 0x0000748101007387 */ /* 0x0005e80000100800 */
[----:B------:R-:W-:Y:S01]  /*b4f0*/  STL [R1+0x70], R130 ;  /* 0x0000708201007387 */ /* 0x000fe20000100800 */
[-C--:B---3--:R-:W-:Y:S03]  /*b500*/  HMMA.16816.F32.BF16 R20, R64, R32.reuse, RZ ;  /* 0x000000204014723c */ /* 0x088fe600000418ff */
[----:B------:R3:W-:Y:S05]  /*b510*/  STL [R1+0x6c], R131 ;  /* 0x00006c8301007387 */ /* 0x0007ea0000100800 */
[C---:B------:R-:W-:Y:S08]  /*b520*/  HMMA.16816.F32.BF16 R24, R60.reuse, R32, RZ ;  /* 0x000000203c18723c */ /* 0x040ff000000418ff */
[-C--:B------:R-:W-:Y:S01]  /*b530*/  HMMA.16816.F32.BF16 R28, R60, R34.reuse, RZ ;  /* 0x000000223c1c723c */ /* 0x080fe200000418ff */
[----:B--2---:R-:W2:Y:S07]  /*b540*/  LDL R129, [R1+0x18] ;  /* 0x0000180001817983 */ /* 0x004eae0000100800 */
[C---:B------:R-:W-:Y:S01]  /*b550*/  HMMA.16816.F32.BF16 R32, R64.reuse, R34, RZ ;  /* 0x000000224020723c */ /* 0x040fe200000418ff */
[----:B---3--:R-:W3:Y:S07]  /*b560*/  LDL.64 R130, [R1+0x20] ;  /* 0x0000200001827983 */ /* 0x008eee0000100a00 */
        /* <DEDUP_REMOVED lines=21> */
[-C--:B------:R-:W-:Y:S04]  /*b6c0*/  HMMA.16816.F32.BF16 R44, R204, R214.reuse, R44 ;  /* 0x000000d6cc2c723c */ /* 0x080fe8000004182c */
[C---:B----4-:R-:W-:Y:S04]  /*b6d0*/  IADD3 R2, P1, R0.reuse, R216, RZ ;  /* 0x000000d800027210 */ /* 0x050fe80007f3e0ff */
[C---:B------:R-:W-:Y:S01]  /*b6e0*/  HMMA.16816.F32.BF16 R48, R208.reuse, R214, R48 ;  /* 0x000000d6d030723c */ /* 0x040fe20000041830 */
[----:B------:R-:W1:Y:S03]  /*b6f0*/  LDSM.16.M88.4 R212, [R241] ;  /* 0x00000000f1d4783b */ /* 0x000e660000000200 */
[C---:B------:R-:W-:Y:S02]  /*b700*/  IADD3.X R134, R133.reuse, R136, RZ, P1, !PT ;  /* 0x0000008885867210 */ /* 0x040fe40000ffe4ff */
[----:B------:R-:W-:Y:S06]  /*b710*/  IADD3 R0, P2, P1, R0, 0x40, R216 ;  /* 0x0000004000007810 */ /* 0x000fec000795e0d8 */
[----:B------:R-:W-:Y:S01]  /*b720*/  IADD3.X R133, R133, RZ, R136, P2, P1 ;  /* 0x000000ff85857210 */ /* 0x000fe200017e2488 */
        /* <DEDUP_REMOVED lines=20> */
[----:B------:R-:W-:Y:S02]  /*b870*/  IADD3.X R135, R137, R2, RZ, P0, !PT ;  /* 0x0000000289877210 */ /* 0x000fe400007fe4ff */
[C---:B--2---:R-:W-:Y:S03]  /*b880*/  ISETP.GT.AND P0, PT, R222.reuse, R129, PT ;  /* 0x00000081de00720c */ /* 0x044fe60003f04270 */
[----:B------:R-:W2:Y:S01]  /*b890*/  LDL R129, [R1+0x30] ;  /* 0x0000300001817983 */ /* 0x000ea20000100800 */
[----:B------:R-:W-:Y:S01]  /*b8a0*/  IMAD.X R205, R135, 0x1, R2, P1 ;  /* 0x0000000187cd7824 */ /* 0x000fe200008e0602 */
[----:B------:R-:W-:Y:S02]  /*b8b0*/  IADD3 R222, R222, -0x1, RZ ;  /* 0xffffffffdede7810 */ /* 0x000fe40007ffe0ff */
        /* <DEDUP_REMOVED lines=25> */
[-C--:B------:R-:W-:Y:S01]  /*ba50*/  HMMA.16816.F32.BF16 R60, R212, R210.reuse, R60 ;  /* 0x000000d2d43c723c */ /* 0x080fe2000004183c */
[----:B------:R-:W-:Y:S07]  /*ba60*/  LDSM.16.M88.4 R212, [R234+0x2000] ;  /* 0x00200000ead4783b */ /* 0x000fee0000000200 */
[----:B------:R-:W-:Y:S01]  /*ba70*/  HMMA.16816.F32.BF16 R64, R204, R210, R64 ;  /* 0x000000d2cc40723c */ /* 0x000fe20000041840 */
[----:B------:R-:W-:Y:S08]  /*ba80*/  LDSM.16.M88.4 R204, [R234] ;  /* 0x00000000eacc783b */ /* 0x000ff00000000200 */
[----:B------:R-:W4:Y:S02]  /*ba90*/  LDSM.16.M88.4 R208, [R227] ;  /* 0x00000000e3d0783b */ /* 0x000f240000000200 */
        /* <DEDUP_REMOVED lines=20> */
[----:B------:R-:W-:Y:S08]  /*bbe0*/  LDSM.16.M88.4 R204, [R231+0x4000] ;  /* 0x00400000e7cc783b */ /* 0x000ff00000000200 */
[----:B------:R-:W4:Y:S02]  /*bbf0*/  LDSM.16.M88.4 R208, [R224+0x2000] ;  /* 0x00200000e0d0783b */ /* 0x000f240000000200 */
        /* <DEDUP_REMOVED lines=21> */
[----:B------:R-:W4:Y:S02]  /*bd50*/  LDSM.16.M88.4 R208, [R240] ;  /* 0x00000000f0d0783b */ /* 0x000f240000000200 */
[-C--:B----4-:R-:W-:Y:S08]  /*bd60*/  HMMA.16816.F32.BF16 R4, R204, R208.reuse, R4 ;  /* 0x000000d0cc04723c */ /* 0x090ff00000041804 */
[C---:B------:R-:W-:Y:S08]  /*bd70*/  HMMA.16816.F32.BF16 R8, R212.reuse, R208, R8 ;  /* 0x000000d0d408723c */ /* 0x040ff00000041808 */
[-C--:B------:R-:W-:Y:S08]  /*bd80*/  HMMA.16816.F32.BF16 R12, R212, R210.reuse, R12 ;  /* 0x000000d2d40c723c */ /* 0x080ff0000004180c */
[C---:B------:R-:W-:Y:S01]  /*bd90*/  HMMA.16816.F32.BF16 R16, R204.reuse, R210, R16 ;  /* 0x000000d2cc10723c */ /* 0x040fe20000041810 */
[----:B------:R-:W4:Y:S07]  /*bda0*/  LDSM.16.M88.4 R208, [R239] ;  /* 0x00000000efd0783b */ /* 0x000f2e0000000200 */
        /* <DEDUP_REMOVED lines=43> */
[----:B------:R-:W4:Y:S03]  /*c060*/  LDSM.16.M88.4 R208, [R227+0x2800] ;  /* 0x00280000e3d0783b */ /* 0x000f260000000200 */
[----:B------:R-:W-:Y:S02]  /*c070*/  FMNMX.FTZ R0, R4, R3, !PT ;  /* 0x0000000304007209 */ /* 0x000fe40007810000 */
[----:B------:R-:W-:Y:S02]  /*c080*/  FMNMX.FTZ R2, R6, R132, !PT ;  /* 0x0000008406027209 */ /* 0x000fe40007810000 */
[----:B-1----:R-:W-:Y:S04]  /*c090*/  FMNMX.FTZ R134, R10, R139, !PT ;  /* 0x0000008b0a867209 */ /* 0x002fe80007810000 */
        /* <DEDUP_REMOVED lines=13> */
[-C--:B----4-:R-:W-:Y:S08]  /*c170*/  HMMA.16816.F32.BF16 R20, R204, R208.reuse, R20 ;  /* 0x000000d0cc14723c */ /* 0x090ff00000041814 */
[C---:B------:R-:W-:Y:S08]  /*c180*/  HMMA.16816.F32.BF16 R24, R212.reuse, R208, R24 ;  /* 0x000000d0d418723c */ /* 0x040ff00000041818 */
[-C--:B------:R-:W-:Y:S08]  /*c190*/  HMMA.16816.F32.BF16 R28, R212, R210.reuse, R28 ;  /* 0x000000d2d41c723c */ /* 0x080ff0000004181c */
[C---:B------:R-:W-:Y:S01]  /*c1a0*/  HMMA.16816.F32.BF16 R32, R204.reuse, R210, R32 ;  /* 0x000000d2cc20723c */ /* 0x040fe20000041820 */
[----:B------:R-:W1:Y:S03]  /*c1b0*/  LDSM.16.M88.4 R208, [R227+0x3000] ;  /* 0x00300000e3d0783b */ /* 0x000e660000000200 */
        /* <DEDUP_REMOVED lines=15> */
[-C--:B-1----:R-:W-:Y:S08]  /*c2b0*/  HMMA.16816.F32.BF16 R36, R204, R208.reuse, R36 ;  /* 0x000000d0cc24723c */ /* 0x082ff00000041824 */
[C---:B------:R-:W-:Y:S08]  /*c2c0*/  HMMA.16816.F32.BF16 R40, R212.reuse, R208, R40 ;  /* 0x000000d0d428723c */ /* 0x040ff00000041828 */
[-C--:B------:R-:W-:Y:S08]  /*c2d0*/  HMMA.16816.F32.BF16 R44, R212, R210.reuse, R44 ;  /* 0x000000d2d42c723c */ /* 0x080ff0000004182c */
[C---:B------:R-:W-:Y:S01]  /*c2e0*/  HMMA.16816.F32.BF16 R48, R204.reuse, R210, R48 ;  /* 0x000000d2cc30723c */ /* 0x040fe20000041830 */
[----:B------:R-:W1:Y:S01]  /*c2f0*/  LDSM.16.M88.4 R208, [R227+0x3800] ;  /* 0x00380000e3d0783b */ /* 0x000e620000000200 */
[----:B------:R-:W-:Y:S04]  /*c300*/  DEPBAR.LE SB0, 0x0 ;  /* 0x000080000000791a */ /* 0x000fe80000000000 */
[----:B------:R-:W-:Y:S02]  /*c310*/  FMNMX.FTZ R0, R36, R0, !PT ;  /* 0x0000000024007209 */ /* 0x000fe40007810000 */
[----:B------:R-:W-:Y:S01]  /*c320*/  FMNMX.FTZ R2, R38, R2, !PT ;  /* 0x0000000226027209 */ /* 0x000fe20007810000 */
[----:B------:R-:W-:Y:S03]  /*c330*/  BAR.SYNC.DEFER_BLOCKING 0x0 ;  /* 0x0000000000007b1d */ /* 0x000fe60000010000 */
[----:B------:R-:W-:Y:S02]  /*c340*/  FMNMX.FTZ R2, R39, R2, !PT ;  /* 0x0000000227027209 */ /* 0x000fe40007810000 */
[----:B------:R-:W-:Y:S02]  /*c350*/  FMNMX.FTZ R0, R37, R0, !PT ;  /* 0x0000000025007209 */ /* 0x000fe40007810000 */
[----:B------:R-:W-:Y:S04]  /*c360*/  FMNMX.FTZ R133, R40, R133, !PT ;  /* 0x0000008528857209 */ /* 0x000fe80007810000 */
[----:B------:R-:W-:Y:S04]  /*c370*/  FMNMX.FTZ R133, R41, R133, !PT ;  /* 0x0000008529857209 */ /* 0x000fe80007810000 */
        /* <DEDUP_REMOVED lines=9> */
[----:B------:R-:W-:Y:S04]  /*c410*/  HMMA.16816.F32.BF16 R64, R204, R210, R64 ;  /* 0x000000d2cc40723c */ /* 0x000fe80000041840 */
[----:B------:R-:W-:Y:S02]  /*c420*/  FMNMX.FTZ R0, R52, R0, !PT ;  /* 0x0000000034007209 */ /* 0x000fe40007810000 */
[----:B------:R-:W-:Y:S02]  /*c430*/  FMNMX.FTZ R2, R54, R2, !PT ;  /* 0x0000000236027209 */ /* 0x000fe40007810000 */
[----:B------:R-:W-:Y:S04]  /*c440*/  FMNMX.FTZ R0, R53, R0, !PT ;  /* 0x0000000035007209 */ /* 0x000fe80007810000 */
        /* <DEDUP_REMOVED lines=8> */
[----:B------:R-:W-:Y:S01]  /*c4d0*/  FMNMX.FTZ R133, R61, R133, !PT ;  /* 0x000000853d857209 */ /* 0x000fe20007810000 */
[----:B---3--:R-:W1:Y:S08]  /*c4e0*/  SHFL.BFLY PT, R137, R0, 0x2, 0x1f ;  /* 0x0c401f0000897f89 */ /* 0x008e7000000e0000 */
[----:B------:R-:W3:Y:S08]  /*c4f0*/  SHFL.BFLY PT, R136, R2, 0x2, 0x1f ;  /* 0x0c401f0002887f89 */ /* 0x000ef000000e0000 */
[----:B------:R-:W4:Y:S01]  /*c500*/  SHFL.BFLY PT, R204, R133, 0x2, 0x1f ;  /* 0x0c401f0085cc7f89 */ /* 0x000f2200000e0000 */
[----:B-1----:R-:W-:Y:S02]  /*c510*/  FMNMX.FTZ R137, R0, R137, !PT ;  /* 0x0000008900897209 */ /* 0x002fe40007810000 */
[----:B------:R-:W-:Y:S05]  /*c520*/  FMNMX.FTZ R0, R31, R134, !PT ;  /* 0x000000861f007209 */ /* 0x000fea0007810000 */
[----:B------:R-:W1:Y:S01]  /*c530*/  SHFL.BFLY PT, R134, R137, 0x1, 0x1f ;  /* 0x0c201f0089867f89 */ /* 0x000e6200000e0000 */
[----:B------:R-:W-:Y:S02]  /*c540*/  FMNMX.FTZ R0, R42, R0, !PT ;  /* 0x000000002a007209 */ /* 0x000fe40007810000 */
[----:B---3--:R-:W-:Y:S02]  /*c550*/  FMNMX.FTZ R136, R2, R136, !PT ;  /* 0x0000008802887209 */ /* 0x008fe40007810000 */
[----:B------:R-:W-:Y:S03]  /*c560*/  FMNMX.FTZ R0, R43, R0, !PT ;  /* 0x000000002b007209 */ /* 0x000fe60007810000 */
[----:B------:R-:W3:Y:S01]  /*c570*/  SHFL.BFLY PT, R135, R136, 0x1, 0x1f ;  /* 0x0c201f0088877f89 */ /* 0x000ee200000e0000 */
[----:B------:R-:W-:Y:S02]  /*c580*/  FMNMX.FTZ R0, R46, R0, !PT ;  /* 0x000000002e007209 */ /* 0x000fe40007810000 */
[----:B----4-:R-:W-:Y:S02]  /*c590*/  FMNMX.FTZ R204, R133, R204, !PT ;  /* 0x000000cc85cc7209 */ /* 0x010fe40007810000 */
[----:B------:R-:W-:Y:S02]  /*c5a0*/  FMNMX.FTZ R0, R47, R0, !PT ;  /* 0x000000002f007209 */ /* 0x000fe40007810000 */
[----:B------:R-:W-:Y:S01]  /*c5b0*/  @P0 SHF.R.S32.HI R133, RZ, 0x1f, R222 ;  /* 0x0000001fff850819 */ /* 0x000fe200000114de */
[----:B------:R-:W4:Y:S01]  /*c5c0*/  SHFL.BFLY PT, R207, R204, 0x1, 0x1f ;  /* 0x0c201f00cccf7f89 */ /* 0x000f2200000e0000 */
[----:B------:R-:W-:Y:S03]  /*c5d0*/  FMNMX.FTZ R0, R58, R0, !PT ;  /* 0x000000003a007209 */ /* 0x000fe60007810000 */
[----:B------:R-:W-:Y:S01]  /*c5e0*/  @P0 IMAD R205, R133, c[0x0][0x1e0], RZ ;  /* 0x0000780085cd0a24 */ /* 0x000fe200078e02ff */
[----:B------:R-:W-:Y:S02]  /*c5f0*/  FMNMX.FTZ R0, R59, R0, !PT ;  /* 0x000000003b007209 */ /* 0x000fe40007810000 */
[----:B-1----:R-:W-:Y:S01]  /*c600*/  FMNMX.FTZ R137, R137, R134, !PT ;  /* 0x0000008689897209 */ /* 0x002fe20007810000 */
[----:B------:R-:W-:Y:S01]  /*c610*/  @P0 IMAD R205, R222, c[0x0][0x1e4], R205 ;  /* 0x00007900decd0a24 */ /* 0x000fe200078e02cd */
[----:B------:R-:W-:Y:S03]  /*c620*/  FMNMX.FTZ R0, R62, R0, !PT ;  /* 0x000000003e007209 */ /* 0x000fe60007810000 */
[----:B------:R-:W-:Y:S01]  /*c630*/  FMUL.FTZ R206, R137, c[0x0][0x2d0] ;  /* 0x0000b40089ce7a20 */ /* 0x000fe20000410000 */
[----:B------:R-:W-:Y:S01]  /*c640*/  FMNMX.FTZ R2, R63, R0, !PT ;  /* 0x000000003f027209 */ /* 0x000fe20007810000 */
[----:B------:R-:W-:Y:S01]  /*c650*/  FADD.FTZ R0, -R137, R3 ;  /* 0x0000000389007221 */ /* 0x000fe20000010100 */
[----:B---3--:R-:W-:Y:S01]  /*c660*/  FMNMX.FTZ R136, R136, R135, !PT ;  /* 0x0000008788887209 */ /* 0x008fe20007810000 */
[--C-:B------:R-:W-:Y:S02]  /*c670*/  FFMA.FTZ R5, R5, c[0x0][0x2d0], -R206.reuse ;  /* 0x0000b40005057a23 */ /* 0x100fe400000108ce */
[----:B------:R-:W-:Y:S01]  /*c680*/  FMUL.FTZ R0, R0, c[0x0][0x2d0] ;  /* 0x0000b40000007a20 */ /* 0x000fe20000410000 */
[----:B------:R-:W1:Y:S01]  /*c690*/  SHFL.BFLY PT, R3, R2, 0x2, 0x1f ;  /* 0x0c401f0002037f89 */ /* 0x000e6200000e0000 */
[----:B------:R-:W-:Y:S01]  /*c6a0*/  MUFU.EX2 R218, R5 ;  /* 0x0000000500da7308 */ /* 0x000fe20000000800 */
[----:B------:R-:W-:Y:S04]  /*c6b0*/  @P0 IMAD.WIDE.U32 R134, R222, c[0x0][0x1e0], RZ ;  /* 0x00007800de860a25 */ /* 0x000fe800078e00ff */
[--C-:B------:R-:W-:Y:S01]  /*c6c0*/  FFMA.FTZ R208, R4, c[0x0][0x2d0], -R206.reuse ;  /* 0x0000b40004d07a23 */ /* 0x100fe200000108ce */
[----:B------:R-:W-:Y:S01]  /*c6d0*/  @P0 IADD3 R205, R135, R205, RZ ;  /* 0x000000cd87cd0210 */ /* 0x000fe20007ffe0ff */
[--C-:B------:R-:W-:Y:S01]  /*c6e0*/  FFMA.FTZ R210, R48, c[0x0][0x2d0], -R206.reuse ;  /* 0x0000b40030d27a23 */ /* 0x100fe200000108ce */
[----:B----4-:R-:W-:Y:S01]  /*c6f0*/  FMNMX.FTZ R135, R204, R207, !PT ;  /* 0x000000cfcc877209 */ /* 0x010fe20007810000 */
[----:B------:R-:W-:Y:S01]  /*c700*/  FMUL.FTZ R204, R136, c[0x0][0x2d0] ;  /* 0x0000b40088cc7a20 */ /* 0x000fe20000410000 */
[----:B------:R3:W4:Y:S01]  /*c710*/  MUFU.EX2 R133, R0 ;  /* 0x0000000000857308 */ /* 0x0007220000000800 */
[----:B------:R-:W-:Y:S01]  /*c720*/  @P0 SHF.L.U64.HI R205, R134, 0x6, R205 ;  /* 0x0000000686cd0819 */ /* 0x000fe200000102cd */
[----:B------:R-:W-:Y:S01]  /*c730*/  FFMA.FTZ R16, R16, c[0x0][0x2d0], -R206 ;  /* 0x0000b40010107a23 */ /* 0x000fe200000108ce */
[----:B------:R-:W-:Y:S01]  /*c740*/  @P0 SHF.L.U32 R134, R134, 0x6, RZ ;  /* 0x0000000686860819 */ /* 0x000fe200000006ff */
[--C-:B------:R-:W-:Y:S02]  /*c750*/  FFMA.FTZ R7, R7, c[0x0][0x2d0], -R204.reuse ;  /* 0x0000b40007077a23 */ /* 0x100fe400000108cc */
[--C-:B------:R-:W-:Y:S02]  /*c760*/  FFMA.FTZ R207, R6, c[0x0][0x2d0], -R204.reuse ;  /* 0x0000b40006cf7a23 */ /* 0x100fe400000108cc */
[--C-:B------:R-:W-:Y:S02]  /*c770*/  FFMA.FTZ R131, R51, c[0x0][0x2d0], -R204.reuse ;  /* 0x0000b40033837a23 */ /* 0x100fe400000108cc */
[----:B------:R-:W-:Y:S01]  /*c780*/  MUFU.EX2 R216, R7 ;  /* 0x0000000700d87308 */ /* 0x000fe20000000800 */
[--C-:B------:R-:W-:Y:S02]  /*c790*/  FFMA.FTZ R18, R18, c[0x0][0x2d0], -R204.reuse ;  /* 0x0000b40012127a23 */ /* 0x100fe400000108cc */
[----:B------:R-:W-:Y:S02]  /*c7a0*/  FFMA.FTZ R19, R19, c[0x0][0x2d0], -R204 ;  /* 0x0000b40013137a23 */ /* 0x000fe400000108cc */
[--C-:B------:R-:W-:Y:S02]  /*c7b0*/  FFMA.FTZ R252, R21, c[0x0][0x2d0], -R206.reuse ;  /* 0x0000b40015fc7a23 */ /* 0x100fe400000108ce */
[--C-:B------:R-:W-:Y:S02]  /*c7c0*/  FFMA.FTZ R17, R17, c[0x0][0x2d0], -R206.reuse ;  /* 0x0000b40011117a23 */ /* 0x100fe400000108ce */
[--C-:B------:R-:W-:Y:S01]  /*c7d0*/  FFMA.FTZ R37, R37, c[0x0][0x2d0], -R206.reuse ;  /* 0x0000b40025257a23 */ /* 0x100fe200000108ce */
[----:B------:R1:W-:Y:S01]  /*c7e0*/  MUFU.EX2 R215, R18 ;  /* 0x0000001200d77308 */ /* 0x0003e20000000800 */
[--C-:B------:R-:W-:Y:S02]  /*c7f0*/  FFMA.FTZ R211, R49, c[0x0][0x2d0], -R206.reuse ;  /* 0x0000b40031d37a23 */ /* 0x100fe400000108ce */
[----:B------:R-:W-:Y:S02]  /*c800*/  FFMA.FTZ R212, R36, c[0x0][0x2d0], -R206 ;  /* 0x0000b40024d47a23 */ /* 0x000fe400000108ce */
[----:B---3--:R-:W-:Y:S02]  /*c810*/  FADD.FTZ R0, -R136, R132 ;  /* 0x0000008488007221 */ /* 0x008fe40000010100 */
[----:B------:R-:W-:Y:S02]  /*c820*/  FFMA.FTZ R35, R35, c[0x0][0x2d0], -R204 ;  /* 0x0000b40023237a23 */ /* 0x000fe400000108cc */
[----:B------:R-:W-:Y:S01]  /*c830*/  FMUL.FTZ R0, R0, c[0x0][0x2d0] ;  /* 0x0000b40000007a20 */ /* 0x000fe20000410000 */
[----:B------:R-:W-:Y:S01]  /*c840*/  MUFU.EX2 R217, R16 ;  /* 0x0000001000d97308 */ /* 0x000fe20000000800 */
[--C-:B------:R-:W-:Y:S02]  /*c850*/  FFMA.FTZ R36, R52, c[0x0][0x2d0], -R206.reuse ;  /* 0x0000b40034247a23 */ /* 0x100fe400000108ce */
[--C-:B------:R-:W-:Y:S02]  /*c860*/  FFMA.FTZ R251, R32, c[0x0][0x2d0], -R206.reuse ;  /* 0x0000b40020fb7a23 */ /* 0x100fe400000108ce */
[----:B------:R-:W-:Y:S02]  /*c870*/  FFMA.FTZ R250, R33, c[0x0][0x2d0], -R206 ;  /* 0x0000b40021fa7a23 */ /* 0x000fe400000108ce */
[--C-:B------:R-:W-:Y:S02]  /*c880*/  FFMA.FTZ R48, R34, c[0x0][0x2d0], -R204.reuse ;  /* 0x0000b40022307a23 */ /* 0x100fe400000108cc */
[--C-:B------:R-:W-:Y:S01]  /*c890*/  FFMA.FTZ R49, R54, c[0x0][0x2d0], -R204.reuse ;  /* 0x0000b40036317a23 */ /* 0x100fe200000108cc */
[----:B------:R3:W2:Y:S01]  /*c8a0*/  MUFU.EX2 R132, R0 ;  /* 0x0000000000847308 */ /* 0x0006a20000000800 */
[--C-:B------:R-:W-:Y:S01]  /*c8b0*/  FFMA.FTZ R32, R66, c[0x0][0x2d0], -R204.reuse ;  /* 0x0000b40042207a23 */ /* 0x100fe200000108cc */
[----:B------:R-:W-:Y:S01]  /*c8c0*/  MOV R66, R35 ;  /* 0x0000002300427202 */ /* 0x000fe20000000f00 */
[----:B------:R-:W-:Y:S02]  /*c8d0*/  FFMA.FTZ R55, R55, c[0x0][0x2d0], -R204 ;  /* 0x0000b40037377a23 */ /* 0x000fe400000108cc */
[----:B-1----:R-:W-:Y:S02]  /*c8e0*/  FFMA.FTZ R18, R20, c[0x0][0x2d0], -R206 ;  /* 0x0000b40014127a23 */ /* 0x002fe400000108ce */
[C---:B----4-:R-:W-:Y:S02]  /*c8f0*/  FMUL.FTZ R68, R133.reuse, R68 ;  /* 0x0000004485447220 */ /* 0x050fe40000410000 */
[C---:B------:R-:W-:Y:S01]  /*c900*/  FMUL.FTZ R69, R133.reuse, R69 ;  /* 0x0000004585457220 */ /* 0x040fe20000410000 */
[----:B------:R-:W-:Y:S01]  /*c910*/  MUFU.EX2 R208, R208 ;  /* 0x000000d000d07308 */ /* 0x000fe20000000800 */
        /* <DEDUP_REMOVED lines=8> */
[----:B---3--:R-:W-:Y:S01]  /*c9a0*/  FMNMX.FTZ R0, R2, R3, !PT ;  /* 0x0000000302007209 */ /* 0x008fe20007810000 */
[----:B--2---:R-:W-:Y:S01]  /*c9b0*/  FMUL.FTZ R70, R132, R70 ;  /* 0x0000004684467220 */ /* 0x004fe20000410000 */
[----:B------:R-:W-:Y:S01]  /*c9c0*/  @P0 IADD3 R2, P2, R134, R130, RZ ;  /* 0x0000008286020210 */ /* 0x000fe20007f5e0ff */
[C---:B------:R-:W-:Y:S02]  /*c9d0*/  FMUL.FTZ R71, R132.reuse, R71 ;  /* 0x0000004784477220 */ /* 0x040fe40000410000 */
[----:B------:R-:W-:Y:S01]  /*c9e0*/  FMUL.FTZ R82, R132, R82 ;  /* 0x0000005284527220 */ /* 0x000fe20000410000 */
[----:B------:R-:W-:Y:S01]  /*c9f0*/  @P0 LEA R4, P1, R2, c[0x0][0x1c8], 0x1 ;  /* 0x0000720002040a11 */ /* 0x000fe200078208ff */
[C---:B------:R-:W-:Y:S01]  /*ca00*/  FMUL.FTZ R83, R132.reuse, R83 ;  /* 0x0000005384537220 */ /* 0x040fe20000410000 */
[----:B------:R-:W-:Y:S01]  /*ca10*/  @P0 IADD3.X R3, R205, R129, RZ, P2, !PT ;  /* 0x00000081cd030210 */ /* 0x000fe200017fe4ff */
[----:B------:R-:W-:Y:S01]  /*ca20*/  FMUL.FTZ R86, R132, R86 ;  /* 0x0000005684567220 */ /* 0x000fe20000410000 */
[----:B------:R-:W-:Y:S01]  /*ca30*/  @P0 IADD3 R7, P3, P2, R134, 0x40, R130 ;  /* 0x0000004086070810 */ /* 0x000fe20007a7e082 */
[----:B------:R-:W-:Y:S01]  /*ca40*/  FMUL.FTZ R87, R132, R87 ;  /* 0x0000005784577220 */ /* 0x000fe20000410000 */
[----:B------:R-:W-:Y:S01]  /*ca50*/  @P0 LEA.HI.X R5, R2, c[0x0][0x1cc], R3, 0x1, P1 ;  /* 0x0000730002050a11 */ /* 0x000fe200008f0c03 */
[----:B------:R-:W-:Y:S01]  /*ca60*/  FADD.FTZ R2, -R135, R138 ;  /* 0x0000008a87027221 */ /* 0x000fe20000010100 */
[----:B------:R-:W1:Y:S01]  /*ca70*/  SHFL.BFLY PT, R3, R0, 0x1, 0x1f ;  /* 0x0c201f0000037f89 */ /* 0x000e6200000e0000 */
[----:B------:R-:W-:Y:S01]  /*ca80*/  @P0 LEA R6, P1, R7, c[0x0][0x1c8], 0x1 ;  /* 0x0000720007060a11 */ /* 0x000fe200078208ff */
[----:B------:R-:W-:Y:S01]  /*ca90*/  MUFU.EX2 R138, R19 ;  /* 0x00000013008a7308 */ /* 0x000fe20000000800 */
[----:B------:R-:W-:Y:S01]  /*caa0*/  @P0 IADD3.X R205, R205, RZ, R129, P3, P2 ;  /* 0x000000ffcdcd0210 */ /* 0x000fe20001fe4481 */
[----:B------:R-:W-:Y:S02]  /*cab0*/  FFMA.FTZ R129, R53, c[0x0][0x2d0], -R206 ;  /* 0x0000b40035817a23 */ /* 0x000fe400000108ce */
[--C-:B------:R-:W-:Y:S01]  /*cac0*/  FFMA.FTZ R53, R23, c[0x0][0x2d0], -R204.reuse ;  /* 0x0000b40017357a23 */ /* 0x100fe200000108cc */
[----:B------:R-:W-:Y:S01]  /*cad0*/  @P0 LEA.HI.X R7, R7, c[0x0][0x1cc], R205, 0x1, P1 ;  /* 0x0000730007070a11 */ /* 0x000fe200008f0ccd */
[----:B------:R2:W-:Y:S01]  /*cae0*/  @P0 LDGSTS.E.BYPASS.LTC128B.128 [R244+0x4100], [R4.64], !P6 ;  /* 0x0410000004f40fae */ /* 0x0005e2000f101d48 */
[----:B------:R-:W-:Y:S02]  /*caf0*/  FMUL.FTZ R2, R2, c[0x0][0x2d0] ;  /* 0x0000b40002027a20 */ /* 0x000fe40000410000 */
[C---:B------:R-:W-:Y:S01]  /*cb00*/  FMUL.FTZ R98, R132.reuse, R98 ;  /* 0x0000006284627220 */ /* 0x040fe20000410000 */
[----:B------:R-:W3:Y:S01]  /*cb10*/  MUFU.EX2 R130, R17 ;  /* 0x0000001100827308 */ /* 0x000ee20000000800 */
[C---:B------:R-:W-:Y:S02]  /*cb20*/  FMUL.FTZ R99, R132.reuse, R99 ;  /* 0x0000006384637220 */ /* 0x040fe40000410000 */
[C---:B------:R-:W-:Y:S01]  /*cb30*/  FMUL.FTZ R101, R133.reuse, R101 ;  /* 0x0000006585657220 */ /* 0x040fe20000410000 */
[----:B------:R4:W-:Y:S01]  /*cb40*/  @P0 LDGSTS.E.BYPASS.LTC128B.128 [R244+0x6100], [R6.64], !P5 ;  /* 0x0610000006f40fae */ /* 0x0009e2000e901d48 */
[C---:B------:R-:W-:Y:S02]  /*cb50*/  FMUL.FTZ R102, R132.reuse, R102 ;  /* 0x0000006684667220 */ /* 0x040fe40000410000 */
[----:B------:R-:W-:Y:S02]  /*cb60*/  FMUL.FTZ R103, R132, R103 ;  /* 0x0000006784677220 */ /* 0x000fe40000410000 */
[C---:B------:R-:W-:Y:S01]  /*cb70*/  FMUL.FTZ R112, R133.reuse, R112 ;  /* 0x0000007085707220 */ /* 0x040fe20000410000 */
[----:B------:R-:W-:Y:S01]  /*cb80*/  MUFU.EX2 R2, R2 ;  /* 0x0000000200027308 */ /* 0x000fe20000000800 */
[C---:B------:R-:W-:Y:S01]  /*cb90*/  FMUL.FTZ R113, R133.reuse, R113 ;  /* 0x0000007185717220 */ /* 0x040fe20000410000 */
[----:B-1----:R-:W-:Y:S01]  /*cba0*/  FMNMX.FTZ R134, R0, R3, !PT ;  /* 0x0000000300867209 */ /* 0x002fe20007810000 */
[C---:B------:R-:W-:Y:S01]  /*cbb0*/  FMUL.FTZ R114, R132.reuse, R114 ;  /* 0x0000007284727220 */ /* 0x040fe20000410000 */
[----:B------:R-:W-:Y:S01]  /*cbc0*/  @P0 MOV R0, c[0x0][0x1e0] ;  /* 0x0000780000000a02 */ /* 0x000fe20000000f00 */
[----:B------:R-:W-:Y:S02]  /*cbd0*/  FMUL.FTZ R115, R132, R115 ;  /* 0x0000007384737220 */ /* 0x000fe40000410000 */
[C---:B------:R-:W-:Y:S01]  /*cbe0*/  FMUL.FTZ R116, R133.reuse, R116 ;  /* 0x0000007485747220 */ /* 0x040fe20000410000 */
[----:B------:R-:W-:Y:S01]  /*cbf0*/  @P0 SHF.L.U64.HI R3, R0, R219, c[0x0][0x1e4] ;  /* 0x0000790000030619 */ /* 0x000fe200000102db */
[----:B------:R-:W-:Y:S01]  /*cc00*/  FFMA.FTZ R219, R22, c[0x0][0x2d0], -R204 ;  /* 0x0000b40016db7a23 */ /* 0x000fe200000108cc */
[----:B------:R-:W-:Y:S01]  /*cc10*/  @P0 SHF.L.U32 R0, R0, 0x5, RZ ;  /* 0x0000000500000819 */ /* 0x000fe200000006ff */
[C---:B------:R-:W-:Y:S02]  /*cc20*/  FMUL.FTZ R117, R133.reuse, R117 ;  /* 0x0000007585757220 */ /* 0x040fe40000410000 */
[----:B------:R-:W-:Y:S01]  /*cc30*/  FMUL.FTZ R118, R132, R118 ;  /* 0x0000007684767220 */ /* 0x000fe20000410000 */
[----:B--2---:R-:W-:Y:S01]  /*cc40*/  @P0 IADD3 R4, P1, R4, R0, RZ ;  /* 0x0000000004040210 */ /* 0x004fe20007f3e0ff */
[C---:B------:R-:W-:Y:S02]  /*cc50*/  FMUL.FTZ R119, R132.reuse, R119 ;  /* 0x0000007784777220 */ /* 0x040fe40000410000 */
[----:B------:R-:W-:Y:S01]  /*cc60*/  FMUL.FTZ R128, R133, R128 ;  /* 0x0000008085807220 */ /* 0x000fe20000410000 */
[----:B------:R-:W-:Y:S01]  /*cc70*/  @P0 IADD3.X R5, R5, R3, RZ, P1, !PT ;  /* 0x0000000305050210 */ /* 0x000fe20000ffe4ff */
[----:B----4-:R-:W-:Y:S04]  /*cc80*/  FMUL.FTZ R6, R135, c[0x0][0x2d0] ;  /* 0x0000b40087067a20 */ /* 0x010fe80000410000 */
[----:B------:R1:W-:Y:S01]  /*cc90*/  @P0 LDGSTS.E.BYPASS.LTC128B.128 [R244+0x4900], [R4.64], !P6 ;  /* 0x0490000004f40fae */ /* 0x0003e2000f101d48 */
[----:B------:R-:W-:Y:S02]  /*cca0*/  FMUL.FTZ R7, R132, R143 ;  /* 0x0000008f84077220 */ /* 0x000fe40000410000 */
[--C-:B------:R-:W-:Y:S02]  /*ccb0*/  FFMA.FTZ R13, R13, c[0x0][0x2d0], -R6.reuse ;  /* 0x0000b4000d0d7a23 */ /* 0x100fe40000010806 */
[--C-:B------:R-:W-:Y:S02]  /*ccc0*/  FFMA.FTZ R12, R12, c[0x0][0x2d0], -R6.reuse ;  /* 0x0000b4000c0c7a23 */ /* 0x100fe40000010806 */
[----:B------:R-:W2:Y:S01]  /*ccd0*/  MUFU.EX2 R209, R13 ;  /* 0x0000000d00d17308 */ /* 0x000ea20000000800 */
[----:B------:R1:W-:Y:S01]  /*cce0*/  @P0 LDGSTS.E.BYPASS.LTC128B.128 [R244+0x6900], [R4.64+0x80], !P5 ;  /* 0x0690008004f40fae */ /* 0x0003e2000e901d48 */
[--C-:B------:R-:W-:Y:S02]  /*ccf0*/  FFMA.FTZ R249, R24, c[0x0][0x2d0], -R6.reuse ;  /* 0x0000b40018f97a23 */ /* 0x100fe40000010806 */
[--C-:B------:R-:W-:Y:S02]  /*cd00*/  FFMA.FTZ R9, R9, c[0x0][0x2d0], -R6.reuse ;  /* 0x0000b40009097a23 */ /* 0x100fe40000010806 */
[----:B------:R-:W-:Y:S02]  /*cd10*/  FFMA.FTZ R16, R8, c[0x0][0x2d0], -R6 ;  /* 0x0000b40008107a23 */ /* 0x000fe40000010806 */
[--C-:B------:R-:W-:Y:S02]  /*cd20*/  FFMA.FTZ R8, R64, c[0x0][0x2d0], -R206.reuse ;  /* 0x0000b40040087a23 */ /* 0x100fe400000108ce */
[----:B------:R4:W-:Y:S01]  /*cd30*/  MUFU.EX2 R214, R12 ;  /* 0x0000000c00d67308 */ /* 0x0009e20000000800 */
[----:B------:R-:W-:Y:S01]  /*cd40*/  FFMA.FTZ R206, R65, c[0x0][0x2d0], -R206 ;  /* 0x0000b40041ce7a23 */ /* 0x000fe200000108ce */
[----:B---3--:R-:W-:Y:S01]  /*cd50*/  MOV R65, R130 ;  /* 0x0000008200417202 */ /* 0x008fe20000000f00 */
[--C-:B------:R-:W-:Y:S02]  /*cd60*/  FFMA.FTZ R19, R28, c[0x0][0x2d0], -R6.reuse ;  /* 0x0000b4001c137a23 */ /* 0x100fe40000010806 */
[--C-:B------:R-:W-:Y:S02]  /*cd70*/  FFMA.FTZ R17, R29, c[0x0][0x2d0], -R6.reuse ;  /* 0x0000b4001d117a23 */ /* 0x100fe40000010806 */
[--C-:B------:R-:W-:Y:S02]  /*cd80*/  FFMA.FTZ R52, R57, c[0x0][0x2d0], -R6.reuse ;  /* 0x0000b40039347a23 */ /* 0x100fe40000010806 */
[--C-:B------:R-:W-:Y:S01]  /*cd90*/  FFMA.FTZ R130, R60, c[0x0][0x2d0], -R6.reuse ;  /* 0x0000b4003c827a23 */ /* 0x100fe20000010806 */
[----:B------:R3:W-:Y:S01]  /*cda0*/  MUFU.EX2 R213, R9 ;  /* 0x0000000900d57308 */ /* 0x0007e20000000800 */
[--C-:B------:R-:W-:Y:S02]  /*cdb0*/  FFMA.FTZ R33, R45, c[0x0][0x2d0], -R6.reuse ;  /* 0x0000b4002d217a23 */ /* 0x100fe40000010806 */
[--C-:B------:R-:W-:Y:S01]  /*cdc0*/  FFMA.FTZ R220, R25, c[0x0][0x2d0], -R6.reuse ;  /* 0x0000b40019dc7a23 */ /* 0x100fe20000010806 */
[----:B--2---:R-:W-:Y:S01]  /*cdd0*/  MOV R51, R209 ;  /* 0x000000d100337202 */ /* 0x004fe20000000f00 */
[--C-:B------:R-:W-:Y:S01]  /*cde0*/  FFMA.FTZ R34, R40, c[0x0][0x2d0], -R6.reuse ;  /* 0x0000b40028227a23 */ /* 0x100fe20000010806 */
[----:B------:R-:W-:Y:S01]  /*cdf0*/  MOV R13, R37 ;  /* 0x00000025000d7202 */ /* 0x000fe20000000f00 */
[--C-:B------:R-:W-:Y:S01]  /*ce00*/  FFMA.FTZ R37, R44, c[0x0][0x2d0], -R6.reuse ;  /* 0x0000b4002c257a23 */ /* 0x100fe20000010806 */
[----:B-1----:R-:W-:Y:S01]  /*ce10*/  @P0 IADD3 R4, P1, R4, R0, RZ ;  /* 0x0000000004040210 */ /* 0x002fe20007f3e0ff */
[--C-:B------:R-:W-:Y:S01]  /*ce20*/  FFMA.FTZ R35, R41, c[0x0][0x2d0], -R6.reuse ;  /* 0x0000b40029237a23 */ /* 0x100fe20000010806 */
[----:B------:R-:W1:Y:S01]  /*ce30*/  MUFU.EX2 R16, R16 ;  /* 0x0000001000107308 */ /* 0x000e620000000800 */
[----:B------:R-:W-:Y:S01]  /*ce40*/  FFMA.FTZ R64, R61, c[0x0][0x2d0], -R6 ;  /* 0x0000b4003d407a23 */ /* 0x000fe20000010806 */
[----:B------:R-:W-:Y:S01]  /*ce50*/  @P0 IADD3.X R5, R5, R3, RZ, P1, !PT ;  /* 0x0000000305050210 */ /* 0x000fe20000ffe4ff */
[----:B------:R-:W-:Y:S02]  /*ce60*/  FMUL.FTZ R28, R2, R156 ;  /* 0x0000009c021c7220 */ /* 0x000fe40000410000 */
[--C-:B----4-:R-:W-:Y:S01]  /*ce70*/  FFMA.FTZ R12, R38, c[0x0][0x2d0], -R204.reuse ;  /* 0x0000b400260c7a23 */ /* 0x110fe200000108cc */
[----:B------:R-:W-:Y:S01]  /*ce80*/  MOV R38, R210 ;  /* 0x000000d200267202 */ /* 0x000fe20000000f00 */
[----:B------:R2:W-:Y:S01]  /*ce90*/  @P0 LDGSTS.E.BYPASS.LTC128B.128 [R244+0x5100], [R4.64], !P6 ;  /* 0x0510000004f40fae */ /* 0x0005e2000f101d48 */
[C---:B------:R-:W-:Y:S02]  /*cea0*/  FMUL.FTZ R29, R2.reuse, R157 ;  /* 0x0000009d021d7220 */ /* 0x040fe40000410000 */
[C---:B------:R-:W-:Y:S02]  /*ceb0*/  FMUL.FTZ R60, R2.reuse, R180 ;  /* 0x000000b4023c7220 */ /* 0x040fe40000410000 */
[C---:B------:R-:W-:Y:S01]  /*cec0*/  FMUL.FTZ R61, R2.reuse, R181 ;  /* 0x000000b5023d7220 */ /* 0x040fe20000410000 */
[----:B------:R-:W-:Y:S01]  /*ced0*/  MOV R181, R37 ;  /* 0x0000002500b57202 */ /* 0x000fe20000000f00 */
[--C-:B---3--:R-:W-:Y:S01]  /*cee0*/  FFMA.FTZ R9, R39, c[0x0][0x2d0], -R204.reuse ;  /* 0x0000b40027097a23 */ /* 0x108fe200000108cc */
[----:B------:R2:W-:Y:S01]  /*cef0*/  @P0 LDGSTS.E.BYPASS.LTC128B.128 [R244+0x7100], [R4.64+0x80], !P5 ;  /* 0x0710008004f40fae */ /* 0x0005e2000e901d48 */
[----:B------:R-:W-:Y:S01]  /*cf00*/  MOV R39, R211 ;  /* 0x000000d300277202 */ /* 0x000fe20000000f00 */
[----:B------:R-:W-:Y:S02]  /*cf10*/  IMAD.MOV.U32 R180, RZ, RZ, R17 ;  /* 0x000000ffffb47224 */ /* 0x000fe400078e0011 */
[----:B------:R-:W-:Y:S01]  /*cf20*/  FMUL.FTZ R17, R133, R161 ;  /* 0x000000a185117220 */ /* 0x000fe20000410000 */
[----:B------:R-:W-:Y:S01]  /*cf30*/  MOV R161, R38 ;  /* 0x0000002600a17202 */ /* 0x000fe20000000f00 */
[C---:B------:R-:W-:Y:S02]  /*cf40*/  FMUL.FTZ R25, R2.reuse, R153 ;  /* 0x0000009902197220 */ /* 0x040fe40000410000 */
[----:B------:R-:W3:Y:S01]  /*cf50*/  LDL.LU R210, [R1+0x8] ;  /* 0x0000080001d27983 */ /* 0x000ee20000300800 */
[C---:B------:R-:W-:Y:S01]  /*cf60*/  FMUL.FTZ R40, R2.reuse, R164 ;  /* 0x000000a402287220 */ /* 0x040fe20000410000 */
[----:B------:R-:W-:Y:S01]  /*cf70*/  MUFU.EX2 R180, R180 ;  /* 0x000000b400b47308 */ /* 0x000fe20000000800 */
[C---:B------:R-:W-:Y:S01]  /*cf80*/  FMUL.FTZ R41, R2.reuse, R165 ;  /* 0x000000a502297220 */ /* 0x040fe20000410000 */
[----:B------:R-:W4:Y:S01]  /*cf90*/  LDL.LU R24, [R1+0x4] ;  /* 0x0000040001187983 */ /* 0x000f220000300800 */
[C---:B------:R-:W-:Y:S02]  /*cfa0*/  FMUL.FTZ R44, R2.reuse, R168 ;  /* 0x000000a8022c7220 */ /* 0x040fe40000410000 */
[C---:B------:R-:W-:Y:S02]  /*cfb0*/  FMUL.FTZ R45, R2.reuse, R169 ;  /* 0x000000a9022d7220 */ /* 0x040fe40000410000 */
[C---:B------:R-:W-:Y:S02]  /*cfc0*/  FMUL.FTZ R57, R2.reuse, R177 ;  /* 0x000000b102397220 */ /* 0x040fe40000410000 */
[C---:B------:R-:W-:Y:S02]  /*cfd0*/  FMUL.FTZ R72, R2.reuse, R72 ;  /* 0x0000004802487220 */ /* 0x040fe40000410000 */
[C---:B------:R-:W-:Y:S02]  /*cfe0*/  FMUL.FTZ R73, R2.reuse, R73 ;  /* 0x0000004902497220 */ /* 0x040fe40000410000 */
[C---:B------:R-:W-:Y:S02]  /*cff0*/  FMUL.FTZ R76, R2.reuse, R76 ;  /* 0x0000004c024c7220 */ /* 0x040fe40000410000 */
[----:B------:R-:W-:Y:S01]  /*d000*/  FMUL.FTZ R77, R2, R77 ;  /* 0x0000004d024d7220 */ /* 0x000fe20000410000 */
[----:B--2---:R-:W-:Y:S01]  /*d010*/  @P0 IADD3 R4, P1, R4, R0, RZ ;  /* 0x0000000004040210 */ /* 0x004fe20007f3e0ff */
[----:B------:R-:W-:Y:S02]  /*d020*/  FADD.FTZ R0, -R134, R139 ;  /* 0x0000008b86007221 */ /* 0x000fe40000010100 */
[----:B------:R-:W-:Y:S02]  /*d030*/  FMUL.FTZ R88, R2, R88 ;  /* 0x0000005802587220 */ /* 0x000fe40000410000 */
[----:B------:R-:W-:Y:S02]  /*d040*/  @P0 IMAD.X R5, R5, 0x1, R3, P1 ;  /* 0x0000000105050824 */ /* 0x000fe400008e0603 */
[----:B------:R-:W-:Y:S02]  /*d050*/  FMUL.FTZ R3, R134, c[0x0][0x2d0] ;  /* 0x0000b40086037a20 */ /* 0x000fe40000410000 */
[----:B------:R-:W-:Y:S01]  /*d060*/  FMUL.FTZ R0, R0, c[0x0][0x2d0] ;  /* 0x0000b40000007a20 */ /* 0x000fe20000410000 */
[----:B------:R2:W-:Y:S01]  /*d070*/  @P0 LDGSTS.E.BYPASS.LTC128B.128 [R244+0x5900], [R4.64], !P6 ;  /* 0x0590000004f40fae */ /* 0x0005e2000f101d48 */
[--C-:B------:R-:W-:Y:S02]  /*d080*/  FFMA.FTZ R14, R14, c[0x0][0x2d0], -R3.reuse ;  /* 0x0000b4000e0e7a23 */ /* 0x100fe40000010803 */
[--C-:B------:R-:W-:Y:S02]  /*d090*/  FFMA.FTZ R10, R10, c[0x0][0x2d0], -R3.reuse ;  /* 0x0000b4000a0a7a23 */ /* 0x100fe40000010803 */
[----:B------:R2:W-:Y:S01]  /*d0a0*/  MUFU.EX2 R209, R14 ;  /* 0x0000000e00d17308 */ /* 0x0005e20000000800 */
[--C-:B------:R-:W-:Y:S02]  /*d0b0*/  FFMA.FTZ R11, R11, c[0x0][0x2d0], -R3.reuse ;  /* 0x0000b4000b0b7a23 */ /* 0x100fe40000010803 */
[----:B------:R2:W-:Y:S01]  /*d0c0*/  @P0 LDGSTS.E.BYPASS.LTC128B.128 [R244+0x7900], [R4.64+0x80], !P5 ;  /* 0x0790008004f40fae */ /* 0x0005e2000e901d48 */
[--C-:B------:R-:W-:Y:S02]  /*d0d0*/  FFMA.FTZ R15, R15, c[0x0][0x2d0], -R3.reuse ;  /* 0x0000b4000f0f7a23 */ /* 0x100fe40000010803 */
[----:B------:R-:W-:Y:S01]  /*d0e0*/  FFMA.FTZ R211, R27, c[0x0][0x2d0], -R3 ;  /* 0x0000b4001bd37a23 */ /* 0x000fe20000010803 */
[----:B------:R-:W-:Y:S01]  /*d0f0*/  MOV R27, R9 ;  /* 0x00000009001b7202 */ /* 0x000fe20000000f00 */
[----:B------:R-:W-:Y:S02]  /*d100*/  FMUL.FTZ R9, R2, R145 ;  /* 0x0000009102097220 */ /* 0x000fe40000410000 */
[----:B------:R2:W-:Y:S01]  /*d110*/  MUFU.EX2 R139, R10 ;  /* 0x0000000a008b7308 */ /* 0x0005e20000000800 */
[----:B------:R-:W2:Y:S01]  /*d120*/  LDSM.16.MT88.4 R20, [R225] ;  /* 0x00000000e114783b */ /* 0x000ea20000004200 */
[----:B------:R-:W-:Y:S01]  /*d130*/  IMAD.MOV.U32 R157, RZ, RZ, R27 ;  /* 0x000000ffff9d7224 */ /* 0x000fe200078e001b */
[----:B------:R-:W-:Y:S01]  /*d140*/  MOV R27, R66 ;  /* 0x00000042001b7202 */ /* 0x000fe20000000f00 */
[--C-:B------:R-:W-:Y:S01]  /*d150*/  FFMA.FTZ R221, R30, c[0x0][0x2d0], -R3.reuse ;  /* 0x0000b4001edd7a23 */ /* 0x100fe20000010803 */
[----:B------:R-:W-:Y:S01]  /*d160*/  MOV R66, R36 ;  /* 0x0000002400427202 */ /* 0x000fe20000000f00 */
[C---:B------:R-:W-:Y:S01]  /*d170*/  FMUL.FTZ R89, R2.reuse, R89 ;  /* 0x0000005902597220 */ /* 0x040fe20000410000 */
[----:B------:R-:W-:Y:S01]  /*d180*/  MOV R30, R8 ;  /* 0x00000008001e7202 */ /* 0x000fe20000000f00 */
[C---:B------:R-:W-:Y:S01]  /*d190*/  FMUL.FTZ R8, R2.reuse, R144 ;  /* 0x0000009002087220 */ /* 0x040fe20000410000 */
[----:B-1----:R-:W-:Y:S01]  /*d1a0*/  F2FP.BF16.PACK_AB R144, R213, R16 ;  /* 0x00000010d590723e */ /* 0x002fe200000010ff */
[----:B------:R-:W-:Y:S01]  /*d1b0*/  MUFU.EX2 R0, R0 ;  /* 0x0000000000007308 */ /* 0x000fe20000000800 */
[C---:B------:R-:W-:Y:S01]  /*d1c0*/  FMUL.FTZ R92, R2.reuse, R92 ;  /* 0x0000005c025c7220 */ /* 0x040fe20000410000 */
[----:B------:R-:W-:Y:S01]  /*d1d0*/  MOV R177, R30 ;  /* 0x0000001e00b17202 */ /* 0x000fe20000000f00 */
[C---:B------:R-:W-:Y:S01]  /*d1e0*/  FMUL.FTZ R93, R2.reuse, R93 ;  /* 0x0000005d025d7220 */ /* 0x040fe20000410000 */
[----:B--2---:R-:W2:Y:S01]  /*d1f0*/  LDL.LU R14, [R1+0x10] ;  /* 0x00001000010e7983 */ /* 0x004ea20000300800 */
[C---:B------:R-:W-:Y:S02]  /*d200*/  FMUL.FTZ R104, R2.reuse, R104 ;  /* 0x0000006802687220 */ /* 0x040fe40000410000 */
[C---:B------:R-:W-:Y:S01]  /*d210*/  FMUL.FTZ R105, R2.reuse, R105 ;  /* 0x0000006902697220 */ /* 0x040fe20000410000 */
[----:B------:R-:W0:Y:S01]  /*d220*/  LDGDEPBAR ;  /* 0x00000000000079af */ /* 0x000e220000000000 */
[----:B------:R-:W-:Y:S01]  /*d230*/  FMUL.FTZ R108, R2, R108 ;  /* 0x0000006c026c7220 */ /* 0x000fe20000410000 */
[----:B------:R-:W-:Y:S01]  /*d240*/  MUFU.EX2 R205, R15 ;  /* 0x0000000f00cd7308 */ /* 0x000fe20000000800 */
[----:B------:R-:W-:Y:S02]  /*d250*/  FFMA.FTZ R4, R50, c[0x0][0x2d0], -R204 ;  /* 0x0000b40032047a23 */ /* 0x000fe400000108cc */
[----:B------:R-:W-:Y:S01]  /*d260*/  IMAD.MOV.U32 R50, RZ, RZ, R138 ;  /* 0x000000ffff327224 */ /* 0x000fe200078e008a */
[----:B------:R-:W-:Y:S01]  /*d270*/  MOV R10, R212 ;  /* 0x000000d4000a7202 */ /* 0x000fe20000000f00 */
[--C-:B------:R-:W-:Y:S01]  /*d280*/  FFMA.FTZ R212, R26, c[0x0][0x2d0], -R3.reuse ;  /* 0x0000b4001ad47a23 */ /* 0x100fe20000010803 */
[----:B------:R-:W-:Y:S01]  /*d290*/  MOV R54, R4 ;  /* 0x0000000400367202 */ /* 0x000fe20000000f00 */
[C---:B------:R-:W-:Y:S01]  /*d2a0*/  FMUL.FTZ R4, R133.reuse, R140 ;  /* 0x0000008c85047220 */ /* 0x040fe20000410000 */
[----:B------:R-:W-:Y:S01]  /*d2b0*/  MOV R26, R12 ;  /* 0x0000000c001a7202 */ /* 0x000fe20000000f00 */
[----:B------:R-:W-:Y:S01]  /*d2c0*/  FMUL.FTZ R5, R133, R141 ;  /* 0x0000008d85057220 */ /* 0x000fe20000410000 */
[----:B------:R1:W1:Y:S01]  /*d2d0*/  MUFU.EX2 R138, R11 ;  /* 0x0000000b008a7308 */ /* 0x0002620000000800 */
[----:B------:R-:W-:Y:S01]  /*d2e0*/  F2FP.BF16.PACK_AB R140, R218, R208 ;  /* 0x000000d0da8c723e */ /* 0x000fe200000010ff */
[----:B------:R-:W-:Y:S01]  /*d2f0*/  FFMA.FTZ R204, R67, c[0x0][0x2d0], -R204 ;  /* 0x0000b40043cc7a23 */ /* 0x000fe200000108cc */
[----:B------:R-:W-:Y:S01]  /*d300*/  F2FP.BF16.PACK_AB R141, R216, R207 ;  /* 0x000000cfd88d723e */ /* 0x000fe200000010ff */
[----:B------:R-:W-:Y:S01]  /*d310*/  FFMA.FTZ R67, R56, c[0x0][0x2d0], -R6 ;  /* 0x0000b40038437a23 */ /* 0x000fe20000010806 */
[----:B------:R-:W-:Y:S01]  /*d320*/  F2FP.BF16.PACK_AB R143, R50, R215 ;  /* 0x000000d7328f723e */ /* 0x000fe200000010ff */
[----:B------:R-:W-:Y:S01]  /*d330*/  FMUL.FTZ R6, R132, R142 ;  /* 0x0000008e84067220 */ /* 0x000fe20000410000 */
[----:B------:R-:W-:Y:S01]  /*d340*/  F2FP.BF16.PACK_AB R142, R65, R217 ;  /* 0x000000d9418e723e */ /* 0x000fe200000010ff */
[C---:B------:R-:W-:Y:S01]  /*d350*/  FMUL.FTZ R12, R2.reuse, R148 ;  /* 0x00000094020c7220 */ /* 0x040fe20000410000 */
[----:B------:R-:W-:Y:S01]  /*d360*/  MOV R156, R26 ;  /* 0x0000001a009c7202 */ /* 0x000fe20000000f00 */
[C---:B------:R-:W-:Y:S01]  /*d370*/  FMUL.FTZ R56, R2.reuse, R176 ;  /* 0x000000b002387220 */ /* 0x040fe20000410000 */
[----:B------:R-:W-:Y:S01]  /*d380*/  MOV R26, R54 ;  /* 0x00000036001a7202 */ /* 0x000fe20000000f00 */
[----:B------:R-:W-:Y:S01]  /*d390*/  FMUL.FTZ R109, R2, R109 ;  /* 0x0000006d026d7220 */ /* 0x000fe20000410000 */
[----:B------:R-:W-:Y:S01]  /*d3a0*/  MOV R54, R48 ;  /* 0x0000003000367202 */ /* 0x000fe20000000f00 */
[-C--:B------:R-:W-:Y:S01]  /*d3b0*/  HMMA.16816.F32.BF16 R4, R140, R20.reuse, R4 ;  /* 0x000000148c04723c */ /* 0x080fe20000041804 */
[----:B------:R-:W-:Y:S04]  /*d3c0*/  MUFU.EX2 R221, R221 ;  /* 0x000000dd00dd7308 */ /* 0x000fe80000000800 */
[----:B------:R-:W-:Y:S01]  /*d3d0*/  MOV R48, R18 ;  /* 0x0000001200307202 */ /* 0x000fe20000000f00 */
[C---:B------:R-:W-:Y:S01]  /*d3e0*/  FMUL.FTZ R18, R132.reuse, R162 ;  /* 0x000000a284127220 */ /* 0x040fe20000410000 */
[----:B------:R-:W-:Y:S01]  /*d3f0*/  MOV R162, R19 ;  /* 0x0000001300a27202 */ /* 0x000fe20000000f00 */
[----:B------:R-:W-:Y:S01]  /*d400*/  FMUL.FTZ R19, R132, R163 ;  /* 0x000000a384137220 */ /* 0x000fe20000410000 */
[----:B------:R-:W-:Y:S02]  /*d410*/  MOV R163, R39 ;  /* 0x0000002700a37202 */ /* 0x000fe40000000f00 */
[----:B------:R-:W2:Y:S01]  /*d420*/  LDSM.16.MT88.4 R36, [R226] ;  /* 0x00000000e224783b */ /* 0x000ea20000004200 */
[----:B-1----:R-:W-:Y:S01]  /*d430*/  MOV R11, R13 ;  /* 0x0000000d000b7202 */ /* 0x002fe20000000f00 */
[----:B------:R-:W-:Y:S01]  /*d440*/  FMUL.FTZ R13, R2, R149 ;  /* 0x00000095020d7220 */ /* 0x000fe20000410000 */
[----:B------:R-:W-:Y:S01]  /*d450*/  F2FP.BF16.PACK_AB R145, R138, R139 ;  /* 0x0000008b8a91723e */ /* 0x000fe200000010ff */
[C---:B------:R-:W-:Y:S01]  /*d460*/  FMUL.FTZ R15, R0.reuse, R151 ;  /* 0x00000097000f7220 */ /* 0x040fe20000410000 */
[----:B------:R-:W-:Y:S01]  /*d470*/  MOV R153, R11 ;  /* 0x0000000b00997202 */ /* 0x000fe20000000f00 */
[----:B------:R-:W-:Y:S01]  /*d480*/  FMUL.FTZ R11, R0, R147 ;  /* 0x00000093000b7220 */ /* 0x000fe20000410000 */
[----:B------:R-:W-:Y:S01]  /*d490*/  F2FP.BF16.PACK_AB R147, R205, R209 ;  /* 0x000000d1cd93723e */ /* 0x000fe200000010ff */
[C---:B------:R-:W-:Y:S01]  /*d4a0*/  FMUL.FTZ R120, R2.reuse, R120 ;  /* 0x0000007802787220 */ /* 0x040fe20000410000 */
[----:B------:R-:W-:Y:S01]  /*d4b0*/  MOV R168, R26 ;  /* 0x0000001a00a87202 */ /* 0x000fe20000000f00 */
[C---:B------:R-:W-:Y:S02]  /*d4c0*/  FMUL.FTZ R121, R2.reuse, R121 ;  /* 0x0000007902797220 */ /* 0x040fe40000410000 */
[C---:B------:R-:W-:Y:S02]  /*d4d0*/  FMUL.FTZ R124, R2.reuse, R124 ;  /* 0x0000007c027c7220 */ /* 0x040fe40000410000 */
[----:B------:R-:W-:Y:S02]  /*d4e0*/  FMUL.FTZ R125, R2, R125 ;  /* 0x0000007d027d7220 */ /* 0x000fe40000410000 */
[----:B------:R-:W-:Y:S02]  /*d4f0*/  IMAD.MOV.U32 R176, RZ, RZ, R54 ;  /* 0x000000ffffb07224 */ /* 0x000fe400078e0036 */
[C---:B------:R-:W-:Y:S01]  /*d500*/  FMUL.FTZ R26, R0.reuse, R154 ;  /* 0x0000009a001a7220 */ /* 0x040fe20000410000 */
[----:B------:R-:W-:Y:S01]  /*d510*/  MOV R154, R55 ;  /* 0x00000037009a7202 */ /* 0x000fe20000000f00 */
[C---:B------:R-:W-:Y:S01]  /*d520*/  FMUL.FTZ R30, R0.reuse, R158 ;  /* 0x0000009e001e7220 */ /* 0x040fe20000410000 */
[----:B------:R-:W-:Y:S01]  /*d530*/  MOV R158, R49 ;  /* 0x00000031009e7202 */ /* 0x000fe20000000f00 */
[--C-:B------:R-:W-:Y:S01]  /*d540*/  FFMA.FTZ R248, R31, c[0x0][0x2d0], -R3.reuse ;  /* 0x0000b4001ff87a23 */ /* 0x100fe20000010803 */
[----:B------:R-:W-:Y:S01]  /*d550*/  MUFU.EX2 R176, R176 ;  /* 0x000000b000b07308 */ /* 0x000fe20000000800 */
[----:B------:R-:W-:Y:S01]  /*d560*/  FMUL.FTZ R31, R0, R159 ;  /* 0x0000009f001f7220 */ /* 0x000fe20000410000 */
[----:B------:R-:W-:Y:S01]  /*d570*/  MOV R159, R64 ;  /* 0x00000040009f7202 */ /* 0x000fe20000000f00 */
[--C-:B------:R-:W-:Y:S02]  /*d580*/  FFMA.FTZ R247, R42, c[0x0][0x2d0], -R3.reuse ;  /* 0x0000b4002af77a23 */ /* 0x100fe40000010803 */
[C---:B------:R-:W-:Y:S02]  /*d590*/  FMUL.FTZ R42, R0.reuse, R166 ;  /* 0x000000a6002a7220 */ /* 0x040fe40000410000 */
[--C-:B------:R-:W-:Y:S02]  /*d5a0*/  FFMA.FTZ R246, R43, c[0x0][0x2d0], -R3.reuse ;  /* 0x0000b4002bf67a23 */ /* 0x100fe40000010803 */
[----:B------:R-:W-:Y:S01]  /*d5b0*/  FMUL.FTZ R43, R0, R167 ;  /* 0x000000a7002b7220 */ /* 0x000fe20000410000 */
[----:B------:R-:W-:Y:S01]  /*d5c0*/  MUFU.EX2 R248, R248 ;  /* 0x000000f800f87308 */ /* 0x000fe20000000800 */
[--C-:B------:R-:W-:Y:S02]  /*d5d0*/  FFMA.FTZ R245, R46, c[0x0][0x2d0], -R3.reuse ;  /* 0x0000b4002ef57a23 */ /* 0x100fe40000010803 */
[C---:B------:R-:W-:Y:S02]  /*d5e0*/  FMUL.FTZ R46, R0.reuse, R170 ;  /* 0x000000aa002e7220 */ /* 0x040fe40000410000 */
[--C-:B------:R-:W-:Y:S02]  /*d5f0*/  FFMA.FTZ R223, R47, c[0x0][0x2d0], -R3.reuse ;  /* 0x0000b4002fdf7a23 */ /* 0x100fe40000010803 */
[----:B------:R-:W-:Y:S02]  /*d600*/  FMUL.FTZ R47, R0, R171 ;  /* 0x000000ab002f7220 */ /* 0x000fe40000410000 */
[----:B------:R-:W-:Y:S01]  /*d610*/  IMAD.MOV.U32 R164, RZ, RZ, R48 ;  /* 0x000000ffffa47224 */ /* 0x000fe200078e0030 */
[----:B------:R-:W-:Y:S01]  /*d620*/  MUFU.EX2 R171, R212 ;  /* 0x000000d400ab7308 */ /* 0x000fe20000000800 */
[C---:B------:R-:W-:Y:S02]  /*d630*/  FMUL.FTZ R48, R133.reuse, R192 ;  /* 0x000000c085307220 */ /* 0x040fe40000410000 */
[----:B------:R-:W-:Y:S02]  /*d640*/  FMUL.FTZ R49, R133, R193 ;  /* 0x000000c185317220 */ /* 0x000fe40000410000 */
[--C-:B------:R-:W-:Y:S02]  /*d650*/  FFMA.FTZ R58, R58, c[0x0][0x2d0], -R3.reuse ;  /* 0x0000b4003a3a7a23 */ /* 0x100fe40000010803 */
[--C-:B------:R-:W-:Y:S02]  /*d660*/  FFMA.FTZ R59, R59, c[0x0][0x2d0], -R3.reuse ;  /* 0x0000b4003b3b7a23 */ /* 0x100fe40000010803 */
[--C-:B------:R-:W-:Y:S01]  /*d670*/  FFMA.FTZ R62, R62, c[0x0][0x2d0], -R3.reuse ;  /* 0x0000b4003e3e7a23 */ /* 0x100fe20000010803 */
[----:B------:R-:W-:Y:S01]  /*d680*/  MOV R169, R58 ;  /* 0x0000003a00a97202 */ /* 0x000fe20000000f00 */
[C---:B------:R-:W-:Y:S01]  /*d690*/  FMUL.FTZ R58, R0.reuse, R178 ;  /* 0x000000b2003a7220 */ /* 0x040fe20000410000 */
[----:B------:R-:W-:Y:S01]  /*d6a0*/  MOV R165, R59 ;  /* 0x0000003b00a57202 */ /* 0x000fe20000000f00 */
[C---:B------:R-:W-:Y:S01]  /*d6b0*/  FMUL.FTZ R59, R0.reuse, R179 ;  /* 0x000000b3003b7220 */ /* 0x040fe20000410000 */
[----:B------:R-:W-:Y:S01]  /*d6c0*/  MUFU.EX2 R164, R164 ;  /* 0x000000a400a47308 */ /* 0x000fe20000000800 */
[----:B------:R-:W-:Y:S02]  /*d6d0*/  FFMA.FTZ R3, R63, c[0x0][0x2d0], -R3 ;  /* 0x0000b4003f037a23 */ /* 0x000fe40000010803 */
[C---:B------:R-:W-:Y:S02]  /*d6e0*/  FMUL.FTZ R63, R0.reuse, R183 ;  /* 0x000000b7003f7220 */ /* 0x040fe40000410000 */
[C---:B------:R-:W-:Y:S01]  /*d6f0*/  FMUL.FTZ R64, R133.reuse, R200 ;  /* 0x000000c885407220 */ /* 0x040fe20000410000 */
[----:B------:R-:W-:Y:S01]  /*d700*/  MOV R200, R157 ;  /* 0x0000009d00c87202 */ /* 0x000fe20000000f00 */
[C---:B------:R-:W-:Y:S02]  /*d710*/  FMUL.FTZ R74, R0.reuse, R74 ;  /* 0x0000004a004a7220 */ /* 0x040fe40000410000 */
        /* <DEDUP_REMOVED lines=17> */
[----:B------:R-:W-:Y:S03]  /*d830*/  FMUL.FTZ R127, R0, R127 ;  /* 0x0000007f007f7220 */ /* 0x000fe60000410000 */
[----:B------:R-:W-:Y:S10]  /*d840*/  MUFU.EX2 R247, R247 ;  /* 0x000000f700f77308 */ /* 0x000ff40000000800 */
[----:B------:R-:W-:Y:S10]  /*d850*/  MUFU.EX2 R246, R246 ;  /* 0x000000f600f67308 */ /* 0x000ff40000000800 */
[----:B------:R-:W-:Y:S10]  /*d860*/  MUFU.EX2 R245, R245 ;  /* 0x000000f500f57308 */ /* 0x000ff40000000800 */
[----:B------:R-:W-:Y:S01]  /*d870*/  MUFU.EX2 R223, R223 ;  /* 0x000000df00df7308 */ /* 0x000fe20000000800 */
[----:B---3--:R-:W-:Y:S02]  /*d880*/  FFMA.FTZ R210, R133, R210, R208 ;  /* 0x000000d285d27223 */ /* 0x008fe400000100d0 */
[----:B----4-:R-:W-:Y:S01]  /*d890*/  FFMA.FTZ R208, R132, R24, R207 ;  /* 0x0000001884d07223 */ /* 0x010fe200000100cf */
[----:B------:R-:W-:Y:S01]  /*d8a0*/  MOV R207, R62 ;  /* 0x0000003e00cf7202 */ /* 0x000fe20000000f00 */
[----:B------:R-:W-:Y:S01]  /*d8b0*/  FMUL.FTZ R24, R2, R152 ;  /* 0x0000009802187220 */ /* 0x000fe20000410000 */
[----:B------:R-:W-:Y:S01]  /*d8c0*/  MOV R152, R10 ;  /* 0x0000000a00987202 */ /* 0x000fe20000000f00 */
[C---:B------:R-:W-:Y:S01]  /*d8d0*/  FMUL.FTZ R10, R0.reuse, R146 ;  /* 0x00000092000a7220 */ /* 0x040fe20000410000 */
[----:B------:R-:W-:Y:S01]  /*d8e0*/  F2FP.BF16.PACK_AB R146, R51, R214 ;  /* 0x000000d63392723e */ /* 0x000fe200000010ff */
[----:B------:R-:W-:Y:S06]  /*d8f0*/  FMUL.FTZ R62, R0, R182 ;  /* 0x000000b6003e7220 */ /* 0x000fec0000410000 */
[C---:B------:R-:W-:Y:S07]  /*d900*/  HMMA.16816.F32.BF16 R8, R144.reuse, R20, R8 ;  /* 0x000000149008723c */ /* 0x040fee0000041808 */
[C---:B------:R-:W-:Y:S01]  /*d910*/  FMUL.FTZ R20, R133.reuse, R172 ;  /* 0x000000ac85147220 */ /* 0x040fe20000410000 */
[----:B------:R-:W-:Y:S01]  /*d920*/  MOV R172, R34 ;  /* 0x0000002200ac7202 */ /* 0x000fe20000000f00 */
[C---:B------:R-:W-:Y:S03]  /*d930*/  FMUL.FTZ R21, R133.reuse, R173 ;  /* 0x000000ad85157220 */ /* 0x040fe60000410000 */
[C---:B------:R-:W-:Y:S01]  /*d940*/  FMUL.FTZ R34, R132.reuse, R186 ;  /* 0x000000ba84227220 */ /* 0x040fe20000410000 */
[----:B------:R-:W-:Y:S01]  /*d950*/  MOV R173, R35 ;  /* 0x0000002300ad7202 */ /* 0x000fe20000000f00 */
[C---:B------:R-:W-:Y:S01]  /*d960*/  FMUL.FTZ R35, R132.reuse, R187 ;  /* 0x000000bb84237220 */ /* 0x040fe20000410000 */
[----:B------:R-:W-:Y:S01]  /*d970*/  MOV R187, R50 ;  /* 0x0000003200bb7202 */ /* 0x000fe20000000f00 */
[----:B------:R-:W-:Y:S01]  /*d980*/  FMUL.FTZ R50, R132, R194 ;  /* 0x000000c284327220 */ /* 0x000fe20000410000 */
[----:B------:R-:W-:Y:S01]  /*d990*/  MOV R186, R65 ;  /* 0x0000004100ba7202 */ /* 0x000fe20000000f00 */
[----:B------:R-:W-:Y:S01]  /*d9a0*/  FMUL.FTZ R65, R133, R201 ;  /* 0x000000c985417220 */ /* 0x000fe20000410000 */
[----:B------:R-:W-:Y:S02]  /*d9b0*/  MOV R194, R161 ;  /* 0x000000a100c27202 */ /* 0x000fe40000000f00 */
[----:B------:R-:W-:Y:S02]  /*d9c0*/  MOV R161, R181 ;  /* 0x000000b500a17202 */ /* 0x000fe40000000f00 */
[----:B------:R-:W-:Y:S02]  /*d9d0*/  MOV R181, R156 ;  /* 0x0000009c00b57202 */ /* 0x000fe40000000f00 */
[----:B------:R-:W-:Y:S10]  /*d9e0*/  MUFU.EX2 R194, R194 ;  /* 0x000000c200c27308 */ /* 0x000ff40000000800 */
[----:B------:R-:W-:Y:S01]  /*d9f0*/  MUFU.EX2 R181, R181 ;  /* 0x000000b500b57308 */ /* 0x000fe20000000800 */
[----:B--2---:R-:W-:Y:S02]  /*da00*/  FFMA.FTZ R2, R2, R14, R16 ;  /* 0x0000000e02027223 */ /* 0x004fe40000010010 */
[----:B------:R-:W-:Y:S02]  /*da10*/  FMUL.FTZ R14, R0, R150 ;  /* 0x00000096000e7220 */ /* 0x000fe40000410000 */
[----:B------:R-:W-:Y:S01]  /*da20*/  LDSM.16.MT88.4 R148, [R228] ;  /* 0x00000000e494783b */ /* 0x000fe20000004200 */
[----:B------:R-:W-:Y:S02]  /*da30*/  FADD.FTZ R2, R213, R2 ;  /* 0x00000002d5027221 */ /* 0x000fe40000010000 */
[C---:B------:R-:W-:Y:S01]  /*da40*/  FMUL.FTZ R16, R133.reuse, R160 ;  /* 0x000000a085107220 */ /* 0x040fe20000410000 */
[----:B------:R-:W-:Y:S01]  /*da50*/  MOV R160, R33 ;  /* 0x0000002100a07202 */ /* 0x000fe20000000f00 */
[-C--:B------:R-:W-:Y:S03]  /*da60*/  HMMA.16816.F32.BF16 R12, R144, R22.reuse, R12 ;  /* 0x00000016900c723c */ /* 0x080fe6000004180c */
[C---:B------:R-:W-:Y:S02]  /*da70*/  FMUL.FTZ R33, R133.reuse, R185 ;  /* 0x000000b985217220 */ /* 0x040fe40000410000 */
[----:B------:R-:W-:Y:S03]  /*da80*/  IMAD.MOV.U32 R185, RZ, RZ, R52 ;  /* 0x000000ffffb97224 */ /* 0x000fe600078e0034 */
[C---:B------:R-:W-:Y:S07]  /*da90*/  HMMA.16816.F32.BF16 R16, R140.reuse, R22, R16 ;  /* 0x000000168c10723c */ /* 0x040fee0000041810 */
[C---:B------:R-:W-:Y:S01]  /*daa0*/  FMUL.FTZ R22, R132.reuse, R174 ;  /* 0x000000ae84167220 */ /* 0x040fe20000410000 */
[----:B------:R-:W-:Y:S01]  /*dab0*/  MOV R174, R53 ;  /* 0x0000003500ae7202 */ /* 0x000fe20000000f00 */
[----:B------:R-:W-:Y:S01]  /*dac0*/  FMUL.FTZ R23, R132, R175 ;  /* 0x000000af84177220 */ /* 0x000fe20000410000 */
[----:B------:R-:W1:Y:S02]  /*dad0*/  LDSM.16.MT88.4 R52, [R229] ;  /* 0x00000000e534783b */ /* 0x000e640000004200 */
[----:B------:R-:W-:Y:S01]  /*dae0*/  MOV R175, R27 ;  /* 0x0000001b00af7202 */ /* 0x000fe20000000f00 */
[----:B------:R-:W-:Y:S01]  /*daf0*/  FMUL.FTZ R27, R0, R155 ;  /* 0x0000009b001b7220 */ /* 0x000fe20000410000 */
[----:B------:R-:W-:Y:S01]  /*db00*/  MOV R155, R32 ;  /* 0x00000020009b7202 */ /* 0x000fe20000000f00 */
[C---:B------:R-:W-:Y:S01]  /*db10*/  FMUL.FTZ R32, R133.reuse, R184 ;  /* 0x000000b885207220 */ /* 0x040fe20000410000 */
[-C--:B------:R-:W-:Y:S01]  /*db20*/  HMMA.16816.F32.BF16 R20, R140, R36.reuse, R20 ;  /* 0x000000248c14723c */ /* 0x080fe20000041814 */
[----:B------:R-:W-:Y:S02]  /*db30*/  MUFU.EX2 R174, R174 ;  /* 0x000000ae00ae7308 */ /* 0x000fe40000000800 */
[----:B------:R-:W-:Y:S01]  /*db40*/  MOV R184, R66 ;  /* 0x0000004200b87202 */ /* 0x000fe20000000f00 */
[C---:B------:R-:W-:Y:S01]  /*db50*/  FMUL.FTZ R66, R132.reuse, R202 ;  /* 0x000000ca84427220 */ /* 0x040fe20000410000 */
[----:B------:R-:W-:Y:S02]  /*db60*/  MOV R166, R175 ;  /* 0x000000af00a67202 */ /* 0x000fe40000000f00 */
[----:B------:R-:W-:Y:S01]  /*db70*/  MOV R175, R162 ;  /* 0x000000a200af7202 */ /* 0x000fe20000000f00 */
[C---:B------:R-:W-:Y:S03]  /*db80*/  HMMA.16816.F32.BF16 R24, R144.reuse, R36, R24 ;  /* 0x000000249018723c */ /* 0x040fe60000041818 */
[----:B------:R-:W-:Y:S01]  /*db90*/  MUFU.EX2 R184, R184 ;  /* 0x000000b800b87308 */ /* 0x000fe20000000800 */
[----:B------:R-:W-:Y:S02]  /*dba0*/  MOV R162, R177 ;  /* 0x000000b100a27202 */ /* 0x000fe40000000f00 */
[----:B------:R-:W-:Y:S01]  /*dbb0*/  MOV R167, R166 ;  /* 0x000000a600a77202 */ /* 0x000fe20000000f00 */
[C---:B------:R-:W-:Y:S01]  /*dbc0*/  FMUL.FTZ R36, R133.reuse, R188 ;  /* 0x000000bc85247220 */ /* 0x040fe20000410000 */
[-C--:B------:R-:W-:Y:S04]  /*dbd0*/  HMMA.16816.F32.BF16 R28, R144, R38.reuse, R28 ;  /* 0x00000026901c723c */ /* 0x080fe8000004181c */
[C---:B------:R-:W-:Y:S01]  /*dbe0*/  FMUL.FTZ R37, R133.reuse, R189 ;  /* 0x000000bd85257220 */ /* 0x040fe20000410000 */
[----:B------:R-:W-:Y:S01]  /*dbf0*/  MUFU.EX2 R177, R252 ;  /* 0x000000fc00b17308 */ /* 0x000fe20000000800 */
[----:B------:R-:W-:Y:S01]  /*dc00*/  MOV R188, R51 ;  /* 0x0000003300bc7202 */ /* 0x000fe20000000f00 */
[C---:B------:R-:W-:Y:S01]  /*dc10*/  FMUL.FTZ R51, R132.reuse, R195 ;  /* 0x000000c384337220 */ /* 0x040fe20000410000 */
[C---:B------:R-:W-:Y:S04]  /*dc20*/  HMMA.16816.F32.BF16 R32, R140.reuse, R38, R32 ;  /* 0x000000268c20723c */ /* 0x040fe80000041820 */
[----:B------:R-:W-:Y:S01]  /*dc30*/  MOV R189, R67 ;  /* 0x0000004300bd7202 */ /* 0x000fe20000000f00 */
[C---:B------:R-:W-:Y:S01]  /*dc40*/  FMUL.FTZ R67, R132.reuse, R203 ;  /* 0x000000cb84437220 */ /* 0x040fe20000410000 */
[----:B------:R-:W-:Y:S01]  /*dc50*/  MOV R170, R167 ;  /* 0x000000a700aa7202 */ /* 0x000fe20000000f00 */
[C---:B------:R-:W-:Y:S01]  /*dc60*/  FMUL.FTZ R38, R132.reuse, R190 ;  /* 0x000000be84267220 */ /* 0x040fe20000410000 */
[----:B------:R-:W-:Y:S01]  /*dc70*/  MOV R190, R155 ;  /* 0x0000009b00be7202 */ /* 0x000fe20000000f00 */
[C---:B------:R-:W-:Y:S01]  /*dc80*/  FMUL.FTZ R39, R132.reuse, R191 ;  /* 0x000000bf84277220 */ /* 0x040fe20000410000 */
[----:B------:R-:W-:Y:S02]  /*dc90*/  MUFU.EX2 R175, R175 ;  /* 0x000000af00af7308 */ /* 0x000fe40000000800 */
[----:B------:R-:W-:Y:S01]  /*dca0*/  MOV R191, R185 ;  /* 0x000000b900bf7202 */ /* 0x000fe20000000f00 */
[----:B------:R-:W-:Y:S01]  /*dcb0*/  IMAD.MOV.U32 R185, RZ, RZ, R129 ;  /* 0x000000ffffb97224 */ /* 0x000fe200078e0081 */
[----:B------:R-:W-:Y:S01]  /*dcc0*/  MOV R155, R154 ;  /* 0x0000009a009b7202 */ /* 0x000fe20000000f00 */
[----:B------:R-:W2:Y:S01]  /*dcd0*/  LDL.LU R129, [R1+0x74] ;  /* 0x0000740001817983 */ /* 0x000ea20000300800 */
[-C--:B-1----:R-:W-:Y:S03]  /*dce0*/  HMMA.16816.F32.BF16 R36, R140, R52.reuse, R36 ;  /* 0x000000348c24723c */ /* 0x082fe60000041824 */
[----:B------:R-:W-:Y:S02]  /*dcf0*/  MOV R154, R163 ;  /* 0x000000a3009a7202 */ /* 0x000fe40000000f00 */
[----:B------:R-:W-:Y:S02]  /*dd00*/  MOV R163, R169 ;  /* 0x000000a900a37202 */ /* 0x000fe40000000f00 */
[----:B------:R-:W-:Y:S01]  /*dd10*/  MUFU.EX2 R169, R219 ;  /* 0x000000db00a97308 */ /* 0x000fe20000000800 */
[C---:B------:R-:W-:Y:S04]  /*dd20*/  HMMA.16816.F32.BF16 R40, R144.reuse, R52, R40 ;  /* 0x000000349028723c */ /* 0x040fe80000041828 */
[----:B------:R-:W-:Y:S02]  /*dd30*/  MOV R166, R189 ;  /* 0x000000bd00a67202 */ /* 0x000fe40000000f00 */
[----:B------:R-:W-:Y:S01]  /*dd40*/  MOV R189, R188 ;  /* 0x000000bc00bd7202 */ /* 0x000fe20000000f00 */
[C---:B------:R-:W-:Y:S01]  /*dd50*/  FMUL.FTZ R52, R133.reuse, R196 ;  /* 0x000000c485347220 */ /* 0x040fe20000410000 */
[-C--:B------:R-:W-:Y:S04]  /*dd60*/  HMMA.16816.F32.BF16 R44, R144, R54.reuse, R44 ;  /* 0x00000036902c723c */ /* 0x080fe8000004182c */
[C---:B------:R-:W-:Y:S01]  /*dd70*/  FMUL.FTZ R53, R133.reuse, R197 ;  /* 0x000000c585357220 */ /* 0x040fe20000410000 */
[----:B------:R-:W-:Y:S01]  /*dd80*/  MOV R167, R166 ;  /* 0x000000a600a77202 */ /* 0x000fe20000000f00 */
[----:B------:R1:W-:Y:S01]  /*dd90*/  MUFU.EX2 R197, R170 ;  /* 0x000000aa00c57308 */ /* 0x0003e20000000800 */
[----:B------:R-:W-:Y:S01]  /*dda0*/  MOV R166, R189 ;  /* 0x000000bd00a67202 */ /* 0x000fe20000000f00 */
[C---:B------:R-:W-:Y:S04]  /*ddb0*/  HMMA.16816.F32.BF16 R48, R140.reuse, R54, R48 ;  /* 0x000000368c30723c */ /* 0x040fe80000041830 */
[----:B------:R-:W-:Y:S02]  /*ddc0*/  MOV R188, R187 ;  /* 0x000000bb00bc7202 */ /* 0x000fe40000000f00 */
[----:B------:R-:W-:Y:S01]  /*ddd0*/  MOV R187, R186 ;  /* 0x000000ba00bb7202 */ /* 0x000fe20000000f00 */
[C---:B------:R-:W-:Y:S01]  /*dde0*/  FMUL.FTZ R54, R132.reuse, R198 ;  /* 0x000000c684367220 */ /* 0x040fe20000410000 */
[----:B------:R-:W-:Y:S01]  /*ddf0*/  MOV R186, R159 ;  /* 0x0000009f00ba7202 */ /* 0x000fe20000000f00 */
[----:B------:R-:W-:Y:S03]  /*de00*/  FMUL.FTZ R55, R132, R199 ;  /* 0x000000c784377220 */ /* 0x000fe60000410000 */
[----:B------:R-:W-:Y:S02]  /*de10*/  MOV R199, R153 ;  /* 0x0000009900c77202 */ /* 0x000fe40000000f00 */
[----:B------:R-:W-:Y:S02]  /*de20*/  MOV R192, R167 ;  /* 0x000000a700c07202 */ /* 0x000fe40000000f00 */
[-C--:B------:R-:W-:Y:S02]  /*de30*/  HMMA.16816.F32.BF16 R52, R140, R148.reuse, R52 ;  /* 0x000000948c34723c */ /* 0x080fe40000041834 */
[----:B------:R-:W-:Y:S01]  /*de40*/  MUFU.EX2 R199, R199 ;  /* 0x000000c700c77308 */ /* 0x000fe20000000800 */
[----:B------:R-:W-:Y:S02]  /*de50*/  MOV R193, R166 ;  /* 0x000000a600c17202 */ /* 0x000fe40000000f00 */
[----:B------:R-:W-:Y:S02]  /*de60*/  MOV R201, R192 ;  /* 0x000000c000c97202 */ /* 0x000fe40000000f00 */
[----:B------:R-:W-:Y:S01]  /*de70*/  MOV R198, R193 ;  /* 0x000000c100c67202 */ /* 0x000fe20000000f00 */
[C---:B------:R-:W-:Y:S04]  /*de80*/  HMMA.16816.F32.BF16 R56, R144.reuse, R148, R56 ;  /* 0x000000949038723c */ /* 0x040fe80000041838 */
[----:B------:R-:W-:Y:S01]  /*de90*/  MUFU.EX2 R192, R161 ;  /* 0x000000a100c07308 */ /* 0x000fe20000000800 */
[----:B------:R-:W-:Y:S01]  /*dea0*/  MOV R159, R158 ;  /* 0x0000009e009f7202 */ /* 0x000fe20000000f00 */
[----:B------:R-:W-:Y:S01]  /*deb0*/  IMAD.MOV.U32 R202, RZ, RZ, R198 ;  /* 0x000000ffffca7224 */ /* 0x000fe200078e00c6 */
[----:B------:R-:W-:Y:S01]  /*dec0*/  MOV R158, R165 ;  /* 0x000000a5009e7202 */ /* 0x000fe20000000f00 */
[-C--:B------:R-:W-:Y:S04]  /*ded0*/  HMMA.16816.F32.BF16 R60, R144, R150.reuse, R60 ;  /* 0x00000096903c723c */ /* 0x080fe8000004183c */
[----:B------:R-:W-:Y:S01]  /*dee0*/  IMAD.MOV.U32 R165, RZ, RZ, R130 ;  /* 0x000000ffffa57224 */ /* 0x000fe200078e0082 */
[----:B------:R-:W-:Y:S01]  /*def0*/  MOV R198, R190 ;  /* 0x000000be00c67202 */ /* 0x000fe20000000f00 */
[----:B------:R-:W3:Y:S01]  /*df00*/  LDL.LU R130, [R1+0x70] ;  /* 0x0000700001827983 */ /* 0x000ee20000300800 */
[----:B------:R-:W-:Y:S01]  /*df10*/  MOV R190, R162 ;  /* 0x000000a200be7202 */ /* 0x000fe20000000f00 */
[C---:B------:R-:W-:Y:S02]  /*df20*/  HMMA.16816.F32.BF16 R64, R140.reuse, R150, R64 ;  /* 0x000000968c40723c */ /* 0x040fe40000041840 */
[----:B------:R-:W4:Y:S02]  /*df30*/  LDSM.16.MT88.4 R148, [R225+0x2000] ;  /* 0x00200000e194783b */ /* 0x000f240000004200 */
[----:B------:R-:W-:Y:S02]  /*df40*/  MOV R189, R188 ;  /* 0x000000bc00bd7202 */ /* 0x000fe40000000f00 */
[----:B------:R-:W-:Y:S02]  /*df50*/  MOV R188, R187 ;  /* 0x000000bb00bc7202 */ /* 0x000fe40000000f00 */
[----:B------:R-:W-:Y:S04]  /*df60*/  MOV R187, R186 ;  /* 0x000000ba00bb7202 */ /* 0x000fe80000000f00 */
[----:B------:R-:W-:Y:S02]  /*df70*/  MOV R167, R188 ;  /* 0x000000bc00a77202 */ /* 0x000fe40000000f00 */
[----:B------:R-:W-:Y:S02]  /*df80*/  MOV R166, R187 ;  /* 0x000000bb00a67202 */ /* 0x000fe40000000f00 */
[----:B------:R-:W-:Y:S01]  /*df90*/  MOV R186, R159 ;  /* 0x0000009f00ba7202 */ /* 0x000fe20000000f00 */
[----:B------:R-:W-:Y:S01]  /*dfa0*/  IMAD.MOV.U32 R183, RZ, RZ, R167 ;  /* 0x000000ffffb77224 */ /* 0x000fe200078e00a7 */
[----:B------:R-:W-:Y:S01]  /*dfb0*/  MOV R159, R158 ;  /* 0x0000009e009f7202 */ /* 0x000fe20000000f00 */
[----:B------:R-:W-:Y:S01]  /*dfc0*/  IMAD.MOV.U32 R158, RZ, RZ, R155 ;  /* 0x000000ffff9e7224 */ /* 0x000fe200078e009b */
[----:B------:R-:W-:Y:S02]  /*dfd0*/  MOV R155, R173 ;  /* 0x000000ad009b7202 */ /* 0x000fe40000000f00 */
[----:B------:R-:W-:Y:S02]  /*dfe0*/  MOV R173, R172 ;  /* 0x000000ac00ad7202 */ /* 0x000fe40000000f00 */
[----:B------:R-:W-:Y:S02]  /*dff0*/  MOV R172, R131 ;  /* 0x0000008300ac7202 */ /* 0x000fe40000000f00 */
[----:B------:R-:W3:Y:S01]  /*e000*/  LDL.LU R131, [R1+0x6c] ;  /* 0x00006c0001837983 */ /* 0x000ee20000300800 */
[----:B------:R-:W-:Y:S02]  /*e010*/  MOV R188, R159 ;  /* 0x0000009f00bc7202 */ /* 0x000fe40000000f00 */
[----:B------:R-:W-:Y:S02]  /*e020*/  MOV R159, R173 ;  /* 0x000000ad009f7202 */ /* 0x000fe40000000f00 */
[----:B------:R-:W-:Y:S01]  /*e030*/  MOV R187, R158 ;  /* 0x0000009e00bb7202 */ /* 0x000fe20000000f00 */
[----:B------:R-:W-:Y:S01]  /*e040*/  MUFU.EX2 R173, R220 ;  /* 0x000000dc00ad7308 */ /* 0x000fe20000000800 */
[----:B------:R-:W-:Y:S02]  /*e050*/  MOV R158, R172 ;  /* 0x000000ac009e7202 */ /* 0x000fe40000000f00 */
[----:B------:R-:W-:Y:S02]  /*e060*/  MOV R196, R166 ;  /* 0x000000a600c47202 */ /* 0x000fe40000000f00 */
[----:B------:R-:W-:Y:S02]  /*e070*/  MOV R166, R188 ;  /* 0x000000bc00a67202 */ /* 0x000fe40000000f00 */
[----:B------:R-:W-:Y:S02]  /*e080*/  MOV R188, R152 ;  /* 0x0000009800bc7202 */ /* 0x000fe40000000f00 */
[----:B-1----:R-:W-:Y:S01]  /*e090*/  MOV R170, R189 ;  /* 0x000000bd00aa7202 */ /* 0x002fe20000000f00 */
[-C--:B----4-:R-:W-:Y:S01]  /*e0a0*/  HMMA.16816.F32.BF16 R68, R140, R148.reuse, R68 ;  /* 0x000000948c44723c */ /* 0x090fe20000041844 */
[----:B------:R-:W1:Y:S02]  /*e0b0*/  MUFU.EX2 R172, R211 ;  /* 0x000000d300ac7308 */ /* 0x000e640000000800 */
[----:B------:R-:W-:Y:S01]  /*e0c0*/  IMAD.MOV.U32 R189, RZ, RZ, R186 ;  /* 0x000000ffffbd7224 */ /* 0x000fe200078e00ba */
[----:B------:R-:W-:Y:S02]  /*e0d0*/  MOV R186, R155 ;  /* 0x0000009b00ba7202 */ /* 0x000fe40000000f00 */
[----:B------:R-:W-:Y:S02]  /*e0e0*/  MOV R155, R168 ;  /* 0x000000a8009b7202 */ /* 0x000fe40000000f00 */
[C---:B------:R-:W-:Y:S03]  /*e0f0*/  HMMA.16816.F32.BF16 R72, R144.reuse, R148, R72 ;  /* 0x000000949048723c */ /* 0x040fe60000041848 */
[----:B------:R-:W4:Y:S01]  /*e100*/  MUFU.EX2 R168, R249 ;  /* 0x000000f900a87308 */ /* 0x000f220000000800 */
[----:B------:R-:W-:Y:S02]  /*e110*/  MOV R193, R155 ;  /* 0x0000009b00c17202 */ /* 0x000fe40000000f00 */
[----:B------:R-:W-:Y:S02]  /*e120*/  MOV R167, R189 ;  /* 0x000000bd00a77202 */ /* 0x000fe40000000f00 */
[-C--:B------:R-:W-:Y:S04]  /*e130*/  HMMA.16816.F32.BF16 R76, R144, R150.reuse, R76 ;  /* 0x00000096904c723c */ /* 0x080fe8000004184c */
[----:B------:R-:W-:Y:S01]  /*e140*/  MOV R189, R159 ;  /* 0x0000009f00bd7202 */ /* 0x000fe20000000f00 */
[----:B------:R-:W-:Y:S01]  /*e150*/  MUFU.EX2 R193, R193 ;  /* 0x000000c100c17308 */ /* 0x000fe20000000800 */
[----:B------:R-:W-:Y:S02]  /*e160*/  MOV R182, R170 ;  /* 0x000000aa00b67202 */ /* 0x000fe40000000f00 */
[C---:B------:R-:W-:Y:S01]  /*e170*/  HMMA.16816.F32.BF16 R80, R140.reuse, R150, R80 ;  /* 0x000000968c50723c */ /* 0x040fe20000041850 */
[----:B------:R-:W1:Y:S03]  /*e180*/  LDSM.16.MT88.4 R148, [R226+0x2000] ;  /* 0x00200000e294783b */ /* 0x000e660000004200 */
[----:B------:R-:W-:Y:S01]  /*e190*/  MOV R170, R187 ;  /* 0x000000bb00aa7202 */ /* 0x000fe20000000f00 */
[----:B------:R-:W-:Y:S01]  /*e1a0*/  IMAD.MOV.U32 R187, RZ, RZ, R154 ;  /* 0x000000ffffbb7224 */ /* 0x000fe200078e009a */
[----:B------:R-:W-:Y:S01]  /*e1b0*/  MOV R195, R186 ;  /* 0x000000ba00c37202 */ /* 0x000fe20000000f00 */
[----:B------:R-:W-:Y:S01]  /*e1c0*/  MUFU.EX2 R189, R189 ;  /* 0x000000bd00bd7308 */ /* 0x000fe20000000800 */
[----:B------:R-:W-:Y:S01]  /*e1d0*/  MOV R186, R158 ;  /* 0x0000009e00ba7202 */ /* 0x000fe20000000f00 */
[----:B------:R-:W-:Y:S03]  /*e1e0*/  LDSM.16.MT88.4 R152, [R226+0x800] ;  /* 0x00080000e298783b */ /* 0x000fe60000004200 */
[----:B------:R-:W-:Y:S02]  /*e1f0*/  MOV R203, R182 ;  /* 0x000000b600cb7202 */ /* 0x000fe40000000f00 */
[----:B------:R-:W-:Y:S02]  /*e200*/  MOV R182, R163 ;  /* 0x000000a300b67202 */ /* 0x000fe40000000f00 */
[----:B------:R-:W-:Y:S01]  /*e210*/  MOV R252, R183 ;  /* 0x000000b700fc7202 */ /* 0x000fe20000000f00 */
[----:B------:R-:W-:Y:S01]  /*e220*/  LDSM.16.MT88.4 R156, [R229+0x800] ;  /* 0x00080000e59c783b */ /* 0x000fe20000004200 */
[----:B------:R-:W-:Y:S01]  /*e230*/  MUFU.EX2 R187, R187 ;  /* 0x000000bb00bb7308 */ /* 0x000fe20000000800 */
[----:B------:R-:W-:Y:S02]  /*e240*/  MOV R183, R191 ;  /* 0x000000bf00b77202 */ /* 0x000fe40000000f00 */
[----:B------:R-:W-:Y:S07]  /*e250*/  MOV R191, R185 ;  /* 0x000000b900bf7202 */ /* 0x000fee0000000f00 */
[----:B------:R4:W-:Y:S10]  /*e260*/  MUFU.EX2 R185, R160 ;  /* 0x000000a000b97308 */ /* 0x0009f40000000800 */
[----:B------:R-:W-:Y:S01]  /*e270*/  MUFU.EX2 R186, R186 ;  /* 0x000000ba00ba7308 */ /* 0x000fe20000000800 */
[-C--:B-1----:R-:W-:Y:S09]  /*e280*/  HMMA.16816.F32.BF16 R84, R140, R148.reuse, R84 ;  /* 0x000000948c54723c */ /* 0x082ff20000041854 */
[----:B------:R-:W-:Y:S01]  /*e290*/  MUFU.EX2 R195, R195 ;  /* 0x000000c300c37308 */ /* 0x000fe20000000800 */
[C---:B------:R-:W-:Y:S01]  /*e2a0*/  HMMA.16816.F32.BF16 R88, R144.reuse, R148, R88 ;  /* 0x000000949058723c */ /* 0x040fe20000041858 */
[----:B----4-:R-:W-:Y:S07]  /*e2b0*/  LDSM.16.MT88.4 R160, [R226+0x1000] ;  /* 0x00100000e2a0783b */ /* 0x010fee0000004200 */
[-C--:B------:R-:W-:Y:S01]  /*e2c0*/  HMMA.16816.F32.BF16 R92, R144, R150.reuse, R92 ;  /* 0x00000096905c723c */ /* 0x080fe2000004185c */
[----:B------:R-:W-:Y:S07]  /*e2d0*/  MUFU.EX2 R188, R188 ;  /* 0x000000bc00bc7308 */ /* 0x000fee0000000800 */
[C---:B------:R-:W-:Y:S01]  /*e2e0*/  HMMA.16816.F32.BF16 R96, R140.reuse, R150, R96 ;  /* 0x000000968c60723c */ /* 0x040fe20000041860 */
[----:B------:R-:W1:Y:S02]  /*e2f0*/  LDSM.16.MT88.4 R148, [R229+0x2000] ;  /* 0x00200000e594783b */ /* 0x000e640000004200 */
[----:B------:R-:W-:Y:S05]  /*e300*/  MUFU.EX2 R191, R191 ;  /* 0x000000bf00bf7308 */ /* 0x000fea0000000800 */
[-C--:B-1----:R-:W-:Y:S08]  /*e310*/  HMMA.16816.F32.BF16 R100, R140, R148.reuse, R100 ;  /* 0x000000948c64723c */ /* 0x082ff00000041864 */
[C---:B------:R-:W-:Y:S08]  /*e320*/  HMMA.16816.F32.BF16 R104, R144.reuse, R148, R104 ;  /* 0x000000949068723c */ /* 0x040ff00000041868 */
[-C--:B------:R-:W-:Y:S08]  /*e330*/  HMMA.16816.F32.BF16 R108, R144, R150.reuse, R108 ;  /* 0x00000096906c723c */ /* 0x080ff0000004186c */
[C---:B------:R-:W-:Y:S01]  /*e340*/  HMMA.16816.F32.BF16 R112, R140.reuse, R150, R112 ;  /* 0x000000968c70723c */ /* 0x040fe20000041870 */
[----:B------:R-:W1:Y:S03]  /*e350*/  LDSM.16.MT88.4 R148, [R228+0x2000] ;  /* 0x00200000e494783b */ /* 0x000e660000004200 */
[----:B--2---:R-:W-:Y:S04]  /*e360*/  FMUL.FTZ R129, R133, R129 ;  /* 0x0000008185817220 */ /* 0x004fe80000410000 */
[-C--:B-1----:R-:W-:Y:S04]  /*e370*/  HMMA.16816.F32.BF16 R116, R140, R148.reuse, R116 ;  /* 0x000000948c74723c */ /* 0x082fe80000041874 */
[----:B------:R-:W-:Y:S04]  /*e380*/  FADD.FTZ R133, R218, R210 ;  /* 0x000000d2da857221 */ /* 0x000fe80000010000 */
[C---:B------:R-:W-:Y:S01]  /*e390*/  HMMA.16816.F32.BF16 R120, R144.reuse, R148, R120 ;  /* 0x000000949078723c */ /* 0x040fe20000041878 */
[----:B------:R-:W2:Y:S06]  /*e3a0*/  LDL.LU R148, [R1+0x14] ;  /* 0x0000140001947983 */ /* 0x000eac0000300800 */
[----:B------:R-:W-:Y:S01]  /*e3b0*/  F2FP.BF16.PACK_AB R149, R172, R171 ;  /* 0x000000abac95723e */ /* 0x000fe200000010ff */
[-C--:B------:R-:W-:Y:S01]  /*e3c0*/  HMMA.16816.F32.BF16 R124, R144, R150.reuse, R124 ;  /* 0x00000096907c723c */ /* 0x080fe2000004187c */
[----:B------:R-:W1:Y:S03]  /*e3d0*/  LDSM.16.MT88.4 R144, [R225+0x800] ;  /* 0x00080000e190783b */ /* 0x000e660000004200 */
[C---:B---3--:R-:W-:Y:S02]  /*e3e0*/  FMUL.FTZ R130, R132.reuse, R130 ;  /* 0x0000008284827220 */ /* 0x048fe40000410000 */
[----:B------:R-:W-:Y:S02]  /*e3f0*/  FMUL.FTZ R131, R132, R131 ;  /* 0x0000008384837220 */ /* 0x000fe40000410000 */
[----:B------:R-:W-:Y:S05]  /*e400*/  FADD.FTZ R132, R216, R208 ;  /* 0x000000d0d8847221 */ /* 0x000fea0000010000 */
        /* <DEDUP_REMOVED lines=8> */
[----:B--2---:R-:W-:Y:S01]  /*e490*/  FFMA.FTZ R0, R0, R148, R139 ;  /* 0x0000009400007223 */ /* 0x004fe2000001008b */
[----:B------:R-:W-:Y:S03]  /*e4a0*/  F2FP.BF16.PACK_AB R148, R173, R168 ;  /* 0x000000a8ad94723e */ /* 0x000fe600000010ff */
[----:B------:R-:W-:Y:S02]  /*e4b0*/  FADD.FTZ R138, R138, R0 ;  /* 0x000000008a8a7221 */ /* 0x000fe40000010000 */
[----:B------:R-:W-:Y:S02]  /*e4c0*/  FADD.FTZ R0, R217, R133 ;  /* 0x00000085d9007221 */ /* 0x000fe40000010000 */
[C---:B------:R-:W-:Y:S01]  /*e4d0*/  HMMA.16816.F32.BF16 R8, R148.reuse, R144, R8 ;  /* 0x000000909408723c */ /* 0x040fe20000041808 */
[----:B------:R-:W-:Y:S03]  /*e4e0*/  LDSM.16.MT88.4 R216, [R226+0x3800] ;  /* 0x00380000e2d8783b */ /* 0x000fe60000004200 */
        /* <DEDUP_REMOVED lines=9> */
[----:B------:R-:W1:Y:S01]  /*e580*/  LDSM.16.MT88.4 R144, [R228+0x800] ;  /* 0x00080000e490783b */ /* 0x000e620000004200 */
[----:B------:R-:W-:Y:S02]  /*e590*/  MUFU.EX2 R138, R207 ;  /* 0x000000cf008a7308 */ /* 0x000fe40000000800 */
[----:B------:R-:W-:Y:S01]  /*e5a0*/  FADD.FTZ R168, R168, R132 ;  /* 0x00000084a8a87221 */ /* 0x000fe20000010000 */
[----:B------:R-:W-:Y:S01]  /*e5b0*/  MOV R251, R201 ;  /* 0x000000c900fb7202 */ /* 0x000fe20000000f00 */
[----:B------:R-:W-:Y:S01]  /*e5c0*/  FADD.FTZ R0, R252, R0 ;  /* 0x00000000fc007221 */ /* 0x000fe20000010000 */
[----:B------:R-:W-:Y:S01]  /*e5d0*/  MOV R252, R202 ;  /* 0x000000ca00fc7202 */ /* 0x000fe20000000f00 */
[-C--:B------:R-:W-:Y:S04]  /*e5e0*/  HMMA.16816.F32.BF16 R20, R140, R152.reuse, R20 ;  /* 0x000000988c14723c */ /* 0x080fe80000041814 */
[----:B------:R-:W2:Y:S01]  /*e5f0*/  MUFU.EX2 R132, R167 ;  /* 0x000000a700847308 */ /* 0x000ea20000000800 */
[----:B------:R-:W-:Y:S01]  /*e600*/  MOV R202, R165 ;  /* 0x000000a500ca7202 */ /* 0x000fe20000000f00 */
[----:B------:R-:W-:Y:S01]  /*e610*/  FADD.FTZ R133, R203, R133 ;  /* 0x00000085cb857221 */ /* 0x000fe20000010000 */
[----:B------:R-:W-:Y:S01]  /*e620*/  MOV R203, R166 ;  /* 0x000000a600cb7202 */ /* 0x000fe20000000f00 */
[C---:B------:R-:W-:Y:S04]  /*e630*/  HMMA.16816.F32.BF16 R24, R148.reuse, R152, R24 ;  /* 0x000000989418723c */ /* 0x040fe80000041818 */
[----:B------:R-:W-:Y:S01]  /*e640*/  IMAD.MOV.U32 R183, RZ, RZ, R182 ;  /* 0x000000ffffb77224 */ /* 0x000fe200078e00b6 */
[----:B------:R-:W-:Y:S01]  /*e650*/  MOV R182, R196 ;  /* 0x000000c400b67202 */ /* 0x000fe20000000f00 */
[----:B------:R-:W-:Y:S01]  /*e660*/  MUFU.EX2 R139, R203 ;  /* 0x000000cb008b7308 */ /* 0x000fe20000000800 */
[----:B------:R-:W-:Y:S01]  /*e670*/  MOV R196, R170 ;  /* 0x000000aa00c47202 */ /* 0x000fe20000000f00 */
[-C--:B------:R-:W-:Y:S04]  /*e680*/  HMMA.16816.F32.BF16 R28, R148, R154.reuse, R28 ;  /* 0x0000009a941c723c */ /* 0x080fe8000004181c */
[----:B------:R-:W-:Y:S01]  /*e690*/  MOV R201, R182 ;  /* 0x000000b600c97202 */ /* 0x000fe20000000f00 */
[----:B------:R-:W-:Y:S01]  /*e6a0*/  FADD.FTZ R170, R205, R2 ;  /* 0x00000002cdaa7221 */ /* 0x000fe20000010000 */
[----:B------:R-:W-:Y:S01]  /*e6b0*/  MOV R250, R183 ;  /* 0x000000b700fa7202 */ /* 0x000fe20000000f00 */
[----:B------:R-:W-:Y:S01]  /*e6c0*/  FADD.FTZ R2, R164, R0 ;  /* 0x00000000a4027221 */ /* 0x000fe20000010000 */
[C---:B------:R-:W-:Y:S01]  /*e6d0*/  HMMA.16816.F32.BF16 R32, R140.reuse, R154, R32 ;  /* 0x0000009a8c20723c */ /* 0x040fe20000041820 */
[----:B------:R-:W3:Y:S01]  /*e6e0*/  LDSM.16.MT88.4 R152, [R225+0x2800] ;  /* 0x00280000e198783b */ /* 0x000ee20000004200 */
[----:B------:R-:W-:Y:S02]  /*e6f0*/  MUFU.EX2 R249, R201 ;  /* 0x000000c900f97308 */ /* 0x000fe40000000800 */
[----:B------:R-:W-:Y:S01]  /*e700*/  FADD.FTZ R0, R171, R170 ;  /* 0x000000aaab007221 */ /* 0x000fe20000010000 */
[----:B--2---:R-:W-:Y:S01]  /*e710*/  MOV R171, R132 ;  /* 0x0000008400ab7202 */ /* 0x004fe20000000f00 */
[----:B------:R-:W-:Y:S02]  /*e720*/  IMAD.MOV.U32 R170, RZ, RZ, R184 ;  /* 0x000000ffffaa7224 */ /* 0x000fe400078e00b8 */
[-C--:B------:R-:W-:Y:S01]  /*e730*/  HMMA.16816.F32.BF16 R36, R140, R156.reuse, R36 ;  /* 0x0000009c8c24723c */ /* 0x080fe20000041824 */
[----:B------:R-:W-:Y:S03]  /*e740*/  LDSM.16.MT88.4 R164, [R226+0x3000] ;  /* 0x00300000e2a4783b */ /* 0x000fe60000004200 */
[----:B------:R-:W2:Y:S01]  /*e750*/  MUFU.EX2 R220, R250 ;  /* 0x000000fa00dc7308 */ /* 0x000ea20000000800 */
[----:B------:R-:W-:Y:S02]  /*e760*/  FADD.FTZ R169, R169, R133 ;  /* 0x00000085a9a97221 */ /* 0x000fe40000010000 */
[----:B------:R-:W-:Y:S01]  /*e770*/  FADD.FTZ R0, R172, R0 ;  /* 0x00000000ac007221 */ /* 0x000fe20000010000 */
[C---:B------:R-:W-:Y:S04]  /*e780*/  HMMA.16816.F32.BF16 R40, R148.reuse, R156, R40 ;  /* 0x0000009c9428723c */ /* 0x040fe80000041828 */
[----:B------:R-:W-:Y:S02]  /*e790*/  FADD.FTZ R132, R174, R169 ;  /* 0x000000a9ae847221 */ /* 0x000fe40000010000 */
[----:B------:R-:W4:Y:S01]  /*e7a0*/  MUFU.EX2 R250, R202 ;  /* 0x000000ca00fa7308 */ /* 0x000f220000000800 */
[----:B------:R-:W-:Y:S01]  /*e7b0*/  FADD.FTZ R221, R221, R0 ;  /* 0x00000000dddd7221 */ /* 0x000fe20000010000 */
[-C--:B------:R-:W-:Y:S04]  /*e7c0*/  HMMA.16816.F32.BF16 R44, R148, R158.reuse, R44 ;  /* 0x0000009e942c723c */ /* 0x080fe8000004182c */
[----:B------:R-:W-:Y:S01]  /*e7d0*/  MOV R0, R197 ;  /* 0x000000c500007202 */ /* 0x000fe20000000f00 */
[----:B------:R-:W-:Y:S02]  /*e7e0*/  FADD.FTZ R132, R176, R132 ;  /* 0x00000084b0847221 */ /* 0x000fe40000010000 */
[----:B------:R-:W-:Y:S01]  /*e7f0*/  FADD.FTZ R2, R177, R2 ;  /* 0x00000002b1027221 */ /* 0x000fe20000010000 */
[C---:B------:R-:W-:Y:S01]  /*e800*/  HMMA.16816.F32.BF16 R48, R140.reuse, R158, R48 ;  /* 0x0000009e8c30723c */ /* 0x040fe20000041830 */
[----:B------:R-:W3:Y:S01]  /*e810*/  LDSM.16.MT88.4 R156, [R226+0x2800] ;  /* 0x00280000e29c783b */ /* 0x000ee20000004200 */
[----:B------:R-:W3:Y:S02]  /*e820*/  MUFU.EX2 R133, R3 ;  /* 0x0000000300857308 */ /* 0x000ee40000000800 */
[----:B--2---:R-:W-:Y:S01]  /*e830*/  F2FP.BF16.PACK_AB R209, R139, R220 ;  /* 0x000000dc8bd1723e */ /* 0x004fe200000010ff */
[----:B------:R-:W-:Y:S01]  /*e840*/  FADD.FTZ R0, R0, R132 ;  /* 0x0000008400007221 */ /* 0x000fe20000010000 */
[----:B------:R-:W-:Y:S01]  /*e850*/  MOV R132, R136 ;  /* 0x0000008800847202 */ /* 0x000fe20000000f00 */
[----:B------:R-:W-:Y:S01]  /*e860*/  FADD.FTZ R2, R178, R2 ;  /* 0x00000002b2027221 */ /* 0x000fe20000010000 */
[-C--:B-1----:R-:W-:Y:S04]  /*e870*/  HMMA.16816.F32.BF16 R52, R140, R144.reuse, R52 ;  /* 0x000000908c34723c */ /* 0x082fe80000041834 */
[----:B------:R-:W1:Y:S01]  /*e880*/  MUFU.EX2 R196, R196 ;  /* 0x000000c400c47308 */ /* 0x000e620000000800 */
[----:B------:R-:W-:Y:S01]  /*e890*/  FADD.FTZ R2, R179, R2 ;  /* 0x00000002b3027221 */ /* 0x000fe20000010000 */
[----:B----4-:R-:W-:Y:S02]  /*e8a0*/  F2FP.BF16.PACK_AB R210, R249, R250 ;  /* 0x000000faf9d2723e */ /* 0x010fe400000010ff */
[C---:B------:R-:W-:Y:S06]  /*e8b0*/  HMMA.16816.F32.BF16 R56, R148.reuse, R144, R56 ;  /* 0x000000909438723c */ /* 0x040fec0000041838 */
[----:B------:R-:W-:Y:S02]  /*e8c0*/  MUFU.EX2 R183, R190 ;  /* 0x000000be00b77308 */ /* 0x000fe40000000800 */
[-C--:B------:R-:W-:Y:S04]  /*e8d0*/  HMMA.16816.F32.BF16 R60, R148, R146.reuse, R60 ;  /* 0x00000092943c723c */ /* 0x080fe8000004183c */
[----:B---3--:R-:W-:Y:S01]  /*e8e0*/  F2FP.BF16.PACK_AB R211, R133, R138 ;  /* 0x0000008a85d3723e */ /* 0x008fe200000010ff */
[----:B------:R-:W-:Y:S03]  /*e8f0*/  FADD.FTZ R3, R173, R168 ;  /* 0x000000a8ad037221 */ /* 0x000fe60000010000 */
[C---:B------:R-:W-:Y:S01]  /*e900*/  HMMA.16816.F32.BF16 R64, R140.reuse, R146, R64 ;  /* 0x000000928c40723c */ /* 0x040fe20000041840 */
[----:B------:R-:W2:Y:S01]  /*e910*/  LDSM.16.MT88.4 R144, [R229+0x2800] ;  /* 0x00280000e590783b */ /* 0x000ea20000004200 */
[----:B------:R-:W3:Y:S02]  /*e920*/  MUFU.EX2 R190, R206 ;  /* 0x000000ce00be7308 */ /* 0x000ee40000000800 */
[----:B-1----:R-:W-:Y:S01]  /*e930*/  F2FP.BF16.PACK_AB R205, R196, R171 ;  /* 0x000000abc4cd723e */ /* 0x002fe200000010ff */
[----:B------:R-:W-:Y:S03]  /*e940*/  FADD.FTZ R3, R175, R3 ;  /* 0x00000003af037221 */ /* 0x000fe60000010000 */
[-C--:B------:R-:W-:Y:S04]  /*e950*/  HMMA.16816.F32.BF16 R68, R140, R152.reuse, R68 ;  /* 0x000000988c44723c */ /* 0x080fe80000041844 */
[----:B------:R-:W-:Y:S04]  /*e960*/  MUFU.EX2 R182, R198 ;  /* 0x000000c600b67308 */ /* 0x000fe80000000800 */
[C---:B------:R-:W-:Y:S06]  /*e970*/  HMMA.16816.F32.BF16 R72, R148.reuse, R152, R72 ;  /* 0x000000989448723c */ /* 0x040fec0000041848 */
[----:B------:R1:W4:Y:S02]  /*e980*/  MUFU.EX2 R198, R204 ;  /* 0x000000cc00c67308 */ /* 0x0003240000000800 */
[-C--:B------:R-:W-:Y:S04]  /*e990*/  HMMA.16816.F32.BF16 R76, R148, R154.reuse, R76 ;  /* 0x0000009a944c723c */ /* 0x080fe8000004184c */
[----:B---3--:R-:W-:Y:S04]  /*e9a0*/  F2FP.BF16.PACK_AB R206, R190, R183 ;  /* 0x000000b7bece723e */ /* 0x008fe800000010ff */
[C---:B------:R-:W-:Y:S01]  /*e9b0*/  HMMA.16816.F32.BF16 R80, R140.reuse, R154, R80 ;  /* 0x0000009a8c50723c */ /* 0x040fe20000041850 */
[----:B------:R-:W3:Y:S01]  /*e9c0*/  LDSM.16.MT88.4 R152, [R228+0x2800] ;  /* 0x00280000e498783b */ /* 0x000ee20000004200 */
[----:B------:R-:W-:Y:S06]  /*e9d0*/  MUFU.EX2 R252, R252 ;  /* 0x000000fc00fc7308 */ /* 0x000fec0000000800 */
[-C--:B------:R-:W-:Y:S04]  /*e9e0*/  HMMA.16816.F32.BF16 R84, R140, R156.reuse, R84 ;  /* 0x0000009c8c54723c */ /* 0x080fe80000041854 */
[----:B------:R-:W2:Y:S01]  /*e9f0*/  MUFU.EX2 R251, R251 ;  /* 0x000000fb00fb7308 */ /* 0x000ea20000000800 */
[----:B-1----:R-:W-:Y:S03]  /*ea00*/  F2FP.BF16.PACK_AB R204, R191, R170 ;  /* 0x000000aabfcc723e */ /* 0x002fe600000010ff */
[C---:B------:R-:W-:Y:S04]  /*ea10*/  HMMA.16816.F32.BF16 R88, R148.reuse, R156, R88 ;  /* 0x0000009c9458723c */ /* 0x040fe80000041858 */
[----:B----4-:R-:W-:Y:S04]  /*ea20*/  F2FP.BF16.PACK_AB R207, R198, R182 ;  /* 0x000000b6c6cf723e */ /* 0x010fe800000010ff */
[-C--:B------:R-:W-:Y:S08]  /*ea30*/  HMMA.16816.F32.BF16 R92, R148, R158.reuse, R92 ;  /* 0x0000009e945c723c */ /* 0x080ff0000004185c */
[C---:B------:R-:W-:Y:S01]  /*ea40*/  HMMA.16816.F32.BF16 R96, R140.reuse, R158, R96 ;  /* 0x0000009e8c60723c */ /* 0x040fe20000041860 */
[----:B------:R-:W1:Y:S03]  /*ea50*/  LDSM.16.MT88.4 R156, [R225+0x1000] ;  /* 0x00100000e19c783b */ /* 0x000e660000004200 */
[----:B--2---:R-:W-:Y:S04]  /*ea60*/  F2FP.BF16.PACK_AB R208, R251, R252 ;  /* 0x000000fcfbd0723e */ /* 0x004fe800000010ff */
[-C--:B------:R-:W-:Y:S08]  /*ea70*/  HMMA.16816.F32.BF16 R100, R140, R144.reuse, R100 ;  /* 0x000000908c64723c */ /* 0x080ff00000041864 */
[C---:B------:R-:W-:Y:S07]  /*ea80*/  HMMA.16816.F32.BF16 R104, R148.reuse, R144, R104 ;  /* 0x000000909468723c */ /* 0x040fee0000041868 */
[----:B------:R-:W-:Y:S01]  /*ea90*/  F2FP.BF16.PACK_AB R144, R195, R189 ;  /* 0x000000bdc390723e */ /* 0x000fe200000010ff */
[-C--:B------:R-:W-:Y:S04]  /*eaa0*/  HMMA.16816.F32.BF16 R108, R148, R146.reuse, R108 ;  /* 0x00000092946c723c */ /* 0x080fe8000004186c */
[----:B------:R-:W-:Y:S04]  /*eab0*/  F2FP.BF16.PACK_AB R145, R246, R247 ;  /* 0x000000f7f691723e */ /* 0x000fe800000010ff */
[C---:B------:R-:W-:Y:S07]  /*eac0*/  HMMA.16816.F32.BF16 R112, R140.reuse, R146, R112 ;  /* 0x000000928c70723c */ /* 0x040fee0000041870 */
[----:B------:R-:W-:Y:S01]  /*ead0*/  F2FP.BF16.PACK_AB R146, R185, R192 ;  /* 0x000000c0b992723e */ /* 0x000fe200000010ff */
[-C--:B---3--:R-:W-:Y:S04]  /*eae0*/  HMMA.16816.F32.BF16 R116, R140, R152.reuse, R116 ;  /* 0x000000988c74723c */ /* 0x088fe80000041874 */
[----:B------:R-:W-:Y:S04]  /*eaf0*/  F2FP.BF16.PACK_AB R147, R223, R245 ;  /* 0x000000f5df93723e */ /* 0x000fe800000010ff */
[C---:B------:R-:W-:Y:S08]  /*eb00*/  HMMA.16816.F32.BF16 R120, R148.reuse, R152, R120 ;  /* 0x000000989478723c */ /* 0x040ff00000041878 */
[-C--:B------:R-:W-:Y:S01]  /*eb10*/  HMMA.16816.F32.BF16 R124, R148, R154.reuse, R124 ;  /* 0x0000009a947c723c */ /* 0x080fe2000004187c */
[----:B------:R-:W2:Y:S07]  /*eb20*/  LDSM.16.MT88.4 R148, [R229+0x1000] ;  /* 0x00100000e594783b */ /* 0x000eae0000004200 */
[----:B------:R-:W-:Y:S01]  /*eb30*/  HMMA.16816.F32.BF16 R128, R140, R154, R128 ;  /* 0x0000009a8c80723c */ /* 0x000fe20000041880 */
[----:B------:R-:W3:Y:S06]  /*eb40*/  LDSM.16.MT88.4 R152, [R228+0x1000] ;  /* 0x00100000e498783b */ /* 0x000eec0000004200 */
[----:B------:R-:W-:Y:S02]  /*eb50*/  F2FP.BF16.PACK_AB R141, R200, R181 ;  /* 0x000000b5c88d723e */ /* 0x000fe400000010ff */
[----:B------:R-:W-:Y:S03]  /*eb60*/  F2FP.BF16.PACK_AB R142, R187, R194 ;  /* 0x000000c2bb8e723e */ /* 0x000fe600000010ff */
[----:B------:R-:W-:Y:S02]  /*eb70*/  F2FP.BF16.PACK_AB R143, R186, R193 ;  /* 0x000000c1ba8f723e */ /* 0x000fe400000010ff */
[----:B------:R-:W-:Y:S07]  /*eb80*/  F2FP.BF16.PACK_AB R140, R199, R188 ;  /* 0x000000bcc78c723e */ /* 0x000fee00000010ff */
        /* <DEDUP_REMOVED lines=9> */
[----:B------:R-:W4:Y:S07]  /*ec20*/  LDSM.16.MT88.4 R160, [R229+0x3000] ;  /* 0x00300000e5a0783b */ /* 0x000f2e0000004200 */
[-C--:B--2---:R-:W-:Y:S08]  /*ec30*/  HMMA.16816.F32.BF16 R36, R140, R148.reuse, R36 ;  /* 0x000000948c24723c */ /* 0x084ff00000041824 */
[C---:B------:R-:W-:Y:S08]  /*ec40*/  HMMA.16816.F32.BF16 R40, R144.reuse, R148, R40 ;  /* 0x000000949028723c */ /* 0x040ff00000041828 */
[-C--:B------:R-:W-:Y:S08]  /*ec50*/  HMMA.16816.F32.BF16 R44, R144, R150.reuse, R44 ;  /* 0x00000096902c723c */ /* 0x080ff0000004182c */
[C---:B------:R-:W-:Y:S01]  /*ec60*/  HMMA.16816.F32.BF16 R48, R140.reuse, R150, R48 ;  /* 0x000000968c30723c */ /* 0x040fe20000041830 */
[----:B------:R-:W2:Y:S07]  /*ec70*/  LDSM.16.MT88.4 R148, [R228+0x3000] ;  /* 0x00300000e494783b */ /* 0x000eae0000004200 */
[-C--:B---3--:R-:W-:Y:S08]  /*ec80*/  HMMA.16816.F32.BF16 R52, R140, R152.reuse, R52 ;  /* 0x000000988c34723c */ /* 0x088ff00000041834 */
[C---:B------:R-:W-:Y:S08]  /*ec90*/  HMMA.16816.F32.BF16 R56, R144.reuse, R152, R56 ;  /* 0x000000989038723c */ /* 0x040ff00000041838 */
[-C--:B------:R-:W-:Y:S08]  /*eca0*/  HMMA.16816.F32.BF16 R60, R144, R154.reuse, R60 ;  /* 0x0000009a903c723c */ /* 0x080ff0000004183c */
[C---:B------:R-:W-:Y:S01]  /*ecb0*/  HMMA.16816.F32.BF16 R64, R140.reuse, R154, R64 ;  /* 0x0000009a8c40723c */ /* 0x040fe20000041840 */
[----:B------:R-:W3:Y:S07]  /*ecc0*/  LDSM.16.MT88.4 R152, [R225+0x1800] ;  /* 0x00180000e198783b */ /* 0x000eee0000004200 */
[-C--:B-1----:R-:W-:Y:S08]  /*ecd0*/  HMMA.16816.F32.BF16 R68, R140, R156.reuse, R68 ;  /* 0x0000009c8c44723c */ /* 0x082ff00000041844 */
[C---:B------:R-:W-:Y:S07]  /*ece0*/  HMMA.16816.F32.BF16 R72, R144.reuse, R156, R72 ;  /* 0x0000009c9048723c */ /* 0x040fee0000041848 */
[----:B------:R-:W-:Y:S01]  /*ecf0*/  IMAD.MOV.U32 R157, RZ, RZ, R200 ;  /* 0x000000ffff9d7224 */ /* 0x000fe200078e00c8 */
[-C--:B------:R-:W-:Y:S01]  /*ed00*/  HMMA.16816.F32.BF16 R76, R144, R158.reuse, R76 ;  /* 0x0000009e904c723c */ /* 0x080fe2000004184c */
[----:B------:R-:W-:Y:S03]  /*ed10*/  LDSM.16.MT88.4 R200, [R228+0x1800] ;  /* 0x00180000e4c8783b */ /* 0x000fe60000004200 */
[----:B------:R-:W-:Y:S04]  /*ed20*/  MOV R156, R195 ;  /* 0x000000c3009c7202 */ /* 0x000fe80000000f00 */
        /* <DEDUP_REMOVED lines=13> */
[----:B------:R-:W1:Y:S02]  /*ee00*/  LDSM.16.MT88.4 R184, [R226+0x1800] ;  /* 0x00180000e2b8783b */ /* 0x000e640000004200 */
[C---:B------:R-:W-:Y:S08]  /*ee10*/  HMMA.16816.F32.BF16 R104, R144.reuse, R160, R104 ;  /* 0x000000a09068723c */ /* 0x040ff00000041868 */
[-C--:B------:R-:W-:Y:S08]  /*ee20*/  HMMA.16816.F32.BF16 R108, R144, R162.reuse, R108 ;  /* 0x000000a2906c723c */ /* 0x080ff0000004186c */
[C---:B------:R-:W-:Y:S08]  /*ee30*/  HMMA.16816.F32.BF16 R112, R140.reuse, R162, R112 ;  /* 0x000000a28c70723c */ /* 0x040ff00000041870 */
[-C--:B--2---:R-:W-:Y:S08]  /*ee40*/  HMMA.16816.F32.BF16 R116, R140, R148.reuse, R116 ;  /* 0x000000948c74723c */ /* 0x084ff00000041874 */
[C---:B------:R-:W-:Y:S08]  /*ee50*/  HMMA.16816.F32.BF16 R120, R144.reuse, R148, R120 ;  /* 0x000000949078723c */ /* 0x040ff00000041878 */
[-C--:B------:R-:W-:Y:S08]  /*ee60*/  HMMA.16816.F32.BF16 R124, R144, R150.reuse, R124 ;  /* 0x00000096907c723c */ /* 0x080ff0000004187c */
[----:B------:R-:W-:Y:S08]  /*ee70*/  HMMA.16816.F32.BF16 R128, R140, R150, R128 ;  /* 0x000000968c80723c */ /* 0x000ff00000041880 */
[-C--:B---3--:R-:W-:Y:S01]  /*ee80*/  HMMA.16816.F32.BF16 R140, R204, R152.reuse, R4 ;  /* 0x00000098cc8c723c */ /* 0x088fe20000041804 */
[----:B------:R-:W2:Y:S07]  /*ee90*/  LDSM.16.MT88.4 R4, [R229+0x3800] ;  /* 0x00380000e504783b */ /* 0x000eae0000004200 */
[C---:B------:R-:W-:Y:S01]  /*eea0*/  HMMA.16816.F32.BF16 R144, R208.reuse, R152, R8 ;  /* 0x00000098d090723c */ /* 0x040fe20000041808 */
[----:B------:R-:W3:Y:S07]  /*eeb0*/  LDSM.16.MT88.4 R8, [R228+0x3800] ;  /* 0x00380000e408783b */ /* 0x000eee0000004200 */
[-C--:B------:R-:W-:Y:S07]  /*eec0*/  HMMA.16816.F32.BF16 R148, R208, R154.reuse, R12 ;  /* 0x0000009ad094723c */ /* 0x080fee000004180c */
[----:B------:R-:W-:Y:S01]  /*eed0*/  MOV R14, R190 ;  /* 0x000000be000e7202 */ /* 0x000fe20000000f00 */
[C---:B------:R-:W-:Y:S04]  /*eee0*/  HMMA.16816.F32.BF16 R160, R204.reuse, R154, R16 ;  /* 0x0000009acca0723c */ /* 0x040fe80000041810 */
[----:B------:R-:W-:Y:S02]  /*eef0*/  MOV R15, R198 ;  /* 0x000000c6000f7202 */ /* 0x000fe40000000f00 */
[----:B------:R-:W-:Y:S02]  /*ef00*/  MOV R12, R183 ;  /* 0x000000b7000c7202 */ /* 0x000fe40000000f00 */
[-C--:B-1----:R-:W-:Y:S04]  /*ef10*/  HMMA.16816.F32.BF16 R172, R204, R184.reuse, R20 ;  /* 0x000000b8ccac723c */ /* 0x082fe80000041814 */
[----:B------:R-:W-:Y:S02]  /*ef20*/  MOV R13, R182 ;  /* 0x000000b6000d7202 */ /* 0x000fe40000000f00 */
[----:B------:R-:W-:Y:S02]  /*ef30*/  MOV R18, R191 ;  /* 0x000000bf00127202 */ /* 0x000fe40000000f00 */
[C---:B------:R-:W-:Y:S04]  /*ef40*/  HMMA.16816.F32.BF16 R152, R208.reuse, R184, R24 ;  /* 0x000000b8d098723c */ /* 0x040fe80000041818 */
[----:B------:R-:W-:Y:S02]  /*ef50*/  MOV R23, R166 ;  /* 0x000000a600177202 */ /* 0x000fe40000000f00 */
[----:B------:R-:W-:Y:S01]  /*ef60*/  MOV R22, R167 ;  /* 0x000000a700167202 */ /* 0x000fe20000000f00 */
[----:B------:R-:W-:Y:S01]  /*ef70*/  IMAD.MOV.U32 R25, RZ, RZ, R156 ;  /* 0x000000ffff197224 */ /* 0x000fe200078e009c */
[----:B------:R-:W-:Y:S04]  /*ef80*/  MOV R27, R158 ;  /* 0x0000009e001b7202 */ /* 0x000fe80000000f00 */
[----:B------:R-:W-:Y:S02]  /*ef90*/  MOV R26, R159 ;  /* 0x0000009f001a7202 */ /* 0x000fe40000000f00 */
[----:B------:R-:W-:Y:S02]  /*efa0*/  MOV R24, R157 ;  /* 0x0000009d00187202 */ /* 0x000fe40000000f00 */
[-C--:B------:R-:W-:Y:S03]  /*efb0*/  HMMA.16816.F32.BF16 R156, R208, R186.reuse, R28 ;  /* 0x000000bad09c723c */ /* 0x080fe6000004181c */
[----:B------:R-:W-:Y:S02]  /*efc0*/  MOV R17, R171 ;  /* 0x000000ab00117202 */ /* 0x000fe40000000f00 */
[----:B------:R-:W-:Y:S02]  /*efd0*/  MOV R16, R170 ;  /* 0x000000aa00107202 */ /* 0x000fe40000000f00 */
[----:B------:R-:W-:Y:S01]  /*efe0*/  MOV R19, R196 ;  /* 0x000000c400137202 */ /* 0x000fe20000000f00 */
[C---:B------:R-:W-:Y:S04]  /*eff0*/  HMMA.16816.F32.BF16 R184, R204.reuse, R186, R32 ;  /* 0x000000baccb8723c */ /* 0x040fe80000041820 */
[----:B------:R-:W-:Y:S01]  /*f000*/  MOV R30, R189 ;  /* 0x000000bd001e7202 */ /* 0x000fe20000000f00 */
[----:B------:R-:W-:Y:S01]  /*f010*/  IMAD.MOV.U32 R28, RZ, RZ, R188 ;  /* 0x000000ffff1c7224 */ /* 0x000fe200078e00bc */
        /* <DEDUP_REMOVED lines=71> */
.L_x_2296:
[----:B------:R-:W-:Y:S02]  /*f490*/  MOV R10, 0x1f ;  /* 0x0000001f000a7802 */ /* 0x000fe40000000f00 */
[----:B------:R-:W-:Y:S01]  /*f4a0*/  MOV R9, 0xffffffff ;  /* 0xffffffff00097802 */ /* 0x000fe20000000f00 */
[----:B------:R-:W-:Y:S05]  /*f4b0*/  BRA.DIV ~URZ, `(.L_x_2298) ;  /* 0x000032727f007947 */ /* 0x000fea000b800000 */
[----:B--2---:R-:W2:Y:S04]  /*f4c0*/  LDL R0, [R1+0x8] ;  /* 0x0000080001007983 */ /* 0x004ea80000100800 */
[----:B--2---:R1:W2:Y:S02]  /*f4d0*/  SHFL.BFLY PT, R7, R0, 0x2, 0x1f ;  /* 0x0c401f0000077f89 */ /* 0x0042a400000e0000 */
.L_x_2328:
        /* <DEDUP_REMOVED lines=19> */
.L_x_2329:
        /* <DEDUP_REMOVED lines=120> */
[----:B------:R1:W3:Y:S01]  /*fd90*/  @P0 MUFU.LG2 R2, R4 ;  /* 0x0000000400020308 */ /* 0x0002e20000000c00 */
[----:B----4-:R-:W-:Y:S02]  /*fda0*/  @P2 FMUL.FTZ R8, R6, 0.69314718246459960938 ;  /* 0x3f31721806082820 */ /* 0x010fe40000410000 */
[----:B------:R-:W-:Y:S02]  /*fdb0*/  @P2 FMUL.FTZ R6, R3, c[0x0][0x2d0] ;  /* 0x0000b40003062a20 */ /* 0x000fe40000410000 */
[----:B------:R-:W-:Y:S02]  /*fdc0*/  @P1 FMUL.FTZ R5, R5, 0.69314718246459960938 ;  /* 0x3f31721805051820 */ /* 0x000fe40000410000 */
[----:B------:R-:W-:Y:S02]  /*fdd0*/  @P1 FMUL.FTZ R3, R10, c[0x0][0x2d0] ;  /* 0x0000b4000a031a20 */ /* 0x000fe40000410000 */
[----:B--2---:R-:W-:-:S02]  /*fde0*/  FMUL.FTZ R146, R0, R146 ;  /* 0x0000009200927220 */ /* 0x004fc40000410000 */
[----:B------:R-:W-:Y:S01]  /*fdf0*/  @P1 FFMA.FTZ R21, R3, R135, R5 ;  /* 0x0000008703151223 */ /* 0x000fe20000010005 */
[----:B------:R-:W-:Y:S01]  /*fe00*/  @P0 MOV R3, 0x3f317218 ;  /* 0x3f31721800030802 */ /* 0x000fe20000000f00 */
[C---:B------:R-:W-:Y:S02]  /*fe10*/  FMUL.FTZ R147, R0.reuse, R147 ;  /* 0x0000009300937220 */ /* 0x040fe40000410000 */
[----:B------:R-:W-:Y:S01]  /*fe20*/  FMUL.FTZ R150, R0, R150 ;  /* 0x0000009600967220 */ /* 0x000fe20000410000 */
[----:B-1----:R-:W-:Y:S01]  /*fe30*/  MOV R4, 0x1 ;  /* 0x0000000100047802 */ /* 0x002fe20000000f00 */
[----:B---3--:R-:W-:Y:S02]  /*fe40*/  @P0 FMUL.FTZ R2, R2, 0.69314718246459960938 ;  /* 0x3f31721802020820 */ /* 0x008fe40000410000 */
[----:B------:R-:W-:Y:S02]  /*fe50*/  @P0 FMUL.FTZ R3, R3, c[0x0][0x2d0] ;  /* 0x0000b40003030a20 */ /* 0x000fe40000410000 */
        /* <DEDUP_REMOVED lines=29> */
[----:B------:R-:W-:Y:S01]  /*10030*/  PRMT R0, R4, 0x7610, R0 ;  /* 0x0000761004007816 */ /* 0x000fe20000000000 */
[----:B------:R-:W-:Y:S02]  /*10040*/  @P3 FFMA.FTZ R19, R7, R137, R9 ;  /* 0x0000008907133223 */ /* 0x000fe40000010009 */
[----:B------:R-:W-:-:S02]  /*10050*/  @P2 FFMA.FTZ R20, R6, R136, R8 ;  /* 0x0000008806142223 */ /* 0x000fc40000010008 */
[----:B------:R-:W-:Y:S02]  /*10060*/  @P0 FFMA.FTZ R18, R3, R134, R2 ;  /* 0x0000008603120223 */ /* 0x000fe40000010002 */
.L_x_2265:
        /* <DEDUP_REMOVED lines=19> */
.L_x_2301:
[----:B--2---:R-:W-:Y:S05]  /*101a0*/  BSYNC B0 ;  /* 0x0000000000007941 */ /* 0x004fea0003800000 */
.L_x_2300:
        /* <DEDUP_REMOVED lines=14> */
[----:B-1----:R-:W-:Y:S05]  /*10290*/  CALL.REL.NOINC `($__internal_47_$__cuda_sm70_shflsync_idx_p) ;  /* 0x0000280000007944 */ /* 0x002fea0003c00000 */
.L_x_2304:
        /* <DEDUP_REMOVED lines=203> */
.L_x_2306:
[----:B------:R-:W-:Y:S05]  /*10f50*/  BSYNC B0 ;  /* 0x0000000000007941 */ /* 0x000fea0003800000 */
.L_x_2305:
        /* <DEDUP_REMOVED lines=68> */
.L_x_2308:
[----:B------:R-:W-:Y:S05]  /*113a0*/  BSYNC B0 ;  /* 0x0000000000007941 */ /* 0x000fea0003800000 */
.L_x_2307:
        /* <DEDUP_REMOVED lines=68> */
.L_x_2310:
[----:B------:R-:W-:Y:S05]  /*117f0*/  BSYNC B0 ;  /* 0x0000000000007941 */ /* 0x000fea0003800000 */
.L_x_2309:
        /* <DEDUP_REMOVED lines=69> */
.L_x_2303:
        /* <DEDUP_REMOVED lines=44> */
.L_x_2311:
[----:B------:R-:W-:Y:S05]  /*11f10*/  BSYNC B1 ;  /* 0x0000000000017941 */ /* 0x000fea0003800000 */
.L_x_2302:
        /* <DEDUP_REMOVED lines=9> */
.L_x_2330:
[----:B------:R-:W5:Y:S01]  /*11fb0*/  S2R R2, SR_TID.X ;  /* 0x0000000000027919 */ /* 0x000f620000002100 */
[----:B------:R-:W-:Y:S03]  /*11fc0*/  WARPSYNC 0xffffffff ;  /* 0xffffffff00007948 */ /* 0x000fe60003800000 */
[----:B------:R-:W-:Y:S06]  /*11fd0*/  BAR.SYNC.DEFER_BLOCKING 0x4, 0x80 ;  /* 0x0102000000007b1d */ /* 0x000fec0000010000 */
[----:B----4-:R4:W-:Y:S01]  /*11fe0*/  STL [R1+0x58], R0 ;  /* 0x0000580001007387 */ /* 0x0109e20000100800 */
[----:B-----5:R-:W-:-:S13]  /*11ff0*/  LOP3.LUT P0, RZ, R2, 0x7f, RZ, 0xc0, !PT ;  /* 0x0000007f02ff7812 */ /* 0x020fda000780c0ff */
[----:B------:R4:W-:Y:S04]  /*12000*/  @!P0 STS [0x10100], R44 ;  /* 0x0101002cff008388 */ /* 0x0009e80000000800 */
[----:B------:R-:W-:Y:S06]  /*12010*/  BAR.ARV 0x5, 0x80 ;  /* 0x0142000000007b1d */ /* 0x000fec0000002000 */
.L_x_2312:
[----:B--2-4-:R-:W2:Y:S02]  /*12020*/  LDL R0, [R1+0x58] ;  /* 0x0000580001007983 */ /* 0x014ea40000100800 */
[----:B--2---:R-:W-:-:S13]  /*12030*/  ISETP.GE.AND P0, PT, R0, c[0x0][0x538], PT ;  /* 0x00014e0000007a0c */ /* 0x004fda0003f06270 */
[----:B-1-3--:R-:W-:Y:S01]  /*12040*/  @P0 CALL.REL.NOINC `(.L_x_2314) ;  /* 0x0000001000000944 */ /* 0x00afe20003c00000 */
[----:B------:R-:W-:Y:S05]  /*12050*/  BRA `(.L_x_2315) ;  /* 0xfffee72000007947 */ /* 0x000fea000383ffff */
.L_x_2314:
[----:B------:R-:W-:Y:S05]  /*12060*/  EXIT ;  /* 0x000000000000794d */ /* 0x000fea0003800000 */
.L_x_2266:
[----:B-1----:R-:W-:Y:S01]  /*12070*/  IMAD.MOV.U32 R9, RZ, RZ, R5 ;  /* 0x000000ffff097224 */ /* 0x002fe200078e0005 */
[----:B------:R-:W-:Y:S01]  /*12080*/  MOV R8, RZ ;  /* 0x000000ff00087202 */ /* 0x000fe20000000f00 */
[----:B------:R-:W-:Y:S01]  /*12090*/  IMAD.MOV.U32 R3, RZ, RZ, 0x181f ;  /* 0x0000181fff037424 */ /* 0x000fe200078e00ff */
[----:B------:R-:W-:Y:S02]  /*120a0*/  MOV R2, 0x120c0 ;  /* 0x000120c000027802 */ /* 0x000fe40000000f00 */
[----:B------:R-:W-:Y:S05]  /*120b0*/  CALL.REL.NOINC `($__internal_47_$__cuda_sm70_shflsync_idx_p) ;  /* 0x000009e000007944 */ /* 0x000fea0003c00000 */
[----:B------:R-:W-:Y:S01]  /*120c0*/  MOV R7, R8 ;  /* 0x0000000800077202 */ /* 0x000fe20000000f00 */
[----:B------:R-:W-:Y:S05]  /*120d0*/  BRA `(.L_x_2316) ;  /* 0xfffef74000007947 */ /* 0x000fea000383ffff */
.L_x_2267:
[----:B-1----:R-:W-:Y:S01]  /*120e0*/  IMAD.MOV.U32 R9, RZ, RZ, R6 ;  /* 0x000000ffff097224 */ /* 0x002fe200078e0006 */
[----:B------:R-:W-:Y:S01]  /*120f0*/  MOV R8, RZ ;  /* 0x000000ff00087202 */ /* 0x000fe20000000f00 */
[----:B------:R-:W-:Y:S01]  /*12100*/  IMAD.MOV.U32 R3, RZ, RZ, 0x181f ;  /* 0x0000181fff037424 */ /* 0x000fe200078e00ff */
[----:B------:R-:W-:Y:S02]  /*12110*/  MOV R2, 0x12130 ;  /* 0x0001213000027802 */ /* 0x000fe40000000f00 */
[----:B--23--:R-:W-:Y:S05]  /*12120*/  CALL.REL.NOINC `($__internal_47_$__cuda_sm70_shflsync_idx_p) ;  /* 0x0000097000007944 */ /* 0x00cfea0003c00000 */
[----:B------:R-:W-:Y:S01]  /*12130*/  MOV R3, R8 ;  /* 0x0000000800037202 */ /* 0x000fe20000000f00 */
[----:B------:R-:W-:Y:S05]  /*12140*/  BRA `(.L_x_2317) ;  /* 0xfffef6f000007947 */ /* 0x000fea000383ffff */
.L_x_2270:
[----:B--2---:R-:W-:Y:S01]  /*12150*/  IMAD.MOV.U32 R9, RZ, RZ, R5 ;  /* 0x000000ffff097224 */ /* 0x004fe200078e0005 */
[----:B------:R-:W-:Y:S01]  /*12160*/  MOV R8, 0x1 ;  /* 0x0000000100087802 */ /* 0x000fe20000000f00 */
[----:B----4-:R-:W-:Y:S01]  /*12170*/  IMAD.MOV.U32 R3, RZ, RZ, 0x181f ;  /* 0x0000181fff037424 */ /* 0x010fe200078e00ff */
[----:B------:R-:W-:-:S02]  /*12180*/  MOV R2, 0x121a0 ;  /* 0x000121a000027802 */ /* 0x000fc40000000f00 */
[----:B-1-3--:R-:W-:Y:S05]  /*12190*/  CALL.REL.NOINC `($__internal_47_$__cuda_sm70_shflsync_idx_p) ;  /* 0x0000090000007944 */ /* 0x00afea0003c00000 */
[----:B------:R-:W-:Y:S01]  /*121a0*/  IMAD.MOV.U32 R7, RZ, RZ, R8 ;  /* 0x000000ffff077224 */ /* 0x000fe200078e0008 */
[----:B------:R-:W-:Y:S01]  /*121b0*/  MOV R8, 0x1 ;  /* 0x0000000100087802 */ /* 0x000fe20000000f00 */
[----:B------:R-:W-:Y:S01]  /*121c0*/  IMAD.MOV.U32 R9, RZ, RZ, R6 ;  /* 0x000000ffff097224 */ /* 0x000fe200078e0006 */
[----:B------:R-:W-:-:S02]  /*121d0*/  MOV R3, 0x181f ;  /* 0x0000181f00037802 */ /* 0x000fc40000000f00 */
[----:B------:R-:W-:Y:S02]  /*121e0*/  MOV R2, 0x12200 ;  /* 0x0001220000027802 */ /* 0x000fe40000000f00 */
[----:B------:R-:W-:Y:S05]  /*121f0*/  CALL.REL.NOINC `($__internal_47_$__cuda_sm70_shflsync_idx_p) ;  /* 0x000008a000007944 */ /* 0x000fea0003c00000 */
[----:B------:R-:W-:Y:S01]  /*12200*/  MOV R3, R8 ;  /* 0x0000000800037202 */ /* 0x000fe20000000f00 */
[----:B------:R-:W-:Y:S05]  /*12210*/  BRA `(.L_x_2318) ;  /* 0xfffef77000007947 */ /* 0x000fea000383ffff */
.L_x_2273:
[----:B-1----:R-:W-:Y:S01]  /*12220*/  IMAD.MOV.U32 R9, RZ, RZ, R5 ;  /* 0x000000ffff097224 */ /* 0x002fe200078e0005 */
[----:B------:R-:W-:Y:S01]  /*12230*/  MOV R8, 0x2 ;  /* 0x0000000200087802 */ /* 0x000fe20000000f00 */
[----:B--2---:R-:W-:Y:S01]  /*12240*/  IMAD.MOV.U32 R3, RZ, RZ, 0x181f ;  /* 0x0000181fff037424 */ /* 0x004fe200078e00ff */
[----:B------:R-:W-:Y:S02]  /*12250*/  MOV R2, 0x12270 ;  /* 0x0001227000027802 */ /* 0x000fe40000000f00 */
[----:B---3--:R-:W-:Y:S05]  /*12260*/  CALL.REL.NOINC `($__internal_47_$__cuda_sm70_shflsync_idx_p) ;  /* 0x0000083000007944 */ /* 0x008fea0003c00000 */
[----:B------:R-:W-:Y:S01]  /*12270*/  MOV R7, R8 ;  /* 0x0000000800077202 */ /* 0x000fe20000000f00 */
[----:B------:R-:W-:Y:S05]  /*12280*/  BRA `(.L_x_2319) ;  /* 0xfffef83000007947 */ /* 0x000fea000383ffff */
.L_x_2274:
[----:B------:R-:W-:Y:S01]  /*12290*/  IMAD.MOV.U32 R9, RZ, RZ, R6 ;  /* 0x000000ffff097224 */ /* 0x000fe200078e0006 */
[----:B------:R-:W-:Y:S01]  /*122a0*/  MOV R8, 0x2 ;  /* 0x0000000200087802 */ /* 0x000fe20000000f00 */
[----:B--2---:R-:W-:Y:S01]  /*122b0*/  IMAD.MOV.U32 R3, RZ, RZ, 0x181f ;  /* 0x0000181fff037424 */ /* 0x004fe200078e00ff */
[----:B------:R-:W-:Y:S02]  /*122c0*/  MOV R2, 0x122e0 ;  /* 0x000122e000027802 */ /* 0x000fe40000000f00 */
[----:B-1-34-:R-:W-:Y:S05]  /*122d0*/  CALL.REL.NOINC `($__internal_47_$__cuda_sm70_shflsync_idx_p) ;  /* 0x000007c000007944 */ /* 0x01afea0003c00000 */
[----:B------:R-:W-:Y:S01]  /*122e0*/  MOV R3, R8 ;  /* 0x0000000800037202 */ /* 0x000fe20000000f00 */
[----:B------:R-:W-:Y:S05]  /*122f0*/  BRA `(.L_x_2320) ;  /* 0xfffef7e000007947 */ /* 0x000fea000383ffff */
.L_x_2277:
[----:B-1----:R-:W-:Y:S01]  /*12300*/  IMAD.MOV.U32 R9, RZ, RZ, R5 ;  /* 0x000000ffff097224 */ /* 0x002fe200078e0005 */
[----:B------:R-:W-:Y:S01]  /*12310*/  MOV R8, 0x3 ;  /* 0x0000000300087802 */ /* 0x000fe20000000f00 */
[----:B------:R-:W-:Y:S01]  /*12320*/  IMAD.MOV.U32 R3, RZ, RZ, 0x181f ;  /* 0x0000181fff037424 */ /* 0x000fe200078e00ff */
[----:B------:R-:W-:-:S02]  /*12330*/  MOV R2, 0x12350 ;  /* 0x0001235000027802 */ /* 0x000fc40000000f00 */
[----:B--234-:R-:W-:Y:S05]  /*12340*/  CALL.REL.NOINC `($__internal_47_$__cuda_sm70_shflsync_idx_p) ;  /* 0x0000075000007944 */ /* 0x01cfea0003c00000 */
        /* <DEDUP_REMOVED lines=8> */
.L_x_2280:
[----:B-1----:R-:W-:Y:S01]  /*123d0*/  IMAD.MOV.U32 R9, RZ, RZ, R5 ;  /* 0x000000ffff097224 */ /* 0x002fe200078e0005 */
[----:B------:R-:W-:Y:S01]  /*123e0*/  MOV R8, 0x4 ;  /* 0x0000000400087802 */ /* 0x000fe20000000f00 */
[----:B------:R-:W-:Y:S01]  /*123f0*/  IMAD.MOV.U32 R3, RZ, RZ, 0x181f ;  /* 0x0000181fff037424 */ /* 0x000fe200078e00ff */
[----:B------:R-:W-:Y:S02]  /*12400*/  MOV R2, 0x12420 ;  /* 0x0001242000027802 */ /* 0x000fe40000000f00 */
[----:B--234-:R-:W-:Y:S05]  /*12410*/  CALL.REL.NOINC `($__internal_47_$__cuda_sm70_shflsync_idx_p) ;  /* 0x0000068000007944 */ /* 0x01cfea0003c00000 */
[----:B------:R-:W-:Y:S01]  /*12420*/  MOV R7, R8 ;  /* 0x0000000800077202 */ /* 0x000fe20000000f00 */
[----:B------:R-:W-:Y:S05]  /*12430*/  BRA `(.L_x_2322) ;  /* 0xfffef91000007947 */ /* 0x000fea000383ffff */
.L_x_2281:
[----:B-1----:R-:W-:Y:S01]  /*12440*/  IMAD.MOV.U32 R9, RZ, RZ, R6 ;  /* 0x000000ffff097224 */ /* 0x002fe200078e0006 */
[----:B------:R-:W-:Y:S01]  /*12450*/  MOV R8, 0x4 ;  /* 0x0000000400087802 */ /* 0x000fe20000000f00 */
[----:B------:R-:W-:Y:S01]  /*12460*/  IMAD.MOV.U32 R3, RZ, RZ, 0x181f ;  /* 0x0000181fff037424 */ /* 0x000fe200078e00ff */
[----:B------:R-:W-:Y:S02]  /*12470*/  MOV R2, 0x12490 ;  /* 0x0001249000027802 */ /* 0x000fe40000000f00 */
[----:B--234-:R-:W-:Y:S05]  /*12480*/  CALL.REL.NOINC `($__internal_47_$__cuda_sm70_shflsync_idx_p) ;  /* 0x0000061000007944 */ /* 0x01cfea0003c00000 */
[----:B------:R-:W-:Y:S01]  /*12490*/  MOV R3, R8 ;  /* 0x0000000800037202 */ /* 0x000fe20000000f00 */
[----:B------:R-:W-:Y:S05]  /*124a0*/  BRA `(.L_x_2323) ;  /* 0xfffef8c000007947 */ /* 0x000fea000383ffff */
.L_x_2284:
[----:B--2---:R-:W-:Y:S01]  /*124b0*/  IMAD.MOV.U32 R9, RZ, RZ, R5 ;  /* 0x000000ffff097224 */ /* 0x004fe200078e0005 */
[----:B------:R-:W-:Y:S01]  /*124c0*/  MOV R8, 0x5 ;  /* 0x0000000500087802 */ /* 0x000fe20000000f00 */
[----:B------:R-:W-:Y:S01]  /*124d0*/  IMAD.MOV.U32 R3, RZ, RZ, 0x181f ;  /* 0x0000181fff037424 */ /* 0x000fe200078e00ff */
[----:B------:R-:W-:-:S02]  /*124e0*/  MOV R2, 0x12500 ;  /* 0x0001250000027802 */ /* 0x000fc40000000f00 */
[----:B-1-34-:R-:W-:Y:S05]  /*124f0*/  CALL.REL.NOINC `($__internal_47_$__cuda_sm70_shflsync_idx_p) ;  /* 0x000005a000007944 */ /* 0x01afea0003c00000 */
        /* <DEDUP_REMOVED lines=8> */
.L_x_2287:
[----:B-1----:R-:W-:Y:S01]  /*12580*/  IMAD.MOV.U32 R9, RZ, RZ, R5 ;  /* 0x000000ffff097224 */ /* 0x002fe200078e0005 */
[----:B------:R-:W-:Y:S01]  /*12590*/  MOV R8, 0x6 ;  /* 0x0000000600087802 */ /* 0x000fe20000000f00 */
[----:B--2---:R-:W-:Y:S01]  /*125a0*/  IMAD.MOV.U32 R3, RZ, RZ, 0x181f ;  /* 0x0000181fff037424 */ /* 0x004fe200078e00ff */
[----:B------:R-:W-:Y:S02]  /*125b0*/  MOV R2, 0x125d0 ;  /* 0x000125d000027802 */ /* 0x000fe40000000f00 */
[----:B---34-:R-:W-:Y:S05]  /*125c0*/  CALL.REL.NOINC `($__internal_47_$__cuda_sm70_shflsync_idx_p) ;  /* 0x000004d000007944 */ /* 0x018fea0003c00000 */
[----:B------:R-:W-:Y:S01]  /*125d0*/  MOV R7, R8 ;  /* 0x0000000800077202 */ /* 0x000fe20000000f00 */
[----:B------:R-:W-:Y:S05]  /*125e0*/  BRA `(.L_x_2325) ;  /* 0xfffef9f000007947 */ /* 0x000fea000383ffff */
.L_x_2288:
[----:B------:R-:W-:Y:S01]  /*125f0*/  IMAD.MOV.U32 R9, RZ, RZ, R6 ;  /* 0x000000ffff097224 */ /* 0x000fe200078e0006 */
[----:B------:R-:W-:Y:S01]  /*12600*/  MOV R8, 0x6 ;  /* 0x0000000600087802 */ /* 0x000fe20000000f00 */
[----:B--2---:R-:W-:Y:S01]  /*12610*/  IMAD.MOV.U32 R3, RZ, RZ, 0x181f ;  /* 0x0000181fff037424 */ /* 0x004fe200078e00ff */
[----:B------:R-:W-:Y:S02]  /*12620*/  MOV R2, 0x12640 ;  /* 0x0001264000027802 */ /* 0x000fe40000000f00 */
[----:B-1-34-:R-:W-:Y:S05]  /*12630*/  CALL.REL.NOINC `($__internal_47_$__cuda_sm70_shflsync_idx_p) ;  /* 0x0000046000007944 */ /* 0x01afea0003c00000 */
[----:B------:R-:W-:Y:S01]  /*12640*/  MOV R3, R8 ;  /* 0x0000000800037202 */ /* 0x000fe20000000f00 */
[----:B------:R-:W-:Y:S05]  /*12650*/  BRA `(.L_x_2326) ;  /* 0xfffef9a000007947 */ /* 0x000fea000383ffff */
.L_x_2291:
        /* <DEDUP_REMOVED lines=13> */
.L_x_2298:
[----:B--2---:R1:W5:Y:S01]  /*12730*/  LDL R0, [R1+0x8] ;  /* 0x0000080001007983 */ /* 0x0043620000100800 */
[----:B------:R-:W-:Y:S02]  /*12740*/  MOV R3, 0x2 ;  /* 0x0000000200037802 */ /* 0x000fe40000000f00 */
[----:B------:R-:W-:Y:S02]  /*12750*/  MOV R2, 0x12770 ;  /* 0x0001277000027802 */ /* 0x000fe40000000f00 */
[----:B-1---5:R-:W-:Y:S05]  /*12760*/  CALL.REL.NOINC `($__internal_46_$__cuda_sm70_shflsync_bfly_p) ;  /* 0x000002f000007944 */ /* 0x022fea0003c00000 */
[----:B------:R-:W-:Y:S01]  /*12770*/  MOV R7, R8 ;  /* 0x0000000800077202 */ /* 0x000fe20000000f00 */
[----:B------:R-:W-:Y:S05]  /*12780*/  BRA `(.L_x_2328) ;  /* 0xffffcd5000007947 */ /* 0x000fea000383ffff */
.L_x_2299:
[----:B------:R-:W-:Y:S01]  /*12790*/  IMAD.MOV.U32 R0, RZ, RZ, R7 ;  /* 0x000000ffff007224 */ /* 0x000fe200078e0007 */
[----:B------:R-:W-:Y:S02]  /*127a0*/  MOV R3, 0x1 ;  /* 0x0000000100037802 */ /* 0x000fe40000000f00 */
[----:B------:R-:W-:Y:S02]  /*127b0*/  MOV R2, 0x127d0 ;  /* 0x000127d000027802 */ /* 0x000fe40000000f00 */
[----:B-----5:R-:W-:Y:S05]  /*127c0*/  CALL.REL.NOINC `($__internal_46_$__cuda_sm70_shflsync_bfly_p) ;  /* 0x0000029000007944 */ /* 0x020fea0003c00000 */
[----:B------:R1:W5:Y:S01]  /*127d0*/  LDL R0, [R1+0x4] ;  /* 0x0000040001007983 */ /* 0x0003620000100800 */
[----:B------:R-:W-:Y:S01]  /*127e0*/  FADD.FTZ R7, R7, R8 ;  /* 0x0000000807077221 */ /* 0x000fe20000010000 */
[----:B------:R-:W-:-:S02]  /*127f0*/  MOV R3, 0x2 ;  /* 0x0000000200037802 */ /* 0x000fc40000000f00 */
[----:B------:R-:W-:Y:S02]  /*12800*/  MOV R2, 0x12820 ;  /* 0x0001282000027802 */ /* 0x000fe40000000f00 */
[----:B-1---5:R-:W-:Y:S05]  /*12810*/  CALL.REL.NOINC `($__internal_46_$__cuda_sm70_shflsync_bfly_p) ;  /* 0x0000024000007944 */ /* 0x022fea0003c00000 */
[----:B------:R-:W2:Y:S01]  /*12820*/  LDL.LU R0, [R1+0x4] ;  /* 0x0000040001007983 */ /* 0x000ea20000300800 */
[----:B------:R-:W-:Y:S02]  /*12830*/  MOV R3, 0x1 ;  /* 0x0000000100037802 */ /* 0x000fe40000000f00 */
[----:B------:R-:W-:Y:S01]  /*12840*/  MOV R2, 0x12880 ;  /* 0x0001288000027802 */ /* 0x000fe20000000f00 */
[----:B--2---:R-:W-:-:S05]  /*12850*/  FADD.FTZ R6, R0, R8 ;  /* 0x0000000800067221 */ /* 0x004fca0000010000 */
[----:B------:R-:W-:Y:S02]  /*12860*/  MOV R0, R6 ;  /* 0x0000000600007202 */ /* 0x000fe40000000f00 */
[----:B------:R-:W-:Y:S05]  /*12870*/  CALL.REL.NOINC `($__internal_46_$__cuda_sm70_shflsync_bfly_p) ;  /* 0x000001e000007944 */ /* 0x000fea0003c00000 */
[----:B------:R1:W5:Y:S01]  /*12880*/  LDL R0, [R1+0x10] ;  /* 0x0000100001007983 */ /* 0x0003620000100800 */
[----:B------:R-:W-:Y:S01]  /*12890*/  FADD.FTZ R6, R6, R8 ;  /* 0x0000000806067221 */ /* 0x000fe20000010000 */
[----:B------:R-:W-:Y:S02]  /*128a0*/  MOV R3, 0x2 ;  /* 0x0000000200037802 */ /* 0x000fe40000000f00 */
        /* <DEDUP_REMOVED lines=19> */
[----:B------:R-:W-:Y:S05]  /*129e0*/  BRA `(.L_x_2329) ;  /* 0xffffcc2000007947 */ /* 0x000fea000383ffff */
.L_x_2313:
[----:B------:R-:W-:Y:S01]  /*129f0*/  IMAD.MOV.U32 R9, RZ, RZ, R44 ;  /* 0x000000ffff097224 */ /* 0x000fe200078e002c */
[----:B------:R-:W-:Y:S01]  /*12a00*/  MOV R8, RZ ;  /* 0x000000ff00087202 */ /* 0x000fe20000000f00 */
[----:B------:R-:W-:Y:S01]  /*12a10*/  IMAD.MOV.U32 R3, RZ, RZ, 0x1f ;  /* 0x0000001fff037424 */ /* 0x000fe200078e00ff */
[----:B------:R-:W-:Y:S02]  /*12a20*/  MOV R2, 0x12a40 ;  /* 0x00012a4000027802 */ /* 0x000fe40000000f00 */
[----:B-123--:R-:W-:Y:S05]  /*12a30*/  CALL.REL.NOINC `($__internal_47_$__cuda_sm70_shflsync_idx_p) ;  /* 0x0000006000007944 */ /* 0x00efea0003c00000 */
[----:B------:R-:W-:Y:S01]  /*12a40*/  MOV R0, R8 ;  /* 0x0000000800007202 */ /* 0x000fe20000000f00 */
[----:B------:R-:W-:Y:S05]  /*12a50*/  BRA `(.L_x_2330) ;  /* 0xfffff55000007947 */ /* 0x000fea000383ffff */
        .weak           $__internal_46_$__cuda_sm70_shflsync_bfly_p
        .type           $__internal_46_$__cuda_sm70_shflsync_bfly_p,@function
        .size           $__internal_46_$__cuda_sm70_shflsync_bfly_p,($__internal_47_$__cuda_sm70_shflsync_idx_p - $__internal_46_$__cuda_sm70_shflsync_bfly_p)
$__internal_46_$__cuda_sm70_shflsync_bfly_p:
[----:B------:R-:W-:Y:S04]  /*12a60*/  WARPSYNC R9 ;  /* 0x0000000900007348 */ /* 0x000fe80003800000 */
[----:B------:R1:W2:Y:S02]  /*12a70*/  SHFL.BFLY PT, R8, R0, R3, R10 ;  /* 0x0c00000300087389 */ /* 0x0002a400000e000a */
[----:B-1----:R-:W-:-:S04]  /*12a80*/  MOV R3, 0x0 ;  /* 0x0000000000037802 */ /* 0x002fc80000000f00 */
[----:B--2---:R-:W-:Y:S05]  /*12a90*/  RET.REL.NODEC R2 `(_ZN7cutlass13device_kernelIN5flash19enable_sm80_to_sm89INS1_16FlashAttnFwdSm80INS1_25CollectiveMainloopFwdSm80ILi4ELi1ELb0EN4cute5tupleIJNS5_1CILi128EEENS7_ILi64EEES8_EEELi128ENS_10bfloat16_tEfNS_4arch4Sm80ELb1ELb0ELb0ELb0ELb0ELb0ELb1ELb1EEENS1_21CollectiveEpilogueFwdINS6_IJS8_S8_S9_EEENS6_IJNS7_ILi1EEESH_SH_EEESB_SD_Li128ELb0ELb1ELb1ELb0EEENS1_30DynamicPersistentTileSchedulerILi128ELi128ELb1ELb1ELb0EEEEEEEEEvNT_6ParamsE) ;  /* 0xfffed56002007950 */ /* 0x004fea0003c3ffff */
        .weak           $__internal_47_$__cuda_sm70_shflsync_idx_p
        .type           $__internal_47_$__cuda_sm70_shflsync_idx_p,@function
        .size           $__internal_47_$__cuda_sm70_shflsync_idx_p,(.L_x_2739 - $__internal_47_$__cuda_sm70_shflsync_idx_p)
$__internal_47_$__cuda_sm70_shflsync_idx_p:
[----:B------:R-:W-:-:S04]  /*12aa0*/  MOV R11, 0xffffffff ;  /* 0xffffffff000b7802 */ /* 0x000fc80000000f00 */
[----:B------:R-:W-:Y:S04]  /*12ab0*/  WARPSYNC R11 ;  /* 0x0000000b00007348 */ /* 0x000fe80003800000 */
[----:B------:R1:W2:Y:S02]  /*12ac0*/  SHFL.IDX PT, R8, R9, R8, R3 ;  /* 0x0000000809087389 */ /* 0x0002a400000e0003 */
[----:B-1----:R-:W-:-:S04]  /*12ad0*/  MOV R3, 0x0 ;  /* 0x0000000000037802 */ /* 0x002fc80000000f00 */
[----:B--2---:R-:W-:Y:S05]  /*12ae0*/  RET.REL.NODEC R2 `(_ZN7cutlass13device_kernelIN5flash19enable_sm80_to_sm89INS1_16FlashAttnFwdSm80INS1_25CollectiveMainloopFwdSm80ILi4ELi1ELb0EN4cute5tupleIJNS5_1CILi128EEENS7_ILi64EEES8_EEELi128ENS_10bfloat16_tEfNS_4arch4Sm80ELb1ELb0ELb0ELb0ELb0ELb0ELb1ELb1EEENS1_21CollectiveEpilogueFwdINS6_IJS8_S8_S9_EEENS6_IJNS7_ILi1EEESH_SH_EEESB_SD_Li128ELb0ELb1ELb1ELb0EEENS1_30DynamicPersistentTileSchedulerILi128ELi128ELb1ELb1ELb0EEEEEEEEEvNT_6ParamsE) ;  /* 0xfffed51002007950 */ /* 0x004fea0003c3ffff */
.L_x_2331:
        /* <DEDUP_REMOVED lines=9> */
.L_x_2739:


//--------------------- .text._ZN7cutlass13device_kernelIN5flash19enable_sm80_to_sm89INS1_16FlashAttnFwdSm80INS1_25CollectiveMainloopFwdSm80ILi8ELi1ELb1EN4cute5tupleIJNS5_1CILi128EEENS7_ILi112EEES8_EEELi128ENS_10bfloat16_tEfNS_4arch4Sm80ELb1ELb0ELb0ELb1ELb0ELb0ELb1ELb1EEENS1_21CollectiveEpilogueFwdINS6_IJS8_S8_S9_EEENS6_IJNS7_ILi1EEESH_SH_EEESB_SD_Li256ELb1ELb1ELb1ELb0EEENS1_36VarlenDynamicPersistentTileSchedulerILi128ELi112ELi256ELi256ELb1ELb1ELb0ELb1ELb1ELb1EEEEEEEEEvNT_6ParamsE --------------------------
	.section	.text._ZN7cutlass13device_kernelIN5flash19enable_sm80_to_sm89INS1_16FlashAttnFwdSm80INS1_25CollectiveMainloopFwdSm80ILi8ELi1ELb1EN4cute5tupleIJNS5_1CILi128EEENS7_ILi112EEES8_EEELi128ENS_10bfloat16_tEfNS_4arch4Sm80ELb1ELb0ELb0ELb1ELb0ELb0ELb1ELb1EEENS1_21CollectiveEpilogueFwdINS6_IJS8_S8_S9_EEENS6_IJNS7_ILi1EEESH_SH_EEESB_SD_Li256ELb1ELb1ELb1ELb0EEENS1_36VarlenDynamicPersistentTileSchedulerILi128ELi112ELi256ELi256ELb1ELb1ELb0ELb1ELb1ELb1EEEEEEEEEvNT_6ParamsE,"ax",@progbits
	.sectioninfo	@"SHI_REGISTERS=255"
	.align	128
.text._ZN7cutlass13device_kernelIN5flash19enable_sm80_to_sm89INS1_16FlashAttnFwdSm80INS1_25CollectiveMainloopFwdSm80ILi8ELi1ELb1EN4cute5tupleIJNS5_1CILi128EEENS7_ILi112EEES8_EEELi128ENS_10bfloat16_tEfNS_4arch4Sm80ELb1ELb0ELb0ELb1ELb0ELb0ELb1ELb1EEENS1_21CollectiveEpilogueFwdINS6_IJS8_S8_S9_EEENS6_IJNS7_ILi1EEESH_SH_EEESB_SD_Li256ELb1ELb1ELb1ELb0EEENS1_36VarlenDynamicPersistentTileSchedulerILi128ELi112ELi256ELi256ELb1ELb1ELb0ELb1ELb1ELb1EEEEEEEEEvNT_6ParamsE:
        .type           _ZN7cutlass13device_kernelIN5flash19enable_sm80_to_sm89INS1_16FlashAttnFwdSm80INS1_25CollectiveMainloopFwdSm80ILi8ELi1ELb1EN4cute5tupleIJNS5_1CILi128EEENS7_ILi112EEES8_EEELi128ENS_10bfloat16_tEfNS_4arch4Sm80ELb1ELb0ELb0ELb1ELb0ELb0ELb1ELb1EEENS1_21CollectiveEpilogueFwdINS6_IJS8_S8_S9_EEENS6_IJNS7_ILi1EEESH_SH_EEESB_SD_Li256ELb1ELb1ELb1ELb0EEENS1_36VarlenDynamicPersistentTileSchedulerILi128ELi112ELi256ELi256ELb1ELb1ELb0ELb1ELb1ELb1EEEEEEEEEvNT_6ParamsE,@function
        .size           _ZN7cutlass13device_kernelIN5flash19enable_sm80_to_sm89INS1_16FlashAttnFwdSm80INS1_25CollectiveMainloopFwdSm80ILi8ELi1ELb1EN4cute5tupleIJNS5_1CILi128EEENS7_ILi112EEES8_EEELi128ENS_10bfloat16_tEfNS_4arch4Sm80ELb1ELb0ELb0ELb1ELb0ELb0ELb1ELb1EEENS1_21CollectiveEpilogueFwdINS6_IJS8_S8_S9_EEENS6_IJNS7_ILi1EEESH_SH_EEESB_SD_Li256ELb1ELb1ELb1ELb0EEENS1_36VarlenDynamicPersistentTileSchedulerILi128ELi112ELi256ELi256ELb1ELb1ELb0ELb1ELb1ELb1EEEEEEEEEvNT_6ParamsE,(.L_x_2742 - _ZN7cutlass13device_kernelIN5flash19enable_sm80_to_sm89INS1_16FlashAttnFwdSm80INS1_25CollectiveMainloopFwdSm80ILi8ELi1ELb1EN4cute5tupleIJNS5_1CILi128EEENS7_ILi112EEES8_EEELi128ENS_10bfloat16_tEfNS_4arch4Sm80ELb1ELb0ELb0ELb1ELb0ELb0ELb1ELb1EEENS1_21CollectiveEpilogueFwdINS6_IJS8_S8_S9_EEENS6_IJNS7_ILi1EEESH_SH_EEESB_SD_Li256ELb1ELb1ELb1ELb0EEENS1_36VarlenDynamicPersistentTileSchedulerILi128ELi112ELi256ELi256ELb1ELb1ELb0ELb1ELb1ELb1EEEEEEEEEvNT_6ParamsE)
        .other          _ZN7cutlass13device_kernelIN5flash19enable_sm80_to_sm89INS1_16FlashAttnFwdSm80INS1_25CollectiveMainloopFwdSm80ILi8ELi1ELb1EN4cute5tupleIJNS5_1CILi128EEENS7_ILi112EEES8_EEELi128ENS_10bfloat16_tEfNS_4arch4Sm80ELb1ELb0ELb0ELb1ELb0ELb0ELb1ELb1EEENS1_21CollectiveEpilogueFwdINS6_IJS8_S8_S9_EEENS6_IJNS7_ILi1EEESH_SH_EEESB_SD_Li256ELb1ELb1ELb1ELb0EEENS1_36VarlenDynamicPersistentTileSchedulerILi128ELi112ELi256ELi256ELb1ELb1ELb0ELb1ELb1ELb1EEEEEEEEEvNT_6ParamsE,@"STO_CUDA_ENTRY STV_DEFAULT"
_ZN7cutlass13device_kernelIN5flash19enable_sm80_to_sm89INS1_16FlashAttnFwdSm80INS1_25CollectiveMainloopFwdSm80ILi8ELi1ELb1EN4cute5tupleIJNS5_1CILi128EEENS7_ILi112EEES8_EEELi128ENS_10bfloat16_tEfNS_4arch4Sm80ELb1ELb0ELb0ELb1ELb0ELb0ELb1ELb1EEENS1_21CollectiveEpilogueFwdINS6_IJS8_S8_S9_EEENS6_IJNS7_ILi1EEESH_SH_EEESB_SD_Li256ELb1ELb1ELb1ELb0EEENS1_36VarlenDynamicPersistentTileSchedulerILi128ELi112ELi256ELi256ELb1ELb1ELb0ELb1ELb1ELb1EEEEEEEEEvNT_6ParamsE:
        /* <DEDUP_REMOVED lines=54> */
.L_x_2337:
        /* <DEDUP_REMOVED lines=16> */
.L_x_2428:
        /* <DEDUP_REMOVED lines=16> */
.L_x_2429:
[----:B--2---:R-:W-:-:S05]  /*0560*/  IMAD R0, R0, c[0x0][0x538], RZ ;  /* 0x00014e0000007a24 */ /* 0x004fca00078e02ff */
[----:B------:R-:W-:-:S04]  /*0570*/  IADD3 R6, R0, R6, RZ ;  /* 0x0000000600067210 */ /* 0x000fc80007ffe0ff */
[----:B------:R-:W-:-:S13]  /*0580*/  ISETP.GT.AND P0, PT, R6, UR4, PT ;  /* 0x0000000406007c0c */ /* 0x000fda000bf04270 */
[----:B-1----:R-:W-:Y:S05]  /*0590*/  @!P0 BRA `(.L_x_2337) ;  /* 0xfffffdc000008947 */ /* 0x002fea000383ffff */
.L_x_2333:
[----:B------:R-:W-:-:S05]  /*05a0*/  IADD3 R11, -R0, R6, RZ ;  /* 0x00000006000b7210 */ /* 0x000fca0007ffe1ff */
[----:B------:R-:W-:-:S05]  /*05b0*/  IMAD R0, R4, c[0x0][0x538], R11 ;  /* 0x00014e0004007a24 */ /* 0x000fca00078e020b */
[----:B------:R-:W-:Y:S01]  /*05c0*/  ISETP.GT.AND P0, PT, R0, UR4, PT ;  /* 0x0000000400007c0c */ /* 0x000fe2000bf04270 */
[----:B------:R-:W-:-:S12]  /*05d0*/  BRA.DIV ~URZ, `(.L_x_2338) ;  /* 0x000116027f007947 */ /* 0x000fd8000b800000 */
[----:B------:R-:W-:-:S04]  /*05e0*/  VOTE.ANY R10, PT, !P0 ;  /* 0x00000000000a7806 */ /* 0x000fc800040e0100 */
.L_x_2430:
[----:B------:R-:W1:Y:S02]  /*05f0*/  POPC R6, R10 ;  /* 0x0000000a00067309 */ /* 0x000e640000000000 */
[----:B-1----:R-:W-:-:S05]  /*0600*/  IADD3 R0, R6, R7, RZ ;  /* 0x0000000706007210 */ /* 0x002fca0007ffe0ff */
[----:B------:R1:W-:Y:S01]  /*0610*/  STL [R1+0x54], R0 ;  /* 0x0000540001007387 */ /* 0x0003e20000100800 */
[----:B------:R-:W-:Y:S05]  /*0620*/  BRA.DIV ~URZ, `(.L_x_2339) ;  /* 0x000116027f007947 */ /* 0x000fea000b800000 */
[----:B------:R2:W3:Y:S01]  /*0630*/  SHFL.IDX PT, R12, R9, R6, 0x1f ;  /* 0x00001f06090c7589 */ /* 0x0004e200000e0000 */
[----:B------:R-:W-:-:S03]  /*0640*/  MOV R7, RZ ;  /* 0x000000ff00077202 */ /* 0x000fc60000000f00 */
[----:B------:R2:W4:Y:S04]  /*0650*/  SHFL.IDX PT, R9, R8, R6, 0x1f ;  /* 0x00001f0608097589 */ /* 0x00052800000e0000 */
.L_x_2431:
[----:B------:R-:W-:Y:S01]  /*0660*/  ISETP.NE.AND P0, PT, R10, RZ, PT ;  /* 0x000000ff0a00720c */ /* 0x000fe20003f05270 */
[----:B------:R-:W-:-:S12]  /*0670*/  BSSY B0, `(.L_x_2340) ;  /* 0x0000005000007945 */ /* 0x000fd80003800000 */
[----:B------:R-:W-:Y:S05]  /*0680*/  @!P0 BRA `(.L_x_2341) ;  /* 0x0000003000008947 */ /* 0x000fea0003800000 */
[----:B------:R-:W-:Y:S01]  /*0690*/  IADD3 R3, R6, -0x1, RZ ;  /* 0xffffffff06037810 */ /* 0x000fe20007ffe0ff */
[----:B------:R-:W-:Y:S05]  /*06a0*/  BRA.DIV ~URZ, `(.L_x_2342) ;  /* 0x000116627f007947 */ /* 0x000fea000b800000 */
[----:B------:R1:W2:Y:S02]  /*06b0*/  SHFL.IDX PT, R7, R4, R3, 0x1f ;  /* 0x00001f0304077589 */ /* 0x0002a400000e0000 */
.L_x_2341:
[----:B------:R-:W-:Y:S05]  /*06c0*/  BSYNC B0 ;  /* 0x0000000000007941 */ /* 0x000fea0003800000 */
.L_x_2340:
        /* <DEDUP_REMOVED lines=69> */
.L_x_2344:
        /* <DEDUP_REMOVED lines=70> */
.L_x_2345:
[----:B------:R-:W-:Y:S05]  /*0f80*/  BSYNC B0 ;  /* 0x0000000000007941 */ /* 0x000fea0003800000 */
.L_x_2343:
[----:B------:R-:W-:-:S04]  /*0f90*/  LOP3.LUT R0, RZ, R0, RZ, 0x33, !PT ;  /* 0x00000000ff007212 */ /* 0x000fc800078e33ff */
[----:B------:R-:W-:-:S05]  /*0fa0*/  IADD3 R0, R0, R12, RZ ;  /* 0x0000000c00007210 */ /* 0x000fca0007ffe0ff */
[----:B------:R2:W-:Y:S01]  /*0fb0*/  STL [R1+0x4c], R0 ;  /* 0x00004c0001007387 */ /* 0x0005e20000100800 */
[----:B------:R-:W-:Y:S05]  /*0fc0*/  BRA `(.L_x_2346) ;  /* 0x0000006000007947 */ /* 0x000fea0003800000 */
.L_x_2334:
[----:B------:R-:W-:Y:S01]  /*0fd0*/  MOV R0, UR4 ;  /* 0x0000000400007c02 */ /* 0x000fe20008000f00 */
[----:B------:R-:W-:Y:S04]  /*0fe0*/  STL [R1+0x4c], RZ ;  /* 0x00004cff01007387 */ /* 0x000fe80000100800 */
[----:B------:R-:W-:Y:S04]  /*0ff0*/  STL [R1+0x50], RZ ;  /* 0x000050ff01007387 */ /* 0x000fe80000100800 */
[----:B------:R1:W-:Y:S02]  /*1000*/  STL [R1+0x48], R0 ;  /* 0x0000480001007387 */ /* 0x0003e40000100800 */
[----:B-1----:R-:W-:-:S05]  /*1010*/  MOV R0, c[0x0][0x53c] ;  /* 0x00014f0000007a02 */ /* 0x002fca0000000f00 */
[----:B------:R1:W-:Y:S02]  /*1020*/  STL [R1+0x54], R0 ;  /* 0x0000540001007387 */ /* 0x0003e40000100800 */
.L_x_2346:
        /* <DEDUP_REMOVED lines=8> */
.L_x_2332:
        /* <DEDUP_REMOVED lines=125> */
.L_x_2427:
        /* <DEDUP_REMOVED lines=41> */
.L_x_2347:
[----:B------:R-:W-:-:S04]  /*1b10*/  ISETP.NE.U32.AND P0, PT, RZ, c[0x0][0x368], PT ;  /* 0x0000da00ff007a0c */ /* 0x000fc80003f05070 */
[----:B------:R-:W-:-:S13]  /*1b20*/  ISETP.NE.AND.EX P0, PT, RZ, c[0x0][0x36c], PT, P0 ;  /* 0x0000db00ff007a0c */ /* 0x000fda0003f05300 */
[----:B------:R-:W-:Y:S05]  /*1b30*/  @!P0 BRA `(.L_x_2348) ;  /* 0x0000004000008947 */ /* 0x000fea0003800000 */
[----:B-1----:R-:W-:-:S04]  /*1b40*/  LEA R2, P0, R19, c[0x0][0x368], 0x2 ;  /* 0x0000da0013027a11 */ /* 0x002fc800078010ff */
[----:B------:R-:W-:-:S05]  /*1b50*/  LEA.HI.X R3, R19, c[0x0][0x36c], R12, 0x2, P0 ;  /* 0x0000db0013037a11 */ /* 0x000fca00000f140c */
[----:B------:R1:W5:Y:S01]  /*1b60*/  LDG.E R0, [R2.64] ;  /* 0x0000000602007981 */ /* 0x000362000c1e1900 */
[----:B------:R-:W-:Y:S05]  /*1b70*/  BRA `(.L_x_2349) ;  /* 0x0000005000007947 */ /* 0x000fea0003800000 */
.L_x_2348:
[----:B-1----:R-:W-:Y:S01]  /*1b80*/  MOV R0, c[0x0][0x1d0] ;  /* 0x0000740000007a02 */ /* 0x002fe20000000f00 */
[----:B------:R-:W-:Y:S05]  /*1b90*/  @!P6 BRA `(.L_x_2349) ;  /* 0x000000300000e947 */ /* 0x000fea0003800000 */
[----:B------:R-:W2:Y:S04]  /*1ba0*/  LDG.E R4, [R2.64] ;  /* 0x0000000602047981 */ /* 0x000ea8000c1e1900 */
[----:B------:R-:W2:Y:S02]  /*1bb0*/  LDG.E R0, [R2.64+0x4] ;  /* 0x0000040602007981 */ /* 0x000ea4000c1e1900 */
[----:B--2---:R-:W-:Y:S02]  /*1bc0*/  IADD3 R0, -R4, R0, RZ ;  /* 0x0000000004007210 */ /* 0x004fe40007ffe1ff */
.L_x_2349:
        /* <DEDUP_REMOVED lines=71> */
.L_x_2351:
[----:B------:R-:W-:Y:S05]  /*2040*/  BSYNC B0 ;  /* 0x0000000000007941 */ /* 0x000fea0003800000 */
.L_x_2350:
[----:B------:R-:W-:Y:S01]  /*2050*/  IMAD R149, R15, R2, RZ ;  /* 0x000000020f957224 */ /* 0x000fe200078e02ff */
[----:B------:R-:W-:Y:S01]  /*2060*/  PRMT R0, RZ, 0x7610, R0 ;  /* 0x00007610ff007816 */ /* 0x000fe20000000000 */
[----:B------:R-:W-:Y:S01]  /*2070*/  IMAD.MOV.U32 R20, RZ, RZ, RZ ;  /* 0x000000ffff147224 */ /* 0x000fe200078e00ff */
[----:B-1----:R-:W-:Y:S01]  /*2080*/  MOV R15, RZ ;  /* 0x000000ff000f7202 */ /* 0x002fe20000000f00 */
        /* <DEDUP_REMOVED lines=37> */
[----:B-1----:R-:W2:Y:S01]  /*22e0*/  LDL.64 R20, [R1+0x30] ;  /* 0x0000300001147983 */ /* 0x002ea20000100a00 */
[----:B------:R-:W-:-:S03]  /*22f0*/  ISETP.NE.U32.AND P0, PT, RZ, c[0x0][0x340], PT ;  /* 0x0000d000ff007a0c */ /* 0x000fc60003f05070 */
[----:B------:R1:W2:Y:S01]  /*2300*/  LDL.64 R26, [R1+0x30] ;  /* 0x00003000011a7983 */ /* 0x0002a20000100a00 */
[----:B------:R-:W-:-:S03]  /*2310*/  ISETP.NE.AND.EX P3, PT, RZ, c[0x0][0x344], PT, P0 ;  /* 0x0000d100ff007a0c */ /* 0x000fc60003f65300 */
[----:B------:R-:W3:Y:S04]  /*2320*/  LDL R25, [R1+0x2c] ;  /* 0x00002c0001197983 */ /* 0x000ee80000100800 */
[----:B------:R-:W4:Y:S06]  /*2330*/  S2R R4, SR_TID.X ;  /* 0x0000000000047919 */ /* 0x000f2c0000002100 */
[----:B------:R-:W-:-:S05]  /*2340*/  @P3 IMAD.WIDE R2, R19, R14, c[0x0][0x340] ;  /* 0x0000d00013023625 */ /* 0x000fca00078e020e */
[----:B------:R5:W3:Y:S01]  /*2350*/  @P3 LDG.E R17, [R2.64] ;  /* 0x0000000602113981 */ /* 0x000ae2000c1e1900 */
[----:B------:R-:W-:Y:S02]  /*2360*/  SHF.R.S32.HI R0, RZ, 0x1f, R11 ;  /* 0x0000001fff007819 */ /* 0x000fe4000001140b */
[--C-:B----4-:R-:W-:Y:S02]  /*2370*/  SHF.R.S32.HI R110, RZ, 0x1f, R4.reuse ;  /* 0x0000001fff6e7819 */ /* 0x110fe40000011404 */
[----:B------:R-:W-:Y:S02]  /*2380*/  SHF.R.S32.HI R23, RZ, 0x1f, R4 ;  /* 0x0000001fff177819 */ /* 0x000fe40000011404 */
[-C--:B------:R-:W-:Y:S02]  /*2390*/  LEA.HI R110, R110, R4.reuse, RZ, 0x3 ;  /* 0x000000046e6e7211 */ /* 0x080fe400078f18ff */
[----:B------:R-:W-:Y:S02]  /*23a0*/  LEA.HI R23, R23, R4, RZ, 0x3 ;  /* 0x0000000417177211 */ /* 0x000fe400078f18ff */
[----:B------:R-:W-:-:S02]  /*23b0*/  LOP3.LUT R110, R110, 0xfffffff8, RZ, 0xc0, !PT ;  /* 0xfffffff86e6e7812 */ /* 0x000fc400078ec0ff */
[----:B------:R-:W-:Y:S01]  /*23c0*/  SHF.R.S32.HI R23, RZ, 0x3, R23 ;  /* 0x00000003ff177819 */ /* 0x000fe20000011417 */
[----:B------:R-:W-:Y:S02]  /*23d0*/  IMAD R0, R0, c[0x0][0x178], RZ ;  /* 0x00005e0000007a24 */ /* 0x000fe400078e02ff */
[----:B------:R-:W-:Y:S02]  /*23e0*/  IMAD.IADD R110, R4, 0x1, -R110 ;  /* 0x00000001046e7824 */ /* 0x000fe400078e0a6e */
[----:B-----5:R-:W-:-:S04]  /*23f0*/  IMAD.WIDE.U32 R2, R11, c[0x0][0x178], RZ ;  /* 0x00005e000b027a25 */ /* 0x020fc800078e00ff */
[----:B------:R-:W-:Y:S02]  /*2400*/  IMAD R5, R110, 0x20, R23 ;  /* 0x000000206e057824 */ /* 0x000fe400078e0217 */
[----:B------:R-:W-:Y:S02]  /*2410*/  IMAD R0, R11, c[0x0][0x17c], R0 ;  /* 0x00005f000b007a24 */ /* 0x000fe400078e0200 */
[----:B------:R-:W-:Y:S02]  /*2420*/  IMAD.IADD R5, R142, 0x1, R5 ;  /* 0x000000018e057824 */ /* 0x000fe400078e0205 */
        /* <DEDUP_REMOVED lines=8> */
[----:B------:R-:W-:Y:S01]  /*24b0*/  IMAD R6, R6, c[0x0][0x1c0], RZ ;  /* 0x0000700006067a24 */ /* 0x000fe200078e02ff */
[----:B------:R-:W-:Y:S01]  /*24c0*/  SHF.R.S32.HI R7, RZ, 0x1f, R0 ;  /* 0x0000001fff077819 */ /* 0x000fe20000011400 */
[----:B------:R-:W-:-:S04]  /*24d0*/  IMAD.WIDE.U32 R2, R4, c[0x0][0x1c0], R2 ;  /* 0x0000700004027a25 */ /* 0x000fc800078e0002 */
[----:B------:R-:W-:Y:S02]  /*24e0*/  IMAD R6, R4, c[0x0][0x1c4], R6 ;  /* 0x0000710004067a24 */ /* 0x000fe400078e0206 */
        /* <DEDUP_REMOVED lines=12> */
[----:B------:R-:W-:Y:S01]  /*25b0*/  LEA R9, P0, R2, c[0x0][0x160], 0x1 ;  /* 0x0000580002097a11 */ /* 0x000fe200078008ff */
[----:B------:R-:W-:Y:S01]  /*25c0*/  WARPSYNC 0xffffffff ;  /* 0xffffffff00007948 */ /* 0x000fe20003800000 */
[----:B------:R-:W-:Y:S01]  /*25d0*/  IMAD R15, R154, c[0x0][0x2c4], RZ ;  /* 0x0000b1009a0f7a24 */ /* 0x000fe200078e02ff */
[----:B------:R-:W-:Y:S01]  /*25e0*/  BAR.SYNC.DEFER_BLOCKING 0x0 ;  /* 0x0000000000007b1d */ /* 0x000fe20000010000 */
[----:B------:R-:W-:-:S05]  /*25f0*/  LEA.HI.X R8, R2, c[0x0][0x164], R0, 0x1, P0 ;  /* 0x0000590002087a11 */ /* 0x000fca00000f0c00 */
[----:B------:R-:W4:Y:S01]  /*2600*/  SHFL.IDX PT, R0, R9, RZ, 0x181f ;  /* 0x00181fff09007589 */ /* 0x000f2200000e0000 */
[C---:B------:R-:W-:Y:S01]  /*2610*/  IMAD.IADD R10, R23.reuse, 0x1, R142 ;  /* 0x00000001170a7824 */ /* 0x040fe200078e028e */
[----:B------:R-:W-:Y:S01]  /*2620*/  SHF.R.S32.HI R3, RZ, 0x1f, R13 ;  /* 0x0000001fff037819 */ /* 0x000fe2000001140d */
[----:B------:R-:W-:Y:S01]  /*2630*/  ULDC.64 UR4, c[0x0][0x208] ;  /* 0x0000820000047ab9 */ /* 0x000fe20000000a00 */
[----:B------:R-:W5:Y:S02]  /*2640*/  SHFL.IDX PT, R2, R8, RZ, 0x181f ;  /* 0x00181fff08027589 */ /* 0x000f6400000e0000 */
[----:B------:R-:W-:Y:S02]  /*2650*/  ISETP.GE.AND P1, PT, R10, R15, PT ;  /* 0x0000000f0a00720c */ /* 0x000fe40003f26270 */
[----:B------:R-:W1:Y:S01]  /*2660*/  SHFL.IDX PT, R11, R9, 0x1, 0x181f ;  /* 0x00381f00090b7f89 */ /* 0x000e6200000e0000 */
[----:B------:R-:W-:Y:S02]  /*2670*/  IADD3 R16, P2, R23, R13, RZ ;  /* 0x0000000d17107210 */ /* 0x000fe40007f5e0ff */
[----:B------:R-:W-:-:S04]  /*2680*/  IADD3 R141, R152, -0x1, RZ ;  /* 0xffffffff988d7810 */ /* 0x000fc80007ffe0ff */
[----:B------:R-:W-:Y:S01]  /*2690*/  SHF.R.S32.HI R22, RZ, 0x1f, R141 ;  /* 0x0000001fff167819 */ /* 0x000fe2000001148d */
[----:B--2---:R-:W-:-:S05]  /*26a0*/  IMAD.MOV.U32 R26, RZ, RZ, R20 ;  /* 0x000000ffff1a7224 */ /* 0x004fca00078e0014 */
[----:B------:R-:W-:Y:S02]  /*26b0*/  SHF.R.S32.HI R27, RZ, 0x1f, R26 ;  /* 0x0000001fff1b7819 */ /* 0x000fe4000001141a */
[----:B----4-:R-:W-:-:S04]  /*26c0*/  @!P1 LEA R6, P0, R26, R0, 0x1 ;  /* 0x000000001a069211 */ /* 0x010fc800078008ff */
[----:B-----5:R-:W-:Y:S02]  /*26d0*/  @!P1 LEA.HI.X R7, R26, R2, R27, 0x1, P0 ;  /* 0x000000021a079211 */ /* 0x020fe400000f0c1b */
[----:B---3--:R-:W-:Y:S02]  /*26e0*/  @!P1 LEA R4, P0, R25, R0, 0x1 ;  /* 0x0000000019049211 */ /* 0x008fe400078008ff */
[----:B------:R-:W2:Y:S01]  /*26f0*/  SHFL.IDX PT, R0, R8, 0x1, 0x181f ;  /* 0x00381f0008007f89 */ /* 0x000ea200000e0000 */
[----:B------:R-:W-:Y:S02]  /*2700*/  SHF.R.S32.HI R18, RZ, 0x1f, R25 ;  /* 0x0000001fff127819 */ /* 0x000fe40000011419 */
[----:B------:R-:W-:Y:S02]  /*2710*/  LEA.HI.X.SX32 R20, R23, R3, 0x1, P2 ;  /* 0x0000000317147211 */ /* 0x000fe400010f0eff */
[----:B------:R-:W-:Y:S02]  /*2720*/  IADD3 R3, R10, 0x20, RZ ;  /* 0x000000200a037810 */ /* 0x000fe40007ffe0ff */
[----:B------:R-:W-:-:S02]  /*2730*/  ISETP.GE.AND P5, PT, R26, c[0x0][0x198], PT ;  /* 0x000066001a007a0c */ /* 0x000fc40003fa6270 */
[----:B------:R-:W-:Y:S02]  /*2740*/  @!P1 LEA.HI.X R5, R25, R2, R18, 0x1, P0 ;  /* 0x0000000219059211 */ /* 0x000fe400000f0c12 */
[----:B------:R-:W-:Y:S02]  /*2750*/  ISETP.GE.AND P0, PT, R3, R15, PT ;  /* 0x0000000f0300720c */ /* 0x000fe40003f06270 */
[----:B------:R-:W-:Y:S01]  /*2760*/  ISETP.GE.AND P4, PT, R25, c[0x0][0x198], PT ;  /* 0x0000660019007a0c */ /* 0x000fe20003f86270 */
[----:B------:R-:W-:-:S06]  /*2770*/  IMAD R14, R20, c[0x0][0x1e0], RZ ;  /* 0x00007800140e7a24 */ /* 0x000fcc00078e02ff */
[----:B------:R3:W-:Y:S01]  /*2780*/  @!P1 LDGSTS.E.BYPASS.LTC128B.128 [R216+0x100], [R6.64], !P5 ;  /* 0x0010000006d89fae */ /* 0x0007e2000e901d46 */
[----:B------:R-:W-:Y:S01]  /*2790*/  @P3 SHF.R.S32.HI R13, RZ, 0x1f, R17 ;  /* 0x0000001fff0d3819 */ /* 0x000fe20000011411 */
[----:B------:R-:W-:-:S04]  /*27a0*/  @!P3 IMAD.MOV.U32 R13, RZ, RZ, R12 ;  /* 0x000000ffff0db224 */ /* 0x000fc800078e000c */
[----:B------:R4:W-:Y:S01]  /*27b0*/  @!P1 LDGSTS.E.BYPASS.LTC128B.128 [R216+0x4100], [R4.64], !P4 ;  /* 0x0410000004d89fae */ /* 0x0009e2000e101d46 */
[C---:B------:R-:W-:Y:S02]  /*27c0*/  IMAD R12, R16.reuse, c[0x0][0x1e4], R14 ;  /* 0x00007900100c7a24 */ /* 0x040fe400078e020e */
[----:B------:R-:W-:-:S04]  /*27d0*/  IMAD.WIDE.U32 R2, R16, c[0x0][0x1e0], R26 ;  /* 0x0000780010027a25 */ /* 0x000fc800078e001a */
[----:B------:R-:W-:Y:S01]  /*27e0*/  @!P3 IMAD.MOV.U32 R17, RZ, RZ, R19 ;  /* 0x000000ffff11b224 */ /* 0x000fe200078e0013 */
[----:B---3--:R-:W-:Y:S02]  /*27f0*/  IADD3 R7, R10, 0x40, RZ ;  /* 0x000000400a077810 */ /* 0x008fe40007ffe0ff */
[C---:B-1----:R-:W-:Y:S02]  /*2800*/  @!P0 LEA R6, P2, R26.reuse, R11, 0x1 ;  /* 0x0000000b1a068211 */ /* 0x042fe400078408ff */
[----:B------:R-:W-:Y:S02]  /*2810*/  ISETP.GE.AND P1, PT, R7, R15, PT ;  /* 0x0000000f0700720c */ /* 0x000fe40003f26270 */
[----:B--2---:R-:W-:Y:S02]  /*2820*/  @!P0 LEA.HI.X R7, R26, R0, R27, 0x1, P2 ;  /* 0x000000001a078211 */ /* 0x004fe400010f0c1b */
[----:B----4-:R-:W-:Y:S02]  /*2830*/  @!P0 LEA R4, P2, R25, R11, 0x1 ;  /* 0x0000000b19048211 */ /* 0x010fe400078408ff */
[----:B------:R-:W-:Y:S01]  /*2840*/  IADD3 R11, R10, 0x60, RZ ;  /* 0x000000600a0b7810 */ /* 0x000fe20007ffe0ff */
[----:B------:R-:W-:Y:S01]  /*2850*/  IMAD.IADD R3, R3, 0x1, R12 ;  /* 0x0000000103037824 */ /* 0x000fe200078e020c */
[----:B------:R-:W1:Y:S02]  /*2860*/  SHFL.IDX PT, R10, R9, 0x2, 0x181f ;  /* 0x00581f00090a7f89 */ /* 0x000e6400000e0000 */
[----:B------:R-:W-:-:S02]  /*2870*/  ISETP.GE.AND P3, PT, R11, R15, PT ;  /* 0x0000000f0b00720c */ /* 0x000fc40003f66270 */
[----:B------:R-:W2:Y:S01]  /*2880*/  SHFL.IDX PT, R11, R8, 0x2, 0x181f ;  /* 0x00581f00080b7f89 */ /* 0x000ea200000e0000 */
[----:B------:R-:W-:-:S03]  /*2890*/  IMAD.MOV.U32 R21, RZ, RZ, 0x70 ;  /* 0x00000070ff157424 */ /* 0x000fc600078e00ff */
[----:B------:R-:W3:Y:S01]  /*28a0*/  SHFL.IDX PT, R12, R9, 0x3, 0x181f ;  /* 0x00781f00090c7f89 */ /* 0x000ee200000e0000 */
[----:B------:R-:W-:-:S03]  /*28b0*/  IMAD R21, R152, -0x70, R21 ;  /* 0xffffff9098157824 */ /* 0x000fc600078e0215 */
[----:B------:R4:W5:Y:S01]  /*28c0*/  SHFL.IDX PT, R9, R8, 0x3, 0x181f ;  /* 0x00781f0008097f89 */ /* 0x00096200000e0000 */
[----:B------:R-:W-:Y:S01]  /*28d0*/  IMAD.IADD R140, R153, 0x1, R21 ;  /* 0x00000001998c7824 */ /* 0x000fe200078e0215 */
[----:B------:R-:W-:Y:S01]  /*28e0*/  @!P0 LEA.HI.X R5, R25, R0, R18, 0x1, P2 ;  /* 0x0000000019058211 */ /* 0x000fe200010f0c12 */
[----:B------:R-:W-:Y:S01]  /*28f0*/  IMAD.WIDE.U32 R2, R24, c[0x0][0x1e8], R2 ;  /* 0x00007a0018027a25 */ /* 0x000fe200078e0002 */
[----:B------:R-:W-:Y:S01]  /*2900*/  SEL R19, R13, RZ, !P6 ;  /* 0x000000ff0d137207 */ /* 0x000fe20007000000 */
[----:B------:R1:W-:Y:S01]  /*2910*/  @!P0 LDGSTS.E.BYPASS.LTC128B.128 [R216+0x1100], [R6.64], !P5 ;  /* 0x0110000006d88fae */ /* 0x0003e2000e901d46 */
[----:B------:R-:W-:Y:S02]  /*2920*/  IMNMX R0, R140, 0x70, PT ;  /* 0x000000708c007817 */ /* 0x000fe40003800200 */
[----:B------:R-:W-:Y:S01]  /*2930*/  SEL R17, R17, RZ, !P6 ;  /* 0x000000ff11117207 */ /* 0x000fe20007000000 */
[----:B------:R2:W-:Y:S01]  /*2940*/  @!P0 LDGSTS.E.BYPASS.LTC128B.128 [R216+0x5100], [R4.64], !P4 ;  /* 0x0510000004d88fae */ /* 0x0005e2000e101d46 */
[----:B------:R-:W-:Y:S01]  /*2950*/  ISETP.GE.AND P6, PT, R25, c[0x0][0x198], PT ;  /* 0x0000660019007a0c */ /* 0x000fe20003fc6270 */
[----:B------:R-:W-:-:S02]  /*2960*/  IMAD R3, R24, c[0x0][0x1ec], R3 ;  /* 0x00007b0018037a24 */ /* 0x000fc400078e0203 */
[----:B------:R-:W-:Y:S02]  /*2970*/  IMAD.IADD R0, R0, 0x1, -R23 ;  /* 0x0000000100007824 */ /* 0x000fe400078e0a17 */
[----:B------:R-:W-:-:S03]  /*2980*/  IMAD.WIDE.U32 R146, R17, c[0x0][0x1f0], R2 ;  /* 0x00007c0011927a25 */ /* 0x000fc600078e0002 */
[----:B------:R-:W-:Y:S01]  /*2990*/  ISETP.GE.AND P4, PT, R0, 0x1, PT ;  /* 0x000000010000780c */ /* 0x000fe20003f86270 */
[----:B------:R-:W-:Y:S01]  /*29a0*/  IMAD.WIDE.U32 R14, R141, c[0x0][0x1e0], RZ ;  /* 0x000078008d0e7a25 */ /* 0x000fe200078e00ff */
[----:B-1----:R-:W-:-:S03]  /*29b0*/  @!P1 LEA R6, P0, R26, R10, 0x1 ;  /* 0x0000000a1a069211 */ /* 0x002fc600078008ff */
[----:B--2---:R-:W-:Y:S02]  /*29c0*/  IMAD R4, R22, c[0x0][0x1e0], RZ ;  /* 0x0000780016047a24 */ /* 0x004fe400078e02ff */
[----:B------:R-:W-:Y:S01]  /*29d0*/  IMAD R5, R19, c[0x0][0x1f0], RZ ;  /* 0x00007c0013057a24 */ /* 0x000fe200078e02ff */
[CC--:B------:R-:W-:Y:S01]  /*29e0*/  @!P1 LEA.HI.X R7, R26.reuse, R11.reuse, R27, 0x1, P0 ;  /* 0x0000000b1a079211 */ /* 0x0c0fe200000f0c1b */
[----:B------:R-:W-:Y:S01]  /*29f0*/  IMAD R13, R141, c[0x0][0x1e4], R4 ;  /* 0x000079008d0d7a24 */ /* 0x000fe200078e0204 */
[----:B------:R-:W-:Y:S01]  /*2a00*/  @!P1 LEA R4, P2, R25, R10, 0x1 ;  /* 0x0000000a19049211 */ /* 0x000fe200078408ff */
[----:B----4-:R-:W-:Y:S01]  /*2a10*/  IMAD R8, R17, c[0x0][0x1f4], R5 ;  /* 0x00007d0011087a24 */ /* 0x010fe200078e0205 */
[CC--:B---3--:R-:W-:Y:S01]  /*2a20*/  @!P3 LEA R10, P0, R26.reuse, R12.reuse, 0x1 ;  /* 0x0000000c1a0ab211 */ /* 0x0c8fe200078008ff */
[----:B------:R-:W-:Y:S01]  /*2a30*/  IMAD.MOV.U32 R144, RZ, RZ, R146 ;  /* 0x000000ffff907224 */ /* 0x000fe200078e0092 */
[----:B------:R-:W-:Y:S01]  /*2a40*/  @!P1 LEA.HI.X R5, R25, R11, R18, 0x1, P2 ;  /* 0x0000000b19059211 */ /* 0x000fe200010f0c12 */
[----:B------:R-:W-:Y:S01]  /*2a50*/  IMAD.IADD R145, R147, 0x1, R8 ;  /* 0x0000000193917824 */ /* 0x000fe200078e0208 */
[----:B-----5:R-:W-:Y:S01]  /*2a60*/  @!P3 LEA.HI.X R11, R26, R9, R27, 0x1, P0 ;  /* 0x000000091a0bb211 */ /* 0x020fe200000f0c1b */
[----:B------:R1:W-:Y:S01]  /*2a70*/  @!P1 LDGSTS.E.BYPASS.LTC128B.128 [R216+0x2100], [R6.64], !P5 ;  /* 0x0210000006d89fae */ /* 0x0003e2000e901d46 */
[----:B------:R-:W-:Y:S01]  /*2a80*/  @!P3 LEA R8, P0, R25, R12, 0x1 ;  /* 0x0000000c1908b211 */ /* 0x000fe200078008ff */
[----:B------:R-:W-:-:S02]  /*2a90*/  IMAD.IADD R12, R15, 0x1, R13 ;  /* 0x000000010f0c7824 */ /* 0x000fc400078e020d */
[----:B------:R2:W-:Y:S01]  /*2aa0*/  @!P1 LDGSTS.E.BYPASS.LTC128B.128 [R216+0x6100], [R4.64], !P6 ;  /* 0x0610000004d89fae */ /* 0x0005e2000f101d46 */
[C---:B------:R-:W-:Y:S01]  /*2ab0*/  ISETP.GE.AND P1, PT, R25.reuse, c[0x0][0x198], PT ;  /* 0x0000660019007a0c */ /* 0x040fe20003f26270 */
[----:B------:R-:W-:Y:S01]  /*2ac0*/  IMAD.WIDE.U32 R2, R14, 0x70, R144 ;  /* 0x000000700e027825 */ /* 0x000fe200078e0090 */
[----:B------:R-:W-:Y:S01]  /*2ad0*/  ISETP.GE.AND P6, PT, R26, c[0x0][0x1d4], PT ;  /* 0x000075001a007a0c */ /* 0x000fe20003fc6270 */
[----:B------:R3:W-:Y:S02]  /*2ae0*/  @!P3 LDGSTS.E.BYPASS.LTC128B.128 [R216+0x3100], [R10.64], !P5 ;  /* 0x031000000ad8bfae */ /* 0x0007e4000e901d46 */
[----:B------:R-:W-:Y:S01]  /*2af0*/  IMAD R12, R12, 0x70, RZ ;  /* 0x000000700c0c7824 */ /* 0x000fe200078e02ff */
[C---:B------:R-:W-:Y:S02]  /*2b00*/  ISETP.GE.AND P5, PT, R25.reuse, c[0x0][0x1d4], PT ;  /* 0x0000750019007a0c */ /* 0x040fe40003fa6270 */
[----:B------:R-:W-:Y:S01]  /*2b10*/  @!P3 LEA.HI.X R9, R25, R9, R18, 0x1, P0 ;  /* 0x000000091909b211 */ /* 0x000fe200000f0c12 */
[----:B------:R-:W-:Y:S01]  /*2b20*/  IMAD.IADD R3, R3, 0x1, R12 ;  /* 0x0000000103037824 */ /* 0x000fe200078e020c */
[----:B------:R-:W-:-:S03]  /*2b30*/  ISETP.GE.AND P2, PT, R0, 0x21, PT ;  /* 0x000000210000780c */ /* 0x000fc60003f46270 */
[----:B------:R4:W-:Y:S01]  /*2b40*/  @!P3 LDGSTS.E.BYPASS.LTC128B.128 [R216+0x7100], [R8.64], !P1 ;  /* 0x0710000008d8bfae */ /* 0x0009e2000c901d46 */
[----:B------:R-:W-:-:S03]  /*2b50*/  ISETP.GE.AND P1, PT, R0, 0x41, PT ;  /* 0x000000410000780c */ /* 0x000fc60003f26270 */
[----:B------:R-:W0:Y:S01]  /*2b60*/  LDGDEPBAR ;  /* 0x00000000000079af */ /* 0x000e220000000000 */
[----:B--2---:R-:W-:Y:S01]  /*2b70*/  @P4 LEA R4, P0, R2, c[0x0][0x1c8], 0x1 ;  /* 0x0000720002044a11 */ /* 0x004fe200078008ff */
[----:B---3--:R-:W-:-:S03]  /*2b80*/  IMAD.MOV.U32 R10, RZ, RZ, 0x20 ;  /* 0x00000020ff0a7424 */ /* 0x008fc600078e00ff */
[----:B------:R-:W-:Y:S01]  /*2b90*/  @P4 LEA.HI.X R5, R2, c[0x0][0x1cc], R3, 0x1, P0 ;  /* 0x0000730002054a11 */ /* 0x000fe200000f0c03 */
[----:B-1----:R-:W-:Y:S01]  /*2ba0*/  IMAD.WIDE.U32 R6, R10, c[0x0][0x1e0], RZ ;  /* 0x000078000a067a25 */ /* 0x002fe200078e00ff */
[----:B------:R-:W-:-:S03]  /*2bb0*/  ISETP.GE.AND P0, PT, R0, 0x61, PT ;  /* 0x000000610000780c */ /* 0x000fc60003f06270 */
[----:B------:R1:W-:Y:S04]  /*2bc0*/  @P4 LDGSTS.E.BYPASS.LTC128B.128 [R216+0x8100], [R4.64], !P6 ;  /* 0x0810000004d84fae */ /* 0x0003e8000f101d46 */
[----:B------:R1:W-:Y:S01]  /*2bd0*/  @P4 LDGSTS.E.BYPASS.LTC128B.128 [R216+0xb900], [R4.64+0x80], !P5 ;  /* 0x0b90008004d84fae */ /* 0x0003e2000e901d46 */
[----:B------:R-:W-:Y:S01]  /*2be0*/  @P2 IADD3 R0, P3, R2, R6, RZ ;  /* 0x0000000602002210 */ /* 0x000fe20007f7e0ff */
[----:B------:R-:W-:Y:S02]  /*2bf0*/  IMAD.MOV.U32 R11, RZ, RZ, 0x40 ;  /* 0x00000040ff0b7424 */ /* 0x000fe400078e00ff */
[----:B-1----:R-:W-:-:S05]  /*2c00*/  IMAD R4, R10, c[0x0][0x1e4], RZ ;  /* 0x000079000a047a24 */ /* 0x002fca00078e02ff */
[----:B------:R-:W-:Y:S01]  /*2c10*/  @P2 IADD3.X R4, R3, R7, R4, P3, !PT ;  /* 0x0000000703042210 */ /* 0x000fe20001ffe404 */
[----:B------:R-:W-:Y:S01]  /*2c20*/  IMAD.WIDE.U32 R6, R11, c[0x0][0x1e0], RZ ;  /* 0x000078000b067a25 */ /* 0x000fe200078e00ff */
[----:B----4-:R-:W-:-:S03]  /*2c30*/  @P2 LEA R8, P3, R0, c[0x0][0x1c8], 0x1 ;  /* 0x0000720000082a11 */ /* 0x010fc600078608ff */
        /* <DEDUP_REMOVED lines=17> */
[----:B------:R3:W-:Y:S04]  /*2d50*/  @P0 LDGSTS.E.BYPASS.LTC128B.128 [R216+0xe900], [R4.64+0x80], !P5 ;  /* 0x0e90008004d80fae */ /* 0x0007e8000e901d46 */
[----:B------:R-:W0:Y:S01]  /*2d60*/  LDGDEPBAR ;  /* 0x00000000000079af */ /* 0x000e220000000000 */
[----:B------:R-:W-:-:S04]  /*2d70*/  DEPBAR.LE SB0, 0x1 ;  /* 0x000080400000791a */ /* 0x000fc80000000000 */
[----:B------:R-:W-:Y:S01]  /*2d80*/  BAR.SYNC.DEFER_BLOCKING 0x0 ;  /* 0x0000000000007b1d */ /* 0x000fe20000010000 */
[----:B------:R-:W-:Y:S02]  /*2d90*/  IMAD R0, R20, c[0x0][0x208], RZ ;  /* 0x0000820014007a24 */ /* 0x000fe400078e02ff */
[----:B------:R-:W-:-:S04]  /*2da0*/  IMAD.WIDE.U32 R2, R16, c[0x0][0x208], R26 ;  /* 0x0000820010027a25 */ /* 0x000fc800078e001a */
[----:B------:R-:W-:Y:S01]  /*2db0*/  IMAD R0, R16, c[0x0][0x20c], R0 ;  /* 0x0000830010007a24 */ /* 0x000fe200078e0200 */
        /* <DEDUP_REMOVED lines=9> */
[----:B------:R-:W-:-:S04]  /*2e50*/  IMAD.IADD R3, R3, 0x1, R0 ;  /* 0x0000000103037824 */ /* 0x000fc800078e0200 */
[----:B------:R-:W-:-:S04]  /*2e60*/  IMAD.WIDE.U32 R2, R24, c[0x0][0x210], R2 ;  /* 0x0000840018027a25 */ /* 0x000fc800078e0002 */
[----:B------:R-:W-:Y:S01]  /*2e70*/  IMAD R3, R24, c[0x0][0x214], R3 ;  /* 0x0000850018037a24 */ /* 0x000fe200078e0203 */
[----:B------:R-:W-:Y:S03]  /*2e80*/  STL [R1+0x34], R27 ;  /* 0x0000341b01007387 */ /* 0x000fe60000100800 */
[----:B-1----:R-:W-:Y:S01]  /*2e90*/  IMAD.WIDE.U32 R8, R17, c[0x0][0x218], R2 ;  /* 0x0000860011087a25 */ /* 0x002fe200078e0002 */
[----:B------:R-:W-:Y:S01]  /*2ea0*/  STL.64 [R1+0x18], R146 ;  /* 0x0000189201007387 */ /* 0x000fe20000100a00 */
[----:B------:R-:W-:-:S04]  /*2eb0*/  DEPBAR.LE SB0, 0x0 ;  /* 0x000080000000791a */ /* 0x000fc80000000000 */
[----:B------:R-:W-:Y:S01]  /*2ec0*/  BAR.SYNC.DEFER_BLOCKING 0x0 ;  /* 0x0000000000007b1d */ /* 0x000fe20000010000 */
[----:B--2---:R-:W-:-:S05]  /*2ed0*/  IMAD.MOV.U32 R6, RZ, RZ, R8 ;  /* 0x000000ffff067224 */ /* 0x004fca00078e0008 */
[----:B------:R-:W-:Y:S04]  /*2ee0*/  STL.64 [R1+0x10], R144 ;  /* 0x0000109001007387 */ /* 0x000fe80000100a00 */
[----:B------:R1:W-:Y:S01]  /*2ef0*/  STL.64 [R1+0x8], R8 ;  /* 0x0000080801007387 */ /* 0x0003e20000100a00 */
[----:B------:R-:W-:Y:S02]  /*2f00*/  IMAD R0, R19, c[0x0][0x218], RZ ;  /* 0x0000860013007a24 */ /* 0x000fe400078e02ff */
[----:B---3--:R-:W-:Y:S02]  /*2f10*/  IMAD R4, R22, c[0x0][0x208], RZ ;  /* 0x0000820016047a24 */ /* 0x008fe400078e02ff */
[----:B------:R-:W-:Y:S02]  /*2f20*/  IMAD R0, R17, c[0x0][0x21c], R0 ;  /* 0x0000870011007a24 */ /* 0x000fe400078e0200 */
[----:B------:R-:W-:-:S04]  /*2f30*/  IMAD.WIDE.U32 R2, R141, c[0x0][0x208], RZ ;  /* 0x000082008d027a25 */ /* 0x000fc800078e00ff */
[----:B------:R-:W-:Y:S02]  /*2f40*/  IMAD R4, R141, c[0x0][0x20c], R4 ;  /* 0x000083008d047a24 */ /* 0x000fe400078e0204 */
[----:B------:R-:W-:Y:S01]  /*2f50*/  IMAD.IADD R7, R9, 0x1, R0 ;  /* 0x0000000109077824 */ /* 0x000fe200078e0200 */
[----:B------:R-:W2:Y:S01]  /*2f60*/  LDSM.16.M88.4 R32, [R188+0x800] ;  /* 0x00080000bc20783b */ /* 0x000ea20000000200 */
[----:B------:R-:W-:Y:S02]  /*2f70*/  LOP3.LUT P1, RZ, R110, 0x2, RZ, 0xc0, !PT ;  /* 0x000000026eff7812 */ /* 0x000fe4000782c0ff */
[----:B------:R-:W-:Y:S01]  /*2f80*/  SEL R5, RZ, 0x1, P6 ;  /* 0x00000001ff057807 */ /* 0x000fe20003000000 */
[----:B------:R-:W-:Y:S01]  /*2f90*/  USHF.L.U32 UR9, UR4, 0x6, URZ ;  /* 0x0000000604097899 */ /* 0x000fe2000800063f */
[----:B------:R-:W-:Y:S01]  /*2fa0*/  IADD3 R195, R188, 0x20, RZ ;  /* 0x00000020bcc37810 */ /* 0x000fe20007ffe0ff */
[----:B------:R-:W-:Y:S01]  /*2fb0*/  UMOV UR8, 0x6 ;  /* 0x0000000600087882 */ /* 0x000fe20000000000 */
[----:B------:R-:W3:Y:S04]  /*2fc0*/  LDSM.16.M88.4 R12, [R188] ;  /* 0x00000000bc0c783b */ /* 0x000ee80000000200 */
[----:B------:R-:W-:Y:S04]  /*2fd0*/  LDSM.16.M88.4 R44, [R188+0x1800] ;  /* 0x00180000bc2c783b */ /* 0x000fe80000000200 */
[----:B-1----:R-:W1:Y:S01]  /*2fe0*/  S2R R8, SR_TID.X ;  /* 0x0000000000087919 */ /* 0x002e620000002100 */
[----:B------:R-:W-:Y:S01]  /*2ff0*/  IMAD.IADD R0, R3, 0x1, R4 ;  /* 0x0000000103007824 */ /* 0x000fe200078e0204 */
[----:B------:R-:W-:Y:S01]  /*3000*/  SEL R4, RZ, 0x2, P5 ;  /* 0x00000002ff047807 */ /* 0x000fe20002800000 */
[----:B------:R-:W-:Y:S01]  /*3010*/  IMAD.WIDE.U32 R2, R2, 0x70, R6 ;  /* 0x0000007002027825 */ /* 0x000fe200078e0006 */
[----:B------:R-:W-:Y:S03]  /*3020*/  LDSM.16.M88.4 R56, [R188+0x1000] ;  /* 0x00100000bc38783b */ /* 0x000fe60000000200 */
[----:B------:R-:W-:Y:S01]  /*3030*/  IMAD R0, R0, 0x70, RZ ;  /* 0x0000007000007824 */ /* 0x000fe200078e02ff */
[----:B------:R4:W-:Y:S01]  /*3040*/  STL.64 [R1], R6 ;  /* 0x0000000601007387 */ /* 0x0009e20000100a00 */
[----:B------:R-:W-:-:S02]  /*3050*/  IMAD.IADD R10, R5, 0x1, R4 ;  /* 0x00000001050a7824 */ /* 0x000fc400078e0204 */
[----:B------:R-:W-:Y:S01]  /*3060*/  IMAD.IADD R0, R3, 0x1, R0 ;  /* 0x0000000103007824 */ /* 0x000fe200078e0200 */
[----:B------:R-:W-:Y:S01]  /*3070*/  USHF.L.U64.HI UR5, UR4, UR8, UR5 ;  /* 0x0000000804057299 */ /* 0x000fe20008010205 */
[----:B------:R-:W-:Y:S01]  /*3080*/  @P1 IADD3 R195, R188, -0x20, RZ ;  /* 0xffffffe0bcc31810 */ /* 0x000fe20007ffe0ff */
[----:B------:R-:W-:Y:S01]  /*3090*/  LDSM.16.M88.4 R48, [R188+0x2000] ;  /* 0x00200000bc30783b */ /* 0x000fe20000000200 */
[----:B------:R-:W-:-:S03]  /*30a0*/  LOP3.LUT P1, RZ, R10, 0x1, RZ, 0xc0, !PT ;  /* 0x000000010aff7812 */ /* 0x000fc6000782c0ff */
[----:B------:R-:W5:Y:S04]  /*30b0*/  LDSM.16.M88.4 R24, [R195+0x800] ;  /* 0x00080000c318783b */ /* 0x000f680000000200 */
[----:B------:R-:W2:Y:S01]  /*30c0*/  LDSM.16.M88.4 R28, [R195] ;  /* 0x00000000c31c783b */ /* 0x000ea20000000200 */
[----:B-1----:R-:W-:-:S03]  /*30d0*/  ISETP.GT.AND P3, PT, R8, 0x7f, PT ;  /* 0x0000007f0800780c */ /* 0x002fc60003f64270 */
[----:B------:R-:W-:Y:S04]  /*30e0*/  LDSM.16.M88.4 R60, [R188+0x2800] ;  /* 0x00280000bc3c783b */ /* 0x000fe80000000200 */
[----:B------:R-:W1:Y:S04]  /*30f0*/  LDSM.16.M88.4 R64, [R188+0x3000] ;  /* 0x00300000bc40783b */ /* 0x000e680000000200 */
[----:B------:R-:W-:Y:S01]  /*3100*/  LDSM.16.M88.4 R68, [R195+0x1800] ;  /* 0x00180000c344783b */ /* 0x000fe20000000200 */
[----:B----4-:R-:W-:-:S03]  /*3110*/  LEA R6, P0, R2, c[0x0][0x1f8], 0x1 ;  /* 0x00007e0002067a11 */ /* 0x010fc600078008ff */
[----:B------:R-:W-:Y:S01]  /*3120*/  LDSM.16.M88.4 R72, [R195+0x2000] ;  /* 0x00200000c348783b */ /* 0x000fe20000000200 */
[----:B------:R-:W-:Y:S02]  /*3130*/  LEA.HI.X R7, R2, c[0x0][0x1fc], R0, 0x1, P0 ;  /* 0x00007f0002077a11 */ /* 0x000fe400000f0c00 */
[----:B------:R-:W-:Y:S01]  /*3140*/  IADD3 R4, P0, R6, UR9, RZ ;  /* 0x0000000906047c10 */ /* 0x000fe2000ff1e0ff */
[----:B------:R-:W-:Y:S01]  /*3150*/  LDSM.16.M88.4 R76, [R195+0x2800] ;  /* 0x00280000c34c783b */ /* 0x000fe20000000200 */
[----:B------:R-:W-:Y:S02]  /*3160*/  IADD3 R0, R21, R153, -R23 ;  /* 0x0000009915007210 */ /* 0x000fe40007ffe817 */
[----:B------:R-:W-:Y:S01]  /*3170*/  IADD3.X R5, R7, UR5, RZ, P0, !PT ;  /* 0x0000000507057c10 */ /* 0x000fe200087fe4ff */
[----:B------:R-:W4:Y:S01]  /*3180*/  LDSM.16.M88.4 R20, [R195+0x1000] ;  /* 0x00100000c314783b */ /* 0x000f220000000200 */
[----:B------:R-:W-:Y:S02]  /*3190*/  IADD3 R2, P0, R4, UR9, RZ ;  /* 0x0000000904027c10 */ /* 0x000fe4000ff1e0ff */
[----:B------:R-:W-:Y:S01]  /*31a0*/  ISETP.LT.OR P2, PT, R0, 0x1, !P1 ;  /* 0x000000010000780c */ /* 0x000fe20004f41670 */
[----:B------:R-:W-:Y:S01]  /*31b0*/  LDSM.16.M88.4 R80, [R195+0x3000] ;  /* 0x00300000c350783b */ /* 0x000fe20000000200 */
[----:B------:R-:W-:-:S02]  /*31c0*/  IADD3.X R3, R5, UR5, RZ, P0, !PT ;  /* 0x0000000505037c10 */ /* 0x000fc400087fe4ff */
[----:B------:R-:W-:-:S04]  /*31d0*/  @!P3 IADD3 R8, P0, R2, UR9, RZ ;  /* 0x000000090208bc10 */ /* 0x000fc8000ff1e0ff */
[----:B------:R-:W-:Y:S02]  /*31e0*/  @!P3 IADD3.X R9, R3, UR5, RZ, P0, !PT ;  /* 0x000000050309bc10 */ /* 0x000fe400087fe4ff */
[----:B------:R-:W-:-:S03]  /*31f0*/  LOP3.LUT P0, RZ, R10, 0x2, RZ, 0xc0, !PT ;  /* 0x000000020aff7812 */ /* 0x000fc6000780c0ff */
[----:B------:R-:W-:Y:S01]  /*3200*/  @!PT LDS RZ, [RZ] ;  /* 0x00000000fffff984 */ /* 0x000fe20000000800 */
[----:B------:R-:W-:Y:S01]  /*3210*/  @!PT LDS RZ, [RZ] ;  /* 0x00000000fffff984 */ /* 0x000fe20000000800 */
[----:B------:R-:W-:Y:S01]  /*3220*/  @!PT LDS RZ, [RZ] ;  /* 0x00000000fffff984 */ /* 0x000fe20000000800 */
[----:B------:R1:W-:Y:S01]  /*3230*/  LDGSTS.E.BYPASS.LTC128B.128 [R216+0x100], [R6.64], !P2 ;  /* 0x0010000006d87fae */ /* 0x0003e2000d101d46 */
[C---:B------:R-:W-:Y:S01]  /*3240*/  ISETP.LT.OR P2, PT, R0.reuse, 0x1, !P0 ;  /* 0x000000010000780c */ /* 0x040fe20004741670 */
[C---:B--2---:R-:W-:Y:S08]  /*3250*/  HMMA.16816.F32.BF16 R36, R128.reuse, R32, RZ ;  /* 0x000000208024723c */ /* 0x044ff000000418ff */
[----:B------:R-:W-:Y:S04]  /*3260*/  HMMA.16816.F32.BF16 R32, R128, R34, RZ ;  /* 0x000000228020723c */ /* 0x000fe800000418ff */
[----:B------:R1:W-:Y:S01]  /*3270*/  LDGSTS.E.BYPASS.LTC128B.128 [R216+0x3900], [R6.64+0x80], !P2 ;  /* 0x0390008006d87fae */ /* 0x0003e2000d101d46 */
[----:B------:R-:W-:-:S02]  /*3280*/  ISETP.LT.OR P2, PT, R0, 0x21, !P1 ;  /* 0x000000210000780c */ /* 0x000fc40004f41670 */
[C---:B------:R-:W-:Y:S01]  /*3290*/  ISETP.LT.OR P1, PT, R0.reuse, 0x41, !P1 ;  /* 0x000000410000780c */ /* 0x040fe20004f21670 */
[----:B---3--:R-:W-:Y:S10]  /*32a0*/  HMMA.16816.F32.BF16 R52, R128, R12, RZ ;  /* 0x0000000c8034723c */ /* 0x008ff400000418ff */
[----:B------:R1:W-:Y:S01]  /*32b0*/  LDGSTS.E.BYPASS.LTC128B.128 [R216+0x1100], [R4.64], !P2 ;  /* 0x0110000004d87fae */ /* 0x0003e2000d101d46 */
[----:B------:R-:W-:-:S02]  /*32c0*/  ISETP.LT.OR P2, PT, R0, 0x21, !P0 ;  /* 0x000000210000780c */ /* 0x000fc40004741670 */
[C---:B------:R-:W-:Y:S01]  /*32d0*/  ISETP.LT.OR P0, PT, R0.reuse, 0x41, !P0 ;  /* 0x000000410000780c */ /* 0x040fe20004701670 */
[----:B------:R-:W-:Y:S08]  /*32e0*/  HMMA.16816.F32.BF16 R40, R128, R14, RZ ;  /* 0x0000000e8028723c */ /* 0x000ff000000418ff */
[----:B-----5:R-:W-:Y:S02]  /*32f0*/  HMMA.16816.F32.BF16 R84, R132, R26, R32 ;  /* 0x0000001a8454723c */ /* 0x020fe40000041820 */
[----:B------:R1:W-:Y:S06]  /*3300*/  LDGSTS.E.BYPASS.LTC128B.128 [R216+0x4900], [R4.64+0x80], !P2 ;  /* 0x0490008004d87fae */ /* 0x0003ec000d101d46 */
[----:B------:R-:W-:Y:S01]  /*3310*/  HMMA.16816.F32.BF16 R32, R128, R44, RZ ;  /* 0x0000002c8020723c */ /* 0x000fe200000418ff */
[C---:B------:R-:W-:Y:S01]  /*3320*/  @!P3 ISETP.LT.OR P2, PT, R0.reuse, 0x61, P6 ;  /* 0x000000610000b80c */ /* 0x040fe20003741670 */
[----:B------:R2:W-:Y:S01]  /*3330*/  LDGSTS.E.BYPASS.LTC128B.128 [R216+0x2100], [R2.64], !P1 ;  /* 0x0210000002d87fae */ /* 0x0005e2000c901d46 */
[----:B------:R-:W-:-:S03]  /*3340*/  @!P3 ISETP.LT.OR P1, PT, R0, 0x61, P5 ;  /* 0x000000610000b80c */ /* 0x000fc60002f21670 */
[----:B------:R2:W-:Y:S01]  /*3350*/  LDGSTS.E.BYPASS.LTC128B.128 [R216+0x5900], [R2.64+0x80], !P0 ;  /* 0x0590008002d87fae */ /* 0x0005e2000c101d46 */
[----:B------:R-:W-:Y:S01]  /*3360*/  LOP3.LUT P0, RZ, R110, 0x4, RZ, 0xc0, !PT ;  /* 0x000000046eff7812 */ /* 0x000fe2000780c0ff */
[----:B------:R-:W-:Y:S03]  /*3370*/  HMMA.16816.F32.BF16 R16, R128, R56, RZ ;  /* 0x000000388010723c */ /* 0x000fe600000418ff */
[----:B------:R-:W-:-:S03]  /*3380*/  SEL R0, R11, 0xffffffc0, !P0 ;  /* 0xffffffc00b007807 */ /* 0x000fc60004000000 */
[----:B------:R3:W-:Y:S02]  /*3390*/  @!P3 LDGSTS.E.BYPASS.LTC128B.128 [R216+0x3100], [R8.64], !P2 ;  /* 0x0310000008d8bfae */ /* 0x0007e4000d101d46 */
[----:B------:R-:W-:Y:S01]  /*33a0*/  HMMA.16816.F32.BF16 R12, R128, R58, RZ ;  /* 0x0000003a800c723c */ /* 0x000fe200000418ff */
[--C-:B------:R-:W-:Y:S01]  /*33b0*/  IMAD.IADD R190, R188, 0x1, R0.reuse ;  /* 0x00000001bcbe7824 */ /* 0x100fe200078e0200 */
[----:B------:R3:W-:Y:S06]  /*33c0*/  @!P3 LDGSTS.E.BYPASS.LTC128B.128 [R216+0x6900], [R8.64+0x80], !P1 ;  /* 0x0690008008d8bfae */ /* 0x0007ec000c901d46 */
[C---:B------:R-:W-:Y:S01]  /*33d0*/  HMMA.16816.F32.BF16 R88, R132.reuse, R28, R52 ;  /* 0x0000001c8458723c */ /* 0x040fe20000041834 */
[----:B------:R-:W5:Y:S07]  /*33e0*/  LDSM.16.M88.4 R52, [R190+0x800] ;  /* 0x00080000be34783b */ /* 0x000f6e0000000200 */
[----:B------:R-:W-:Y:S08]  /*33f0*/  HMMA.16816.F32.BF16 R100, R132, R30, R40 ;  /* 0x0000001e8464723c */ /* 0x000ff00000041828 */
[----:B-1----:R-:W-:Y:S08]  /*3400*/  HMMA.16816.F32.BF16 R4, R128, R64, RZ ;  /* 0x000000408004723c */ /* 0x002ff000000418ff */
[C---:B------:R-:W-:Y:S08]  /*3410*/  HMMA.16816.F32.BF16 R96, R132.reuse, R24, R36 ;  /* 0x000000188460723c */ /* 0x040ff00000041824 */
[----:B----4-:R-:W-:Y:S01]  /*3420*/  HMMA.16816.F32.BF16 R92, R132, R20, R16 ;  /* 0x00000014845c723c */ /* 0x010fe20000041810 */
[----:B------:R-:W-:Y:S01]  /*3430*/  IMAD.IADD R189, R195, 0x1, R0 ;  /* 0x00000001c3bd7824 */ /* 0x000fe200078e0200 */
[----:B------:R-:W-:Y:S04]  /*3440*/  LDSM.16.M88.4 R136, [R195+0x6000] ;  /* 0x00600000c388783b */ /* 0x000fe80000000200 */
[----:B------:R-:W0:Y:S02]  /*3450*/  LDGDEPBAR ;  /* 0x00000000000079af */ /* 0x000e240000000000 */
[C---:B------:R-:W-:Y:S02]  /*3460*/  HMMA.16816.F32.BF16 R28, R128.reuse, R46, RZ ;  /* 0x0000002e801c723c */ /* 0x040fe400000418ff */
[----:B------:R-:W-:Y:S06]  /*3470*/  LDSM.16.M88.4 R44, [R190] ;  /* 0x00000000be2c783b */ /* 0x000fec0000000200 */
[----:B---3--:R-:W-:Y:S08]  /*3480*/  HMMA.16816.F32.BF16 R8, R128, R66, RZ ;  /* 0x000000428008723c */ /* 0x008ff000000418ff */
[----:B------:R-:W-:Y:S01]  /*3490*/  HMMA.16816.F32.BF16 R64, R132, R68, R32 ;  /* 0x000000448440723c */ /* 0x000fe20000041820 */
[----:B------:R-:W1:Y:S07]  /*34a0*/  LDSM.16.M88.4 R32, [R190+0x1000] ;  /* 0x00100000be20783b */ /* 0x000e6e0000000200 */
[----:B------:R-:W-:Y:S08]  /*34b0*/  HMMA.16816.F32.BF16 R24, R128, R48, RZ ;  /* 0x000000308018723c */ /* 0x000ff000000418ff */
[----:B------:R-:W-:Y:S08]  /*34c0*/  HMMA.16816.F32.BF16 R104, R132, R22, R12 ;  /* 0x000000168468723c */ /* 0x000ff0000004180c */
[C---:B------:R-:W-:Y:S08]  /*34d0*/  HMMA.16816.F32.BF16 R16, R128.reuse, R60, RZ ;  /* 0x0000003c8010723c */ /* 0x040ff000000418ff */
[C---:B------:R-:W-:Y:S08]  /*34e0*/  HMMA.16816.F32.BF16 R12, R128.reuse, R62, RZ ;  /* 0x0000003e800c723c */ /* 0x040ff000000418ff */
[----:B------:R-:W-:Y:S08]  /*34f0*/  HMMA.16816.F32.BF16 R20, R128, R50, RZ ;  /* 0x000000328014723c */ /* 0x000ff000000418ff */
[C---:B------:R-:W-:Y:S01]  /*3500*/  HMMA.16816.F32.BF16 R60, R132.reuse, R70, R28 ;  /* 0x00000046843c723c */ /* 0x040fe2000004181c */
[----:B------:R-:W3:Y:S07]  /*3510*/  LDSM.16.M88.4 R28, [R190+0x1800] ;  /* 0x00180000be1c783b */ /* 0x000eee0000000200 */
[C---:B------:R-:W-:Y:S01]  /*3520*/  HMMA.16816.F32.BF16 R56, R132.reuse, R72, R24 ;  /* 0x000000488438723c */ /* 0x040fe20000041818 */
[----:B------:R-:W4:Y:S07]  /*3530*/  LDSM.16.M88.4 R24, [R190+0x2000] ;  /* 0x00200000be18783b */ /* 0x000f2e0000000200 */
[C---:B------:R-:W-:Y:S01]  /*3540*/  HMMA.16816.F32.BF16 R40, R132.reuse, R76, R16 ;  /* 0x0000004c8428723c */ /* 0x040fe20000041810 */
[----:B------:R-:W-:Y:S07]  /*3550*/  LDSM.16.M88.4 R16, [R190+0x3000] ;  /* 0x00300000be10783b */ /* 0x000fee0000000200 */
[C---:B------:R-:W-:Y:S08]  /*3560*/  HMMA.16816.F32.BF16 R36, R132.reuse, R78, R12 ;  /* 0x0000004e8424723c */ /* 0x040ff0000004180c */
[----:B------:R-:W-:Y:S01]  /*3570*/  HMMA.16816.F32.BF16 R48, R132, R74, R20 ;  /* 0x0000004a8430723c */ /* 0x000fe20000041814 */
[----:B------:R-:W2:Y:S07]  /*3580*/  LDSM.16.M88.4 R20, [R190+0x2800] ;  /* 0x00280000be14783b */ /* 0x000eae0000000200 */
[C---:B-----5:R-:W-:Y:S08]  /*3590*/  HMMA.16816.F32.BF16 R76, R164.reuse, R54, R84 ;  /* 0x00000036a44c723c */ /* 0x060ff00000041854 */
[C---:B-1----:R-:W-:Y:S08]  /*35a0*/  HMMA.16816.F32.BF16 R84, R164.reuse, R32, R92 ;  /* 0x00000020a454723c */ /* 0x042ff0000004185c */
[----:B------:R-:W-:Y:S01]  /*35b0*/  HMMA.16816.F32.BF16 R104, R164, R34, R104 ;  /* 0x00000022a468723c */ /* 0x000fe20000041868 */
[----:B------:R-:W1:Y:S07]  /*35c0*/  LDSM.16.M88.4 R32, [R189] ;  /* 0x00000000bd20783b */ /* 0x000e6e0000000200 */
[----:B------:R-:W-:Y:S08]  /*35d0*/  HMMA.16816.F32.BF16 R12, R132, R80, R4 ;  /* 0x00000050840c723c */ /* 0x000ff00000041804 */
[----:B------:R-:W-:Y:S08]  /*35e0*/  HMMA.16816.F32.BF16 R4, R164, R44, R88 ;  /* 0x0000002ca404723c */ /* 0x000ff00000041858 */
[----:B------:R-:W-:Y:S08]  /*35f0*/  HMMA.16816.F32.BF16 R8, R132, R82, R8 ;  /* 0x000000528408723c */ /* 0x000ff00000041808 */
[C---:B------:R-:W-:Y:S08]  /*3600*/  HMMA.16816.F32.BF16 R68, R164.reuse, R46, R100 ;  /* 0x0000002ea444723c */ /* 0x040ff00000041864 */
[C---:B---3--:R-:W-:Y:S08]  /*3610*/  HMMA.16816.F32.BF16 R80, R164.reuse, R28, R64 ;  /* 0x0000001ca450723c */ /* 0x048ff00000041840 */
[C---:B------:R-:W-:Y:S01]  /*3620*/  HMMA.16816.F32.BF16 R64, R164.reuse, R30, R60 ;  /* 0x0000001ea440723c */ /* 0x040fe2000004183c */
[----:B------:R-:W3:Y:S07]  /*3630*/  LDSM.16.M88.4 R28, [R189+0x800] ;  /* 0x00080000bd1c783b */ /* 0x000eee0000000200 */
[C---:B----4-:R-:W-:Y:S08]  /*3640*/  HMMA.16816.F32.BF16 R60, R164.reuse, R24, R56 ;  /* 0x00000018a43c723c */ /* 0x050ff00000041838 */
[C---:B------:R-:W-:Y:S01]  /*3650*/  HMMA.16816.F32.BF16 R56, R164.reuse, R26, R48 ;  /* 0x0000001aa438723c */ /* 0x040fe20000041830 */
[----:B------:R-:W4:Y:S07]  /*3660*/  LDSM.16.M88.4 R24, [R189+0x1000] ;  /* 0x00100000bd18783b */ /* 0x000f2e0000000200 */
[C---:B------:R-:W-:Y:S08]  /*3670*/  HMMA.16816.F32.BF16 R72, R164.reuse, R52, R96 ;  /* 0x00000034a448723c */ /* 0x040ff00000041860 */
[C---:B--2---:R-:W-:Y:S08]  /*3680*/  HMMA.16816.F32.BF16 R48, R164.reuse, R22, R36 ;  /* 0x00000016a430723c */ /* 0x044ff00000041824 */
[----:B------:R-:W-:Y:S01]  /*3690*/  HMMA.16816.F32.BF16 R52, R164, R20, R40 ;  /* 0x00000014a434723c */ /* 0x000fe20000041828 */
[----:B------:R-:W-:Y:S07]  /*36a0*/  LDSM.16.M88.4 R20, [R189+0x1800] ;  /* 0x00180000bd14783b */ /* 0x000fee0000000200 */
[----:B-1----:R-:W-:Y:S01]  /*36b0*/  HMMA.16816.F32.BF16 R36, R168, R32, R4 ;  /* 0x00000020a824723c */ /* 0x002fe20000041804 */
[----:B------:R-:W1:Y:S07]  /*36c0*/  LDSM.16.M88.4 R4, [R189+0x2000] ;  /* 0x00200000bd04783b */ /* 0x000e6e0000000200 */
[C---:B------:R-:W-:Y:S08]  /*36d0*/  HMMA.16816.F32.BF16 R44, R164.reuse, R16, R12 ;  /* 0x00000010a42c723c */ /* 0x040ff0000004180c */
[----:B------:R-:W-:Y:S08]  /*36e0*/  HMMA.16816.F32.BF16 R40, R164, R18, R8 ;  /* 0x00000012a428723c */ /* 0x000ff00000041808 */
[C---:B------:R-:W-:Y:S01]  /*36f0*/  HMMA.16816.F32.BF16 R16, R168.reuse, R34, R68 ;  /* 0x00000022a810723c */ /* 0x040fe20000041844 */
[----:B------:R-:W2:Y:S07]  /*3700*/  LDSM.16.M88.4 R32, [R189+0x2800] ;  /* 0x00280000bd20783b */ /* 0x000eae0000000200 */
[C---:B---3--:R-:W-:Y:S01]  /*3710*/  HMMA.16816.F32.BF16 R12, R168.reuse, R28, R72 ;  /* 0x0000001ca80c723c */ /* 0x048fe20000041848 */
[----:B------:R-:W-:Y:S07]  /*3720*/  LDSM.16.M88.4 R72, [R195+0x3800] ;  /* 0x00380000c348783b */ /* 0x000fee0000000200 */
[C---:B------:R-:W-:Y:S01]  /*3730*/  HMMA.16816.F32.BF16 R8, R168.reuse, R30, R76 ;  /* 0x0000001ea808723c */ /* 0x040fe2000004184c */
[----:B------:R-:W3:Y:S07]  /*3740*/  LDSM.16.M88.4 R28, [R189+0x3000] ;  /* 0x00300000bd1c783b */ /* 0x000eee0000000200 */
[C---:B----4-:R-:W-:Y:S08]  /*3750*/  HMMA.16816.F32.BF16 R84, R168.reuse, R24, R84 ;  /* 0x00000018a854723c */ /* 0x050ff00000041854 */
[C---:B------:R-:W-:Y:S01]  /*3760*/  HMMA.16816.F32.BF16 R104, R168.reuse, R26, R104 ;  /* 0x0000001aa868723c */ /* 0x040fe20000041868 */
[----:B------:R-:W4:Y:S07]  /*3770*/  LDSM.16.M88.4 R24, [R188+0x3800] ;  /* 0x00380000bc18783b */ /* 0x000f2e0000000200 */
[C---:B-1----:R-:W-:Y:S08]  /*3780*/  HMMA.16816.F32.BF16 R116, R168.reuse, R4, R60 ;  /* 0x00000004a874723c */ /* 0x042ff0000004183c */
[C---:B------:R-:W-:Y:S01]  /*3790*/  HMMA.16816.F32.BF16 R112, R168.reuse, R6, R56 ;  /* 0x00000006a870723c */ /* 0x040fe20000041838 */
[----:B------:R-:W1:Y:S04]  /*37a0*/  LDSM.16.M88.4 R4, [R188+0x4800] ;  /* 0x00480000bc04783b */ /* 0x000e680000000200 */
[----:B------:R-:W-:Y:S03]  /*37b0*/  LDSM.16.M88.4 R56, [R188+0x5000] ;  /* 0x00500000bc38783b */ /* 0x000fe60000000200 */
[C---:B------:R-:W-:Y:S01]  /*37c0*/  HMMA.16816.F32.BF16 R124, R168.reuse, R20, R80 ;  /* 0x00000014a87c723c */ /* 0x040fe20000041850 */
[----:B------:R-:W-:Y:S07]  /*37d0*/  LDSM.16.M88.4 R80, [R195+0x4000] ;  /* 0x00400000c350783b */ /* 0x000fee0000000200 */
[C---:B------:R-:W-:Y:S01]  /*37e0*/  HMMA.16816.F32.BF16 R120, R168.reuse, R22, R64 ;  /* 0x00000016a878723c */ /* 0x040fe20000041840 */
[----:B------:R-:W5:Y:S04]  /*37f0*/  LDSM.16.M88.4 R20, [R188+0x4000] ;  /* 0x00400000bc14783b */ /* 0x000f680000000200 */
[----:B------:R-:W-:Y:S03]  /*3800*/  LDSM.16.M88.4 R64, [R188+0x6800] ;  /* 0x00680000bc40783b */ /* 0x000fe60000000200 */
[C---:B--2---:R-:W-:Y:S01]  /*3810*/  HMMA.16816.F32.BF16 R100, R168.reuse, R34, R48 ;  /* 0x00000022a864723c */ /* 0x044fe20000041830 */
[----:B------:R-:W2:Y:S07]  /*3820*/  LDSM.16.M88.4 R48, [R188+0x5800] ;  /* 0x00580000bc30783b */ /* 0x000eae0000000200 */
[C---:B------:R-:W-:Y:S01]  /*3830*/  HMMA.16816.F32.BF16 R108, R168.reuse, R32, R52 ;  /* 0x00000020a86c723c */ /* 0x040fe20000041834 */
[----:B------:R-:W2:Y:S04]  /*3840*/  LDSM.16.M88.4 R52, [R188+0x6000] ;  /* 0x00600000bc34783b */ /* 0x000ea80000000200 */
[----:B------:R-:W-:Y:S03]  /*3850*/  LDSM.16.M88.4 R32, [R195+0x5800] ;  /* 0x00580000c320783b */ /* 0x000fe60000000200 */
[----:B---3--:R-:W-:Y:S01]  /*3860*/  HMMA.16816.F32.BF16 R96, R168, R28, R44 ;  /* 0x0000001ca860723c */ /* 0x008fe2000004182c */
[----:B------:R-:W3:Y:S07]  /*3870*/  LDSM.16.M88.4 R44, [R195+0x4800] ;  /* 0x00480000c32c783b */ /* 0x000eee0000000200 */
[----:B----4-:R-:W-:Y:S01]  /*3880*/  HMMA.16816.F32.BF16 R88, R172, R24, R36 ;  /* 0x00000018ac58723c */ /* 0x010fe20000041824 */
[----:B------:R-:W4:Y:S07]  /*3890*/  LDSM.16.M88.4 R36, [R195+0x5000] ;  /* 0x00500000c324783b */ /* 0x000f2e0000000200 */
[----:B------:R-:W-:Y:S08]  /*38a0*/  HMMA.16816.F32.BF16 R92, R168, R30, R40 ;  /* 0x0000001ea85c723c */ /* 0x000ff00000041828 */
[C---:B-1----:R-:W-:Y:S08]  /*38b0*/  HMMA.16816.F32.BF16 R40, R172.reuse, R4, R84 ;  /* 0x00000004ac28723c */ /* 0x042ff00000041854 */
[C---:B------:R-:W-:Y:S08]  /*38c0*/  HMMA.16816.F32.BF16 R68, R172.reuse, R26, R16 ;  /* 0x0000001aac44723c */ /* 0x040ff00000041810 */
[C---:B------:R-:W-:Y:S08]  /*38d0*/  HMMA.16816.F32.BF16 R28, R172.reuse, R6, R104 ;  /* 0x00000006ac1c723c */ /* 0x040ff00000041868 */
[C---:B-----5:R-:W-:Y:S08]  /*38e0*/  HMMA.16816.F32.BF16 R76, R172.reuse, R20, R12 ;  /* 0x00000014ac4c723c */ /* 0x060ff0000004180c */
[C---:B------:R-:W-:Y:S08]  /*38f0*/  HMMA.16816.F32.BF16 R60, R172.reuse, R22, R8 ;  /* 0x00000016ac3c723c */ /* 0x040ff00000041808 */
[C---:B------:R-:W-:Y:S01]  /*3900*/  HMMA.16816.F32.BF16 R24, R172.reuse, R56, R124 ;  /* 0x00000038ac18723c */ /* 0x040fe2000004187c */
[----:B------:R-:W1:Y:S07]  /*3910*/  LDSM.16.M88.4 R124, [R195+0x6800] ;  /* 0x00680000c37c783b */ /* 0x000e6e0000000200 */
[C---:B--2---:R-:W-:Y:S08]  /*3920*/  HMMA.16816.F32.BF16 R16, R172.reuse, R48, R116 ;  /* 0x00000030ac10723c */ /* 0x044ff00000041874 */
[C---:B------:R-:W-:Y:S01]  /*3930*/  HMMA.16816.F32.BF16 R12, R172.reuse, R50, R112 ;  /* 0x00000032ac0c723c */ /* 0x040fe20000041870 */
[----:B------:R-:W-:Y:S07]  /*3940*/  LDSM.16.M88.4 R112, [R190+0x4000] ;  /* 0x00400000be70783b */ /* 0x000fee0000000200 */
[C---:B------:R-:W-:Y:S08]  /*3950*/  HMMA.16816.F32.BF16 R8, R172.reuse, R52, R108 ;  /* 0x00000034ac08723c */ /* 0x040ff0000004186c */
[C---:B------:R-:W-:Y:S01]  /*3960*/  HMMA.16816.F32.BF16 R4, R172.reuse, R54, R100 ;  /* 0x00000036ac04723c */ /* 0x040fe20000041864 */
[----:B------:R-:W2:Y:S07]  /*3970*/  LDSM.16.M88.4 R52, [R190+0x3800] ;  /* 0x00380000be34783b */ /* 0x000eae0000000200 */
[C---:B------:R-:W-:Y:S01]  /*3980*/  HMMA.16816.F32.BF16 R20, R172.reuse, R58, R120 ;  /* 0x0000003aac14723c */ /* 0x040fe20000041878 */
[----:B------:R-:W-:Y:S07]  /*3990*/  LDSM.16.M88.4 R120, [R189+0x6000] ;  /* 0x00600000bd78783b */ /* 0x000fee0000000200 */
[C---:B------:R-:W-:Y:S01]  /*39a0*/  HMMA.16816.F32.BF16 R48, R172.reuse, R64, R96 ;  /* 0x00000040ac30723c */ /* 0x040fe20000041860 */
[----:B------:R-:W-:Y:S07]  /*39b0*/  LDSM.16.M88.4 R96, [R189+0x3800] ;  /* 0x00380000bd60783b */ /* 0x000fee0000000200 */
[----:B------:R-:W-:Y:S08]  /*39c0*/  HMMA.16816.F32.BF16 R92, R172, R66, R92 ;  /* 0x00000042ac5c723c */ /* 0x000ff0000004185c */
[C---:B---3--:R-:W-:Y:S08]  /*39d0*/  HMMA.16816.F32.BF16 R108, R176.reuse, R44, R40 ;  /* 0x0000002cb06c723c */ /* 0x048ff00000041828 */
[C---:B------:R-:W-:Y:S08]  /*39e0*/  HMMA.16816.F32.BF16 R40, R176.reuse, R46, R28 ;  /* 0x0000002eb028723c */ /* 0x040ff0000004181c */
[C---:B------:R-:W-:Y:S01]  /*39f0*/  HMMA.16816.F32.BF16 R84, R176.reuse, R72, R88 ;  /* 0x00000048b054723c */ /* 0x040fe20000041858 */
[----:B------:R-:W-:Y:S07]  /*3a00*/  LDSM.16.M88.4 R88, [R190+0x6800] ;  /* 0x00680000be58783b */ /* 0x000fee0000000200 */
[C---:B------:R-:W-:Y:S01]  /*3a10*/  HMMA.16816.F32.BF16 R56, R176.reuse, R74, R68 ;  /* 0x0000004ab038723c */ /* 0x040fe20000041844 */
[----:B------:R-:W-:Y:S04]  /*3a20*/  LDSM.16.M88.4 R72, [R189+0x4000] ;  /* 0x00400000bd48783b */ /* 0x000fe80000000200 */
[----:B------:R-:W-:Y:S03]  /*3a30*/  LDSM.16.M88.4 R68, [R189+0x4800] ;  /* 0x00480000bd44783b */ /* 0x000fe60000000200 */
[C---:B------:R-:W-:Y:S08]  /*3a40*/  HMMA.16816.F32.BF16 R64, R176.reuse, R80, R76 ;  /* 0x00000050b040723c */ /* 0x040ff0000004184c */
[C---:B------:R-:W-:Y:S01]  /*3a50*/  HMMA.16816.F32.BF16 R116, R176.reuse, R82, R60 ;  /* 0x00000052b074723c */ /* 0x040fe2000004183c */
[----:B------:R-:W-:Y:S07]  /*3a60*/  LDSM.16.M88.4 R60, [R189+0x5800] ;  /* 0x00580000bd3c783b */ /* 0x000fee0000000200 */
[C---:B----4-:R-:W-:Y:S08]  /*3a70*/  HMMA.16816.F32.BF16 R104, R176.reuse, R36, R24 ;  /* 0x00000024b068723c */ /* 0x050ff00000041818 */
[C---:B------:R-:W-:Y:S08]  /*3a80*/  HMMA.16816.F32.BF16 R28, R176.reuse, R32, R16 ;  /* 0x00000020b01c723c */ /* 0x040ff00000041810 */
[C---:B------:R-:W-:Y:S01]  /*3a90*/  HMMA.16816.F32.BF16 R24, R176.reuse, R34, R12 ;  /* 0x00000022b018723c */ /* 0x040fe2000004180c */
[----:B------:R-:W3:Y:S07]  /*3aa0*/  LDSM.16.M88.4 R12, [R190+0x4800] ;  /* 0x00480000be0c783b */ /* 0x000eee0000000200 */
[C---:B------:R-:W-:Y:S01]  /*3ab0*/  HMMA.16816.F32.BF16 R16, R176.reuse, R136, R8 ;  /* 0x00000088b010723c */ /* 0x040fe20000041808 */
[----:B------:R-:W4:Y:S07]  /*3ac0*/  LDSM.16.M88.4 R8, [R190+0x5000] ;  /* 0x00500000be08783b */ /* 0x000f2e0000000200 */
[C---:B------:R-:W-:Y:S01]  /*3ad0*/  HMMA.16816.F32.BF16 R80, R176.reuse, R138, R4 ;  /* 0x0000008ab050723c */ /* 0x040fe20000041804 */
[----:B------:R-:W5:Y:S07]  /*3ae0*/  LDSM.16.M88.4 R4, [R190+0x5800] ;  /* 0x00580000be04783b */ /* 0x000f6e0000000200 */
[C---:B------:R-:W-:Y:S01]  /*3af0*/  HMMA.16816.F32.BF16 R100, R176.reuse, R38, R20 ;  /* 0x00000026b064723c */ /* 0x040fe20000041814 */
[----:B------:R-:W3:Y:S07]  /*3b00*/  LDSM.16.M88.4 R20, [R190+0x6000] ;  /* 0x00600000be14783b */ /* 0x000eee0000000200 */
[C---:B-1----:R-:W-:Y:S08]  /*3b10*/  HMMA.16816.F32.BF16 R76, R176.reuse, R124, R48 ;  /* 0x0000007cb04c723c */ /* 0x042ff00000041830 */
[----:B------:R-:W-:Y:S08]  /*3b20*/  HMMA.16816.F32.BF16 R92, R176, R126, R92 ;  /* 0x0000007eb05c723c */ /* 0x000ff0000004185c */
[C---:B--2---:R-:W-:Y:S08]  /*3b30*/  HMMA.16816.F32.BF16 R84, R180.reuse, R52, R84 ;  /* 0x00000034b454723c */ /* 0x044ff00000041854 */
[C---:B------:R-:W-:Y:S08]  /*3b40*/  HMMA.16816.F32.BF16 R56, R180.reuse, R54, R56 ;  /* 0x00000036b438723c */ /* 0x040ff00000041838 */
[C---:B------:R-:W-:Y:S01]  /*3b50*/  HMMA.16816.F32.BF16 R52, R180.reuse, R112, R64 ;  /* 0x00000070b434723c */ /* 0x040fe20000041840 */
[----:B------:R-:W1:Y:S07]  /*3b60*/  LDSM.16.M88.4 R64, [R189+0x5000] ;  /* 0x00500000bd40783b */ /* 0x000e6e0000000200 */
[----:B------:R-:W-:Y:S01]  /*3b70*/  HMMA.16816.F32.BF16 R48, R180, R114, R116 ;  /* 0x00000072b430723c */ /* 0x000fe20000041874 */
[----:B------:R-:W2:Y:S01]  /*3b80*/  LDSM.16.M88.4 R112, [R189+0x6800] ;  /* 0x00680000bd70783b */ /* 0x000ea20000000200 */
[----:B------:R-:W-:Y:S01]  /*3b90*/  ISETP.GT.AND P0, PT, R141, R149, PT ;  /* 0x000000958d00720c */ /* 0x000fe20003f04270 */
[----:B------:R-:W-:-:S05]  /*3ba0*/  DEPBAR.LE SB0, 0x0 ;  /* 0x000080000000791a */ /* 0x000fca0000000000 */
        /* <DEDUP_REMOVED lines=9> */
[----:B------:R-:W-:Y:S01]  /*3c40*/  HMMA.16816.F32.BF16 R4, R180, R90, R92 ;  /* 0x0000005ab404723c */ /* 0x000fe2000004185c */
[----:B------:R-:W-:Y:S01]  /*3c50*/  BSSY B0, `(.L_x_2353) ;  /* 0x0000053000007945 */ /* 0x000fe20003800000 */
[----:B------:R-:W-:-:S06]  /*3c60*/  IADD3 R209, R195, 0x3000, RZ ;  /* 0x00003000c3d17810 */ /* 0x000fcc0007ffe0ff */
[----:B------:R-:W-:Y:S01]  /*3c70*/  HMMA.16816.F32.BF16 R76, R184, R72, R52 ;  /* 0x00000048b84c723c */ /* 0x000fe20000041834 */
[C---:B------:R-:W-:Y:S02]  /*3c80*/  IADD3 R208, R195.reuse, 0x2800, RZ ;  /* 0x00002800c3d07810 */ /* 0x040fe40007ffe0ff */
[----:B------:R-:W-:-:S05]  /*3c90*/  IADD3 R207, R195, 0x2000, RZ ;  /* 0x00002000c3cf7810 */ /* 0x000fca0007ffe0ff */
        /* <DEDUP_REMOVED lines=12> */
[----:B-1----:R-:W-:Y:S01]  /*3d60*/  HMMA.16816.F32.BF16 R20, R184, R64, R36 ;  /* 0x00000040b814723c */ /* 0x002fe20000041824 */
[C---:B------:R-:W-:Y:S02]  /*3d70*/  IADD3 R198, R195.reuse, 0x4800, RZ ;  /* 0x00004800c3c67810 */ /* 0x040fe40007ffe0ff */
[----:B------:R-:W-:-:S05]  /*3d80*/  IADD3 R197, R195, 0x4000, RZ ;  /* 0x00004000c3c57810 */ /* 0x000fca0007ffe0ff */
[C---:B------:R-:W-:Y:S08]  /*3d90*/  HMMA.16816.F32.BF16 R40, R184.reuse, R70, R40 ;  /* 0x00000046b828723c */ /* 0x040ff00000041828 */
[C---:B------:R-:W-:Y:S08]  /*3da0*/  HMMA.16816.F32.BF16 R64, R184.reuse, R66, R32 ;  /* 0x00000042b840723c */ /* 0x040ff00000041820 */
[C---:B------:R-:W-:Y:S08]  /*3db0*/  HMMA.16816.F32.BF16 R28, R184.reuse, R60, R28 ;  /* 0x0000003cb81c723c */ /* 0x040ff0000004181c */
[C---:B------:R-:W-:Y:S08]  /*3dc0*/  HMMA.16816.F32.BF16 R24, R184.reuse, R62, R24 ;  /* 0x0000003eb818723c */ /* 0x040ff00000041818 */
[C---:B------:R-:W-:Y:S08]  /*3dd0*/  HMMA.16816.F32.BF16 R44, R184.reuse, R120, R16 ;  /* 0x00000078b82c723c */ /* 0x040ff00000041810 */
[C---:B------:R-:W-:Y:S08]  /*3de0*/  HMMA.16816.F32.BF16 R12, R184.reuse, R122, R12 ;  /* 0x0000007ab80c723c */ /* 0x040ff0000004180c */
[C---:B--2---:R-:W-:Y:S08]  /*3df0*/  HMMA.16816.F32.BF16 R52, R184.reuse, R112, R8 ;  /* 0x00000070b834723c */ /* 0x044ff00000041808 */
[----:B------:R-:W-:Y:S01]  /*3e00*/  HMMA.16816.F32.BF16 R56, R184, R114, R4 ;  /* 0x00000072b838723c */ /* 0x000fe20000041804 */
[----:B------:R-:W-:Y:S06]  /*3e10*/  BAR.SYNC.DEFER_BLOCKING 0x0 ;  /* 0x0000000000007b1d */ /* 0x000fec0000010000 */
[----:B------:R-:W-:Y:S01]  /*3e20*/  @!UPT UIADD3 URZ, URZ, URZ, URZ ;  /* 0x0000003f3f3ff290 */ /* 0x000fe2000fffe03f */
[----:B------:R-:W-:Y:S11]  /*3e30*/  @!P0 BRA `(.L_x_2354) ;  /* 0x0000034000008947 */ /* 0x000ff60003800000 */
[----:B------:R-:W-:Y:S02]  /*3e40*/  IADD3 R0, R152, -0x2, RZ ;  /* 0xfffffffe98007810 */ /* 0x000fe40007ffe0ff */
[----:B------:R-:W-:-:S02]  /*3e50*/  ISETP.GE.AND P0, PT, R220, 0x1, PT ;  /* 0x00000001dc00780c */ /* 0x000fc40003f06270 */
[----:B------:R-:W-:Y:S02]  /*3e60*/  SHF.R.S32.HI R2, RZ, 0x1f, R0 ;  /* 0x0000001fff027819 */ /* 0x000fe40000011400 */
        /* <DEDUP_REMOVED lines=49> */
.L_x_2354:
[----:B------:R-:W-:Y:S05]  /*4180*/  BSYNC B0 ;  /* 0x0000000000007941 */ /* 0x000fea0003800000 */
.L_x_2353:
[----:B------:R-:W2:Y:S04]  /*4190*/  LDL R0, [R1+0x90] ;  /* 0x0000900001007983 */ /* 0x000ea80000100800 */
[----:B-1----:R-:W3:Y:S01]  /*41a0*/  LDL R3, [R1+0x58] ;  /* 0x0000580001037983 */ /* 0x002ee20000100800 */
        /* <DEDUP_REMOVED lines=15> */
[----:B------:R-:W-:Y:S02]  /*42a0*/  ISETP.GT.AND P2, PT, R2, 0x1, PT ;  /* 0x000000010200780c */ /* 0x000fe40003f44270 */
[----:B------:R-:W-:Y:S02]  /*42b0*/  FSEL R6, R84, -INF , P3 ;  /* 0xff80000054067808 */ /* 0x000fe40001800000 */
[----:B------:R-:W-:-:S02]  /*42c0*/  ISETP.GT.AND P3, PT, R2, 0x8, PT ;  /* 0x000000080200780c */ /* 0x000fc40003f64270 */
[----:B------:R-:W-:Y:S02]  /*42d0*/  FSEL R7, R85, -INF , P2 ;  /* 0xff80000055077808 */ /* 0x000fe40001000000 */
[----:B------:R-:W-:Y:S02]  /*42e0*/  ISETP.GT.AND P0, PT, R0, 0x1, PT ;  /* 0x000000010000780c */ /* 0x000fe40003f04270 */
[----:B------:R-:W-:Y:S02]  /*42f0*/  ISETP.GT.AND P2, PT, R2, 0x9, PT ;  /* 0x000000090200780c */ /* 0x000fe40003f44270 */
[----:B------:R-:W-:Y:S02]  /*4300*/  FSEL R8, R96, -INF , P3 ;  /* 0xff80000060087808 */ /* 0x000fe40001800000 */
[----:B------:R-:W-:Y:S02]  /*4310*/  FMNMX.FTZ R3, R6, R7, !PT ;  /* 0x0000000706037209 */ /* 0x000fe40007810000 */
[----:B------:R-:W-:-:S02]  /*4320*/  FSEL R16, R87, -INF , P0 ;  /* 0xff80000057107808 */ /* 0x000fc40000000000 */
[C---:B------:R-:W-:Y:S02]  /*4330*/  ISETP.GT.AND P0, PT, R0.reuse, 0x9, PT ;  /* 0x000000090000780c */ /* 0x040fe40003f04270 */
[----:B------:R-:W-:Y:S02]  /*4340*/  ISETP.GT.AND P1, PT, R0, RZ, PT ;  /* 0x000000ff0000720c */ /* 0x000fe40003f24270 */
[----:B------:R-:W-:Y:S02]  /*4350*/  FSEL R9, R97, -INF , P2 ;  /* 0xff80000061097808 */ /* 0x000fe40001000000 */
[----:B------:R-:W-:Y:S02]  /*4360*/  ISETP.GT.AND P3, PT, R2, 0x10, PT ;  /* 0x000000100200780c */ /* 0x000fe40003f64270 */
[----:B------:R-:W-:Y:S02]  /*4370*/  FMNMX.FTZ R3, R8, R3, !PT ;  /* 0x0000000308037209 */ /* 0x000fe40007810000 */
[----:B------:R-:W-:-:S02]  /*4380*/  FSEL R18, R99, -INF , P0 ;  /* 0xff80000063127808 */ /* 0x000fc40000000000 */
[----:B------:R-:W-:Y:S02]  /*4390*/  FSEL R10, R86, -INF , P1 ;  /* 0xff800000560a7808 */ /* 0x000fe40000800000 */
[----:B------:R-:W-:Y:S02]  /*43a0*/  ISETP.GT.AND P2, PT, R2, 0x11, PT ;  /* 0x000000110200780c */ /* 0x000fe40003f44270 */
[----:B------:R-:W-:Y:S02]  /*43b0*/  FSEL R19, R76, -INF , P3 ;  /* 0xff8000004c137808 */ /* 0x000fe40001800000 */
[C---:B------:R-:W-:Y:S02]  /*43c0*/  ISETP.GT.AND P0, PT, R0.reuse, 0x11, PT ;  /* 0x000000110000780c */ /* 0x040fe40003f04270 */
        /* <DEDUP_REMOVED lines=8> */
[----:B------:R-:W-:Y:S02]  /*4450*/  ISETP.GT.AND P1, PT, R0, 0x10, PT ;  /* 0x000000100000780c */ /* 0x000fe40003f24270 */
[----:B------:R-:W-:Y:S02]  /*4460*/  ISETP.GT.AND P2, PT, R2, 0x19, PT ;  /* 0x000000190200780c */ /* 0x000fe40003f44270 */
[----:B------:R-:W-:Y:S02]  /*4470*/  FSEL R33, R72, -INF , P3 ;  /* 0xff80000048217808 */ /* 0x000fe40001800000 */
[----:B------:R-:W-:Y:S02]  /*4480*/  FMNMX.FTZ R3, R32, R3, !PT ;  /* 0x0000000320037209 */ /* 0x000fe40007810000 */
[----:B------:R-:W-:Y:S02]  /*4490*/  FSEL R38, R75, -INF , P0 ;  /* 0xff8000004b267808 */ /* 0x000fe40000000000 */
[----:B------:R-:W-:-:S02]  /*44a0*/  FSEL R35, R78, -INF , P1 ;  /* 0xff8000004e237808 */ /* 0x000fc40000800000 */
[----:B------:R-:W-:Y:S02]  /*44b0*/  ISETP.GT.AND P0, PT, R2, 0x28, PT ;  /* 0x000000280200780c */ /* 0x000fe40003f04270 */
[----:B------:R-:W-:Y:S02]  /*44c0*/  ISETP.GT.AND P1, PT, R0, 0x18, PT ;  /* 0x000000180000780c */ /* 0x000fe40003f24270 */
[----:B------:R-:W-:Y:S02]  /*44d0*/  FSEL R34, R73, -INF , P2 ;  /* 0xff80000049227808 */ /* 0x000fe40001000000 */
[----:B------:R-:W-:Y:S02]  /*44e0*/  ISETP.GT.AND P2, PT, R2, 0x20, PT ;  /* 0x000000200200780c */ /* 0x000fe40003f44270 */
[----:B------:R-:W-:Y:S02]  /*44f0*/  FMNMX.FTZ R4, R10, R16, !PT ;  /* 0x000000100a047209 */ /* 0x000fe40007810000 */
[----:B------:R-:W-:-:S02]  /*4500*/  FMNMX.FTZ R3, R33, R3, !PT ;  /* 0x0000000321037209 */ /* 0x000fc40007810000 */
[----:B------:R-:W-:Y:S02]  /*4510*/  FSEL R111, R40, -INF , P0 ;  /* 0xff800000286f7808 */ /* 0x000fe40000000000 */
[----:B------:R-:W-:Y:S02]  /*4520*/  FSEL R37, R74, -INF , P1 ;  /* 0xff8000004a257808 */ /* 0x000fe40000800000 */
[----:B------:R-:W-:Y:S02]  /*4530*/  ISETP.GT.AND P0, PT, R0, 0x29, PT ;  /* 0x000000290000780c */ /* 0x000fe40003f04270 */
[----:B------:R-:W-:Y:S02]  /*4540*/  ISETP.GT.AND P1, PT, R2, 0x21, PT ;  /* 0x000000210200780c */ /* 0x000fe40003f24270 */
        /* <DEDUP_REMOVED lines=12> */
[C---:B------:R-:W-:Y:S02]  /*4610*/  ISETP.GT.AND P0, PT, R0.reuse, 0x31, PT ;  /* 0x000000310000780c */ /* 0x040fe40003f04270 */
[----:B------:R-:W-:-:S02]  /*4620*/  ISETP.GT.AND P2, PT, R0, 0x21, PT ;  /* 0x000000210000780c */ /* 0x000fc40003f44270 */
[----:B------:R-:W-:Y:S02]  /*4630*/  FSEL R110, R41, -INF , P4 ;  /* 0xff800000296e7808 */ /* 0x000fe40002000000 */
[----:B------:R-:W-:Y:S02]  /*4640*/  FMNMX.FTZ R4, R36, R4, !PT ;  /* 0x0000000424047209 */ /* 0x000fe40007810000 */
[----:B------:R-:W-:Y:S02]  /*4650*/  FMNMX.FTZ R3, R111, R3, !PT ;  /* 0x000000036f037209 */ /* 0x000fe40007810000 */
[----:B------:R-:W-:Y:S02]  /*4660*/  FSEL R142, R23, -INF , P0 ;  /* 0xff800000178e7808 */ /* 0x000fe40000000000 */
[----:B------:R-:W-:Y:S02]  /*4670*/  ISETP.GT.AND P0, PT, R2, 0x38, PT ;  /* 0x000000380200780c */ /* 0x000fe40003f04270 */
[----:B------:R-:W-:-:S02]  /*4680*/  FSEL R136, R51, -INF , P2 ;  /* 0xff80000033887808 */ /* 0x000fc40001000000 */
[----:B------:R-:W-:Y:S02]  /*4690*/  ISETP.GT.AND P3, PT, R0, 0x20, PT ;  /* 0x000000200000780c */ /* 0x000fe40003f64270 */
[----:B------:R-:W-:Y:S02]  /*46a0*/  ISETP.GT.AND P2, PT, R2, 0x31, PT ;  /* 0x000000310200780c */ /* 0x000fe40003f44270 */
[----:B------:R-:W-:Y:S02]  /*46b0*/  FMNMX.FTZ R4, R37, R4, !PT ;  /* 0x0000000425047209 */ /* 0x000fe40007810000 */
[----:B------:R-:W-:Y:S02]  /*46c0*/  FMNMX.FTZ R3, R110, R3, !PT ;  /* 0x000000036e037209 */ /* 0x000fe40007810000 */
[----:B------:R-:W-:Y:S02]  /*46d0*/  FSEL R138, R64, -INF , P0 ;  /* 0xff800000408a7808 */ /* 0x000fe40000000000 */
[----:B------:R-:W-:-:S02]  /*46e0*/  ISETP.GT.AND P0, PT, R0, 0x39, PT ;  /* 0x000000390000780c */ /* 0x000fc40003f04270 */
[----:B------:R-:W-:Y:S02]  /*46f0*/  FSEL R112, R50, -INF , P3 ;  /* 0xff80000032707808 */ /* 0x000fe40001800000 */
[----:B------:R-:W-:Y:S02]  /*4700*/  FSEL R141, R21, -INF , P2 ;  /* 0xff800000158d7808 */ /* 0x000fe40001000000 */
[----:B------:R-:W-:Y:S02]  /*4710*/  FMNMX.FTZ R4, R38, R4, !PT ;  /* 0x0000000426047209 */ /* 0x000fe40007810000 */
[----:B------:R-:W-:Y:S02]  /*4720*/  FMNMX.FTZ R3, R139, R3, !PT ;  /* 0x000000038b037209 */ /* 0x000fe40007810000 */
[----:B------:R-:W-:Y:S02]  /*4730*/  FSEL R144, R67, -INF , P0 ;  /* 0xff80000043907808 */ /* 0x000fe40000000000 */
[----:B------:R-:W-:-:S02]  /*4740*/  ISETP.GT.AND P1, PT, R0, 0x28, PT ;  /* 0x000000280000780c */ /* 0x000fc40003f24270 */
[C---:B------:R-:W-:Y:S02]  /*4750*/  ISETP.GT.AND P2, PT, R2.reuse, 0x39, PT ;  /* 0x000000390200780c */ /* 0x040fe40003f44270 */
[----:B------:R-:W-:Y:S02]  /*4760*/  ISETP.GT.AND P0, PT, R2, 0x40, PT ;  /* 0x000000400200780c */ /* 0x000fe40003f04270 */
[----:B------:R-:W-:Y:S02]  /*4770*/  FMNMX.FTZ R4, R112, R4, !PT ;  /* 0x0000000470047209 */ /* 0x000fe40007810000 */
[----:B------:R-:W-:Y:S02]  /*4780*/  FMNMX.FTZ R3, R141, R3, !PT ;  /* 0x000000038d037209 */ /* 0x000fe40007810000 */
[----:B------:R-:W-:Y:S02]  /*4790*/  FSEL R115, R42, -INF , P1 ;  /* 0xff8000002a737808 */ /* 0x000fe40000800000 */
[----:B------:R-:W-:-:S02]  /*47a0*/  FSEL R140, R65, -INF , P2 ;  /* 0xff800000418c7808 */ /* 0x000fc40001000000 */
[----:B------:R-:W-:Y:S02]  /*47b0*/  FSEL R147, R28, -INF , P0 ;  /* 0xff8000001c937808 */ /* 0x000fe40000000000 */
[----:B------:R-:W-:Y:S02]  /*47c0*/  FMNMX.FTZ R4, R136, R4, !PT ;  /* 0x0000000488047209 */ /* 0x000fe40007810000 */
[----:B------:R-:W-:Y:S02]  /*47d0*/  FMNMX.FTZ R3, R138, R3, !PT ;  /* 0x000000038a037209 */ /* 0x000fe40007810000 */
[C---:B------:R-:W-:Y:S02]  /*47e0*/  ISETP.GT.AND P0, PT, R0.reuse, 0x41, PT ;  /* 0x000000410000780c */ /* 0x040fe40003f04270 */
[----:B------:R-:W-:Y:S02]  /*47f0*/  ISETP.GT.AND P1, PT, R0, 0x30, PT ;  /* 0x000000300000780c */ /* 0x000fe40003f24270 */
[----:B------:R-:W-:-:S02]  /*4800*/  ISETP.GT.AND P2, PT, R2, 0x41, PT ;  /* 0x000000410200780c */ /* 0x000fc40003f44270 */
[----:B------:R-:W-:Y:S02]  /*4810*/  FMNMX.FTZ R4, R115, R4, !PT ;  /* 0x0000000473047209 */ /* 0x000fe40007810000 */
[----:B------:R-:W-:Y:S02]  /*4820*/  FMNMX.FTZ R3, R140, R3, !PT ;  /* 0x000000038c037209 */ /* 0x000fe40007810000 */
[----:B------:R-:W-:Y:S02]  /*4830*/  FSEL R158, R31, -INF , P0 ;  /* 0xff8000001f9e7808 */ /* 0x000fe40000000000 */
[----:B------:R-:W-:Y:S02]  /*4840*/  ISETP.GT.AND P0, PT, R2, 0x48, PT ;  /* 0x000000480200780c */ /* 0x000fe40003f04270 */
[----:B------:R-:W-:Y:S02]  /*4850*/  FSEL R143, R22, -INF , P1 ;  /* 0xff800000168f7808 */ /* 0x000fe40000800000 */
[----:B------:R-:W-:Y:S01]  /*4860*/  FSEL R148, R29, -INF , P2 ;  /* 0xff8000001d947808 */ /* 0x000fe20001000000 */
[----:B------:R-:W-:Y:S01]  /*4870*/  LDSM.16.MT88.4 R20, [R192] ;  /* 0x00000000c014783b */ /* 0x000fe20000004200 */
[----:B------:R-:W-:-:S02]  /*4880*/  FMNMX.FTZ R4, R137, R4, !PT ;  /* 0x0000000489047209 */ /* 0x000fc40007810000 */
[----:B------:R-:W-:Y:S02]  /*4890*/  FMNMX.FTZ R3, R147, R3, !PT ;  /* 0x0000000393037209 */ /* 0x000fe40007810000 */
[----:B------:R-:W-:Y:S02]  /*48a0*/  FSEL R146, R24, -INF , P0 ;  /* 0xff80000018927808 */ /* 0x000fe40000000000 */
[C---:B------:R-:W-:Y:S02]  /*48b0*/  ISETP.GT.AND P0, PT, R0.reuse, 0x49, PT ;  /* 0x000000490000780c */ /* 0x040fe40003f04270 */
[----:B------:R-:W-:Y:S02]  /*48c0*/  ISETP.GT.AND P1, PT, R0, 0x38, PT ;  /* 0x000000380000780c */ /* 0x000fe40003f24270 */
[----:B------:R-:W-:Y:S02]  /*48d0*/  ISETP.GT.AND P2, PT, R2, 0x49, PT ;  /* 0x000000490200780c */ /* 0x000fe40003f44270 */
        /* <DEDUP_REMOVED lines=8> */
[----:B------:R-:W-:Y:S02]  /*4960*/  ISETP.GT.AND P1, PT, R0, 0x40, PT ;  /* 0x000000400000780c */ /* 0x000fe40003f24270 */
[----:B------:R-:W-:Y:S02]  /*4970*/  ISETP.GT.AND P2, PT, R2, 0x51, PT ;  /* 0x000000510200780c */ /* 0x000fe40003f44270 */
[----:B------:R-:W-:Y:S02]  /*4980*/  FSEL R214, R44, -INF , P0 ;  /* 0xff8000002cd67808 */ /* 0x000fe40000000000 */
[----:B------:R-:W-:Y:S02]  /*4990*/  FMNMX.FTZ R4, R145, R4, !PT ;  /* 0x0000000491047209 */ /* 0x000fe40007810000 */
[----:B------:R-:W-:-:S02]  /*49a0*/  FMNMX.FTZ R3, R151, R3, !PT ;  /* 0x0000000397037209 */ /* 0x000fc40007810000 */
[----:B------:R-:W-:Y:S02]  /*49b0*/  FSEL R157, R30, -INF , P1 ;  /* 0xff8000001e9d7808 */ /* 0x000fe40000800000 */
[----:B------:R-:W-:Y:S01]  /*49c0*/  ISETP.GT.AND P1, PT, R0, 0x48, PT ;  /* 0x000000480000780c */ /* 0x000fe20003f24270 */
[----:B------:R-:W-:Y:S01]  /*49d0*/  LDSM.16.MT88.4 R28, [R196] ;  /* 0x00000000c41c783b */ /* 0x000fe20000004200 */
[----:B------:R-:W-:Y:S02]  /*49e0*/  ISETP.GT.AND P3, PT, R2, 0x58, PT ;  /* 0x000000580200780c */ /* 0x000fe40003f64270 */
[----:B------:R-:W-:Y:S02]  /*49f0*/  FSEL R163, R45, -INF , P2 ;  /* 0xff8000002da37808 */ /* 0x000fe40001000000 */
        /* <DEDUP_REMOVED lines=8> */
[----:B------:R-:W-:-:S02]  /*4a80*/  ISETP.GT.AND P0, PT, R2, 0x60, PT ;  /* 0x000000600200780c */ /* 0x000fc40003f04270 */
[----:B------:R-:W-:Y:S02]  /*4a90*/  FSEL R217, R13, -INF , P1 ;  /* 0xff8000000dd97808 */ /* 0x000fe40000800000 */
[----:B------:R-:W-:Y:S02]  /*4aa0*/  FMNMX.FTZ R4, R158, R4, !PT ;  /* 0x000000049e047209 */ /* 0x000fe40007810000 */
[----:B------:R-:W-:Y:S02]  /*4ab0*/  FMNMX.FTZ R3, R218, R3, !PT ;  /* 0x00000003da037209 */ /* 0x000fe40007810000 */
[C---:B------:R-:W-:Y:S02]  /*4ac0*/  ISETP.GT.AND P4, PT, R2.reuse, 0x61, PT ;  /* 0x000000610200780c */ /* 0x040fe40003f84270 */
[C---:B------:R-:W-:Y:S02]  /*4ad0*/  ISETP.GT.AND P3, PT, R2.reuse, 0x68, PT ;  /* 0x000000680200780c */ /* 0x040fe40003f64270 */
[----:B------:R-:W-:-:S02]  /*4ae0*/  ISETP.GT.AND P2, PT, R2, 0x69, PT ;  /* 0x000000690200780c */ /* 0x000fc40003f44270 */
        /* <DEDUP_REMOVED lines=20> */
[----:B------:R-:W-:Y:S01]  /*4c30*/  ISETP.GT.AND P1, PT, R0, 0x60, PT ;  /* 0x000000600000780c */ /* 0x000fe20003f24270 */
[----:B------:R-:W-:Y:S01]  /*4c40*/  LDSM.16.MT88.4 R12, [R193] ;  /* 0x00000000c10c783b */ /* 0x000fe20000004200 */
[----:B------:R-:W-:Y:S02]  /*4c50*/  FMNMX.FTZ R2, R162, R2, !PT ;  /* 0x00000002a2027209 */ /* 0x000fe40007810000 */
[----:B------:R-:W-:Y:S02]  /*4c60*/  FMNMX.FTZ R3, R231, R3, !PT ;  /* 0x00000003e7037209 */ /* 0x000fe40007810000 */
[----:B------:R-:W-:-:S02]  /*4c70*/  ISETP.GT.AND P0, PT, R0, 0x61, PT ;  /* 0x000000610000780c */ /* 0x000fc40003f04270 */
[----:B------:R-:W-:Y:S01]  /*4c80*/  FSEL R230, R54, -INF , P1 ;  /* 0xff80000036e67808 */ /* 0x000fe20000800000 */
[----:B------:R-:W1:Y:S01]  /*4c90*/  SHFL.BFLY PT, R5, R3, 0x2, 0x1f ;  /* 0x0c401f0003057f89 */ /* 0x000e6200000e0000 */
[----:B------:R-:W-:Y:S02]  /*4ca0*/  FMNMX.FTZ R2, R221, R2, !PT ;  /* 0x00000002dd027209 */ /* 0x000fe40007810000 */
[----:B------:R-:W-:Y:S02]  /*4cb0*/  FSEL R237, R55, -INF , P0 ;  /* 0xff80000037ed7808 */ /* 0x000fe40000000000 */
[----:B------:R-:W-:Y:S02]  /*4cc0*/  ISETP.GT.AND P1, PT, R0, 0x68, PT ;  /* 0x000000680000780c */ /* 0x000fe40003f24270 */
[----:B------:R-:W-:Y:S02]  /*4cd0*/  FMNMX.FTZ R2, R230, R2, !PT ;  /* 0x00000002e6027209 */ /* 0x000fe40007810000 */
[----:B------:R-:W-:-:S02]  /*4ce0*/  ISETP.GT.AND P0, PT, R0, 0x69, PT ;  /* 0x000000690000780c */ /* 0x000fc40003f04270 */
        /* <DEDUP_REMOVED lines=42> */
[C---:B-1----:R-:W-:Y:S08]  /*4f90*/  HMMA.16816.F32.BF16 R56, R4.reuse, R8, RZ ;  /* 0x000000080438723c */ /* 0x042ff000000418ff */
[----:B------:R-:W-:Y:S01]  /*4fa0*/  HMMA.16816.F32.BF16 R68, R4, R10, RZ ;  /* 0x0000000a0444723c */ /* 0x000fe200000418ff */
[----:B------:R-:W1:Y:S01]  /*4fb0*/  LDSM.16.MT88.4 R8, [R194+0x3800] ;  /* 0x00380000c208783b */ /* 0x000e620000004200 */
[----:B--2---:R-:W-:-:S06]  /*4fc0*/  FFMA.FTZ R3, R32, c[0x0][0x2d0], -R2 ;  /* 0x0000b40020037a23 */ /* 0x004fcc0000010802 */
[C---:B------:R-:W-:Y:S01]  /*4fd0*/  HMMA.16816.F32.BF16 R72, R4.reuse, R12, RZ ;  /* 0x0000000c0448723c */ /* 0x040fe200000418ff */
[----:B------:R2:W3:Y:S07]  /*4fe0*/  MUFU.EX2 R247, R3 ;  /* 0x0000000300f77308 */ /* 0x0004ee0000000800 */
[C---:B------:R-:W-:Y:S01]  /*4ff0*/  HMMA.16816.F32.BF16 R64, R4.reuse, R14, RZ ;  /* 0x0000000e0440723c */ /* 0x040fe200000418ff */
[----:B------:R-:W4:Y:S07]  /*5000*/  LDSM.16.MT88.4 R12, [R192+0x3800] ;  /* 0x00380000c00c783b */ /* 0x000f2e0000004200 */
[----:B------:R-:W-:Y:S01]  /*5010*/  HMMA.16816.F32.BF16 R60, R4, R20, RZ ;  /* 0x00000014043c723c */ /* 0x000fe200000418ff */
[----:B--2---:R-:W-:-:S04]  /*5020*/  FFMA.FTZ R3, R33, c[0x0][0x2d0], -R2 ;  /* 0x0000b40021037a23 */ /* 0x004fc80000010802 */
[----:B------:R2:W-:Y:S03]  /*5030*/  MUFU.EX2 R244, R3 ;  /* 0x0000000300f47308 */ /* 0x0005e60000000800 */
[C---:B------:R-:W-:Y:S01]  /*5040*/  HMMA.16816.F32.BF16 R52, R4.reuse, R22, RZ ;  /* 0x000000160434723c */ /* 0x040fe200000418ff */
[----:B------:R-:W-:Y:S07]  /*5050*/  LDSM.16.MT88.4 R20, [R191+0x800] ;  /* 0x00080000bf14783b */ /* 0x000fee0000004200 */
[----:B------:R-:W-:Y:S01]  /*5060*/  HMMA.16816.F32.BF16 R40, R4, R24, RZ ;  /* 0x000000180428723c */ /* 0x000fe200000418ff */
[----:B--2---:R-:W-:-:S07]  /*5070*/  FFMA.FTZ R3, R34, c[0x0][0x2d0], -R2 ;  /* 0x0000b40022037a23 */ /* 0x004fce0000010802 */
[C---:B-1----:R-:W-:Y:S01]  /*5080*/  HMMA.16816.F32.BF16 R104, R4.reuse, R8, RZ ;  /* 0x000000080468723c */ /* 0x042fe200000418ff */
[----:B------:R1:W-:Y:S07]  /*5090*/  MUFU.EX2 R248, R3 ;  /* 0x0000000300f87308 */ /* 0x0003ee0000000800 */
[C---:B------:R-:W-:Y:S01]  /*50a0*/  HMMA.16816.F32.BF16 R92, R4.reuse, R10, RZ ;  /* 0x0000000a045c723c */ /* 0x040fe200000418ff */
[----:B------:R-:W2:Y:S07]  /*50b0*/  LDSM.16.MT88.4 R8, [R192+0x800] ;  /* 0x00080000c008783b */ /* 0x000eae0000004200 */
[----:B----4-:R-:W-:Y:S01]  /*50c0*/  HMMA.16816.F32.BF16 R76, R4, R14, RZ ;  /* 0x0000000e044c723c */ /* 0x010fe200000418ff */
[----:B-1----:R-:W-:-:S04]  /*50d0*/  FFMA.FTZ R3, R35, c[0x0][0x2d0], -R0 ;  /* 0x0000b40023037a23 */ /* 0x002fc80000010800 */
[----:B------:R1:W-:Y:S03]  /*50e0*/  MUFU.EX2 R239, R3 ;  /* 0x0000000300ef7308 */ /* 0x0003e60000000800 */
[C---:B------:R-:W-:Y:S08]  /*50f0*/  HMMA.16816.F32.BF16 R48, R4.reuse, R28, RZ ;  /* 0x0000001c0430723c */ /* 0x040ff000000418ff */
[----:B------:R-:W-:Y:S01]  /*5100*/  HMMA.16816.F32.BF16 R44, R4, R30, RZ ;  /* 0x0000001e042c723c */ /* 0x000fe200000418ff */
[----:B-1----:R-:W-:-:S07]  /*5110*/  FFMA.FTZ R3, R36, c[0x0][0x2d0], -R0 ;  /* 0x0000b40024037a23 */ /* 0x002fce0000010800 */
[C---:B------:R-:W-:Y:S01]  /*5120*/  HMMA.16816.F32.BF16 R32, R4.reuse, R16, RZ ;  /* 0x000000100420723c */ /* 0x040fe200000418ff */
[----:B------:R1:W4:Y:S07]  /*5130*/  MUFU.EX2 R240, R3 ;  /* 0x0000000300f07308 */ /* 0x00032e0000000800 */
[----:B------:R-:W-:Y:S01]  /*5140*/  HMMA.16816.F32.BF16 R28, R4, R18, RZ ;  /* 0x00000012041c723c */ /* 0x000fe200000418ff */
[----:B------:R-:W-:Y:S01]  /*5150*/  LDSM.16.MT88.4 R16, [R194+0x800] ;  /* 0x00080000c210783b */ /* 0x000fe20000004200 */
[----:B-1----:R-:W-:-:S04]  /*5160*/  FFMA.FTZ R3, R37, c[0x0][0x2d0], -R0 ;  /* 0x0000b40025037a23 */ /* 0x002fc80000010800 */
[----:B------:R1:W-:Y:S02]  /*5170*/  MUFU.EX2 R238, R3 ;  /* 0x0000000300ee7308 */ /* 0x0003e40000000800 */
[----:B-1----:R-:W-:Y:S02]  /*5180*/  FFMA.FTZ R3, R38, c[0x0][0x2d0], -R0 ;  /* 0x0000b40026037a23 */ /* 0x002fe40000010800 */
[C---:B------:R-:W-:Y:S04]  /*5190*/  HMMA.16816.F32.BF16 R36, R4.reuse, R26, RZ ;  /* 0x0000001a0424723c */ /* 0x040fe800000418ff */
[----:B------:R1:W5:Y:S04]  /*51a0*/  MUFU.EX2 R241, R3 ;  /* 0x0000000300f17308 */ /* 0x0003680000000800 */
[----:B------:R-:W-:Y:S01]  /*51b0*/  HMMA.16816.F32.BF16 R24, R4, R12, RZ ;  /* 0x0000000c0418723c */ /* 0x000fe200000418ff */
[----:B------:R-:W2:Y:S06]  /*51c0*/  LDSM.16.MT88.4 R12, [R193+0x800] ;  /* 0x00080000c10c783b */ /* 0x000eac0000004200 */
[----:B---3--:R-:W-:-:S02]  /*51d0*/  F2FP.BF16.PACK_AB R4, R247, R245 ;  /* 0x000000f5f704723e */ /* 0x008fc400000010ff */
[----:B----4-:R-:W-:Y:S01]  /*51e0*/  F2FP.BF16.PACK_AB R5, R240, R239 ;  /* 0x000000eff005723e */ /* 0x010fe200000010ff */
[--C-:B-1----:R-:W-:Y:S01]  /*51f0*/  FFMA.FTZ R3, R109, c[0x0][0x2d0], -R2.reuse ;  /* 0x0000b4006d037a23 */ /* 0x102fe20000010802 */
[----:B------:R-:W-:Y:S02]  /*5200*/  F2FP.BF16.PACK_AB R6, R248, R244 ;  /* 0x000000f4f806723e */ /* 0x000fe400000010ff */
[----:B-----5:R-:W-:Y:S01]  /*5210*/  F2FP.BF16.PACK_AB R7, R241, R238 ;  /* 0x000000eef107723e */ /* 0x020fe200000010ff */
[----:B------:R1:W-:Y:S06]  /*5220*/  MUFU.EX2 R227, R3 ;  /* 0x0000000300e37308 */ /* 0x0003ec0000000800 */
[C---:B--2---:R-:W-:Y:S08]  /*5230*/  HMMA.16816.F32.BF16 R124, R4.reuse, R8, R60 ;  /* 0x00000008047c723c */ /* 0x044ff0000004183c */
        /* <DEDUP_REMOVED lines=13> */
[----:B-1----:R-:W-:-:S04]  /*5310*/  FFMA.FTZ R3, R110, c[0x0][0x2d0], -R2 ;  /* 0x0000b4006e037a23 */ /* 0x002fc80000010802 */
[----:B------:R1:W-:Y:S03]  /*5320*/  MUFU.EX2 R228, R3 ;  /* 0x0000000300e47308 */ /* 0x0003e60000000800 */
[C---:B--2---:R-:W-:Y:S08]  /*5330*/  HMMA.16816.F32.BF16 R64, R4.reuse, R8, R32 ;  /* 0x000000080440723c */ /* 0x044ff00000041820 */
[----:B------:R-:W-:Y:S01]  /*5340*/  HMMA.16816.F32.BF16 R56, R4, R10, R28 ;  /* 0x0000000a0438723c */ /* 0x000fe2000004181c */
[----:B------:R-:W2:Y:S01]  /*5350*/  LDSM.16.MT88.4 R8, [R194+0x4000] ;  /* 0x00400000c208783b */ /* 0x000ea20000004200 */
[----:B-1----:R-:W-:-:S06]  /*5360*/  FFMA.FTZ R3, R112, c[0x0][0x2d0], -R0 ;  /* 0x0000b40070037a23 */ /* 0x002fcc0000010800 */
[C---:B----4-:R-:W-:Y:S01]  /*5370*/  HMMA.16816.F32.BF16 R72, R4.reuse, R20, R40 ;  /* 0x000000140448723c */ /* 0x050fe20000041828 */
[----:B------:R-:W-:Y:S01]  /*5380*/  IMAD.MOV.U32 R112, RZ, RZ, R150 ;  /* 0x000000ffff707224 */ /* 0x000fe200078e0096 */
[----:B------:R1:W-:Y:S06]  /*5390*/  MUFU.EX2 R225, R3 ;  /* 0x0000000300e17308 */ /* 0x0003ec0000000800 */
[C---:B------:R-:W-:Y:S01]  /*53a0*/  HMMA.16816.F32.BF16 R80, R4.reuse, R18, R44 ;  /* 0x000000120450723c */ /* 0x040fe2000004182c */
[----:B------:R-:W-:Y:S07]  /*53b0*/  LDSM.16.MT88.4 R16, [R191+0x4800] ;  /* 0x00480000bf10783b */ /* 0x000fee0000004200 */
[----:B-----5:R-:W-:Y:S01]  /*53c0*/  HMMA.16816.F32.BF16 R40, R4, R12, R24 ;  /* 0x0000000c0428723c */ /* 0x020fe20000041818 */
[----:B-1----:R-:W-:-:S02]  /*53d0*/  FFMA.FTZ R3, R136, c[0x0][0x2d0], -R0 ;  /* 0x0000b40088037a23 */ /* 0x002fc40000010800 */
[----:B------:R-:W-:Y:S02]  /*53e0*/  IMAD.MOV.U32 R136, RZ, RZ, R149 ;  /* 0x000000ffff887224 */ /* 0x000fe400078e0095 */
[----:B------:R1:W4:Y:S03]  /*53f0*/  MUFU.EX2 R223, R3 ;  /* 0x0000000300df7308 */ /* 0x0003260000000800 */
[C---:B------:R-:W-:Y:S01]  /*5400*/  HMMA.16816.F32.BF16 R32, R4.reuse, R14, R76 ;  /* 0x0000000e0420723c */ /* 0x040fe2000004184c */
[----:B------:R-:W5:Y:S07]  /*5410*/  LDSM.16.MT88.4 R12, [R191+0x1000] ;  /* 0x00100000bf0c783b */ /* 0x000f6e0000004200 */
[----:B------:R-:W-:Y:S01]  /*5420*/  HMMA.16816.F32.BF16 R68, R4, R22, R36 ;  /* 0x000000160444723c */ /* 0x000fe20000041824 */
[----:B------:R-:W5:Y:S01]  /*5430*/  LDSM.16.MT88.4 R20, [R193+0x1000] ;  /* 0x00100000c114783b */ /* 0x000f620000004200 */
[----:B-1----:R-:W-:-:S06]  /*5440*/  FFMA.FTZ R3, R115, c[0x0][0x2d0], -R0 ;  /* 0x0000b40073037a23 */ /* 0x002fcc0000010800 */
[C---:B--2---:R-:W-:Y:S01]  /*5450*/  HMMA.16816.F32.BF16 R28, R4.reuse, R8, R104 ;  /* 0x00000008041c723c */ /* 0x044fe20000041868 */
[----:B------:R1:W-:Y:S07]  /*5460*/  MUFU.EX2 R222, R3 ;  /* 0x0000000300de7308 */ /* 0x0003ee0000000800 */
[----:B------:R-:W-:Y:S01]  /*5470*/  HMMA.16816.F32.BF16 R24, R4, R10, R92 ;  /* 0x0000000a0418723c */ /* 0x000fe2000004185c */
[----:B------:R-:W2:Y:S06]  /*5480*/  LDSM.16.MT88.4 R8, [R194+0x1000] ;  /* 0x00100000c208783b */ /* 0x000eac0000004200 */
[----:B---3--:R-:W-:-:S02]  /*5490*/  F2FP.BF16.PACK_AB R4, R229, R227 ;  /* 0x000000e3e504723e */ /* 0x008fc400000010ff */
[----:B----4-:R-:W-:Y:S01]  /*54a0*/  F2FP.BF16.PACK_AB R5, R223, R225 ;  /* 0x000000e1df05723e */ /* 0x010fe200000010ff */
        /* <DEDUP_REMOVED lines=8> */
[C---:B------:R-:W-:Y:S08]  /*5530*/  HMMA.16816.F32.BF16 R48, R4.reuse, R20, R84 ;  /* 0x000000140430723c */ /* 0x040ff00000041854 */
[C---:B------:R-:W-:Y:S01]  /*5540*/  HMMA.16816.F32.BF16 R44, R4.reuse, R22, R120 ;  /* 0x00000016042c723c */ /* 0x040fe20000041878 */
[----:B------:R-:W3:Y:S04]  /*5550*/  LDSM.16.MT88.4 R20, [R193+0x4800] ;  /* 0x00480000c114783b */ /* 0x000ee80000004200 */
[----:B------:R-:W-:Y:S03]  /*5560*/  LDSM.16.MT88.4 R120, [R191+0x3000] ;  /* 0x00300000bf78783b */ /* 0x000fe60000004200 */
[C---:B--2---:R-:W-:Y:S08]  /*5570*/  HMMA.16816.F32.BF16 R100, R4.reuse, R10, R80 ;  /* 0x0000000a0464723c */ /* 0x044ff00000041850 */
[C---:B------:R-:W-:Y:S08]  /*5580*/  HMMA.16816.F32.BF16 R88, R4.reuse, R16, R72 ;  /* 0x000000100458723c */ /* 0x040ff00000041848 */
[C---:B------:R-:W-:Y:S01]  /*5590*/  HMMA.16816.F32.BF16 R80, R4.reuse, R18, R68 ;  /* 0x000000120450723c */ /* 0x040fe20000041844 */
[----:B------:R-:W-:Y:S07]  /*55a0*/  LDSM.16.MT88.4 R16, [R191+0x1800] ;  /* 0x00180000bf10783b */ /* 0x000fee0000004200 */
[C---:B-1----:R-:W-:Y:S08]  /*55b0*/  HMMA.16816.F32.BF16 R104, R4.reuse, R14, R116 ;  /* 0x0000000e0468723c */ /* 0x042ff00000041874 */
[C---:B------:R-:W-:Y:S01]  /*55c0*/  HMMA.16816.F32.BF16 R116, R4.reuse, R8, R96 ;  /* 0x000000080474723c */ /* 0x040fe20000041860 */
[----:B------:R-:W1:Y:S07]  /*55d0*/  LDSM.16.MT88.4 R8, [R192+0x4800] ;  /* 0x00480000c008783b */ /* 0x000e6e0000004200 */
[C---:B------:R-:W-:Y:S01]  /*55e0*/  HMMA.16816.F32.BF16 R36, R4.reuse, R12, R124 ;  /* 0x0000000c0424723c */ /* 0x040fe2000004187c */
[----:B------:R2:W-:Y:S01]  /*55f0*/  MUFU.EX2 R124, R3 ;  /* 0x00000003007c7308 */ /* 0x0005e20000000800 */
[----:B------:R-:W4:Y:S05]  /*5600*/  LDSM.16.MT88.4 R12, [R194+0x4800] ;  /* 0x00480000c20c783b */ /* 0x000f2a0000004200 */
[----:B------:R-:W-:Y:S01]  /*5610*/  IMAD.MOV.U32 R127, RZ, RZ, R154 ;  /* 0x000000ffff7f7224 */ /* 0x000fe200078e009a */
[----:B---3--:R-:W-:Y:S01]  /*5620*/  HMMA.16816.F32.BF16 R72, R4, R22, R56 ;  /* 0x000000160448723c */ /* 0x008fe20000041838 */
[----:B------:R-:W-:-:S02]  /*5630*/  IMAD.MOV.U32 R126, RZ, RZ, R153 ;  /* 0x000000ffff7e7224 */ /* 0x000fc400078e0099 */
[----:B------:R-:W-:-:S05]  /*5640*/  IMAD.MOV.U32 R125, RZ, RZ, R152 ;  /* 0x000000ffff7d7224 */ /* 0x000fca00078e0098 */
[C---:B------:R-:W-:Y:S01]  /*5650*/  HMMA.16816.F32.BF16 R76, R4.reuse, R20, R64 ;  /* 0x00000014044c723c */ /* 0x040fe20000041840 */
[--C-:B--2---:R-:W-:Y:S01]  /*5660*/  FFMA.FTZ R3, R141, c[0x0][0x2d0], -R2.reuse ;  /* 0x0000b4008d037a23 */ /* 0x104fe20000010802 */
[----:B------:R-:W-:Y:S03]  /*5670*/  LDSM.16.MT88.4 R20, [R192+0x1800] ;  /* 0x00180000c014783b */ /* 0x000fe60000004200 */
[----:B------:R2:W3:Y:S03]  /*5680*/  MUFU.EX2 R161, R3 ;  /* 0x0000000300a17308 */ /* 0x0004e60000000800 */
[----:B-1----:R-:W-:Y:S01]  /*5690*/  HMMA.16816.F32.BF16 R56, R4, R8, R40 ;  /* 0x000000080438723c */ /* 0x002fe20000041828 */
[----:B--2---:R-:W-:-:S04]  /*56a0*/  FFMA.FTZ R3, R138, c[0x0][0x2d0], -R2 ;  /* 0x0000b4008a037a23 */ /* 0x004fc80000010802 */
[----:B------:R1:W-:Y:S03]  /*56b0*/  MUFU.EX2 R160, R3 ;  /* 0x0000000300a07308 */ /* 0x0003e60000000800 */
[C---:B------:R-:W-:Y:S01]  /*56c0*/  HMMA.16816.F32.BF16 R68, R4.reuse, R10, R32 ;  /* 0x0000000a0444723c */ /* 0x040fe20000041820 */
[----:B------:R-:W2:Y:S07]  /*56d0*/  LDSM.16.MT88.4 R8, [R193+0x1800] ;  /* 0x00180000c108783b */ /* 0x000eae0000004200 */
[----:B----4-:R-:W-:Y:S01]  /*56e0*/  HMMA.16816.F32.BF16 R84, R4, R12, R28 ;  /* 0x0000000c0454723c */ /* 0x010fe2000004181c */
[----:B-1----:R-:W-:-:S07]  /*56f0*/  FFMA.FTZ R3, R140, c[0x0][0x2d0], -R2 ;  /* 0x0000b4008c037a23 */ /* 0x002fce0000010802 */
[----:B------:R-:W-:Y:S01]  /*5700*/  HMMA.16816.F32.BF16 R64, R4, R14, R24 ;  /* 0x0000000e0440723c */ /* 0x000fe20000041818 */
[----:B------:R-:W1:Y:S01]  /*5710*/  LDSM.16.MT88.4 R12, [R194+0x1800] ;  /* 0x00180000c20c783b */ /* 0x000e620000004200 */
[----:B------:R4:W5:Y:S05]  /*5720*/  MUFU.EX2 R159, R3 ;  /* 0x00000003009f7308 */ /* 0x00096a0000000800 */
[----:B---3--:R-:W-:Y:S01]  /*5730*/  F2FP.BF16.PACK_AB R4, R161, R124 ;  /* 0x0000007ca104723e */ /* 0x008fe200000010ff */
[----:B----4-:R-:W-:Y:S01]  /*5740*/  FFMA.FTZ R3, R143, c[0x0][0x2d0], -R0 ;  /* 0x0000b4008f037a23 */ /* 0x010fe20000010800 */
[----:B-----5:R-:W-:-:S03]  /*5750*/  F2FP.BF16.PACK_AB R6, R159, R160 ;  /* 0x000000a09f06723e */ /* 0x020fc600000010ff */
[----:B------:R3:W-:Y:S02]  /*5760*/  MUFU.EX2 R154, R3 ;  /* 0x00000003009a7308 */ /* 0x0007e40000000800 */
[----:B---3--:R-:W-:-:S06]  /*5770*/  FFMA.FTZ R3, R142, c[0x0][0x2d0], -R0 ;  /* 0x0000b4008e037a23 */ /* 0x008fcc0000010800 */
[----:B------:R3:W4:Y:S02]  /*5780*/  MUFU.EX2 R150, R3 ;  /* 0x0000000300967308 */ /* 0x0007240000000800 */
[----:B---3--:R-:W-:Y:S01]  /*5790*/  FFMA.FTZ R3, R145, c[0x0][0x2d0], -R0 ;  /* 0x0000b40091037a23 */ /* 0x008fe20000010800 */
[----:B----4-:R-:W-:-:S05]  /*57a0*/  F2FP.BF16.PACK_AB R5, R150, R154 ;  /* 0x0000009a9605723e */ /* 0x010fca00000010ff */
[----:B------:R3:W-:Y:S02]  /*57b0*/  MUFU.EX2 R153, R3 ;  /* 0x0000000300997308 */ /* 0x0007e40000000800 */
[----:B---3--:R-:W-:-:S06]  /*57c0*/  FFMA.FTZ R3, R144, c[0x0][0x2d0], -R0 ;  /* 0x0000b40090037a23 */ /* 0x008fcc0000010800 */
        /* <DEDUP_REMOVED lines=8> */
[C---:B------:R-:W-:Y:S01]  /*5850*/  HMMA.16816.F32.BF16 R44, R4.reuse, R20, R36 ;  /* 0x00000014042c723c */ /* 0x040fe20000041824 */
[----:B------:R3:W4:Y:S07]  /*5860*/  MUFU.EX2 R149, R3 ;  /* 0x0000000300957308 */ /* 0x00072e0000000800 */
[C---:B------:R-:W-:Y:S01]  /*5870*/  HMMA.16816.F32.BF16 R40, R4.reuse, R22, R104 ;  /* 0x000000160428723c */ /* 0x040fe20000041868 */
[----:B------:R-:W5:Y:S07]  /*5880*/  LDSM.16.MT88.4 R20, [R192+0x5000] ;  /* 0x00500000c014783b */ /* 0x000f6e0000004200 */
[----:B------:R-:W-:Y:S01]  /*5890*/  HMMA.16816.F32.BF16 R60, R4, R16, R60 ;  /* 0x00000010043c723c */ /* 0x000fe2000004183c */
[----:B---3--:R-:W-:-:S04]  /*58a0*/  FFMA.FTZ R3, R146, c[0x0][0x2d0], -R2 ;  /* 0x0000b40092037a23 */ /* 0x008fc80000010802 */
[----:B------:R3:W-:Y:S03]  /*58b0*/  MUFU.EX2 R146, R3 ;  /* 0x0000000300927308 */ /* 0x0007e60000000800 */
[C---:B------:R-:W-:Y:S01]  /*58c0*/  HMMA.16816.F32.BF16 R96, R4.reuse, R18, R52 ;  /* 0x000000120460723c */ /* 0x040fe20000041834 */
[----:B------:R-:W4:Y:S07]  /*58d0*/  LDSM.16.MT88.4 R16, [R193+0x5000] ;  /* 0x00500000c110783b */ /* 0x000f2e0000004200 */
[----:B-1----:R-:W-:Y:S01]  /*58e0*/  HMMA.16816.F32.BF16 R28, R4, R12, R116 ;  /* 0x0000000c041c723c */ /* 0x002fe20000041874 */
[----:B---3--:R-:W-:-:S07]  /*58f0*/  FFMA.FTZ R3, R151, c[0x0][0x2d0], -R2 ;  /* 0x0000b40097037a23 */ /* 0x008fce0000010802 */
[C---:B--2---:R-:W-:Y:S01]  /*5900*/  HMMA.16816.F32.BF16 R24, R4.reuse, R8, R88 ;  /* 0x000000080418723c */ /* 0x044fe20000041858 */
[----:B------:R-:W-:Y:S01]  /*5910*/  IMAD.MOV.U32 R151, RZ, RZ, R136 ;  /* 0x000000ffff977224 */ /* 0x000fe200078e0088 */
[----:B------:R1:W-:Y:S06]  /*5920*/  MUFU.EX2 R148, R3 ;  /* 0x0000000300947308 */ /* 0x0003ec0000000800 */
[C---:B------:R-:W-:Y:S01]  /*5930*/  HMMA.16816.F32.BF16 R32, R4.reuse, R10, R80 ;  /* 0x0000000a0420723c */ /* 0x040fe20000041850 */
[----:B------:R-:W2:Y:S07]  /*5940*/  LDSM.16.MT88.4 R8, [R194+0x5000] ;  /* 0x00500000c208783b */ /* 0x000eae0000004200 */
[----:B-----5:R-:W-:Y:S01]  /*5950*/  HMMA.16816.F32.BF16 R56, R4, R20, R56 ;  /* 0x000000140438723c */ /* 0x020fe20000041838 */
[----:B-1----:R-:W-:-:S02]  /*5960*/  FFMA.FTZ R3, R157, c[0x0][0x2d0], -R0 ;  /* 0x0000b4009d037a23 */ /* 0x002fc40000010800 */
[----:B------:R-:W-:Y:S02]  /*5970*/  IMAD.MOV.U32 R157, RZ, RZ, R112 ;  /* 0x000000ffff9d7224 */ /* 0x000fe400078e0070 */
[----:B------:R1:W-:Y:S03]  /*5980*/  MUFU.EX2 R142, R3 ;  /* 0x00000003008e7308 */ /* 0x0003e60000000800 */
[C---:B------:R-:W-:Y:S01]  /*5990*/  HMMA.16816.F32.BF16 R68, R4.reuse, R22, R68 ;  /* 0x000000160444723c */ /* 0x040fe20000041844 */
[----:B------:R-:W3:Y:S07]  /*59a0*/  LDSM.16.MT88.4 R20, [R191+0x2000] ;  /* 0x00200000bf14783b */ /* 0x000eee0000004200 */
[----:B------:R-:W-:Y:S01]  /*59b0*/  HMMA.16816.F32.BF16 R36, R4, R14, R100 ;  /* 0x0000000e0424723c */ /* 0x000fe20000041864 */
[----:B------:R-:W-:Y:S01]  /*59c0*/  LDSM.16.MT88.4 R12, [R193+0x2000] ;  /* 0x00200000c10c783b */ /* 0x000fe20000004200 */
[----:B-1----:R-:W-:-:S06]  /*59d0*/  FFMA.FTZ R3, R158, c[0x0][0x2d0], -R0 ;  /* 0x0000b4009e037a23 */ /* 0x002fcc0000010800 */
[C---:B----4-:R-:W-:Y:S01]  /*59e0*/  HMMA.16816.F32.BF16 R48, R4.reuse, R16, R76 ;  /* 0x000000100430723c */ /* 0x050fe2000004184c */
[----:B------:R-:W-:Y:S01]  /*59f0*/  IMAD.MOV.U32 R158, RZ, RZ, R125 ;  /* 0x000000ffff9e7224 */ /* 0x000fe200078e007d */
[----:B------:R1:W4:Y:S06]  /*5a00*/  MUFU.EX2 R143, R3 ;  /* 0x00000003008f7308 */ /* 0x00032c0000000800 */
[C---:B------:R-:W-:Y:S01]  /*5a10*/  HMMA.16816.F32.BF16 R52, R4.reuse, R18, R72 ;  /* 0x000000120434723c */ /* 0x040fe20000041848 */
[----:B------:R-:W-:Y:S07]  /*5a20*/  LDSM.16.MT88.4 R16, [R194+0x2000] ;  /* 0x00200000c210783b */ /* 0x000fee0000004200 */
[----:B--2---:R-:W-:Y:S01]  /*5a30*/  HMMA.16816.F32.BF16 R80, R4, R8, R84 ;  /* 0x000000080450723c */ /* 0x004fe20000041854 */
[----:B-1----:R-:W-:-:S02]  /*5a40*/  FFMA.FTZ R3, R156, c[0x0][0x2d0], -R0 ;  /* 0x0000b4009c037a23 */ /* 0x002fc40000010800 */
[----:B------:R-:W-:Y:S02]  /*5a50*/  IMAD.MOV.U32 R156, RZ, RZ, R126 ;  /* 0x000000ffff9c7224 */ /* 0x000fe400078e007e */
[----:B------:R1:W-:Y:S03]  /*5a60*/  MUFU.EX2 R144, R3 ;  /* 0x0000000300907308 */ /* 0x0003e60000000800 */
[----:B------:R-:W-:Y:S01]  /*5a70*/  HMMA.16816.F32.BF16 R64, R4, R10, R64 ;  /* 0x0000000a0440723c */ /* 0x000fe20000041840 */
[----:B------:R-:W2:Y:S06]  /*5a80*/  LDSM.16.MT88.4 R8, [R192+0x2000] ;  /* 0x00200000c008783b */ /* 0x000eac0000004200 */
[----:B------:R-:W-:-:S02]  /*5a90*/  F2FP.BF16.PACK_AB R4, R149, R147 ;  /* 0x000000939504723e */ /* 0x000fc400000010ff */
[----:B----4-:R-:W-:Y:S02]  /*5aa0*/  F2FP.BF16.PACK_AB R5, R143, R142 ;  /* 0x0000008e8f05723e */ /* 0x010fe400000010ff */
[----:B------:R-:W-:Y:S01]  /*5ab0*/  F2FP.BF16.PACK_AB R6, R148, R146 ;  /* 0x000000929406723e */ /* 0x000fe200000010ff */
[----:B-1----:R-:W-:Y:S02]  /*5ac0*/  FFMA.FTZ R3, R155, c[0x0][0x2d0], -R0 ;  /* 0x0000b4009b037a23 */ /* 0x002fe40000010800 */
[----:B------:R-:W-:Y:S02]  /*5ad0*/  IMAD.MOV.U32 R155, RZ, RZ, R127 ;  /* 0x000000ffff9b7224 */ /* 0x000fe400078e007f */
        /* <DEDUP_REMOVED lines=11> */
[----:B------:R-:W4:Y:S07]  /*5b90*/  LDSM.16.MT88.4 R8, [R193+0x5800] ;  /* 0x00580000c108783b */ /* 0x000f2e0000004200 */
[----:B------:R-:W-:Y:S01]  /*5ba0*/  HMMA.16816.F32.BF16 R88, R4, R18, R36 ;  /* 0x000000120458723c */ /* 0x000fe20000041824 */
[----:B-1----:R-:W-:-:S04]  /*5bb0*/  FFMA.FTZ R3, R218, c[0x0][0x2d0], -R2 ;  /* 0x0000b400da037a23 */ /* 0x002fc80000010802 */
[----:B------:R1:W-:Y:S03]  /*5bc0*/  MUFU.EX2 R139, R3 ;  /* 0x00000003008b7308 */ /* 0x0003e60000000800 */
[C---:B------:R-:W-:Y:S01]  /*5bd0*/  HMMA.16816.F32.BF16 R76, R4.reuse, R12, R108 ;  /* 0x0000000c044c723c */ /* 0x040fe2000004186c */
[----:B------:R-:W-:Y:S01]  /*5be0*/  IMAD.MOV.U32 R214, RZ, RZ, c[0x0][0x2c4] ;  /* 0x0000b100ffd67624 */ /* 0x000fe200078e00ff */
[----:B------:R-:W-:Y:S06]  /*5bf0*/  LDSM.16.MT88.4 R108, [R192+0x6800] ;  /* 0x00680000c06c783b */ /* 0x000fec0000004200 */
[----:B------:R-:W-:Y:S01]  /*5c00*/  HMMA.16816.F32.BF16 R96, R4, R14, R92 ;  /* 0x0000000e0460723c */ /* 0x000fe2000004185c */
[----:B------:R-:W5:Y:S01]  /*5c10*/  LDSM.16.MT88.4 R12, [R192+0x5800] ;  /* 0x00580000c00c783b */ /* 0x000f620000004200 */
[----:B-1----:R-:W-:-:S06]  /*5c20*/  FFMA.FTZ R3, R217, c[0x0][0x2d0], -R2 ;  /* 0x0000b400d9037a23 */ /* 0x002fcc0000010802 */
[C---:B---3--:R-:W-:Y:S01]  /*5c30*/  HMMA.16816.F32.BF16 R60, R4.reuse, R20, R24 ;  /* 0x00000014043c723c */ /* 0x048fe20000041818 */
[----:B------:R1:W-:Y:S07]  /*5c40*/  MUFU.EX2 R141, R3 ;  /* 0x00000003008d7308 */ /* 0x0003ee0000000800 */
[C---:B------:R-:W-:Y:S01]  /*5c50*/  HMMA.16816.F32.BF16 R40, R4.reuse, R22, R32 ;  /* 0x000000160428723c */ /* 0x040fe20000041820 */
[----:B------:R-:W-:Y:S07]  /*5c60*/  LDSM.16.MT88.4 R20, [R193+0x2800] ;  /* 0x00280000c114783b */ /* 0x000fee0000004200 */
[----:B----4-:R-:W-:Y:S01]  /*5c70*/  HMMA.16816.F32.BF16 R36, R4, R8, R48 ;  /* 0x000000080424723c */ /* 0x010fe20000041830 */
[----:B-1----:R-:W-:-:S04]  /*5c80*/  FFMA.FTZ R3, R215, c[0x0][0x2d0], -R0 ;  /* 0x0000b400d7037a23 */ /* 0x002fc80000010800 */
[----:B------:R1:W-:Y:S03]  /*5c90*/  MUFU.EX2 R137, R3 ;  /* 0x0000000300897308 */ /* 0x0003e60000000800 */
[C---:B------:R-:W-:Y:S01]  /*5ca0*/  HMMA.16816.F32.BF16 R24, R4.reuse, R10, R52 ;  /* 0x0000000a0418723c */ /* 0x040fe20000041834 */
[----:B------:R-:W3:Y:S07]  /*5cb0*/  LDSM.16.MT88.4 R8, [R194+0x5800] ;  /* 0x00580000c208783b */ /* 0x000eee0000004200 */
[----:B------:R-:W-:Y:S01]  /*5cc0*/  HMMA.16816.F32.BF16 R92, R4, R16, R28 ;  /* 0x00000010045c723c */ /* 0x000fe2000004181c */
[----:B------:R-:W4:Y:S01]  /*5cd0*/  LDSM.16.MT88.4 R16, [R192+0x2800] ;  /* 0x00280000c010783b */ /* 0x000f220000004200 */
[----:B-1----:R-:W-:-:S06]  /*5ce0*/  FFMA.FTZ R3, R219, c[0x0][0x2d0], -R0 ;  /* 0x0000b400db037a23 */ /* 0x002fcc0000010800 */
[C---:B-----5:R-:W-:Y:S01]  /*5cf0*/  HMMA.16816.F32.BF16 R44, R4.reuse, R12, R56 ;  /* 0x0000000c042c723c */ /* 0x060fe20000041838 */
[----:B------:R1:W5:Y:S07]  /*5d00*/  MUFU.EX2 R115, R3 ;  /* 0x0000000300737308 */ /* 0x00036e0000000800 */
[----:B------:R-:W-:Y:S01]  /*5d10*/  HMMA.16816.F32.BF16 R28, R4, R14, R68 ;  /* 0x0000000e041c723c */ /* 0x000fe20000041844 */
[----:B------:R-:W-:Y:S01]  /*5d20*/  LDSM.16.MT88.4 R12, [R191+0x2800] ;  /* 0x00280000bf0c783b */ /* 0x000fe20000004200 */
[----:B-1----:R-:W-:-:S04]  /*5d30*/  FFMA.FTZ R3, R162, c[0x0][0x2d0], -R0 ;  /* 0x0000b400a2037a23 */ /* 0x002fc80000010800 */
[----:B------:R1:W-:Y:S02]  /*5d40*/  MUFU.EX2 R112, R3 ;  /* 0x0000000300707308 */ /* 0x0003e40000000800 */
[C---:B---3--:R-:W-:Y:S01]  /*5d50*/  HMMA.16816.F32.BF16 R48, R4.reuse, R8, R80 ;  /* 0x000000080430723c */ /* 0x048fe20000041850 */
[----:B------:R-:W-:Y:S01]  /*5d60*/  ISETP.NE.AND P4, PT, R214, 0x1, PT ;  /* 0x00000001d600780c */ /* 0x000fe20003f85270 */
[----:B------:R-:W-:Y:S06]  /*5d70*/  LDSM.16.MT88.4 R80, [R192+0x3000] ;  /* 0x00300000c050783b */ /* 0x000fec0000004200 */
[----:B------:R-:W-:Y:S01]  /*5d80*/  HMMA.16816.F32.BF16 R32, R4, R10, R64 ;  /* 0x0000000a0420723c */ /* 0x000fe20000041840 */
[----:B------:R-:W3:Y:S01]  /*5d90*/  LDSM.16.MT88.4 R8, [R191+0x6000] ;  /* 0x00600000bf08783b */ /* 0x000ee20000004200 */
[----:B-1----:R-:W-:-:S05]  /*5da0*/  FFMA.FTZ R3, R221, c[0x0][0x2d0], -R0 ;  /* 0x0000b400dd037a23 */ /* 0x002fca0000010800 */
[----:B--2---:R-:W-:Y:S01]  /*5db0*/  F2FP.BF16.PACK_AB R4, R140, R138 ;  /* 0x0000008a8c04723e */ /* 0x004fe200000010ff */
[----:B------:R-:W1:Y:S01]  /*5dc0*/  MUFU.EX2 R136, R3 ;  /* 0x0000000300887308 */ /* 0x000e620000000800 */
[----:B-----5:R-:W-:Y:S02]  /*5dd0*/  F2FP.BF16.PACK_AB R5, R115, R137 ;  /* 0x000000897305723e */ /* 0x020fe400000010ff */
[----:B------:R-:W-:Y:S02]  /*5de0*/  F2FP.BF16.PACK_AB R6, R141, R139 ;  /* 0x0000008b8d06723e */ /* 0x000fe400000010ff */
[----:B-1----:R-:W-:Y:S01]  /*5df0*/  F2FP.BF16.PACK_AB R7, R136, R112 ;  /* 0x000000708807723e */ /* 0x002fe200000010ff */
[----:B------:R-:W-:-:S06]  /*5e00*/  FFMA.FTZ R3, R234, c[0x0][0x2d0], -R2 ;  /* 0x0000b400ea037a23 */ /* 0x000fcc0000010802 */
[C---:B------:R-:W-:Y:S08]  /*5e10*/  HMMA.16816.F32.BF16 R68, R4.reuse, R20, R76 ;  /* 0x000000140444723c */ /* 0x040ff0000004184c */
[C---:B----4-:R-:W-:Y:S01]  /*5e20*/  HMMA.16816.F32.BF16 R76, R4.reuse, R16, R100 ;  /* 0x00000010044c723c */ /* 0x050fe20000041864 */
[----:B------:R1:W-:Y:S01]  /*5e30*/  MUFU.EX2 R17, R3 ;  /* 0x0000000300117308 */ /* 0x0003e20000000800 */
[----:B------:R-:W-:Y:S06]  /*5e40*/  LDSM.16.MT88.4 R100, [R193+0x6800] ;  /* 0x00680000c164783b */ /* 0x000fec0000004200 */
[C---:B---3--:R-:W-:Y:S08]  /*5e50*/  HMMA.16816.F32.BF16 R60, R4.reuse, R8, R60 ;  /* 0x00000008043c723c */ /* 0x048ff0000004183c */
[----:B------:R-:W-:Y:S01]  /*5e60*/  HMMA.16816.F32.BF16 R40, R4, R10, R40 ;  /* 0x0000000a0428723c */ /* 0x000fe20000041828 */
[----:B------:R-:W2:Y:S01]  /*5e70*/  LDSM.16.MT88.4 R8, [R192+0x6000] ;  /* 0x00600000c008783b */ /* 0x000ea20000004200 */
[----:B-1----:R-:W-:-:S06]  /*5e80*/  FFMA.FTZ R3, R233, c[0x0][0x2d0], -R2 ;  /* 0x0000b400e9037a23 */ /* 0x002fcc0000010802 */
[C---:B------:R-:W-:Y:S01]  /*5e90*/  HMMA.16816.F32.BF16 R84, R4.reuse, R18, R84 ;  /* 0x000000120454723c */ /* 0x040fe20000041854 */
[----:B------:R1:W3:Y:S07]  /*5ea0*/  MUFU.EX2 R18, R3 ;  /* 0x0000000300127308 */ /* 0x0002ee0000000800 */
[C---:B------:R-:W-:Y:S01]  /*5eb0*/  HMMA.16816.F32.BF16 R56, R4.reuse, R22, R96 ;  /* 0x000000160438723c */ /* 0x040fe20000041860 */
[----:B------:R-:W4:Y:S04]  /*5ec0*/  LDSM.16.MT88.4 R20, [R193+0x6000] ;  /* 0x00600000c114783b */ /* 0x000f280000004200 */
[----:B------:R-:W-:Y:S03]  /*5ed0*/  LDSM.16.MT88.4 R96, [R191+0x6800] ;  /* 0x00680000bf60783b */ /* 0x000fe60000004200 */
[----:B------:R-:W-:Y:S01]  /*5ee0*/  HMMA.16816.F32.BF16 R116, R4, R12, R116 ;  /* 0x0000000c0474723c */ /* 0x000fe20000041874 */
[--C-:B-1----:R-:W-:Y:S01]  /*5ef0*/  FFMA.FTZ R3, R232, c[0x0][0x2d0], -R2.reuse ;  /* 0x0000b400e8037a23 */ /* 0x102fe20000010802 */
[----:B------:R-:W-:Y:S01]  /*5f00*/  IADD3 R217, R158, -0x2, RZ ;  /* 0xfffffffe9ed97810 */ /* 0x000fe20007ffe0ff */
[----:B------:R-:W-:Y:S01]  /*5f10*/  FFMA.FTZ R2, R231, c[0x0][0x2d0], -R2 ;  /* 0x0000b400e7027a23 */ /* 0x000fe20000010802 */
[----:B---3--:R-:W-:-:S03]  /*5f20*/  F2FP.BF16.PACK_AB R64, R18, R17 ;  /* 0x000000111240723e */ /* 0x008fc600000010ff */
[----:B------:R1:W-:Y:S01]  /*5f30*/  MUFU.EX2 R19, R2 ;  /* 0x0000000200137308 */ /* 0x0003e20000000800 */
[C---:B------:R-:W-:Y:S01]  /*5f40*/  HMMA.16816.F32.BF16 R52, R4.reuse, R14, R72 ;  /* 0x0000000e0434723c */ /* 0x040fe20000041848 */
[----:B------:R-:W3:Y:S04]  /*5f50*/  LDSM.16.MT88.4 R12, [R194+0x2800] ;  /* 0x00280000c20c783b */ /* 0x000ee80000004200 */
[----:B------:R-:W-:Y:S03]  /*5f60*/  LDSM.16.MT88.4 R72, [R193+0x3000] ;  /* 0x00300000c148783b */ /* 0x000fe60000004200 */
[----:B--2---:R-:W-:Y:S01]  /*5f70*/  HMMA.16816.F32.BF16 R44, R4, R8, R44 ;  /* 0x00000008042c723c */ /* 0x004fe2000004182c */
[----:B-1----:R-:W-:-:S07]  /*5f80*/  FFMA.FTZ R2, R230, c[0x0][0x2d0], -R0 ;  /* 0x0000b400e6027a23 */ /* 0x002fce0000010800 */
[C---:B------:R-:W-:Y:S01]  /*5f90*/  HMMA.16816.F32.BF16 R28, R4.reuse, R10, R28 ;  /* 0x0000000a041c723c */ /* 0x040fe2000004181c */
[----:B------:R1:W-:Y:S07]  /*5fa0*/  MUFU.EX2 R16, R2 ;  /* 0x0000000200107308 */ /* 0x0003ee0000000800 */
[C---:B----4-:R-:W-:Y:S01]  /*5fb0*/  HMMA.16816.F32.BF16 R36, R4.reuse, R20, R36 ;  /* 0x000000140424723c */ /* 0x050fe20000041824 */
[----:B------:R-:W2:Y:S07]  /*5fc0*/  MUFU.EX2 R20, R3 ;  /* 0x0000000300147308 */ /* 0x000eae0000000800 */
[----:B------:R-:W-:Y:S01]  /*5fd0*/  HMMA.16816.F32.BF16 R24, R4, R22, R24 ;  /* 0x000000160418723c */ /* 0x000fe20000041818 */
[----:B-1----:R-:W-:-:S04]  /*5fe0*/  FFMA.FTZ R2, R237, c[0x0][0x2d0], -R0 ;  /* 0x0000b400ed027a23 */ /* 0x002fc80000010800 */
[----:B------:R1:W4:Y:S03]  /*5ff0*/  MUFU.EX2 R9, R2 ;  /* 0x0000000200097308 */ /* 0x0003260000000800 */
[----:B---3--:R-:W-:Y:S01]  /*6000*/  HMMA.16816.F32.BF16 R92, R4, R12, R92 ;  /* 0x0000000c045c723c */ /* 0x008fe2000004185c */
[----:B--2---:R-:W-:-:S07]  /*6010*/  F2FP.BF16.PACK_AB R66, R19, R20 ;  /* 0x000000141342723e */ /* 0x004fce00000010ff */
[----:B------:R-:W-:Y:S01]  /*6020*/  HMMA.16816.F32.BF16 R104, R4, R14, R88 ;  /* 0x0000000e0468723c */ /* 0x000fe20000041858 */
[----:B------:R-:W2:Y:S04]  /*6030*/  LDSM.16.MT88.4 R12, [R194+0x6000] ;  /* 0x00600000c20c783b */ /* 0x000ea80000004200 */
[----:B------:R-:W3:Y:S01]  /*6040*/  LDSM.16.MT88.4 R88, [R194+0x3000] ;  /* 0x00300000c258783b */ /* 0x000ee20000004200 */
[--C-:B-1----:R-:W-:Y:S01]  /*6050*/  FFMA.FTZ R2, R236, c[0x0][0x2d0], -R0.reuse ;  /* 0x0000b400ec027a23 */ /* 0x102fe20000010800 */
[----:B----4-:R-:W-:Y:S01]  /*6060*/  F2FP.BF16.PACK_AB R65, R9, R16 ;  /* 0x000000100941723e */ /* 0x010fe200000010ff */
[----:B------:R-:W-:Y:S02]  /*6070*/  FFMA.FTZ R0, R235, c[0x0][0x2d0], -R0 ;  /* 0x0000b400eb007a23 */ /* 0x000fe40000010800 */
[----:B------:R1:W-:Y:S08]  /*6080*/  MUFU.EX2 R10, R2 ;  /* 0x00000002000a7308 */ /* 0x0003f00000000800 */
[----:B------:R-:W4:Y:S01]  /*6090*/  MUFU.EX2 R8, R0 ;  /* 0x0000000000087308 */ /* 0x000f220000000800 */
[----:B-1----:R-:W-:-:S04]  /*60a0*/  FADD.FTZ R2, R252, R251 ;  /* 0x000000fbfc027221 */ /* 0x002fc80000010000 */
[----:B------:R-:W-:-:S04]  /*60b0*/  FADD.FTZ R2, R250, R2 ;  /* 0x00000002fa027221 */ /* 0x000fc80000010000 */
[----:B------:R-:W-:Y:S01]  /*60c0*/  FADD.FTZ R2, R157, R2 ;  /* 0x000000029d027221 */ /* 0x000fe20000010000 */
[----:B----4-:R-:W-:Y:S01]  /*60d0*/  F2FP.BF16.PACK_AB R67, R8, R10 ;  /* 0x0000000a0843723e */ /* 0x010fe200000010ff */
[----:B------:R-:W4:Y:S01]  /*60e0*/  LDL R157, [R1+0x64] ;  /* 0x00006400019d7983 */ /* 0x000f220000100800 */
[----:B------:R-:W-:-:S04]  /*60f0*/  FADD.FTZ R0, R246, R243 ;  /* 0x000000f3f6007221 */ /* 0x000fc80000010000 */
[----:B------:R-:W-:Y:S01]  /*6100*/  FADD.FTZ R0, R242, R0 ;  /* 0x00000000f2007221 */ /* 0x000fe20000010000 */
[C---:B--2---:R-:W-:Y:S01]  /*6110*/  HMMA.16816.F32.BF16 R48, R4.reuse, R12, R48 ;  /* 0x0000000c0430723c */ /* 0x044fe20000041830 */
[----:B------:R-:W-:Y:S02]  /*6120*/  FADD.FTZ R2, R245, R2 ;  /* 0x00000002f5027221 */ /* 0x000fe40000010000 */
[----:B------:R-:W-:Y:S02]  /*6130*/  FADD.FTZ R0, R249, R0 ;  /* 0x00000000f9007221 */ /* 0x000fe40000010000 */
[----:B------:R-:W-:Y:S02]  /*6140*/  FADD.FTZ R2, R247, R2 ;  /* 0x00000002f7027221 */ /* 0x000fe40000010000 */
[----:B------:R-:W-:Y:S01]  /*6150*/  FADD.FTZ R0, R239, R0 ;  /* 0x00000000ef007221 */ /* 0x000fe20000010000 */
[----:B------:R-:W-:Y:S01]  /*6160*/  HMMA.16816.F32.BF16 R32, R4, R14, R32 ;  /* 0x0000000e0420723c */ /* 0x000fe20000041820 */
[----:B------:R-:W-:Y:S01]  /*6170*/  FADD.FTZ R3, R244, R2 ;  /* 0x00000002f4037221 */ /* 0x000fe20000010000 */
[----:B------:R-:W1:Y:S01]  /*6180*/  LDSM.16.MT88.4 R12, [R194+0x6800] ;  /* 0x00680000c20c783b */ /* 0x000e620000004200 */
        /* <DEDUP_REMOVED lines=17> */
[C---:B---3--:R-:W-:Y:S01]  /*62a0*/  HMMA.16816.F32.BF16 R84, R64.reuse, R88, R92 ;  /* 0x000000584054723c */ /* 0x048fe2000004185c */
        /* <DEDUP_REMOVED lines=14> */
[----:B------:R-:W-:Y:S01]  /*6390*/  HMMA.16816.F32.BF16 R92, R64, R96, R60 ;  /* 0x00000060405c723c */ /* 0x000fe2000004183c */
[----:B------:R-:W-:-:S04]  /*63a0*/  FADD.FTZ R2, R148, R2 ;  /* 0x0000000294027221 */ /* 0x000fc80000010000 */
        /* <DEDUP_REMOVED lines=9> */
[----:B------:R-:W-:Y:S01]  /*6440*/  HMMA.16816.F32.BF16 R64, R64, R14, R32 ;  /* 0x0000000e4040723c */ /* 0x000fe20000041820 */
[----:B----4-:R-:W-:-:S04]  /*6450*/  @P4 IMAD.HI.U32 R4, R157, c[0x0][0x2c8], RZ ;  /* 0x0000b2009d044a27 */ /* 0x010fc800078e00ff */
[----:B------:R-:W-:Y:S01]  /*6460*/  IMAD.MOV.U32 R0, RZ, RZ, R157 ;  /* 0x000000ffff007224 */ /* 0x000fe200078e009d */
[----:B------:R-:W-:Y:S01]  /*6470*/  @P4 SHF.R.U32.HI R0, RZ, c[0x0][0x2cc], R4 ;  /* 0x0000b300ff004a19 */ /* 0x000fe20000011604 */
[----:B------:R-:W-:-:S03]  /*6480*/  FADD.FTZ R4, R145, R3 ;  /* 0x0000000391047221 */ /* 0x000fc60000010000 */
[----:B------:R-:W-:Y:S01]  /*6490*/  IADD3 R3, R0, R156, -R155 ;  /* 0x0000009c00037210 */ /* 0x000fe20007ffe89b */
[----:B------:R-:W-:Y:S02]  /*64a0*/  FADD.FTZ R0, R140, R2 ;  /* 0x000000028c007221 */ /* 0x000fe40000010000 */
[----:B------:R-:W-:Y:S02]  /*64b0*/  IMAD.MOV.U32 R2, RZ, RZ, RZ ;  /* 0x000000ffff027224 */ /* 0x000fe400078e00ff */
[----:B------:R-:W-:Y:S02]  /*64c0*/  FADD.FTZ R4, R137, R4 ;  /* 0x0000000489047221 */ /* 0x000fe40000010000 */
[----:B------:R-:W-:-:S04]  /*64d0*/  IMAD.HI R2, R3, -0x6db6db6d, R2 ;  /* 0x9249249303027827 */ /* 0x000fc800078e0202 */
[----:B------:R-:W-:Y:S02]  /*64e0*/  FADD.FTZ R3, R115, R4 ;  /* 0x0000000473037221 */ /* 0x000fe40000010000 */
[----:B------:R-:W-:Y:S02]  /*64f0*/  FADD.FTZ R0, R139, R0 ;  /* 0x000000008b007221 */ /* 0x000fe40000010000 */
[----:B------:R-:W-:Y:S02]  /*6500*/  FADD.FTZ R3, R112, R3 ;  /* 0x0000000370037221 */ /* 0x000fe40000010000 */
[----:B------:R-:W-:Y:S01]  /*6510*/  FADD.FTZ R4, R141, R0 ;  /* 0x000000008d047221 */ /* 0x000fe20000010000 */
[----:B------:R-:W-:Y:S01]  /*6520*/  SHF.R.U32.HI R0, RZ, 0x1f, R2 ;  /* 0x0000001fff007819 */ /* 0x000fe20000011602 */
[----:B------:R-:W-:-:S03]  /*6530*/  FADD.FTZ R3, R136, R3 ;  /* 0x0000000388037221 */ /* 0x000fc60000010000 */
[----:B------:R-:W-:Y:S01]  /*6540*/  LEA.HI.SX32 R2, R2, R0, 0x1a ;  /* 0x0000000002027211 */ /* 0x000fe200078fd2ff */
[----:B------:R-:W-:Y:S02]  /*6550*/  FADD.FTZ R0, R17, R4 ;  /* 0x0000000411007221 */ /* 0x000fe40000010000 */
[----:B------:R-:W-:Y:S01]  /*6560*/  FADD.FTZ R3, R16, R3 ;  /* 0x0000000310037221 */ /* 0x000fe20000010000 */
[----:B------:R-:W-:Y:S01]  /*6570*/  IMNMX R4, R151, R2, !PT ;  /* 0x0000000297047217 */ /* 0x000fe20007800200 */
[----:B------:R-:W-:Y:S02]  /*6580*/  FADD.FTZ R0, R18, R0 ;  /* 0x0000000012007221 */ /* 0x000fe40000010000 */
[----:B------:R-:W-:Y:S02]  /*6590*/  FADD.FTZ R2, R9, R3 ;  /* 0x0000000309027221 */ /* 0x000fe40000010000 */
[----:B------:R-:W-:Y:S02]  /*65a0*/  FADD.FTZ R0, R20, R0 ;  /* 0x0000000014007221 */ /* 0x000fe40000010000 */
[----:B------:R-:W-:-:S02]  /*65b0*/  FADD.FTZ R2, R10, R2 ;  /* 0x000000020a027221 */ /* 0x000fc40000010000 */
[----:B------:R-:W-:Y:S02]  /*65c0*/  FADD.FTZ R3, R19, R0 ;  /* 0x0000000013037221 */ /* 0x000fe40000010000 */
[----:B------:R-:W-:Y:S01]  /*65d0*/  FADD.FTZ R0, R8, R2 ;  /* 0x0000000208007221 */ /* 0x000fe20000010000 */
[----:B------:R1:W-:Y:S04]  /*65e0*/  STL [R1+0x3c], R4 ;  /* 0x00003c0401007387 */ /* 0x0003e80000100800 */
[----:B------:R1:W-:Y:S04]  /*65f0*/  STL [R1+0x20], R0 ;  /* 0x0000200001007387 */ /* 0x0003e80000100800 */
[----:B------:R1:W-:Y:S01]  /*6600*/  STL [R1+0x24], R3 ;  /* 0x0000240301007387 */ /* 0x0003e20000100800 */
[----:B------:R-:W-:Y:S11]  /*6610*/  ISETP.GE.AND P0, PT, R217, R4, PT ;  /* 0x00000004d900720c */ /* 0x000ff60003f06270 */
[----:B------:R-:W-:Y:S02]  /*6620*/  @!UPT UIADD3 URZ, URZ, URZ, URZ ;  /* 0x0000003f3f3ff290 */ /* 0x000fe4000fffe03f */
[----:B------:R-:W-:Y:S05]  /*6630*/  @!P0 BRA `(.L_x_2355) ;  /* 0x00003c4000008947 */ /* 0x000fea0003800000 */
[----:B------:R-:W2:Y:S01]  /*6640*/  LDL R151, [R1+0x90] ;  /* 0x0000900001977983 */ /* 0x000ea20000100800 */
[----:B------:R-:W-:Y:S01]  /*6650*/  IMAD.MOV.U32 R115, RZ, RZ, R113 ;  /* 0x000000ffff737224 */ /* 0x000fe200078e0071 */
[----:B-1----:R-:W-:Y:S02]  /*6660*/  MOV R3, R114 ;  /* 0x0000007200037202 */ /* 0x002fe40000000f00 */
[----:B------:R-:W-:Y:S01]  /*6670*/  MOV R214, R217 ;  /* 0x000000d900d67202 */ /* 0x000fe20000000f00 */
[----:B--2---:R-:W-:-:S05]  /*6680*/  IMAD.IADD R0, R151, 0x1, R157 ;  /* 0x0000000197007824 */ /* 0x004fca00078e029d */
[----:B------:R1:W-:Y:S02]  /*6690*/  STL [R1+0x38], R0 ;  /* 0x0000380001007387 */ /* 0x0003e40000100800 */
[----:B-1----:R-:W-:-:S05]  /*66a0*/  @P4 IMAD.HI.U32 R0, R0, c[0x0][0x2c8], RZ ;  /* 0x0000b20000004a27 */ /* 0x002fca00078e00ff */
[----:B------:R-:W-:-:S05]  /*66b0*/  @P4 SHF.R.U32.HI R0, RZ, c[0x0][0x2cc], R0 ;  /* 0x0000b300ff004a19 */ /* 0x000fca0000011600 */
[----:B------:R1:W-:Y:S02]  /*66c0*/  @P4 STL [R1+0x40], R0 ;  /* 0x0000400001004387 */ /* 0x0003e40000100800 */
.L_x_2360:
        /* <DEDUP_REMOVED lines=80> */
.L_x_2357:
[----:B-1-34-:R-:W-:Y:S05]  /*6bd0*/  BSYNC B0 ;  /* 0x0000000000007941 */ /* 0x01afea0003800000 */
.L_x_2356:
        /* <DEDUP_REMOVED lines=140> */
[----:B------:R-:W-:Y:S01]  /*74a0*/  HMMA.16816.F32.BF16 R56, R180, R154, R56 ;  /* 0x0000009ab438723c */ /* 0x000fe20000041838 */
[----:B------:R-:W5:Y:S07]  /*74b0*/  LDSM.16.M88.4 R152, [R189+0x6000] ;  /* 0x00600000bd98783b */ /* 0x000f6e0000000200 */
[C---:B------:R-:W-:Y:S08]  /*74c0*/  HMMA.16816.F32.BF16 R4, R184.reuse, R156, R4 ;  /* 0x0000009cb804723c */ /* 0x040ff00000041804 */
[C---:B------:R-:W-:Y:S01]  /*74d0*/  HMMA.16816.F32.BF16 R8, R184.reuse, R158, R8 ;  /* 0x0000009eb808723c */ /* 0x040fe20000041808 */
[----:B------:R-:W4:Y:S01]  /*74e0*/  LDSM.16.M88.4 R156, [R189+0x6800] ;  /* 0x00680000bd9c783b */ /* 0x000f220000000200 */
[----:B------:R-:W-:Y:S06]  /*74f0*/  DEPBAR.LE SB0, 0x0 ;  /* 0x000080000000791a */ /* 0x000fec0000000000 */
[C---:B-1----:R-:W-:Y:S01]  /*7500*/  HMMA.16816.F32.BF16 R12, R184.reuse, R136, R12 ;  /* 0x00000088b80c723c */ /* 0x042fe2000004180c */
[----:B------:R-:W-:Y:S07]  /*7510*/  BAR.SYNC.DEFER_BLOCKING 0x0 ;  /* 0x0000000000007b1d */ /* 0x000fee0000010000 */
[C---:B------:R-:W-:Y:S08]  /*7520*/  HMMA.16816.F32.BF16 R16, R184.reuse, R138, R16 ;  /* 0x0000008ab810723c */ /* 0x040ff00000041810 */
[C---:B--2---:R-:W-:Y:S08]  /*7530*/  HMMA.16816.F32.BF16 R20, R184.reuse, R140, R20 ;  /* 0x0000008cb814723c */ /* 0x044ff00000041814 */
[C---:B------:R-:W-:Y:S08]  /*7540*/  HMMA.16816.F32.BF16 R24, R184.reuse, R142, R24 ;  /* 0x0000008eb818723c */ /* 0x040ff00000041818 */
[C---:B---3--:R-:W-:Y:S08]  /*7550*/  HMMA.16816.F32.BF16 R28, R184.reuse, R144, R28 ;  /* 0x00000090b81c723c */ /* 0x048ff0000004181c */
[C---:B------:R-:W-:Y:S08]  /*7560*/  HMMA.16816.F32.BF16 R32, R184.reuse, R146, R32 ;  /* 0x00000092b820723c */ /* 0x040ff00000041820 */
[C---:B----4-:R-:W-:Y:S08]  /*7570*/  HMMA.16816.F32.BF16 R36, R184.reuse, R148, R36 ;  /* 0x00000094b824723c */ /* 0x050ff00000041824 */
[C---:B------:R-:W-:Y:S08]  /*7580*/  HMMA.16816.F32.BF16 R40, R184.reuse, R150, R40 ;  /* 0x00000096b828723c */ /* 0x040ff00000041828 */
[C---:B-----5:R-:W-:Y:S08]  /*7590*/  HMMA.16816.F32.BF16 R44, R184.reuse, R152, R44 ;  /* 0x00000098b82c723c */ /* 0x060ff0000004182c */
[C---:B------:R-:W-:Y:S08]  /*75a0*/  HMMA.16816.F32.BF16 R48, R184.reuse, R154, R48 ;  /* 0x0000009ab830723c */ /* 0x040ff00000041830 */
[C---:B------:R-:W-:Y:S08]  /*75b0*/  HMMA.16816.F32.BF16 R52, R184.reuse, R156, R52 ;  /* 0x0000009cb834723c */ /* 0x040ff00000041834 */
[----:B------:R-:W-:Y:S01]  /*75c0*/  HMMA.16816.F32.BF16 R56, R184, R158, R56 ;  /* 0x0000009eb838723c */ /* 0x000fe20000041838 */
[----:B------:R-:W-:Y:S07]  /*75d0*/  @!UPT UIADD3 URZ, URZ, URZ, URZ ;  /* 0x0000003f3f3ff290 */ /* 0x000fee000fffe03f */
[----:B------:R-:W-:-:S11]  /*75e0*/  @!P0 BRA `(.L_x_2359) ;  /* 0x0000036000008947 */ /* 0x000fd60003800000 */
[----:B------:R-:W-:Y:S01]  /*75f0*/  IADD3 R0, R214, -0x1, RZ ;  /* 0xffffffffd6007810 */ /* 0x000fe20007ffe0ff */
        /* <DEDUP_REMOVED lines=53> */
.L_x_2359:
[----:B------:R-:W-:Y:S05]  /*7950*/  BSYNC B0 ;  /* 0x0000000000007941 */ /* 0x000fea0003800000 */
.L_x_2358:
[----:B------:R-:W-:Y:S01]  /*7960*/  IMAD.MOV.U32 R0, RZ, RZ, c[0x0][0x2c4] ;  /* 0x0000b100ff007624 */ /* 0x000fe200078e00ff */
[----:B------:R-:W2:Y:S04]  /*7970*/  LDL R2, [R1+0x40] ;  /* 0x0000400001027983 */ /* 0x000ea80000100800 */
[----:B------:R-:W-:Y:S01]  /*7980*/  ISETP.NE.AND P0, PT, R0, 0x1, PT ;  /* 0x000000010000780c */ /* 0x000fe20003f05270 */
[----:B-1----:R-:W3:Y:S04]  /*7990*/  LDL R137, [R1+0x58] ;  /* 0x0000580001897983 */ /* 0x002ee80000100800 */
[----:B------:R1:W2:Y:S04]  /*79a0*/  LDL R0, [R1+0x38] ;  /* 0x0000380001007983 */ /* 0x0002a80000100800 */
[----:B------:R-:W4:Y:S04]  /*79b0*/  LDL R136, [R1+0x4c] ;  /* 0x00004c0001887983 */ /* 0x000f280000100800 */
[----:B------:R-:W4:Y:S04]  /*79c0*/  LDL R114, [R1+0x44] ;  /* 0x0000440001727983 */ /* 0x000f280000100800 */
        /* <DEDUP_REMOVED lines=58> */
[----:B------:R-:W-:Y:S01]  /*7d70*/  ISETP.GT.AND P3, PT, R112, 0x18, PT ;  /* 0x000000187000780c */ /* 0x000fe20003f64270 */
[----:B------:R-:W-:Y:S01]  /*7d80*/  LDSM.16.MT88.4 R12, [R191] ;  /* 0x00000000bf0c783b */ /* 0x000fe20000004200 */
        /* <DEDUP_REMOVED lines=19> */
[----:B------:R-:W-:Y:S02]  /*7ec0*/  FMNMX.FTZ R2, R163, R2, !PT ;  /* 0x00000002a3027209 */ /* 0x000fe40007810000 */
[----:B------:R-:W-:Y:S02]  /*7ed0*/  ISETP.GT.AND P0, PT, R0, 0x39, PT ;  /* 0x000000390000780c */ /* 0x000fe40003f04270 */
[----:B------:R-:W-:Y:S02]  /*7ee0*/  FSEL R215, R34, -INF , P1 ;  /* 0xff80000022d77808 */ /* 0x000fe40000800000 */
[----:B------:R-:W-:Y:S02]  /*7ef0*/  FSEL R150, R21, -INF , P2 ;  /* 0xff80000015967808 */ /* 0x000fe40001000000 */
[----:B------:R-:W-:Y:S01]  /*7f00*/  FMNMX.FTZ R4, R151, R4, !PT ;  /* 0x0000000497047209 */ /* 0x000fe20007810000 */
[----:B------:R-:W-:Y:S01]  /*7f10*/  LDSM.16.MT88.4 R20, [R193] ;  /* 0x00000000c114783b */ /* 0x000fe20000004200 */
[----:B------:R-:W-:Y:S02]  /*7f20*/  ISETP.GT.AND P3, PT, R112, 0x28, PT ;  /* 0x000000287000780c */ /* 0x000fe40003f64270 */
[----:B------:R-:W-:Y:S02]  /*7f30*/  FSEL R217, R35, -INF , P0 ;  /* 0xff80000023d97808 */ /* 0x000fe40000000000 */
[----:B------:R-:W-:Y:S02]  /*7f40*/  ISETP.GT.AND P1, PT, R0, 0x40, PT ;  /* 0x000000400000780c */ /* 0x000fe40003f24270 */
[----:B------:R-:W-:Y:S02]  /*7f50*/  ISETP.GT.AND P2, PT, R112, 0x29, PT ;  /* 0x000000297000780c */ /* 0x000fe40003f44270 */
[----:B------:R-:W-:Y:S02]  /*7f60*/  FMNMX.FTZ R5, R215, R2, !PT ;  /* 0x00000002d7057209 */ /* 0x000fe40007810000 */
[----:B------:R-:W-:Y:S02]  /*7f70*/  FSEL R154, R24, -INF , P3 ;  /* 0xff800000189a7808 */ /* 0x000fe40001800000 */
[----:B------:R-:W-:Y:S02]  /*7f80*/  FMNMX.FTZ R2, R150, R4, !PT ;  /* 0x0000000496027209 */ /* 0x000fe40007810000 */
[----:B------:R-:W-:Y:S02]  /*7f90*/  FSEL R224, R38, -INF , P1 ;  /* 0xff80000026e07808 */ /* 0x000fe40000800000 */
[----:B------:R-:W-:Y:S02]  /*7fa0*/  FSEL R155, R25, -INF , P2 ;  /* 0xff800000199b7808 */ /* 0x000fe40001000000 */
[----:B------:R-:W-:Y:S02]  /*7fb0*/  ISETP.GT.AND P2, PT, R112, 0x31, PT ;  /* 0x000000317000780c */ /* 0x000fe40003f44270 */
[----:B------:R-:W-:Y:S02]  /*7fc0*/  ISETP.GT.AND P0, PT, R0, 0x41, PT ;  /* 0x000000410000780c */ /* 0x000fe40003f04270 */
[----:B------:R-:W-:Y:S02]  /*7fd0*/  FMNMX.FTZ R5, R217, R5, !PT ;  /* 0x00000005d9057209 */ /* 0x000fe40007810000 */
[----:B------:R-:W-:Y:S02]  /*7fe0*/  ISETP.GT.AND P3, PT, R112, 0x30, PT ;  /* 0x000000307000780c */ /* 0x000fe40003f64270 */
[----:B------:R-:W-:Y:S02]  /*7ff0*/  FMNMX.FTZ R4, R154, R2, !PT ;  /* 0x000000029a047209 */ /* 0x000fe40007810000 */
[----:B------:R-:W-:Y:S02]  /*8000*/  FSEL R159, R29, -INF , P2 ;  /* 0xff8000001d9f7808 */ /* 0x000fe40001000000 */
[----:B------:R-:W-:Y:S02]  /*8010*/  FSEL R225, R39, -INF , P0 ;  /* 0xff80000027e17808 */ /* 0x000fe40000000000 */
[----:B------:R-:W-:Y:S02]  /*8020*/  ISETP.GT.AND P2, PT, R112, 0x39, PT ;  /* 0x000000397000780c */ /* 0x000fe40003f44270 */
[----:B------:R-:W-:Y:S02]  /*8030*/  ISETP.GT.AND P1, PT, R0, 0x48, PT ;  /* 0x000000480000780c */ /* 0x000fe40003f24270 */
[----:B------:R-:W-:Y:S02]  /*8040*/  FMNMX.FTZ R2, R224, R5, !PT ;  /* 0x00000005e0027209 */ /* 0x000fe40007810000 */
[----:B------:R-:W-:Y:S02]  /*8050*/  FSEL R158, R28, -INF , P3 ;  /* 0xff8000001c9e7808 */ /* 0x000fe40001800000 */
[----:B------:R-:W-:Y:S01]  /*8060*/  FMNMX.FTZ R4, R155, R4, !PT ;  /* 0x000000049b047209 */ /* 0x000fe20007810000 */
[----:B------:R-:W-:Y:S01]  /*8070*/  LDSM.16.MT88.4 R28, [R192] ;  /* 0x00000000c01c783b */ /* 0x000fe20000004200 */
[C---:B------:R-:W-:Y:S02]  /*8080*/  ISETP.GT.AND P3, PT, R112.reuse, 0x38, PT ;  /* 0x000000387000780c */ /* 0x040fe40003f64270 */
[----:B------:R-:W-:Y:S02]  /*8090*/  FSEL R162, R33, -INF , P2 ;  /* 0xff80000021a27808 */ /* 0x000fe40001000000 */
[----:B------:R-:W-:Y:S02]  /*80a0*/  ISETP.GT.AND P2, PT, R112, 0x41, PT ;  /* 0x000000417000780c */ /* 0x000fe40003f44270 */
[----:B------:R-:W-:Y:S02]  /*80b0*/  ISETP.GT.AND P0, PT, R0, 0x49, PT ;  /* 0x000000490000780c */ /* 0x000fe40003f04270 */
[----:B------:R-:W-:Y:S02]  /*80c0*/  FSEL R235, R42, -INF , P1 ;  /* 0xff8000002aeb7808 */ /* 0x000fe40000800000 */
[----:B------:R-:W-:Y:S02]  /*80d0*/  FMNMX.FTZ R2, R225, R2, !PT ;  /* 0x00000002e1027209 */ /* 0x000fe40007810000 */
[----:B------:R-:W-:Y:S02]  /*80e0*/  FMNMX.FTZ R5, R158, R4, !PT ;  /* 0x000000049e057209 */ /* 0x000fe40007810000 */
[----:B------:R-:W-:Y:S02]  /*80f0*/  FSEL R221, R37, -INF , P2 ;  /* 0xff80000025dd7808 */ /* 0x000fe40001000000 */
[----:B------:R-:W-:Y:S02]  /*8100*/  FSEL R161, R32, -INF , P3 ;  /* 0xff80000020a17808 */ /* 0x000fe40001800000 */
[C---:B------:R-:W-:Y:S02]  /*8110*/  ISETP.GT.AND P3, PT, R112.reuse, 0x40, PT ;  /* 0x000000407000780c */ /* 0x040fe40003f64270 */
[----:B------:R-:W-:Y:S02]  /*8120*/  ISETP.GT.AND P2, PT, R112, 0x49, PT ;  /* 0x000000497000780c */ /* 0x000fe40003f44270 */
[----:B------:R-:W-:Y:S02]  /*8130*/  FSEL R240, R43, -INF , P0 ;  /* 0xff8000002bf07808 */ /* 0x000fe40000000000 */
[----:B------:R-:W-:Y:S02]  /*8140*/  ISETP.GT.AND P0, PT, R0, 0x50, PT ;  /* 0x000000500000780c */ /* 0x000fe40003f04270 */
[----:B------:R-:W-:Y:S02]  /*8150*/  FMNMX.FTZ R2, R235, R2, !PT ;  /* 0x00000002eb027209 */ /* 0x000fe40007810000 */
[----:B------:R-:W-:Y:S02]  /*8160*/  FMNMX.FTZ R5, R159, R5, !PT ;  /* 0x000000059f057209 */ /* 0x000fe40007810000 */
[----:B------:R-:W-:Y:S02]  /*8170*/  FSEL R219, R36, -INF , P3 ;  /* 0xff80000024db7808 */ /* 0x000fe40001800000 */
[----:B------:R-:W-:Y:S01]  /*8180*/  FSEL R243, R46, -INF , P0 ;  /* 0xff8000002ef37808 */ /* 0x000fe20000000000 */
[----:B------:R-:W-:Y:S01]  /*8190*/  LDSM.16.MT88.4 R36, [R196] ;  /* 0x00000000c424783b */ /* 0x000fe20000004200 */
[----:B------:R-:W-:Y:S02]  /*81a0*/  FSEL R227, R41, -INF , P2 ;  /* 0xff80000029e37808 */ /* 0x000fe40001000000 */
[----:B------:R-:W-:Y:S02]  /*81b0*/  ISETP.GT.AND P2, PT, R0, 0x51, PT ;  /* 0x000000510000780c */ /* 0x000fe40003f44270 */
        /* <DEDUP_REMOVED lines=12> */
[C---:B------:R-:W-:Y:S02]  /*8280*/  ISETP.GT.AND P1, PT, R0.reuse, 0x60, PT ;  /* 0x000000600000780c */ /* 0x040fe40003f24270 */
[C---:B------:R-:W-:Y:S02]  /*8290*/  ISETP.GT.AND P0, PT, R0.reuse, 0x61, PT ;  /* 0x000000610000780c */ /* 0x040fe40003f04270 */
[C---:B------:R-:W-:Y:S02]  /*82a0*/  ISETP.GT.AND P2, PT, R0.reuse, 0x68, PT ;  /* 0x000000680000780c */ /* 0x040fe40003f44270 */
        /* <DEDUP_REMOVED lines=17> */
[----:B------:R-:W-:Y:S01]  /*83c0*/  LDSM.16.MT88.4 R44, [R191+0x3800] ;  /* 0x00380000bf2c783b */ /* 0x000fe20000004200 */
        /* <DEDUP_REMOVED lines=9> */
[C---:B------:R-:W-:Y:S02]  /*8460*/  ISETP.GT.AND P1, PT, R112.reuse, 0x60, PT ;  /* 0x000000607000780c */ /* 0x040fe40003f24270 */
[----:B------:R-:W-:Y:S02]  /*8470*/  FSEL R232, R49, -INF , P0 ;  /* 0xff80000031e87808 */ /* 0x000fe40000000000 */
[----:B------:R-:W-:Y:S02]  /*8480*/  ISETP.GT.AND P0, PT, R112, 0x61, PT ;  /* 0x000000617000780c */ /* 0x000fe40003f04270 */
[----:B------:R-:W-:Y:S02]  /*8490*/  FSEL R231, R52, -INF , P1 ;  /* 0xff80000034e77808 */ /* 0x000fe40000800000 */
[----:B------:R-:W-:Y:S02]  /*84a0*/  FSEL R230, R53, -INF , P0 ;  /* 0xff80000035e67808 */ /* 0x000fe40000000000 */
[C---:B------:R-:W-:Y:S01]  /*84b0*/  ISETP.GT.AND P1, PT, R112.reuse, 0x68, PT ;  /* 0x000000687000780c */ /* 0x040fe20003f24270 */
[----:B------:R-:W-:Y:S01]  /*84c0*/  LDSM.16.MT88.4 R52, [R193+0x3800] ;  /* 0x00380000c134783b */ /* 0x000fe20000004200 */
[----:B------:R-:W-:Y:S02]  /*84d0*/  ISETP.GT.AND P0, PT, R112, 0x69, PT ;  /* 0x000000697000780c */ /* 0x000fe40003f04270 */
[----:B------:R-:W-:Y:S02]  /*84e0*/  FMNMX.FTZ R4, R232, R4, !PT ;  /* 0x00000004e8047209 */ /* 0x000fe40007810000 */
[----:B------:R-:W-:Y:S02]  /*84f0*/  FSEL R228, R57, -INF , P0 ;  /* 0xff80000039e47808 */ /* 0x000fe40000000000 */
        /* <DEDUP_REMOVED lines=15> */
[----:B------:R3:W-:Y:S02]  /*85f0*/  MUFU.EX2 R244, R0 ;  /* 0x0000000000f47308 */ /* 0x0007e40000000800 */
[--C-:B---3--:R-:W-:Y:S01]  /*8600*/  FFMA.FTZ R0, R114, c[0x0][0x2d0], -R141.reuse ;  /* 0x0000b40072007a23 */ /* 0x108fe2000001088d */
[----:B--2---:R-:W-:Y:S07]  /*8610*/  FMNMX.FTZ R114, R4, R2, !PT ;  /* 0x0000000204727209 */ /* 0x004fee0007810000 */
[----:B------:R2:W3:Y:S01]  /*8620*/  MUFU.EX2 R247, R0 ;  /* 0x0000000000f77308 */ /* 0x0004e20000000800 */
[C---:B------:R-:W-:Y:S01]  /*8630*/  FSETP.NEU.FTZ.AND P1, PT, R114.reuse, -INF , PT ;  /* 0xff8000007200780b */ /* 0x040fe20003f3d000 */
[----:B------:R-:W-:Y:S05]  /*8640*/  FMUL.FTZ R2, R114, c[0x0][0x2d0] ;  /* 0x0000b40072027a20 */ /* 0x000fea0000410000 */
[----:B------:R-:W-:Y:S05]  /*8650*/  FSEL R140, R2, RZ, P1 ;  /* 0x000000ff028c7208 */ /* 0x000fea0000800000 */
[--C-:B------:R-:W-:Y:S02]  /*8660*/  FFMA.FTZ R2, R9, c[0x0][0x2d0], -R140.reuse ;  /* 0x0000b40009027a23 */ /* 0x100fe4000001088c */
[--C-:B------:R-:W-:Y:S02]  /*8670*/  FFMA.FTZ R4, R137, c[0x0][0x2d0], -R140.reuse ;  /* 0x0000b40089047a23 */ /* 0x100fe4000001088c */
[----:B------:R4:W-:Y:S01]  /*8680*/  MUFU.EX2 R233, R2 ;  /* 0x0000000200e97308 */ /* 0x0009e20000000800 */
[--C-:B------:R-:W-:Y:S02]  /*8690*/  FFMA.FTZ R5, R136, c[0x0][0x2d0], -R140.reuse ;  /* 0x0000b40088057a23 */ /* 0x100fe4000001088c */
[--C-:B--2---:R-:W-:Y:S01]  /*86a0*/  FFMA.FTZ R0, R7, c[0x0][0x2d0], -R141.reuse ;  /* 0x0000b40007007a23 */ /* 0x104fe2000001088d */
[----:B---3--:R-:W-:Y:S06]  /*86b0*/  F2FP.BF16.PACK_AB R137, R247, R244 ;  /* 0x000000f4f789723e */ /* 0x008fec00000010ff */
[----:B------:R-:W-:Y:S10]  /*86c0*/  MUFU.EX2 R138, R4 ;  /* 0x00000004008a7308 */ /* 0x000ff40000000800 */
[----:B------:R2:W-:Y:S01]  /*86d0*/  MUFU.EX2 R241, R0 ;  /* 0x0000000000f17308 */ /* 0x0005e20000000800 */
[----:B----4-:R-:W-:Y:S09]  /*86e0*/  FSEL R2, R112, RZ, P0 ;  /* 0x000000ff70027208 */ /* 0x010ff20000000000 */
[----:B------:R-:W-:Y:S01]  /*86f0*/  MUFU.EX2 R245, R5 ;  /* 0x0000000500f57308 */ /* 0x000fe20000000800 */
[----:B--2---:R-:W-:Y:S09]  /*8700*/  FFMA.FTZ R0, R11, c[0x0][0x2d0], -R141 ;  /* 0x0000b4000b007a23 */ /* 0x004ff2000001088d */
[----:B------:R2:W3:Y:S02]  /*8710*/  MUFU.EX2 R236, R0 ;  /* 0x0000000000ec7308 */ /* 0x0004e40000000800 */
[--C-:B--2---:R-:W-:Y:S01]  /*8720*/  FFMA.FTZ R0, R8, c[0x0][0x2d0], -R140.reuse ;  /* 0x0000b40008007a23 */ /* 0x104fe2000001088c */
[----:B---3--:R-:W-:Y:S07]  /*8730*/  F2FP.BF16.PACK_AB R139, R236, R241 ;  /* 0x000000f1ec8b723e */ /* 0x008fee00000010ff */
[----:B------:R2:W-:Y:S02]  /*8740*/  MUFU.EX2 R237, R0 ;  /* 0x0000000000ed7308 */ /* 0x0005e40000000800 */
[----:B--2---:R-:W-:Y:S05]  /*8750*/  FSEL R0, R114, RZ, P1 ;  /* 0x000000ff72007208 */ /* 0x004fea0000800000 */
[----:B------:R-:W-:Y:S04]  /*8760*/  FADD.FTZ R0, -R0, R3 ;  /* 0x0000000300007221 */ /* 0x000fe80000010100 */
[----:B------:R-:W-:Y:S04]  /*8770*/  FMUL.FTZ R0, R0, c[0x0][0x2d0] ;  /* 0x0000b40000007a20 */ /* 0x000fe80000410000 */
[----:B------:R2:W3:Y:S02]  /*8780*/  MUFU.EX2 R3, R0 ;  /* 0x0000000000037308 */ /* 0x0004e40000000800 */
[----:B--2---:R-:W-:Y:S02]  /*8790*/  FADD.FTZ R0, -R2, R115 ;  /* 0x0000007302007221 */ /* 0x004fe40000010100 */
[----:B------:R-:W-:Y:S02]  /*87a0*/  FFMA.FTZ R2, R142, c[0x0][0x2d0], -R140 ;  /* 0x0000b4008e027a23 */ /* 0x000fe4000001088c */
[C---:B---3--:R-:W-:Y:S04]  /*87b0*/  FMUL.FTZ R9, R3.reuse, R121 ;  /* 0x0000007903097220 */ /* 0x048fe80000410000 */
[----:B------:R2:W-:Y:S01]  /*87c0*/  MUFU.EX2 R121, R2 ;  /* 0x0000000200797308 */ /* 0x0005e20000000800 */
[C---:B------:R-:W-:Y:S02]  /*87d0*/  FMUL.FTZ R4, R3.reuse, R116 ;  /* 0x0000007403047220 */ /* 0x040fe40000410000 */
[----:B------:R-:W-:Y:S02]  /*87e0*/  FMUL.FTZ R0, R0, c[0x0][0x2d0] ;  /* 0x0000b40000007a20 */ /* 0x000fe40000410000 */
[C---:B------:R-:W-:Y:S02]  /*87f0*/  FMUL.FTZ R57, R3.reuse, R109 ;  /* 0x0000006d03397220 */ /* 0x040fe40000410000 */
[C---:B------:R-:W-:Y:S02]  /*8800*/  FMUL.FTZ R8, R3.reuse, R120 ;  /* 0x0000007803087220 */ /* 0x040fe40000410000 */
[----:B------:R-:W-:Y:S01]  /*8810*/  IMAD.MOV.U32 R120, RZ, RZ, R241 ;  /* 0x000000ffff787224 */ /* 0x000fe200078e00f1 */
[----:B------:R-:W3:Y:S01]  /*8820*/  MUFU.EX2 R0, R0 ;  /* 0x0000000000007308 */ /* 0x000ee20000000800 */
[----:B------:R-:W-:Y:S02]  /*8830*/  FMUL.FTZ R56, R3, R108 ;  /* 0x0000006c03387220 */ /* 0x000fe40000410000 */
[----:B------:R-:W-:Y:S01]  /*8840*/  IMAD.MOV.U32 R115, RZ, RZ, R138 ;  /* 0x000000ffff737224 */ /* 0x000fe200078e008a */
[----:B------:R-:W-:Y:S01]  /*8850*/  F2FP.BF16.PACK_AB R138, R233, R237 ;  /* 0x000000ede98a723e */ /* 0x000fe200000010ff */
[C---:B------:R-:W-:Y:S02]  /*8860*/  FMUL.FTZ R5, R3.reuse, R117 ;  /* 0x0000007503057220 */ /* 0x040fe40000410000 */
[----:B------:R-:W-:Y:S01]  /*8870*/  FMUL.FTZ R16, R3, R72 ;  /* 0x0000004803107220 */ /* 0x000fe20000410000 */
[----:B------:R-:W-:Y:S01]  /*8880*/  F2FP.BF16.PACK_AB R136, R115, R245 ;  /* 0x000000f57388723e */ /* 0x000fe200000010ff */
[C---:B------:R-:W-:Y:S02]  /*8890*/  FMUL.FTZ R17, R3.reuse, R73 ;  /* 0x0000004903117220 */ /* 0x040fe40000410000 */
[C---:B------:R-:W-:Y:S02]  /*88a0*/  FMUL.FTZ R24, R3.reuse, R80 ;  /* 0x0000005003187220 */ /* 0x040fe40000410000 */
[----:B------:R-:W-:Y:S02]  /*88b0*/  FMUL.FTZ R25, R3, R81 ;  /* 0x0000005103197220 */ /* 0x000fe40000410000 */
[----:B--2---:R-:W-:Y:S02]  /*88c0*/  FFMA.FTZ R2, R143, c[0x0][0x2d0], -R140 ;  /* 0x0000b4008f027a23 */ /* 0x004fe4000001088c */
[----:B------:R-:W-:Y:S02]  /*88d0*/  IMAD.MOV.U32 R117, RZ, RZ, R233 ;  /* 0x000000ffff757224 */ /* 0x000fe400078e00e9 */
[----:B------:R2:W4:Y:S01]  /*88e0*/  MUFU.EX2 R242, R2 ;  /* 0x0000000200f27308 */ /* 0x0005220000000800 */
[C---:B------:R-:W-:Y:S02]  /*88f0*/  FMUL.FTZ R33, R3.reuse, R89 ;  /* 0x0000005903217220 */ /* 0x040fe40000410000 */
[C---:B------:R-:W-:Y:S02]  /*8900*/  FMUL.FTZ R32, R3.reuse, R88 ;  /* 0x0000005803207220 */ /* 0x040fe40000410000 */
[C---:B---3--:R-:W-:Y:S02]  /*8910*/  FMUL.FTZ R58, R0.reuse, R110 ;  /* 0x0000006e003a7220 */ /* 0x048fe40000410000 */
[C---:B------:R-:W-:Y:S02]  /*8920*/  FMUL.FTZ R59, R0.reuse, R111 ;  /* 0x0000006f003b7220 */ /* 0x040fe40000410000 */
[C---:B------:R-:W-:Y:S02]  /*8930*/  FMUL.FTZ R6, R0.reuse, R118 ;  /* 0x0000007600067220 */ /* 0x040fe40000410000 */
[C---:B------:R-:W-:Y:S02]  /*8940*/  FMUL.FTZ R7, R0.reuse, R119 ;  /* 0x0000007700077220 */ /* 0x040fe40000410000 */
[----:B------:R-:W-:Y:S02]  /*8950*/  IMAD.MOV.U32 R119, RZ, RZ, R237 ;  /* 0x000000ffff777224 */ /* 0x000fe400078e00ed */
[C---:B------:R-:W-:Y:S02]  /*8960*/  FMUL.FTZ R18, R0.reuse, R74 ;  /* 0x0000004a00127220 */ /* 0x040fe40000410000 */
[C---:B------:R-:W-:Y:S01]  /*8970*/  FMUL.FTZ R19, R0.reuse, R75 ;  /* 0x0000004b00137220 */ /* 0x040fe20000410000 */
[C---:B------:R-:W-:Y:S01]  /*8980*/  HMMA.16816.F32.BF16 R4, R136.reuse, R12, R4 ;  /* 0x0000000c8804723c */ /* 0x040fe20000041804 */
[----:B------:R-:W-:Y:S04]  /*8990*/  LDSM.16.MT88.4 R72, [R194+0x3800] ;  /* 0x00380000c248783b */ /* 0x000fe80000004200 */
[----:B------:R-:W-:Y:S02]  /*89a0*/  FMUL.FTZ R10, R0, R122 ;  /* 0x0000007a000a7220 */ /* 0x000fe40000410000 */
[----:B--2---:R-:W-:Y:S02]  /*89b0*/  FFMA.FTZ R2, R144, c[0x0][0x2d0], -R141 ;  /* 0x0000b40090027a23 */ /* 0x004fe4000001088d */
[----:B----4-:R-:W-:Y:S02]  /*89c0*/  IMAD.MOV.U32 R111, RZ, RZ, R242 ;  /* 0x000000ffff6f7224 */ /* 0x010fe400078e00f2 */
[----:B------:R2:W-:Y:S01]  /*89d0*/  MUFU.EX2 R116, R2 ;  /* 0x0000000200747308 */ /* 0x0005e20000000800 */
[C---:B------:R-:W-:Y:S02]  /*89e0*/  FMUL.FTZ R11, R0.reuse, R123 ;  /* 0x0000007b000b7220 */ /* 0x040fe40000410000 */
[C---:B------:R-:W-:Y:S02]  /*89f0*/  FMUL.FTZ R12, R3.reuse, R68 ;  /* 0x00000044030c7220 */ /* 0x040fe40000410000 */
[----:B------:R-:W-:Y:S02]  /*8a00*/  FMUL.FTZ R13, R3, R69 ;  /* 0x00000045030d7220 */ /* 0x000fe40000410000 */
[C---:B------:R-:W-:Y:S01]  /*8a10*/  FMUL.FTZ R26, R0.reuse, R82 ;  /* 0x00000052001a7220 */ /* 0x040fe20000410000 */
[C---:B------:R-:W-:Y:S03]  /*8a20*/  HMMA.16816.F32.BF16 R8, R136.reuse, R14, R8 ;  /* 0x0000000e8808723c */ /* 0x040fe60000041808 */
[----:B------:R-:W-:Y:S02]  /*8a30*/  IMAD.MOV.U32 R118, RZ, RZ, R236 ;  /* 0x000000ffff767224 */ /* 0x000fe400078e00ec */
[C---:B------:R-:W-:Y:S02]  /*8a40*/  FMUL.FTZ R27, R0.reuse, R83 ;  /* 0x00000053001b7220 */ /* 0x040fe40000410000 */
[C---:B------:R-:W-:Y:S01]  /*8a50*/  FMUL.FTZ R14, R0.reuse, R70 ;  /* 0x00000046000e7220 */ /* 0x040fe20000410000 */
[----:B------:R-:W-:Y:S01]  /*8a60*/  LDSM.16.MT88.4 R80, [R193+0x800] ;  /* 0x00080000c150783b */ /* 0x000fe20000004200 */
[C---:B------:R-:W-:Y:S03]  /*8a70*/  FMUL.FTZ R15, R0.reuse, R71 ;  /* 0x00000047000f7220 */ /* 0x040fe60000410000 */
[C---:B------:R-:W-:Y:S02]  /*8a80*/  FMUL.FTZ R35, R0.reuse, R91 ;  /* 0x0000005b00237220 */ /* 0x040fe40000410000 */
[----:B------:R-:W-:Y:S02]  /*8a90*/  IMAD.MOV.U32 R122, RZ, RZ, R223 ;  /* 0x000000ffff7a7224 */ /* 0x000fe400078e00df */
[C---:B------:R-:W-:Y:S01]  /*8aa0*/  HMMA.16816.F32.BF16 R12, R136.reuse, R20, R12 ;  /* 0x00000014880c723c */ /* 0x040fe2000004180c */
[----:B------:R-:W3:Y:S02]  /*8ab0*/  LDSM.16.MT88.4 R68, [R192+0x3800] ;  /* 0x00380000c044783b */ /* 0x000ee40000004200 */
[--C-:B--2---:R-:W-:Y:S02]  /*8ac0*/  FFMA.FTZ R2, R145, c[0x0][0x2d0], -R141.reuse ;  /* 0x0000b40091027a23 */ /* 0x104fe4000001088d */
[----:B------:R-:W-:Y:S02]  /*8ad0*/  IMAD.MOV.U32 R123, RZ, RZ, R222 ;  /* 0x000000ffff7b7224 */ /* 0x000fe400078e00de */
[----:B------:R2:W4:Y:S01]  /*8ae0*/  MUFU.EX2 R252, R2 ;  /* 0x0000000200fc7308 */ /* 0x0005220000000800 */
[C---:B------:R-:W-:Y:S04]  /*8af0*/  HMMA.16816.F32.BF16 R16, R136.reuse, R22, R16 ;  /* 0x000000168810723c */ /* 0x040fe80000041810 */
[C---:B------:R-:W-:Y:S02]  /*8b00*/  FMUL.FTZ R20, R3.reuse, R76 ;  /* 0x0000004c03147220 */ /* 0x040fe40000410000 */
[C---:B------:R-:W-:Y:S02]  /*8b10*/  FMUL.FTZ R21, R3.reuse, R77 ;  /* 0x0000004d03157220 */ /* 0x040fe40000410000 */
[C---:B------:R-:W-:Y:S04]  /*8b20*/  FMUL.FTZ R22, R0.reuse, R78 ;  /* 0x0000004e00167220 */ /* 0x040fe80000410000 */
[----:B------:R-:W-:Y:S02]  /*8b30*/  FMUL.FTZ R23, R0, R79 ;  /* 0x0000004f00177220 */ /* 0x000fe40000410000 */
[----:B------:R-:W2:Y:S01]  /*8b40*/  LDSM.16.MT88.4 R76, [R191+0x800] ;  /* 0x00080000bf4c783b */ /* 0x000ea20000004200 */
[--C-:B------:R-:W-:Y:S02]  /*8b50*/  FFMA.FTZ R89, R234, c[0x0][0x2d0], -R140.reuse ;  /* 0x0000b400ea597a23 */ /* 0x100fe4000001088c */
[----:B------:R-:W-:Y:S02]  /*8b60*/  FMUL.FTZ R34, R0, R90 ;  /* 0x0000005a00227220 */ /* 0x000fe40000410000 */
[C---:B------:R-:W-:Y:S03]  /*8b70*/  HMMA.16816.F32.BF16 R20, R136.reuse, R28, R20 ;  /* 0x0000001c8814723c */ /* 0x040fe60000041814 */
[--C-:B------:R-:W-:Y:S02]  /*8b80*/  FFMA.FTZ R90, R232, c[0x0][0x2d0], -R140.reuse ;  /* 0x0000b400e85a7a23 */ /* 0x100fe4000001088c */
[--C-:B--2---:R-:W-:Y:S02]  /*8b90*/  FFMA.FTZ R2, R146, c[0x0][0x2d0], -R140.reuse ;  /* 0x0000b40092027a23 */ /* 0x104fe4000001088c */
[C---:B------:R-:W-:Y:S01]  /*8ba0*/  FMUL.FTZ R28, R3.reuse, R84 ;  /* 0x00000054031c7220 */ /* 0x040fe20000410000 */
[C---:B------:R-:W-:Y:S01]  /*8bb0*/  HMMA.16816.F32.BF16 R24, R136.reuse, R30, R24 ;  /* 0x0000001e8818723c */ /* 0x040fe20000041818 */
[----:B------:R2:W-:Y:S03]  /*8bc0*/  MUFU.EX2 R251, R2 ;  /* 0x0000000200fb7308 */ /* 0x0005e60000000800 */
[C---:B------:R-:W-:Y:S02]  /*8bd0*/  FMUL.FTZ R29, R3.reuse, R85 ;  /* 0x00000055031d7220 */ /* 0x040fe40000410000 */
[----:B------:R-:W-:Y:S02]  /*8be0*/  FMUL.FTZ R40, R3, R96 ;  /* 0x0000006003287220 */ /* 0x000fe40000410000 */
[C---:B------:R-:W-:Y:S04]  /*8bf0*/  FMUL.FTZ R30, R0.reuse, R86 ;  /* 0x00000056001e7220 */ /* 0x040fe80000410000 */
[----:B------:R-:W-:Y:S02]  /*8c00*/  FMUL.FTZ R31, R0, R87 ;  /* 0x00000057001f7220 */ /* 0x000fe40000410000 */
[----:B------:R-:W1:Y:S01]  /*8c10*/  LDSM.16.MT88.4 R84, [R192+0x800] ;  /* 0x00080000c054783b */ /* 0x000e620000004200 */
[--C-:B------:R-:W-:Y:S02]  /*8c20*/  FFMA.FTZ R96, R123, c[0x0][0x2d0], -R141.reuse ;  /* 0x0000b4007b607a23 */ /* 0x100fe4000001088d */
[----:B------:R-:W-:Y:S02]  /*8c30*/  FMUL.FTZ R41, R3, R97 ;  /* 0x0000006103297220 */ /* 0x000fe40000410000 */
[C---:B------:R-:W-:Y:S01]  /*8c40*/  HMMA.16816.F32.BF16 R28, R136.reuse, R36, R28 ;  /* 0x00000024881c723c */ /* 0x040fe2000004181c */
[----:B------:R-:W-:Y:S02]  /*8c50*/  MUFU.EX2 R143, R96 ;  /* 0x00000060008f7308 */ /* 0x000fe40000000800 */
[--C-:B------:R-:W-:Y:S02]  /*8c60*/  FFMA.FTZ R97, R122, c[0x0][0x2d0], -R141.reuse ;  /* 0x0000b4007a617a23 */ /* 0x100fe4000001088d */
[C---:B------:R-:W-:Y:S02]  /*8c70*/  FMUL.FTZ R42, R0.reuse, R98 ;  /* 0x00000062002a7220 */ /* 0x040fe40000410000 */
[--C-:B--2---:R-:W-:Y:S01]  /*8c80*/  FFMA.FTZ R2, R147, c[0x0][0x2d0], -R140.reuse ;  /* 0x0000b40093027a23 */ /* 0x104fe2000001088c */
[C---:B------:R-:W-:Y:S03]  /*8c90*/  HMMA.16816.F32.BF16 R32, R136.reuse, R38, R32 ;  /* 0x000000268820723c */ /* 0x040fe60000041820 */
[----:B------:R2:W-:Y:S01]  /*8ca0*/  MUFU.EX2 R248, R2 ;  /* 0x0000000200f87308 */ /* 0x0005e20000000800 */
[C---:B------:R-:W-:Y:S02]  /*8cb0*/  FMUL.FTZ R36, R3.reuse, R92 ;  /* 0x0000005c03247220 */ /* 0x040fe40000410000 */
[----:B------:R-:W-:Y:S01]  /*8cc0*/  FMUL.FTZ R37, R3, R93 ;  /* 0x0000005d03257220 */ /* 0x000fe20000410000 */
[----:B------:R-:W5:Y:S01]  /*8cd0*/  LDL.LU R92, [R1+0x20] ;  /* 0x00002000015c7983 */ /* 0x000f620000300800 */
[C---:B------:R-:W-:Y:S03]  /*8ce0*/  FMUL.FTZ R38, R0.reuse, R94 ;  /* 0x0000005e00267220 */ /* 0x040fe60000410000 */
[----:B------:R-:W5:Y:S01]  /*8cf0*/  LDL.LU R91, [R1+0x24] ;  /* 0x00002400015b7983 */ /* 0x000f620000300800 */
[C---:B------:R-:W-:Y:S02]  /*8d00*/  FMUL.FTZ R39, R0.reuse, R95 ;  /* 0x0000005f00277220 */ /* 0x040fe40000410000 */
[----:B------:R-:W-:Y:S02]  /*8d10*/  FMUL.FTZ R43, R0, R99 ;  /* 0x00000063002b7220 */ /* 0x000fe40000410000 */
[--C-:B------:R-:W-:Y:S02]  /*8d20*/  FFMA.FTZ R99, R231, c[0x0][0x2d0], -R140.reuse ;  /* 0x0000b400e7637a23 */ /* 0x100fe4000001088c */
[C---:B------:R-:W-:Y:S01]  /*8d30*/  FMUL.FTZ R48, R3.reuse, R100 ;  /* 0x0000006403307220 */ /* 0x040fe20000410000 */
[C---:B------:R-:W-:Y:S01]  /*8d40*/  HMMA.16816.F32.BF16 R36, R136.reuse, R44, R36 ;  /* 0x0000002c8824723c */ /* 0x040fe20000041824 */
[----:B------:R-:W-:Y:S02]  /*8d50*/  MUFU.EX2 R145, R99 ;  /* 0x0000006300917308 */ /* 0x000fe40000000800 */
[--C-:B------:R-:W-:Y:S02]  /*8d60*/  FFMA.FTZ R100, R230, c[0x0][0x2d0], -R140.reuse ;  /* 0x0000b400e6647a23 */ /* 0x100fe4000001088c */
[----:B------:R-:W-:Y:S02]  /*8d70*/  FMUL.FTZ R49, R3, R101 ;  /* 0x0000006503317220 */ /* 0x000fe40000410000 */
[----:B------:R-:W-:Y:S01]  /*8d80*/  FFMA.FTZ R101, R229, c[0x0][0x2d0], -R140 ;  /* 0x0000b400e5657a23 */ /* 0x000fe2000001088c */
[C---:B------:R-:W-:Y:S03]  /*8d90*/  HMMA.16816.F32.BF16 R40, R136.reuse, R46, R40 ;  /* 0x0000002e8828723c */ /* 0x040fe60000041828 */
[----:B------:R-:W-:Y:S01]  /*8da0*/  MUFU.EX2 R146, R100 ;  /* 0x0000006400927308 */ /* 0x000fe20000000800 */
[----:B--2---:R-:W-:Y:S02]  /*8db0*/  FFMA.FTZ R2, R148, c[0x0][0x2d0], -R141 ;  /* 0x0000b40094027a23 */ /* 0x004fe4000001088d */
[C---:B------:R-:W-:Y:S02]  /*8dc0*/  FMUL.FTZ R44, R3.reuse, R124 ;  /* 0x0000007c032c7220 */ /* 0x040fe40000410000 */
[C---:B------:R-:W-:Y:S04]  /*8dd0*/  FMUL.FTZ R46, R0.reuse, R126 ;  /* 0x0000007e002e7220 */ /* 0x040fe80000410000 */
[C---:B------:R-:W-:Y:S01]  /*8de0*/  FMUL.FTZ R47, R0.reuse, R127 ;  /* 0x0000007f002f7220 */ /* 0x040fe20000410000 */
[----:B------:R2:W-:Y:S01]  /*8df0*/  MUFU.EX2 R110, R2 ;  /* 0x00000002006e7308 */ /* 0x0005e20000000800 */
[C---:B------:R-:W-:Y:S02]  /*8e00*/  FMUL.FTZ R45, R3.reuse, R125 ;  /* 0x0000007d032d7220 */ /* 0x040fe40000410000 */
[C---:B------:R-:W-:Y:S02]  /*8e10*/  FMUL.FTZ R50, R0.reuse, R102 ;  /* 0x0000006600327220 */ /* 0x040fe40000410000 */
[----:B------:R-:W-:Y:S02]  /*8e20*/  IMAD.MOV.U32 R102, RZ, RZ, R120 ;  /* 0x000000ffff667224 */ /* 0x000fe400078e0078 */
[C---:B------:R-:W-:Y:S01]  /*8e30*/  FMUL.FTZ R51, R0.reuse, R103 ;  /* 0x0000006700337220 */ /* 0x040fe20000410000 */
[C---:B------:R-:W-:Y:S03]  /*8e40*/  HMMA.16816.F32.BF16 R44, R136.reuse, R52, R44 ;  /* 0x00000034882c723c */ /* 0x040fe6000004182c */
[----:B------:R-:W-:Y:S02]  /*8e50*/  IMAD.MOV.U32 R103, RZ, RZ, R115 ;  /* 0x000000ffff677224 */ /* 0x000fe400078e0073 */
[----:B------:R-:W-:Y:S02]  /*8e60*/  IMAD.MOV.U32 R142, RZ, RZ, R218 ;  /* 0x000000ffff8e7224 */ /* 0x000fe400078e00da */
[C---:B------:R-:W-:Y:S01]  /*8e70*/  FMUL.FTZ R60, R3.reuse, R60 ;  /* 0x0000003c033c7220 */ /* 0x040fe20000410000 */
[C---:B------:R-:W-:Y:S04]  /*8e80*/  HMMA.16816.F32.BF16 R48, R136.reuse, R54, R48 ;  /* 0x000000368830723c */ /* 0x040fe80000041830 */
[C---:B------:R-:W-:Y:S02]  /*8e90*/  FMUL.FTZ R52, R3.reuse, R104 ;  /* 0x0000006803347220 */ /* 0x040fe40000410000 */
[----:B------:R-:W-:Y:S02]  /*8ea0*/  FMUL.FTZ R53, R3, R105 ;  /* 0x0000006903357220 */ /* 0x000fe40000410000 */
[--C-:B--2---:R-:W-:Y:S04]  /*8eb0*/  FFMA.FTZ R2, R149, c[0x0][0x2d0], -R141.reuse ;  /* 0x0000b40095027a23 */ /* 0x104fe8000001088d */
[----:B------:R2:W1:Y:S01]  /*8ec0*/  MUFU.EX2 R109, R2 ;  /* 0x00000002006d7308 */ /* 0x0004620000000800 */
[C---:B------:R-:W-:Y:S02]  /*8ed0*/  FMUL.FTZ R54, R0.reuse, R106 ;  /* 0x0000006a00367220 */ /* 0x040fe40000410000 */
[C---:B------:R-:W-:Y:S02]  /*8ee0*/  FMUL.FTZ R55, R0.reuse, R107 ;  /* 0x0000006b00377220 */ /* 0x040fe40000410000 */
[C---:B------:R-:W-:Y:S02]  /*8ef0*/  FMUL.FTZ R61, R3.reuse, R61 ;  /* 0x0000003d033d7220 */ /* 0x040fe40000410000 */
[C---:B------:R-:W-:Y:S02]  /*8f00*/  FMUL.FTZ R62, R0.reuse, R62 ;  /* 0x0000003e003e7220 */ /* 0x040fe40000410000 */
[C---:B------:R-:W-:Y:S01]  /*8f10*/  FMUL.FTZ R63, R0.reuse, R63 ;  /* 0x0000003f003f7220 */ /* 0x040fe20000410000 */
[C---:B---3--:R-:W-:Y:S03]  /*8f20*/  HMMA.16816.F32.BF16 R52, R136.reuse, R68, R52 ;  /* 0x000000448834723c */ /* 0x048fe60000041834 */
[C---:B------:R-:W-:Y:S02]  /*8f30*/  FMUL.FTZ R64, R3.reuse, R64 ;  /* 0x0000004003407220 */ /* 0x040fe40000410000 */
[----:B------:R-:W-:Y:S02]  /*8f40*/  FMUL.FTZ R65, R3, R65 ;  /* 0x0000004103417220 */ /* 0x000fe40000410000 */
[----:B------:R-:W-:Y:S01]  /*8f50*/  F2FP.BF16.PACK_AB R68, R111, R121 ;  /* 0x000000796f44723e */ /* 0x000fe200000010ff */
[C---:B------:R-:W-:Y:S04]  /*8f60*/  HMMA.16816.F32.BF16 R56, R136.reuse, R70, R56 ;  /* 0x000000468838723c */ /* 0x040fe80000041838 */
[----:B------:R-:W-:Y:S01]  /*8f70*/  FMUL.FTZ R66, R0, R66 ;  /* 0x0000004200427220 */ /* 0x000fe20000410000 */
[----:B----4-:R-:W-:Y:S01]  /*8f80*/  F2FP.BF16.PACK_AB R69, R252, R116 ;  /* 0x00000074fc45723e */ /* 0x010fe200000010ff */
[--C-:B--2---:R-:W-:Y:S01]  /*8f90*/  FFMA.FTZ R2, R151, c[0x0][0x2d0], -R140.reuse ;  /* 0x0000b40097027a23 */ /* 0x104fe2000001088c */
[----:B-1----:R-:W-:Y:S01]  /*8fa0*/  F2FP.BF16.PACK_AB R71, R109, R110 ;  /* 0x0000006e6d47723e */ /* 0x002fe200000010ff */
[C---:B------:R-:W-:Y:S01]  /*8fb0*/  HMMA.16816.F32.BF16 R60, R136.reuse, R72, R60 ;  /* 0x00000048883c723c */ /* 0x040fe2000004183c */
[----:B------:R-:W-:Y:S03]  /*8fc0*/  MUFU.EX2 R151, R90 ;  /* 0x0000005a00977308 */ /* 0x000fe60000000800 */
[----:B------:R-:W-:Y:S01]  /*8fd0*/  FMUL.FTZ R67, R0, R67 ;  /* 0x0000004300437220 */ /* 0x000fe20000410000 */
[----:B------:R-:W-:Y:S01]  /*8fe0*/  F2FP.BF16.PACK_AB R70, R248, R251 ;  /* 0x000000fbf846723e */ /* 0x000fe200000010ff */
[--C-:B------:R-:W-:Y:S05]  /*8ff0*/  FFMA.FTZ R88, R225, c[0x0][0x2d0], -R141.reuse ;  /* 0x0000b400e1587a23 */ /* 0x100fea000001088d */
[----:B------:R-:W-:Y:S01]  /*9000*/  HMMA.16816.F32.BF16 R64, R136, R74, R64 ;  /* 0x0000004a8840723c */ /* 0x000fe20000041840 */
[----:B------:R1:W-:Y:S01]  /*9010*/  MUFU.EX2 R242, R2 ;  /* 0x0000000200f27308 */ /* 0x0003e20000000800 */
[----:B------:R-:W2:Y:S05]  /*9020*/  LDSM.16.MT88.4 R72, [R194+0x800] ;  /* 0x00080000c248783b */ /* 0x000eaa0000004200 */
[----:B------:R-:W-:Y:S01]  /*9030*/  F2FP.BF16.PACK_AB R136, R146, R145 ;  /* 0x000000919288723e */ /* 0x000fe200000010ff */
[C---:B------:R-:W-:Y:S03]  /*9040*/  HMMA.16816.F32.BF16 R4, R68.reuse, R76, R4 ;  /* 0x0000004c4404723c */ /* 0x040fe60000041804 */
[----:B------:R3:W-:Y:S05]  /*9050*/  MUFU.EX2 R105, R88 ;  /* 0x0000005800697308 */ /* 0x0007ea0000000800 */
[C---:B------:R-:W-:Y:S01]  /*9060*/  HMMA.16816.F32.BF16 R8, R68.reuse, R78, R8 ;  /* 0x0000004e4408723c */ /* 0x040fe20000041808 */
[----:B------:R-:W4:Y:S07]  /*9070*/  LDSM.16.MT88.4 R76, [R191+0x4000] ;  /* 0x00400000bf4c783b */ /* 0x000f2e0000004200 */
[C---:B------:R-:W-:Y:S04]  /*9080*/  HMMA.16816.F32.BF16 R12, R68.reuse, R80, R12 ;  /* 0x00000050440c723c */ /* 0x040fe8000004180c */
[--C-:B-1----:R-:W-:Y:S04]  /*9090*/  FFMA.FTZ R2, R150, c[0x0][0x2d0], -R140.reuse ;  /* 0x0000b40096027a23 */ /* 0x102fe8000001088c */
[C---:B------:R-:W-:Y:S01]  /*90a0*/  HMMA.16816.F32.BF16 R16, R68.reuse, R82, R16 ;  /* 0x000000524410723c */ /* 0x040fe20000041810 */
[----:B------:R1:W1:Y:S01]  /*90b0*/  MUFU.EX2 R241, R2 ;  /* 0x0000000200f17308 */ /* 0x0002620000000800 */
[----:B------:R-:W4:Y:S02]  /*90c0*/  LDSM.16.MT88.4 R80, [R193+0x4000] ;  /* 0x00400000c150783b */ /* 0x000f240000004200 */
[--C-:B---3--:R-:W-:Y:S04]  /*90d0*/  FFMA.FTZ R88, R238, c[0x0][0x2d0], -R140.reuse ;  /* 0x0000b400ee587a23 */ /* 0x108fe8000001088c */
[C---:B------:R-:W-:Y:S08]  /*90e0*/  HMMA.16816.F32.BF16 R20, R68.reuse, R84, R20 ;  /* 0x000000544414723c */ /* 0x040ff00000041814 */
[C---:B------:R-:W-:Y:S01]  /*90f0*/  HMMA.16816.F32.BF16 R24, R68.reuse, R86, R24 ;  /* 0x000000564418723c */ /* 0x040fe20000041818 */
[----:B------:R-:W3:Y:S07]  /*9100*/  LDSM.16.MT88.4 R84, [R192+0x4000] ;  /* 0x00400000c054783b */ /* 0x000eee0000004200 */
[C---:B--2---:R-:W-:Y:S04]  /*9110*/  HMMA.16816.F32.BF16 R28, R68.reuse, R72, R28 ;  /* 0x00000048441c723c */ /* 0x044fe8000004181c */
[--C-:B-1----:R-:W-:Y:S02]  /*9120*/  FFMA.FTZ R2, R152, c[0x0][0x2d0], -R141.reuse ;  /* 0x0000b40098027a23 */ /* 0x102fe4000001088d */
[----:B------:R-:W-:Y:S02]  /*9130*/  MUFU.EX2 R152, R89 ;  /* 0x0000005900987308 */ /* 0x000fe40000000800 */
[C---:B------:R-:W-:Y:S01]  /*9140*/  HMMA.16816.F32.BF16 R32, R68.reuse, R74, R32 ;  /* 0x0000004a4420723c */ /* 0x040fe20000041820 */
[----:B------:R-:W1:Y:S07]  /*9150*/  LDSM.16.MT88.4 R72, [R194+0x4000] ;  /* 0x00400000c248783b */ /* 0x000e6e0000004200 */
[C---:B----4-:R-:W-:Y:S01]  /*9160*/  HMMA.16816.F32.BF16 R36, R68.reuse, R76, R36 ;  /* 0x0000004c4424723c */ /* 0x050fe20000041824 */
[----:B------:R2:W-:Y:S07]  /*9170*/  MUFU.EX2 R108, R2 ;  /* 0x00000002006c7308 */ /* 0x0005ee0000000800 */
[C---:B------:R-:W-:Y:S01]  /*9180*/  HMMA.16816.F32.BF16 R40, R68.reuse, R78, R40 ;  /* 0x0000004e4428723c */ /* 0x040fe20000041828 */
[----:B------:R-:W4:Y:S07]  /*9190*/  LDSM.16.MT88.4 R76, [R191+0x1000] ;  /* 0x00100000bf4c783b */ /* 0x000f2e0000004200 */
[C---:B------:R-:W-:Y:S08]  /*91a0*/  HMMA.16816.F32.BF16 R44, R68.reuse, R80, R44 ;  /* 0x00000050442c723c */ /* 0x040ff0000004182c */
[C---:B------:R-:W-:Y:S01]  /*91b0*/  HMMA.16816.F32.BF16 R48, R68.reuse, R82, R48 ;  /* 0x000000524430723c */ /* 0x040fe20000041830 */
[----:B------:R-:W4:Y:S03]  /*91c0*/  LDSM.16.MT88.4 R80, [R193+0x1000] ;  /* 0x00100000c150783b */ /* 0x000f260000004200 */
[--C-:B--2---:R-:W-:Y:S02]  /*91d0*/  FFMA.FTZ R2, R153, c[0x0][0x2d0], -R141.reuse ;  /* 0x0000b40099027a23 */ /* 0x104fe4000001088d */
[----:B------:R-:W-:Y:S02]  /*91e0*/  MUFU.EX2 R153, R88 ;  /* 0x0000005800997308 */ /* 0x000fe40000000800 */
[C---:B---3--:R-:W-:Y:S08]  /*91f0*/  HMMA.16816.F32.BF16 R52, R68.reuse, R84, R52 ;  /* 0x000000544434723c */ /* 0x048ff00000041834 */
[C---:B------:R-:W-:Y:S01]  /*9200*/  HMMA.16816.F32.BF16 R56, R68.reuse, R86, R56 ;  /* 0x000000564438723c */ /* 0x040fe20000041838 */
[----:B------:R2:W3:Y:S01]  /*9210*/  MUFU.EX2 R237, R2 ;  /* 0x0000000200ed7308 */ /* 0x0004e20000000800 */
[----:B------:R-:W4:Y:S06]  /*9220*/  LDSM.16.MT88.4 R84, [R192+0x1000] ;  /* 0x00100000c054783b */ /* 0x000f2c0000004200 */
[C---:B-1----:R-:W-:Y:S08]  /*9230*/  HMMA.16816.F32.BF16 R60, R68.reuse, R72, R60 ;  /* 0x00000048443c723c */ /* 0x042ff0000004183c */
[----:B------:R-:W-:Y:S01]  /*9240*/  HMMA.16816.F32.BF16 R64, R68, R74, R64 ;  /* 0x0000004a4440723c */ /* 0x000fe20000041840 */
[----:B------:R-:W1:Y:S06]  /*9250*/  LDSM.16.MT88.4 R72, [R194+0x1000] ;  /* 0x00100000c248783b */ /* 0x000e6c0000004200 */
[----:B------:R-:W-:Y:S01]  /*9260*/  F2FP.BF16.PACK_AB R68, R241, R242 ;  /* 0x000000f2f144723e */ /* 0x000fe200000010ff */
[--C-:B--2---:R-:W-:Y:S01]  /*9270*/  FFMA.FTZ R2, R154, c[0x0][0x2d0], -R140.reuse ;  /* 0x0000b4009a027a23 */ /* 0x104fe2000001088c */
[----:B---3--:R-:W-:Y:S03]  /*9280*/  F2FP.BF16.PACK_AB R69, R237, R108 ;  /* 0x0000006ced45723e */ /* 0x008fe600000010ff */
[----:B------:R2:W-:Y:S02]  /*9290*/  MUFU.EX2 R236, R2 ;  /* 0x0000000200ec7308 */ /* 0x0005e40000000800 */
[----:B--2---:R-:W-:Y:S08]  /*92a0*/  FFMA.FTZ R2, R155, c[0x0][0x2d0], -R140 ;  /* 0x0000b4009b027a23 */ /* 0x004ff0000001088c */
[----:B------:R2:W3:Y:S02]  /*92b0*/  MUFU.EX2 R233, R2 ;  /* 0x0000000200e97308 */ /* 0x0004e40000000800 */
[----:B--2---:R-:W-:Y:S01]  /*92c0*/  FFMA.FTZ R2, R156, c[0x0][0x2d0], -R141 ;  /* 0x0000b4009c027a23 */ /* 0x004fe2000001088d */
[----:B---3--:R-:W-:Y:S07]  /*92d0*/  F2FP.BF16.PACK_AB R70, R233, R236 ;  /* 0x000000ece946723e */ /* 0x008fee00000010ff */
[----:B------:R2:W3:Y:S01]  /*92e0*/  MUFU.EX2 R223, R2 ;  /* 0x0000000200df7308 */ /* 0x0004e20000000800 */
[----:B-----5:R-:W-:Y:S02]  /*92f0*/  FFMA.FTZ R0, R0, R92, R244 ;  /* 0x0000005c00007223 */ /* 0x020fe400000100f4 */
[----:B------:R-:W-:Y:S01]  /*9300*/  LDSM.16.MT88.4 R92, [R193+0x6000] ;  /* 0x00600000c15c783b */ /* 0x000fe20000004200 */
[----:B------:R-:W-:Y:S02]  /*9310*/  FFMA.FTZ R98, R3, R91, R245 ;  /* 0x0000005b03627223 */ /* 0x000fe400000100f5 */
[----:B------:R-:W-:Y:S05]  /*9320*/  FADD.FTZ R0, R247, R0 ;  /* 0x00000000f7007221 */ /* 0x000fea0000010000 */
[----:B------:R-:W-:Y:S01]  /*9330*/  LDSM.16.MT88.4 R88, [R191+0x6000] ;  /* 0x00600000bf58783b */ /* 0x000fe20000004200 */
[----:B------:R-:W-:Y:S04]  /*9340*/  FADD.FTZ R0, R102, R0 ;  /* 0x0000000066007221 */ /* 0x000fe80000010000 */
[----:B------:R-:W-:Y:S02]  /*9350*/  FADD.FTZ R0, R118, R0 ;  /* 0x0000000076007221 */ /* 0x000fe40000010000 */
[--C-:B--2---:R-:W-:Y:S02]  /*9360*/  FFMA.FTZ R2, R157, c[0x0][0x2d0], -R141.reuse ;  /* 0x0000b4009d027a23 */ /* 0x104fe4000001088d */
[----:B------:R-:W-:Y:S02]  /*9370*/  FADD.FTZ R0, R116, R0 ;  /* 0x0000000074007221 */ /* 0x000fe40000010000 */
[----:B------:R2:W5:Y:S02]  /*9380*/  MUFU.EX2 R222, R2 ;  /* 0x0000000200de7308 */ /* 0x0005640000000800 */
[----:B------:R-:W-:Y:S04]  /*9390*/  FADD.FTZ R0, R252, R0 ;  /* 0x00000000fc007221 */ /* 0x000fe80000010000 */
[----:B------:R-:W-:Y:S04]  /*93a0*/  FADD.FTZ R0, R110, R0 ;  /* 0x000000006e007221 */ /* 0x000fe80000010000 */
[----:B------:R-:W-:Y:S04]  /*93b0*/  FADD.FTZ R0, R109, R0 ;  /* 0x000000006d007221 */ /* 0x000fe80000010000 */
[----:B------:R-:W-:Y:S04]  /*93c0*/  FADD.FTZ R0, R108, R0 ;  /* 0x000000006c007221 */ /* 0x000fe80000010000 */
[----:B------:R-:W-:Y:S04]  /*93d0*/  FADD.FTZ R0, R237, R0 ;  /* 0x00000000ed007221 */ /* 0x000fe80000010000 */
[----:B---3--:R-:W-:Y:S02]  /*93e0*/  FADD.FTZ R0, R223, R0 ;  /* 0x00000000df007221 */ /* 0x008fe40000010000 */
[----:B--2---:R-:W-:Y:S01]  /*93f0*/  FFMA.FTZ R2, R158, c[0x0][0x2d0], -R140 ;  /* 0x0000b4009e027a23 */ /* 0x004fe2000001088c */
[C---:B-----5:R-:W-:Y:S01]  /*9400*/  F2FP.BF16.PACK_AB R71, R222.reuse, R223 ;  /* 0x000000dfde47723e */ /* 0x060fe200000010ff */
[----:B------:R-:W-:Y:S02]  /*9410*/  FADD.FTZ R0, R222, R0 ;  /* 0x00000000de007221 */ /* 0x000fe40000010000 */
[----:B------:R2:W-:Y:S04]  /*9420*/  MUFU.EX2 R218, R2 ;  /* 0x0000000200da7308 */ /* 0x0005e80000000800 */
[C---:B----4-:R-:W-:Y:S08]  /*9430*/  HMMA.16816.F32.BF16 R4, R68.reuse, R76, R4 ;  /* 0x0000004c4404723c */ /* 0x050ff00000041804 */
[C---:B------:R-:W-:Y:S01]  /*9440*/  HMMA.16816.F32.BF16 R8, R68.reuse, R78, R8 ;  /* 0x0000004e4408723c */ /* 0x040fe20000041808 */
[----:B------:R-:W3:Y:S07]  /*9450*/  LDSM.16.MT88.4 R76, [R191+0x4800] ;  /* 0x00480000bf4c783b */ /* 0x000eee0000004200 */
[C---:B------:R-:W-:Y:S04]  /*9460*/  HMMA.16816.F32.BF16 R12, R68.reuse, R80, R12 ;  /* 0x00000050440c723c */ /* 0x040fe8000004180c */
[----:B--2---:R-:W-:Y:S04]  /*9470*/  FFMA.FTZ R2, R159, c[0x0][0x2d0], -R140 ;  /* 0x0000b4009f027a23 */ /* 0x004fe8000001088c */
[C---:B------:R-:W-:Y:S01]  /*9480*/  HMMA.16816.F32.BF16 R16, R68.reuse, R82, R16 ;  /* 0x000000524410723c */ /* 0x040fe20000041810 */
[----:B------:R2:W-:Y:S01]  /*9490*/  MUFU.EX2 R127, R2 ;  /* 0x00000002007f7308 */ /* 0x0005e20000000800 */
[----:B------:R-:W4:Y:S06]  /*94a0*/  LDSM.16.MT88.4 R80, [R193+0x4800] ;  /* 0x00480000c150783b */ /* 0x000f2c0000004200 */
[C---:B------:R-:W-:Y:S08]  /*94b0*/  HMMA.16816.F32.BF16 R20, R68.reuse, R84, R20 ;  /* 0x000000544414723c */ /* 0x040ff00000041814 */
[C---:B------:R-:W-:Y:S01]  /*94c0*/  HMMA.16816.F32.BF16 R24, R68.reuse, R86, R24 ;  /* 0x000000564418723c */ /* 0x040fe20000041818 */
[----:B------:R-:W5:Y:S07]  /*94d0*/  LDSM.16.MT88.4 R84, [R192+0x4800] ;  /* 0x00480000c054783b */ /* 0x000f6e0000004200 */
[C---:B-1----:R-:W-:Y:S04]  /*94e0*/  HMMA.16816.F32.BF16 R28, R68.reuse, R72, R28 ;  /* 0x00000048441c723c */ /* 0x042fe8000004181c */
[--C-:B--2---:R-:W-:Y:S04]  /*94f0*/  FFMA.FTZ R2, R160, c[0x0][0x2d0], -R141.reuse ;  /* 0x0000b400a0027a23 */ /* 0x104fe8000001088d */
[C---:B------:R-:W-:Y:S01]  /*9500*/  HMMA.16816.F32.BF16 R32, R68.reuse, R74, R32 ;  /* 0x0000004a4420723c */ /* 0x040fe20000041820 */
[----:B------:R1:W2:Y:S01]  /*9510*/  MUFU.EX2 R125, R2 ;  /* 0x00000002007d7308 */ /* 0x0002a20000000800 */
[----:B------:R-:W5:Y:S06]  /*9520*/  LDSM.16.MT88.4 R72, [R194+0x4800] ;  /* 0x00480000c248783b */ /* 0x000f6c0000004200 */
[C---:B---3--:R-:W-:Y:S08]  /*9530*/  HMMA.16816.F32.BF16 R36, R68.reuse, R76, R36 ;  /* 0x0000004c4424723c */ /* 0x048ff00000041824 */
[C---:B------:R-:W-:Y:S01]  /*9540*/  HMMA.16816.F32.BF16 R40, R68.reuse, R78, R40 ;  /* 0x0000004e4428723c */ /* 0x040fe20000041828 */
[----:B------:R-:W3:Y:S07]  /*9550*/  LDSM.16.MT88.4 R76, [R191+0x1800] ;  /* 0x00180000bf4c783b */ /* 0x000eee0000004200 */
[C---:B----4-:R-:W-:Y:S04]  /*9560*/  HMMA.16816.F32.BF16 R44, R68.reuse, R80, R44 ;  /* 0x00000050442c723c */ /* 0x050fe8000004182c */
[----:B-1----:R-:W-:Y:S02]  /*9570*/  FFMA.FTZ R2, R163, c[0x0][0x2d0], -R141 ;  /* 0x0000b400a3027a23 */ /* 0x002fe4000001088d */
[----:B------:R-:W-:Y:S02]  /*9580*/  IMAD.MOV.U32 R163, RZ, RZ, R121 ;  /* 0x000000ffffa37224 */ /* 0x000fe400078e0079 */
[C---:B------:R-:W-:Y:S01]  /*9590*/  HMMA.16816.F32.BF16 R48, R68.reuse, R82, R48 ;  /* 0x000000524430723c */ /* 0x040fe20000041830 */
[----:B------:R1:W4:Y:S01]  /*95a0*/  MUFU.EX2 R126, R2 ;  /* 0x00000002007e7308 */ /* 0x0003220000000800 */
[----:B------:R-:W3:Y:S02]  /*95b0*/  LDSM.16.MT88.4 R80, [R193+0x1800] ;  /* 0x00180000c150783b */ /* 0x000ee40000004200 */
[----:B--2---:R-:W-:Y:S04]  /*95c0*/  FADD.FTZ R0, R125, R0 ;  /* 0x000000007d007221 */ /* 0x004fe80000010000 */
[C---:B-----5:R-:W-:Y:S02]  /*95d0*/  HMMA.16816.F32.BF16 R52, R68.reuse, R84, R52 ;  /* 0x000000544434723c */ /* 0x060fe40000041834 */
[----:B------:R-:W-:Y:S06]  /*95e0*/  LDSM.16.MT88.4 R120, [R191+0x3000] ;  /* 0x00300000bf78783b */ /* 0x000fec0000004200 */
[C---:B------:R-:W-:Y:S02]  /*95f0*/  HMMA.16816.F32.BF16 R56, R68.reuse, R86, R56 ;  /* 0x000000564438723c */ /* 0x040fe40000041838 */
[----:B------:R-:W2:Y:S06]  /*9600*/  LDSM.16.MT88.4 R84, [R192+0x1800] ;  /* 0x00180000c054783b */ /* 0x000eac0000004200 */
[C---:B------:R-:W-:Y:S04]  /*9610*/  HMMA.16816.F32.BF16 R60, R68.reuse, R72, R60 ;  /* 0x00000048443c723c */ /* 0x040fe8000004183c */
[----:B-1----:R-:W-:Y:S02]  /*9620*/  FFMA.FTZ R2, R161, c[0x0][0x2d0], -R140 ;  /* 0x0000b400a1027a23 */ /* 0x002fe4000001088c */
[C---:B----4-:R-:W-:Y:S02]  /*9630*/  FADD.FTZ R0, R126.reuse, R0 ;  /* 0x000000007e007221 */ /* 0x050fe40000010000 */
[----:B------:R-:W-:Y:S01]  /*9640*/  HMMA.16816.F32.BF16 R64, R68, R74, R64 ;  /* 0x0000004a4440723c */ /* 0x000fe20000041840 */
[----:B------:R1:W-:Y:S01]  /*9650*/  MUFU.EX2 R161, R2 ;  /* 0x0000000200a17308 */ /* 0x0003e20000000800 */
[----:B------:R-:W4:Y:S05]  /*9660*/  LDSM.16.MT88.4 R72, [R194+0x1800] ;  /* 0x00180000c248783b */ /* 0x000f2a0000004200 */
[----:B------:R-:W-:Y:S02]  /*9670*/  F2FP.BF16.PACK_AB R68, R127, R218 ;  /* 0x000000da7f44723e */ /* 0x000fe400000010ff */
[----:B------:R-:W-:Y:S03]  /*9680*/  F2FP.BF16.PACK_AB R69, R126, R125 ;  /* 0x0000007d7e45723e */ /* 0x000fe600000010ff */
[----:B-1----:R-:W-:Y:S04]  /*9690*/  FFMA.FTZ R2, R162, c[0x0][0x2d0], -R140 ;  /* 0x0000b400a2027a23 */ /* 0x002fe8000001088c */
[----:B------:R1:W5:Y:S02]  /*96a0*/  MUFU.EX2 R160, R2 ;  /* 0x0000000200a07308 */ /* 0x0003640000000800 */
[--C-:B-1----:R-:W-:Y:S01]  /*96b0*/  FFMA.FTZ R2, R215, c[0x0][0x2d0], -R141.reuse ;  /* 0x0000b400d7027a23 */ /* 0x102fe2000001088d */
[----:B-----5:R-:W-:Y:S07]  /*96c0*/  F2FP.BF16.PACK_AB R70, R160, R161 ;  /* 0x000000a1a046723e */ /* 0x020fee00000010ff */
[----:B------:R1:W5:Y:S02]  /*96d0*/  MUFU.EX2 R124, R2 ;  /* 0x00000002007c7308 */ /* 0x0003640000000800 */
[--C-:B-1----:R-:W-:Y:S01]  /*96e0*/  FFMA.FTZ R2, R217, c[0x0][0x2d0], -R141.reuse ;  /* 0x0000b400d9027a23 */ /* 0x102fe2000001088d */
[----:B------:R-:W-:Y:S01]  /*96f0*/  IADD3 R217, R214, -0x1, RZ ;  /* 0xffffffffd6d97810 */ /* 0x000fe20007ffe0ff */
[----:B-----5:R-:W-:Y:S06]  /*9700*/  FADD.FTZ R0, R124, R0 ;  /* 0x000000007c007221 */ /* 0x020fec0000010000 */
[----:B------:R1:W5:Y:S02]  /*9710*/  MUFU.EX2 R159, R2 ;  /* 0x00000002009f7308 */ /* 0x0003640000000800 */
[----:B-1----:R-:W-:Y:S01]  /*9720*/  FFMA.FTZ R2, R219, c[0x0][0x2d0], -R140 ;  /* 0x0000b400db027a23 */ /* 0x002fe2000001088c */
[C---:B-----5:R-:W-:Y:S01]  /*9730*/  F2FP.BF16.PACK_AB R71, R159.reuse, R124 ;  /* 0x0000007c9f47723e */ /* 0x060fe200000010ff */
[----:B------:R-:W-:Y:S06]  /*9740*/  FADD.FTZ R0, R159, R0 ;  /* 0x000000009f007221 */ /* 0x000fec0000010000 */
[----:B------:R1:W-:Y:S01]  /*9750*/  MUFU.EX2 R158, R2 ;  /* 0x00000002009e7308 */ /* 0x0003e20000000800 */
[C---:B---3--:R-:W-:Y:S08]  /*9760*/  HMMA.16816.F32.BF16 R4, R68.reuse, R76, R4 ;  /* 0x0000004c4404723c */ /* 0x048ff00000041804 */
[C---:B------:R-:W-:Y:S01]  /*9770*/  HMMA.16816.F32.BF16 R8, R68.reuse, R78, R8 ;  /* 0x0000004e4408723c */ /* 0x040fe20000041808 */
[----:B------:R-:W3:Y:S07]  /*9780*/  LDSM.16.MT88.4 R76, [R191+0x5000] ;  /* 0x00500000bf4c783b */ /* 0x000eee0000004200 */
[C---:B------:R-:W-:Y:S04]  /*9790*/  HMMA.16816.F32.BF16 R12, R68.reuse, R80, R12 ;  /* 0x00000050440c723c */ /* 0x040fe8000004180c */
        /* <DEDUP_REMOVED lines=12> */
[C---:B---3--:R-:W-:Y:S08]  /*9860*/  HMMA.16816.F32.BF16 R36, R68.reuse, R76, R36 ;  /* 0x0000004c4424723c */ /* 0x048ff00000041824 */
[C---:B------:R-:W-:Y:S01]  /*9870*/  HMMA.16816.F32.BF16 R40, R68.reuse, R78, R40 ;  /* 0x0000004e4428723c */ /* 0x040fe20000041828 */
[----:B------:R-:W3:Y:S07]  /*9880*/  LDSM.16.MT88.4 R76, [R191+0x2000] ;  /* 0x00200000bf4c783b */ /* 0x000eee0000004200 */
[C---:B-----5:R-:W-:Y:S04]  /*9890*/  HMMA.16816.F32.BF16 R44, R68.reuse, R80, R44 ;  /* 0x00000050442c723c */ /* 0x060fe8000004182c */
[----:B-1----:R-:W-:Y:S02]  /*98a0*/  FFMA.FTZ R2, R226, c[0x0][0x2d0], -R140 ;  /* 0x0000b400e2027a23 */ /* 0x002fe4000001088c */
[----:B----4-:R-:W-:Y:S02]  /*98b0*/  FADD.FTZ R0, R106, R0 ;  /* 0x000000006a007221 */ /* 0x010fe40000010000 */
[C---:B------:R-:W-:Y:S01]  /*98c0*/  HMMA.16816.F32.BF16 R48, R68.reuse, R82, R48 ;  /* 0x000000524430723c */ /* 0x040fe20000041830 */
[----:B------:R1:W-:Y:S01]  /*98d0*/  MUFU.EX2 R157, R2 ;  /* 0x00000002009d7308 */ /* 0x0003e20000000800 */
[----:B------:R-:W4:Y:S02]  /*98e0*/  LDSM.16.MT88.4 R80, [R193+0x2000] ;  /* 0x00200000c150783b */ /* 0x000f240000004200 */
[----:B------:R-:W-:Y:S04]  /*98f0*/  FADD.FTZ R0, R105, R0 ;  /* 0x0000000069007221 */ /* 0x000fe80000010000 */
[C---:B--2---:R-:W-:Y:S08]  /*9900*/  HMMA.16816.F32.BF16 R52, R68.reuse, R84, R52 ;  /* 0x000000544434723c */ /* 0x044ff00000041834 */
[C---:B------:R-:W-:Y:S01]  /*9910*/  HMMA.16816.F32.BF16 R56, R68.reuse, R86, R56 ;  /* 0x000000564438723c */ /* 0x040fe20000041838 */
[----:B------:R-:W-:Y:S07]  /*9920*/  LDSM.16.MT88.4 R84, [R194+0x2000] ;  /* 0x00200000c254783b */ /* 0x000fee0000004200 */
[C---:B------:R-:W-:Y:S04]  /*9930*/  HMMA.16816.F32.BF16 R60, R68.reuse, R72, R60 ;  /* 0x00000048443c723c */ /* 0x040fe8000004183c */
[----:B-1----:R-:W-:Y:S04]  /*9940*/  FFMA.FTZ R2, R227, c[0x0][0x2d0], -R140 ;  /* 0x0000b400e3027a23 */ /* 0x002fe8000001088c */
[----:B------:R-:W-:Y:S01]  /*9950*/  HMMA.16816.F32.BF16 R64, R68, R74, R64 ;  /* 0x0000004a4440723c */ /* 0x000fe20000041840 */
[----:B------:R1:W2:Y:S01]  /*9960*/  MUFU.EX2 R156, R2 ;  /* 0x00000002009c7308 */ /* 0x0002a20000000800 */
[----:B------:R-:W5:Y:S05]  /*9970*/  LDSM.16.MT88.4 R72, [R192+0x2000] ;  /* 0x00200000c048783b */ /* 0x000f6a0000004200 */
[----:B------:R-:W-:Y:S02]  /*9980*/  F2FP.BF16.PACK_AB R68, R107, R158 ;  /* 0x0000009e6b44723e */ /* 0x000fe400000010ff */
[----:B------:R-:W-:Y:S03]  /*9990*/  F2FP.BF16.PACK_AB R69, R105, R106 ;  /* 0x0000006a6945723e */ /* 0x000fe600000010ff */
[--C-:B-1----:R-:W-:Y:S01]  /*99a0*/  FFMA.FTZ R2, R235, c[0x0][0x2d0], -R141.reuse ;  /* 0x0000b400eb027a23 */ /* 0x102fe2000001088d */
[----:B--2---:R-:W-:Y:S03]  /*99b0*/  F2FP.BF16.PACK_AB R70, R156, R157 ;  /* 0x0000009d9c46723e */ /* 0x004fe600000010ff */
[----:B------:R1:W2:Y:S02]  /*99c0*/  MUFU.EX2 R104, R2 ;  /* 0x0000000200687308 */ /* 0x0002a40000000800 */
[--C-:B-1----:R-:W-:Y:S02]  /*99d0*/  FFMA.FTZ R2, R240, c[0x0][0x2d0], -R141.reuse ;  /* 0x0000b400f0027a23 */ /* 0x102fe4000001088d */
[----:B--2---:R-:W-:Y:S06]  /*99e0*/  FADD.FTZ R0, R104, R0 ;  /* 0x0000000068007221 */ /* 0x004fec0000010000 */
[----:B------:R1:W2:Y:S02]  /*99f0*/  MUFU.EX2 R155, R2 ;  /* 0x00000002009b7308 */ /* 0x0002a40000000800 */
[--C-:B-1----:R-:W-:Y:S01]  /*9a00*/  FFMA.FTZ R2, R239, c[0x0][0x2d0], -R140.reuse ;  /* 0x0000b400ef027a23 */ /* 0x102fe2000001088c */
[C---:B--2---:R-:W-:Y:S01]  /*9a10*/  F2FP.BF16.PACK_AB R71, R155.reuse, R104 ;  /* 0x000000689b47723e */ /* 0x044fe200000010ff */
[----:B------:R-:W-:Y:S06]  /*9a20*/  FFMA.FTZ R140, R228, c[0x0][0x2d0], -R140 ;  /* 0x0000b400e48c7a23 */ /* 0x000fec000001088c */
[----:B------:R1:W-:Y:S01]  /*9a30*/  MUFU.EX2 R154, R2 ;  /* 0x00000002009a7308 */ /* 0x0003e20000000800 */
[----:B------:R-:W-:Y:S01]  /*9a40*/  FADD.FTZ R0, R155, R0 ;  /* 0x000000009b007221 */ /* 0x000fe20000010000 */
[C---:B---3--:R-:W-:Y:S08]  /*9a50*/  HMMA.16816.F32.BF16 R4, R68.reuse, R76, R4 ;  /* 0x0000004c4404723c */ /* 0x048ff00000041804 */
[----:B------:R-:W-:Y:S01]  /*9a60*/  MUFU.EX2 R115, R140 ;  /* 0x0000008c00737308 */ /* 0x000fe20000000800 */
        /* <DEDUP_REMOVED lines=12> */
[----:B---3--:R-:W-:Y:S02]  /*9b30*/  FADD.FTZ R0, R149, R0 ;  /* 0x0000000095007221 */ /* 0x008fe40000010000 */
[C---:B------:R-:W-:Y:S01]  /*9b40*/  HMMA.16816.F32.BF16 R32, R68.reuse, R86, R32 ;  /* 0x000000564420723c */ /* 0x040fe20000041820 */
[----:B------:R1:W3:Y:S01]  /*9b50*/  MUFU.EX2 R150, R2 ;  /* 0x0000000200967308 */ /* 0x0002e20000000800 */
[----:B------:R-:W5:Y:S06]  /*9b60*/  LDSM.16.MT88.4 R84, [R194+0x5800] ;  /* 0x00580000c254783b */ /* 0x000f6c0000004200 */
[C---:B--2---:R-:W-:Y:S08]  /*9b70*/  HMMA.16816.F32.BF16 R36, R68.reuse, R76, R36 ;  /* 0x0000004c4424723c */ /* 0x044ff00000041824 */
[C---:B------:R-:W-:Y:S01]  /*9b80*/  HMMA.16816.F32.BF16 R40, R68.reuse, R78, R40 ;  /* 0x0000004e4428723c */ /* 0x040fe20000041828 */
[----:B------:R-:W2:Y:S07]  /*9b90*/  LDSM.16.MT88.4 R76, [R191+0x2800] ;  /* 0x00280000bf4c783b */ /* 0x000eae0000004200 */
[C---:B----4-:R-:W-:Y:S04]  /*9ba0*/  HMMA.16816.F32.BF16 R44, R68.reuse, R80, R44 ;  /* 0x00000050442c723c */ /* 0x050fe8000004182c */
[--C-:B-1----:R-:W-:Y:S02]  /*9bb0*/  FFMA.FTZ R2, R249, c[0x0][0x2d0], -R141.reuse ;  /* 0x0000b400f9027a23 */ /* 0x102fe4000001088d */
[----:B---3--:R-:W-:Y:S02]  /*9bc0*/  FADD.FTZ R0, R150, R0 ;  /* 0x0000000096007221 */ /* 0x008fe40000010000 */
        /* <DEDUP_REMOVED lines=9> */
[----:B------:R-:W-:Y:S01]  /*9c60*/  HMMA.16816.F32.BF16 R64, R68, R86, R64 ;  /* 0x000000564440723c */ /* 0x000fe20000041840 */
[----:B------:R-:W1:Y:S01]  /*9c70*/  MUFU.EX2 R147, R2 ;  /* 0x0000000200937308 */ /* 0x000e620000000800 */
[----:B------:R-:W3:Y:S05]  /*9c80*/  LDSM.16.MT88.4 R84, [R194+0x2800] ;  /* 0x00280000c254783b */ /* 0x000eea0000004200 */
[----:B------:R-:W-:Y:S02]  /*9c90*/  F2FP.BF16.PACK_AB R68, R153, R154 ;  /* 0x0000009a9944723e */ /* 0x000fe400000010ff */
[----:B------:R-:W-:Y:S03]  /*9ca0*/  F2FP.BF16.PACK_AB R69, R150, R149 ;  /* 0x000000959645723e */ /* 0x000fe600000010ff */
[----:B------:R-:W-:Y:S02]  /*9cb0*/  F2FP.BF16.PACK_AB R70, R151, R152 ;  /* 0x000000989746723e */ /* 0x000fe400000010ff */
[----:B-1----:R-:W-:Y:S01]  /*9cc0*/  F2FP.BF16.PACK_AB R71, R147, R148 ;  /* 0x000000949347723e */ /* 0x002fe200000010ff */
[--C-:B------:R-:W-:Y:S02]  /*9cd0*/  FFMA.FTZ R2, R142, c[0x0][0x2d0], -R141.reuse ;  /* 0x0000b4008e027a23 */ /* 0x100fe4000001088d */
[----:B------:R-:W1:Y:S01]  /*9ce0*/  MUFU.EX2 R142, R101 ;  /* 0x00000065008e7308 */ /* 0x000e620000000800 */
[----:B------:R-:W-:Y:S02]  /*9cf0*/  FFMA.FTZ R141, R113, c[0x0][0x2d0], -R141 ;  /* 0x0000b400718d7a23 */ /* 0x000fe4000001088d */
[----:B------:R-:W-:Y:S01]  /*9d00*/  FADD.FTZ R0, R147, R0 ;  /* 0x0000000093007221 */ /* 0x000fe20000010000 */
[C---:B--2---:R-:W-:Y:S06]  /*9d10*/  HMMA.16816.F32.BF16 R4, R68.reuse, R76, R4 ;  /* 0x0000004c4404723c */ /* 0x044fec0000041804 */
[----:B------:R-:W-:Y:S02]  /*9d20*/  MUFU.EX2 R113, R97 ;  /* 0x0000006100717308 */ /* 0x000fe40000000800 */
[C---:B------:R-:W-:Y:S01]  /*9d30*/  HMMA.16816.F32.BF16 R8, R68.reuse, R78, R8 ;  /* 0x0000004e4408723c */ /* 0x040fe20000041808 */
[----:B------:R-:W2:Y:S07]  /*9d40*/  LDSM.16.MT88.4 R76, [R192+0x6000] ;  /* 0x00600000c04c783b */ /* 0x000eae0000004200 */
[C---:B----4-:R-:W-:Y:S01]  /*9d50*/  HMMA.16816.F32.BF16 R12, R68.reuse, R80, R12 ;  /* 0x00000050440c723c */ /* 0x050fe2000004180c */
[----:B------:R4:W3:Y:S03]  /*9d60*/  MUFU.EX2 R144, R2 ;  /* 0x0000000200907308 */ /* 0x0008e60000000800 */
[----:B-1----:R-:W-:Y:S04]  /*9d70*/  F2FP.BF16.PACK_AB R138, R115, R142 ;  /* 0x0000008e738a723e */ /* 0x002fe800000010ff */
[C---:B------:R-:W-:Y:S01]  /*9d80*/  HMMA.16816.F32.BF16 R16, R68.reuse, R82, R16 ;  /* 0x000000524410723c */ /* 0x040fe20000041810 */
[----:B------:R-:W1:Y:S02]  /*9d90*/  LDSM.16.MT88.4 R80, [R194+0x6000] ;  /* 0x00600000c250783b */ /* 0x000e640000004200 */
[----:B------:R-:W2:Y:S05]  /*9da0*/  MUFU.EX2 R3, R141 ;  /* 0x0000008d00037308 */ /* 0x000eaa0000000800 */
[C---:B-----5:R-:W-:Y:S08]  /*9db0*/  HMMA.16816.F32.BF16 R20, R68.reuse, R72, R20 ;  /* 0x000000484414723c */ /* 0x060ff00000041814 */
[C---:B------:R-:W-:Y:S01]  /*9dc0*/  HMMA.16816.F32.BF16 R24, R68.reuse, R74, R24 ;  /* 0x0000004a4418723c */ /* 0x040fe20000041818 */
[----:B------:R-:W5:Y:S03]  /*9dd0*/  LDSM.16.MT88.4 R72, [R193+0x3000] ;  /* 0x00300000c148783b */ /* 0x000f660000004200 */
[----:B----4-:R-:W-:Y:S01]  /*9de0*/  FADD.FTZ R2, R103, R98 ;  /* 0x0000006267027221 */ /* 0x010fe20000010000 */
[----:B---3--:R-:W-:Y:S01]  /*9df0*/  F2FP.BF16.PACK_AB R137, R143, R144 ;  /* 0x000000908f89723e */ /* 0x008fe200000010ff */
[----:B------:R-:W-:Y:S02]  /*9e00*/  FADD.FTZ R0, R144, R0 ;  /* 0x0000000090007221 */ /* 0x000fe40000010000 */
[C---:B------:R-:W-:Y:S01]  /*9e10*/  HMMA.16816.F32.BF16 R28, R68.reuse, R84, R28 ;  /* 0x00000054441c723c */ /* 0x040fe2000004181c */
[----:B------:R-:W-:Y:S03]  /*9e20*/  LDSM.16.MT88.4 R96, [R191+0x6800] ;  /* 0x00680000bf60783b */ /* 0x000fe60000004200 */
[----:B------:R-:W-:Y:S01]  /*9e30*/  FADD.FTZ R2, R119, R2 ;  /* 0x0000000277027221 */ /* 0x000fe20000010000 */
[----:B--2---:R-:W-:Y:S01]  /*9e40*/  F2FP.BF16.PACK_AB R139, R3, R113 ;  /* 0x00000071038b723e */ /* 0x004fe200000010ff */
[----:B------:R-:W-:Y:S02]  /*9e50*/  FADD.FTZ R0, R143, R0 ;  /* 0x000000008f007221 */ /* 0x000fe40000010000 */
[C---:B------:R-:W-:Y:S01]  /*9e60*/  HMMA.16816.F32.BF16 R32, R68.reuse, R86, R32 ;  /* 0x000000564420723c */ /* 0x040fe20000041820 */
[----:B------:R-:W2:Y:S03]  /*9e70*/  LDSM.16.MT88.4 R84, [R192+0x3000] ;  /* 0x00300000c054783b */ /* 0x000ea60000004200 */
[----:B------:R-:W-:Y:S02]  /*9e80*/  FADD.FTZ R2, R117, R2 ;  /* 0x0000000275027221 */ /* 0x000fe40000010000 */
[----:B------:R-:W-:Y:S02]  /*9e90*/  FADD.FTZ R0, R113, R0 ;  /* 0x0000000071007221 */ /* 0x000fe40000010000 */
[C---:B------:R-:W-:Y:S01]  /*9ea0*/  HMMA.16816.F32.BF16 R36, R68.reuse, R88, R36 ;  /* 0x000000584424723c */ /* 0x040fe20000041824 */
[----:B------:R-:W-:Y:S03]  /*9eb0*/  LDSM.16.MT88.4 R100, [R193+0x6800] ;  /* 0x00680000c164783b */ /* 0x000fe60000004200 */
[----:B------:R-:W-:Y:S02]  /*9ec0*/  FADD.FTZ R3, R3, R0 ;  /* 0x0000000003037221 */ /* 0x000fe40000010000 */
[----:B------:R-:W-:Y:S02]  /*9ed0*/  FADD.FTZ R2, R163, R2 ;  /* 0x00000002a3027221 */ /* 0x000fe40000010000 */
[C---:B------:R-:W-:Y:S01]  /*9ee0*/  HMMA.16816.F32.BF16 R40, R68.reuse, R90, R40 ;  /* 0x0000005a4428723c */ /* 0x040fe20000041828 */
[----:B------:R-:W3:Y:S03]  /*9ef0*/  LDSM.16.MT88.4 R88, [R194+0x3000] ;  /* 0x00300000c258783b */ /* 0x000ee60000004200 */
[----:B------:R-:W-:Y:S02]  /*9f00*/  FADD.FTZ R2, R111, R2 ;  /* 0x000000026f027221 */ /* 0x000fe40000010000 */
[----:B------:R-:W-:Y:S02]  /*9f10*/  IMAD.MOV.U32 R113, RZ, RZ, R112 ;  /* 0x000000ffff717224 */ /* 0x000fe400078e0070 */
[C---:B------:R-:W-:Y:S01]  /*9f20*/  HMMA.16816.F32.BF16 R44, R68.reuse, R92, R44 ;  /* 0x0000005c442c723c */ /* 0x040fe2000004182c */
[----:B------:R-:W2:Y:S03]  /*9f30*/  LDSM.16.MT88.4 R108, [R192+0x6800] ;  /* 0x00680000c06c783b */ /* 0x000ea60000004200 */
        /* <DEDUP_REMOVED lines=10> */
[----:B------:R-:W-:Y:S04]  /*9fe0*/  FADD.FTZ R2, R233, R2 ;  /* 0x00000002e9027221 */ /* 0x000fe80000010000 */
[C---:B------:R-:W-:Y:S01]  /*9ff0*/  HMMA.16816.F32.BF16 R116, R136.reuse, R120, R4 ;  /* 0x000000788874723c */ /* 0x040fe20000041804 */
[----:B------:R-:W1:Y:S04]  /*a000*/  LDSM.16.MT88.4 R4, [R194+0x6800] ;  /* 0x00680000c204783b */ /* 0x000e680000004200 */
[----:B------:R-:W-:Y:S03]  /*a010*/  FADD.FTZ R2, R218, R2 ;  /* 0x00000002da027221 */ /* 0x000fe60000010000 */
[C---:B------:R-:W-:Y:S01]  /*a020*/  HMMA.16816.F32.BF16 R120, R136.reuse, R122, R8 ;  /* 0x0000007a8878723c */ /* 0x040fe20000041808 */
[----:B------:R-:W4:Y:S03]  /*a030*/  LDL R8, [R1+0x3c] ;  /* 0x00003c0001087983 */ /* 0x000f260000100800 */
[----:B------:R-:W-:Y:S01]  /*a040*/  FADD.FTZ R2, R127, R2 ;  /* 0x000000027f027221 */ /* 0x000fe20000010000 */
[----:B------:R3:W-:Y:S03]  /*a050*/  STL [R1+0x20], R3 ;  /* 0x0000200301007387 */ /* 0x0007e60000100800 */
[C---:B-----5:R-:W-:Y:S04]  /*a060*/  HMMA.16816.F32.BF16 R68, R136.reuse, R72, R12 ;  /* 0x000000488844723c */ /* 0x060fe8000004180c */
[----:B------:R-:W-:Y:S04]  /*a070*/  FADD.FTZ R2, R161, R2 ;  /* 0x00000002a1027221 */ /* 0x000fe80000010000 */
[C---:B------:R-:W-:Y:S04]  /*a080*/  HMMA.16816.F32.BF16 R72, R136.reuse, R74, R16 ;  /* 0x0000004a8848723c */ /* 0x040fe80000041810 */
[----:B------:R-:W-:Y:S04]  /*a090*/  FADD.FTZ R2, R160, R2 ;  /* 0x00000002a0027221 */ /* 0x000fe80000010000 */
[C---:B--2---:R-:W-:Y:S04]  /*a0a0*/  HMMA.16816.F32.BF16 R76, R136.reuse, R84, R20 ;  /* 0x00000054884c723c */ /* 0x044fe80000041814 */
[----:B------:R-:W-:Y:S02]  /*a0b0*/  FADD.FTZ R2, R158, R2 ;  /* 0x000000029e027221 */ /* 0x000fe40000010000 */
[----:B---3--:R-:W-:Y:S02]  /*a0c0*/  IMAD.MOV.U32 R3, RZ, RZ, R114 ;  /* 0x000000ffff037224 */ /* 0x008fe400078e0072 */
        /* <DEDUP_REMOVED lines=21> */
[----:B------:R-:W-:Y:S02]  /*a220*/  FADD.FTZ R0, R115, R2 ;  /* 0x0000000273007221 */ /* 0x000fe40000010000 */
[----:B------:R-:W-:Y:S03]  /*a230*/  IMAD.MOV.U32 R115, RZ, RZ, R112 ;  /* 0x000000ffff737224 */ /* 0x000fe600078e0070 */
[----:B------:R1:W-:Y:S01]  /*a240*/  STL [R1+0x24], R0 ;  /* 0x0000240001007387 */ /* 0x0003e20000100800 */
[----:B----4-:R-:W-:Y:S02]  /*a250*/  ISETP.GT.AND P0, PT, R214, R8, PT ;  /* 0x00000008d600720c */ /* 0x010fe40003f04270 */
[----:B------:R-:W-:Y:S11]  /*a260*/  IMAD.MOV.U32 R214, RZ, RZ, R217 ;  /* 0x000000ffffd67224 */ /* 0x000ff600078e00d9 */
[----:B-1----:R-:W-:-:S05]  /*a270*/  @P0 BRA `(.L_x_2360) ;  /* 0xffffc45000000947 */ /* 0x002fca000383ffff */
.L_x_2355:
[----:B-1----:R-:W2:Y:S02]  /*a280*/  LDL R0, [R1+0x28] ;  /* 0x0000280001007983 */ /* 0x002ea40000100800 */
[----:B--2---:R-:W-:-:S13]  /*a290*/  ISETP.GE.AND P0, PT, R217, R0, PT ;  /* 0x00000000d900720c */ /* 0x004fda0003f06270 */
[----:B------:R-:W-:Y:S05]  /*a2a0*/  @!P0 BRA `(.L_x_2361) ;  /* 0x0000327000008947 */ /* 0x000fea0003800000 */
.L_x_2364:
[----:B------:R-:W2:Y:S01]  /*a2b0*/  LDL.64 R218, [R1+0x8] ;  /* 0x0000080001da7983 */ /* 0x000ea20000100a00 */
[----:B------:R-:W-:Y:S04]  /*a2c0*/  DEPBAR.LE SB0, 0x0 ;  /* 0x000080000000791a */ /* 0x000fe80000000000 */
[----:B------:R-:W3:Y:S01]  /*a2d0*/  LDL.64 R214, [R1] ;  /* 0x0000000001d67983 */ /* 0x000ee20000100a00 */
[----:B------:R-:W-:Y:S01]  /*a2e0*/  WARPSYNC 0xffffffff ;  /* 0xffffffff00007948 */ /* 0x000fe20003800000 */
[----:B-1----:R-:W-:Y:S01]  /*a2f0*/  SHF.R.S32.HI R0, RZ, 0x1f, R217 ;  /* 0x0000001fff007819 */ /* 0x002fe200000114d9 */
[C---:B------:R-:W-:Y:S01]  /*a300*/  IMAD.WIDE.U32 R28, R217.reuse, c[0x0][0x208], RZ ;  /* 0x00008200d91c7a25 */ /* 0x040fe200078e00ff */
[----:B------:R-:W-:Y:S01]  /*a310*/  ULDC.64 UR4, c[0x0][0x208] ;  /* 0x0000820000047ab9 */ /* 0x000fe20000000a00 */
[----:B------:R-:W4:Y:S01]  /*a320*/  LDL.64 R44, [R1+0x30] ;  /* 0x00003000012c7983 */ /* 0x000f220000100a00 */
[----:B------:R-:W-:Y:S01]  /*a330*/  UMOV UR9, 0x5 ;  /* 0x0000000500097882 */ /* 0x000fe20000000000 */
[----:B------:R-:W-:Y:S01]  /*a340*/  IMAD R0, R0, c[0x0][0x208], RZ ;  /* 0x0000820000007a24 */ /* 0x000fe200078e02ff */
[----:B------:R-:W-:Y:S01]  /*a350*/  USHF.L.U32 UR8, UR4, 0x5, URZ ;  /* 0x0000000504087899 */ /* 0x000fe2000800063f */
[----:B------:R-:W-:Y:S01]  /*a360*/  BSSY B0, `(.L_x_2362) ;  /* 0x000011e000007945 */ /* 0x000fe20003800000 */
[----:B------:R-:W5:Y:S01]  /*a370*/  LDL R31, [R1+0x2c] ;  /* 0x00002c00011f7983 */ /* 0x000f620000100800 */
[----:B------:R-:W-:Y:S01]  /*a380*/  IMAD R0, R217, c[0x0][0x20c], R0 ;  /* 0x00008300d9007a24 */ /* 0x000fe200078e0200 */
[----:B------:R-:W-:Y:S02]  /*a390*/  USHF.L.U64.HI UR9, UR4, UR9, UR5 ;  /* 0x0000000904097299 */ /* 0x000fe40008010205 */
[----:B------:R-:W-:Y:S01]  /*a3a0*/  UIADD3 UR5, UP0, UR8, UR8, URZ ;  /* 0x0000000808057290 */ /* 0x000fe2000ff1e03f */
[----:B------:R-:W-:Y:S01]  /*a3b0*/  BAR.SYNC.DEFER_BLOCKING 0x0 ;  /* 0x0000000000007b1d */ /* 0x000fe20000010000 */
[----:B------:R-:W-:Y:S02]  /*a3c0*/  IMAD.IADD R0, R29, 0x1, R0 ;  /* 0x000000011d007824 */ /* 0x000fe400078e0200 */
[----:B------:R-:W-:Y:S01]  /*a3d0*/  IMAD.U32 R20, RZ, RZ, UR8 ;  /* 0x00000008ff147e24 */ /* 0x000fe2000f8e00ff */
[----:B------:R-:W-:Y:S01]  /*a3e0*/  UIADD3.X UR4, UR9, UR9, URZ, UP0, !UPT ;  /* 0x0000000909047290 */ /* 0x000fe200087fe43f */
[----:B------:R-:W-:Y:S02]  /*a3f0*/  IMAD R47, R0, 0x70, RZ ;  /* 0x00000070002f7824 */ /* 0x000fe400078e02ff */
[----:B------:R-:W-:Y:S04]  /*a400*/  IMAD.U32 R21, RZ, RZ, UR9 ;  /* 0x00000009ff157e24 */ /* 0x000fe8000f8e00ff */
[----:B------:R-:W-:Y:S01]  /*a410*/  IMAD.WIDE.U32 R20, R28, 0x70, R20 ;  /* 0x000000701c147825 */ /* 0x000fe200078e0014 */
[----:B------:R-:W1:Y:S05]  /*a420*/  LDSM.16.M88.4 R8, [R188] ;  /* 0x00000000bc08783b */ /* 0x000e6a0000000200 */
[----:B------:R-:W1:Y:S05]  /*a430*/  LDSM.16.M88.4 R16, [R188+0x800] ;  /* 0x00080000bc10783b */ /* 0x000e6a0000000200 */
[----:B------:R-:W2:Y:S05]  /*a440*/  LDSM.16.M88.4 R24, [R188+0x1000] ;  /* 0x00100000bc18783b */ /* 0x000eaa0000000200 */
[----:B------:R-:W5:Y:S05]  /*a450*/  LDL R112, [R1+0x28] ;  /* 0x0000280001707983 */ /* 0x000f6a0000100800 */
[----:B------:R-:W2:Y:S05]  /*a460*/  LDSM.16.M88.4 R32, [R188+0x1800] ;  /* 0x00180000bc20783b */ /* 0x000eaa0000000200 */
[----:B------:R-:W2:Y:S05]  /*a470*/  LDSM.16.M88.4 R40, [R188+0x2000] ;  /* 0x00200000bc28783b */ /* 0x000eaa0000000200 */
[----:B------:R-:W2:Y:S05]  /*a480*/  LDSM.16.M88.4 R48, [R188+0x2800] ;  /* 0x00280000bc30783b */ /* 0x000eaa0000000200 */
[----:B------:R-:W2:Y:S01]  /*a490*/  LDSM.16.M88.4 R56, [R188+0x3000] ;  /* 0x00300000bc38783b */ /* 0x000ea20000000200 */
[C---:B-1----:R-:W-:Y:S04]  /*a4a0*/  HMMA.16816.F32.BF16 R4, R128.reuse, R8, RZ ;  /* 0x000000088004723c */ /* 0x042fe800000418ff */
[----:B------:R-:W1:Y:S05]  /*a4b0*/  LDSM.16.M88.4 R136, [R195] ;  /* 0x00000000c388783b */ /* 0x000e6a0000000200 */
[----:B------:R-:W1:Y:S01]  /*a4c0*/  LDSM.16.M88.4 R140, [R204] ;  /* 0x00000000cc8c783b */ /* 0x000e620000000200 */
[C---:B------:R-:W-:Y:S04]  /*a4d0*/  HMMA.16816.F32.BF16 R8, R128.reuse, R10, RZ ;  /* 0x0000000a8008723c */ /* 0x040fe800000418ff */
[----:B------:R-:W1:Y:S04]  /*a4e0*/  LDSM.16.M88.4 R144, [R205] ;  /* 0x00000000cd90783b */ /* 0x000e680000000200 */
[C---:B------:R-:W-:Y:S01]  /*a4f0*/  HMMA.16816.F32.BF16 R12, R128.reuse, R16, RZ ;  /* 0x00000010800c723c */ /* 0x040fe200000418ff */
[----:B------:R-:W1:Y:S05]  /*a500*/  LDSM.16.M88.4 R148, [R206] ;  /* 0x00000000ce94783b */ /* 0x000e6a0000000200 */
[----:B------:R-:W1:Y:S02]  /*a510*/  LDSM.16.M88.4 R152, [R207] ;  /* 0x00000000cf98783b */ /* 0x000e640000000200 */
[C---:B------:R-:W-:Y:S03]  /*a520*/  HMMA.16816.F32.BF16 R16, R128.reuse, R18, RZ ;  /* 0x000000128010723c */ /* 0x040fe600000418ff */
[----:B------:R-:W1:Y:S05]  /*a530*/  LDSM.16.M88.4 R156, [R208] ;  /* 0x00000000d09c783b */ /* 0x000e6a0000000200 */
[----:B------:R-:W1:Y:S05]  /*a540*/  LDSM.16.M88.4 R160, [R209] ;  /* 0x00000000d1a0783b */ /* 0x000e6a0000000200 */
[----:B------:R-:W1:Y:S02]  /*a550*/  S2R R30, SR_TID.X ;  /* 0x00000000001e7919 */ /* 0x000e640000002100 */
[----:B-1----:R-:W-:Y:S01]  /*a560*/  ISETP.GT.AND P4, PT, R30, 0x7f, PT ;  /* 0x0000007f1e00780c */ /* 0x002fe20003f84270 */
[----:B--2---:R-:W-:Y:S01]  /*a570*/  IMAD.MOV.U32 R2, RZ, RZ, R218 ;  /* 0x000000ffff027224 */ /* 0x004fe200078e00da */
[----:B------:R-:W-:Y:S01]  /*a580*/  IADD3 R38, P1, R218, R20, RZ ;  /* 0x00000014da267210 */ /* 0x000fe20007f3e0ff */
[----:B---3--:R-:W-:Y:S04]  /*a590*/  IMAD.MOV.U32 R3, RZ, RZ, R215 ;  /* 0x000000ffff037224 */ /* 0x008fe800078e00d7 */
[----:B------:R-:W-:Y:S01]  /*a5a0*/  IMAD.WIDE.U32 R2, R28, 0x70, R2 ;  /* 0x000000701c027825 */ /* 0x000fe200078e0002 */
[----:B----4-:R-:W-:Y:S03]  /*a5b0*/  ISETP.GE.AND P5, PT, R44, c[0x0][0x1d4], PT ;  /* 0x000075002c007a0c */ /* 0x010fe60003fa6270 */
[----:B------:R-:W-:Y:S01]  /*a5c0*/  IMAD.IADD R0, R3, 0x1, R47 ;  /* 0x0000000103007824 */ /* 0x000fe200078e022f */
[C---:B------:R-:W-:Y:S01]  /*a5d0*/  LEA R36, P0, R2.reuse, c[0x0][0x1f8], 0x1 ;  /* 0x00007e0002247a11 */ /* 0x040fe200078008ff */
[----:B------:R-:W-:Y:S01]  /*a5e0*/  IMAD.U32 R3, RZ, RZ, UR4 ;  /* 0x00000004ff037e24 */ /* 0x000fe2000f8e00ff */
[----:B-----5:R-:W-:Y:S02]  /*a5f0*/  ISETP.GE.AND P6, PT, R31, c[0x0][0x1d4], PT ;  /* 0x000075001f007a0c */ /* 0x020fe40003fc6270 */
[----:B------:R-:W-:Y:S01]  /*a600*/  LEA.HI.X R37, R2, c[0x0][0x1fc], R0, 0x1, P0 ;  /* 0x00007f0002257a11 */ /* 0x000fe200000f0c00 */
[----:B------:R-:W-:Y:S01]  /*a610*/  IMAD.IADD R0, R47, 0x1, R21 ;  /* 0x000000012f007824 */ /* 0x000fe200078e0215 */
[----:B------:R-:W-:Y:S01]  /*a620*/  IADD3 R39, P0, R20, UR8, RZ ;  /* 0x0000000814277c10 */ /* 0x000fe2000ff1e0ff */
[----:B------:R-:W-:Y:S01]  /*a630*/  IMAD.U32 R2, RZ, RZ, UR5 ;  /* 0x00000005ff027e24 */ /* 0x000fe2000f8e00ff */
[C---:B------:R-:W-:Y:S01]  /*a640*/  HMMA.16816.F32.BF16 R20, R128.reuse, R24, RZ ;  /* 0x000000188014723c */ /* 0x040fe200000418ff */
[----:B------:R-:W-:Y:S01]  /*a650*/  @!PT LDS RZ, [RZ] ;  /* 0x00000000fffff984 */ /* 0x000fe20000000800 */
[----:B------:R-:W-:Y:S01]  /*a660*/  @!PT LDS RZ, [RZ] ;  /* 0x00000000fffff984 */ /* 0x000fe20000000800 */
[----:B------:R-:W-:Y:S01]  /*a670*/  @!PT LDS RZ, [RZ] ;  /* 0x00000000fffff984 */ /* 0x000fe20000000800 */
[----:B------:R1:W-:Y:S01]  /*a680*/  LDGSTS.E.BYPASS.LTC128B.128 [R216+0x100], [R36.64], !P5 ;  /* 0x0010000024d87fae */ /* 0x0003e2000e901d46 */
[----:B------:R-:W-:Y:S01]  /*a690*/  IADD3.X R44, R0, UR9, RZ, P0, !PT ;  /* 0x00000009002c7c10 */ /* 0x000fe200087fe4ff */
[----:B------:R-:W-:Y:S04]  /*a6a0*/  IMAD.WIDE.U32 R52, R28, 0x70, R2 ;  /* 0x000000701c347825 */ /* 0x000fe800078e0002 */
[----:B------:R1:W-:Y:S01]  /*a6b0*/  LDGSTS.E.BYPASS.LTC128B.128 [R216+0x3900], [R36.64+0x80], !P6 ;  /* 0x0390008024d87fae */ /* 0x0003e2000f101d46 */
[C---:B------:R-:W-:Y:S01]  /*a6c0*/  HMMA.16816.F32.BF16 R24, R128.reuse, R26, RZ ;  /* 0x0000001a8018723c */ /* 0x040fe200000418ff */
[----:B------:R-:W-:Y:S03]  /*a6d0*/  IMAD.X R3, R0, 0x1, R215, P1 ;  /* 0x0000000100037824 */ /* 0x000fe600008e06d7 */
[C---:B------:R-:W-:Y:S02]  /*a6e0*/  LEA R2, P1, R38.reuse, c[0x0][0x1f8], 0x1 ;  /* 0x00007e0026027a11 */ /* 0x040fe400078208ff */
[----:B------:R-:W-:Y:S02]  /*a6f0*/  IADD3 R0, P0, R39, R218, RZ ;  /* 0x000000da27007210 */ /* 0x000fe40007f1e0ff */
[C---:B------:R-:W-:Y:S01]  /*a700*/  HMMA.16816.F32.BF16 R28, R128.reuse, R32, RZ ;  /* 0x00000020801c723c */ /* 0x040fe200000418ff */
[----:B------:R-:W-:Y:S03]  /*a710*/  LEA.HI.X R3, R38, c[0x0][0x1fc], R3, 0x1, P1 ;  /* 0x00007f0026037a11 */ /* 0x000fe600008f0c03 */
[----:B------:R-:W-:Y:S02]  /*a720*/  LEA R54, P2, R0, c[0x0][0x1f8], 0x1 ;  /* 0x00007e0000367a11 */ /* 0x000fe400078408ff */
[----:B------:R2:W-:Y:S01]  /*a730*/  LDGSTS.E.BYPASS.LTC128B.128 [R216+0x1100], [R2.64], !P5 ;  /* 0x0110000002d87fae */ /* 0x0005e2000e901d46 */
[----:B------:R-:W-:Y:S01]  /*a740*/  IADD3 R45, P3, R218, R52, RZ ;  /* 0x00000034da2d7210 */ /* 0x000fe20007f7e0ff */
[C---:B------:R-:W-:Y:S03]  /*a750*/  HMMA.16816.F32.BF16 R32, R128.reuse, R34, RZ ;  /* 0x000000228020723c */ /* 0x040fe600000418ff */
[----:B------:R2:W-:Y:S01]  /*a760*/  LDGSTS.E.BYPASS.LTC128B.128 [R216+0x4900], [R2.64+0x80], !P6 ;  /* 0x0490008002d87fae */ /* 0x0005e2000f101d46 */
[----:B------:R-:W-:Y:S01]  /*a770*/  IADD3.X R47, R215, R47, R53, P3, !PT ;  /* 0x0000002fd72f7210 */ /* 0x000fe20001ffe435 */
[----:B-1----:R-:W-:Y:S01]  /*a780*/  IMAD.X R36, R44, 0x1, R215, P0 ;  /* 0x000000012c247824 */ /* 0x002fe200000e06d7 */
[----:B------:R-:W-:Y:S02]  /*a790*/  @!P4 IADD3 R46, P1, P0, R218, UR8, R39 ;  /* 0x00000008da2ecc10 */ /* 0x000fe4000f83e027 */
[----:B------:R-:W-:Y:S01]  /*a7a0*/  ISETP.GT.AND P3, PT, R217, R112, PT ;  /* 0x00000070d900720c */ /* 0x000fe20003f64270 */
[----:B------:R-:W-:Y:S03]  /*a7b0*/  IMAD.MOV.U32 R112, RZ, RZ, R114 ;  /* 0x000000ffff707224 */ /* 0x000fe600078e0072 */
        /* <DEDUP_REMOVED lines=8> */
[----:B------:R-:W-:Y:S03]  /*a840*/  @!P4 LEA.HI.X R215, R46, c[0x0][0x1fc], R0, 0x1, P0 ;  /* 0x00007f002ed7ca11 */ /* 0x000fe600000f0c00 */
[----:B------:R1:W-:Y:S04]  /*a850*/  LDGSTS.E.BYPASS.LTC128B.128 [R216+0x5900], [R52.64+0x80], !P6 ;  /* 0x0590008034d87fae */ /* 0x0003e8000f101d46 */
[C---:B------:R-:W-:Y:S01]  /*a860*/  HMMA.16816.F32.BF16 R44, R128.reuse, R48, RZ ;  /* 0x00000030802c723c */ /* 0x040fe200000418ff */
[----:B------:R2:W-:Y:S05]  /*a870*/  @!P4 LDGSTS.E.BYPASS.LTC128B.128 [R216+0x3100], [R214.64], !P5 ;  /* 0x03100000d6d8cfae */ /* 0x0005ea000e901d46 */
[----:B------:R2:W-:Y:S02]  /*a880*/  @!P4 LDGSTS.E.BYPASS.LTC128B.128 [R216+0x6900], [R214.64+0x80], !P6 ;  /* 0x06900080d6d8cfae */ /* 0x0005e4000f101d46 */
[C---:B------:R-:W-:Y:S03]  /*a890*/  HMMA.16816.F32.BF16 R48, R128.reuse, R50, RZ ;  /* 0x000000328030723c */ /* 0x040fe600000418ff */
[----:B------:R-:W0:Y:S05]  /*a8a0*/  LDGDEPBAR ;  /* 0x00000000000079af */ /* 0x000e2a0000000000 */
[C---:B-1----:R-:W-:Y:S08]  /*a8b0*/  HMMA.16816.F32.BF16 R52, R128.reuse, R56, RZ ;  /* 0x000000388034723c */ /* 0x042ff000000418ff */
[----:B------:R-:W-:Y:S08]  /*a8c0*/  HMMA.16816.F32.BF16 R56, R128, R58, RZ ;  /* 0x0000003a8038723c */ /* 0x000ff000000418ff */
[C---:B------:R-:W-:Y:S08]  /*a8d0*/  HMMA.16816.F32.BF16 R4, R132.reuse, R136, R4 ;  /* 0x000000888404723c */ /* 0x040ff00000041804 */
[C---:B------:R-:W-:Y:S01]  /*a8e0*/  HMMA.16816.F32.BF16 R8, R132.reuse, R138, R8 ;  /* 0x0000008a8408723c */ /* 0x040fe20000041808 */
[----:B------:R-:W1:Y:S07]  /*a8f0*/  LDSM.16.M88.4 R136, [R190] ;  /* 0x00000000be88783b */ /* 0x000e6e0000000200 */
        /* <DEDUP_REMOVED lines=122> */
[----:B------:R-:W2:Y:S01]  /*b0a0*/  LDSM.16.M88.4 R160, [R189+0x6800] ;  /* 0x00680000bda0783b */ /* 0x000ea20000000200 */
[----:B------:R-:W-:Y:S04]  /*b0b0*/  DEPBAR.LE SB0, 0x0 ;  /* 0x000080000000791a */ /* 0x000fe80000000000 */
[----:B------:R-:W-:Y:S02]  /*b0c0*/  BAR.SYNC.DEFER_BLOCKING 0x0 ;  /* 0x0000000000007b1d */ /* 0x000fe40000010000 */
[C---:B-1----:R-:W-:Y:S08]  /*b0d0*/  HMMA.16816.F32.BF16 R4, R184.reuse, R136, R4 ;  /* 0x00000088b804723c */ /* 0x042ff00000041804 */
[C---:B------:R-:W-:Y:S08]  /*b0e0*/  HMMA.16816.F32.BF16 R8, R184.reuse, R138, R8 ;  /* 0x0000008ab808723c */ /* 0x040ff00000041808 */
[C---:B---3--:R-:W-:Y:S08]  /*b0f0*/  HMMA.16816.F32.BF16 R12, R184.reuse, R140, R12 ;  /* 0x0000008cb80c723c */ /* 0x048ff0000004180c */
[C---:B------:R-:W-:Y:S07]  /*b100*/  HMMA.16816.F32.BF16 R16, R184.reuse, R142, R16 ;  /* 0x0000008eb810723c */ /* 0x040fee0000041810 */
[----:B------:R-:W-:Y:S01]  /*b110*/  P2R R142, PR, RZ, 0x8 ;  /* 0x00000008ff8e7803 */ /* 0x000fe20000000000 */
[C---:B----4-:R-:W-:Y:S08]  /*b120*/  HMMA.16816.F32.BF16 R20, R184.reuse, R144, R20 ;  /* 0x00000090b814723c */ /* 0x050ff00000041814 */
[C---:B------:R-:W-:Y:S08]  /*b130*/  HMMA.16816.F32.BF16 R24, R184.reuse, R146, R24 ;  /* 0x00000092b818723c */ /* 0x040ff00000041818 */
[C---:B-----5:R-:W-:Y:S08]  /*b140*/  HMMA.16816.F32.BF16 R28, R184.reuse, R148, R28 ;  /* 0x00000094b81c723c */ /* 0x060ff0000004181c */
[C---:B------:R-:W-:Y:S08]  /*b150*/  HMMA.16816.F32.BF16 R32, R184.reuse, R150, R32 ;  /* 0x00000096b820723c */ /* 0x040ff00000041820 */
[C---:B--2---:R-:W-:Y:S08]  /*b160*/  HMMA.16816.F32.BF16 R36, R184.reuse, R152, R36 ;  /* 0x00000098b824723c */ /* 0x044ff00000041824 */
[C---:B------:R-:W-:Y:S08]  /*b170*/  HMMA.16816.F32.BF16 R40, R184.reuse, R154, R40 ;  /* 0x0000009ab828723c */ /* 0x040ff00000041828 */
[C---:B------:R-:W-:Y:S08]  /*b180*/  HMMA.16816.F32.BF16 R44, R184.reuse, R156, R44 ;  /* 0x0000009cb82c723c */ /* 0x040ff0000004182c */
[C---:B------:R-:W-:Y:S08]  /*b190*/  HMMA.16816.F32.BF16 R48, R184.reuse, R158, R48 ;  /* 0x0000009eb830723c */ /* 0x040ff00000041830 */
[C---:B------:R-:W-:Y:S08]  /*b1a0*/  HMMA.16816.F32.BF16 R52, R184.reuse, R160, R52 ;  /* 0x000000a0b834723c */ /* 0x040ff00000041834 */
[----:B------:R-:W-:Y:S01]  /*b1b0*/  HMMA.16816.F32.BF16 R56, R184, R162, R56 ;  /* 0x000000a2b838723c */ /* 0x000fe20000041838 */
[----:B------:R-:W-:Y:S07]  /*b1c0*/  @!UPT UIADD3 URZ, URZ, URZ, URZ ;  /* 0x0000003f3f3ff290 */ /* 0x000fee000fffe03f */
[----:B------:R-:W-:-:S11]  /*b1d0*/  @!P3 BRA `(.L_x_2363) ;  /* 0x000003600000b947 */ /* 0x000fd60003800000 */
[----:B------:R-:W-:Y:S01]  /*b1e0*/  IADD3 R0, R217, -0x1, RZ ;  /* 0xffffffffd9007810 */ /* 0x000fe20007ffe0ff */
        /* <DEDUP_REMOVED lines=53> */
.L_x_2363:
[----:B------:R-:W-:Y:S05]  /*b540*/  BSYNC B0 ;  /* 0x0000000000007941 */ /* 0x000fea0003800000 */
.L_x_2362:
        /* <DEDUP_REMOVED lines=11> */
[----:B------:R-:W2:Y:S01]  /*b600*/  LDL.LU R229, [R1+0x24] ;  /* 0x0000240001e57983 */ /* 0x000ea20000300800 */
[----:B------:R-:W-:Y:S02]  /*b610*/  FMNMX.FTZ R2, R14, R2, !PT ;  /* 0x000000020e027209 */ /* 0x000fe40007810000 */
[----:B------:R-:W-:Y:S01]  /*b620*/  FMNMX.FTZ R0, R13, R0, !PT ;  /* 0x000000000d007209 */ /* 0x000fe20007810000 */
[----:B------:R-:W3:Y:S01]  /*b630*/  LDL.LU R228, [R1+0x20] ;  /* 0x0000200001e47983 */ /* 0x000ee20000300800 */
        /* <DEDUP_REMOVED lines=48> */
[----:B------:R-:W1:Y:S01]  /*b940*/  SHFL.BFLY PT, R114, R3, 0x2, 0x1f ;  /* 0x0c401f0003727f89 */ /* 0x000e6200000e0000 */
[----:B------:R-:W-:Y:S07]  /*b950*/  FMNMX.FTZ R0, R59, R0, !PT ;  /* 0x000000003b007209 */ /* 0x000fee0007810000 */
[----:B------:R-:W4:Y:S01]  /*b960*/  SHFL.BFLY PT, R2, R0, 0x2, 0x1f ;  /* 0x0c401f0000027f89 */ /* 0x000f2200000e0000 */
[----:B-1----:R-:W-:Y:S07]  /*b970*/  FMNMX.FTZ R114, R3, R114, !PT ;  /* 0x0000007203727209 */ /* 0x002fee0007810000 */
[----:B------:R-:W1:Y:S01]  /*b980*/  SHFL.BFLY PT, R115, R114, 0x1, 0x1f ;  /* 0x0c201f0072737f89 */ /* 0x000e6200000e0000 */
[----:B----4-:R-:W-:Y:S07]  /*b990*/  FMNMX.FTZ R0, R0, R2, !PT ;  /* 0x0000000200007209 */ /* 0x010fee0007810000 */
[----:B------:R-:W4:Y:S01]  /*b9a0*/  SHFL.BFLY PT, R3, R0, 0x1, 0x1f ;  /* 0x0c201f0000037f89 */ /* 0x000f2200000e0000 */
[----:B-1----:R-:W-:Y:S05]  /*b9b0*/  FMNMX.FTZ R114, R114, R115, !PT ;  /* 0x0000007372727209 */ /* 0x002fea0007810000 */
[----:B------:R-:W-:Y:S01]  /*b9c0*/  FADD.FTZ R2, -R114, R112 ;  /* 0x0000007072027221 */ /* 0x000fe20000010100 */
[----:B----4-:R-:W-:Y:S03]  /*b9d0*/  FMNMX.FTZ R3, R0, R3, !PT ;  /* 0x0000000300037209 */ /* 0x010fe60007810000 */
[----:B------:R-:W-:Y:S04]  /*b9e0*/  FMUL.FTZ R0, R2, c[0x0][0x2d0] ;  /* 0x0000b40002007a20 */ /* 0x000fe80000410000 */
[----:B------:R1:W4:Y:S01]  /*b9f0*/  MUFU.EX2 R2, R0 ;  /* 0x0000000000027308 */ /* 0x0003220000000800 */
[----:B------:R-:W-:Y:S04]  /*ba00*/  FMUL.FTZ R112, R3, c[0x0][0x2d0] ;  /* 0x0000b40003707a20 */ /* 0x000fe80000410000 */
        /* <DEDUP_REMOVED lines=12> */
[----:B-1----:R-:W-:Y:S02]  /*bad0*/  FADD.FTZ R0, -R3, R113 ;  /* 0x0000007103007221 */ /* 0x002fe40000010100 */
[----:B------:R-:W-:Y:S02]  /*bae0*/  FMUL.FTZ R113, R114, c[0x0][0x2d0] ;  /* 0x0000b40072717a20 */ /* 0x000fe40000410000 */
[----:B------:R-:W-:Y:S01]  /*baf0*/  FMUL.FTZ R0, R0, c[0x0][0x2d0] ;  /* 0x0000b40000007a20 */ /* 0x000fe20000410000 */
[----:B------:R-:W-:Y:S01]  /*bb00*/  MUFU.EX2 R214, R14 ;  /* 0x0000000e00d67308 */ /* 0x000fe20000000800 */
[--C-:B------:R-:W-:Y:S02]  /*bb10*/  FFMA.FTZ R4, R4, c[0x0][0x2d0], -R113.reuse ;  /* 0x0000b40004047a23 */ /* 0x100fe40000010871 */
[--C-:B------:R-:W-:Y:S02]  /*bb20*/  FFMA.FTZ R5, R5, c[0x0][0x2d0], -R113.reuse ;  /* 0x0000b40005057a23 */ /* 0x100fe40000010871 */
[C---:B----4-:R-:W-:Y:S02]  /*bb30*/  FMUL.FTZ R68, R2.reuse, R68 ;  /* 0x0000004402447220 */ /* 0x050fe40000410000 */
        /* <DEDUP_REMOVED lines=17> */
[--C-:B-1----:R-:W-:Y:S02]  /*bc50*/  FFMA.FTZ R4, R8, c[0x0][0x2d0], -R113.reuse ;  /* 0x0000b40008047a23 */ /* 0x102fe40000010871 */
[C---:B------:R-:W-:Y:S02]  /*bc60*/  FMUL.FTZ R8, R2.reuse, R120 ;  /* 0x0000007802087220 */ /* 0x040fe40000410000 */
[C---:B------:R-:W-:Y:S01]  /*bc70*/  FMUL.FTZ R93, R2.reuse, R93 ;  /* 0x0000005d025d7220 */ /* 0x040fe20000410000 */
[----:B------:R1:W-:Y:S01]  /*bc80*/  MUFU.EX2 R227, R4 ;  /* 0x0000000400e37308 */ /* 0x0003e20000000800 */
[C---:B------:R-:W-:Y:S02]  /*bc90*/  FMUL.FTZ R96, R2.reuse, R96 ;  /* 0x0000006002607220 */ /* 0x040fe40000410000 */
[----:B------:R-:W-:Y:S02]  /*bca0*/  FMUL.FTZ R97, R2, R97 ;  /* 0x0000006102617220 */ /* 0x000fe40000410000 */
[C---:B----4-:R-:W-:Y:S02]  /*bcb0*/  FMUL.FTZ R6, R0.reuse, R118 ;  /* 0x0000007600067220 */ /* 0x050fe40000410000 */
[C---:B------:R-:W-:Y:S02]  /*bcc0*/  FMUL.FTZ R7, R0.reuse, R119 ;  /* 0x0000007700077220 */ /* 0x040fe40000410000 */
[C---:B------:R-:W-:Y:S01]  /*bcd0*/  FMUL.FTZ R70, R0.reuse, R70 ;  /* 0x0000004600467220 */ /* 0x040fe20000410000 */
[----:B------:R4:W-:Y:S01]  /*bce0*/  MUFU.EX2 R218, R12 ;  /* 0x0000000c00da7308 */ /* 0x0009e20000000800 */
[C---:B------:R-:W-:Y:S02]  /*bcf0*/  FMUL.FTZ R71, R0.reuse, R71 ;  /* 0x0000004700477220 */ /* 0x040fe40000410000 */
[----:B------:R-:W-:Y:S02]  /*bd00*/  FMUL.FTZ R74, R0, R74 ;  /* 0x0000004a004a7220 */ /* 0x000fe40000410000 */
[----:B-----5:R-:W-:Y:S01]  /*bd10*/  FMUL.FTZ R5, R2, R117 ;  /* 0x0000007502057220 */ /* 0x020fe20000410000 */
[----:B------:R-:W-:Y:S01]  /*bd20*/  F2FP.BF16.PACK_AB R117, R219, R221 ;  /* 0x000000dddb75723e */ /* 0x000fe200000010ff */
        /* <DEDUP_REMOVED lines=8> */
[----:B------:R-:W1:Y:S01]  /*bdb0*/  MUFU.EX2 R226, R4 ;  /* 0x0000000400e27308 */ /* 0x000e620000000800 */
        /* <DEDUP_REMOVED lines=9> */
[C---:B----4-:R-:W-:Y:S02]  /*be50*/  FMUL.FTZ R12, R2.reuse, R124 ;  /* 0x0000007c020c7220 */ /* 0x050fe40000410000 */
[----:B-----5:R-:W-:Y:S01]  /*be60*/  FMUL.FTZ R13, R2, R125 ;  /* 0x0000007d020d7220 */ /* 0x020fe20000410000 */
[----:B------:R-:W-:Y:S01]  /*be70*/  MUFU.EX2 R160, R18 ;  /* 0x0000001200a07308 */ /* 0x000fe20000000800 */
[----:B------:R-:W-:Y:S02]  /*be80*/  FMUL.FTZ R14, R0, R126 ;  /* 0x0000007e000e7220 */ /* 0x000fe40000410000 */
[----:B------:R-:W-:Y:S01]  /*be90*/  FMUL.FTZ R100, R2, R100 ;  /* 0x0000006402647220 */ /* 0x000fe20000410000 */
[----:B-1----:R-:W-:Y:S01]  /*bea0*/  F2FP.BF16.PACK_AB R118, R226, R227 ;  /* 0x000000e3e276723e */ /* 0x002fe200000010ff */
[--C-:B------:R-:W-:Y:S02]  /*beb0*/  FFMA.FTZ R4, R10, c[0x0][0x2d0], -R112.reuse ;  /* 0x0000b4000a047a23 */ /* 0x100fe40000010870 */
[----:B------:R-:W-:Y:S02]  /*bec0*/  FMUL.FTZ R10, R0, R122 ;  /* 0x0000007a000a7220 */ /* 0x000fe40000410000 */
[----:B------:R-:W-:Y:S01]  /*bed0*/  FMUL.FTZ R101, R2, R101 ;  /* 0x0000006502657220 */ /* 0x000fe20000410000 */
[----:B------:R1:W-:Y:S01]  /*bee0*/  MUFU.EX2 R225, R4 ;  /* 0x0000000400e17308 */ /* 0x0003e20000000800 */
[C---:B------:R-:W-:Y:S02]  /*bef0*/  FMUL.FTZ R102, R0.reuse, R102 ;  /* 0x0000006600667220 */ /* 0x040fe40000410000 */
[C---:B------:R-:W-:Y:S02]  /*bf00*/  FMUL.FTZ R103, R0.reuse, R103 ;  /* 0x0000006700677220 */ /* 0x040fe40000410000 */
[----:B--2---:R-:W-:Y:S02]  /*bf10*/  FMUL.FTZ R15, R0, R127 ;  /* 0x0000007f000f7220 */ /* 0x004fe40000410000 */
[----:B------:R-:W-:Y:S01]  /*bf20*/  LDSM.16.MT88.4 R124, [R194+0x3800] ;  /* 0x00380000c27c783b */ /* 0x000fe20000004200 */
[C---:B------:R-:W-:Y:S02]  /*bf30*/  FMUL.FTZ R104, R2.reuse, R104 ;  /* 0x0000006802687220 */ /* 0x040fe40000410000 */
[----:B------:R-:W-:Y:S01]  /*bf40*/  FMUL.FTZ R105, R2, R105 ;  /* 0x0000006902697220 */ /* 0x000fe20000410000 */
[----:B------:R-:W2:Y:S01]  /*bf50*/  MUFU.EX2 R159, R19 ;  /* 0x00000013009f7308 */ /* 0x000ea20000000800 */
[C---:B------:R-:W-:Y:S02]  /*bf60*/  FMUL.FTZ R106, R0.reuse, R106 ;  /* 0x0000006a006a7220 */ /* 0x040fe40000410000 */
[----:B------:R-:W-:Y:S02]  /*bf70*/  FMUL.FTZ R107, R0, R107 ;  /* 0x0000006b006b7220 */ /* 0x000fe40000410000 */
[--C-:B------:R-:W-:Y:S02]  /*bf80*/  FFMA.FTZ R16, R16, c[0x0][0x2d0], -R113.reuse ;  /* 0x0000b40010107a23 */ /* 0x100fe40000010871 */
[--C-:B------:R-:W-:Y:S02]  /*bf90*/  FFMA.FTZ R17, R17, c[0x0][0x2d0], -R113.reuse ;  /* 0x0000b40011117a23 */ /* 0x100fe40000010871 */
[C---:B------:R-:W-:Y:S01]  /*bfa0*/  FMUL.FTZ R108, R2.reuse, R108 ;  /* 0x0000006c026c7220 */ /* 0x040fe20000410000 */
[----:B------:R4:W-:Y:S01]  /*bfb0*/  MUFU.EX2 R162, R16 ;  /* 0x0000001000a27308 */ /* 0x0009e20000000800 */
[----:B------:R-:W-:Y:S02]  /*bfc0*/  FMUL.FTZ R109, R2, R109 ;  /* 0x0000006d026d7220 */ /* 0x000fe40000410000 */
[--C-:B-1----:R-:W-:Y:S02]  /*bfd0*/  FFMA.FTZ R4, R11, c[0x0][0x2d0], -R112.reuse ;  /* 0x0000b4000b047a23 */ /* 0x102fe40000010870 */
[C---:B------:R-:W-:Y:S02]  /*bfe0*/  FMUL.FTZ R11, R0.reuse, R123 ;  /* 0x0000007b000b7220 */ /* 0x040fe40000410000 */
[----:B------:R-:W1:Y:S01]  /*bff0*/  LDSM.16.MT88.4 R120, [R196] ;  /* 0x00000000c478783b */ /* 0x000e620000004200 */
[C---:B------:R-:W-:Y:S02]  /*c000*/  FMUL.FTZ R110, R0.reuse, R110 ;  /* 0x0000006e006e7220 */ /* 0x040fe40000410000 */
[----:B------:R-:W5:Y:S01]  /*c010*/  MUFU.EX2 R224, R4 ;  /* 0x0000000400e07308 */ /* 0x000f620000000800 */
[----:B------:R-:W-:Y:S02]  /*c020*/  FMUL.FTZ R111, R0, R111 ;  /* 0x0000006f006f7220 */ /* 0x000fe40000410000 */
[C---:B------:R-:W-:Y:S01]  /*c030*/  FMUL.FTZ R60, R2.reuse, R60 ;  /* 0x0000003c023c7220 */ /* 0x040fe20000410000 */
[----:B--2---:R-:W-:Y:S01]  /*c040*/  F2FP.BF16.PACK_AB R19, R159, R160 ;  /* 0x000000a09f13723e */ /* 0x004fe200000010ff */
[----:B------:R-:W-:Y:S02]  /*c050*/  FMUL.FTZ R61, R2, R61 ;  /* 0x0000003d023d7220 */ /* 0x000fe40000410000 */
[C---:B------:R-:W-:Y:S02]  /*c060*/  FMUL.FTZ R62, R0.reuse, R62 ;  /* 0x0000003e003e7220 */ /* 0x040fe40000410000 */
[----:B------:R-:W-:Y:S01]  /*c070*/  FMUL.FTZ R63, R0, R63 ;  /* 0x0000003f003f7220 */ /* 0x000fe20000410000 */
[----:B------:R2:W1:Y:S01]  /*c080*/  MUFU.EX2 R161, R17 ;  /* 0x0000001100a17308 */ /* 0x0004620000000800 */
[C---:B------:R-:W-:Y:S02]  /*c090*/  FMUL.FTZ R64, R2.reuse, R64 ;  /* 0x0000004002407220 */ /* 0x040fe40000410000 */
[----:B------:R-:W-:Y:S01]  /*c0a0*/  FMUL.FTZ R65, R2, R65 ;  /* 0x0000004102417220 */ /* 0x000fe20000410000 */
[----:B----4-:R-:W-:Y:S01]  /*c0b0*/  F2FP.BF16.PACK_AB R16, R215, R218 ;  /* 0x000000dad710723e */ /* 0x010fe200000010ff */
[C---:B------:R-:W-:Y:S02]  /*c0c0*/  FMUL.FTZ R66, R0.reuse, R66 ;  /* 0x0000004200427220 */ /* 0x040fe40000410000 */
        /* <DEDUP_REMOVED lines=10> */
[----:B------:R-:W-:Y:S01]  /*c170*/  MUFU.EX2 R157, R21 ;  /* 0x00000015009d7308 */ /* 0x000fe20000000800 */
[----:B------:R-:W-:Y:S02]  /*c180*/  FFMA.FTZ R39, R39, c[0x0][0x2d0], -R112 ;  /* 0x0000b40027277a23 */ /* 0x000fe40000010870 */
[C---:B------:R-:W-:Y:S05]  /*c190*/  HMMA.16816.F32.BF16 R4, R116.reuse, R136, R4 ;  /* 0x000000887404723c */ /* 0x040fea0000041804 */
[----:B--2---:R-:W-:Y:S01]  /*c1a0*/  F2FP.BF16.PACK_AB R17, R163, R214 ;  /* 0x000000d6a311723e */ /* 0x004fe200000010ff */
[----:B------:R-:W-:Y:S01]  /*c1b0*/  FFMA.FTZ R28, R28, c[0x0][0x2d0], -R113 ;  /* 0x0000b4001c1c7a23 */ /* 0x000fe20000010871 */
[----:B------:R-:W-:Y:S01]  /*c1c0*/  MUFU.EX2 R155, R23 ;  /* 0x00000017009b7308 */ /* 0x000fe20000000800 */
[C---:B------:R-:W-:Y:S01]  /*c1d0*/  HMMA.16816.F32.BF16 R8, R116.reuse, R138, R8 ;  /* 0x0000008a7408723c */ /* 0x040fe20000041808 */
[----:B------:R-:W2:Y:S03]  /*c1e0*/  LDSM.16.MT88.4 R136, [R191+0x3800] ;  /* 0x00380000bf88783b */ /* 0x000ea60000004200 */
[----:B-1----:R-:W-:Y:S01]  /*c1f0*/  F2FP.BF16.PACK_AB R18, R161, R162 ;  /* 0x000000a2a112723e */ /* 0x002fe200000010ff */
[----:B------:R-:W-:Y:S02]  /*c200*/  FFMA.FTZ R2, R2, R229, R223 ;  /* 0x000000e502027223 */ /* 0x000fe400000100df */
[----:B---3--:R-:W-:Y:S01]  /*c210*/  FFMA.FTZ R0, R0, R228, R221 ;  /* 0x000000e400007223 */ /* 0x008fe200000100dd */
[C---:B------:R-:W-:Y:S01]  /*c220*/  HMMA.16816.F32.BF16 R68, R116.reuse, R140, R68 ;  /* 0x0000008c7444723c */ /* 0x040fe20000041844 */
[----:B------:R-:W-:Y:S03]  /*c230*/  MUFU.EX2 R153, R25 ;  /* 0x0000001900997308 */ /* 0x000fe60000000800 */
[----:B------:R-:W-:Y:S02]  /*c240*/  FADD.FTZ R2, R222, R2 ;  /* 0x00000002de027221 */ /* 0x000fe40000010000 */
[----:B------:R-:W-:Y:S02]  /*c250*/  FADD.FTZ R0, R219, R0 ;  /* 0x00000000db007221 */ /* 0x000fe40000010000 */
[C---:B------:R-:W-:Y:S01]  /*c260*/  HMMA.16816.F32.BF16 R72, R116.reuse, R142, R72 ;  /* 0x0000008e7448723c */ /* 0x040fe20000041848 */
[----:B------:R-:W1:Y:S02]  /*c270*/  LDSM.16.MT88.4 R140, [R193+0x3800] ;  /* 0x00380000c18c783b */ /* 0x000e640000004200 */
[----:B------:R-:W-:Y:S01]  /*c280*/  MUFU.EX2 R152, R26 ;  /* 0x0000001a00987308 */ /* 0x000fe20000000800 */
[----:B------:R-:W-:Y:S02]  /*c290*/  FADD.FTZ R2, R227, R2 ;  /* 0x00000002e3027221 */ /* 0x000fe40000010000 */
[----:B------:R-:W-:Y:S02]  /*c2a0*/  FADD.FTZ R0, R225, R0 ;  /* 0x00000000e1007221 */ /* 0x000fe40000010000 */
[C---:B------:R-:W-:Y:S04]  /*c2b0*/  HMMA.16816.F32.BF16 R76, R116.reuse, R144, R76 ;  /* 0x00000090744c723c */ /* 0x040fe8000004184c */
[----:B------:R-:W-:Y:S01]  /*c2c0*/  FADD.FTZ R2, R226, R2 ;  /* 0x00000002e2027221 */ /* 0x000fe20000010000 */
[----:B------:R-:W-:Y:S01]  /*c2d0*/  MUFU.EX2 R151, R27 ;  /* 0x0000001b00977308 */ /* 0x000fe20000000800 */
[----:B------:R-:W-:Y:S02]  /*c2e0*/  FADD.FTZ R0, R224, R0 ;  /* 0x00000000e0007221 */ /* 0x000fe40000010000 */
[C---:B------:R-:W-:Y:S01]  /*c2f0*/  HMMA.16816.F32.BF16 R80, R116.reuse, R146, R80 ;  /* 0x000000927450723c */ /* 0x040fe20000041850 */
[----:B------:R-:W-:Y:S03]  /*c300*/  LDSM.16.MT88.4 R144, [R194+0x800] ;  /* 0x00080000c290783b */ /* 0x000fe60000004200 */
[----:B------:R-:W-:Y:S02]  /*c310*/  FADD.FTZ R2, R218, R2 ;  /* 0x00000002da027221 */ /* 0x000fe40000010000 */
[----:B------:R-:W-:Y:S01]  /*c320*/  FADD.FTZ R0, R214, R0 ;  /* 0x00000000d6007221 */ /* 0x000fe20000010000 */
[----:B------:R3:W4:Y:S01]  /*c330*/  MUFU.EX2 R158, R20 ;  /* 0x00000014009e7308 */ /* 0x0007220000000800 */
[C---:B------:R-:W-:Y:S04]  /*c340*/  HMMA.16816.F32.BF16 R84, R116.reuse, R120, R84 ;  /* 0x000000787454723c */ /* 0x040fe80000041854 */
[----:B------:R-:W-:Y:S02]  /*c350*/  FADD.FTZ R2, R215, R2 ;  /* 0x00000002d7027221 */ /* 0x000fe40000010000 */
[----:B------:R-:W-:Y:S02]  /*c360*/  FADD.FTZ R0, R163, R0 ;  /* 0x00000000a3007221 */ /* 0x000fe40000010000 */
[C---:B------:R-:W-:Y:S01]  /*c370*/  HMMA.16816.F32.BF16 R88, R116.reuse, R122, R88 ;  /* 0x0000007a7458723c */ /* 0x040fe20000041858 */
[----:B------:R-:W5:Y:S03]  /*c380*/  LDSM.16.MT88.4 R120, [R192+0x3800] ;  /* 0x00380000c078783b */ /* 0x000f660000004200 */
[----:B------:R-:W-:Y:S02]  /*c390*/  FADD.FTZ R2, R162, R2 ;  /* 0x00000002a2027221 */ /* 0x000fe40000010000 */
[----:B------:R-:W-:Y:S02]  /*c3a0*/  FADD.FTZ R0, R160, R0 ;  /* 0x00000000a0007221 */ /* 0x000fe40000010000 */
[C---:B--2---:R-:W-:Y:S04]  /*c3b0*/  HMMA.16816.F32.BF16 R92, R116.reuse, R136, R92 ;  /* 0x00000088745c723c */ /* 0x044fe8000004185c */
[----:B------:R-:W-:Y:S02]  /*c3c0*/  FADD.FTZ R2, R161, R2 ;  /* 0x00000002a1027221 */ /* 0x000fe40000010000 */
[----:B------:R-:W-:Y:S02]  /*c3d0*/  FADD.FTZ R0, R159, R0 ;  /* 0x000000009f007221 */ /* 0x000fe40000010000 */
[C---:B------:R-:W-:Y:S01]  /*c3e0*/  HMMA.16816.F32.BF16 R96, R116.reuse, R138, R96 ;  /* 0x0000008a7460723c */ /* 0x040fe20000041860 */
[----:B------:R-:W2:Y:S03]  /*c3f0*/  LDSM.16.MT88.4 R136, [R191+0x800] ;  /* 0x00080000bf88783b */ /* 0x000ea60000004200 */
[--C-:B---3--:R-:W-:Y:S02]  /*c400*/  FFMA.FTZ R20, R24, c[0x0][0x2d0], -R113.reuse ;  /* 0x0000b40018147a23 */ /* 0x108fe40000010871 */
[----:B----4-:R-:W-:Y:S02]  /*c410*/  FADD.FTZ R2, R158, R2 ;  /* 0x000000029e027221 */ /* 0x010fe40000010000 */
[C---:B-1----:R-:W-:Y:S01]  /*c420*/  HMMA.16816.F32.BF16 R12, R116.reuse, R140, R12 ;  /* 0x0000008c740c723c */ /* 0x042fe2000004180c */
[----:B------:R-:W-:Y:S01]  /*c430*/  LDSM.16.MT88.4 R24, [R192+0x1000] ;  /* 0x00100000c018783b */ /* 0x000fe20000004200 */
[----:B------:R-:W1:Y:S02]  /*c440*/  MUFU.EX2 R154, R20 ;  /* 0x00000014009a7308 */ /* 0x000e640000000800 */
[----:B------:R-:W-:Y:S02]  /*c450*/  FADD.FTZ R2, R157, R2 ;  /* 0x000000029d027221 */ /* 0x000fe40000010000 */
[----:B------:R-:W-:Y:S02]  /*c460*/  FADD.FTZ R0, R156, R0 ;  /* 0x000000009c007221 */ /* 0x000fe40000010000 */
[C---:B------:R-:W-:Y:S01]  /*c470*/  HMMA.16816.F32.BF16 R100, R116.reuse, R142, R100 ;  /* 0x0000008e7464723c */ /* 0x040fe20000041864 */
[----:B------:R-:W3:Y:S03]  /*c480*/  LDSM.16.MT88.4 R140, [R193+0x800] ;  /* 0x00080000c18c783b */ /* 0x000ee60000004200 */
[----:B------:R-:W-:Y:S04]  /*c490*/  FADD.FTZ R0, R155, R0 ;  /* 0x000000009b007221 */ /* 0x000fe80000010000 */
[----:B------:R-:W-:Y:S01]  /*c4a0*/  FADD.FTZ R0, R152, R0 ;  /* 0x0000000098007221 */ /* 0x000fe20000010000 */
[C---:B-----5:R-:W-:Y:S03]  /*c4b0*/  HMMA.16816.F32.BF16 R104, R116.reuse, R120, R104 ;  /* 0x000000787468723c */ /* 0x060fe60000041868 */
[----:B------:R-:W-:Y:S05]  /*c4c0*/  FADD.FTZ R0, R151, R0 ;  /* 0x0000000097007221 */ /* 0x000fea0000010000 */
[C---:B------:R-:W-:Y:S01]  /*c4d0*/  HMMA.16816.F32.BF16 R108, R116.reuse, R122, R108 ;  /* 0x0000007a746c723c */ /* 0x040fe2000004186c */
[----:B------:R-:W4:Y:S03]  /*c4e0*/  LDSM.16.MT88.4 R120, [R192+0x800] ;  /* 0x00080000c078783b */ /* 0x000f260000004200 */
[----:B-1----:R-:W-:Y:S04]  /*c4f0*/  FADD.FTZ R2, R154, R2 ;  /* 0x000000029a027221 */ /* 0x002fe80000010000 */
[C---:B------:R-:W-:Y:S01]  /*c500*/  HMMA.16816.F32.BF16 R60, R116.reuse, R124, R60 ;  /* 0x0000007c743c723c */ /* 0x040fe2000004183c */
[----:B------:R-:W-:Y:S03]  /*c510*/  LDSM.16.MT88.4 R20, [R192+0x4000] ;  /* 0x00400000c014783b */ /* 0x000fe60000004200 */
[----:B------:R-:W-:Y:S04]  /*c520*/  FADD.FTZ R2, R153, R2 ;  /* 0x0000000299027221 */ /* 0x000fe80000010000 */
[----:B------:R-:W-:Y:S01]  /*c530*/  HMMA.16816.F32.BF16 R64, R116, R126, R64 ;  /* 0x0000007e7440723c */ /* 0x000fe20000041840 */
[----:B------:R-:W1:Y:S07]  /*c540*/  LDSM.16.MT88.4 R116, [R191+0x4000] ;  /* 0x00400000bf74783b */ /* 0x000e6e0000004200 */
[C---:B--2---:R-:W-:Y:S01]  /*c550*/  HMMA.16816.F32.BF16 R4, R16.reuse, R136, R4 ;  /* 0x000000881004723c */ /* 0x044fe20000041804 */
[----:B------:R-:W2:Y:S07]  /*c560*/  LDSM.16.MT88.4 R124, [R193+0x4000] ;  /* 0x00400000c17c783b */ /* 0x000eae0000004200 */
[C---:B------:R-:W-:Y:S01]  /*c570*/  HMMA.16816.F32.BF16 R8, R16.reuse, R138, R8 ;  /* 0x0000008a1008723c */ /* 0x040fe20000041808 */
[----:B------:R-:W-:Y:S07]  /*c580*/  LDSM.16.MT88.4 R136, [R193+0x1000] ;  /* 0x00100000c188783b */ /* 0x000fee0000004200 */
[C---:B---3--:R-:W-:Y:S08]  /*c590*/  HMMA.16816.F32.BF16 R68, R16.reuse, R140, R68 ;  /* 0x0000008c1044723c */ /* 0x048ff00000041844 */
[C---:B------:R-:W-:Y:S01]  /*c5a0*/  HMMA.16816.F32.BF16 R72, R16.reuse, R142, R72 ;  /* 0x0000008e1048723c */ /* 0x040fe20000041848 */
[----:B------:R-:W-:Y:S07]  /*c5b0*/  MUFU.EX2 R143, R39 ;  /* 0x00000027008f7308 */ /* 0x000fee0000000800 */
[C---:B----4-:R-:W-:Y:S08]  /*c5c0*/  HMMA.16816.F32.BF16 R76, R16.reuse, R120, R76 ;  /* 0x00000078104c723c */ /* 0x050ff0000004184c */
[C---:B------:R-:W-:Y:S01]  /*c5d0*/  HMMA.16816.F32.BF16 R80, R16.reuse, R122, R80 ;  /* 0x0000007a1050723c */ /* 0x040fe20000041850 */
[----:B------:R-:W3:Y:S07]  /*c5e0*/  LDSM.16.MT88.4 R120, [R194+0x4000] ;  /* 0x00400000c278783b */ /* 0x000eee0000004200 */
[C---:B------:R-:W-:Y:S08]  /*c5f0*/  HMMA.16816.F32.BF16 R84, R16.reuse, R144, R84 ;  /* 0x000000901054723c */ /* 0x040ff00000041854 */
[C---:B------:R-:W-:Y:S01]  /*c600*/  HMMA.16816.F32.BF16 R88, R16.reuse, R146, R88 ;  /* 0x000000921058723c */ /* 0x040fe20000041858 */
[----:B------:R-:W-:Y:S07]  /*c610*/  MUFU.EX2 R147, R35 ;  /* 0x0000002300937308 */ /* 0x000fee0000000800 */
[C---:B-1----:R-:W-:Y:S08]  /*c620*/  HMMA.16816.F32.BF16 R92, R16.reuse, R116, R92 ;  /* 0x00000074105c723c */ /* 0x042ff0000004185c */
[C---:B------:R-:W-:Y:S01]  /*c630*/  HMMA.16816.F32.BF16 R96, R16.reuse, R118, R96 ;  /* 0x000000761060723c */ /* 0x040fe20000041860 */
[----:B------:R-:W1:Y:S07]  /*c640*/  LDSM.16.MT88.4 R116, [R191+0x1000] ;  /* 0x00100000bf74783b */ /* 0x000e6e0000004200 */
[C---:B--2---:R-:W-:Y:S08]  /*c650*/  HMMA.16816.F32.BF16 R12, R16.reuse, R124, R12 ;  /* 0x0000007c100c723c */ /* 0x044ff0000004180c */
[C---:B------:R-:W-:Y:S01]  /*c660*/  HMMA.16816.F32.BF16 R100, R16.reuse, R126, R100 ;  /* 0x0000007e1064723c */ /* 0x040fe20000041864 */
[----:B------:R-:W-:Y:S07]  /*c670*/  MUFU.EX2 R126, R29 ;  /* 0x0000001d007e7308 */ /* 0x000fee0000000800 */
[C---:B------:R-:W-:Y:S03]  /*c680*/  HMMA.16816.F32.BF16 R104, R16.reuse, R20, R104 ;  /* 0x000000141068723c */ /* 0x040fe60000041868 */
[----:B------:R2:W4:Y:S05]  /*c690*/  MUFU.EX2 R127, R28 ;  /* 0x0000001c007f7308 */ /* 0x00052a0000000800 */
[C---:B------:R-:W-:Y:S01]  /*c6a0*/  HMMA.16816.F32.BF16 R108, R16.reuse, R22, R108 ;  /* 0x00000016106c723c */ /* 0x040fe2000004186c */
[----:B------:R-:W5:Y:S07]  /*c6b0*/  LDSM.16.MT88.4 R20, [R194+0x1000] ;  /* 0x00100000c214783b */ /* 0x000f6e0000004200 */
[C---:B---3--:R-:W-:Y:S08]  /*c6c0*/  HMMA.16816.F32.BF16 R60, R16.reuse, R120, R60 ;  /* 0x00000078103c723c */ /* 0x048ff0000004183c */
[----:B------:R-:W-:Y:S01]  /*c6d0*/  HMMA.16816.F32.BF16 R64, R16, R122, R64 ;  /* 0x0000007a1040723c */ /* 0x000fe20000041840 */
[----:B------:R-:W-:Y:S03]  /*c6e0*/  LDSM.16.MT88.4 R120, [R193+0x4800] ;  /* 0x00480000c178783b */ /* 0x000fe60000004200 */
[--C-:B--2---:R-:W-:Y:S02]  /*c6f0*/  FFMA.FTZ R28, R33, c[0x0][0x2d0], -R113.reuse ;  /* 0x0000b400211c7a23 */ /* 0x104fe40000010871 */
[----:B----4-:R-:W-:Y:S01]  /*c700*/  FADD.FTZ R2, R127, R2 ;  /* 0x000000027f027221 */ /* 0x010fe20000010000 */
[----:B------:R-:W-:Y:S01]  /*c710*/  F2FP.BF16.PACK_AB R16, R157, R158 ;  /* 0x0000009e9d10723e */ /* 0x000fe200000010ff */
[----:B------:R2:W-:Y:S01]  /*c720*/  MUFU.EX2 R149, R28 ;  /* 0x0000001c00957308 */ /* 0x0005e20000000800 */
[----:B------:R-:W-:Y:S03]  /*c730*/  F2FP.BF16.PACK_AB R17, R155, R156 ;  /* 0x0000009c9b11723e */ /* 0x000fe600000010ff */
[----:B------:R-:W-:Y:S01]  /*c740*/  F2FP.BF16.PACK_AB R18, R153, R154 ;  /* 0x0000009a9912723e */ /* 0x000fe200000010ff */
[----:B------:R-:W-:Y:S01]  /*c750*/  FADD.FTZ R2, R126, R2 ;  /* 0x000000027e027221 */ /* 0x000fe20000010000 */
[----:B------:R-:W-:Y:S07]  /*c760*/  F2FP.BF16.PACK_AB R19, R151, R152 ;  /* 0x000000989713723e */ /* 0x000fee00000010ff */
[C---:B-1----:R-:W-:Y:S08]  /*c770*/  HMMA.16816.F32.BF16 R4, R16.reuse, R116, R4 ;  /* 0x000000741004723c */ /* 0x042ff00000041804 */
[C---:B------:R-:W-:Y:S01]  /*c780*/  HMMA.16816.F32.BF16 R8, R16.reuse, R118, R8 ;  /* 0x000000761008723c */ /* 0x040fe20000041808 */
[----:B------:R-:W1:Y:S03]  /*c790*/  LDSM.16.MT88.4 R116, [R191+0x4800] ;  /* 0x00480000bf74783b */ /* 0x000e660000004200 */
[--C-:B--2---:R-:W-:Y:S04]  /*c7a0*/  FFMA.FTZ R28, R34, c[0x0][0x2d0], -R112.reuse ;  /* 0x0000b400221c7a23 */ /* 0x104fe80000010870 */
[C---:B------:R-:W-:Y:S01]  /*c7b0*/  HMMA.16816.F32.BF16 R68, R16.reuse, R136, R68 ;  /* 0x000000881044723c */ /* 0x040fe20000041844 */
[----:B------:R-:W-:Y:S07]  /*c7c0*/  MUFU.EX2 R148, R28 ;  /* 0x0000001c00947308 */ /* 0x000fee0000000800 */
[C---:B------:R-:W-:Y:S08]  /*c7d0*/  HMMA.16816.F32.BF16 R72, R16.reuse, R138, R72 ;  /* 0x0000008a1048723c */ /* 0x040ff00000041848 */
[C---:B------:R-:W-:Y:S07]  /*c7e0*/  HMMA.16816.F32.BF16 R76, R16.reuse, R24, R76 ;  /* 0x00000018104c723c */ /* 0x040fee000004184c */
[--C-:B------:R-:W-:Y:S01]  /*c7f0*/  FFMA.FTZ R24, R30, c[0x0][0x2d0], -R112.reuse ;  /* 0x0000b4001e187a23 */ /* 0x100fe20000010870 */
[C---:B------:R-:W-:Y:S03]  /*c800*/  HMMA.16816.F32.BF16 R80, R16.reuse, R26, R80 ;  /* 0x0000001a1050723c */ /* 0x040fe60000041850 */
[----:B------:R2:W3:Y:S05]  /*c810*/  MUFU.EX2 R125, R24 ;  /* 0x00000018007d7308 */ /* 0x0004ea0000000800 */
[C---:B-----5:R-:W-:Y:S07]  /*c820*/  HMMA.16816.F32.BF16 R84, R16.reuse, R20, R84 ;  /* 0x000000141054723c */ /* 0x060fee0000041854 */
[--C-:B------:R-:W-:Y:S01]  /*c830*/  FFMA.FTZ R20, R32, c[0x0][0x2d0], -R113.reuse ;  /* 0x0000b40020147a23 */ /* 0x100fe20000010871 */
[C---:B------:R-:W-:Y:S01]  /*c840*/  HMMA.16816.F32.BF16 R88, R16.reuse, R22, R88 ;  /* 0x000000161058723c */ /* 0x040fe20000041858 */
[----:B------:R-:W-:Y:S02]  /*c850*/  LDSM.16.MT88.4 R32, [R192+0x1800] ;  /* 0x00180000c020783b */ /* 0x000fe40000004200 */
[----:B------:R-:W4:Y:S05]  /*c860*/  MUFU.EX2 R150, R20 ;  /* 0x0000001400967308 */ /* 0x000f2a0000000800 */
[C---:B-1----:R-:W-:Y:S04]  /*c870*/  HMMA.16816.F32.BF16 R92, R16.reuse, R116, R92 ;  /* 0x00000074105c723c */ /* 0x042fe8000004185c */
[----:B--2---:R-:W-:Y:S02]  /*c880*/  FFMA.FTZ R24, R31, c[0x0][0x2d0], -R112 ;  /* 0x0000b4001f187a23 */ /* 0x004fe40000010870 */
[----:B------:R-:W-:Y:S01]  /*c890*/  LDSM.16.MT88.4 R28, [R191+0x1800] ;  /* 0x00180000bf1c783b */ /* 0x000fe20000004200 */
[----:B---3--:R-:W-:Y:S01]  /*c8a0*/  FADD.FTZ R0, R125, R0 ;  /* 0x000000007d007221 */ /* 0x008fe20000010000 */
[C---:B------:R-:W-:Y:S01]  /*c8b0*/  HMMA.16816.F32.BF16 R96, R16.reuse, R118, R96 ;  /* 0x000000761060723c */ /* 0x040fe20000041860 */
[----:B------:R-:W1:Y:S05]  /*c8c0*/  MUFU.EX2 R124, R24 ;  /* 0x00000018007c7308 */ /* 0x000e6a0000000800 */
[----:B------:R-:W-:Y:S02]  /*c8d0*/  LDSM.16.MT88.4 R116, [R193+0x1800] ;  /* 0x00180000c174783b */ /* 0x000fe40000004200 */
[C---:B------:R-:W-:Y:S04]  /*c8e0*/  HMMA.16816.F32.BF16 R12, R16.reuse, R120, R12 ;  /* 0x00000078100c723c */ /* 0x040fe8000004180c */
[----:B----4-:R-:W-:Y:S02]  /*c8f0*/  FADD.FTZ R2, R150, R2 ;  /* 0x0000000296027221 */ /* 0x010fe40000010000 */
[----:B------:R-:W-:Y:S02]  /*c900*/  LDSM.16.MT88.4 R20, [R194+0x4800] ;  /* 0x00480000c214783b */ /* 0x000fe40000004200 */
[C---:B------:R-:W-:Y:S04]  /*c910*/  HMMA.16816.F32.BF16 R100, R16.reuse, R122, R100 ;  /* 0x0000007a1064723c */ /* 0x040fe80000041864 */
[----:B------:R-:W-:Y:S02]  /*c920*/  FADD.FTZ R2, R149, R2 ;  /* 0x0000000295027221 */ /* 0x000fe40000010000 */
[----:B------:R-:W-:Y:S01]  /*c930*/  LDSM.16.MT88.4 R120, [R191+0x3000] ;  /* 0x00300000bf78783b */ /* 0x000fe20000004200 */
[----:B-1----:R-:W-:Y:S05]  /*c940*/  FADD.FTZ R0, R124, R0 ;  /* 0x000000007c007221 */ /* 0x002fea0000010000 */
[----:B------:R-:W-:Y:S02]  /*c950*/  FADD.FTZ R0, R148, R0 ;  /* 0x0000000094007221 */ /* 0x000fe40000010000 */
[----:B------:R-:W1:Y:S02]  /*c960*/  LDSM.16.MT88.4 R24, [R192+0x4800] ;  /* 0x00480000c018783b */ /* 0x000e640000004200 */
[----:B------:R-:W-:Y:S01]  /*c970*/  FADD.FTZ R0, R147, R0 ;  /* 0x0000000093007221 */ /* 0x000fe20000010000 */
[C---:B-1----:R-:W-:Y:S08]  /*c980*/  HMMA.16816.F32.BF16 R104, R16.reuse, R24, R104 ;  /* 0x000000181068723c */ /* 0x042ff00000041868 */
[C---:B------:R-:W-:Y:S01]  /*c990*/  HMMA.16816.F32.BF16 R108, R16.reuse, R26, R108 ;  /* 0x0000001a106c723c */ /* 0x040fe2000004186c */
[----:B------:R-:W-:Y:S07]  /*c9a0*/  LDSM.16.MT88.4 R24, [R191+0x5000] ;  /* 0x00500000bf18783b */ /* 0x000fee0000004200 */
[C---:B------:R-:W-:Y:S08]  /*c9b0*/  HMMA.16816.F32.BF16 R60, R16.reuse, R20, R60 ;  /* 0x00000014103c723c */ /* 0x040ff0000004183c */
[----:B------:R-:W-:Y:S01]  /*c9c0*/  HMMA.16816.F32.BF16 R64, R16, R22, R64 ;  /* 0x000000161040723c */ /* 0x000fe20000041840 */
[----:B------:R-:W1:Y:S06]  /*c9d0*/  LDSM.16.MT88.4 R20, [R194+0x1800] ;  /* 0x00180000c214783b */ /* 0x000e6c0000004200 */
[----:B------:R-:W-:Y:S02]  /*c9e0*/  F2FP.BF16.PACK_AB R16, R126, R127 ;  /* 0x0000007f7e10723e */ /* 0x000fe400000010ff */
[----:B------:R-:W-:Y:S03]  /*c9f0*/  F2FP.BF16.PACK_AB R17, R124, R125 ;  /* 0x0000007d7c11723e */ /* 0x000fe600000010ff */
[----:B------:R-:W-:Y:S02]  /*ca00*/  F2FP.BF16.PACK_AB R18, R149, R150 ;  /* 0x000000969512723e */ /* 0x000fe400000010ff */
[----:B------:R-:W-:Y:S07]  /*ca10*/  F2FP.BF16.PACK_AB R19, R147, R148 ;  /* 0x000000949313723e */ /* 0x000fee00000010ff */
[C---:B------:R-:W-:Y:S07]  /*ca20*/  HMMA.16816.F32.BF16 R4, R16.reuse, R28, R4 ;  /* 0x0000001c1004723c */ /* 0x040fee0000041804 */
[--C-:B------:R-:W-:Y:S01]  /*ca30*/  FFMA.FTZ R28, R36, c[0x0][0x2d0], -R113.reuse ;  /* 0x0000b400241c7a23 */ /* 0x100fe20000010871 */
[C---:B------:R-:W-:Y:S03]  /*ca40*/  HMMA.16816.F32.BF16 R8, R16.reuse, R30, R8 ;  /* 0x0000001e1008723c */ /* 0x040fe60000041808 */
[----:B------:R2:W3:Y:S05]  /*ca50*/  MUFU.EX2 R146, R28 ;  /* 0x0000001c00927308 */ /* 0x0004ea0000000800 */
[C---:B------:R-:W-:Y:S08]  /*ca60*/  HMMA.16816.F32.BF16 R68, R16.reuse, R116, R68 ;  /* 0x000000741044723c */ /* 0x040ff00000041844 */
[C---:B------:R-:W-:Y:S08]  /*ca70*/  HMMA.16816.F32.BF16 R72, R16.reuse, R118, R72 ;  /* 0x000000761048723c */ /* 0x040ff00000041848 */
[C---:B------:R-:W-:Y:S01]  /*ca80*/  HMMA.16816.F32.BF16 R76, R16.reuse, R32, R76 ;  /* 0x00000020104c723c */ /* 0x040fe2000004184c */
[----:B--2---:R-:W2:Y:S03]  /*ca90*/  LDSM.16.MT88.4 R28, [R193+0x5000] ;  /* 0x00500000c11c783b */ /* 0x004ea60000004200 */
[----:B---3--:R-:W-:Y:S03]  /*caa0*/  FADD.FTZ R2, R146, R2 ;  /* 0x0000000292027221 */ /* 0x008fe60000010000 */
[--C-:B------:R-:W-:Y:S01]  /*cab0*/  FFMA.FTZ R32, R37, c[0x0][0x2d0], -R113.reuse ;  /* 0x0000b40025207a23 */ /* 0x100fe20000010871 */
[C---:B------:R-:W-:Y:S03]  /*cac0*/  HMMA.16816.F32.BF16 R80, R16.reuse, R34, R80 ;  /* 0x000000221050723c */ /* 0x040fe60000041850 */
[----:B------:R3:W4:Y:S05]  /*cad0*/  MUFU.EX2 R145, R32 ;  /* 0x0000002000917308 */ /* 0x00072a0000000800 */
[C---:B-1----:R-:W-:Y:S07]  /*cae0*/  HMMA.16816.F32.BF16 R84, R16.reuse, R20, R84 ;  /* 0x000000141054723c */ /* 0x042fee0000041854 */
[--C-:B------:R-:W-:Y:S01]  /*caf0*/  FFMA.FTZ R20, R40, c[0x0][0x2d0], -R113.reuse ;  /* 0x0000b40028147a23 */ /* 0x100fe20000010871 */
[C---:B------:R-:W-:Y:S03]  /*cb00*/  HMMA.16816.F32.BF16 R88, R16.reuse, R22, R88 ;  /* 0x000000161058723c */ /* 0x040fe60000041858 */
[----:B------:R1:W5:Y:S05]  /*cb10*/  MUFU.EX2 R142, R20 ;  /* 0x00000014008e7308 */ /* 0x00036a0000000800 */
[C---:B------:R-:W-:Y:S04]  /*cb20*/  HMMA.16816.F32.BF16 R92, R16.reuse, R24, R92 ;  /* 0x00000018105c723c */ /* 0x040fe8000004185c */
[----:B---3--:R-:W-:Y:S02]  /*cb30*/  FFMA.FTZ R32, R38, c[0x0][0x2d0], -R112 ;  /* 0x0000b40026207a23 */ /* 0x008fe40000010870 */
[----:B------:R-:W-:Y:S01]  /*cb40*/  LDSM.16.MT88.4 R36, [R194+0x5000] ;  /* 0x00500000c224783b */ /* 0x000fe20000004200 */
[----:B----4-:R-:W-:Y:S01]  /*cb50*/  FADD.FTZ R2, R145, R2 ;  /* 0x0000000291027221 */ /* 0x010fe20000010000 */
[C---:B------:R-:W-:Y:S01]  /*cb60*/  HMMA.16816.F32.BF16 R96, R16.reuse, R26, R96 ;  /* 0x0000001a1060723c */ /* 0x040fe20000041860 */
[----:B------:R3:W4:Y:S05]  /*cb70*/  MUFU.EX2 R144, R32 ;  /* 0x0000002000907308 */ /* 0x00072a0000000800 */
[----:B------:R-:W-:Y:S02]  /*cb80*/  LDSM.16.MT88.4 R24, [R193+0x2000] ;  /* 0x00200000c118783b */ /* 0x000fe40000004200 */
[C---:B--2---:R-:W-:Y:S04]  /*cb90*/  HMMA.16816.F32.BF16 R12, R16.reuse, R28, R12 ;  /* 0x0000001c100c723c */ /* 0x044fe8000004180c */
[--C-:B-1----:R-:W-:Y:S02]  /*cba0*/  FFMA.FTZ R20, R41, c[0x0][0x2d0], -R113.reuse ;  /* 0x0000b40029147a23 */ /* 0x102fe40000010871 */
[----:B-----5:R-:W-:Y:S02]  /*cbb0*/  FADD.FTZ R2, R142, R2 ;  /* 0x000000028e027221 */ /* 0x020fe40000010000 */
[C---:B------:R-:W-:Y:S01]  /*cbc0*/  HMMA.16816.F32.BF16 R100, R16.reuse, R30, R100 ;  /* 0x0000001e1064723c */ /* 0x040fe20000041864 */
[----:B------:R1:W2:Y:S03]  /*cbd0*/  MUFU.EX2 R141, R20 ;  /* 0x00000014008d7308 */ /* 0x0002a60000000800 */
[----:B------:R-:W-:Y:S01]  /*cbe0*/  FFMA.FTZ R28, R43, c[0x0][0x2d0], -R112 ;  /* 0x0000b4002b1c7a23 */ /* 0x000fe20000010870 */
[----:B---3--:R-:W3:Y:S06]  /*cbf0*/  LDSM.16.MT88.4 R32, [R192+0x5000] ;  /* 0x00500000c020783b */ /* 0x008eec0000004200 */
[----:B------:R5:W-:Y:S01]  /*cc00*/  MUFU.EX2 R139, R28 ;  /* 0x0000001c008b7308 */ /* 0x000be20000000800 */
[----:B----4-:R-:W-:Y:S04]  /*cc10*/  FADD.FTZ R0, R144, R0 ;  /* 0x0000000090007221 */ /* 0x010fe80000010000 */
[----:B------:R-:W-:Y:S02]  /*cc20*/  FADD.FTZ R0, R143, R0 ;  /* 0x000000008f007221 */ /* 0x000fe40000010000 */
[----:B-1----:R-:W-:Y:S02]  /*cc30*/  FFMA.FTZ R20, R42, c[0x0][0x2d0], -R112 ;  /* 0x0000b4002a147a23 */ /* 0x002fe40000010870 */
[----:B--2---:R-:W-:Y:S02]  /*cc40*/  FADD.FTZ R2, R141, R2 ;  /* 0x000000028d027221 */ /* 0x004fe40000010000 */
[----:B------:R1:W2:Y:S01]  /*cc50*/  MUFU.EX2 R140, R20 ;  /* 0x00000014008c7308 */ /* 0x0002a20000000800 */
[----:B-----5:R-:W-:Y:S01]  /*cc60*/  LDSM.16.MT88.4 R28, [R192+0x2000] ;  /* 0x00200000c01c783b */ /* 0x020fe20000004200 */
[C---:B---3--:R-:W-:Y:S07]  /*cc70*/  HMMA.16816.F32.BF16 R104, R16.reuse, R32, R104 ;  /* 0x000000201068723c */ /* 0x048fee0000041868 */
[----:B-1----:R-:W1:Y:S01]  /*cc80*/  LDSM.16.MT88.4 R20, [R191+0x2000] ;  /* 0x00200000bf14783b */ /* 0x002e620000004200 */
[----:B--2---:R-:W-:Y:S01]  /*cc90*/  FADD.FTZ R0, R140, R0 ;  /* 0x000000008c007221 */ /* 0x004fe20000010000 */
[C---:B------:R-:W-:Y:S06]  /*cca0*/  HMMA.16816.F32.BF16 R108, R16.reuse, R34, R108 ;  /* 0x00000022106c723c */ /* 0x040fec000004186c */
[----:B------:R-:W2:Y:S01]  /*ccb0*/  LDSM.16.MT88.4 R32, [R194+0x2000] ;  /* 0x00200000c220783b */ /* 0x000ea20000004200 */
[----:B------:R-:W-:Y:S01]  /*ccc0*/  FADD.FTZ R0, R139, R0 ;  /* 0x000000008b007221 */ /* 0x000fe20000010000 */
[C---:B------:R-:W-:Y:S07]  /*ccd0*/  HMMA.16816.F32.BF16 R60, R16.reuse, R36, R60 ;  /* 0x00000024103c723c */ /* 0x040fee000004183c */
[--C-:B------:R-:W-:Y:S01]  /*cce0*/  FFMA.FTZ R36, R49, c[0x0][0x2d0], -R113.reuse ;  /* 0x0000b40031247a23 */ /* 0x100fe20000010871 */
[----:B------:R-:W-:Y:S07]  /*ccf0*/  HMMA.16816.F32.BF16 R64, R16, R38, R64 ;  /* 0x000000261040723c */ /* 0x000fee0000041840 */
[----:B------:R-:W-:Y:S02]  /*cd00*/  F2FP.BF16.PACK_AB R16, R145, R146 ;  /* 0x000000929110723e */ /* 0x000fe400000010ff */
[----:B------:R-:W-:Y:S03]  /*cd10*/  F2FP.BF16.PACK_AB R17, R143, R144 ;  /* 0x000000908f11723e */ /* 0x000fe600000010ff */
[----:B------:R-:W-:Y:S02]  /*cd20*/  F2FP.BF16.PACK_AB R18, R141, R142 ;  /* 0x0000008e8d12723e */ /* 0x000fe400000010ff */
[----:B------:R-:W-:Y:S07]  /*cd30*/  F2FP.BF16.PACK_AB R19, R139, R140 ;  /* 0x0000008c8b13723e */ /* 0x000fee00000010ff */
[C---:B-1----:R-:W-:Y:S07]  /*cd40*/  HMMA.16816.F32.BF16 R4, R16.reuse, R20, R4 ;  /* 0x000000141004723c */ /* 0x042fee0000041804 */
[--C-:B------:R-:W-:Y:S01]  /*cd50*/  FFMA.FTZ R20, R44, c[0x0][0x2d0], -R113.reuse ;  /* 0x0000b4002c147a23 */ /* 0x100fe20000010871 */
[C---:B------:R-:W-:Y:S03]  /*cd60*/  HMMA.16816.F32.BF16 R8, R16.reuse, R22, R8 ;  /* 0x000000161008723c */ /* 0x040fe60000041808 */
[----:B------:R1:W3:Y:S05]  /*cd70*/  MUFU.EX2 R138, R20 ;  /* 0x00000014008a7308 */ /* 0x0002ea0000000800 */
[C---:B------:R-:W-:Y:S07]  /*cd80*/  HMMA.16816.F32.BF16 R68, R16.reuse, R24, R68 ;  /* 0x000000181044723c */ /* 0x040fee0000041844 */
[--C-:B------:R-:W-:Y:S01]  /*cd90*/  FFMA.FTZ R24, R45, c[0x0][0x2d0], -R113.reuse ;  /* 0x0000b4002d187a23 */ /* 0x100fe20000010871 */
[C---:B------:R-:W-:Y:S03]  /*cda0*/  HMMA.16816.F32.BF16 R72, R16.reuse, R26, R72 ;  /* 0x0000001a1048723c */ /* 0x040fe60000041848 */
[----:B------:R4:W5:Y:S05]  /*cdb0*/  MUFU.EX2 R137, R24 ;  /* 0x0000001800897308 */ /* 0x00096a0000000800 */
[C---:B------:R-:W-:Y:S01]  /*cdc0*/  HMMA.16816.F32.BF16 R76, R16.reuse, R28, R76 ;  /* 0x0000001c104c723c */ /* 0x040fe2000004184c */
[----:B-1----:R-:W1:Y:S03]  /*cdd0*/  LDSM.16.MT88.4 R20, [R191+0x5800] ;  /* 0x00580000bf14783b */ /* 0x002e660000004200 */
[----:B---3--:R-:W-:Y:S03]  /*cde0*/  FADD.FTZ R2, R138, R2 ;  /* 0x000000028a027221 */ /* 0x008fe60000010000 */
[----:B------:R-:W-:Y:S01]  /*cdf0*/  FFMA.FTZ R28, R46, c[0x0][0x2d0], -R112 ;  /* 0x0000b4002e1c7a23 */ /* 0x000fe20000010870 */
[C---:B------:R-:W-:Y:S01]  /*ce00*/  HMMA.16816.F32.BF16 R80, R16.reuse, R30, R80 ;  /* 0x0000001e1050723c */ /* 0x040fe20000041850 */
[----:B------:R3:W-:Y:S07]  /*ce10*/  MUFU.EX2 R46, R36 ;  /* 0x00000024002e7308 */ /* 0x0007ee0000000800 */
[C---:B--2---:R-:W-:Y:S03]  /*ce20*/  HMMA.16816.F32.BF16 R84, R16.reuse, R32, R84 ;  /* 0x000000201054723c */ /* 0x044fe60000041854 */
[----:B------:R2:W1:Y:S01]  /*ce30*/  MUFU.EX2 R136, R28 ;  /* 0x0000001c00887308 */ /* 0x0004620000000800 */
[----:B----4-:R-:W4:Y:S01]  /*ce40*/  LDSM.16.MT88.4 R24, [R193+0x5800] ;  /* 0x00580000c118783b */ /* 0x010f220000004200 */
[----:B-----5:R-:W-:Y:S03]  /*ce50*/  FADD.FTZ R2, R137, R2 ;  /* 0x0000000289027221 */ /* 0x020fe60000010000 */
[C---:B------:R-:W-:Y:S04]  /*ce60*/  HMMA.16816.F32.BF16 R88, R16.reuse, R34, R88 ;  /* 0x000000221058723c */ /* 0x040fe80000041858 */
[----:B------:R-:W-:Y:S08]  /*ce70*/  LDSM.16.MT88.4 R32, [R194+0x5800] ;  /* 0x00580000c220783b */ /* 0x000ff00000004200 */
[----:B---3--:R-:W-:Y:S01]  /*ce80*/  LDSM.16.MT88.4 R36, [R193+0x2800] ;  /* 0x00280000c124783b */ /* 0x008fe20000004200 */
[C---:B-1----:R-:W-:Y:S03]  /*ce90*/  HMMA.16816.F32.BF16 R92, R16.reuse, R20, R92 ;  /* 0x00000014105c723c */ /* 0x042fe6000004185c */
[----:B--2---:R-:W-:Y:S02]  /*cea0*/  FFMA.FTZ R28, R47, c[0x0][0x2d0], -R112 ;  /* 0x0000b4002f1c7a23 */ /* 0x004fe40000010870 */
[----:B------:R-:W-:Y:S02]  /*ceb0*/  FADD.FTZ R0, R136, R0 ;  /* 0x0000000088007221 */ /* 0x000fe40000010000 */
[----:B------:R1:W2:Y:S01]  /*cec0*/  MUFU.EX2 R115, R28 ;  /* 0x0000001c00737308 */ /* 0x0002a20000000800 */
[C---:B------:R-:W-:Y:S04]  /*ced0*/  HMMA.16816.F32.BF16 R96, R16.reuse, R22, R96 ;  /* 0x000000161060723c */ /* 0x040fe80000041860 */
[--C-:B------:R-:W-:Y:S04]  /*cee0*/  FFMA.FTZ R20, R50, c[0x0][0x2d0], -R112.reuse ;  /* 0x0000b40032147a23 */ /* 0x100fe80000010870 */
[C---:B----4-:R-:W-:Y:S01]  /*cef0*/  HMMA.16816.F32.BF16 R12, R16.reuse, R24, R12 ;  /* 0x00000018100c723c */ /* 0x050fe2000004180c */
[----:B------:R3:W4:Y:S06]  /*cf00*/  MUFU.EX2 R45, R20 ;  /* 0x00000014002d7308 */ /* 0x00072c0000000800 */
[----:B------:R-:W-:Y:S01]  /*cf10*/  FFMA.FTZ R24, R51, c[0x0][0x2d0], -R112 ;  /* 0x0000b40033187a23 */ /* 0x000fe20000010870 */
[C---:B------:R-:W-:Y:S03]  /*cf20*/  HMMA.16816.F32.BF16 R100, R16.reuse, R26, R100 ;  /* 0x0000001a1064723c */ /* 0x040fe60000041864 */
[----:B------:R5:W-:Y:S01]  /*cf30*/  MUFU.EX2 R44, R24 ;  /* 0x00000018002c7308 */ /* 0x000be20000000800 */
[--C-:B-1----:R-:W-:Y:S02]  /*cf40*/  FFMA.FTZ R28, R48, c[0x0][0x2d0], -R113.reuse ;  /* 0x0000b400301c7a23 */ /* 0x102fe40000010871 */
[----:B--2---:R-:W-:Y:S07]  /*cf50*/  FADD.FTZ R0, R115, R0 ;  /* 0x0000000073007221 */ /* 0x004fee0000010000 */
[----:B------:R1:W2:Y:S01]  /*cf60*/  MUFU.EX2 R47, R28 ;  /* 0x0000001c002f7308 */ /* 0x0002a20000000800 */
[----:B---3--:R-:W-:Y:S01]  /*cf70*/  LDSM.16.MT88.4 R20, [R191+0x2800] ;  /* 0x00280000bf14783b */ /* 0x008fe20000004200 */
[----:B----4-:R-:W-:Y:S07]  /*cf80*/  FADD.FTZ R0, R45, R0 ;  /* 0x000000002d007221 */ /* 0x010fee0000010000 */
[----:B-----5:R-:W-:Y:S08]  /*cf90*/  LDSM.16.MT88.4 R24, [R192+0x2800] ;  /* 0x00280000c018783b */ /* 0x020ff00000004200 */
[----:B-1----:R-:W1:Y:S01]  /*cfa0*/  LDSM.16.MT88.4 R28, [R192+0x5800] ;  /* 0x00580000c01c783b */ /* 0x002e620000004200 */
[----:B--2---:R-:W-:Y:S01]  /*cfb0*/  FADD.FTZ R2, R47, R2 ;  /* 0x000000022f027221 */ /* 0x004fe20000010000 */
[C---:B-1----:R-:W-:Y:S08]  /*cfc0*/  HMMA.16816.F32.BF16 R104, R16.reuse, R28, R104 ;  /* 0x0000001c1068723c */ /* 0x042ff00000041868 */
[C---:B------:R-:W-:Y:S01]  /*cfd0*/  HMMA.16816.F32.BF16 R108, R16.reuse, R30, R108 ;  /* 0x0000001e106c723c */ /* 0x040fe2000004186c */
[----:B------:R-:W1:Y:S07]  /*cfe0*/  LDSM.16.MT88.4 R28, [R194+0x2800] ;  /* 0x00280000c21c783b */ /* 0x000e6e0000004200 */
        /* <DEDUP_REMOVED lines=8> */
[C---:B------:R-:W-:Y:S01]  /*d070*/  HMMA.16816.F32.BF16 R4, R16.reuse, R20, R4 ;  /* 0x000000141004723c */ /* 0x040fe20000041804 */
[----:B--2---:R-:W-:Y:S07]  /*d080*/  LDSM.16.MT88.4 R32, [R193+0x6000] ;  /* 0x00600000c120783b */ /* 0x004fee0000004200 */
[C---:B------:R-:W-:Y:S01]  /*d090*/  HMMA.16816.F32.BF16 R8, R16.reuse, R22, R8 ;  /* 0x000000161008723c */ /* 0x040fe20000041808 */
[----:B------:R-:W2:Y:S07]  /*d0a0*/  LDSM.16.MT88.4 R20, [R191+0x6000] ;  /* 0x00600000bf14783b */ /* 0x000eae0000004200 */
[C---:B------:R-:W-:Y:S07]  /*d0b0*/  HMMA.16816.F32.BF16 R68, R16.reuse, R36, R68 ;  /* 0x000000241044723c */ /* 0x040fee0000041844 */
[--C-:B------:R-:W-:Y:S01]  /*d0c0*/  FFMA.FTZ R36, R56, c[0x0][0x2d0], -R113.reuse ;  /* 0x0000b40038247a23 */ /* 0x100fe20000010871 */
[C---:B------:R-:W-:Y:S03]  /*d0d0*/  HMMA.16816.F32.BF16 R72, R16.reuse, R38, R72 ;  /* 0x000000261048723c */ /* 0x040fe60000041848 */
[----:B------:R-:W-:Y:S05]  /*d0e0*/  MUFU.EX2 R39, R36 ;  /* 0x0000002400277308 */ /* 0x000fea0000000800 */
[C---:B------:R-:W-:Y:S07]  /*d0f0*/  HMMA.16816.F32.BF16 R76, R16.reuse, R24, R76 ;  /* 0x00000018104c723c */ /* 0x040fee000004184c */
[--C-:B------:R-:W-:Y:S01]  /*d100*/  FFMA.FTZ R24, R53, c[0x0][0x2d0], -R113.reuse ;  /* 0x0000b40035187a23 */ /* 0x100fe20000010871 */
[C---:B------:R-:W-:Y:S03]  /*d110*/  HMMA.16816.F32.BF16 R80, R16.reuse, R26, R80 ;  /* 0x0000001a1050723c */ /* 0x040fe60000041850 */
[----:B------:R3:W4:Y:S05]  /*d120*/  MUFU.EX2 R42, R24 ;  /* 0x00000018002a7308 */ /* 0x00072a0000000800 */
[C---:B-1----:R-:W-:Y:S07]  /*d130*/  HMMA.16816.F32.BF16 R84, R16.reuse, R28, R84 ;  /* 0x0000001c1054723c */ /* 0x042fee0000041854 */
[--C-:B------:R-:W-:Y:S01]  /*d140*/  FFMA.FTZ R28, R55, c[0x0][0x2d0], -R112.reuse ;  /* 0x0000b400371c7a23 */ /* 0x100fe20000010870 */
[C---:B------:R-:W-:Y:S03]  /*d150*/  HMMA.16816.F32.BF16 R88, R16.reuse, R30, R88 ;  /* 0x0000001e1058723c */ /* 0x040fe60000041858 */
[----:B------:R1:W-:Y:S05]  /*d160*/  MUFU.EX2 R40, R28 ;  /* 0x0000001c00287308 */ /* 0x0003ea0000000800 */
[C---:B--2---:R-:W-:Y:S04]  /*d170*/  HMMA.16816.F32.BF16 R92, R16.reuse, R20, R92 ;  /* 0x00000014105c723c */ /* 0x044fe8000004185c */
[--C-:B---3--:R-:W-:Y:S03]  /*d180*/  FFMA.FTZ R24, R54, c[0x0][0x2d0], -R112.reuse ;  /* 0x0000b40036187a23 */ /* 0x108fe60000010870 */
[----:B------:R-:W-:Y:S01]  /*d190*/  FFMA.FTZ R20, R57, c[0x0][0x2d0], -R113 ;  /* 0x0000b40039147a23 */ /* 0x000fe20000010871 */
[C---:B------:R-:W-:Y:S01]  /*d1a0*/  HMMA.16816.F32.BF16 R96, R16.reuse, R22, R96 ;  /* 0x000000161060723c */ /* 0x040fe20000041860 */
[----:B------:R2:W3:Y:S03]  /*d1b0*/  MUFU.EX2 R41, R24 ;  /* 0x0000001800297308 */ /* 0x0004e60000000800 */
[----:B------:R-:W-:Y:S04]  /*d1c0*/  MOV R113, R3 ;  /* 0x0000000300717202 */ /* 0x000fe80000000f00 */
[C---:B------:R-:W-:Y:S03]  /*d1d0*/  HMMA.16816.F32.BF16 R12, R16.reuse, R32, R12 ;  /* 0x00000020100c723c */ /* 0x040fe6000004180c */
[----:B------:R5:W3:Y:S01]  /*d1e0*/  MUFU.EX2 R38, R20 ;  /* 0x0000001400267308 */ /* 0x000ae20000000800 */
[----:B-1----:R-:W-:Y:S04]  /*d1f0*/  LDSM.16.MT88.4 R28, [R194+0x6000] ;  /* 0x00600000c21c783b */ /* 0x002fe80000004200 */
[C---:B------:R-:W-:Y:S04]  /*d200*/  HMMA.16816.F32.BF16 R100, R16.reuse, R34, R100 ;  /* 0x000000221064723c */ /* 0x040fe80000041864 */
[----:B------:R-:W-:Y:S08]  /*d210*/  LDSM.16.MT88.4 R32, [R192+0x3000] ;  /* 0x00300000c020783b */ /* 0x000ff00000004200 */
[----:B--2---:R-:W1:Y:S01]  /*d220*/  LDSM.16.MT88.4 R24, [R192+0x6000] ;  /* 0x00600000c018783b */ /* 0x004e620000004200 */
[--C-:B-----5:R-:W-:Y:S02]  /*d230*/  FFMA.FTZ R20, R58, c[0x0][0x2d0], -R112.reuse ;  /* 0x0000b4003a147a23 */ /* 0x120fe40000010870 */
[----:B------:R-:W-:Y:S02]  /*d240*/  FFMA.FTZ R112, R59, c[0x0][0x2d0], -R112 ;  /* 0x0000b4003b707a23 */ /* 0x000fe40000010870 */
[----:B------:R2:W-:Y:S10]  /*d250*/  MUFU.EX2 R37, R20 ;  /* 0x0000001400257308 */ /* 0x0005f40000000800 */
[----:B------:R-:W5:Y:S01]  /*d260*/  MUFU.EX2 R36, R112 ;  /* 0x0000007000247308 */ /* 0x000f620000000800 */
[----:B--2---:R-:W2:Y:S01]  /*d270*/  LDSM.16.MT88.4 R20, [R193+0x3000] ;  /* 0x00300000c114783b */ /* 0x004ea20000004200 */
[C---:B-1----:R-:W-:Y:S08]  /*d280*/  HMMA.16816.F32.BF16 R104, R16.reuse, R24, R104 ;  /* 0x000000181068723c */ /* 0x042ff00000041868 */
[C---:B------:R-:W-:Y:S01]  /*d290*/  HMMA.16816.F32.BF16 R108, R16.reuse, R26, R108 ;  /* 0x0000001a106c723c */ /* 0x040fe2000004186c */
[----:B------:R-:W1:Y:S07]  /*d2a0*/  LDSM.16.MT88.4 R24, [R194+0x3000] ;  /* 0x00300000c218783b */ /* 0x000e6e0000004200 */
        /* <DEDUP_REMOVED lines=15> */
[C---:B-1----:R-:W-:Y:S08]  /*d3a0*/  HMMA.16816.F32.BF16 R84, R16.reuse, R24, R84 ;  /* 0x000000181054723c */ /* 0x042ff00000041854 */
[C---:B------:R-:W-:Y:S08]  /*d3b0*/  HMMA.16816.F32.BF16 R88, R16.reuse, R26, R88 ;  /* 0x0000001a1058723c */ /* 0x040ff00000041858 */
[C---:B---3--:R-:W-:Y:S08]  /*d3c0*/  HMMA.16816.F32.BF16 R92, R16.reuse, R4, R92 ;  /* 0x00000004105c723c */ /* 0x048ff0000004185c */
[C---:B------:R-:W-:Y:S01]  /*d3d0*/  HMMA.16816.F32.BF16 R96, R16.reuse, R6, R96 ;  /* 0x000000061060723c */ /* 0x040fe20000041860 */
[----:B------:R-:W1:Y:S07]  /*d3e0*/  LDSM.16.MT88.4 R4, [R194+0x6800] ;  /* 0x00680000c204783b */ /* 0x000e6e0000004200 */
[C---:B----4-:R-:W-:Y:S08]  /*d3f0*/  HMMA.16816.F32.BF16 R124, R16.reuse, R8, R12 ;  /* 0x00000008107c723c */ /* 0x050ff0000004180c */
[C---:B------:R-:W-:Y:S08]  /*d400*/  HMMA.16816.F32.BF16 R100, R16.reuse, R10, R100 ;  /* 0x0000000a1064723c */ /* 0x040ff00000041864 */
[C---:B--2---:R-:W-:Y:S08]  /*d410*/  HMMA.16816.F32.BF16 R104, R16.reuse, R20, R104 ;  /* 0x000000141068723c */ /* 0x044ff00000041868 */
        /* <DEDUP_REMOVED lines=12> */
[----:B------:R-:W-:Y:S03]  /*d4e0*/  FADD.FTZ R0, R36, R0 ;  /* 0x0000000024007221 */ /* 0x000fe60000010000 */
[----:B------:R1:W-:Y:S04]  /*d4f0*/  STL [R1+0x24], R2 ;  /* 0x0000240201007387 */ /* 0x0003e80000100800 */
[----:B------:R1:W-:Y:S01]  /*d500*/  STL [R1+0x20], R0 ;  /* 0x0000200001007387 */ /* 0x0003e20000100800 */
[----:B------:R-:W-:-:S05]  /*d510*/  @P0 BRA `(.L_x_2364) ;  /* 0xffffcd9000000947 */ /* 0x000fca000383ffff */
.L_x_2361:
[----:B------:R-:W-:Y:S02]  /*d520*/  MOV R7, 0x1f ;  /* 0x0000001f00077802 */ /* 0x000fe40000000f00 */
[----:B------:R-:W-:Y:S01]  /*d530*/  MOV R6, 0xffffffff ;  /* 0xffffffff00067802 */ /* 0x000fe20000000f00 */
[----:B------:R-:W-:Y:S05]  /*d540*/  BRA.DIV ~URZ, `(.L_x_2365) ;  /* 0x000048227f007947 */ /* 0x000fea000b800000 */
[----:B-1----:R-:W2:Y:S04]  /*d550*/  LDL R2, [R1+0x24] ;  /* 0x0000240001027983 */ /* 0x002ea80000100800 */
[----:B--2---:R1:W2:Y:S02]  /*d560*/  SHFL.BFLY PT, R0, R2, 0x2, 0x1f ;  /* 0x0c401f0002007f89 */ /* 0x0042a400000e0000 */
.L_x_2432:
        /* <DEDUP_REMOVED lines=9> */
.L_x_2433:
        /* <DEDUP_REMOVED lines=85> */
.L_x_2352:
[----:B-1----:R1:W5:Y:S04]  /*db50*/  LDL R6, [R1+0x48] ;  /* 0x0000480001067983 */ /* 0x0023680000100800 */
[----:B------:R-:W2:Y:S01]  /*db60*/  S2R R2, SR_TID.X ;  /* 0x0000000000027919 */ /* 0x000ea20000002100 */
[----:B------:R-:W-:Y:S01]  /*db70*/  BSSY B0, `(.L_x_2367) ;  /* 0x0000011000007945 */ /* 0x000fe20003800000 */
[----:B--2---:R-:W-:-:S13]  /*db80*/  LOP3.LUT P0, RZ, R2, 0xff, RZ, 0xc0, !PT ;  /* 0x000000ff02ff7812 */ /* 0x004fda000780c0ff */
[----:B------:R-:W-:Y:S05]  /*db90*/  @P0 BRA `(.L_x_2368) ;  /* 0x000000e000000947 */ /* 0x000fea0003800000 */
[----:B-1----:R-:W1:Y:S01]  /*dba0*/  S2R R4, SR_LANEID ;  /* 0x0000000000047919 */ /* 0x002e620000000000 */
[----:B------:R-:W-:Y:S01]  /*dbb0*/  VOTEU.ANY UR4, UPT, PT ;  /* 0x0000000000047886 */ /* 0x000fe200038e0100 */
[----:B------:R-:W-:Y:S01]  /*dbc0*/  IMAD.MOV.U32 R5, RZ, RZ, c[0x0][0x564] ;  /* 0x00015900ff057624 */ /* 0x000fe200078e00ff */
[----:B------:R-:W1:Y:S08]  /*dbd0*/  FLO.U32 R3, UR4 ;  /* 0x0000000400037d00 */ /* 0x000e7000080e0000 */
[----:B------:R-:W2:Y:S01]  /*dbe0*/  POPC R2, UR4 ;  /* 0x0000000400027d09 */ /* 0x000ea20008000000 */
[----:B-1----:R-:W-:Y:S01]  /*dbf0*/  ISETP.EQ.U32.AND P0, PT, R3, R4, PT ;  /* 0x000000040300720c */ /* 0x002fe20003f02070 */
[----:B------:R-:W-:-:S12]  /*dc00*/  IMAD.MOV.U32 R4, RZ, RZ, c[0x0][0x560] ;  /* 0x00015800ff047624 */ /* 0x000fd800078e00ff */
[----:B--2---:R1:W2:Y:S04]  /*dc10*/  @P0 ATOMG.E.ADD.STRONG.GPU PT, R2, [R4.64], R2 ;  /* 0x00000002040209a8 */ /* 0x0042a800081ee1c6 */
[----:B-1----:R-:W1:Y:S04]  /*dc20*/  S2R R4, SR_LTMASK ;  /* 0x0000000000047919 */ /* 0x002e680000003900 */
[----:B--2---:R1:W2:Y:S02]  /*dc30*/  SHFL.IDX PT, R3, R2, R3, 0x1f ;  /* 0x00001f0302037589 */ /* 0x0042a400000e0000 */
[----:B-1----:R-:W-:-:S06]  /*dc40*/  LOP3.LUT R2, R4, UR4, RZ, 0xc0, !PT ;  /* 0x0000000404027c12 */ /* 0x002fcc000f8ec0ff */
[----:B------:R-:W2:Y:S02]  /*dc50*/  POPC R2, R2 ;  /* 0x0000000200027309 */ /* 0x000ea40000000000 */
[----:B--2--5:R-:W-:-:S05]  /*dc60*/  IADD3 R6, R3, c[0x0][0xc], R2 ;  /* 0x0000030003067a10 */ /* 0x024fca0007ffe002 */
[----:B------:R1:W-:Y:S02]  /*dc70*/  STL [R1+0x48], R6 ;  /* 0x0000480601007387 */ /* 0x0003e40000100800 */
.L_x_2368:
[----:B-1----:R-:W-:Y:S05]  /*dc80*/  BSYNC B0 ;  /* 0x0000000000007941 */ /* 0x002fea0003800000 */
.L_x_2367:
[----:B------:R-:W2:Y:S04]  /*dc90*/  LDL.64 R4, [R1+0x30] ;  /* 0x0000300001047983 */ /* 0x000ea80000100a00 */
        /* <DEDUP_REMOVED lines=105> */
.L_x_2371:
        /* <DEDUP_REMOVED lines=122> */
.L_x_2434:
[----:B------:R-:W-:Y:S05]  /*ead0*/  BRA.DIV ~URZ, `(.L_x_2374) ;  /* 0x000034727f007947 */ /* 0x000fea000b800000 */
[----:B------:R3:W4:Y:S02]  /*eae0*/  SHFL.IDX PT, R0, R8, RZ, 0x181f ;  /* 0x00181fff08007589 */ /* 0x00072400000e0000 */
.L_x_2435:
        /* <DEDUP_REMOVED lines=13> */
.L_x_2376:
[----:B------:R-:W-:Y:S05]  /*ebc0*/  BSYNC B0 ;  /* 0x0000000000007941 */ /* 0x000fea0003800000 */
.L_x_2375:
[----:B------:R-:W-:Y:S05]  /*ebd0*/  BRA.DIV ~URZ, `(.L_x_2377) ;  /* 0x000033d27f007947 */ /* 0x000fea000b800000 */
[----:B--2---:R2:W1:Y:S04]  /*ebe0*/  SHFL.IDX PT, R9, R7, 0x1, 0x181f ;  /* 0x00381f0007097f89 */ /* 0x00446800000e0000 */
[----:B----4-:R2:W4:Y:S02]  /*ebf0*/  SHFL.IDX PT, R0, R8, 0x1, 0x181f ;  /* 0x00381f0008007f89 */ /* 0x01052400000e0000 */
.L_x_2436:
        /* <DEDUP_REMOVED lines=14> */
.L_x_2379:
[----:B------:R-:W-:Y:S05]  /*ece0*/  BSYNC B0 ;  /* 0x0000000000007941 */ /* 0x000fea0003800000 */
.L_x_2378:
[----:B------:R-:W-:Y:S05]  /*ecf0*/  BRA.DIV ~URZ, `(.L_x_2380) ;  /* 0x000033727f007947 */ /* 0x000fea000b800000 */
[----:B-1----:R1:W2:Y:S02]  /*ed00*/  SHFL.IDX PT, R9, R7, 0x2, 0x181f ;  /* 0x00581f0007097f89 */ /* 0x0022a400000e0000 */
.L_x_2437:
[----:B------:R-:W-:Y:S05]  /*ed10*/  BRA.DIV ~URZ, `(.L_x_2381) ;  /* 0x000033c27f007947 */ /* 0x000fea000b800000 */
[----:B----4-:R4:W1:Y:S02]  /*ed20*/  SHFL.IDX PT, R0, R8, 0x2, 0x181f ;  /* 0x00581f0008007f89 */ /* 0x01086400000e0000 */
.L_x_2438:
        /* <DEDUP_REMOVED lines=14> */
.L_x_2383:
[----:B------:R-:W-:Y:S05]  /*ee10*/  BSYNC B0 ;  /* 0x0000000000007941 */ /* 0x000fea0003800000 */
.L_x_2382:
[----:B------:R-:W-:Y:S05]  /*ee20*/  BRA.DIV ~URZ, `(.L_x_2384) ;  /* 0x000033127f007947 */ /* 0x000fea000b800000 */
[----:B-12---:R-:W1:Y:S04]  /*ee30*/  SHFL.IDX PT, R7, R7, 0x3, 0x181f ;  /* 0x00781f0007077f89 */ /* 0x006e6800000e0000 */
[----:B------:R2:W3:Y:S02]  /*ee40*/  SHFL.IDX PT, R0, R8, 0x3, 0x181f ;  /* 0x00781f0008007f89 */ /* 0x0004e400000e0000 */
.L_x_2439:
        /* <DEDUP_REMOVED lines=15> */
.L_x_2372:
        /* <DEDUP_REMOVED lines=34> */
.L_x_2440:
[----:B------:R-:W-:Y:S05]  /*f160*/  BRA.DIV ~URZ, `(.L_x_2387) ;  /* 0x000031027f007947 */ /* 0x000fea000b800000 */
[----:B------:R3:W4:Y:S02]  /*f170*/  SHFL.IDX PT, R0, R28, RZ, 0x1c1f ;  /* 0x001c1fff1c007589 */ /* 0x00072400000e0000 */
.L_x_2441:
        /* <DEDUP_REMOVED lines=98> */
.L_x_2389:
[----:B------:R-:W-:Y:S05]  /*f7a0*/  BSYNC B0 ;  /* 0x0000000000007941 */ /* 0x000fea0003800000 */
.L_x_2388:
[----:B------:R-:W-:Y:S05]  /*f7b0*/  BRA.DIV ~URZ, `(.L_x_2390) ;  /* 0x00002b127f007947 */ /* 0x000fea000b800000 */
[----:B--2---:R2:W1:Y:S04]  /*f7c0*/  SHFL.IDX PT, R4, R14, 0x1, 0x1c1f ;  /* 0x003c1f000e047f89 */ /* 0x00446800000e0000 */
[----:B----4-:R2:W4:Y:S02]  /*f7d0*/  SHFL.IDX PT, R0, R28, 0x1, 0x1c1f ;  /* 0x003c1f001c007f89 */ /* 0x01052400000e0000 */
.L_x_2442:
        /* <DEDUP_REMOVED lines=71> */
.L_x_2370:
        /* <DEDUP_REMOVED lines=21> */
.L_x_2391:
        /* <DEDUP_REMOVED lines=57> */
.L_x_2393:
[----:B------:R-:W-:Y:S05]  /*10130*/  BSYNC B0 ;  /* 0x0000000000007941 */ /* 0x000fea0003800000 */
.L_x_2392:
        /* <DEDUP_REMOVED lines=47> */
.L_x_2443:
[----:B------:R-:W-:Y:S05]  /*10430*/  BRA.DIV ~URZ, `(.L_x_2395) ;  /* 0x00001fc27f007947 */ /* 0x000fea000b800000 */
[----:B------:R3:W4:Y:S02]  /*10440*/  SHFL.IDX PT, R0, R9, RZ, 0x181f ;  /* 0x00181fff09007589 */ /* 0x00072400000e0000 */
.L_x_2444:
        /* <DEDUP_REMOVED lines=14> */
.L_x_2397:
[----:B------:R-:W-:Y:S05]  /*10530*/  BSYNC B0 ;  /* 0x0000000000007941 */ /* 0x000fea0003800000 */
.L_x_2396:
[----:B------:R-:W-:Y:S05]  /*10540*/  BRA.DIV ~URZ, `(.L_x_2398) ;  /* 0x00001f127f007947 */ /* 0x000fea000b800000 */
[----:B--2---:R2:W1:Y:S04]  /*10550*/  SHFL.IDX PT, R10, R6, 0x1, 0x181f ;  /* 0x00381f00060a7f89 */ /* 0x00446800000e0000 */
[----:B----4-:R2:W4:Y:S02]  /*10560*/  SHFL.IDX PT, R0, R9, 0x1, 0x181f ;  /* 0x00381f0009007f89 */ /* 0x01052400000e0000 */
.L_x_2445:
        /* <DEDUP_REMOVED lines=14> */
.L_x_2400:
[----:B------:R-:W-:Y:S05]  /*10650*/  BSYNC B0 ;  /* 0x0000000000007941 */ /* 0x000fea0003800000 */
.L_x_2399:
[----:B------:R-:W-:Y:S05]  /*10660*/  BRA.DIV ~URZ, `(.L_x_2401) ;  /* 0x00001eb27f007947 */ /* 0x000fea000b800000 */
[----:B-1----:R1:W2:Y:S02]  /*10670*/  SHFL.IDX PT, R10, R6, 0x2, 0x181f ;  /* 0x00581f00060a7f89 */ /* 0x0022a400000e0000 */
.L_x_2446:
[----:B------:R-:W-:Y:S05]  /*10680*/  BRA.DIV ~URZ, `(.L_x_2402) ;  /* 0x00001f027f007947 */ /* 0x000fea000b800000 */
[----:B----4-:R4:W1:Y:S02]  /*10690*/  SHFL.IDX PT, R0, R9, 0x2, 0x181f ;  /* 0x00581f0009007f89 */ /* 0x01086400000e0000 */
.L_x_2447:
        /* <DEDUP_REMOVED lines=14> */
.L_x_2404:
[----:B------:R-:W-:Y:S05]  /*10780*/  BSYNC B0 ;  /* 0x0000000000007941 */ /* 0x000fea0003800000 */
.L_x_2403:
[----:B------:R-:W-:Y:S05]  /*10790*/  BRA.DIV ~URZ, `(.L_x_2405) ;  /* 0x00001e527f007947 */ /* 0x000fea000b800000 */
[----:B-12---:R-:W1:Y:S04]  /*107a0*/  SHFL.IDX PT, R6, R6, 0x3, 0x181f ;  /* 0x00781f0006067f89 */ /* 0x006e6800000e0000 */
[----:B------:R2:W3:Y:S02]  /*107b0*/  SHFL.IDX PT, R0, R9, 0x3, 0x181f ;  /* 0x00781f0009007f89 */ /* 0x0004e400000e0000 */
.L_x_2448:
        /* <DEDUP_REMOVED lines=13> */
.L_x_2385:
[----:B------:R-:W-:Y:S05]  /*10890*/  BSYNC B1 ;  /* 0x0000000000017941 */ /* 0x000fea0003800000 */
.L_x_2369:
        /* <DEDUP_REMOVED lines=15> */
.L_x_2449:
[----:B------:R-:W-:Y:S05]  /*10990*/  BRA.DIV ~URZ, `(.L_x_2408) ;  /* 0x00001d827f007947 */ /* 0x000fea000b800000 */
[----:B------:R3:W4:Y:S02]  /*109a0*/  SHFL.IDX PT, R8, R67, 0x1, 0x1f ;  /* 0x00201f0043087f89 */ /* 0x00072400000e0000 */
.L_x_2450:
        /* <DEDUP_REMOVED lines=19> */
.L_x_2451:
        /* <DEDUP_REMOVED lines=16> */
.L_x_2452:
[----:B---3--:R-:W-:Y:S01]  /*10be0*/  IMAD R0, R0, c[0x0][0x538], RZ ;  /* 0x00014e0000007a24 */ /* 0x008fe200078e02ff */
[----:B------:R-:W-:Y:S04]  /*10bf0*/  BSSY B1, `(.L_x_2411) ;  /* 0x00000cf000017945 */ /* 0x000fe80003800000 */
[----:B----4-:R-:W-:-:S04]  /*10c00*/  IADD3 R8, R0, R8, RZ ;  /* 0x0000000800087210 */ /* 0x010fc80007ffe0ff */
[----:B--2---:R-:W-:-:S13]  /*10c10*/  ISETP.GT.AND P0, PT, R8, R9, PT ;  /* 0x000000090800720c */ /* 0x004fda0003f04270 */
[----:B------:R-:W-:Y:S05]  /*10c20*/  @P0 BRA `(.L_x_2412) ;  /* 0x0000025000000947 */ /* 0x000fea0003800000 */
.L_x_2416:
        /* <DEDUP_REMOVED lines=17> */
.L_x_2453:
        /* <DEDUP_REMOVED lines=16> */
.L_x_2454:
[----:B--2---:R-:W-:-:S05]  /*10e40*/  IMAD R0, R0, c[0x0][0x538], RZ ;  /* 0x00014e0000007a24 */ /* 0x004fca00078e02ff */
[----:B------:R-:W-:-:S04]  /*10e50*/  IADD3 R8, R0, R8, RZ ;  /* 0x0000000800087210 */ /* 0x000fc80007ffe0ff */
[----:B------:R-:W-:-:S13]  /*10e60*/  ISETP.GT.AND P0, PT, R8, R9, PT ;  /* 0x000000090800720c */ /* 0x000fda0003f04270 */
[----:B-1----:R-:W-:Y:S05]  /*10e70*/  @!P0 BRA `(.L_x_2416) ;  /* 0xfffffdb000008947 */ /* 0x002fea000383ffff */
.L_x_2412:
[----:B------:R-:W-:-:S05]  /*10e80*/  IADD3 R11, -R0, R8, RZ ;  /* 0x00000008000b7210 */ /* 0x000fca0007ffe1ff */
[----:B------:R-:W-:-:S05]  /*10e90*/  IMAD R0, R4, c[0x0][0x538], R11 ;  /* 0x00014e0004007a24 */ /* 0x000fca00078e020b */
[----:B------:R-:W-:Y:S01]  /*10ea0*/  ISETP.GT.AND P0, PT, R0, R9, PT ;  /* 0x000000090000720c */ /* 0x000fe20003f04270 */
[----:B------:R-:W-:-:S12]  /*10eb0*/  BRA.DIV ~URZ, `(.L_x_2417) ;  /* 0x00001ca27f007947 */ /* 0x000fd8000b800000 */
[----:B------:R-:W-:-:S03]  /*10ec0*/  VOTE.ANY R10, PT, !P0 ;  /* 0x00000000000a7806 */ /* 0x000fc600040e0100 */
.L_x_2455:
[----:B------:R-:W2:Y:S01]  /*10ed0*/  LDL.LU R0, [R1+0x54] ;  /* 0x0000540001007983 */ /* 0x000ea20000300800 */
[----:B------:R-:W2:Y:S02]  /*10ee0*/  POPC R8, R10 ;  /* 0x0000000a00087309 */ /* 0x000ea40000000000 */
[----:B--2---:R-:W-:-:S05]  /*10ef0*/  IADD3 R0, R8, R0, RZ ;  /* 0x0000000008007210 */ /* 0x004fca0007ffe0ff */
[----:B------:R2:W-:Y:S01]  /*10f00*/  STL [R1+0x54], R0 ;  /* 0x0000540001007387 */ /* 0x0005e20000100800 */
[----:B------:R-:W-:Y:S05]  /*10f10*/  BRA.DIV ~URZ, `(.L_x_2418) ;  /* 0x00001c927f007947 */ /* 0x000fea000b800000 */
[----:B------:R3:W4:Y:S04]  /*10f20*/  SHFL.IDX PT, R12, R6, R8, 0x1f ;  /* 0x00001f08060c7589 */ /* 0x00072800000e0000 */
[----:B------:R3:W1:Y:S02]  /*10f30*/  SHFL.IDX PT, R7, R7, R8, 0x1f ;  /* 0x00001f0807077589 */ /* 0x00066400000e0000 */
.L_x_2456:
[----:B------:R-:W-:Y:S01]  /*10f40*/  ISETP.NE.AND P0, PT, R10, RZ, PT ;  /* 0x000000ff0a00720c */ /* 0x000fe20003f05270 */
[----:B------:R-:W-:-:S12]  /*10f50*/  BSSY B0, `(.L_x_2419) ;  /* 0x0000005000007945 */ /* 0x000fd80003800000 */
[----:B------:R-:W-:Y:S05]  /*10f60*/  @!P0 BRA `(.L_x_2420) ;  /* 0x0000003000008947 */ /* 0x000fea0003800000 */
[----:B------:R-:W-:Y:S01]  /*10f70*/  IADD3 R3, R8, -0x1, RZ ;  /* 0xffffffff08037810 */ /* 0x000fe20007ffe0ff */
[----:B------:R-:W-:Y:S05]  /*10f80*/  BRA.DIV ~URZ, `(.L_x_2421) ;  /* 0x00001cf27f007947 */ /* 0x000fea000b800000 */
[----:B------:R2:W3:Y:S02]  /*10f90*/  SHFL.IDX PT, R13, R4, R3, 0x1f ;  /* 0x00001f03040d7589 */ /* 0x0004e400000e0000 */
.L_x_2420:
[----:B------:R-:W-:Y:S05]  /*10fa0*/  BSYNC B0 ;  /* 0x0000000000007941 */ /* 0x000fea0003800000 */
.L_x_2419:
        /* <DEDUP_REMOVED lines=68> */
.L_x_2423:
        /* <DEDUP_REMOVED lines=69> */
.L_x_2424:
[----:B------:R-:W-:Y:S05]  /*11840*/  BSYNC B0 ;  /* 0x0000000000007941 */ /* 0x000fea0003800000 */
.L_x_2422:
[----:B------:R-:W-:-:S04]  /*11850*/  LOP3.LUT R2, RZ, R2, RZ, 0x33, !PT ;  /* 0x00000002ff027212 */ /* 0x000fc800078e33ff */
[----:B-1----:R-:W-:-:S05]  /*11860*/  IADD3 R0, R2, R12, RZ ;  /* 0x0000000c02007210 */ /* 0x002fca0007ffe0ff */
[----:B------:R1:W-:Y:S01]  /*11870*/  STL [R1+0x4c], R0 ;  /* 0x00004c0001007387 */ /* 0x0003e20000100800 */
[----:B------:R-:W-:Y:S05]  /*11880*/  BRA `(.L_x_2425) ;  /* 0x0000005000007947 */ /* 0x000fea0003800000 */
.L_x_2413:
[----:B------:R-:W-:Y:S01]  /*11890*/  MOV R0, c[0x0][0x53c] ;  /* 0x00014f0000007a02 */ /* 0x000fe20000000f00 */
[----:B------:R2:W-:Y:S04]  /*118a0*/  STL [R1+0x48], R9 ;  /* 0x0000480901007387 */ /* 0x0005e80000100800 */
[----:B------:R2:W-:Y:S04]  /*118b0*/  STL [R1+0x4c], RZ ;  /* 0x00004cff01007387 */ /* 0x0005e80000100800 */
[----:B------:R2:W-:Y:S04]  /*118c0*/  STL [R1+0x50], RZ ;  /* 0x000050ff01007387 */ /* 0x0005e80000100800 */
[----:B------:R2:W-:Y:S02]  /*118d0*/  STL [R1+0x54], R0 ;  /* 0x0000540001007387 */ /* 0x0005e40000100800 */
.L_x_2425:
[----:B------:R-:W-:Y:S05]  /*118e0*/  BSYNC B1 ;  /* 0x0000000000017941 */ /* 0x000fea0003800000 */
.L_x_2411:
        /* <DEDUP_REMOVED lines=9> */
.L_x_2406:
[----:B--2---:R-:W2:Y:S02]  /*11980*/  LDL R0, [R1+0x54] ;  /* 0x0000540001007983 */ /* 0x004ea40000100800 */
[----:B--2---:R-:W-:-:S13]  /*11990*/  ISETP.GE.AND P0, PT, R0, c[0x0][0x53c], PT ;  /* 0x00014f0000007a0c */ /* 0x004fda0003f06270 */
[----:B-1----:R-:W-:Y:S01]  /*119a0*/  @P0 CALL.REL.NOINC `(.L_x_2426) ;  /* 0x0000001000000944 */ /* 0x002fe20003c00000 */
[----:B------:R-:W-:Y:S05]  /*119b0*/  BRA `(.L_x_2427) ;  /* 0xfffefec000007947 */ /* 0x000fea000383ffff */
.L_x_2426:
[----:B------:R-:W-:Y:S05]  /*119c0*/  EXIT ;  /* 0x000000000000794d */ /* 0x000fea0003800000 */
.L_x_2335:
[----:B------:R-:W-:Y:S01]  /*119d0*/  IMAD.MOV.U32 R0, RZ, RZ, R5 ;  /* 0x000000ffff007224 */ /* 0x000fe200078e0005 */
[----:B------:R-:W-:Y:S02]  /*119e0*/  MOV R2, 0x1 ;  /* 0x0000000100027802 */ /* 0x000fe40000000f00 */
[----:B------:R-:W-:Y:S02]  /*119f0*/  MOV R3, 0x11a10 ;  /* 0x00011a1000037802 */ /* 0x000fe40000000f00 */
[----:B------:R-:W-:Y:S05]  /*11a00*/  CALL.REL.NOINC `($__internal_50_$__cuda_sm70_shflsync_up_p) ;  /* 0x0000136000007944 */ /* 0x000fea0003c00000 */
[----:B------:R-:W-:Y:S01]  /*11a10*/  MOV R0, R4 ;  /* 0x0000000400007202 */ /* 0x000fe20000000f00 */
[----:B------:R-:W-:Y:S05]  /*11a20*/  BRA `(.L_x_2428) ;  /* 0xfffeea3000007947 */ /* 0x000fea000383ffff */
.L_x_2336:
[----:B------:R-:W-:Y:S01]  /*11a30*/  IMAD.MOV.U32 R0, RZ, RZ, R5 ;  /* 0x000000ffff007224 */ /* 0x000fe200078e0005 */
[----:B------:R-:W-:Y:S02]  /*11a40*/  MOV R2, 0x2 ;  /* 0x0000000200027802 */ /* 0x000fe40000000f00 */
[----:B------:R-:W-:Y:S02]  /*11a50*/  MOV R3, 0x11a70 ;  /* 0x00011a7000037802 */ /* 0x000fe40000000f00 */
[----:B------:R-:W-:Y:S05]  /*11a60*/  CALL.REL.NOINC `($__internal_50_$__cuda_sm70_shflsync_up_p) ;  /* 0x0000130000007944 */ /* 0x000fea0003c00000 */
[----:B------:R-:W-:Y:S01]  /*11a70*/  SEL R0, R4, RZ, P4 ;  /* 0x000000ff04007207 */ /* 0x000fe20002000000 */
[----:B------:R-:W-:Y:S01]  /*11a80*/  IMAD.MOV.U32 R2, RZ, RZ, 0x4 ;  /* 0x00000004ff027424 */ /* 0x000fe200078e00ff */
[----:B------:R-:W-:-:S03]  /*11a90*/  MOV R3, 0x11ac0 ;  /* 0x00011ac000037802 */ /* 0x000fc60000000f00 */
[----:B------:R-:W-:Y:S02]  /*11aa0*/  IMAD.IADD R0, R5, 0x1, R0 ;  /* 0x0000000105007824 */ /* 0x000fe400078e0200 */
        /* <DEDUP_REMOVED lines=14> */
[----:B------:R-:W-:Y:S01]  /*11b90*/  IMAD.IADD R4, R0, 0x1, R4 ;  /* 0x0000000100047824 */ /* 0x000fe200078e0204 */
[----:B------:R-:W-:-:S03]  /*11ba0*/  MOV R0, 0x1f ;  /* 0x0000001f00007802 */ /* 0x000fc60000000f00 */
[----:B------:R-:W-:Y:S02]  /*11bb0*/  IMAD.MOV.U32 R5, RZ, RZ, R4 ;  /* 0x000000ffff057224 */ /* 0x000fe400078e0004 */
[----:B------:R-:W-:Y:S05]  /*11bc0*/  CALL.REL.NOINC `($__internal_49_$__cuda_sm70_shflsync_idx_p) ;  /* 0x0000115000007944 */ /* 0x000fea0003c00000 */
[----:B------:R-:W-:Y:S05]  /*11bd0*/  BRA `(.L_x_2429) ;  /* 0xfffee98000007947 */ /* 0x000fea000383ffff */
.L_x_2338:
[----:B------:R-:W-:Y:S02]  /*11be0*/  SEL R0, RZ, 0x1, P0 ;  /* 0x00000001ff007807 */ /* 0x000fe40000000000 */
[----:B------:R-:W-:Y:S02]  /*11bf0*/  MOV R2, 0x11c10 ;  /* 0x00011c1000027802 */ /* 0x000fe40000000f00 */
[----:B------:R-:W-:Y:S05]  /*11c00*/  CALL.REL.NOINC `($__internal_51_$__cuda_sm70_votesync_ballot) ;  /* 0x000011d000007944 */ /* 0x000fea0003c00000 */
[----:B------:R-:W-:Y:S01]  /*11c10*/  MOV R10, R0 ;  /* 0x00000000000a7202 */ /* 0x000fe20000000f00 */
[----:B------:R-:W-:Y:S05]  /*11c20*/  BRA `(.L_x_2430) ;  /* 0xfffee9c000007947 */ /* 0x000fea000383ffff */
.L_x_2339:
[----:B------:R-:W-:Y:S01]  /*11c30*/  IMAD.MOV.U32 R5, RZ, RZ, R9 ;  /* 0x000000ffff057224 */ /* 0x000fe200078e0009 */
[----:B------:R-:W-:Y:S01]  /*11c40*/  MOV R3, R6 ;  /* 0x0000000600037202 */ /* 0x000fe20000000f00 */
[----:B-1----:R-:W-:Y:S01]  /*11c50*/  IMAD.MOV.U32 R0, RZ, RZ, 0x1f ;  /* 0x0000001fff007424 */ /* 0x002fe200078e00ff */
[----:B------:R-:W-:Y:S02]  /*11c60*/  MOV R2, 0x11c80 ;  /* 0x00011c8000027802 */ /* 0x000fe40000000f00 */
[----:B------:R-:W-:Y:S05]  /*11c70*/  CALL.REL.NOINC `($__internal_49_$__cuda_sm70_shflsync_idx_p) ;  /* 0x000010a000007944 */ /* 0x000fea0003c00000 */
[----:B------:R-:W-:Y:S01]  /*11c80*/  IMAD.MOV.U32 R12, RZ, RZ, R0 ;  /* 0x000000ffff0c7224 */ /* 0x000fe200078e0000 */
[----:B------:R-:W-:Y:S01]  /*11c90*/  MOV R5, R8 ;  /* 0x0000000800057202 */ /* 0x000fe20000000f00 */
[----:B------:R-:W-:Y:S01]  /*11ca0*/  IMAD.MOV.U32 R7, RZ, RZ, RZ ;  /* 0x000000ffff077224 */ /* 0x000fe200078e00ff */
[----:B------:R-:W-:Y:S01]  /*11cb0*/  MOV R3, R6 ;  /* 0x0000000600037202 */ /* 0x000fe20000000f00 */
[----:B------:R-:W-:Y:S01]  /*11cc0*/  IMAD.MOV.U32 R0, RZ, RZ, 0x1f ;  /* 0x0000001fff007424 */ /* 0x000fe200078e00ff */
[----:B------:R-:W-:-:S02]  /*11cd0*/  MOV R2, 0x11cf0 ;  /* 0x00011cf000027802 */ /* 0x000fc40000000f00 */
[----:B------:R-:W-:Y:S05]  /*11ce0*/  CALL.REL.NOINC `($__internal_49_$__cuda_sm70_shflsync_idx_p) ;  /* 0x0000103000007944 */ /* 0x000fea0003c00000 */
[----:B------:R-:W-:Y:S01]  /*11cf0*/  MOV R9, R0 ;  /* 0x0000000000097202 */ /* 0x000fe20000000f00 */
[----:B------:R-:W-:Y:S05]  /*11d00*/  BRA `(.L_x_2431) ;  /* 0xfffee95000007947 */ /* 0x000fea000383ffff */
.L_x_2342:
[----:B------:R-:W-:Y:S01]  /*11d10*/  IMAD.MOV.U32 R5, RZ, RZ, R4 ;  /* 0x000000ffff057224 */ /* 0x000fe200078e0004 */
[----:B-1----:R-:W-:-:S02]  /*11d20*/  MOV R0, 0x1f ;  /* 0x0000001f00007802 */ /* 0x002fc40000000f00 */
[----:B------:R-:W-:Y:S02]  /*11d30*/  MOV R2, 0x11d50 ;  /* 0x00011d5000027802 */ /* 0x000fe40000000f00 */
[----:B--234-:R-:W-:Y:S05]  /*11d40*/  CALL.REL.NOINC `($__internal_49_$__cuda_sm70_shflsync_idx_p) ;  /* 0x00000fd000007944 */ /* 0x01cfea0003c00000 */
[----:B------:R-:W-:Y:S01]  /*11d50*/  MOV R7, R0 ;  /* 0x0000000000077202 */ /* 0x000fe20000000f00 */
[----:B------:R-:W-:Y:S05]  /*11d60*/  BRA `(.L_x_2341) ;  /* 0xfffee95000007947 */ /* 0x000fea000383ffff */
.L_x_2365:
[----:B-1----:R1:W5:Y:S01]  /*11d70*/  LDL R2, [R1+0x24] ;  /* 0x0000240001027983 */ /* 0x0023620000100800 */
[----:B------:R-:W-:Y:S02]  /*11d80*/  MOV R5, 0x2 ;  /* 0x0000000200057802 */ /* 0x000fe40000000f00 */
[----:B------:R-:W-:Y:S02]  /*11d90*/  MOV R4, 0x11db0 ;  /* 0x00011db000047802 */ /* 0x000fe40000000f00 */
[----:B-1---5:R-:W-:Y:S05]  /*11da0*/  CALL.REL.NOINC `($__internal_48_$__cuda_sm70_shflsync_bfly_p) ;  /* 0x00000f3000007944 */ /* 0x022fea0003c00000 */
[----:B------:R-:W-:Y:S01]  /*11db0*/  MOV R0, R2 ;  /* 0x0000000200007202 */ /* 0x000fe20000000f00 */
[----:B------:R-:W-:Y:S05]  /*11dc0*/  BRA `(.L_x_2432) ;  /* 0xffffb7a000007947 */ /* 0x000fea000383ffff */
.L_x_2366:
[----:B------:R-:W-:Y:S01]  /*11dd0*/  IMAD.MOV.U32 R2, RZ, RZ, R0 ;  /* 0x000000ffff027224 */ /* 0x000fe200078e0000 */
[----:B------:R-:W-:Y:S02]  /*11de0*/  MOV R5, 0x1 ;  /* 0x0000000100057802 */ /* 0x000fe40000000f00 */
[----:B------:R-:W-:Y:S02]  /*11df0*/  MOV R4, 0x11e10 ;  /* 0x00011e1000047802 */ /* 0x000fe40000000f00 */
[----:B------:R-:W-:Y:S05]  /*11e00*/  CALL.REL.NOINC `($__internal_48_$__cuda_sm70_shflsync_bfly_p) ;  /* 0x00000ed000007944 */ /* 0x000fea0003c00000 */
[----:B------:R-:W-:Y:S02]  /*11e10*/  FADD.FTZ R0, R0, R2 ;  /* 0x0000000200007221 */ /* 0x000fe40000010000 */
[----:B------:R1:W5:Y:S01]  /*11e20*/  LDL R2, [R1+0x20] ;  /* 0x0000200001027983 */ /* 0x0003620000100800 */
[----:B------:R-:W-:-:S02]  /*11e30*/  MOV R5, 0x2 ;  /* 0x0000000200057802 */ /* 0x000fc40000000f00 */
[----:B------:R-:W-:Y:S02]  /*11e40*/  MOV R4, 0x11e60 ;  /* 0x00011e6000047802 */ /* 0x000fe40000000f00 */
[----:B-1---5:R-:W-:Y:S05]  /*11e50*/  CALL.REL.NOINC `($__internal_48_$__cuda_sm70_shflsync_bfly_p) ;  /* 0x00000e8000007944 */ /* 0x022fea0003c00000 */
[----:B------:R-:W2:Y:S01]  /*11e60*/  LDL.LU R3, [R1+0x20] ;  /* 0x0000200001037983 */ /* 0x000ea20000300800 */
[----:B------:R-:W-:Y:S02]  /*11e70*/  MOV R5, 0x1 ;  /* 0x0000000100057802 */ /* 0x000fe40000000f00 */
[----:B------:R-:W-:Y:S01]  /*11e80*/  MOV R4, 0x11ec0 ;  /* 0x00011ec000047802 */ /* 0x000fe20000000f00 */
[----:B--2---:R-:W-:-:S05]  /*11e90*/  FADD.FTZ R3, R3, R2 ;  /* 0x0000000203037221 */ /* 0x004fca0000010000 */
[----:B------:R-:W-:Y:S02]  /*11ea0*/  MOV R2, R3 ;  /* 0x0000000300027202 */ /* 0x000fe40000000f00 */
[----:B------:R-:W-:Y:S05]  /*11eb0*/  CALL.REL.NOINC `($__internal_48_$__cuda_sm70_shflsync_bfly_p) ;  /* 0x00000e2000007944 */ /* 0x000fea0003c00000 */
[----:B------:R-:W-:Y:S01]  /*11ec0*/  MOV R4, R2 ;  /* 0x0000000200047202 */ /* 0x000fe20000000f00 */
[----:B------:R-:W-:Y:S05]  /*11ed0*/  BRA `(.L_x_2433) ;  /* 0xffffb72000007947 */ /* 0x000fea000383ffff */
.L_x_2373:
[----:B-1234-:R-:W-:Y:S01]  /*11ee0*/  IMAD.MOV.U32 R5, RZ, RZ, R7 ;  /* 0x000000ffff057224 */ /* 0x01efe200078e0007 */
[----:B------:R-:W-:Y:S01]  /*11ef0*/  MOV R3, RZ ;  /* 0x000000ff00037202 */ /* 0x000fe20000000f00 */
[----:B------:R-:W-:Y:S01]  /*11f00*/  IMAD.MOV.U32 R0, RZ, RZ, 0x181f ;  /* 0x0000181fff007424 */ /* 0x000fe200078e00ff */
[----:B------:R-:W-:Y:S02]  /*11f10*/  MOV R2, 0x11f30 ;  /* 0x00011f3000027802 */ /* 0x000fe40000000f00 */
[----:B------:R-:W-:Y:S05]  /*11f20*/  CALL.REL.NOINC `($__internal_49_$__cuda_sm70_shflsync_idx_p) ;  /* 0x00000df000007944 */ /* 0x000fea0003c00000 */
[----:B------:R-:W-:Y:S01]  /*11f30*/  MOV R9, R0 ;  /* 0x0000000000097202 */ /* 0x000fe20000000f00 */
[----:B------:R-:W-:Y:S05]  /*11f40*/  BRA `(.L_x_2434) ;  /* 0xffffcb8000007947 */ /* 0x000fea000383ffff */
.L_x_2374:
[----:B------:R-:W-:Y:S01]  /*11f50*/  IMAD.MOV.U32 R5, RZ, RZ, R8 ;  /* 0x000000ffff057224 */ /* 0x000fe200078e0008 */
[----:B------:R-:W-:Y:S01]  /*11f60*/  MOV R3, RZ ;  /* 0x000000ff00037202 */ /* 0x000fe20000000f00 */
[----:B------:R-:W-:Y:S01]  /*11f70*/  IMAD.MOV.U32 R0, RZ, RZ, 0x181f ;  /* 0x0000181fff007424 */ /* 0x000fe200078e00ff */
[----:B------:R-:W-:Y:S02]  /*11f80*/  MOV R2, 0x11fa0 ;  /* 0x00011fa000027802 */ /* 0x000fe40000000f00 */
[----:B-12---:R-:W-:Y:S05]  /*11f90*/  CALL.REL.NOINC `($__internal_49_$__cuda_sm70_shflsync_idx_p) ;  /* 0x00000d8000007944 */ /* 0x006fea0003c00000 */
[----:B------:R-:W-:Y:S05]  /*11fa0*/  BRA `(.L_x_2435) ;  /* 0xffffcb4000007947 */ /* 0x000fea000383ffff */
.L_x_2377:
[----:B--2---:R-:W-:Y:S01]  /*11fb0*/  IMAD.MOV.U32 R5, RZ, RZ, R7 ;  /* 0x000000ffff057224 */ /* 0x004fe200078e0007 */
[----:B------:R-:W-:Y:S01]  /*11fc0*/  MOV R3, 0x1 ;  /* 0x0000000100037802 */ /* 0x000fe20000000f00 */
[----:B----4-:R-:W-:Y:S01]  /*11fd0*/  IMAD.MOV.U32 R0, RZ, RZ, 0x181f ;  /* 0x0000181fff007424 */ /* 0x010fe200078e00ff */
[----:B------:R-:W-:-:S02]  /*11fe0*/  MOV R2, 0x12000 ;  /* 0x0001200000027802 */ /* 0x000fc40000000f00 */
[----:B-1-3--:R-:W-:Y:S05]  /*11ff0*/  CALL.REL.NOINC `($__internal_49_$__cuda_sm70_shflsync_idx_p) ;  /* 0x00000d2000007944 */ /* 0x00afea0003c00000 */
[----:B------:R-:W-:Y:S01]  /*12000*/  IMAD.MOV.U32 R9, RZ, RZ, R0 ;  /* 0x000000ffff097224 */ /* 0x000fe200078e0000 */
[----:B------:R-:W-:Y:S01]  /*12010*/  MOV R3, 0x1 ;  /* 0x0000000100037802 */ /* 0x000fe20000000f00 */
[----:B------:R-:W-:Y:S01]  /*12020*/  IMAD.MOV.U32 R5, RZ, RZ, R8 ;  /* 0x000000ffff057224 */ /* 0x000fe200078e0008 */
[----:B------:R-:W-:-:S02]  /*12030*/  MOV R0, 0x181f ;  /* 0x0000181f00007802 */ /* 0x000fc40000000f00 */
[----:B------:R-:W-:Y:S02]  /*12040*/  MOV R2, 0x12060 ;  /* 0x0001206000027802 */ /* 0x000fe40000000f00 */
[----:B------:R-:W-:Y:S05]  /*12050*/  CALL.REL.NOINC `($__internal_49_$__cuda_sm70_shflsync_idx_p) ;  /* 0x00000cc000007944 */ /* 0x000fea0003c00000 */
[----:B------:R-:W-:Y:S05]  /*12060*/  BRA `(.L_x_2436) ;  /* 0xffffcb9000007947 */ /* 0x000fea000383ffff */
.L_x_2380:
[----:B-1----:R-:W-:Y:S01]  /*12070*/  IMAD.MOV.U32 R5, RZ, RZ, R7 ;  /* 0x000000ffff057224 */ /* 0x002fe200078e0007 */
[----:B------:R-:W-:Y:S01]  /*12080*/  MOV R3, 0x2 ;  /* 0x0000000200037802 */ /* 0x000fe20000000f00 */
[----:B----4-:R-:W-:Y:S01]  /*12090*/  IMAD.MOV.U32 R0, RZ, RZ, 0x181f ;  /* 0x0000181fff007424 */ /* 0x010fe200078e00ff */
[----:B------:R-:W-:Y:S02]  /*120a0*/  MOV R2, 0x120c0 ;  /* 0x000120c000027802 */ /* 0x000fe40000000f00 */
[----:B--23--:R-:W-:Y:S05]  /*120b0*/  CALL.REL.NOINC `($__internal_49_$__cuda_sm70_shflsync_idx_p) ;  /* 0x00000c6000007944 */ /* 0x00cfea0003c00000 */
[----:B------:R-:W-:Y:S01]  /*120c0*/  MOV R9, R0 ;  /* 0x0000000000097202 */ /* 0x000fe20000000f00 */
[----:B------:R-:W-:Y:S05]  /*120d0*/  BRA `(.L_x_2437) ;  /* 0xffffcc3000007947 */ /* 0x000fea000383ffff */
.L_x_2381:
[----:B------:R-:W-:Y:S01]  /*120e0*/  IMAD.MOV.U32 R5, RZ, RZ, R8 ;  /* 0x000000ffff057224 */ /* 0x000fe200078e0008 */
[----:B------:R-:W-:Y:S01]  /*120f0*/  MOV R3, 0x2 ;  /* 0x0000000200037802 */ /* 0x000fe20000000f00 */
[----:B----4-:R-:W-:Y:S01]  /*12100*/  IMAD.MOV.U32 R0, RZ, RZ, 0x181f ;  /* 0x0000181fff007424 */ /* 0x010fe200078e00ff */
[----:B------:R-:W-:Y:S02]  /*12110*/  MOV R2, 0x12130 ;  /* 0x0001213000027802 */ /* 0x000fe40000000f00 */
[----:B-123--:R-:W-:Y:S05]  /*12120*/  CALL.REL.NOINC `($__internal_49_$__cuda_sm70_shflsync_idx_p) ;  /* 0x00000bf000007944 */ /* 0x00efea0003c00000 */
[----:B------:R-:W-:Y:S05]  /*12130*/  BRA `(.L_x_2438) ;  /* 0xffffcbf000007947 */ /* 0x000fea000383ffff */
.L_x_2384:
[----:B-1----:R-:W-:Y:S01]  /*12140*/  IMAD.MOV.U32 R5, RZ, RZ, R7 ;  /* 0x000000ffff057224 */ /* 0x002fe200078e0007 */
[----:B------:R-:W-:Y:S01]  /*12150*/  MOV R3, 0x3 ;  /* 0x0000000300037802 */ /* 0x000fe20000000f00 */
[----:B------:R-:W-:Y:S01]  /*12160*/  IMAD.MOV.U32 R0, RZ, RZ, 0x181f ;  /* 0x0000181fff007424 */ /* 0x000fe200078e00ff */
[----:B------:R-:W-:-:S02]  /*12170*/  MOV R2, 0x12190 ;  /* 0x0001219000027802 */ /* 0x000fc40000000f00 */
[----:B--234-:R-:W-:Y:S05]  /*12180*/  CALL.REL.NOINC `($__internal_49_$__cuda_sm70_shflsync_idx_p) ;  /* 0x00000b9000007944 */ /* 0x01cfea0003c00000 */
[----:B------:R-:W-:Y:S01]  /*12190*/  IMAD.MOV.U32 R7, RZ, RZ, R0 ;  /* 0x000000ffff077224 */ /* 0x000fe200078e0000 */
[----:B------:R-:W-:Y:S01]  /*121a0*/  MOV R3, 0x3 ;  /* 0x0000000300037802 */ /* 0x000fe20000000f00 */
[----:B------:R-:W-:Y:S01]  /*121b0*/  IMAD.MOV.U32 R5, RZ, RZ, R8 ;  /* 0x000000ffff057224 */ /* 0x000fe200078e0008 */
[----:B------:R-:W-:-:S02]  /*121c0*/  MOV R0, 0x181f ;  /* 0x0000181f00007802 */ /* 0x000fc40000000f00 */
[----:B------:R-:W-:Y:S02]  /*121d0*/  MOV R2, 0x121f0 ;  /* 0x000121f000027802 */ /* 0x000fe40000000f00 */
[----:B------:R-:W-:Y:S05]  /*121e0*/  CALL.REL.NOINC `($__internal_49_$__cuda_sm70_shflsync_idx_p) ;  /* 0x00000b3000007944 */ /* 0x000fea0003c00000 */
[----:B------:R-:W-:Y:S05]  /*121f0*/  BRA `(.L_x_2439) ;  /* 0xffffcc5000007947 */ /* 0x000fea000383ffff */
.L_x_2386:
[----:B------:R-:W-:Y:S01]  /*12200*/  IMAD.MOV.U32 R5, RZ, RZ, R14 ;  /* 0x000000ffff057224 */ /* 0x000fe200078e000e */
[----:B------:R-:W-:Y:S01]  /*12210*/  MOV R3, RZ ;  /* 0x000000ff00037202 */ /* 0x000fe20000000f00 */
[----:B------:R-:W-:Y:S01]  /*12220*/  IMAD.MOV.U32 R0, RZ, RZ, 0x1c1f ;  /* 0x00001c1fff007424 */ /* 0x000fe200078e00ff */
[----:B------:R-:W-:Y:S02]  /*12230*/  MOV R2, 0x12250 ;  /* 0x0001225000027802 */ /* 0x000fe40000000f00 */
[----:B------:R-:W-:Y:S05]  /*12240*/  CALL.REL.NOINC `($__internal_49_$__cuda_sm70_shflsync_idx_p) ;  /* 0x00000ad000007944 */ /* 0x000fea0003c00000 */
[----:B------:R-:W-:Y:S01]  /*12250*/  MOV R4, R0 ;  /* 0x0000000000047202 */ /* 0x000fe20000000f00 */
[----:B------:R-:W-:Y:S05]  /*12260*/  BRA `(.L_x_2440) ;  /* 0xffffcef000007947 */ /* 0x000fea000383ffff */
.L_x_2387:
[----:B------:R-:W-:Y:S01]  /*12270*/  IMAD.MOV.U32 R5, RZ, RZ, R28 ;  /* 0x000000ffff057224 */ /* 0x000fe200078e001c */
[----:B------:R-:W-:Y:S01]  /*12280*/  MOV R3, RZ ;  /* 0x000000ff00037202 */ /* 0x000fe20000000f00 */
[----:B------:R-:W-:Y:S01]  /*12290*/  IMAD.MOV.U32 R0, RZ, RZ, 0x1c1f ;  /* 0x00001c1fff007424 */ /* 0x000fe200078e00ff */
[----:B------:R-:W-:Y:S02]  /*122a0*/  MOV R2, 0x122c0 ;  /* 0x000122c000027802 */ /* 0x000fe40000000f00 */
[----:B-12---:R-:W-:Y:S05]  /*122b0*/  CALL.REL.NOINC `($__internal_49_$__cuda_sm70_shflsync_idx_p) ;  /* 0x00000a6000007944 */ /* 0x006fea0003c00000 */
[----:B------:R-:W-:Y:S05]  /*122c0*/  BRA `(.L_x_2441) ;  /* 0xffffceb000007947 */ /* 0x000fea000383ffff */
.L_x_2390:
[----:B------:R-:W-:Y:S01]  /*122d0*/  IMAD.MOV.U32 R5, RZ, RZ, R14 ;  /* 0x000000ffff057224 */ /* 0x000fe200078e000e */
[----:B----4-:R-:W-:Y:S01]  /*122e0*/  MOV R3, 0x1 ;  /* 0x0000000100037802 */ /* 0x010fe20000000f00 */
[----:B------:R-:W-:Y:S01]  /*122f0*/  IMAD.MOV.U32 R0, RZ, RZ, 0x1c1f ;  /* 0x00001c1fff007424 */ /* 0x000fe200078e00ff */
[----:B------:R-:W-:-:S02]  /*12300*/  MOV R2, 0x12320 ;  /* 0x0001232000027802 */ /* 0x000fc40000000f00 */
[----:B-123--:R-:W-:Y:S05]  /*12310*/  CALL.REL.NOINC `($__internal_49_$__cuda_sm70_shflsync_idx_p) ;  /* 0x00000a0000007944 */ /* 0x00efea0003c00000 */
[----:B------:R-:W-:Y:S01]  /*12320*/  IMAD.MOV.U32 R4, RZ, RZ, R0 ;  /* 0x000000ffff047224 */ /* 0x000fe200078e0000 */
[----:B------:R-:W-:Y:S01]  /*12330*/  MOV R3, 0x1 ;  /* 0x0000000100037802 */ /* 0x000fe20000000f00 */
[----:B------:R-:W-:Y:S01]  /*12340*/  IMAD.MOV.U32 R5, RZ, RZ, R28 ;  /* 0x000000ffff057224 */ /* 0x000fe200078e001c */
[----:B------:R-:W-:-:S02]  /*12350*/  MOV R0, 0x1c1f ;  /* 0x00001c1f00007802 */ /* 0x000fc40000000f00 */
[----:B------:R-:W-:Y:S02]  /*12360*/  MOV R2, 0x12380 ;  /* 0x0001238000027802 */ /* 0x000fe40000000f00 */
[----:B------:R-:W-:Y:S05]  /*12370*/  CALL.REL.NOINC `($__internal_49_$__cuda_sm70_shflsync_idx_p) ;  /* 0x000009a000007944 */ /* 0x000fea0003c00000 */
[----:B------:R-:W-:Y:S05]  /*12380*/  BRA `(.L_x_2442) ;  /* 0xffffd45000007947 */ /* 0x000fea000383ffff */
.L_x_2394:
[----:B------:R-:W-:Y:S01]  /*12390*/  IMAD.MOV.U32 R5, RZ, RZ, R6 ;  /* 0x000000ffff057224 */ /* 0x000fe200078e0006 */
[----:B------:R-:W-:Y:S01]  /*123a0*/  MOV R3, RZ ;  /* 0x000000ff00037202 */ /* 0x000fe20000000f00 */
[----:B------:R-:W-:Y:S01]  /*123b0*/  IMAD.MOV.U32 R0, RZ, RZ, 0x181f ;  /* 0x0000181fff007424 */ /* 0x000fe200078e00ff */
[----:B------:R-:W-:Y:S02]  /*123c0*/  MOV R2, 0x123e0 ;  /* 0x000123e000027802 */ /* 0x000fe40000000f00 */
[----:B------:R-:W-:Y:S05]  /*123d0*/  CALL.REL.NOINC `($__internal_49_$__cuda_sm70_shflsync_idx_p) ;  /* 0x0000094000007944 */ /* 0x000fea0003c00000 */
[----:B------:R-:W-:Y:S01]  /*123e0*/  MOV R10, R0 ;  /* 0x00000000000a7202 */ /* 0x000fe20000000f00 */
[----:B------:R-:W-:Y:S05]  /*123f0*/  BRA `(.L_x_2443) ;  /* 0xffffe03000007947 */ /* 0x000fea000383ffff */
.L_x_2395:
[----:B------:R-:W-:Y:S01]  /*12400*/  IMAD.MOV.U32 R5, RZ, RZ, R9 ;  /* 0x000000ffff057224 */ /* 0x000fe200078e0009 */
[----:B------:R-:W-:Y:S01]  /*12410*/  MOV R3, RZ ;  /* 0x000000ff00037202 */ /* 0x000fe20000000f00 */
[----:B------:R-:W-:Y:S01]  /*12420*/  IMAD.MOV.U32 R0, RZ, RZ, 0x181f ;  /* 0x0000181fff007424 */ /* 0x000fe200078e00ff */
[----:B------:R-:W-:Y:S02]  /*12430*/  MOV R2, 0x12450 ;  /* 0x0001245000027802 */ /* 0x000fe40000000f00 */
[----:B-12---:R-:W-:Y:S05]  /*12440*/  CALL.REL.NOINC `($__internal_49_$__cuda_sm70_shflsync_idx_p) ;  /* 0x000008d000007944 */ /* 0x006fea0003c00000 */
[----:B------:R-:W-:Y:S05]  /*12450*/  BRA `(.L_x_2444) ;  /* 0xffffdff000007947 */ /* 0x000fea000383ffff */
.L_x_2398:
        /* <DEDUP_REMOVED lines=12> */
.L_x_2401:
[----:B-1----:R-:W-:Y:S01]  /*12520*/  IMAD.MOV.U32 R5, RZ, RZ, R6 ;  /* 0x000000ffff057224 */ /* 0x002fe200078e0006 */
[----:B------:R-:W-:Y:S01]  /*12530*/  MOV R3, 0x2 ;  /* 0x0000000200037802 */ /* 0x000fe20000000f00 */
[----:B----4-:R-:W-:Y:S01]  /*12540*/  IMAD.MOV.U32 R0, RZ, RZ, 0x181f ;  /* 0x0000181fff007424 */ /* 0x010fe200078e00ff */
[----:B------:R-:W-:Y:S02]  /*12550*/  MOV R2, 0x12570 ;  /* 0x0001257000027802 */ /* 0x000fe40000000f00 */
[----:B--23--:R-:W-:Y:S05]  /*12560*/  CALL.REL.NOINC `($__internal_49_$__cuda_sm70_shflsync_idx_p) ;  /* 0x000007b000007944 */ /* 0x00cfea0003c00000 */
[----:B------:R-:W-:Y:S01]  /*12570*/  MOV R10, R0 ;  /* 0x00000000000a7202 */ /* 0x000fe20000000f00 */
[----:B------:R-:W-:Y:S05]  /*12580*/  BRA `(.L_x_2446) ;  /* 0xffffe0f000007947 */ /* 0x000fea000383ffff */
.L_x_2402:
[----:B------:R-:W-:Y:S01]  /*12590*/  IMAD.MOV.U32 R5, RZ, RZ, R9 ;  /* 0x000000ffff057224 */ /* 0x000fe200078e0009 */
[----:B------:R-:W-:Y:S01]  /*125a0*/  MOV R3, 0x2 ;  /* 0x0000000200037802 */ /* 0x000fe20000000f00 */
[----:B----4-:R-:W-:Y:S01]  /*125b0*/  IMAD.MOV.U32 R0, RZ, RZ, 0x181f ;  /* 0x0000181fff007424 */ /* 0x010fe200078e00ff */
[----:B------:R-:W-:Y:S02]  /*125c0*/  MOV R2, 0x125e0 ;  /* 0x000125e000027802 */ /* 0x000fe40000000f00 */
[----:B-123--:R-:W-:Y:S05]  /*125d0*/  CALL.REL.NOINC `($__internal_49_$__cuda_sm70_shflsync_idx_p) ;  /* 0x0000074000007944 */ /* 0x00efea0003c00000 */
[----:B------:R-:W-:Y:S05]  /*125e0*/  BRA `(.L_x_2447) ;  /* 0xffffe0b000007947 */ /* 0x000fea000383ffff */
.L_x_2405:
        /* <DEDUP_REMOVED lines=12> */
.L_x_2407:
[----:B------:R-:W-:Y:S01]  /*126b0*/  IMAD.MOV.U32 R5, RZ, RZ, R67 ;  /* 0x000000ffff057224 */ /* 0x000fe200078e0043 */
[----:B------:R-:W-:Y:S01]  /*126c0*/  MOV R3, RZ ;  /* 0x000000ff00037202 */ /* 0x000fe20000000f00 */
[----:B------:R-:W-:Y:S01]  /*126d0*/  IMAD.MOV.U32 R0, RZ, RZ, 0x1f ;  /* 0x0000001fff007424 */ /* 0x000fe200078e00ff */
[----:B------:R-:W-:Y:S02]  /*126e0*/  MOV R2, 0x12700 ;  /* 0x0001270000027802 */ /* 0x000fe40000000f00 */
[----:B------:R-:W-:Y:S05]  /*126f0*/  CALL.REL.NOINC `($__internal_49_$__cuda_sm70_shflsync_idx_p) ;  /* 0x0000062000007944 */ /* 0x000fea0003c00000 */
[----:B------:R-:W-:Y:S01]  /*12700*/  MOV R9, R0 ;  /* 0x0000000000097202 */ /* 0x000fe20000000f00 */
[----:B------:R-:W-:Y:S05]  /*12710*/  BRA `(.L_x_2449) ;  /* 0xffffe27000007947 */ /* 0x000fea000383ffff */
.L_x_2408:
[----:B------:R-:W-:Y:S01]  /*12720*/  IMAD.MOV.U32 R5, RZ, RZ, R67 ;  /* 0x000000ffff057224 */ /* 0x000fe200078e0043 */
[----:B------:R-:W-:Y:S01]  /*12730*/  MOV R3, 0x1 ;  /* 0x0000000100037802 */ /* 0x000fe20000000f00 */
[----:B------:R-:W-:Y:S01]  /*12740*/  IMAD.MOV.U32 R0, RZ, RZ, 0x1f ;  /* 0x0000001fff007424 */ /* 0x000fe200078e00ff */
[----:B------:R-:W-:Y:S02]  /*12750*/  MOV R2, 0x12770 ;  /* 0x0001277000027802 */ /* 0x000fe40000000f00 */
[----:B-12---:R-:W-:Y:S05]  /*12760*/  CALL.REL.NOINC `($__internal_49_$__cuda_sm70_shflsync_idx_p) ;  /* 0x000005b000007944 */ /* 0x006fea0003c00000 */
[----:B------:R-:W-:Y:S01]  /*12770*/  MOV R8, R0 ;  /* 0x0000000000087202 */ /* 0x000fe20000000f00 */
[----:B------:R-:W-:Y:S05]  /*12780*/  BRA `(.L_x_2450) ;  /* 0xffffe22000007947 */ /* 0x000fea000383ffff */
.L_x_2409:
[----:B------:R-:W-:Y:S02]  /*12790*/  MOV R2, 0x1 ;  /* 0x0000000100027802 */ /* 0x000fe40000000f00 */
[----:B------:R-:W-:-:S02]  /*127a0*/  MOV R3, 0x127c0 ;  /* 0x000127c000037802 */ /* 0x000fc40000000f00 */
[----:B-1234-:R-:W-:Y:S05]  /*127b0*/  CALL.REL.NOINC `($__internal_50_$__cuda_sm70_shflsync_up_p) ;  /* 0x000005b000007944 */ /* 0x01efea0003c00000 */
[----:B------:R-:W-:Y:S05]  /*127c0*/  BRA `(.L_x_2451) ;  /* 0xffffe31000007947 */ /* 0x000fea000383ffff */
.L_x_2410:
[----:B------:R-:W-:Y:S02]  /*127d0*/  MOV R2, 0x2 ;  /* 0x0000000200027802 */ /* 0x000fe40000000f00 */
[----:B------:R-:W-:-:S02]  /*127e0*/  MOV R3, 0x12800 ;  /* 0x0001280000037802 */ /* 0x000fc40000000f00 */
[----:B--2-4-:R-:W-:Y:S05]  /*127f0*/  CALL.REL.NOINC `($__internal_50_$__cuda_sm70_shflsync_up_p) ;  /* 0x0000057000007944 */ /* 0x014fea0003c00000 */
[----:B------:R-:W-:Y:S01]  /*12800*/  SEL R3, R4, RZ, P1 ;  /* 0x000000ff04037207 */ /* 0x000fe20000800000 */
[----:B------:R-:W-:-:S04]  /*12810*/  IMAD.MOV.U32 R2, RZ, RZ, 0x4 ;  /* 0x00000004ff027424 */ /* 0x000fc800078e00ff */
[----:B------:R-:W-:Y:S01]  /*12820*/  IMAD.IADD R0, R0, 0x1, R3 ;  /* 0x0000000100007824 */ /* 0x000fe200078e0203 */
        /* <DEDUP_REMOVED lines=20> */
.L_x_2414:
[----:B------:R-:W-:Y:S02]  /*12970*/  MOV R2, 0x1 ;  /* 0x0000000100027802 */ /* 0x000fe40000000f00 */
[----:B------:R-:W-:Y:S02]  /*12980*/  MOV R3, 0x129a0 ;  /* 0x000129a000037802 */ /* 0x000fe40000000f00 */
[----:B------:R-:W-:Y:S05]  /*12990*/  CALL.REL.NOINC `($__internal_50_$__cuda_sm70_shflsync_up_p) ;  /* 0x000003d000007944 */ /* 0x000fea0003c00000 */
[----:B------:R-:W-:Y:S01]  /*129a0*/  MOV R2, R4 ;  /* 0x0000000400027202 */ /* 0x000fe20000000f00 */
[----:B------:R-:W-:Y:S05]  /*129b0*/  BRA `(.L_x_2453) ;  /* 0xffffe38000007947 */ /* 0x000fea000383ffff */
.L_x_2415:
        /* <DEDUP_REMOVED lines=26> */
.L_x_2417:
[----:B------:R-:W-:Y:S02]  /*12b60*/  SEL R0, RZ, 0x1, P0 ;  /* 0x00000001ff007807 */ /* 0x000fe40000000000 */
[----:B------:R-:W-:Y:S02]  /*12b70*/  MOV R2, 0x12b90 ;  /* 0x00012b9000027802 */ /* 0x000fe40000000f00 */
[----:B-1----:R-:W-:Y:S05]  /*12b80*/  CALL.REL.NOINC `($__internal_51_$__cuda_sm70_votesync_ballot) ;  /* 0x0000025000007944 */ /* 0x002fea0003c00000 */
[----:B------:R-:W-:Y:S01]  /*12b90*/  MOV R10, R0 ;  /* 0x00000000000a7202 */ /* 0x000fe20000000f00 */
[----:B------:R-:W-:Y:S05]  /*12ba0*/  BRA `(.L_x_2455) ;  /* 0xffffe32000007947 */ /* 0x000fea000383ffff */
.L_x_2418:
[----:B------:R-:W-:Y:S01]  /*12bb0*/  IMAD.MOV.U32 R5, RZ, RZ, R6 ;  /* 0x000000ffff057224 */ /* 0x000fe200078e0006 */
[----:B------:R-:W-:Y:S01]  /*12bc0*/  MOV R3, R8 ;  /* 0x0000000800037202 */ /* 0x000fe20000000f00 */
[----:B--2---:R-:W-:Y:S01]  /*12bd0*/  IMAD.MOV.U32 R0, RZ, RZ, 0x1f ;  /* 0x0000001fff007424 */ /* 0x004fe200078e00ff */
[----:B------:R-:W-:Y:S02]  /*12be0*/  MOV R2, 0x12c00 ;  /* 0x00012c0000027802 */ /* 0x000fe40000000f00 */
[----:B-1----:R-:W-:Y:S05]  /*12bf0*/  CALL.REL.NOINC `($__internal_49_$__cuda_sm70_shflsync_idx_p) ;  /* 0x0000012000007944 */ /* 0x002fea0003c00000 */
[----:B------:R-:W-:Y:S01]  /*12c00*/  IMAD.MOV.U32 R12, RZ, RZ, R0 ;  /* 0x000000ffff0c7224 */ /* 0x000fe200078e0000 */
[----:B------:R-:W-:Y:S01]  /*12c10*/  MOV R3, R8 ;  /* 0x0000000800037202 */ /* 0x000fe20000000f00 */
[----:B------:R-:W-:Y:S01]  /*12c20*/  IMAD.MOV.U32 R5, RZ, RZ, R7 ;  /* 0x000000ffff057224 */ /* 0x000fe200078e0007 */
[----:B------:R-:W-:Y:S02]  /*12c30*/  MOV R0, 0x1f ;  /* 0x0000001f00007802 */ /* 0x000fe40000000f00 */
[----:B------:R-:W-:-:S02]  /*12c40*/  MOV R2, 0x12c60 ;  /* 0x00012c6000027802 */ /* 0x000fc40000000f00 */
[----:B------:R-:W-:Y:S05]  /*12c50*/  CALL.REL.NOINC `($__internal_49_$__cuda_sm70_shflsync_idx_p) ;  /* 0x000000c000007944 */ /* 0x000fea0003c00000 */
[----:B------:R-:W-:Y:S01]  /*12c60*/  MOV R7, R0 ;  /* 0x0000000000077202 */ /* 0x000fe20000000f00 */
[----:B------:R-:W-:Y:S05]  /*12c70*/  BRA `(.L_x_2456) ;  /* 0xffffe2c000007947 */ /* 0x000fea000383ffff */
.L_x_2421:
[----:B------:R-:W-:Y:S01]  /*12c80*/  IMAD.MOV.U32 R5, RZ, RZ, R4 ;  /* 0x000000ffff057224 */ /* 0x000fe200078e0004 */
[----:B--2---:R-:W-:-:S02]  /*12c90*/  MOV R0, 0x1f ;  /* 0x0000001f00007802 */ /* 0x004fc40000000f00 */
[----:B------:R-:W-:Y:S02]  /*12ca0*/  MOV R2, 0x12cc0 ;  /* 0x00012cc000027802 */ /* 0x000fe40000000f00 */
[----:B-1-34-:R-:W-:Y:S05]  /*12cb0*/  CALL.REL.NOINC `($__internal_49_$__cuda_sm70_shflsync_idx_p) ;  /* 0x0000006000007944 */ /* 0x01afea0003c00000 */
[----:B------:R-:W-:Y:S01]  /*12cc0*/  MOV R13, R0 ;  /* 0x00000000000d7202 */ /* 0x000fe20000000f00 */
[----:B------:R-:W-:Y:S05]  /*12cd0*/  BRA `(.L_x_2420) ;  /* 0xffffe2c000007947 */ /* 0x000fea000383ffff */
        .weak           $__internal_48_$__cuda_sm70_shflsync_bfly_p
        .type           $__internal_48_$__cuda_sm70_shflsync_bfly_p,@function
        .size           $__internal_48_$__cuda_sm70_shflsync_bfly_p,($__internal_49_$__cuda_sm70_shflsync_idx_p - $__internal_48_$__cuda_sm70_shflsync_bfly_p)
$__internal_48_$__cuda_sm70_shflsync_bfly_p:
[----:B------:R-:W-:Y:S04]  /*12ce0*/  WARPSYNC R6 ;  /* 0x0000000600007348 */ /* 0x000fe80003800000 */
[----:B------:R1:W2:Y:S02]  /*12cf0*/  SHFL.BFLY PT, R2, R2, R5, R7 ;  /* 0x0c00000502027389 */ /* 0x0002a400000e0007 */
[----:B-1----:R-:W-:-:S04]  /*12d00*/  MOV R5, 0x0 ;  /* 0x0000000000057802 */ /* 0x002fc80000000f00 */
[----:B--2---:R-:W-:Y:S05]  /*12d10*/  RET.REL.NODEC R4 `(_ZN7cutlass13device_kernelIN5flash19enable_sm80_to_sm89INS1_16FlashAttnFwdSm80INS1_25CollectiveMainloopFwdSm80ILi8ELi1ELb1EN4cute5tupleIJNS5_1CILi128EEENS7_ILi112EEES8_EEELi128ENS_10bfloat16_tEfNS_4arch4Sm80ELb1ELb0ELb0ELb1ELb0ELb0ELb1ELb1EEENS1_21CollectiveEpilogueFwdINS6_IJS8_S8_S9_EEENS6_IJNS7_ILi1EEESH_SH_EEESB_SD_Li256ELb1ELb1ELb1ELb0EEENS1_36VarlenDynamicPersistentTileSchedulerILi128ELi112ELi256ELi256ELb1ELb1ELb0ELb1ELb1ELb1EEEEEEEEEvNT_6ParamsE) ;  /* 0xfffed2e004007950 */ /* 0x004fea0003c3ffff */
        .weak           $__internal_49_$__cuda_sm70_shflsync_idx_p
        .type           $__internal_49_$__cuda_sm70_shflsync_idx_p,@function
        .size           $__internal_49_$__cuda_sm70_shflsync_idx_p,($__internal_50_$__cuda_sm70_shflsync_up_p - $__internal_49_$__cuda_sm70_shflsync_idx_p)
$__internal_49_$__cuda_sm70_shflsync_idx_p:
[----:B------:R-:W-:-:S04]  /*12d20*/  MOV R98, 0xffffffff ;  /* 0xffffffff00627802 */ /* 0x000fc80000000f00 */
[----:B------:R-:W-:Y:S04]  /*12d30*/  WARPSYNC R98 ;  /* 0x0000006200007348 */ /* 0x000fe80003800000 */
[----:B------:R1:W2:Y:S02]  /*12d40*/  SHFL.IDX PT, R0, R5, R3, R0 ;  /* 0x0000000305007389 */ /* 0x0002a400000e0000 */
[----:B-1----:R-:W-:-:S04]  /*12d50*/  MOV R3, 0x0 ;  /* 0x0000000000037802 */ /* 0x002fc80000000f00 */
[----:B--2---:R-:W-:Y:S05]  /*12d60*/  RET.REL.NODEC R2 `(_ZN7cutlass13device_kernelIN5flash19enable_sm80_to_sm89INS1_16FlashAttnFwdSm80INS1_25CollectiveMainloopFwdSm80ILi8ELi1ELb1EN4cute5tupleIJNS5_1CILi128EEENS7_ILi112EEES8_EEELi128ENS_10bfloat16_tEfNS_4arch4Sm80ELb1ELb0ELb0ELb1ELb0ELb0ELb1ELb1EEENS1_21CollectiveEpilogueFwdINS6_IJS8_S8_S9_EEENS6_IJNS7_ILi1EEESH_SH_EEESB_SD_Li256ELb1ELb1ELb1ELb0EEENS1_36VarlenDynamicPersistentTileSchedulerILi128ELi112ELi256ELi256ELb1ELb1ELb0ELb1ELb1ELb1EEEEEEEEEvNT_6ParamsE) ;  /* 0xfffed29002007950 */ /* 0x004fea0003c3ffff */
        .weak           $__internal_50_$__cuda_sm70_shflsync_up_p
        .type           $__internal_50_$__cuda_sm70_shflsync_up_p,@function
        .size           $__internal_50_$__cuda_sm70_shflsync_up_p,($__internal_51_$__cuda_sm70_votesync_ballot - $__internal_50_$__cuda_sm70_shflsync_up_p)
$__internal_50_$__cuda_sm70_shflsync_up_p:
[----:B------:R-:W-:Y:S02]  /*12d70*/  IMAD.MOV.U32 R4, RZ, RZ, RZ ;  /* 0x000000ffff047224 */ /* 0x000fe400078e00ff */
[----:B------:R-:W-:-:S04]  /*12d80*/  IMAD.MOV.U32 R10, RZ, RZ, -0x1 ;  /* 0xffffffffff0a7424 */ /* 0x000fc800078e00ff */
[----:B------:R-:W-:Y:S04]  /*12d90*/  WARPSYNC R10 ;  /* 0x0000000a00007348 */ /* 0x000fe80003800000 */
[----:B------:R1:W2:Y:S02]  /*12da0*/  SHFL.UP PT, R4, R0, R2, R4 ;  /* 0x0400000200047389 */ /* 0x0002a400000e0004 */
[----:B-1----:R-:W-:Y:S02]  /*12db0*/  MOV R2, R3 ;  /* 0x0000000300027202 */ /* 0x002fe40000000f00 */
[----:B------:R-:W-:-:S04]  /*12dc0*/  MOV R3, 0x0 ;  /* 0x0000000000037802 */ /* 0x000fc80000000f00 */
[----:B--2---:R-:W-:Y:S05]  /*12dd0*/  RET.REL.NODEC R2 `(_ZN7cutlass13device_kernelIN5flash19enable_sm80_to_sm89INS1_16FlashAttnFwdSm80INS1_25CollectiveMainloopFwdSm80ILi8ELi1ELb1EN4cute5tupleIJNS5_1CILi128EEENS7_ILi112EEES8_EEELi128ENS_10bfloat16_tEfNS_4arch4Sm80ELb1ELb0ELb0ELb1ELb0ELb0ELb1ELb1EEENS1_21CollectiveEpilogueFwdINS6_IJS8_S8_S9_EEENS6_IJNS7_ILi1EEESH_SH_EEESB_SD_Li256ELb1ELb1ELb1ELb0EEENS1_36VarlenDynamicPersistentTileSchedulerILi128ELi112ELi256ELi256ELb1ELb1ELb0ELb1ELb1ELb1EEEEEEEEEvNT_6ParamsE) ;  /* 0xfffed22002007950 */ /* 0x004fea0003c3ffff */
        .weak           $__internal_51_$__cuda_sm70_votesync_ballot
        .type           $__internal_51_$__cuda_sm70_votesync_ballot,@function
        .size           $__internal_51_$__cuda_sm70_votesync_ballot,(.L_x_2742 - $__internal_51_$__cuda_sm70_votesync_ballot)
$__internal_51_$__cuda_sm70_votesync_ballot:
[----:B------:R-:W-:Y:S01]  /*12de0*/  ISETP.NE.U32.AND P0, PT, R0, 0x1, PT ;  /* 0x000000010000780c */ /* 0x000fe20003f05070 */
[----:B------:R-:W-:-:S04]  /*12df0*/  IMAD.MOV.U32 R3, RZ, RZ, -0x1 ;  /* 0xffffffffff037424 */ /* 0x000fc800078e00ff */
[----:B------:R-:W-:Y:S08]  /*12e00*/  WARPSYNC R3 ;  /* 0x0000000300007348 */ /* 0x000ff00003800000 */
[----:B------:R-:W-:-:S04]  /*12e10*/  VOTE.ANY R0, PT, !P0 ;  /* 0x0000000000007806 */ /* 0x000fc800040e0100 */
[----:B------:R-:W-:Y:S01]  /*12e20*/  LOP3.LUT R0, R0, R3, RZ, 0xc0, !PT ;  /* 0x0000000300007212 */ /* 0x000fe200078ec0ff */
[----:B------:R-:W-:-:S04]  /*12e30*/  IMAD.MOV.U32 R3, RZ, RZ, 0x0 ;  /* 0x00000000ff037424 */ /* 0x000fc800078e00ff */
[----:B------:R-:W-:Y:S05]  /*12e40*/  RET.REL.NODEC R2 `(_ZN7cutlass13device_kernelIN5flash19enable_sm80_to_sm89INS1_16FlashAttnFwdSm80INS1_25CollectiveMainloopFwdSm80ILi8ELi1ELb1EN4cute5tupleIJNS5_1CILi128EEENS7_ILi112EEES8_EEELi128ENS_10bfloat16_tEfNS_4arch4Sm80ELb1ELb0ELb0ELb1ELb0ELb0ELb1ELb1EEENS1_21CollectiveEpilogueFwdINS6_IJS8_S8_S9_EEENS6_IJNS7_ILi1EEESH_SH_EEESB_SD_Li256ELb1ELb1ELb1ELb0EEENS1_36VarlenDynamicPersistentTileSchedulerILi128ELi112ELi256ELi256ELb1ELb1ELb0ELb1ELb1ELb1EEEEEEEEEvNT_6ParamsE) ;  /* 0xfffed1b002007950 */ /* 0x000fea0003c3ffff */
.L_x_2457:
        /* <DEDUP_REMOVED lines=11> */
.L_x_2742:


//--------------------- .text._ZN7cutlass13device_kernelIN5flash19enable_sm80_to_sm89INS1_16FlashAttnFwdSm80INS1_25CollectiveMainloopFwdSm80ILi8ELi1ELb1EN4cute5tupleIJNS5_1CILi128EEENS7_ILi112EEES8_EEELi128ENS_10bfloat16_tEfNS_4arch4Sm80ELb1ELb0ELb0ELb1ELb0ELb1ELb1ELb1EEENS1_21CollectiveEpilogueFwdINS6_IJS8_S8_S9_EEENS6_IJNS7_ILi1EEESH_SH_EEESB_SD_Li256ELb1ELb1ELb1ELb0EEENS1_36VarlenDynamicPersistentTileSchedulerILi128ELi112ELi256ELi256ELb1ELb1ELb0ELb1ELb1ELb1EEEEEEEEEvNT_6ParamsE --------------------------
	.section	.text._ZN7cutlass13device_kernelIN5flash19enable_sm80_to_sm89INS1_16FlashAttnFwdSm80INS1_25CollectiveMainloopFwdSm80ILi8ELi1ELb1EN4cute5tupleIJNS5_1CILi128EEENS7_ILi112EEES8_EEELi128ENS_10bfloat16_tEfNS_4arch4Sm80ELb1ELb0ELb0ELb1ELb0ELb1ELb1ELb1EEENS1_21CollectiveEpilogueFwdINS6_IJS8_S8_S9_EEENS6_IJNS7_ILi1EEESH_SH_EEESB_SD_Li256ELb1ELb1ELb1ELb0EEENS1_36VarlenDynamicPersistentTileSchedulerILi128ELi112ELi256ELi256ELb1ELb1ELb0ELb1ELb1ELb1EEEEEEEEEvNT_6ParamsE,"ax",@progbits
	.sectioninfo	@"SHI_REGISTERS=255"
	.align	128
.text._ZN7cutlass13device_kernelIN5flash19enable_sm80_to_sm89INS1_16FlashAttnFwdSm80INS1_25CollectiveMainloopFwdSm80ILi8ELi1ELb1EN4cute5tupleIJNS5_1CILi128EEENS7_ILi112EEES8_EEELi128ENS_10bfloat16_tEfNS_4arch4Sm80ELb1ELb0ELb0ELb1ELb0ELb1ELb1ELb1EEENS1_21CollectiveEpilogueFwdINS6_IJS8_S8_S9_EEENS6_IJNS7_ILi1EEESH_SH_EEESB_SD_Li256ELb1ELb1ELb1ELb0EEENS1_36VarlenDynamicPersistentTileSchedulerILi128ELi112ELi256ELi256ELb1ELb1ELb0ELb1ELb1ELb1EEEEEEEEEvNT_6ParamsE:
        .type           _ZN7cutlass13device_kernelIN5flash19enable_sm80_to_sm89INS1_16FlashAttnFwdSm80INS1_25CollectiveMainloopFwdSm80ILi8ELi1ELb1EN4cute5tupleIJNS5_1CILi128EEENS7_ILi112EEES8_EEELi128ENS_10bfloat16_tEfNS_4arch4Sm80ELb1ELb0ELb0ELb1ELb0ELb1ELb1ELb1EEENS1_21CollectiveEpilogueFwdINS6_IJS8_S8_S9_EEENS6_IJNS7_ILi1EEESH_SH_EEESB_SD_Li256ELb1ELb1ELb1ELb0EEENS1_36VarlenDynamicPersistentTileSchedulerILi128ELi112ELi256ELi256ELb1ELb1ELb0ELb1ELb1ELb1EEEEEEEEEvNT_6ParamsE,@function
        .size           _ZN7cutlass13device_kernelIN5flash19enable_sm80_to_sm89INS1_16FlashAttnFwdSm80INS1_25CollectiveMainloopFwdSm80ILi8ELi1ELb1EN4cute5tupleIJNS5_1CILi128EEENS7_ILi112EEES8_EEELi128ENS_10bfloat16_tEfNS_4arch4Sm80ELb1ELb0ELb0ELb1ELb0ELb1ELb1ELb1EEENS1_21CollectiveEpilogueFwdINS6_IJS8_S8_S9_EEENS6_IJNS7_ILi1EEESH_SH_EEESB_SD_Li256ELb1ELb1ELb1ELb0EEENS1_36VarlenDynamicPersistentTileSchedulerILi128ELi112ELi256ELi256ELb1ELb1ELb0ELb1ELb1ELb1EEEEEEEEEvNT_6ParamsE,(.L_x_2747 - _ZN7cutlass13device_kernelIN5flash19enable_sm80_to_sm89INS1_16FlashAttnFwdSm80INS1_25CollectiveMainloopFwdSm80ILi8ELi1ELb1EN4cute5tupleIJNS5_1CILi128EEENS7_ILi112EEES8_EEELi128ENS_10bfloat16_tEfNS_4arch4Sm80ELb1ELb0ELb0ELb1ELb0ELb1ELb1ELb1EEENS1_21CollectiveEpilogueFwdINS6_IJS8_S8_S9_EEENS6_IJNS7_ILi1EEESH_SH_EEESB_SD_Li256ELb1ELb1ELb1ELb0EEENS1_36VarlenDynamicPersistentTileSchedulerILi128ELi112ELi256ELi256ELb1ELb1ELb0ELb1ELb1ELb1EEEEEEEEEvNT_6ParamsE)
        .other          _ZN7cutlass13device_kernelIN5flash19enable_sm80_to_sm89INS1_16FlashAttnFwdSm80INS1_25CollectiveMainloopFwdSm80ILi8ELi1ELb1EN4cute5tupleIJNS5_1CILi128EEENS7_ILi112EEES8_EEELi128ENS_10bfloat16_tEfNS_4arch4Sm80ELb1ELb0ELb0ELb1ELb0ELb1ELb1ELb1EEENS1_21CollectiveEpilogueFwdINS6_IJS8_S8_S9_EEENS6_IJNS7_ILi1EEESH_SH_EEESB_SD_Li256ELb1ELb1ELb1ELb0EEENS1_36VarlenDynamicPersistentTileSchedulerILi128ELi112ELi256ELi256ELb1ELb1ELb0ELb1ELb1ELb1EEEEEEEEEvNT_6ParamsE,@"STO_CUDA_ENTRY STV_DEFAULT"
_ZN7cutlass13device_kernelIN5flash19enable_sm80_to_sm89INS1_16FlashAttnFwdSm80INS1_25CollectiveMainloopFwdSm80ILi8ELi1ELb1EN4cute5tupleIJNS5_1CILi128EEENS7_ILi112EEES8_EEELi128ENS_10bfloat16_tEfNS_4arch4Sm80ELb1ELb0ELb0ELb1ELb0ELb1ELb1ELb1EEENS1_21CollectiveEpilogueFwdINS6_IJS8_S8_S9_EEENS6_IJNS7_ILi1EEESH_SH_EEESB_SD_Li256ELb1ELb1ELb1ELb0EEENS1_36VarlenDynamicPersistentTileSchedulerILi128ELi112ELi256ELi256ELb1ELb1ELb0ELb1ELb1ELb1EEEEEEEEEvNT_6ParamsE:
        /* <DEDUP_REMOVED lines=54> */
.L_x_2463:
        /* <DEDUP_REMOVED lines=16> */
.L_x_2642:
        /* <DEDUP_REMOVED lines=16> */
.L_x_2643:
[----:B--2---:R-:W-:-:S05]  /*0560*/  IMAD R0, R0, c[0x0][0x538], RZ ;  /* 0x00014e0000007a24 */ /* 0x004fca00078e02ff */
[----:B------:R-:W-:-:S04]  /*0570*/  IADD3 R6, R0, R6, RZ ;  /* 0x0000000600067210 */ /* 0x000fc80007ffe0ff */
[----:B------:R-:W-:-:S13]  /*0580*/  ISETP.GT.AND P0, PT, R6, UR4, PT ;  /* 0x0000000406007c0c */ /* 0x000fda000bf04270 */
[----:B-1----:R-:W-:Y:S05]  /*0590*/  @!P0 BRA `(.L_x_2463) ;  /* 0xfffffdc000008947 */ /* 0x002fea000383ffff */
.L_x_2459:
[----:B------:R-:W-:-:S05]  /*05a0*/  IADD3 R11, -R0, R6, RZ ;  /* 0x00000006000b7210 */ /* 0x000fca0007ffe1ff */
[----:B------:R-:W-:-:S05]  /*05b0*/  IMAD R0, R4, c[0x0][0x538], R11 ;  /* 0x00014e0004007a24 */ /* 0x000fca00078e020b */
[----:B------:R-:W-:Y:S01]  /*05c0*/  ISETP.GT.AND P0, PT, R0, UR4, PT ;  /* 0x0000000400007c0c */ /* 0x000fe2000bf04270 */
[----:B------:R-:W-:-:S12]  /*05d0*/  BRA.DIV ~URZ, `(.L_x_2464) ;  /* 0x0001dda27f007947 */ /* 0x000fd8000b800000 */
[----:B------:R-:W-:-:S04]  /*05e0*/  VOTE.ANY R10, PT, !P0 ;  /* 0x00000000000a7806 */ /* 0x000fc800040e0100 */
.L_x_2644:
[----:B------:R-:W1:Y:S02]  /*05f0*/  POPC R6, R10 ;  /* 0x0000000a00067309 */ /* 0x000e640000000000 */
[----:B-1----:R-:W-:-:S05]  /*0600*/  IADD3 R0, R6, R7, RZ ;  /* 0x0000000706007210 */ /* 0x002fca0007ffe0ff */
[----:B------:R1:W-:Y:S01]  /*0610*/  STL [R1+0x54], R0 ;  /* 0x0000540001007387 */ /* 0x0003e20000100800 */
[----:B------:R-:W-:Y:S05]  /*0620*/  BRA.DIV ~URZ, `(.L_x_2465) ;  /* 0x0001dda27f007947 */ /* 0x000fea000b800000 */
[----:B------:R2:W3:Y:S01]  /*0630*/  SHFL.IDX PT, R12, R9, R6, 0x1f ;  /* 0x00001f06090c7589 */ /* 0x0004e200000e0000 */
[----:B------:R-:W-:-:S03]  /*0640*/  MOV R7, RZ ;  /* 0x000000ff00077202 */ /* 0x000fc60000000f00 */
[----:B------:R2:W4:Y:S04]  /*0650*/  SHFL.IDX PT, R9, R8, R6, 0x1f ;  /* 0x00001f0608097589 */ /* 0x00052800000e0000 */
.L_x_2645:
[----:B------:R-:W-:Y:S01]  /*0660*/  ISETP.NE.AND P0, PT, R10, RZ, PT ;  /* 0x000000ff0a00720c */ /* 0x000fe20003f05270 */
[----:B------:R-:W-:-:S12]  /*0670*/  BSSY B0, `(.L_x_2466) ;  /* 0x0000005000007945 */ /* 0x000fd80003800000 */
[----:B------:R-:W-:Y:S05]  /*0680*/  @!P0 BRA `(.L_x_2467) ;  /* 0x0000003000008947 */ /* 0x000fea0003800000 */
[----:B------:R-:W-:Y:S01]  /*0690*/  IADD3 R3, R6, -0x1, RZ ;  /* 0xffffffff06037810 */ /* 0x000fe20007ffe0ff */
[----:B------:R-:W-:Y:S05]  /*06a0*/  BRA.DIV ~URZ, `(.L_x_2468) ;  /* 0x0001de027f007947 */ /* 0x000fea000b800000 */
[----:B------:R1:W2:Y:S02]  /*06b0*/  SHFL.IDX PT, R7, R4, R3, 0x1f ;  /* 0x00001f0304077589 */ /* 0x0002a400000e0000 */
.L_x_2467:
[----:B------:R-:W-:Y:S05]  /*06c0*/  BSYNC B0 ;  /* 0x0000000000007941 */ /* 0x000fea0003800000 */
.L_x_2466:
        /* <DEDUP_REMOVED lines=69> */
.L_x_2470:
        /* <DEDUP_REMOVED lines=70> */
.L_x_2471:
[----:B------:R-:W-:Y:S05]  /*0f80*/  BSYNC B0 ;  /* 0x0000000000007941 */ /* 0x000fea0003800000 */
.L_x_2469:
[----:B------:R-:W-:-:S04]  /*0f90*/  LOP3.LUT R0, RZ, R0, RZ, 0x33, !PT ;  /* 0x00000000ff007212 */ /* 0x000fc800078e33ff */
[----:B------:R-:W-:-:S05]  /*0fa0*/  IADD3 R0, R0, R12, RZ ;  /* 0x0000000c00007210 */ /* 0x000fca0007ffe0ff */
[----:B------:R2:W-:Y:S01]  /*0fb0*/  STL [R1+0x4c], R0 ;  /* 0x00004c0001007387 */ /* 0x0005e20000100800 */
[----:B------:R-:W-:Y:S05]  /*0fc0*/  BRA `(.L_x_2472) ;  /* 0x0000006000007947 */ /* 0x000fea0003800000 */
.L_x_2460:
[----:B------:R-:W-:Y:S01]  /*0fd0*/  MOV R0, UR4 ;  /* 0x0000000400007c02 */ /* 0x000fe20008000f00 */
[----:B------:R-:W-:Y:S04]  /*0fe0*/  STL [R1+0x4c], RZ ;  /* 0x00004cff01007387 */ /* 0x000fe80000100800 */
[----:B------:R-:W-:Y:S04]  /*0ff0*/  STL [R1+0x50], RZ ;  /* 0x000050ff01007387 */ /* 0x000fe80000100800 */
[----:B------:R1:W-:Y:S02]  /*1000*/  STL [R1+0x48], R0 ;  /* 0x0000480001007387 */ /* 0x0003e40000100800 */
[----:B-1----:R-:W-:-:S05]  /*1010*/  MOV R0, c[0x0][0x53c] ;  /* 0x00014f0000007a02 */ /* 0x002fca0000000f00 */
[----:B------:R1:W-:Y:S02]  /*1020*/  STL [R1+0x54], R0 ;  /* 0x0000540001007387 */ /* 0x0003e40000100800 */
.L_x_2472:
        /* <DEDUP_REMOVED lines=8> */
.L_x_2458:
        /* <DEDUP_REMOVED lines=111> */
.L_x_2641:
        /* <DEDUP_REMOVED lines=48> */
.L_x_2473:
[----:B------:R-:W-:-:S04]  /*1aa0*/  ISETP.NE.U32.AND P0, PT, RZ, c[0x0][0x368], PT ;  /* 0x0000da00ff007a0c */ /* 0x000fc80003f05070 */
[----:B------:R-:W-:-:S13]  /*1ab0*/  ISETP.NE.AND.EX P0, PT, RZ, c[0x0][0x36c], PT, P0 ;  /* 0x0000db00ff007a0c */ /* 0x000fda0003f05300 */
[----:B------:R-:W-:Y:S05]  /*1ac0*/  @!P0 BRA `(.L_x_2474) ;  /* 0x0000004000008947 */ /* 0x000fea0003800000 */
[----:B-1----:R-:W-:-:S04]  /*1ad0*/  LEA R4, P0, R42, c[0x0][0x368], 0x2 ;  /* 0x0000da002a047a11 */ /* 0x002fc800078010ff */
[----:B------:R-:W-:-:S05]  /*1ae0*/  LEA.HI.X R5, R42, c[0x0][0x36c], R145, 0x2, P0 ;  /* 0x0000db002a057a11 */ /* 0x000fca00000f1491 */
[----:B------:R1:W5:Y:S01]  /*1af0*/  LDG.E R11, [R4.64] ;  /* 0x00000006040b7981 */ /* 0x000362000c1e1900 */
[----:B------:R-:W-:Y:S05]  /*1b00*/  BRA `(.L_x_2475) ;  /* 0x0000005000007947 */ /* 0x000fea0003800000 */
.L_x_2474:
[----:B------:R-:W-:Y:S01]  /*1b10*/  MOV R11, c[0x0][0x1d0] ;  /* 0x00007400000b7a02 */ /* 0x000fe20000000f00 */
[----:B------:R-:W-:Y:S05]  /*1b20*/  @!P6 BRA `(.L_x_2475) ;  /* 0x000000300000e947 */ /* 0x000fea0003800000 */
[----:B------:R-:W2:Y:S04]  /*1b30*/  LDG.E R6, [R4.64] ;  /* 0x0000000604067981 */ /* 0x000ea8000c1e1900 */
[----:B-1----:R-:W2:Y:S02]  /*1b40*/  LDG.E R0, [R4.64+0x4] ;  /* 0x0000040604007981 */ /* 0x002ea4000c1e1900 */
[----:B--2---:R-:W-:Y:S02]  /*1b50*/  IADD3 R11, -R6, R0, RZ ;  /* 0x00000000060b7210 */ /* 0x004fe40007ffe1ff */
.L_x_2475:
        /* <DEDUP_REMOVED lines=82> */
.L_x_2477:
[----:B------:R-:W-:Y:S05]  /*2080*/  BSYNC B0 ;  /* 0x0000000000007941 */ /* 0x000fea0003800000 */
.L_x_2476:
        /* <DEDUP_REMOVED lines=348> */
.L_x_2527:
        /* <DEDUP_REMOVED lines=9> */
[----:B------:R-:W-:Y:S03]  /*36e0*/  IADD3 R3, P1, P0, R118, R76, R199 ;  /* 0x0000004c76037210 */ /* 0x000fe6000783e0c7 */
[----:B------:R-:W-:Y:S05]  /*36f0*/  IMAD.IADD R82, R77, 0x1, R2 ;  /* 0x000000014d527824 */ /* 0x000fea00078e0202 */
[----:B------:R-:W-:Y:S02]  /*3700*/  IADD3.X R7, R114, R82, R178, P1, P0 ;  /* 0x0000005272077210 */ /* 0x000fe40000fe04b2 */
[----:B------:R-:W-:Y:S04]  /*3710*/  IADD3 R4, P1, P0, R118, R76, R206 ;  /* 0x0000004c76047210 */ /* 0x000fe8000783e0ce */
[----:B------:R-:W-:Y:S02]  /*3720*/  IADD3.X R8, R114, R82, R176, P1, P0 ;  /* 0x0000005272087210 */ /* 0x000fe40000fe04b0 */
[----:B------:R-:W-:Y:S01]  /*3730*/  IADD3 R5, P1, P0, R118, R76, R160 ;  /* 0x0000004c76057210 */ /* 0x000fe2000783e0a0 */
        /* <DEDUP_REMOVED lines=69> */
.L_x_2483:
[----:B------:R-:W-:Y:S05]  /*3b90*/  BSYNC B0 ;  /* 0x0000000000007941 */ /* 0x000fea0003800000 */
.L_x_2482:
        /* <DEDUP_REMOVED lines=38> */
.L_x_2485:
[----:B------:R-:W-:Y:S05]  /*3e00*/  BSYNC B0 ;  /* 0x0000000000007941 */ /* 0x000fea0003800000 */
.L_x_2484:
        /* <DEDUP_REMOVED lines=40> */
.L_x_2487:
[----:B------:R-:W-:Y:S05]  /*4090*/  BSYNC B0 ;  /* 0x0000000000007941 */ /* 0x000fea0003800000 */
.L_x_2486:
        /* <DEDUP_REMOVED lines=38> */
.L_x_2489:
[----:B------:R-:W-:Y:S05]  /*4300*/  BSYNC B0 ;  /* 0x0000000000007941 */ /* 0x000fea0003800000 */
.L_x_2488:
        /* <DEDUP_REMOVED lines=68> */
.L_x_2493:
[----:B------:R-:W-:Y:S05]  /*4750*/  BSYNC B0 ;  /* 0x0000000000007941 */ /* 0x000fea0003800000 */
.L_x_2492:
        /* <DEDUP_REMOVED lines=55> */
.L_x_2491:
[----:B------:R-:W-:Y:S05]  /*4ad0*/  BSYNC B1 ;  /* 0x0000000000017941 */ /* 0x000fea0003800000 */
.L_x_2490:
        /* <DEDUP_REMOVED lines=56> */
.L_x_2497:
[----:B------:R-:W-:Y:S05]  /*4e60*/  BSYNC B0 ;  /* 0x0000000000007941 */ /* 0x000fea0003800000 */
.L_x_2496:
        /* <DEDUP_REMOVED lines=55> */
.L_x_2495:
[----:B------:R-:W-:Y:S05]  /*51e0*/  BSYNC B1 ;  /* 0x0000000000017941 */ /* 0x000fea0003800000 */
.L_x_2494:
        /* <DEDUP_REMOVED lines=56> */
.L_x_2501:
[----:B------:R-:W-:Y:S05]  /*5570*/  BSYNC B0 ;  /* 0x0000000000007941 */ /* 0x000fea0003800000 */
.L_x_2500:
        /* <DEDUP_REMOVED lines=55> */
.L_x_2499:
[----:B------:R-:W-:Y:S05]  /*58f0*/  BSYNC B1 ;  /* 0x0000000000017941 */ /* 0x000fea0003800000 */
.L_x_2498:
        /* <DEDUP_REMOVED lines=55> */
.L_x_2504:
[----:B------:R-:W-:Y:S05]  /*5c70*/  BSYNC B0 ;  /* 0x0000000000007941 */ /* 0x000fea0003800000 */
.L_x_2503:
        /* <DEDUP_REMOVED lines=56> */
.L_x_2481:
        /* <DEDUP_REMOVED lines=50> */
[-C--:B------:R-:W-:Y:S04]  /*6320*/  ISETP.GE.AND P0, PT, R219, R75.reuse, PT ;  /* 0x0000004bdb00720c */ /* 0x080fe80003f06270 */
        /* <DEDUP_REMOVED lines=173> */
.L_x_2506:
[----:B------:R-:W-:Y:S05]  /*6e00*/  BSYNC B0 ;  /* 0x0000000000007941 */ /* 0x000fea0003800000 */
.L_x_2505:
        /* <DEDUP_REMOVED lines=115> */
.L_x_2508:
[----:B------:R-:W-:Y:S05]  /*7540*/  BSYNC B0 ;  /* 0x0000000000007941 */ /* 0x000fea0003800000 */
.L_x_2507:
        /* <DEDUP_REMOVED lines=115> */
.L_x_2510:
[----:B------:R-:W-:Y:S05]  /*7c80*/  BSYNC B0 ;  /* 0x0000000000007941 */ /* 0x000fea0003800000 */
.L_x_2509:
        /* <DEDUP_REMOVED lines=116> */
.L_x_2480:
        /* <DEDUP_REMOVED lines=12> */
.L_x_2512:
[----:B------:R-:W-:Y:S05]  /*8490*/  BSYNC B0 ;  /* 0x0000000000007941 */ /* 0x000fea0003800000 */
.L_x_2511:
        /* <DEDUP_REMOVED lines=10> */
.L_x_2514:
[----:B------:R-:W-:Y:S05]  /*8540*/  BSYNC B0 ;  /* 0x0000000000007941 */ /* 0x000fea0003800000 */
.L_x_2513:
        /* <DEDUP_REMOVED lines=10> */
.L_x_2516:
[----:B------:R-:W-:Y:S05]  /*85f0*/  BSYNC B0 ;  /* 0x0000000000007941 */ /* 0x000fea0003800000 */
.L_x_2515:
        /* <DEDUP_REMOVED lines=9> */
.L_x_2502:
[----:B------:R-:W-:Y:S05]  /*8690*/  BSYNC B2 ;  /* 0x0000000000027941 */ /* 0x000fea0003800000 */
.L_x_2479:
        /* <DEDUP_REMOVED lines=85> */
.L_x_2518:
[----:B-1----:R-:W-:Y:S05]  /*8bf0*/  BSYNC B0 ;  /* 0x0000000000007941 */ /* 0x002fea0003800000 */
.L_x_2517:
        /* <DEDUP_REMOVED lines=20> */
.L_x_2520:
[----:B------:R-:W-:Y:S05]  /*8d40*/  BSYNC B0 ;  /* 0x0000000000007941 */ /* 0x000fea0003800000 */
.L_x_2519:
        /* <DEDUP_REMOVED lines=20> */
.L_x_2522:
[----:B------:R-:W-:Y:S05]  /*8e90*/  BSYNC B0 ;  /* 0x0000000000007941 */ /* 0x000fea0003800000 */
.L_x_2521:
        /* <DEDUP_REMOVED lines=20> */
.L_x_2524:
[----:B------:R-:W-:Y:S05]  /*8fe0*/  BSYNC B0 ;  /* 0x0000000000007941 */ /* 0x000fea0003800000 */
.L_x_2523:
[----:B------:R-:W-:Y:S01]  /*8ff0*/  ISETP.GT.AND P5, PT, R38, R139, PT ;  /* 0x0000008b2600720c */ /* 0x000fe20003fa4270 */
[----:B------:R-:W-:Y:S01]  /*9000*/  @!UPT UIADD3 URZ, URZ, URZ, URZ ;  /* 0x0000003f3f3ff290 */ /* 0x000fe2000fffe03f */
[----:B------:R-:W-:Y:S11]  /*9010*/  BSSY B0, `(.L_x_2525) ;  /* 0x000002f000007945 */ /* 0x000ff60003800000 */
[----:B------:R-:W-:-:S05]  /*9020*/  @!P5 BRA `(.L_x_2526) ;  /* 0x000002d00000d947 */ /* 0x000fca0003800000 */
[----:B-1----:R-:W-:Y:S01]  /*9030*/  IADD3 R4, R38, -0x1, RZ ;  /* 0xffffffff26047810 */ /* 0x002fe20007ffe0ff */
[----:B------:R-:W-:Y:S01]  /*9040*/  IMAD.MOV.U32 R2, RZ, RZ, R124 ;  /* 0x000000ffff027224 */ /* 0x000fe200078e007c */
[----:B------:R-:W-:Y:S01]  /*9050*/  ISETP.GE.AND P2, PT, R237, 0x21, PT ;  /* 0x00000021ed00780c */ /* 0x000fe20003f46270 */
[----:B------:R-:W-:Y:S01]  /*9060*/  IMAD.MOV.U32 R3, RZ, RZ, R123 ;  /* 0x000000ffff037224 */ /* 0x000fe200078e007b */
[----:B------:R-:W-:Y:S01]  /*9070*/  SHF.R.S32.HI R6, RZ, 0x1f, R4 ;  /* 0x0000001fff067819 */ /* 0x000fe20000011404 */
[----:B------:R-:W-:Y:S01]  /*9080*/  IMAD R5, R185, R4, RZ ;  /* 0x00000004b9057224 */ /* 0x000fe200078e02ff */
[C---:B------:R-:W-:Y:S01]  /*9090*/  ISETP.GE.AND P1, PT, R237.reuse, 0x41, PT ;  /* 0x00000041ed00780c */ /* 0x040fe20003f26270 */
        /* <DEDUP_REMOVED lines=38> */
.L_x_2526:
[----:B------:R-:W-:Y:S05]  /*9300*/  BSYNC B0 ;  /* 0x0000000000007941 */ /* 0x000fea0003800000 */
.L_x_2525:
[----:B------:R-:W0:Y:S01]  /*9310*/  LDGDEPBAR ;  /* 0x00000000000079af */ /* 0x000e220000000000 */
[----:B------:R-:W-:Y:S01]  /*9320*/  IADD3 R38, R38, -0x1, RZ ;  /* 0xffffffff26267810 */ /* 0x000fe20007ffe0ff */
[----:B------:R-:W-:-:S05]  /*9330*/  @P5 BRA `(.L_x_2527) ;  /* 0xffffa31000005947 */ /* 0x000fca000383ffff */
[----:B------:R-:W-:Y:S01]  /*9340*/  WARPSYNC 0xffffffff ;  /* 0xffffffff00007948 */ /* 0x000fe20003800000 */
[----:B------:R-:W-:Y:S06]  /*9350*/  BAR.SYNC.DEFER_BLOCKING 0x0 ;  /* 0x0000000000007b1d */ /* 0x000fec0000010000 */
.L_x_2478:
        /* <DEDUP_REMOVED lines=46> */
.L_x_2529:
[----:B------:R-:W-:Y:S05]  /*9640*/  BSYNC B0 ;  /* 0x0000000000007941 */ /* 0x000fea0003800000 */
.L_x_2528:
        /* <DEDUP_REMOVED lines=243> */
.L_x_2531:
        /* <DEDUP_REMOVED lines=67> */
.L_x_2535:
[----:B------:R-:W-:Y:S05]  /*a9b0*/  BSYNC B0 ;  /* 0x0000000000007941 */ /* 0x000fea0003800000 */
.L_x_2534:
        /* <DEDUP_REMOVED lines=44> */
.L_x_2537:
[----:B------:R-:W-:Y:S05]  /*ac80*/  BSYNC B0 ;  /* 0x0000000000007941 */ /* 0x000fea0003800000 */
.L_x_2536:
        /* <DEDUP_REMOVED lines=46> */
.L_x_2539:
[----:B------:R-:W-:Y:S05]  /*af70*/  BSYNC B0 ;  /* 0x0000000000007941 */ /* 0x000fea0003800000 */
.L_x_2538:
        /* <DEDUP_REMOVED lines=44> */
.L_x_2541:
[----:B---34-:R-:W-:Y:S05]  /*b240*/  BSYNC B0 ;  /* 0x0000000000007941 */ /* 0x018fea0003800000 */
.L_x_2540:
        /* <DEDUP_REMOVED lines=68> */
.L_x_2545:
[----:B------:R-:W-:Y:S05]  /*b690*/  BSYNC B0 ;  /* 0x0000000000007941 */ /* 0x000fea0003800000 */
.L_x_2544:
        /* <DEDUP_REMOVED lines=48> */
.L_x_2543:
[----:B------:R-:W-:Y:S05]  /*b9a0*/  BSYNC B1 ;  /* 0x0000000000017941 */ /* 0x000fea0003800000 */
.L_x_2542:
        /* <DEDUP_REMOVED lines=57> */
.L_x_2549:
[----:B------:R-:W-:Y:S05]  /*bd40*/  BSYNC B0 ;  /* 0x0000000000007941 */ /* 0x000fea0003800000 */
.L_x_2548:
        /* <DEDUP_REMOVED lines=48> */
.L_x_2547:
[----:B------:R-:W-:Y:S05]  /*c050*/  BSYNC B1 ;  /* 0x0000000000017941 */ /* 0x000fea0003800000 */
.L_x_2546:
        /* <DEDUP_REMOVED lines=57> */
.L_x_2553:
[----:B------:R-:W-:Y:S05]  /*c3f0*/  BSYNC B0 ;  /* 0x0000000000007941 */ /* 0x000fea0003800000 */
.L_x_2552:
        /* <DEDUP_REMOVED lines=48> */
.L_x_2551:
[----:B------:R-:W-:Y:S05]  /*c700*/  BSYNC B1 ;  /* 0x0000000000017941 */ /* 0x000fea0003800000 */
.L_x_2550:
        /* <DEDUP_REMOVED lines=56> */
.L_x_2556:
[----:B------:R-:W-:Y:S05]  /*ca90*/  BSYNC B0 ;  /* 0x0000000000007941 */ /* 0x000fea0003800000 */
.L_x_2555:
        /* <DEDUP_REMOVED lines=49> */
.L_x_2533:
        /* <DEDUP_REMOVED lines=72> */
.L_x_2558:
[----:B--2---:R-:W-:Y:S05]  /*d230*/  BSYNC B0 ;  /* 0x0000000000007941 */ /* 0x004fea0003800000 */
.L_x_2557:
        /* <DEDUP_REMOVED lines=65> */
.L_x_2560:
[----:B-1----:R-:W-:Y:S05]  /*d650*/  BSYNC B0 ;  /* 0x0000000000007941 */ /* 0x002fea0003800000 */
.L_x_2559:
        /* <DEDUP_REMOVED lines=65> */
[----:B------:R-:W-:Y:S01]  /*da70*/  FMUL.FTZ R11, R3, R35 ;  /* 0x00000023030b7220 */ /* 0x000fe20000410000 */
        /* <DEDUP_REMOVED lines=56> */
.L_x_2562:
[----:B------:R-:W-:Y:S05]  /*de00*/  BSYNC B0 ;  /* 0x0000000000007941 */ /* 0x000fea0003800000 */
.L_x_2561:
        /* <DEDUP_REMOVED lines=119> */
.L_x_2564:
[----:B------:R-:W-:Y:S05]  /*e580*/  BSYNC B0 ;  /* 0x0000000000007941 */ /* 0x000fea0003800000 */
.L_x_2563:
        /* <DEDUP_REMOVED lines=119> */
.L_x_2566:
[----:B------:R-:W-:Y:S05]  /*ed00*/  BSYNC B0 ;  /* 0x0000000000007941 */ /* 0x000fea0003800000 */
.L_x_2565:
        /* <DEDUP_REMOVED lines=118> */
.L_x_2554:
[----:B------:R-:W-:Y:S05]  /*f470*/  BSYNC B2 ;  /* 0x0000000000027941 */ /* 0x000fea0003800000 */
.L_x_2532:
[----:B------:R-:W2:Y:S01]  /*f480*/  S2R R156, SR_TID.X ;  /* 0x00000000009c7919 */ /* 0x000ea20000002100 */
[----:B-1----:R-:W-:Y:S01]  /*f490*/  IMAD.MOV.U32 R3, RZ, RZ, 0x40 ;  /* 0x00000040ff037424 */ /* 0x002fe200078e00ff */
[----:B------:R-:W-:Y:S01]  /*f4a0*/  IADD3 R199, R194, 0x20, RZ ;  /* 0x00000020c2c77810 */ /* 0x000fe20007ffe0ff */
[----:B------:R-:W-:Y:S01]  /*f4b0*/  ULDC.64 UR4, c[0x0][0x208] ;  /* 0x0000820000047ab9 */ /* 0x000fe20000000a00 */
[----:B------:R-:W-:Y:S01]  /*f4c0*/  BAR.SYNC.DEFER_BLOCKING 0x0 ;  /* 0x0000000000007b1d */ /* 0x000fe20000010000 */
[----:B------:R-:W-:-:S05]  /*f4d0*/  USHF.L.U32 UR9, UR4, 0x6, URZ ;  /* 0x0000000604097899 */ /* 0x000fca000800063f */
[----:B------:R-:W-:Y:S01]  /*f4e0*/  UMOV UR8, 0x6 ;  /* 0x0000000600087882 */ /* 0x000fe20000000000 */
[----:B------:R-:W-:Y:S01]  /*f4f0*/  BSSY B0, `(.L_x_2567) ;  /* 0x0000136000007945 */ /* 0x000fe20003800000 */
[----:B------:R-:W-:Y:S01]  /*f500*/  USHF.L.U64.HI UR5, UR4, UR8, UR5 ;  /* 0x0000000804057299 */ /* 0x000fe20008010205 */
[----:B--2---:R-:W-:-:S04]  /*f510*/  LEA.HI R0, R214, R156, RZ, 0x4 ;  /* 0x0000009cd6007211 */ /* 0x004fc800078f20ff */
[----:B------:R-:W-:Y:S01]  /*f520*/  LOP3.LUT R0, R0, 0xfffffff0, RZ, 0xc0, !PT ;  /* 0xfffffff000007812 */ /* 0x000fe200078ec0ff */
[----:B------:R-:W-:Y:S04]  /*f530*/  LDSM.16.M88.4 R132, [R213] ;  /* 0x00000000d584783b */ /* 0x000fe80000000200 */
[----:B------:R-:W-:Y:S01]  /*f540*/  IMAD.IADD R0, R156, 0x1, -R0 ;  /* 0x000000019c007824 */ /* 0x000fe200078e0a00 */
[----:B------:R-:W-:Y:S04]  /*f550*/  LDSM.16.M88.4 R176, [R213+0x4000] ;  /* 0x00400000d5b0783b */ /* 0x000fe80000000200 */
[----:B------:R-:W-:-:S04]  /*f560*/  SHF.R.S32.HI R2, RZ, 0x1f, R0 ;  /* 0x0000001fff027819 */ /* 0x000fc80000011400 */
[----:B------:R-:W-:-:S04]  /*f570*/  LEA.HI R2, R2, R0, RZ, 0x3 ;  /* 0x0000000002027211 */ /* 0x000fc800078f18ff */
[----:B------:R-:W-:-:S05]  /*f580*/  LOP3.LUT R2, R2, 0xfffffff8, RZ, 0xc0, !PT ;  /* 0xfffffff802027812 */ /* 0x000fca00078ec0ff */
[----:B------:R-:W-:Y:S02]  /*f590*/  IMAD.IADD R0, R0, 0x1, -R2 ;  /* 0x0000000100007824 */ /* 0x000fe400078e0a02 */
[----:B------:R-:W-:-:S03]  /*f5a0*/  IMAD.MOV.U32 R2, RZ, RZ, 0x20 ;  /* 0x00000020ff027424 */ /* 0x000fc600078e00ff */
[C---:B------:R-:W-:Y:S02]  /*f5b0*/  LOP3.LUT P0, RZ, R0.reuse, 0x2, RZ, 0xc0, !PT ;  /* 0x0000000200ff7812 */ /* 0x040fe4000780c0ff */
[----:B------:R-:W-:Y:S02]  /*f5c0*/  LOP3.LUT P1, RZ, R0, 0x4, RZ, 0xc0, !PT ;  /* 0x0000000400ff7812 */ /* 0x000fe4000782c0ff */
[----:B------:R-:W-:Y:S02]  /*f5d0*/  SEL R0, R2, 0xffffffe0, !P0 ;  /* 0xffffffe002007807 */ /* 0x000fe40004000000 */
[----:B------:R-:W-:Y:S02]  /*f5e0*/  SEL R3, R3, 0xffffffc0, !P1 ;  /* 0xffffffc003037807 */ /* 0x000fe40004800000 */
[----:B------:R-:W-:Y:S01]  /*f5f0*/  LOP3.LUT P0, RZ, R146, 0x2, RZ, 0xc0, !PT ;  /* 0x0000000292ff7812 */ /* 0x000fe2000780c0ff */
[C---:B------:R-:W-:Y:S02]  /*f600*/  IMAD.IADD R0, R213.reuse, 0x1, R0 ;  /* 0x00000001d5007824 */ /* 0x040fe400078e0200 */
[----:B------:R-:W-:-:S02]  /*f610*/  IMAD.IADD R2, R213, 0x1, R3 ;  /* 0x00000001d5027824 */ /* 0x000fc400078e0203 */
[----:B------:R-:W-:Y:S01]  /*f620*/  IMAD.IADD R3, R0, 0x1, R3 ;  /* 0x0000000100037824 */ /* 0x000fe200078e0203 */
[----:B------:R-:W-:Y:S04]  /*f630*/  LDSM.16.M88.4 R136, [R0] ;  /* 0x000000000088783b */ /* 0x000fe80000000200 */
[----:B------:R1:W-:Y:S03]  /*f640*/  LDSM.16.M88.4 R180, [R0+0x4000] ;  /* 0x0040000000b4783b */ /* 0x0003e60000000200 */
[----:B------:R-:W-:Y:S01]  /*f650*/  @P0 IADD3 R199, R194, -0x20, RZ ;  /* 0xffffffe0c2c70810 */ /* 0x000fe20007ffe0ff */
[----:B------:R-:W-:Y:S03]  /*f660*/  LDSM.16.M88.4 R168, [R2] ;  /* 0x0000000002a8783b */ /* 0x000fe60000000200 */
[C---:B------:R-:W-:Y:S01]  /*f670*/  IADD3 R212, R199.reuse, 0x3000, RZ ;  /* 0x00003000c7d47810 */ /* 0x040fe20007ffe0ff */
[----:B------:R2:W-:Y:S01]  /*f680*/  LDSM.16.M88.4 R184, [R2+0x4000] ;  /* 0x0040000002b8783b */ /* 0x0005e20000000200 */
[----:B------:R-:W-:-:S02]  /*f690*/  IADD3 R211, R199, 0x2800, RZ ;  /* 0x00002800c7d37810 */ /* 0x000fc40007ffe0ff */
[C---:B------:R-:W-:Y:S01]  /*f6a0*/  IADD3 R210, R199.reuse, 0x2000, RZ ;  /* 0x00002000c7d27810 */ /* 0x040fe20007ffe0ff */
[----:B------:R-:W-:Y:S01]  /*f6b0*/  LDSM.16.M88.4 R172, [R3] ;  /* 0x0000000003ac783b */ /* 0x000fe20000000200 */
[C---:B------:R-:W-:Y:S02]  /*f6c0*/  IADD3 R209, R199.reuse, 0x1800, RZ ;  /* 0x00001800c7d17810 */ /* 0x040fe40007ffe0ff */
[C---:B------:R-:W-:Y:S01]  /*f6d0*/  IADD3 R208, R199.reuse, 0x1000, RZ ;  /* 0x00001000c7d07810 */ /* 0x040fe20007ffe0ff */
[----:B------:R3:W-:Y:S01]  /*f6e0*/  LDSM.16.M88.4 R188, [R3+0x4000] ;  /* 0x0040000003bc783b */ /* 0x0007e20000000200 */
[C---:B------:R-:W-:Y:S02]  /*f6f0*/  IADD3 R207, R199.reuse, 0x800, RZ ;  /* 0x00000800c7cf7810 */ /* 0x040fe40007ffe0ff */
[C---:B------:R-:W-:Y:S01]  /*f700*/  IADD3 R206, R199.reuse, 0x3800, RZ ;  /* 0x00003800c7ce7810 */ /* 0x040fe20007ffe0ff */
[----:B------:R-:W-:Y:S01]  /*f710*/  BAR.SYNC.DEFER_BLOCKING 0x0 ;  /* 0x0000000000007b1d */ /* 0x000fe20000010000 */
[C---:B------:R-:W-:Y:S01]  /*f720*/  IADD3 R205, R199.reuse, 0x6800, RZ ;  /* 0x00006800c7cd7810 */ /* 0x040fe20007ffe0ff */
[----:B-1----:R-:W-:Y:S01]  /*f730*/  IMAD R0, R74, c[0x0][0x208], RZ ;  /* 0x000082004a007a24 */ /* 0x002fe200078e02ff */
[----:B------:R-:W-:-:S02]  /*f740*/  IADD3 R204, R199, 0x6000, RZ ;  /* 0x00006000c7cc7810 */ /* 0x000fc40007ffe0ff */
[C---:B------:R-:W-:Y:S01]  /*f750*/  IADD3 R203, R199.reuse, 0x5800, RZ ;  /* 0x00005800c7cb7810 */ /* 0x040fe20007ffe0ff */
[----:B------:R-:W-:Y:S01]  /*f760*/  IMAD R0, R112, c[0x0][0x20c], R0 ;  /* 0x0000830070007a24 */ /* 0x000fe200078e0200 */
[C---:B------:R-:W-:Y:S02]  /*f770*/  IADD3 R202, R199.reuse, 0x5000, RZ ;  /* 0x00005000c7ca7810 */ /* 0x040fe40007ffe0ff */
[C---:B------:R-:W-:Y:S01]  /*f780*/  IADD3 R201, R199.reuse, 0x4800, RZ ;  /* 0x00004800c7c97810 */ /* 0x040fe20007ffe0ff */
[----:B--2---:R-:W-:Y:S01]  /*f790*/  IMAD.MOV.U32 R2, RZ, RZ, R78 ;  /* 0x000000ffff027224 */ /* 0x004fe200078e004e */
[----:B------:R-:W-:Y:S01]  /*f7a0*/  IADD3 R200, R199, 0x4000, RZ ;  /* 0x00004000c7c87810 */ /* 0x000fe20007ffe0ff */
[----:B---3--:R-:W-:Y:S01]  /*f7b0*/  IMAD.MOV.U32 R3, RZ, RZ, R77 ;  /* 0x000000ffff037224 */ /* 0x008fe200078e004d */
[----:B------:R-:W-:-:S04]  /*f7c0*/  DEPBAR.LE SB0, 0x0 ;  /* 0x000080000000791a */ /* 0x000fc80000000000 */
[----:B------:R-:W-:Y:S06]  /*f7d0*/  BAR.SYNC.DEFER_BLOCKING 0x0 ;  /* 0x0000000000007b1d */ /* 0x000fec0000010000 */
[----:B------:R-:W1:Y:S04]  /*f7e0*/  LDSM.16.M88.4 R4, [R194] ;  /* 0x00000000c204783b */ /* 0x000e680000000200 */
[----:B------:R-:W2:Y:S04]  /*f7f0*/  LDSM.16.M88.4 R16, [R194+0x800] ;  /* 0x00080000c210783b */ /* 0x000ea80000000200 */
[----:B------:R-:W-:Y:S04]  /*f800*/  LDSM.16.M88.4 R28, [R199+0x800] ;  /* 0x00080000c71c783b */ /* 0x000fe80000000200 */
[----:B------:R-:W3:Y:S04]  /*f810*/  LDSM.16.M88.4 R20, [R199] ;  /* 0x00000000c714783b */ /* 0x000ee80000000200 */
[----:B------:R-:W4:Y:S04]  /*f820*/  LDSM.16.M88.4 R32, [R194+0x1000] ;  /* 0x00100000c220783b */ /* 0x000f280000000200 */
[----:B------:R-:W3:Y:S04]  /*f830*/  LDSM.16.M88.4 R36, [R199+0x1000] ;  /* 0x00100000c724783b */ /* 0x000ee80000000200 */
[----:B------:R-:W-:Y:S04]  /*f840*/  LDSM.16.M88.4 R44, [R199+0x1800] ;  /* 0x00180000c72c783b */ /* 0x000fe80000000200 */
[----:B------:R-:W-:Y:S04]  /*f850*/  LDSM.16.M88.4 R48, [R199+0x2000] ;  /* 0x00200000c730783b */ /* 0x000fe80000000200 */
[----:B------:R-:W-:Y:S04]  /*f860*/  LDSM.16.M88.4 R40, [R194+0x3000] ;  /* 0x00300000c228783b */ /* 0x000fe80000000200 */
[----:B------:R-:W-:Y:S01]  /*f870*/  LDSM.16.M88.4 R60, [R199+0x2800] ;  /* 0x00280000c73c783b */ /* 0x000fe20000000200 */
[C---:B-1----:R-:W-:Y:S08]  /*f880*/  HMMA.16816.F32.BF16 R12, R132.reuse, R4, RZ ;  /* 0x00000004840c723c */ /* 0x042ff000000418ff */
[C---:B------:R-:W-:Y:S08]  /*f890*/  HMMA.16816.F32.BF16 R8, R132.reuse, R6, RZ ;  /* 0x000000068408723c */ /* 0x040ff000000418ff */
[----:B--2---:R-:W-:Y:S08]  /*f8a0*/  HMMA.16816.F32.BF16 R4, R132, R16, RZ ;  /* 0x000000108404723c */ /* 0x004ff000000418ff */
[C---:B---3--:R-:W-:Y:S01]  /*f8b0*/  HMMA.16816.F32.BF16 R96, R136.reuse, R20, R12 ;  /* 0x000000148860723c */ /* 0x048fe2000004180c */
[----:B------:R-:W-:Y:S07]  /*f8c0*/  LDSM.16.M88.4 R12, [R194+0x2000] ;  /* 0x00200000c20c783b */ /* 0x000fee0000000200 */
[C---:B------:R-:W-:Y:S01]  /*f8d0*/  HMMA.16816.F32.BF16 R92, R136.reuse, R22, R8 ;  /* 0x00000016885c723c */ /* 0x040fe20000041808 */
[----:B------:R-:W1:Y:S07]  /*f8e0*/  LDSM.16.M88.4 R20, [R194+0x1800] ;  /* 0x00180000c214783b */ /* 0x000e6e0000000200 */
[----:B------:R-:W-:Y:S07]  /*f8f0*/  HMMA.16816.F32.BF16 R100, R136, R28, R4 ;  /* 0x0000001c8864723c */ /* 0x000fee0000041804 */
[----:B------:R-:W-:Y:S01]  /*f900*/  IMAD.WIDE.U32 R4, R112, c[0x0][0x208], RZ ;  /* 0x0000820070047a25 */ /* 0x000fe200078e00ff */
[----:B------:R-:W-:Y:S03]  /*f910*/  HMMA.16816.F32.BF16 R16, R132, R18, RZ ;  /* 0x000000128410723c */ /* 0x000fe600000418ff */
[----:B------:R-:W-:Y:S01]  /*f920*/  IMAD.IADD R0, R5, 0x1, R0 ;  /* 0x0000000105007824 */ /* 0x000fe200078e0200 */
[----:B------:R-:W-:Y:S01]  /*f930*/  SEL R5, RZ, 0x2, P5 ;  /* 0x00000002ff057807 */ /* 0x000fe20002800000 */
[----:B------:R-:W-:-:S03]  /*f940*/  IMAD.WIDE.U32 R2, R4, 0x70, R2 ;  /* 0x0000007004027825 */ /* 0x000fc600078e0002 */
[----:B----4-:R-:W-:Y:S01]  /*f950*/  HMMA.16816.F32.BF16 R24, R132, R32, RZ ;  /* 0x000000208418723c */ /* 0x010fe200000418ff */
[----:B------:R-:W-:Y:S01]  /*f960*/  IMAD R4, R0, 0x70, RZ ;  /* 0x0000007000047824 */ /* 0x000fe200078e02ff */
[----:B------:R-:W-:Y:S01]  /*f970*/  LEA R6, P0, R2, c[0x0][0x1f8], 0x1 ;  /* 0x00007e0002067a11 */ /* 0x000fe200078008ff */
[----:B------:R-:W-:Y:S01]  /*f980*/  IMAD.IADD R8, R76, 0x1, R5 ;  /* 0x000000014c087824 */ /* 0x000fe200078e0205 */
[----:B------:R-:W-:Y:S01]  /*f990*/  IADD3 R0, R75, R167, -R106 ;  /* 0x000000a74b007210 */ /* 0x000fe20007ffe86a */
[----:B------:R-:W-:Y:S01]  /*f9a0*/  IMAD.IADD R3, R3, 0x1, R4 ;  /* 0x0000000103037824 */ /* 0x000fe200078e0204 */
[----:B------:R-:W-:Y:S01]  /*f9b0*/  IADD3 R4, P2, R6, UR9, RZ ;  /* 0x0000000906047c10 */ /* 0x000fe2000ff5e0ff */
[----:B------:R-:W-:Y:S01]  /*f9c0*/  LDSM.16.M88.4 R76, [R199+0x3000] ;  /* 0x00300000c74c783b */ /* 0x000fe20000000200 */
[----:B------:R-:W-:Y:S02]  /*f9d0*/  LOP3.LUT P3, RZ, R8, 0x1, RZ, 0xc0, !PT ;  /* 0x0000000108ff7812 */ /* 0x000fe4000786c0ff */
[----:B------:R-:W-:-:S02]  /*f9e0*/  LEA.HI.X R7, R2, c[0x0][0x1fc], R3, 0x1, P0 ;  /* 0x00007f0002077a11 */ /* 0x000fc400000f0c03 */
[----:B------:R-:W-:Y:S02]  /*f9f0*/  LOP3.LUT P0, RZ, R8, 0x2, RZ, 0xc0, !PT ;  /* 0x0000000208ff7812 */ /* 0x000fe4000780c0ff */
[----:B------:R-:W-:Y:S01]  /*fa00*/  ISETP.LT.OR P4, PT, R0, 0x1, !P3 ;  /* 0x000000010000780c */ /* 0x000fe20005f81670 */
[----:B------:R-:W2:Y:S01]  /*fa10*/  LDSM.16.M88.4 R8, [R194+0x2800] ;  /* 0x00280000c208783b */ /* 0x000ea20000000200 */
[----:B------:R-:W-:Y:S01]  /*fa20*/  IADD3.X R5, R7, UR5, RZ, P2, !PT ;  /* 0x0000000507057c10 */ /* 0x000fe200097fe4ff */
[----:B------:R-:W-:Y:S01]  /*fa30*/  HMMA.16816.F32.BF16 R84, R136, R30, R16 ;  /* 0x0000001e8854723c */ /* 0x000fe20000041810 */
[----:B------:R-:W-:Y:S02]  /*fa40*/  IADD3 R2, P1, R4, UR9, RZ ;  /* 0x0000000904027c10 */ /* 0x000fe4000ff3e0ff */
[----:B------:R-:W-:Y:S02]  /*fa50*/  ISETP.LT.OR P2, PT, R0, 0x1, !P0 ;  /* 0x000000010000780c */ /* 0x000fe40004741670 */
[----:B------:R-:W-:-:S02]  /*fa60*/  IADD3.X R3, R5, UR5, RZ, P1, !PT ;  /* 0x0000000505037c10 */ /* 0x000fc40008ffe4ff */
[C---:B------:R-:W-:Y:S01]  /*fa70*/  ISETP.LT.OR P1, PT, R0.reuse, 0x21, !P3 ;  /* 0x000000210000780c */ /* 0x040fe20005f21670 */
[----:B------:R-:W-:Y:S02]  /*fa80*/  HMMA.16816.F32.BF16 R16, R132, R34, RZ ;  /* 0x000000228410723c */ /* 0x000fe400000418ff */
[----:B------:R-:W-:Y:S01]  /*fa90*/  @!PT LDS RZ, [RZ] ;  /* 0x00000000fffff984 */ /* 0x000fe20000000800 */
[----:B------:R-:W-:Y:S01]  /*faa0*/  @!PT LDS RZ, [RZ] ;  /* 0x00000000fffff984 */ /* 0x000fe20000000800 */
[----:B------:R-:W-:Y:S01]  /*fab0*/  @!PT LDS RZ, [RZ] ;  /* 0x00000000fffff984 */ /* 0x000fe20000000800 */
[----:B------:R3:W-:Y:S01]  /*fac0*/  LDGSTS.E.BYPASS.LTC128B.128 [R215+0x100], [R6.64], !P4 ;  /* 0x0010000006d77fae */ /* 0x0007e2000e101d46 */
[----:B------:R-:W-:-:S05]  /*fad0*/  ISETP.LT.OR P4, PT, R0, 0x21, !P0 ;  /* 0x000000210000780c */ /* 0x000fca0004781670 */
[----:B------:R3:W-:Y:S01]  /*fae0*/  LDGSTS.E.BYPASS.LTC128B.128 [R215+0x3900], [R6.64+0x80], !P2 ;  /* 0x0390008006d77fae */ /* 0x0007e2000d101d46 */
[----:B------:R-:W-:Y:S01]  /*faf0*/  ISETP.LT.OR P2, PT, R0, 0x41, !P3 ;  /* 0x000000410000780c */ /* 0x000fe20005f41670 */
[----:B------:R-:W-:Y:S01]  /*fb00*/  HMMA.16816.F32.BF16 R88, R136, R36, R24 ;  /* 0x000000248858723c */ /* 0x000fe20000041818 */
[----:B------:R-:W-:Y:S01]  /*fb10*/  ISETP.GT.AND P3, PT, R156, 0x7f, PT ;  /* 0x0000007f9c00780c */ /* 0x000fe20003f64270 */
[----:B------:R4:W-:Y:S01]  /*fb20*/  LDGSTS.E.BYPASS.LTC128B.128 [R215+0x1100], [R4.64], !P1 ;  /* 0x0110000004d77fae */ /* 0x0009e2000c901d46 */
[----:B------:R-:W-:-:S03]  /*fb30*/  ISETP.LT.OR P1, PT, R0, 0x41, !P0 ;  /* 0x000000410000780c */ /* 0x000fc60004721670 */
[----:B------:R4:W-:Y:S02]  /*fb40*/  LDGSTS.E.BYPASS.LTC128B.128 [R215+0x4900], [R4.64+0x80], !P4 ;  /* 0x0490008004d77fae */ /* 0x0009e4000e101d46 */
[----:B-1----:R-:W-:Y:S04]  /*fb50*/  HMMA.16816.F32.BF16 R32, R132, R20, RZ ;  /* 0x000000148420723c */ /* 0x002fe800000418ff */
[----:B------:R1:W-:Y:S01]  /*fb60*/  LDGSTS.E.BYPASS.LTC128B.128 [R215+0x2100], [R2.64], !P2 ;  /* 0x0210000002d77fae */ /* 0x0003e2000d101d46 */
[----:B------:R-:W-:-:S03]  /*fb70*/  LOP3.LUT P2, RZ, R146, 0x4, RZ, 0xc0, !PT ;  /* 0x0000000492ff7812 */ /* 0x000fc6000784c0ff */
[----:B------:R-:W-:Y:S01]  /*fb80*/  HMMA.16816.F32.BF16 R28, R132, R22, RZ ;  /* 0x00000016841c723c */ /* 0x000fe200000418ff */
[----:B------:R1:W-:Y:S01]  /*fb90*/  LDGSTS.E.BYPASS.LTC128B.128 [R215+0x5900], [R2.64+0x80], !P1 ;  /* 0x0590008002d77fae */ /* 0x0003e2000c901d46 */
[----:B------:R-:W-:-:S06]  /*fba0*/  @!P3 ISETP.LT.OR P1, PT, R0, 0x61, P6 ;  /* 0x000000610000b80c */ /* 0x000fcc0003721670 */
[C---:B------:R-:W-:Y:S08]  /*fbb0*/  HMMA.16816.F32.BF16 R24, R132.reuse, R12, RZ ;  /* 0x0000000c8418723c */ /* 0x040ff000000418ff */
[----:B------:R-:W-:Y:S01]  /*fbc0*/  HMMA.16816.F32.BF16 R20, R132, R14, RZ ;  /* 0x0000000e8414723c */ /* 0x000fe200000418ff */
[----:B----4-:R-:W-:-:S04]  /*fbd0*/  @!P3 IADD3 R4, P0, R2, UR9, RZ ;  /* 0x000000090204bc10 */ /* 0x010fc8000ff1e0ff */
[----:B------:R-:W-:Y:S02]  /*fbe0*/  @!P3 IADD3.X R5, R3, UR5, RZ, P0, !PT ;  /* 0x000000050305bc10 */ /* 0x000fe400087fe4ff */
[----:B------:R-:W-:Y:S01]  /*fbf0*/  @!P3 ISETP.LT.OR P0, PT, R0, 0x61, P5 ;  /* 0x000000610000b80c */ /* 0x000fe20002f01670 */
[----:B------:R-:W-:Y:S01]  /*fc00*/  IMAD.MOV.U32 R0, RZ, RZ, 0x40 ;  /* 0x00000040ff007424 */ /* 0x000fe200078e00ff */
[----:B------:R-:W-:Y:S01]  /*fc10*/  HMMA.16816.F32.BF16 R80, R136, R44, R32 ;  /* 0x0000002c8850723c */ /* 0x000fe20000041820 */
[----:B------:R3:W-:Y:S03]  /*fc20*/  @!P3 LDGSTS.E.BYPASS.LTC128B.128 [R216+0x3100], [R4.64], !P1 ;  /* 0x0310000004d8bfae */ /* 0x0007e6000c901d46 */
[----:B------:R-:W-:-:S04]  /*fc30*/  SEL R0, R0, 0xffffffc0, !P2 ;  /* 0xffffffc000007807 */ /* 0x000fc80005000000 */
[----:B------:R-:W-:Y:S01]  /*fc40*/  HMMA.16816.F32.BF16 R52, R136, R48, R24 ;  /* 0x000000308834723c */ /* 0x000fe20000041818 */
[--C-:B------:R-:W-:Y:S02]  /*fc50*/  IMAD.IADD R193, R194, 0x1, R0.reuse ;  /* 0x00000001c2c17824 */ /* 0x100fe400078e0200 */
[----:B------:R3:W-:Y:S01]  /*fc60*/  @!P3 LDGSTS.E.BYPASS.LTC128B.128 [R216+0x6900], [R4.64+0x80], !P0 ;  /* 0x0690008004d8bfae */ /* 0x0007e2000c101d46 */
[----:B------:R-:W-:Y:S01]  /*fc70*/  IMAD.IADD R192, R199, 0x1, R0 ;  /* 0x00000001c7c07824 */ /* 0x000fe200078e0200 */
[----:B------:R-:W-:Y:S02]  /*fc80*/  ISETP.GT.AND P0, PT, R112, R252, PT ;  /* 0x000000fc7000720c */ /* 0x000fe40003f04270 */
[----:B------:R-:W4:Y:S01]  /*fc90*/  LDSM.16.M88.4 R72, [R193+0x800] ;  /* 0x00080000c148783b */ /* 0x000f220000000200 */
[----:B--2---:R-:W-:Y:S03]  /*fca0*/  HMMA.16816.F32.BF16 R12, R132, R10, RZ ;  /* 0x0000000a840c723c */ /* 0x004fe600000418ff */
[----:B------:R-:W2:Y:S04]  /*fcb0*/  LDSM.16.M88.4 R68, [R193+0x1000] ;  /* 0x00100000c144783b */ /* 0x000ea80000000200 */
[----:B------:R-:W1:Y:S01]  /*fcc0*/  LDSM.16.M88.4 R32, [R193+0x1800] ;  /* 0x00180000c120783b */ /* 0x000e620000000200 */
[C---:B------:R-:W-:Y:S03]  /*fcd0*/  HMMA.16816.F32.BF16 R48, R136.reuse, R50, R20 ;  /* 0x000000328830723c */ /* 0x040fe60000041814 */
[----:B------:R-:W1:Y:S04]  /*fce0*/  LDSM.16.M88.4 R20, [R193+0x2000] ;  /* 0x00200000c114783b */ /* 0x000e680000000200 */
[----:B------:R-:W1:Y:S01]  /*fcf0*/  LDSM.16.M88.4 R56, [R193] ;  /* 0x00000000c138783b */ /* 0x000e620000000200 */
[----:B------:R-:W-:Y:S03]  /*fd00*/  HMMA.16816.F32.BF16 R108, R136, R38, R16 ;  /* 0x00000026886c723c */ /* 0x000fe60000041810 */
[----:B------:R-:W-:Y:S04]  /*fd10*/  LDSM.16.M88.4 R24, [R192] ;  /* 0x00000000c018783b */ /* 0x000fe80000000200 */
[----:B------:R-:W-:Y:S01]  /*fd20*/  LDSM.16.M88.4 R152, [R199+0x6800] ;  /* 0x00680000c798783b */ /* 0x000fe20000000200 */
[C---:B------:R-:W-:Y:S03]  /*fd30*/  HMMA.16816.F32.BF16 R16, R132.reuse, R8, RZ ;  /* 0x000000088410723c */ /* 0x040fe600000418ff */
[----:B------:R-:W0:Y:S05]  /*fd40*/  LDGDEPBAR ;  /* 0x00000000000079af */ /* 0x000e2a0000000000 */
[C---:B------:R-:W-:Y:S08]  /*fd50*/  HMMA.16816.F32.BF16 R8, R132.reuse, R40, RZ ;  /* 0x000000288408723c */ /* 0x040ff000000418ff */
[----:B---3--:R-:W-:Y:S08]  /*fd60*/  HMMA.16816.F32.BF16 R4, R132, R42, RZ ;  /* 0x0000002a8404723c */ /* 0x008ff000000418ff */
[C---:B------:R-:W-:Y:S08]  /*fd70*/  HMMA.16816.F32.BF16 R64, R136.reuse, R46, R28 ;  /* 0x0000002e8840723c */ /* 0x040ff0000004181c */
[C---:B------:R-:W-:Y:S01]  /*fd80*/  HMMA.16816.F32.BF16 R36, R136.reuse, R62, R12 ;  /* 0x0000003e8824723c */ /* 0x040fe2000004180c */
[----:B------:R-:W3:Y:S07]  /*fd90*/  LDSM.16.M88.4 R12, [R193+0x3000] ;  /* 0x00300000c10c783b */ /* 0x000eee0000000200 */
[C---:B------:R-:W-:Y:S08]  /*fda0*/  HMMA.16816.F32.BF16 R28, R136.reuse, R76, R8 ;  /* 0x0000004c881c723c */ /* 0x040ff00000041808 */
[C---:B------:R-:W-:Y:S01]  /*fdb0*/  HMMA.16816.F32.BF16 R44, R136.reuse, R60, R16 ;  /* 0x0000003c882c723c */ /* 0x040fe20000041810 */
[----:B------:R-:W1:Y:S07]  /*fdc0*/  LDSM.16.M88.4 R16, [R193+0x2800] ;  /* 0x00280000c110783b */ /* 0x000e6e0000000200 */
[----:B------:R-:W-:Y:S08]  /*fdd0*/  HMMA.16816.F32.BF16 R8, R136, R78, R4 ;  /* 0x0000004e8808723c */ /* 0x000ff00000041804 */
[C---:B----4-:R-:W-:Y:S08]  /*fde0*/  HMMA.16816.F32.BF16 R76, R168.reuse, R72, R100 ;  /* 0x00000048a84c723c */ /* 0x050ff00000041864 */
[C---:B------:R-:W-:Y:S08]  /*fdf0*/  HMMA.16816.F32.BF16 R84, R168.reuse, R74, R84 ;  /* 0x0000004aa854723c */ /* 0x040ff00000041854 */
[C---:B--2---:R-:W-:Y:S08]  /*fe00*/  HMMA.16816.F32.BF16 R88, R168.reuse, R68, R88 ;  /* 0x00000044a858723c */ /* 0x044ff00000041858 */
[C---:B------:R-:W-:Y:S08]  /*fe10*/  HMMA.16816.F32.BF16 R108, R168.reuse, R70, R108 ;  /* 0x00000046a86c723c */ /* 0x040ff0000004186c */
[C---:B-1----:R-:W-:Y:S08]  /*fe20*/  HMMA.16816.F32.BF16 R72, R168.reuse, R34, R64 ;  /* 0x00000022a848723c */ /* 0x042ff00000041840 */
[C---:B------:R-:W-:Y:S08]  /*fe30*/  HMMA.16816.F32.BF16 R68, R168.reuse, R20, R52 ;  /* 0x00000014a844723c */ /* 0x040ff00000041834 */
[C---:B------:R-:W-:Y:S01]  /*fe40*/  HMMA.16816.F32.BF16 R64, R168.reuse, R22, R48 ;  /* 0x00000016a840723c */ /* 0x040fe20000041830 */
[----:B------:R-:W1:Y:S07]  /*fe50*/  LDSM.16.M88.4 R20, [R192+0x1000] ;  /* 0x00100000c014783b */ /* 0x000e6e0000000200 */
[C---:B------:R-:W-:Y:S08]  /*fe60*/  HMMA.16816.F32.BF16 R4, R168.reuse, R56, R96 ;  /* 0x00000038a804723c */ /* 0x040ff00000041860 */
[C---:B---3--:R-:W-:Y:S01]  /*fe70*/  HMMA.16816.F32.BF16 R52, R168.reuse, R12, R28 ;  /* 0x0000000ca834723c */ /* 0x048fe2000004181c */
[----:B------:R-:W2:Y:S07]  /*fe80*/  LDSM.16.M88.4 R28, [R192+0x1800] ;  /* 0x00180000c01c783b */ /* 0x000eae0000000200 */
[C---:B------:R-:W-:Y:S01]  /*fe90*/  HMMA.16816.F32.BF16 R40, R168.reuse, R58, R92 ;  /* 0x0000003aa828723c */ /* 0x040fe2000004185c */
[----:B------:R-:W-:Y:S07]  /*fea0*/  LDSM.16.M88.4 R92, [R199+0x4000] ;  /* 0x00400000c75c783b */ /* 0x000fee0000000200 */
[C---:B------:R-:W-:Y:S08]  /*feb0*/  HMMA.16816.F32.BF16 R60, R168.reuse, R16, R44 ;  /* 0x00000010a83c723c */ /* 0x040ff0000004182c */
[C---:B------:R-:W-:Y:S08]  /*fec0*/  HMMA.16816.F32.BF16 R56, R168.reuse, R18, R36 ;  /* 0x00000012a838723c */ /* 0x040ff00000041824 */
[----:B------:R-:W-:Y:S01]  /*fed0*/  HMMA.16816.F32.BF16 R80, R168, R32, R80 ;  /* 0x00000020a850723c */ /* 0x000fe20000041850 */
[----:B------:R-:W3:Y:S07]  /*fee0*/  LDSM.16.M88.4 R32, [R192+0x800] ;  /* 0x00080000c020783b */ /* 0x000eee0000000200 */
[----:B------:R-:W-:Y:S01]  /*fef0*/  HMMA.16816.F32.BF16 R16, R172, R24, R4 ;  /* 0x00000018ac10723c */ /* 0x000fe20000041804 */
[----:B------:R-:W4:Y:S07]  /*ff00*/  LDSM.16.M88.4 R4, [R192+0x2800] ;  /* 0x00280000c004783b */ /* 0x000f2e0000000200 */
[----:B------:R-:W-:Y:S01]  /*ff10*/  HMMA.16816.F32.BF16 R48, R168, R14, R8 ;  /* 0x0000000ea830723c */ /* 0x000fe20000041808 */
[----:B------:R-:W3:Y:S04]  /*ff20*/  LDSM.16.M88.4 R8, [R192+0x2000] ;  /* 0x00200000c008783b */ /* 0x000ee80000000200 */
[----:B------:R-:W-:Y:S03]  /*ff30*/  LDSM.16.M88.4 R12, [R192+0x3000] ;  /* 0x00300000c00c783b */ /* 0x000fe60000000200 */
[C---:B-1----:R-:W-:Y:S08]  /*ff40*/  HMMA.16816.F32.BF16 R36, R172.reuse, R20, R88 ;  /* 0x00000014ac24723c */ /* 0x042ff00000041858 */
[C---:B------:R-:W-:Y:S01]  /*ff50*/  HMMA.16816.F32.BF16 R108, R172.reuse, R22, R108 ;  /* 0x00000016ac6c723c */ /* 0x040fe2000004186c */
[----:B------:R-:W1:Y:S07]  /*ff60*/  LDSM.16.M88.4 R20, [R194+0x3800] ;  /* 0x00380000c214783b */ /* 0x000e6e0000000200 */
[C---:B------:R-:W-:Y:S08]  /*ff70*/  HMMA.16816.F32.BF16 R24, R172.reuse, R26, R40 ;  /* 0x0000001aac18723c */ /* 0x040ff00000041828 */
[C---:B--2---:R-:W-:Y:S08]  /*ff80*/  HMMA.16816.F32.BF16 R140, R172.reuse, R28, R80 ;  /* 0x0000001cac8c723c */ /* 0x044ff00000041850 */
[C---:B------:R-:W-:Y:S01]  /*ff90*/  HMMA.16816.F32.BF16 R128, R172.reuse, R30, R72 ;  /* 0x0000001eac80723c */ /* 0x040fe20000041848 */
[----:B------:R-:W2:Y:S04]  /*ffa0*/  LDSM.16.M88.4 R28, [R194+0x4800] ;  /* 0x00480000c21c783b */ /* 0x000ea80000000200 */
[----:B------:R-:W-:Y:S03]  /*ffb0*/  LDSM.16.M88.4 R72, [R199+0x3800] ;  /* 0x00380000c748783b */ /* 0x000fe60000000200 */
[C---:B---3--:R-:W-:Y:S08]  /*ffc0*/  HMMA.16816.F32.BF16 R44, R172.reuse, R32, R76 ;  /* 0x00000020ac2c723c */ /* 0x048ff0000004184c */
[C---:B------:R-:W-:Y:S01]  /*ffd0*/  HMMA.16816.F32.BF16 R40, R172.reuse, R34, R84 ;  /* 0x00000022ac28723c */ /* 0x040fe20000041854 */
[----:B------:R-:W3:Y:S07]  /*ffe0*/  LDSM.16.M88.4 R32, [R194+0x4000] ;  /* 0x00400000c220783b */ /* 0x000eee0000000200 */
[C---:B----4-:R-:W-:Y:S01]  /*fff0*/  HMMA.16816.F32.BF16 R116, R172.reuse, R4, R60 ;  /* 0x00000004ac74723c */ /* 0x050fe2000004183c */
[----:B------:R-:W-:Y:S07]  /*10000*/  LDSM.16.M88.4 R60, [R199+0x5000] ;  /* 0x00500000c73c783b */ /* 0x000fee0000000200 */
[C---:B------:R-:W-:Y:S01]  /*10010*/  HMMA.16816.F32.BF16 R104, R172.reuse, R6, R56 ;  /* 0x00000006ac68723c */ /* 0x040fe20000041838 */
[----:B------:R-:W4:Y:S04]  /*10020*/  LDSM.16.M88.4 R4, [R194+0x5800] ;  /* 0x00580000c204783b */ /* 0x000f280000000200 */
[----:B------:R-:W-:Y:S03]  /*10030*/  LDSM.16.M88.4 R56, [R199+0x5800] ;  /* 0x00580000c738783b */ /* 0x000fe60000000200 */
[C---:B------:R-:W-:Y:S01]  /*10040*/  HMMA.16816.F32.BF16 R124, R172.reuse, R8, R68 ;  /* 0x00000008ac7c723c */ /* 0x040fe20000041844 */
[----:B------:R-:W-:Y:S07]  /*10050*/  LDSM.16.M88.4 R68, [R199+0x4800] ;  /* 0x00480000c744783b */ /* 0x000fee0000000200 */
[----:B------:R-:W-:Y:S01]  /*10060*/  HMMA.16816.F32.BF16 R120, R172, R10, R64 ;  /* 0x0000000aac78723c */ /* 0x000fe20000041840 */
[----:B------:R-:W3:Y:S07]  /*10070*/  LDSM.16.M88.4 R8, [R194+0x5000] ;  /* 0x00500000c208783b */ /* 0x000eee0000000200 */
[C---:B-1----:R-:W-:Y:S08]  /*10080*/  HMMA.16816.F32.BF16 R88, R176.reuse, R20, R16 ;  /* 0x00000014b058723c */ /* 0x042ff00000041810 */
[----:B------:R-:W-:Y:S01]  /*10090*/  HMMA.16816.F32.BF16 R80, R176, R22, R24 ;  /* 0x00000016b050723c */ /* 0x000fe20000041818 */
[----:B------:R-:W1:Y:S04]  /*100a0*/  LDSM.16.M88.4 R20, [R194+0x6000] ;  /* 0x00600000c214783b */ /* 0x000e680000000200 */
[----:B------:R-:W1:Y:S03]  /*100b0*/  LDSM.16.M88.4 R24, [R194+0x6800] ;  /* 0x00680000c218783b */ /* 0x000e660000000200 */
[----:B------:R-:W-:Y:S08]  /*100c0*/  HMMA.16816.F32.BF16 R100, R172, R12, R52 ;  /* 0x0000000cac64723c */ /* 0x000ff00000041834 */
[----:B--2---:R-:W-:Y:S01]  /*100d0*/  HMMA.16816.F32.BF16 R52, R176, R30, R108 ;  /* 0x0000001eb034723c */ /* 0x004fe2000004186c */
[----:B------:R-:W2:Y:S07]  /*100e0*/  LDSM.16.M88.4 R108, [R199+0x6000] ;  /* 0x00600000c76c783b */ /* 0x000eae0000000200 */
[----:B------:R-:W-:Y:S08]  /*100f0*/  HMMA.16816.F32.BF16 R96, R172, R14, R48 ;  /* 0x0000000eac60723c */ /* 0x000ff00000041830 */
[C---:B---3--:R-:W-:Y:S08]  /*10100*/  HMMA.16816.F32.BF16 R84, R176.reuse, R32, R44 ;  /* 0x00000020b054723c */ /* 0x048ff0000004182c */
[C---:B----4-:R-:W-:Y:S08]  /*10110*/  HMMA.16816.F32.BF16 R12, R176.reuse, R6, R120 ;  /* 0x00000006b00c723c */ /* 0x050ff00000041878 */
[C---:B------:R-:W-:Y:S08]  /*10120*/  HMMA.16816.F32.BF16 R48, R176.reuse, R8, R140 ;  /* 0x00000008b030723c */ /* 0x040ff0000004188c */
[C---:B------:R-:W-:Y:S08]  /*10130*/  HMMA.16816.F32.BF16 R44, R176.reuse, R10, R128 ;  /* 0x0000000ab02c723c */ /* 0x040ff00000041880 */
[C---:B------:R-:W-:Y:S01]  /*10140*/  HMMA.16816.F32.BF16 R16, R176.reuse, R4, R124 ;  /* 0x00000004b010723c */ /* 0x040fe2000004187c */
[----:B------:R-:W-:Y:S07]  /*10150*/  LDSM.16.M88.4 R124, [R193+0x4000] ;  /* 0x00400000c17c783b */ /* 0x000fee0000000200 */
[C---:B-1----:R-:W-:Y:S01]  /*10160*/  HMMA.16816.F32.BF16 R8, R176.reuse, R20, R116 ;  /* 0x00000014b008723c */ /* 0x042fe20000041874 */
[----:B------:R-:W-:Y:S07]  /*10170*/  LDSM.16.M88.4 R116, [R192+0x3800] ;  /* 0x00380000c074783b */ /* 0x000fee0000000200 */
[C---:B------:R-:W-:Y:S08]  /*10180*/  HMMA.16816.F32.BF16 R4, R176.reuse, R22, R104 ;  /* 0x00000016b004723c */ /* 0x040ff00000041868 */
[C---:B------:R-:W-:Y:S01]  /*10190*/  HMMA.16816.F32.BF16 R64, R176.reuse, R28, R36 ;  /* 0x0000001cb040723c */ /* 0x040fe20000041824 */
[----:B------:R-:W1:Y:S07]  /*101a0*/  LDSM.16.M88.4 R36, [R193+0x3800] ;  /* 0x00380000c124783b */ /* 0x000e6e0000000200 */
[C---:B------:R-:W-:Y:S08]  /*101b0*/  HMMA.16816.F32.BF16 R76, R176.reuse, R34, R40 ;  /* 0x00000022b04c723c */ /* 0x040ff00000041828 */
[C---:B------:R-:W-:Y:S08]  /*101c0*/  HMMA.16816.F32.BF16 R20, R176.reuse, R24, R100 ;  /* 0x00000018b014723c */ /* 0x040ff00000041864 */
[----:B------:R-:W-:Y:S08]  /*101d0*/  HMMA.16816.F32.BF16 R40, R176, R26, R96 ;  /* 0x0000001ab028723c */ /* 0x000ff00000041860 */
[C---:B------:R-:W-:Y:S01]  /*101e0*/  HMMA.16816.F32.BF16 R100, R180.reuse, R58, R12 ;  /* 0x0000003ab464723c */ /* 0x040fe2000004180c */
[----:B------:R-:W3:Y:S07]  /*101f0*/  LDSM.16.M88.4 R12, [R193+0x4800] ;  /* 0x00480000c10c783b */ /* 0x000eee0000000200 */
[C---:B------:R-:W-:Y:S01]  /*10200*/  HMMA.16816.F32.BF16 R28, R180.reuse, R74, R80 ;  /* 0x0000004ab41c723c */ /* 0x040fe20000041850 */
[----:B------:R-:W4:Y:S07]  /*10210*/  LDSM.16.M88.4 R80, [R193+0x6000] ;  /* 0x00600000c150783b */ /* 0x000f2e0000000200 */
[C---:B------:R-:W-:Y:S01]  /*10220*/  HMMA.16816.F32.BF16 R104, R180.reuse, R56, R16 ;  /* 0x00000038b468723c */ /* 0x040fe20000041810 */
[----:B------:R-:W-:Y:S07]  /*10230*/  LDSM.16.M88.4 R56, [R192+0x6000] ;  /* 0x00600000c038783b */ /* 0x000fee0000000200 */
[C---:B--2---:R-:W-:Y:S01]  /*10240*/  HMMA.16816.F32.BF16 R16, R180.reuse, R108, R8 ;  /* 0x0000006cb410723c */ /* 0x044fe20000041808 */
[----:B------:R-:W2:Y:S07]  /*10250*/  LDSM.16.M88.4 R8, [R193+0x5000] ;  /* 0x00500000c108783b */ /* 0x000eae0000000200 */
[C---:B------:R-:W-:Y:S01]  /*10260*/  HMMA.16816.F32.BF16 R96, R180.reuse, R110, R4 ;  /* 0x0000006eb460723c */ /* 0x040fe20000041804 */
[----:B------:R-:W1:Y:S04]  /*10270*/  LDSM.16.M88.4 R4, [R193+0x5800] ;  /* 0x00580000c104783b */ /* 0x000e680000000200 */
[----:B------:R-:W1:Y:S03]  /*10280*/  LDSM.16.M88.4 R108, [R193+0x6800] ;  /* 0x00680000c16c783b */ /* 0x000e660000000200 */
[C---:B------:R-:W-:Y:S08]  /*10290*/  HMMA.16816.F32.BF16 R32, R180.reuse, R72, R88 ;  /* 0x00000048b420723c */ /* 0x040ff00000041858 */
[C---:B------:R-:W-:Y:S08]  /*102a0*/  HMMA.16816.F32.BF16 R24, R180.reuse, R92, R84 ;  /* 0x0000005cb418723c */ /* 0x040ff00000041854 */
[C---:B------:R-:W-:Y:S01]  /*102b0*/  HMMA.16816.F32.BF16 R148, R180.reuse, R68, R64 ;  /* 0x00000044b494723c */ /* 0x040fe20000041840 */
[----:B------:R-:W-:Y:S07]  /*102c0*/  LDSM.16.M88.4 R64, [R192+0x5000] ;  /* 0x00500000c040783b */ /* 0x000fee0000000200 */
[C---:B------:R-:W-:Y:S01]  /*102d0*/  HMMA.16816.F32.BF16 R140, R180.reuse, R70, R52 ;  /* 0x00000046b48c723c */ /* 0x040fe20000041834 */
[----:B------:R-:W-:Y:S04]  /*102e0*/  LDSM.16.M88.4 R68, [R192+0x4800] ;  /* 0x00480000c044783b */ /* 0x000fe80000000200 */
[----:B------:R-:W-:Y:S03]  /*102f0*/  LDSM.16.M88.4 R52, [R192+0x6800] ;  /* 0x00680000c034783b */ /* 0x000fe60000000200 */
[C---:B-----5:R-:W-:Y:S01]  /*10300*/  HMMA.16816.F32.BF16 R144, R180.reuse, R94, R76 ;  /* 0x0000005eb490723c */ /* 0x060fe2000004184c */
[----:B------:R-:W2:Y:S07]  /*10310*/  LDSM.16.M88.4 R76, [R192+0x4000] ;  /* 0x00400000c04c783b */ /* 0x000eae0000000200 */
[C---:B------:R-:W-:Y:S08]  /*10320*/  HMMA.16816.F32.BF16 R128, R180.reuse, R60, R48 ;  /* 0x0000003cb480723c */ /* 0x040ff00000041830 */
[----:B------:R-:W-:Y:S01]  /*10330*/  HMMA.16816.F32.BF16 R120, R180, R62, R44 ;  /* 0x0000003eb478723c */ /* 0x000fe2000004182c */
[----:B------:R-:W2:Y:S01]  /*10340*/  LDSM.16.M88.4 R60, [R192+0x5800] ;  /* 0x00580000c03c783b */ /* 0x000ea20000000200 */
[----:B------:R-:W-:-:S06]  /*10350*/  DEPBAR.LE SB0, 0x0 ;  /* 0x000080000000791a */ /* 0x000fcc0000000000 */
[C---:B------:R-:W-:Y:S08]  /*10360*/  HMMA.16816.F32.BF16 R92, R180.reuse, R152, R20 ;  /* 0x00000098b45c723c */ /* 0x040ff00000041814 */
[----:B------:R-:W-:Y:S08]  /*10370*/  HMMA.16816.F32.BF16 R88, R180, R154, R40 ;  /* 0x0000009ab458723c */ /* 0x000ff00000041828 */
[C---:B-1----:R-:W-:Y:S08]  /*10380*/  HMMA.16816.F32.BF16 R84, R184.reuse, R36, R32 ;  /* 0x00000024b854723c */ /* 0x042ff00000041820 */
[C---:B------:R-:W-:Y:S08]  /*10390*/  HMMA.16816.F32.BF16 R72, R184.reuse, R38, R28 ;  /* 0x00000026b848723c */ /* 0x040ff0000004181c */
[C---:B------:R-:W-:Y:S08]  /*103a0*/  HMMA.16816.F32.BF16 R48, R184.reuse, R124, R24 ;  /* 0x0000007cb830723c */ /* 0x040ff00000041818 */
[C---:B---3--:R-:W-:Y:S08]  /*103b0*/  HMMA.16816.F32.BF16 R40, R184.reuse, R12, R148 ;  /* 0x0000000cb828723c */ /* 0x048ff00000041894 */
[C---:B------:R-:W-:Y:S08]  /*103c0*/  HMMA.16816.F32.BF16 R36, R184.reuse, R14, R140 ;  /* 0x0000000eb824723c */ /* 0x040ff0000004188c */
[C---:B----4-:R-:W-:Y:S08]  /*103d0*/  HMMA.16816.F32.BF16 R16, R184.reuse, R80, R16 ;  /* 0x00000050b810723c */ /* 0x050ff00000041810 */
        /* <DEDUP_REMOVED lines=71> */
.L_x_2568:
[----:B------:R-:W-:Y:S05]  /*10850*/  BSYNC B0 ;  /* 0x0000000000007941 */ /* 0x000fea0003800000 */
.L_x_2567:
        /* <DEDUP_REMOVED lines=130> */
[----:B------:R-:W-:Y:S02]  /*11080*/  FSEL R127, R20, -INF , P0 ;  /* 0xff800000147f7808 */ /* 0x000fe40000000000 */
[C---:B------:R-:W-:Y:S02]  /*11090*/  ISETP.GT.AND P0, PT, R0.reuse, 0x49, PT ;  /* 0x000000490000780c */ /* 0x040fe40003f04270 */
[----:B------:R-:W-:Y:S02]  /*110a0*/  ISETP.GT.AND P1, PT, R0, 0x38, PT ;  /* 0x000000380000780c */ /* 0x000fe40003f24270 */
[----:B------:R-:W-:-:S02]  /*110b0*/  ISETP.GT.AND P2, PT, R2, 0x49, PT ;  /* 0x000000490200780c */ /* 0x000fc40003f44270 */
[----:B------:R-:W-:Y:S02]  /*110c0*/  FMNMX.FTZ R4, R119, R4, !PT ;  /* 0x0000000477047209 */ /* 0x000fe40007810000 */
[----:B------:R-:W-:Y:S02]  /*110d0*/  FMNMX.FTZ R3, R128, R3, !PT ;  /* 0x0000000380037209 */ /* 0x000fe40007810000 */
[----:B------:R-:W-:Y:S02]  /*110e0*/  FSEL R141, R23, -INF , P0 ;  /* 0xff800000178d7808 */ /* 0x000fe40000000000 */
[----:B------:R-:W-:Y:S02]  /*110f0*/  FSEL R124, R66, -INF , P1 ;  /* 0xff800000427c7808 */ /* 0x000fe40000800000 */
[----:B------:R-:W-:Y:S02]  /*11100*/  FSEL R130, R21, -INF , P2 ;  /* 0xff80000015827808 */ /* 0x000fe40001000000 */
[----:B------:R-:W-:-:S02]  /*11110*/  ISETP.GT.AND P0, PT, R2, 0x50, PT ;  /* 0x000000500200780c */ /* 0x000fc40003f04270 */
[----:B------:R-:W-:Y:S02]  /*11120*/  FMNMX.FTZ R4, R126, R4, !PT ;  /* 0x000000047e047209 */ /* 0x000fe40007810000 */
[----:B------:R-:W-:Y:S02]  /*11130*/  FMNMX.FTZ R3, R127, R3, !PT ;  /* 0x000000037f037209 */ /* 0x000fe40007810000 */
[----:B------:R-:W-:Y:S02]  /*11140*/  ISETP.GT.AND P1, PT, R0, 0x40, PT ;  /* 0x000000400000780c */ /* 0x000fe40003f24270 */
[----:B------:R-:W-:Y:S02]  /*11150*/  ISETP.GT.AND P2, PT, R2, 0x51, PT ;  /* 0x000000510200780c */ /* 0x000fe40003f44270 */
[----:B------:R-:W-:Y:S02]  /*11160*/  FSEL R160, R40, -INF , P0 ;  /* 0xff80000028a07808 */ /* 0x000fe40000000000 */
[----:B------:R-:W-:-:S02]  /*11170*/  FMNMX.FTZ R4, R124, R4, !PT ;  /* 0x000000047c047209 */ /* 0x000fc40007810000 */
[----:B------:R-:W-:Y:S02]  /*11180*/  FMNMX.FTZ R3, R130, R3, !PT ;  /* 0x0000000382037209 */ /* 0x000fe40007810000 */
[----:B------:R-:W-:Y:S02]  /*11190*/  FSEL R140, R26, -INF , P1 ;  /* 0xff8000001a8c7808 */ /* 0x000fe40000800000 */
[----:B------:R-:W-:Y:S01]  /*111a0*/  ISETP.GT.AND P1, PT, R0, 0x48, PT ;  /* 0x000000480000780c */ /* 0x000fe20003f24270 */
[----:B------:R-:W-:Y:S01]  /*111b0*/  LDSM.16.MT88.4 R24, [R195+0x3800] ;  /* 0x00380000c318783b */ /* 0x000fe20000004200 */
[----:B------:R-:W-:Y:S02]  /*111c0*/  ISETP.GT.AND P3, PT, R2, 0x58, PT ;  /* 0x000000580200780c */ /* 0x000fe40003f64270 */
[----:B------:R-:W-:Y:S02]  /*111d0*/  FSEL R159, R41, -INF , P2 ;  /* 0xff800000299f7808 */ /* 0x000fe40001000000 */
        /* <DEDUP_REMOVED lines=14> */
[----:B------:R-:W-:Y:S02]  /*112c0*/  ISETP.GT.AND P2, PT, R2, 0x69, PT ;  /* 0x000000690200780c */ /* 0x000fe40003f44270 */
[----:B------:R-:W-:Y:S02]  /*112d0*/  FSEL R226, R12, -INF , P0 ;  /* 0xff8000000ce27808 */ /* 0x000fe40000000000 */
[----:B------:R-:W-:Y:S02]  /*112e0*/  ISETP.GT.AND P1, PT, R0, 0x50, PT ;  /* 0x000000500000780c */ /* 0x000fe40003f24270 */
        /* <DEDUP_REMOVED lines=19> */
[----:B------:R-:W-:Y:S02]  /*11420*/  FMNMX.FTZ R2, R162, R2, !PT ;  /* 0x00000002a2027209 */ /* 0x000fe40007810000 */
[----:B------:R-:W-:-:S02]  /*11430*/  FMNMX.FTZ R3, R228, R3, !PT ;  /* 0x00000003e4037209 */ /* 0x000fc40007810000 */
[----:B------:R-:W-:Y:S02]  /*11440*/  ISETP.GT.AND P0, PT, R0, 0x61, PT ;  /* 0x000000610000780c */ /* 0x000fe40003f04270 */
[----:B------:R-:W-:Y:S01]  /*11450*/  FSEL R227, R14, -INF , P1 ;  /* 0xff8000000ee37808 */ /* 0x000fe20000800000 */
[----:B------:R-:W1:Y:S01]  /*11460*/  SHFL.BFLY PT, R5, R3, 0x2, 0x1f ;  /* 0x0c401f0003057f89 */ /* 0x000e6200000e0000 */
[----:B------:R-:W-:Y:S02]  /*11470*/  FMNMX.FTZ R2, R165, R2, !PT ;  /* 0x00000002a5027209 */ /* 0x000fe40007810000 */
[----:B------:R-:W-:Y:S02]  /*11480*/  FSEL R229, R15, -INF , P0 ;  /* 0xff8000000fe57808 */ /* 0x000fe40000000000 */
[----:B------:R-:W-:Y:S01]  /*11490*/  ISETP.GT.AND P1, PT, R0, 0x68, PT ;  /* 0x000000680000780c */ /* 0x000fe20003f24270 */
[----:B------:R-:W-:Y:S01]  /*114a0*/  LDSM.16.MT88.4 R12, [R195] ;  /* 0x00000000c30c783b */ /* 0x000fe20000004200 */
[----:B------:R-:W-:-:S02]  /*114b0*/  FMNMX.FTZ R2, R227, R2, !PT ;  /* 0x00000002e3027209 */ /* 0x000fc40007810000 */
[----:B------:R-:W-:Y:S02]  /*114c0*/  ISETP.GT.AND P0, PT, R0, 0x69, PT ;  /* 0x000000690000780c */ /* 0x000fe40003f04270 */
        /* <DEDUP_REMOVED lines=62> */
[----:B-----5:R-:W-:Y:S01]  /*118b0*/  HMMA.16816.F32.BF16 R100, R4, R8, RZ ;  /* 0x000000080464723c */ /* 0x020fe200000418ff */
[----:B-1----:R-:W-:-:S04]  /*118c0*/  FFMA.FTZ R3, R35, c[0x0][0x2d0], -R0 ;  /* 0x0000b40023037a23 */ /* 0x002fc80000010800 */
[----:B------:R1:W-:Y:S03]  /*118d0*/  MUFU.EX2 R233, R3 ;  /* 0x0000000300e97308 */ /* 0x0003e60000000800 */
[C---:B------:R-:W-:Y:S01]  /*118e0*/  HMMA.16816.F32.BF16 R32, R4.reuse, R22, RZ ;  /* 0x000000160420723c */ /* 0x040fe200000418ff */
[----:B------:R-:W4:Y:S07]  /*118f0*/  LDSM.16.MT88.4 R20, [R196+0x800] ;  /* 0x00080000c414783b */ /* 0x000f2e0000004200 */
[----:B------:R-:W-:Y:S01]  /*11900*/  HMMA.16816.F32.BF16 R96, R4, R10, RZ ;  /* 0x0000000a0460723c */ /* 0x000fe200000418ff */
[----:B------:R-:W5:Y:S01]  /*11910*/  LDSM.16.MT88.4 R8, [R197+0x800] ;  /* 0x00080000c508783b */ /* 0x000f620000004200 */
[----:B-1----:R-:W-:-:S06]  /*11920*/  FFMA.FTZ R3, R44, c[0x0][0x2d0], -R0 ;  /* 0x0000b4002c037a23 */ /* 0x002fcc0000010800 */
[C---:B------:R-:W-:Y:S01]  /*11930*/  HMMA.16816.F32.BF16 R68, R4.reuse, R24, RZ ;  /* 0x000000180444723c */ /* 0x040fe200000418ff */
[----:B------:R1:W1:Y:S07]  /*11940*/  MUFU.EX2 R234, R3 ;  /* 0x0000000300ea7308 */ /* 0x00026e0000000800 */
[C---:B------:R-:W-:Y:S08]  /*11950*/  HMMA.16816.F32.BF16 R24, R4.reuse, R26, RZ ;  /* 0x0000001a0418723c */ /* 0x040ff000000418ff */
[----:B------:R-:W-:Y:S01]  /*11960*/  HMMA.16816.F32.BF16 R72, R4, R28, RZ ;  /* 0x0000001c0448723c */ /* 0x000fe200000418ff */
[----:B-1----:R-:W-:-:S04]  /*11970*/  FFMA.FTZ R3, R45, c[0x0][0x2d0], -R0 ;  /* 0x0000b4002d037a23 */ /* 0x002fc80000010800 */
[----:B------:R1:W-:Y:S03]  /*11980*/  MUFU.EX2 R232, R3 ;  /* 0x0000000300e87308 */ /* 0x0003e60000000800 */
[----:B------:R-:W-:Y:S07]  /*11990*/  HMMA.16816.F32.BF16 R76, R4, R30, RZ ;  /* 0x0000001e044c723c */ /* 0x000fee00000418ff */
[----:B---3--:R-:W-:-:S02]  /*119a0*/  F2FP.BF16.PACK_AB R4, R241, R238 ;  /* 0x000000eef104723e */ /* 0x008fc400000010ff */
[----:B------:R-:W-:Y:S02]  /*119b0*/  F2FP.BF16.PACK_AB R5, R234, R233 ;  /* 0x000000e9ea05723e */ /* 0x000fe400000010ff */
[----:B------:R-:W-:Y:S01]  /*119c0*/  F2FP.BF16.PACK_AB R6, R243, R236 ;  /* 0x000000ecf306723e */ /* 0x000fe200000010ff */
[----:B-1----:R-:W-:-:S04]  /*119d0*/  FFMA.FTZ R3, R46, c[0x0][0x2d0], -R0 ;  /* 0x0000b4002e037a23 */ /* 0x002fc80000010800 */
[----:B------:R-:W1:Y:S02]  /*119e0*/  MUFU.EX2 R235, R3 ;  /* 0x0000000300eb7308 */ /* 0x000e640000000800 */
[----:B-1----:R-:W-:Y:S01]  /*119f0*/  F2FP.BF16.PACK_AB R7, R235, R232 ;  /* 0x000000e8eb07723e */ /* 0x002fe200000010ff */
[----:B------:R-:W-:Y:S02]  /*11a00*/  FFMA.FTZ R3, R105, c[0x0][0x2d0], -R2 ;  /* 0x0000b40069037a23 */ /* 0x000fe40000010802 */
[----:B------:R-:W-:-:S03]  /*11a10*/  IMAD.MOV.U32 R105, RZ, RZ, R217 ;  /* 0x000000ffff697224 */ /* 0x000fc600078e00d9 */
[----:B------:R1:W-:Y:S01]  /*11a20*/  MUFU.EX2 R222, R3 ;  /* 0x0000000300de7308 */ /* 0x0003e20000000800 */
[C---:B--2---:R-:W-:Y:S08]  /*11a30*/  HMMA.16816.F32.BF16 R120, R4.reuse, R16, R64 ;  /* 0x000000100478723c */ /* 0x044ff00000041840 */
[----:B------:R-:W-:Y:S01]  /*11a40*/  HMMA.16816.F32.BF16 R92, R4, R18, R56 ;  /* 0x00000012045c723c */ /* 0x000fe20000041838 */
[----:B------:R-:W2:Y:S01]  /*11a50*/  LDSM.16.MT88.4 R16, [R195+0x4000] ;  /* 0x00400000c310783b */ /* 0x000ea20000004200 */
[----:B-1----:R-:W-:-:S06]  /*11a60*/  FFMA.FTZ R3, R104, c[0x0][0x2d0], -R2 ;  /* 0x0000b40068037a23 */ /* 0x002fcc0000010802 */
[C---:B----4-:R-:W-:Y:S01]  /*11a70*/  HMMA.16816.F32.BF16 R84, R4.reuse, R20, R60 ;  /* 0x000000140454723c */ /* 0x050fe2000004183c */
[----:B------:R-:W-:Y:S01]  /*11a80*/  IMAD.MOV.U32 R104, RZ, RZ, R167 ;  /* 0x000000ffff687224 */ /* 0x000fe200078e00a7 */
[----:B------:R1:W3:Y:S06]  /*11a90*/  MUFU.EX2 R223, R3 ;  /* 0x0000000300df7308 */ /* 0x0002ec0000000800 */
[C---:B------:R-:W-:Y:S01]  /*11aa0*/  HMMA.16816.F32.BF16 R64, R4.reuse, R22, R52 ;  /* 0x000000160440723c */ /* 0x040fe20000041834 */
[----:B------:R-:W4:Y:S07]  /*11ab0*/  LDSM.16.MT88.4 R20, [R198+0x4000] ;  /* 0x00400000c614783b */ /* 0x000f2e0000004200 */
[----:B------:R-:W-:Y:S01]  /*11ac0*/  HMMA.16816.F32.BF16 R60, R4, R12, R48 ;  /* 0x0000000c043c723c */ /* 0x000fe20000041830 */
[----:B-1----:R-:W-:-:S04]  /*11ad0*/  FFMA.FTZ R3, R106, c[0x0][0x2d0], -R2 ;  /* 0x0000b4006a037a23 */ /* 0x002fc80000010802 */
[----:B------:R1:W-:Y:S03]  /*11ae0*/  MUFU.EX2 R221, R3 ;  /* 0x0000000300dd7308 */ /* 0x0003e60000000800 */
[C---:B------:R-:W-:Y:S01]  /*11af0*/  HMMA.16816.F32.BF16 R52, R4.reuse, R14, R40 ;  /* 0x0000000e0434723c */ /* 0x040fe20000041828 */
[----:B------:R-:W3:Y:S07]  /*11b00*/  LDSM.16.MT88.4 R12, [R196+0x4000] ;  /* 0x00400000c40c783b */ /* 0x000eee0000004200 */
[----:B-----5:R-:W-:Y:S01]  /*11b10*/  HMMA.16816.F32.BF16 R44, R4, R8, R36 ;  /* 0x00000008042c723c */ /* 0x020fe20000041824 */
[----:B-1----:R-:W-:-:S07]  /*11b20*/  FFMA.FTZ R3, R107, c[0x0][0x2d0], -R2 ;  /* 0x0000b4006b037a23 */ /* 0x002fce0000010802 */
[C---:B------:R-:W-:Y:S01]  /*11b30*/  HMMA.16816.F32.BF16 R36, R4.reuse, R10, R32 ;  /* 0x0000000a0424723c */ /* 0x040fe20000041820 */
[----:B------:R-:W1:Y:S01]  /*11b40*/  LDSM.16.MT88.4 R8, [R197+0x4000] ;  /* 0x00400000c508783b */ /* 0x000e620000004200 */
[----:B------:R5:W-:Y:S06]  /*11b50*/  MUFU.EX2 R220, R3 ;  /* 0x0000000300dc7308 */ /* 0x000bec0000000800 */
[C---:B--2---:R-:W-:Y:S01]  /*11b60*/  HMMA.16816.F32.BF16 R32, R4.reuse, R18, R24 ;  /* 0x000000120420723c */ /* 0x044fe20000041818 */
[----:B------:R-:W2:Y:S07]  /*11b70*/  LDSM.16.MT88.4 R24, [R195+0x1000] ;  /* 0x00100000c318783b */ /* 0x000eae0000004200 */
[----:B------:R-:W-:Y:S01]  /*11b80*/  HMMA.16816.F32.BF16 R40, R4, R16, R68 ;  /* 0x000000100428723c */ /* 0x000fe20000041844 */
[----:B------:R-:W2:Y:S01]  /*11b90*/  LDSM.16.MT88.4 R16, [R196+0x1000] ;  /* 0x00100000c410783b */ /* 0x000ea20000004200 */
[----:B-----5:R-:W-:-:S04]  /*11ba0*/  FFMA.FTZ R3, R108, c[0x0][0x2d0], -R0 ;  /* 0x0000b4006c037a23 */ /* 0x020fc80000010800 */
[----:B------:R5:W-:Y:S02]  /*11bb0*/  MUFU.EX2 R219, R3 ;  /* 0x0000000300db7308 */ /* 0x000be40000000800 */
[C---:B----4-:R-:W-:Y:S08]  /*11bc0*/  HMMA.16816.F32.BF16 R56, R4.reuse, R20, R80 ;  /* 0x000000140438723c */ /* 0x050ff00000041850 */
[----:B---3--:R-:W-:Y:S01]  /*11bd0*/  HMMA.16816.F32.BF16 R28, R4, R12, R72 ;  /* 0x0000000c041c723c */ /* 0x008fe20000041848 */
[----:B-----5:R-:W-:-:S07]  /*11be0*/  FFMA.FTZ R3, R110, c[0x0][0x2d0], -R0 ;  /* 0x0000b4006e037a23 */ /* 0x020fce0000010800 */
[C---:B------:R-:W-:Y:S01]  /*11bf0*/  HMMA.16816.F32.BF16 R48, R4.reuse, R14, R76 ;  /* 0x0000000e0430723c */ /* 0x040fe2000004184c */
[----:B------:R-:W3:Y:S01]  /*11c00*/  LDSM.16.MT88.4 R12, [R198+0x1000] ;  /* 0x00100000c60c783b */ /* 0x000ee20000004200 */
[----:B------:R4:W5:Y:S06]  /*11c10*/  MUFU.EX2 R167, R3 ;  /* 0x0000000300a77308 */ /* 0x00096c0000000800 */
[C---:B------:R-:W-:Y:S01]  /*11c20*/  HMMA.16816.F32.BF16 R76, R4.reuse, R22, R88 ;  /* 0x00000016044c723c */ /* 0x040fe20000041858 */
[----:B------:R-:W-:Y:S07]  /*11c30*/  LDSM.16.MT88.4 R20, [R198+0x4800] ;  /* 0x00480000c614783b */ /* 0x000fee0000004200 */
        /* <DEDUP_REMOVED lines=8> */
[----:B-1----:R-:W-:Y:S02]  /*11cc0*/  FFMA.FTZ R3, R111, c[0x0][0x2d0], -R0 ;  /* 0x0000b4006f037a23 */ /* 0x002fe40000010800 */
[----:B------:R-:W-:Y:S02]  /*11cd0*/  LDSM.16.MT88.4 R108, [R198+0x6800] ;  /* 0x00680000c66c783b */ /* 0x000fe40000004200 */
[----:B------:R-:W1:Y:S02]  /*11ce0*/  MUFU.EX2 R214, R3 ;  /* 0x0000000300d67308 */ /* 0x000e640000000800 */
[----:B-1----:R-:W-:Y:S01]  /*11cf0*/  F2FP.BF16.PACK_AB R7, R214, R217 ;  /* 0x000000d9d607723e */ /* 0x002fe200000010ff */
[----:B------:R-:W-:-:S05]  /*11d00*/  FFMA.FTZ R3, R117, c[0x0][0x2d0], -R2 ;  /* 0x0000b40075037a23 */ /* 0x000fca0000010802 */
[----:B------:R1:W-:Y:S01]  /*11d10*/  MUFU.EX2 R157, R3 ;  /* 0x00000003009d7308 */ /* 0x0003e20000000800 */
[C---:B--2---:R-:W-:Y:S08]  /*11d20*/  HMMA.16816.F32.BF16 R96, R4.reuse, R26, R92 ;  /* 0x0000001a0460723c */ /* 0x044ff0000004185c */
[----:B------:R-:W-:Y:S01]  /*11d30*/  HMMA.16816.F32.BF16 R92, R4, R16, R84 ;  /* 0x00000010045c723c */ /* 0x000fe20000041854 */
[----:B-1----:R-:W-:-:S07]  /*11d40*/  FFMA.FTZ R3, R116, c[0x0][0x2d0], -R2 ;  /* 0x0000b40074037a23 */ /* 0x002fce0000010802 */
[C---:B------:R-:W-:Y:S01]  /*11d50*/  HMMA.16816.F32.BF16 R84, R4.reuse, R18, R64 ;  /* 0x000000120454723c */ /* 0x040fe20000041840 */
[----:B------:R-:W1:Y:S01]  /*11d60*/  LDSM.16.MT88.4 R16, [R195+0x4800] ;  /* 0x00480000c310783b */ /* 0x000e620000004200 */
[----:B------:R2:W5:Y:S06]  /*11d70*/  MUFU.EX2 R158, R3 ;  /* 0x00000003009e7308 */ /* 0x00056c0000000800 */
[C---:B---3--:R-:W-:Y:S08]  /*11d80*/  HMMA.16816.F32.BF16 R80, R4.reuse, R12, R60 ;  /* 0x0000000c0450723c */ /* 0x048ff0000004183c */
[----:B------:R-:W-:Y:S01]  /*11d90*/  HMMA.16816.F32.BF16 R72, R4, R14, R52 ;  /* 0x0000000e0448723c */ /* 0x000fe20000041834 */
[----:B------:R-:W3:Y:S01]  /*11da0*/  LDSM.16.MT88.4 R12, [R196+0x4800] ;  /* 0x00480000c40c783b */ /* 0x000ee20000004200 */
[----:B--2---:R-:W-:-:S04]  /*11db0*/  FFMA.FTZ R3, R112, c[0x0][0x2d0], -R2 ;  /* 0x0000b40070037a23 */ /* 0x004fc80000010802 */
[----:B------:R2:W-:Y:S02]  /*11dc0*/  MUFU.EX2 R156, R3 ;  /* 0x00000003009c7308 */ /* 0x0005e40000000800 */
[C---:B----4-:R-:W-:Y:S08]  /*11dd0*/  HMMA.16816.F32.BF16 R68, R4.reuse, R8, R44 ;  /* 0x000000080444723c */ /* 0x050ff0000004182c */
[----:B------:R-:W-:Y:S01]  /*11de0*/  HMMA.16816.F32.BF16 R64, R4, R10, R36 ;  /* 0x0000000a0440723c */ /* 0x000fe20000041824 */
[----:B------:R-:W4:Y:S01]  /*11df0*/  LDSM.16.MT88.4 R8, [R197+0x4800] ;  /* 0x00480000c508783b */ /* 0x000f220000004200 */
[----:B--2---:R-:W-:-:S06]  /*11e00*/  FFMA.FTZ R3, R118, c[0x0][0x2d0], -R2 ;  /* 0x0000b40076037a23 */ /* 0x004fcc0000010802 */
[C---:B------:R-:W-:Y:S01]  /*11e10*/  HMMA.16816.F32.BF16 R120, R4.reuse, R24, R120 ;  /* 0x000000180478723c */ /* 0x040fe20000041878 */
[----:B------:R-:W-:Y:S01]  /*11e20*/  LDSM.16.MT88.4 R24, [R195+0x1800] ;  /* 0x00180000c318783b */ /* 0x000fe20000004200 */
[----:B------:R2:W-:Y:S06]  /*11e30*/  MUFU.EX2 R155, R3 ;  /* 0x00000003009b7308 */ /* 0x0005ec0000000800 */
[C---:B-1----:R-:W-:Y:S08]  /*11e40*/  HMMA.16816.F32.BF16 R60, R4.reuse, R16, R40 ;  /* 0x00000010043c723c */ /* 0x042ff00000041828 */
[----:B------:R-:W-:Y:S01]  /*11e50*/  HMMA.16816.F32.BF16 R44, R4, R18, R32 ;  /* 0x00000012042c723c */ /* 0x000fe20000041820 */
[----:B------:R-:W1:Y:S01]  /*11e60*/  LDSM.16.MT88.4 R16, [R196+0x1800] ;  /* 0x00180000c410783b */ /* 0x000e620000004200 */
[----:B--2---:R-:W-:-:S04]  /*11e70*/  FFMA.FTZ R3, R119, c[0x0][0x2d0], -R0 ;  /* 0x0000b40077037a23 */ /* 0x004fc80000010800 */
[----:B------:R2:W-:Y:S02]  /*11e80*/  MUFU.EX2 R154, R3 ;  /* 0x00000003009a7308 */ /* 0x0005e40000000800 */
[C---:B---3--:R-:W-:Y:S08]  /*11e90*/  HMMA.16816.F32.BF16 R32, R4.reuse, R12, R28 ;  /* 0x0000000c0420723c */ /* 0x048ff0000004181c */
[----:B------:R-:W-:Y:S01]  /*11ea0*/  HMMA.16816.F32.BF16 R36, R4, R14, R48 ;  /* 0x0000000e0424723c */ /* 0x000fe20000041830 */
[----:B------:R-:W3:Y:S01]  /*11eb0*/  LDSM.16.MT88.4 R12, [R198+0x1800] ;  /* 0x00180000c60c783b */ /* 0x000ee20000004200 */
[----:B--2---:R-:W-:-:S06]  /*11ec0*/  FFMA.FTZ R3, R126, c[0x0][0x2d0], -R0 ;  /* 0x0000b4007e037a23 */ /* 0x004fcc0000010800 */
[C---:B----4-:R-:W-:Y:S01]  /*11ed0*/  HMMA.16816.F32.BF16 R52, R4.reuse, R8, R100 ;  /* 0x000000080434723c */ /* 0x050fe20000041864 */
[----:B------:R-:W-:Y:S01]  /*11ee0*/  LDSM.16.MT88.4 R100, [R196+0x6800] ;  /* 0x00680000c464783b */ /* 0x000fe20000004200 */
[----:B------:R2:W4:Y:S06]  /*11ef0*/  MUFU.EX2 R152, R3 ;  /* 0x0000000300987308 */ /* 0x00052c0000000800 */
[C---:B------:R-:W-:Y:S01]  /*11f00*/  HMMA.16816.F32.BF16 R48, R4.reuse, R10, R88 ;  /* 0x0000000a0430723c */ /* 0x040fe20000041858 */
[----:B------:R-:W1:Y:S07]  /*11f10*/  LDSM.16.MT88.4 R8, [R197+0x1800] ;  /* 0x00180000c508783b */ /* 0x000e6e0000004200 */
[----:B------:R-:W-:Y:S01]  /*11f20*/  HMMA.16816.F32.BF16 R28, R4, R20, R56 ;  /* 0x00000014041c723c */ /* 0x000fe20000041838 */
[----:B--2---:R-:W-:-:S04]  /*11f30*/  FFMA.FTZ R3, R124, c[0x0][0x2d0], -R0 ;  /* 0x0000b4007c037a23 */ /* 0x004fc80000010800 */
[----:B------:R2:W-:Y:S03]  /*11f40*/  MUFU.EX2 R153, R3 ;  /* 0x0000000300997308 */ /* 0x0005e60000000800 */
[----:B------:R-:W-:Y:S01]  /*11f50*/  HMMA.16816.F32.BF16 R40, R4, R22, R76 ;  /* 0x000000160428723c */ /* 0x000fe2000004184c */
[----:B------:R-:W-:Y:S06]  /*11f60*/  LDSM.16.MT88.4 R20, [R198+0x5000] ;  /* 0x00500000c614783b */ /* 0x000fec0000004200 */
[----:B-----5:R-:W-:-:S02]  /*11f70*/  F2FP.BF16.PACK_AB R4, R158, R157 ;  /* 0x0000009d9e04723e */ /* 0x020fc400000010ff */
        /* <DEDUP_REMOVED lines=11> */
[C---:B---3--:R-:W-:Y:S01]  /*12030*/  HMMA.16816.F32.BF16 R80, R4.reuse, R12, R80 ;  /* 0x0000000c0450723c */ /* 0x048fe20000041850 */
[----:B------:R2:W3:Y:S07]  /*12040*/  MUFU.EX2 R150, R3 ;  /* 0x0000000300967308 */ /* 0x0004ee0000000800 */
[C---:B------:R-:W-:Y:S01]  /*12050*/  HMMA.16816.F32.BF16 R76, R4.reuse, R14, R72 ;  /* 0x0000000e044c723c */ /* 0x040fe20000041848 */
[----:B------:R-:W4:Y:S07]  /*12060*/  LDSM.16.MT88.4 R12, [R196+0x5000] ;  /* 0x00500000c40c783b */ /* 0x000f2e0000004200 */
[----:B------:R-:W-:Y:S01]  /*12070*/  HMMA.16816.F32.BF16 R72, R4, R8, R68 ;  /* 0x000000080448723c */ /* 0x000fe20000041844 */
[----:B--2---:R-:W-:-:S02]  /*12080*/  FFMA.FTZ R3, R127, c[0x0][0x2d0], -R2 ;  /* 0x0000b4007f037a23 */ /* 0x004fc40000010802 */
[----:B------:R-:W-:Y:S02]  /*12090*/  LDSM.16.MT88.4 R124, [R195+0x3000] ;  /* 0x00300000c37c783b */ /* 0x000fe40000004200 */
[----:B------:R2:W-:Y:S03]  /*120a0*/  MUFU.EX2 R147, R3 ;  /* 0x0000000300937308 */ /* 0x0005e60000000800 */
[C---:B------:R-:W-:Y:S01]  /*120b0*/  HMMA.16816.F32.BF16 R68, R4.reuse, R10, R64 ;  /* 0x0000000a0444723c */ /* 0x040fe20000041840 */
[----:B------:R-:W5:Y:S07]  /*120c0*/  LDSM.16.MT88.4 R8, [R197+0x5000] ;  /* 0x00500000c508783b */ /* 0x000f6e0000004200 */
[----:B------:R-:W-:Y:S01]  /*120d0*/  HMMA.16816.F32.BF16 R120, R4, R24, R120 ;  /* 0x000000180478723c */ /* 0x000fe20000041878 */
[----:B--2---:R-:W-:-:S07]  /*120e0*/  FFMA.FTZ R3, R130, c[0x0][0x2d0], -R2 ;  /* 0x0000b40082037a23 */ /* 0x004fce0000010802 */
[C---:B-1----:R-:W-:Y:S01]  /*120f0*/  HMMA.16816.F32.BF16 R64, R4.reuse, R16, R60 ;  /* 0x000000100440723c */ /* 0x042fe2000004183c */
[----:B------:R1:W-:Y:S07]  /*12100*/  MUFU.EX2 R149, R3 ;  /* 0x0000000300957308 */ /* 0x0003ee0000000800 */
[C---:B------:R-:W-:Y:S01]  /*12110*/  HMMA.16816.F32.BF16 R60, R4.reuse, R18, R44 ;  /* 0x00000012043c723c */ /* 0x040fe2000004182c */
[----:B------:R-:W2:Y:S07]  /*12120*/  LDSM.16.MT88.4 R16, [R196+0x2000] ;  /* 0x00200000c410783b */ /* 0x000eae0000004200 */
[----:B----4-:R-:W-:Y:S01]  /*12130*/  HMMA.16816.F32.BF16 R56, R4, R12, R32 ;  /* 0x0000000c0438723c */ /* 0x010fe20000041820 */
[----:B-1----:R-:W-:-:S04]  /*12140*/  FFMA.FTZ R3, R140, c[0x0][0x2d0], -R0 ;  /* 0x0000b4008c037a23 */ /* 0x002fc80000010800 */
[----:B------:R1:W-:Y:S03]  /*12150*/  MUFU.EX2 R145, R3 ;  /* 0x0000000300917308 */ /* 0x0003e60000000800 */
[C---:B------:R-:W-:Y:S01]  /*12160*/  HMMA.16816.F32.BF16 R44, R4.reuse, R14, R36 ;  /* 0x0000000e042c723c */ /* 0x040fe20000041824 */
[----:B------:R-:W4:Y:S07]  /*12170*/  LDSM.16.MT88.4 R12, [R198+0x2000] ;  /* 0x00200000c60c783b */ /* 0x000f2e0000004200 */
[----:B------:R-:W-:Y:S01]  /*12180*/  HMMA.16816.F32.BF16 R32, R4, R20, R28 ;  /* 0x000000140420723c */ /* 0x000fe2000004181c */
[----:B-1----:R-:W-:-:S07]  /*12190*/  FFMA.FTZ R3, R142, c[0x0][0x2d0], -R0 ;  /* 0x0000b4008e037a23 */ /* 0x002fce0000010800 */
[C---:B------:R-:W-:Y:S01]  /*121a0*/  HMMA.16816.F32.BF16 R36, R4.reuse, R22, R40 ;  /* 0x000000160424723c */ /* 0x040fe20000041828 */
[----:B------:R-:W-:Y:S01]  /*121b0*/  LDSM.16.MT88.4 R20, [R198+0x5800] ;  /* 0x00580000c614783b */ /* 0x000fe20000004200 */
[----:B------:R1:W1:Y:S06]  /*121c0*/  MUFU.EX2 R143, R3 ;  /* 0x00000003008f7308 */ /* 0x00026c0000000800 */
[C---:B-----5:R-:W-:Y:S08]  /*121d0*/  HMMA.16816.F32.BF16 R40, R4.reuse, R8, R52 ;  /* 0x000000080428723c */ /* 0x060ff00000041834 */
[----:B------:R-:W-:Y:S01]  /*121e0*/  HMMA.16816.F32.BF16 R28, R4, R10, R48 ;  /* 0x0000000a041c723c */ /* 0x000fe20000041830 */
[----:B------:R-:W5:Y:S01]  /*121f0*/  LDSM.16.MT88.4 R8, [R197+0x2000] ;  /* 0x00200000c508783b */ /* 0x000f620000004200 */
[----:B-1----:R-:W-:-:S04]  /*12200*/  FFMA.FTZ R3, R131, c[0x0][0x2d0], -R0 ;  /* 0x0000b40083037a23 */ /* 0x002fc80000010800 */
[----:B------:R1:W-:Y:S02]  /*12210*/  MUFU.EX2 R146, R3 ;  /* 0x0000000300927308 */ /* 0x0003e40000000800 */
[----:B------:R-:W-:Y:S01]  /*12220*/  HMMA.16816.F32.BF16 R96, R4, R26, R96 ;  /* 0x0000001a0460723c */ /* 0x000fe20000041860 */
[----:B------:R-:W2:Y:S06]  /*12230*/  LDSM.16.MT88.4 R24, [R195+0x2000] ;  /* 0x00200000c318783b */ /* 0x000eac0000004200 */
[----:B---3--:R-:W-:Y:S02]  /*12240*/  F2FP.BF16.PACK_AB R4, R150, R148 ;  /* 0x000000949604723e */ /* 0x008fe400000010ff */
[----:B------:R-:W-:-:S02]  /*12250*/  F2FP.BF16.PACK_AB R5, R143, R145 ;  /* 0x000000918f05723e */ /* 0x000fc400000010ff */
        /* <DEDUP_REMOVED lines=16> */
[----:B-----5:R-:W-:Y:S01]  /*12360*/  HMMA.16816.F32.BF16 R72, R4, R8, R72 ;  /* 0x000000080448723c */ /* 0x020fe20000041848 */
[----:B-1----:R-:W-:-:S02]  /*12370*/  FFMA.FTZ R3, R161, c[0x0][0x2d0], -R2 ;  /* 0x0000b400a1037a23 */ /* 0x002fc40000010802 */
[----:B------:R-:W-:Y:S02]  /*12380*/  IMAD.MOV.U32 R161, RZ, RZ, c[0x0][0x2c4] ;  /* 0x0000b100ffa17624 */ /* 0x000fe400078e00ff */
[----:B------:R1:W-:Y:S03]  /*12390*/  MUFU.EX2 R141, R3 ;  /* 0x00000003008d7308 */ /* 0x0003e60000000800 */
[----:B------:R-:W-:Y:S01]  /*123a0*/  HMMA.16816.F32.BF16 R52, R4, R10, R68 ;  /* 0x0000000a0434723c */ /* 0x000fe20000041844 */
[----:B------:R-:W5:Y:S01]  /*123b0*/  LDSM.16.MT88.4 R8, [R197+0x5800] ;  /* 0x00580000c508783b */ /* 0x000f620000004200 */
[----:B------:R-:W-:-:S06]  /*123c0*/  ISETP.NE.AND P4, PT, R161, 0x1, PT ;  /* 0x00000001a100780c */ /* 0x000fcc0003f85270 */
[----:B------:R-:W-:Y:S01]  /*123d0*/  HMMA.16816.F32.BF16 R120, R4, R24, R120 ;  /* 0x000000180478723c */ /* 0x000fe20000041878 */
[----:B-1----:R-:W-:-:S07]  /*123e0*/  FFMA.FTZ R3, R164, c[0x0][0x2d0], -R2 ;  /* 0x0000b400a4037a23 */ /* 0x002fce0000010802 */
[C---:B--2---:R-:W-:Y:S01]  /*123f0*/  HMMA.16816.F32.BF16 R64, R4.reuse, R16, R64 ;  /* 0x000000100440723c */ /* 0x044fe20000041840 */
[----:B------:R1:W-:Y:S07]  /*12400*/  MUFU.EX2 R140, R3 ;  /* 0x00000003008c7308 */ /* 0x0003ee0000000800 */
[C---:B------:R-:W-:Y:S01]  /*12410*/  HMMA.16816.F32.BF16 R60, R4.reuse, R18, R60 ;  /* 0x00000012043c723c */ /* 0x040fe2000004183c */
[----:B------:R-:W2:Y:S07]  /*12420*/  LDSM.16.MT88.4 R16, [R195+0x2800] ;  /* 0x00280000c310783b */ /* 0x000eae0000004200 */
[----:B------:R-:W-:Y:S01]  /*12430*/  HMMA.16816.F32.BF16 R24, R4, R26, R96 ;  /* 0x0000001a0418723c */ /* 0x000fe20000041860 */
[----:B-1----:R-:W-:-:S04]  /*12440*/  FFMA.FTZ R3, R163, c[0x0][0x2d0], -R0 ;  /* 0x0000b400a3037a23 */ /* 0x002fc80000010800 */
[----:B------:R1:W-:Y:S03]  /*12450*/  MUFU.EX2 R118, R3 ;  /* 0x0000000300767308 */ /* 0x0003e60000000800 */
[C---:B----4-:R-:W-:Y:S08]  /*12460*/  HMMA.16816.F32.BF16 R96, R4.reuse, R12, R56 ;  /* 0x0000000c0460723c */ /* 0x050ff00000041838 */
[----:B------:R-:W-:Y:S01]  /*12470*/  HMMA.16816.F32.BF16 R48, R4, R14, R44 ;  /* 0x0000000e0430723c */ /* 0x000fe2000004182c */
[----:B------:R-:W4:Y:S01]  /*12480*/  LDSM.16.MT88.4 R12, [R198+0x2800] ;  /* 0x00280000c60c783b */ /* 0x000f220000004200 */
[----:B-1----:R-:W-:-:S06]  /*12490*/  FFMA.FTZ R3, R166, c[0x0][0x2d0], -R0 ;  /* 0x0000b400a6037a23 */ /* 0x002fcc0000010800 */
[C---:B------:R-:W-:Y:S01]  /*124a0*/  HMMA.16816.F32.BF16 R44, R4.reuse, R20, R32 ;  /* 0x00000014042c723c */ /* 0x040fe20000041820 */
[----:B------:R1:W1:Y:S07]  /*124b0*/  MUFU.EX2 R116, R3 ;  /* 0x0000000300747308 */ /* 0x00026e0000000800 */
[C---:B------:R-:W-:Y:S01]  /*124c0*/  HMMA.16816.F32.BF16 R36, R4.reuse, R22, R36 ;  /* 0x000000160424723c */ /* 0x040fe20000041824 */
[----:B------:R-:W2:Y:S07]  /*124d0*/  LDSM.16.MT88.4 R20, [R196+0x2800] ;  /* 0x00280000c414783b */ /* 0x000eae0000004200 */
[----:B-----5:R-:W-:Y:S01]  /*124e0*/  HMMA.16816.F32.BF16 R40, R4, R8, R40 ;  /* 0x000000080428723c */ /* 0x020fe20000041828 */
[----:B-1----:R-:W-:-:S04]  /*124f0*/  FFMA.FTZ R3, R162, c[0x0][0x2d0], -R0 ;  /* 0x0000b400a2037a23 */ /* 0x002fc80000010800 */
[----:B------:R1:W-:Y:S03]  /*12500*/  MUFU.EX2 R112, R3 ;  /* 0x0000000300707308 */ /* 0x0003e60000000800 */
[----:B------:R-:W-:Y:S01]  /*12510*/  HMMA.16816.F32.BF16 R28, R4, R10, R28 ;  /* 0x0000000a041c723c */ /* 0x000fe2000004181c */
[----:B------:R-:W5:Y:S06]  /*12520*/  LDSM.16.MT88.4 R8, [R197+0x2800] ;  /* 0x00280000c508783b */ /* 0x000f6c0000004200 */
[----:B---3--:R-:W-:-:S02]  /*12530*/  F2FP.BF16.PACK_AB R4, R142, R119 ;  /* 0x000000778e04723e */ /* 0x008fc400000010ff */
[----:B------:R-:W-:Y:S02]  /*12540*/  F2FP.BF16.PACK_AB R5, R116, R118 ;  /* 0x000000767405723e */ /* 0x000fe400000010ff */
[----:B------:R-:W-:Y:S01]  /*12550*/  F2FP.BF16.PACK_AB R6, R140, R141 ;  /* 0x0000008d8c06723e */ /* 0x000fe200000010ff */
[----:B-1----:R-:W-:-:S04]  /*12560*/  FFMA.FTZ R3, R165, c[0x0][0x2d0], -R0 ;  /* 0x0000b400a5037a23 */ /* 0x002fc80000010800 */
[----:B------:R-:W1:Y:S02]  /*12570*/  MUFU.EX2 R117, R3 ;  /* 0x0000000300757308 */ /* 0x000e640000000800 */
[----:B-1----:R-:W-:Y:S01]  /*12580*/  F2FP.BF16.PACK_AB R7, R117, R112 ;  /* 0x000000707507723e */ /* 0x002fe200000010ff */
[----:B------:R-:W-:-:S06]  /*12590*/  FFMA.FTZ R3, R226, c[0x0][0x2d0], -R2 ;  /* 0x0000b400e2037a23 */ /* 0x000fcc0000010802 */
[C---:B--2---:R-:W-:Y:S08]  /*125a0*/  HMMA.16816.F32.BF16 R120, R4.reuse, R16, R120 ;  /* 0x000000100478723c */ /* 0x044ff00000041878 */
[C---:B------:R-:W-:Y:S01]  /*125b0*/  HMMA.16816.F32.BF16 R24, R4.reuse, R18, R24 ;  /* 0x000000120418723c */ /* 0x040fe20000041818 */
[----:B------:R-:W1:Y:S07]  /*125c0*/  LDSM.16.MT88.4 R16, [R195+0x6000] ;  /* 0x00600000c310783b */ /* 0x000e6e0000004200 */
[C---:B----4-:R-:W-:Y:S08]  /*125d0*/  HMMA.16816.F32.BF16 R76, R4.reuse, R12, R84 ;  /* 0x0000000c044c723c */ /* 0x050ff00000041854 */
[C---:B------:R-:W-:Y:S01]  /*125e0*/  HMMA.16816.F32.BF16 R56, R4.reuse, R14, R80 ;  /* 0x0000000e0438723c */ /* 0x040fe20000041850 */
[----:B------:R-:W2:Y:S04]  /*125f0*/  LDSM.16.MT88.4 R12, [R196+0x6000] ;  /* 0x00600000c40c783b */ /* 0x000ea80000004200 */
[----:B------:R-:W-:Y:S03]  /*12600*/  LDSM.16.MT88.4 R80, [R198+0x3000] ;  /* 0x00300000c650783b */ /* 0x000fe60000004200 */
[C---:B------:R-:W-:Y:S08]  /*12610*/  HMMA.16816.F32.BF16 R32, R4.reuse, R22, R92 ;  /* 0x000000160420723c */ /* 0x040ff0000004185c */
[C---:B-----5:R-:W-:Y:S01]  /*12620*/  HMMA.16816.F32.BF16 R92, R4.reuse, R10, R52 ;  /* 0x0000000a045c723c */ /* 0x060fe20000041834 */
[----:B------:R3:W-:Y:S07]  /*12630*/  MUFU.EX2 R53, R3 ;  /* 0x0000000300357308 */ /* 0x0007ee0000000800 */
[C---:B------:R-:W-:Y:S01]  /*12640*/  HMMA.16816.F32.BF16 R68, R4.reuse, R20, R88 ;  /* 0x000000140444723c */ /* 0x040fe20000041858 */
[----:B------:R-:W4:Y:S04]  /*12650*/  LDSM.16.MT88.4 R20, [R198+0x6000] ;  /* 0x00600000c614783b */ /* 0x000f280000004200 */
[----:B------:R-:W-:Y:S03]  /*12660*/  LDSM.16.MT88.4 R88, [R197+0x3000] ;  /* 0x00300000c558783b */ /* 0x000fe60000004200 */
[----:B-1----:R-:W-:Y:S01]  /*12670*/  HMMA.16816.F32.BF16 R104, R4, R16, R64 ;  /* 0x000000100468723c */ /* 0x002fe20000041840 */
[----:B---3--:R-:W-:-:S04]  /*12680*/  FFMA.FTZ R3, R225, c[0x0][0x2d0], -R2 ;  /* 0x0000b400e1037a23 */ /* 0x008fc80000010802 */
[----:B------:R1:W3:Y:S03]  /*12690*/  MUFU.EX2 R52, R3 ;  /* 0x0000000300347308 */ /* 0x0002e60000000800 */
[C---:B------:R-:W-:Y:S08]  /*126a0*/  HMMA.16816.F32.BF16 R60, R4.reuse, R18, R60 ;  /* 0x00000012043c723c */ /* 0x040ff0000004183c */
[----:B--2---:R-:W-:Y:S01]  /*126b0*/  HMMA.16816.F32.BF16 R48, R4, R14, R48 ;  /* 0x0000000e0430723c */ /* 0x004fe20000041830 */
[--C-:B-1----:R-:W-:Y:S01]  /*126c0*/  FFMA.FTZ R3, R224, c[0x0][0x2d0], -R2.reuse ;  /* 0x0000b400e0037a23 */ /* 0x102fe20000010802 */
[----:B---3--:R-:W-:Y:S01]  /*126d0*/  F2FP.BF16.PACK_AB R64, R52, R53 ;  /* 0x000000353440723e */ /* 0x008fe200000010ff */
[----:B------:R-:W-:-:S05]  /*126e0*/  FFMA.FTZ R2, R228, c[0x0][0x2d0], -R2 ;  /* 0x0000b400e4027a23 */ /* 0x000fca0000010802 */
[C---:B------:R-:W-:Y:S01]  /*126f0*/  HMMA.16816.F32.BF16 R128, R4.reuse, R12, R96 ;  /* 0x0000000c0480723c */ /* 0x040fe20000041860 */
[----:B------:R-:W-:Y:S01]  /*12700*/  MUFU.EX2 R18, R3 ;  /* 0x0000000300127308 */ /* 0x000fe20000000800 */
[----:B------:R-:W-:Y:S06]  /*12710*/  LDSM.16.MT88.4 R96, [R195+0x6800] ;  /* 0x00680000c360783b */ /* 0x000fec0000004200 */
[C---:B------:R-:W-:Y:S01]  /*12720*/  HMMA.16816.F32.BF16 R84, R4.reuse, R8, R72 ;  /* 0x000000080454723c */ /* 0x040fe20000041848 */
[----:B------:R1:W2:Y:S01]  /*12730*/  MUFU.EX2 R17, R2 ;  /* 0x0000000200117308 */ /* 0x0002a20000000800 */
[----:B------:R-:W3:Y:S04]  /*12740*/  LDSM.16.MT88.4 R8, [R197+0x6000] ;  /* 0x00600000c508783b */ /* 0x000ee80000004200 */
[----:B------:R-:W5:Y:S02]  /*12750*/  LDSM.16.MT88.4 R72, [R196+0x3000] ;  /* 0x00300000c448783b */ /* 0x000f640000004200 */
[C---:B----4-:R-:W-:Y:S08]  /*12760*/  HMMA.16816.F32.BF16 R44, R4.reuse, R20, R44 ;  /* 0x00000014042c723c */ /* 0x050ff0000004182c */
[----:B------:R-:W-:Y:S01]  /*12770*/  HMMA.16816.F32.BF16 R36, R4, R22, R36 ;  /* 0x000000160424723c */ /* 0x000fe20000041824 */
[----:B-1----:R-:W-:Y:S01]  /*12780*/  FFMA.FTZ R2, R227, c[0x0][0x2d0], -R0 ;  /* 0x0000b400e3027a23 */ /* 0x002fe20000010800 */
[----:B--2---:R-:W-:-:S03]  /*12790*/  F2FP.BF16.PACK_AB R66, R17, R18 ;  /* 0x000000121142723e */ /* 0x004fc600000010ff */
[----:B------:R1:W-:Y:S02]  /*127a0*/  MUFU.EX2 R16, R2 ;  /* 0x0000000200107308 */ /* 0x0003e40000000800 */
[----:B-1----:R-:W-:-:S06]  /*127b0*/  FFMA.FTZ R2, R229, c[0x0][0x2d0], -R0 ;  /* 0x0000b400e5027a23 */ /* 0x002fcc0000010800 */
[----:B------:R1:W2:Y:S01]  /*127c0*/  MUFU.EX2 R14, R2 ;  /* 0x00000002000e7308 */ /* 0x0002a20000000800 */
[C---:B---3--:R-:W-:Y:S08]  /*127d0*/  HMMA.16816.F32.BF16 R40, R4.reuse, R8, R40 ;  /* 0x000000080428723c */ /* 0x048ff00000041828 */
[----:B------:R-:W-:Y:S01]  /*127e0*/  HMMA.16816.F32.BF16 R28, R4, R10, R28 ;  /* 0x0000000a041c723c */ /* 0x000fe2000004181c */
[----:B------:R-:W3:Y:S01]  /*127f0*/  LDSM.16.MT88.4 R8, [R197+0x6800] ;  /* 0x00680000c508783b */ /* 0x000ee20000004200 */
[--C-:B-1----:R-:W-:Y:S01]  /*12800*/  FFMA.FTZ R2, R231, c[0x0][0x2d0], -R0.reuse ;  /* 0x0000b400e7027a23 */ /* 0x102fe20000010800 */
[----:B--2---:R-:W-:Y:S01]  /*12810*/  F2FP.BF16.PACK_AB R65, R14, R16 ;  /* 0x000000100e41723e */ /* 0x004fe200000010ff */
[----:B------:R-:W-:-:S02]  /*12820*/  FFMA.FTZ R0, R230, c[0x0][0x2d0], -R0 ;  /* 0x0000b400e6007a23 */ /* 0x000fc40000010800 */
[----:B------:R1:W-:Y:S01]  /*12830*/  MUFU.EX2 R13, R2 ;  /* 0x00000002000d7308 */ /* 0x0003e20000000800 */
[----:B------:R-:W-:-:S07]  /*12840*/  @P4 IMAD.HI.U32 R4, R251, c[0x0][0x2c8], RZ ;  /* 0x0000b200fb044a27 */ /* 0x000fce00078e00ff */
[----:B------:R2:W4:Y:S01]  /*12850*/  MUFU.EX2 R12, R0 ;  /* 0x00000000000c7308 */ /* 0x0005220000000800 */
[----:B-1----:R-:W-:-:S04]  /*12860*/  FADD.FTZ R2, R247, R246 ;  /* 0x000000f6f7027221 */ /* 0x002fc80000010000 */
        /* <DEDUP_REMOVED lines=23> */
[----:B------:R-:W-:Y:S01]  /*129e0*/  FADD.FTZ R2, R217, R2 ;  /* 0x00000002d9027221 */ /* 0x000fe20000010000 */
[----:B------:R-:W-:Y:S01]  /*129f0*/  IADD3 R217, R250, -0x2, RZ ;  /* 0xfffffffefad97810 */ /* 0x000fe20007ffe0ff */
[----:B------:R-:W-:Y:S02]  /*12a00*/  FADD.FTZ R0, R220, R0 ;  /* 0x00000000dc007221 */ /* 0x000fe40000010000 */
[----:B------:R-:W-:Y:S01]  /*12a10*/  FADD.FTZ R2, R214, R2 ;  /* 0x00000002d6027221 */ /* 0x000fe20000010000 */
[----:B-----5:R-:W-:Y:S01]  /*12a20*/  HMMA.16816.F32.BF16 R68, R64, R72, R68 ;  /* 0x000000484044723c */ /* 0x020fe20000041844 */
        /* <DEDUP_REMOVED lines=52> */
[C---:B---3--:R-:W-:Y:S02]  /*12d70*/  HMMA.16816.F32.BF16 R60, R64.reuse, R8, R40 ;  /* 0x00000008403c723c */ /* 0x048fe40000041828 */
[----:B------:R1:W-:Y:S06]  /*12d80*/  STL [R1+0x20], R3 ;  /* 0x0000200301007387 */ /* 0x0003ec0000100800 */
[----:B------:R-:W-:Y:S01]  /*12d90*/  HMMA.16816.F32.BF16 R64, R64, R10, R28 ;  /* 0x0000000a4040723c */ /* 0x000fe2000004181c */
[----:B------:R-:W-:Y:S07]  /*12da0*/  @!P0 BRA `(.L_x_2569) ;  /* 0x00003c1000008947 */ /* 0x000fee0003800000 */
[----:B-1----:R-:W-:Y:S01]  /*12db0*/  IMAD.IADD R0, R249, 0x1, R251 ;  /* 0x00000001f9007824 */ /* 0x002fe200078e02fb */
[----:B------:R-:W-:Y:S01]  /*12dc0*/  MOV R3, R115 ;  /* 0x0000007300037202 */ /* 0x000fe20000000f00 */
[----:B------:R-:W-:Y:S01]  /*12dd0*/  IMAD.MOV.U32 R116, RZ, RZ, R114 ;  /* 0x000000ffff747224 */ /* 0x000fe200078e0072 */
[----:B------:R-:W-:-:S02]  /*12de0*/  MOV R214, R217 ;  /* 0x000000d900d67202 */ /* 0x000fc40000000f00 */
[----:B------:R1:W-:Y:S02]  /*12df0*/  STL [R1+0x2c], R0 ;  /* 0x00002c0001007387 */ /* 0x0003e40000100800 */
[----:B-1----:R-:W-:-:S05]  /*12e00*/  @P4 IMAD.HI.U32 R0, R0, c[0x0][0x2c8], RZ ;  /* 0x0000b20000004a27 */ /* 0x002fca00078e00ff */
[----:B------:R-:W-:-:S05]  /*12e10*/  @P4 SHF.R.U32.HI R0, RZ, c[0x0][0x2cc], R0 ;  /* 0x0000b300ff004a19 */ /* 0x000fca0000011600 */
[----:B------:R1:W-:Y:S02]  /*12e20*/  @P4 STL [R1+0x34], R0 ;  /* 0x0000340001004387 */ /* 0x0003e40000100800 */
.L_x_2574:
        /* <DEDUP_REMOVED lines=80> */
.L_x_2571:
[----:B-1-34-:R-:W-:Y:S05]  /*13330*/  BSYNC B0 ;  /* 0x0000000000007941 */ /* 0x01afea0003800000 */
.L_x_2570:
        /* <DEDUP_REMOVED lines=215> */
.L_x_2573:
[----:B------:R-:W-:Y:S05]  /*140b0*/  BSYNC B0 ;  /* 0x0000000000007941 */ /* 0x000fea0003800000 */
.L_x_2572:
        /* <DEDUP_REMOVED lines=114> */
[----:B------:R-:W-:Y:S02]  /*147e0*/  FSEL R163, R33, -INF , P2 ;  /* 0xff80000021a37808 */ /* 0x000fe40001000000 */
[----:B------:R-:W-:Y:S02]  /*147f0*/  ISETP.GT.AND P2, PT, R112, 0x41, PT ;  /* 0x000000417000780c */ /* 0x000fe40003f44270 */
        /* <DEDUP_REMOVED lines=68> */
[----:B------:R-:W-:Y:S02]  /*14c40*/  FSEL R248, R57, -INF , P0 ;  /* 0xff80000039f87808 */ /* 0x000fe40000000000 */
[----:B------:R-:W-:Y:S02]  /*14c50*/  FMNMX.FTZ R4, R232, R4, !PT ;  /* 0x00000004e8047209 */ /* 0x000fe40007810000 */
[----:B------:R-:W-:Y:S02]  /*14c60*/  FSEL R247, R56, -INF , P1 ;  /* 0xff80000038f77808 */ /* 0x000fe40000800000 */
[----:B------:R-:W-:Y:S02]  /*14c70*/  FMNMX.FTZ R4, R243, R4, !PT ;  /* 0x00000004f3047209 */ /* 0x000fe40007810000 */
[----:B--2---:R-:W-:Y:S02]  /*14c80*/  FMNMX.FTZ R0, R0, R2, !PT ;  /* 0x0000000200007209 */ /* 0x004fe40007810000 */
[----:B------:R-:W-:Y:S03]  /*14c90*/  FMNMX.FTZ R4, R244, R4, !PT ;  /* 0x00000004f4047209 */ /* 0x000fe60007810000 */
[----:B------:R-:W2:Y:S01]  /*14ca0*/  SHFL.BFLY PT, R2, R0, 0x1, 0x1f ;  /* 0x0c201f0000027f89 */ /* 0x000ea200000e0000 */
[----:B------:R-:W-:Y:S04]  /*14cb0*/  FMNMX.FTZ R4, R247, R4, !PT ;  /* 0x00000004f7047209 */ /* 0x000fe80007810000 */
[----:B------:R-:W-:Y:S05]  /*14cc0*/  FMNMX.FTZ R4, R248, R4, !PT ;  /* 0x00000004f8047209 */ /* 0x000fea0007810000 */
[----:B------:R-:W3:Y:S01]  /*14cd0*/  SHFL.BFLY PT, R5, R4, 0x2, 0x1f ;  /* 0x0c401f0004057f89 */ /* 0x000ee200000e0000 */
[----:B--2---:R-:W-:Y:S04]  /*14ce0*/  FMNMX.FTZ R112, R0, R2, !PT ;  /* 0x0000000200707209 */ /* 0x004fe80007810000 */
[C---:B------:R-:W-:Y:S01]  /*14cf0*/  FSETP.NEU.FTZ.AND P0, PT, R112.reuse, -INF , PT ;  /* 0xff8000007000780b */ /* 0x040fe20003f1d000 */
[----:B------:R-:W-:Y:S05]  /*14d00*/  FMUL.FTZ R0, R112, c[0x0][0x2d0] ;  /* 0x0000b40070007a20 */ /* 0x000fea0000410000 */
[----:B------:R-:W-:Y:S02]  /*14d10*/  FSEL R141, R0, RZ, P0 ;  /* 0x000000ff008d7208 */ /* 0x000fe40000000000 */
[----:B---3--:R-:W-:Y:S03]  /*14d20*/  FMNMX.FTZ R4, R4, R5, !PT ;  /* 0x0000000504047209 */ /* 0x008fe60007810000 */
[--C-:B------:R-:W-:Y:S02]  /*14d30*/  FFMA.FTZ R0, R6, c[0x0][0x2d0], -R141.reuse ;  /* 0x0000b40006007a23 */ /* 0x100fe4000001088d */
[----:B------:R-:W2:Y:S02]  /*14d40*/  SHFL.BFLY PT, R2, R4, 0x1, 0x1f ;  /* 0x0c201f0004027f89 */ /* 0x000ea400000e0000 */
        /* <DEDUP_REMOVED lines=19> */
[----:B--2---:R-:W-:Y:S01]  /*14e80*/  FFMA.FTZ R0, R8, c[0x0][0x2d0], -R140 ;  /* 0x0000b40008007a23 */ /* 0x004fe2000001088c */
[----:B---3--:R-:W-:Y:S07]  /*14e90*/  F2FP.BF16.PACK_AB R119, R223, R235 ;  /* 0x000000ebdf77723e */ /* 0x008fee00000010ff */
[----:B------:R2:W3:Y:S02]  /*14ea0*/  MUFU.EX2 R166, R0 ;  /* 0x0000000000a67308 */ /* 0x0004e40000000800 */
[----:B--2---:R-:W-:Y:S02]  /*14eb0*/  FSEL R0, R115, RZ, P1 ;  /* 0x000000ff73007208 */ /* 0x004fe40000800000 */
[----:B---3--:R-:W-:Y:S03]  /*14ec0*/  F2FP.BF16.PACK_AB R118, R226, R166 ;  /* 0x000000a6e276723e */ /* 0x008fe600000010ff */
[----:B------:R-:W-:Y:S04]  /*14ed0*/  FADD.FTZ R0, -R0, R3 ;  /* 0x0000000300007221 */ /* 0x000fe80000010100 */
[----:B------:R-:W-:Y:S04]  /*14ee0*/  FMUL.FTZ R0, R0, c[0x0][0x2d0] ;  /* 0x0000b40000007a20 */ /* 0x000fe80000410000 */
[----:B------:R2:W3:Y:S02]  /*14ef0*/  MUFU.EX2 R3, R0 ;  /* 0x0000000000037308 */ /* 0x0004e40000000800 */
[----:B--2---:R-:W-:Y:S01]  /*14f00*/  FADD.FTZ R0, -R2, R116 ;  /* 0x0000007402007221 */ /* 0x004fe20000010100 */
[----:B------:R-:W-:Y:S01]  /*14f10*/  F2FP.BF16.PACK_AB R116, R251, R252 ;  /* 0x000000fcfb74723e */ /* 0x000fe200000010ff */
[--C-:B------:R-:W-:Y:S02]  /*14f20*/  FFMA.FTZ R2, R142, c[0x0][0x2d0], -R140.reuse ;  /* 0x0000b4008e027a23 */ /* 0x100fe4000001088c */
[----:B------:R-:W-:Y:S04]  /*14f30*/  FMUL.FTZ R0, R0, c[0x0][0x2d0] ;  /* 0x0000b40000007a20 */ /* 0x000fe80000410000 */
[----:B------:R2:W-:Y:S01]  /*14f40*/  MUFU.EX2 R246, R2 ;  /* 0x0000000200f67308 */ /* 0x0005e20000000800 */
[C---:B---3--:R-:W-:Y:S02]  /*14f50*/  FMUL.FTZ R4, R3.reuse, R120 ;  /* 0x0000007803047220 */ /* 0x048fe40000410000 */
        /* <DEDUP_REMOVED lines=9> */
[----:B------:R-:W-:Y:S02]  /*14ff0*/  IMAD.MOV.U32 R120, RZ, RZ, R231 ;  /* 0x000000ffff787224 */ /* 0x000fe400078e00e7 */
[C---:B------:R-:W-:Y:S02]  /*15000*/  FMUL.FTZ R32, R3.reuse, R88 ;  /* 0x0000005803207220 */ /* 0x040fe40000410000 */
[----:B------:R-:W-:Y:S02]  /*15010*/  FMUL.FTZ R33, R3, R89 ;  /* 0x0000005903217220 */ /* 0x000fe40000410000 */
[----:B--2---:R-:W-:Y:S02]  /*15020*/  FFMA.FTZ R2, R143, c[0x0][0x2d0], -R140 ;  /* 0x0000b4008f027a23 */ /* 0x004fe4000001088c */
[----:B------:R-:W-:Y:S02]  /*15030*/  IMAD.MOV.U32 R121, RZ, RZ, R228 ;  /* 0x000000ffff797224 */ /* 0x000fe400078e00e4 */
[----:B------:R2:W4:Y:S01]  /*15040*/  MUFU.EX2 R245, R2 ;  /* 0x0000000200f57308 */ /* 0x0005220000000800 */
[----:B------:R-:W-:Y:S02]  /*15050*/  IMAD.MOV.U32 R124, RZ, RZ, R166 ;  /* 0x000000ffff7c7224 */ /* 0x000fe400078e00a6 */
[C---:B------:R-:W-:Y:S02]  /*15060*/  FMUL.FTZ R40, R3.reuse, R96 ;  /* 0x0000006003287220 */ /* 0x040fe40000410000 */
[C---:B---3--:R-:W-:Y:S02]  /*15070*/  FMUL.FTZ R6, R0.reuse, R122 ;  /* 0x0000007a00067220 */ /* 0x048fe40000410000 */
[C---:B------:R-:W-:Y:S02]  /*15080*/  FMUL.FTZ R7, R0.reuse, R123 ;  /* 0x0000007b00077220 */ /* 0x040fe40000410000 */
[C---:B------:R-:W-:Y:S02]  /*15090*/  FMUL.FTZ R51, R0.reuse, R103 ;  /* 0x0000006700337220 */ /* 0x040fe40000410000 */
[----:B------:R-:W-:Y:S02]  /*150a0*/  IMAD.MOV.U32 R103, RZ, RZ, R235 ;  /* 0x000000ffff677224 */ /* 0x000fe400078e00eb */
[C---:B------:R-:W-:Y:S01]  /*150b0*/  FMUL.FTZ R10, R0.reuse, R126 ;  /* 0x0000007e000a7220 */ /* 0x040fe20000410000 */
[C---:B------:R-:W-:Y:S05]  /*150c0*/  HMMA.16816.F32.BF16 R4, R116.reuse, R12, R4 ;  /* 0x0000000c7404723c */ /* 0x040fea0000041804 */
[----:B------:R-:W-:Y:S02]  /*150d0*/  FMUL.FTZ R11, R0, R127 ;  /* 0x0000007f000b7220 */ /* 0x000fe40000410000 */
[C---:B------:R-:W-:Y:S02]  /*150e0*/  FMUL.FTZ R12, R3.reuse, R68 ;  /* 0x00000044030c7220 */ /* 0x040fe40000410000 */
[----:B------:R-:W-:Y:S03]  /*150f0*/  FMUL.FTZ R13, R3, R69 ;  /* 0x00000045030d7220 */ /* 0x000fe60000410000 */
[C---:B------:R-:W-:Y:S03]  /*15100*/  HMMA.16816.F32.BF16 R8, R116.reuse, R14, R8 ;  /* 0x0000000e7408723c */ /* 0x040fe60000041808 */
[--C-:B--2---:R-:W-:Y:S02]  /*15110*/  FFMA.FTZ R2, R144, c[0x0][0x2d0], -R141.reuse ;  /* 0x0000b40090027a23 */ /* 0x104fe4000001088d */
[C---:B------:R-:W-:Y:S02]  /*15120*/  FMUL.FTZ R18, R0.reuse, R74 ;  /* 0x0000004a00127220 */ /* 0x040fe40000410000 */
[----:B------:R2:W-:Y:S01]  /*15130*/  MUFU.EX2 R242, R2 ;  /* 0x0000000200f27308 */ /* 0x0005e20000000800 */
[C---:B------:R-:W-:Y:S04]  /*15140*/  FMUL.FTZ R14, R0.reuse, R70 ;  /* 0x00000046000e7220 */ /* 0x040fe80000410000 */
[C---:B------:R-:W-:Y:S02]  /*15150*/  FMUL.FTZ R15, R0.reuse, R71 ;  /* 0x00000047000f7220 */ /* 0x040fe40000410000 */
[----:B------:R-:W3:Y:S01]  /*15160*/  LDSM.16.MT88.4 R68, [R198+0x3800] ;  /* 0x00380000c644783b */ /* 0x000ee20000004200 */
[C---:B------:R-:W-:Y:S02]  /*15170*/  FMUL.FTZ R19, R0.reuse, R75 ;  /* 0x0000004b00137220 */ /* 0x040fe40000410000 */
[C---:B------:R-:W-:Y:S02]  /*15180*/  FMUL.FTZ R26, R0.reuse, R82 ;  /* 0x00000052001a7220 */ /* 0x040fe40000410000 */
[C---:B------:R-:W-:Y:S03]  /*15190*/  HMMA.16816.F32.BF16 R12, R116.reuse, R20, R12 ;  /* 0x00000014740c723c */ /* 0x040fe6000004180c */
[----:B------:R-:W3:Y:S01]  /*151a0*/  LDSM.16.MT88.4 R72, [R197+0x3800] ;  /* 0x00380000c548783b */ /* 0x000ee20000004200 */
[C---:B------:R-:W-:Y:S02]  /*151b0*/  FMUL.FTZ R27, R0.reuse, R83 ;  /* 0x00000053001b7220 */ /* 0x040fe40000410000 */
[C---:B------:R-:W-:Y:S02]  /*151c0*/  FMUL.FTZ R34, R0.reuse, R90 ;  /* 0x0000005a00227220 */ /* 0x040fe40000410000 */
[C---:B------:R-:W-:Y:S03]  /*151d0*/  HMMA.16816.F32.BF16 R16, R116.reuse, R22, R16 ;  /* 0x000000167410723c */ /* 0x040fe60000041810 */
[----:B------:R-:W-:Y:S01]  /*151e0*/  LDSM.16.MT88.4 R80, [R196+0x800] ;  /* 0x00080000c450783b */ /* 0x000fe20000004200 */
[----:B--2---:R-:W-:Y:S02]  /*151f0*/  FFMA.FTZ R2, R145, c[0x0][0x2d0], -R141 ;  /* 0x0000b40091027a23 */ /* 0x004fe4000001088d */
[C---:B------:R-:W-:Y:S02]  /*15200*/  FMUL.FTZ R20, R3.reuse, R76 ;  /* 0x0000004c03147220 */ /* 0x040fe40000410000 */
[----:B------:R2:W1:Y:S01]  /*15210*/  MUFU.EX2 R241, R2 ;  /* 0x0000000200f17308 */ /* 0x0004620000000800 */
[C---:B------:R-:W-:Y:S03]  /*15220*/  FMUL.FTZ R21, R3.reuse, R77 ;  /* 0x0000004d03157220 */ /* 0x040fe60000410000 */
[C---:B------:R-:W-:Y:S02]  /*15230*/  FMUL.FTZ R22, R0.reuse, R78 ;  /* 0x0000004e00167220 */ /* 0x040fe40000410000 */
[C---:B------:R-:W-:Y:S02]  /*15240*/  FMUL.FTZ R23, R0.reuse, R79 ;  /* 0x0000004f00177220 */ /* 0x040fe40000410000 */
[----:B------:R-:W1:Y:S01]  /*15250*/  LDSM.16.MT88.4 R76, [R195+0x800] ;  /* 0x00080000c34c783b */ /* 0x000e620000004200 */
[C---:B------:R-:W-:Y:S02]  /*15260*/  FMUL.FTZ R35, R0.reuse, R91 ;  /* 0x0000005b00237220 */ /* 0x040fe40000410000 */
[C---:B------:R-:W-:Y:S02]  /*15270*/  FMUL.FTZ R41, R3.reuse, R97 ;  /* 0x0000006103297220 */ /* 0x040fe40000410000 */
[C---:B------:R-:W-:Y:S03]  /*15280*/  HMMA.16816.F32.BF16 R20, R116.reuse, R28, R20 ;  /* 0x0000001c7414723c */ /* 0x040fe60000041814 */
[----:B------:R-:W-:Y:S01]  /*15290*/  LDSM.16.MT88.4 R88, [R197+0x800] ;  /* 0x00080000c558783b */ /* 0x000fe20000004200 */
[C---:B------:R-:W-:Y:S02]  /*152a0*/  FMUL.FTZ R42, R0.reuse, R98 ;  /* 0x00000062002a7220 */ /* 0x040fe40000410000 */
[----:B------:R-:W-:Y:S02]  /*152b0*/  FMUL.FTZ R43, R0, R99 ;  /* 0x00000063002b7220 */ /* 0x000fe40000410000 */
[C---:B------:R-:W-:Y:S03]  /*152c0*/  HMMA.16816.F32.BF16 R24, R116.reuse, R30, R24 ;  /* 0x0000001e7418723c */ /* 0x040fe60000041818 */
[----:B------:R-:W5:Y:S01]  /*152d0*/  LDL.LU R97, [R1+0x24] ;  /* 0x0000240001617983 */ /* 0x000f620000300800 */
[----:B--2---:R-:W-:Y:S02]  /*152e0*/  FFMA.FTZ R2, R146, c[0x0][0x2d0], -R140 ;  /* 0x0000b40092027a23 */ /* 0x004fe4000001088c */
[C---:B------:R-:W-:Y:S01]  /*152f0*/  FMUL.FTZ R28, R3.reuse, R84 ;  /* 0x00000054031c7220 */ /* 0x040fe20000410000 */
[----:B------:R-:W2:Y:S01]  /*15300*/  LDL.LU R96, [R1+0x20] ;  /* 0x0000200001607983 */ /* 0x000ea20000300800 */
[----:B------:R1:W-:Y:S01]  /*15310*/  MUFU.EX2 R240, R2 ;  /* 0x0000000200f07308 */ /* 0x0003e20000000800 */
[C---:B------:R-:W-:Y:S03]  /*15320*/  FMUL.FTZ R29, R3.reuse, R85 ;  /* 0x00000055031d7220 */ /* 0x040fe60000410000 */
[C---:B------:R-:W-:Y:S02]  /*15330*/  FMUL.FTZ R30, R0.reuse, R86 ;  /* 0x00000056001e7220 */ /* 0x040fe40000410000 */
[C---:B------:R-:W-:Y:S02]  /*15340*/  FMUL.FTZ R31, R0.reuse, R87 ;  /* 0x00000057001f7220 */ /* 0x040fe40000410000 */
[----:B------:R-:W3:Y:S01]  /*15350*/  LDSM.16.MT88.4 R84, [R198+0x800] ;  /* 0x00080000c654783b */ /* 0x000ee20000004200 */
[----:B------:R-:W-:Y:S02]  /*15360*/  IMAD.MOV.U32 R125, RZ, RZ, R58 ;  /* 0x000000ffff7d7224 */ /* 0x000fe400078e003a */
[C---:B------:R-:W-:Y:S02]  /*15370*/  FMUL.FTZ R57, R3.reuse, R109 ;  /* 0x0000006d03397220 */ /* 0x040fe40000410000 */
[C---:B------:R-:W-:Y:S03]  /*15380*/  HMMA.16816.F32.BF16 R28, R116.reuse, R36, R28 ;  /* 0x00000024741c723c */ /* 0x040fe6000004181c */
[C---:B------:R-:W-:Y:S02]  /*15390*/  FMUL.FTZ R58, R0.reuse, R110 ;  /* 0x0000006e003a7220 */ /* 0x040fe40000410000 */
[C---:B------:R-:W-:Y:S02]  /*153a0*/  FMUL.FTZ R59, R0.reuse, R111 ;  /* 0x0000006f003b7220 */ /* 0x040fe40000410000 */
[----:B------:R-:W-:Y:S01]  /*153b0*/  FMUL.FTZ R37, R3, R93 ;  /* 0x0000005d03257220 */ /* 0x000fe20000410000 */
[C---:B------:R-:W-:Y:S04]  /*153c0*/  HMMA.16816.F32.BF16 R32, R116.reuse, R38, R32 ;  /* 0x000000267420723c */ /* 0x040fe80000041820 */
[----:B-1----:R-:W-:Y:S02]  /*153d0*/  FFMA.FTZ R2, R147, c[0x0][0x2d0], -R140 ;  /* 0x0000b40093027a23 */ /* 0x002fe4000001088c */
[----:B------:R-:W-:Y:S02]  /*153e0*/  IMAD.MOV.U32 R122, RZ, RZ, R226 ;  /* 0x000000ffff7a7224 */ /* 0x000fe400078e00e2 */
[----:B------:R1:W-:Y:S01]  /*153f0*/  MUFU.EX2 R239, R2 ;  /* 0x0000000200ef7308 */ /* 0x0003e20000000800 */
[C---:B------:R-:W-:Y:S03]  /*15400*/  FMUL.FTZ R39, R0.reuse, R95 ;  /* 0x0000005f00277220 */ /* 0x040fe60000410000 */
[----:B------:R-:W-:Y:S02]  /*15410*/  FMUL.FTZ R38, R0, R94 ;  /* 0x0000005e00267220 */ /* 0x000fe40000410000 */
[C---:B------:R-:W-:Y:S02]  /*15420*/  FMUL.FTZ R36, R3.reuse, R92 ;  /* 0x0000005c03247220 */ /* 0x040fe40000410000 */
[----:B------:R-:W-:Y:S02]  /*15430*/  IMAD.MOV.U32 R123, RZ, RZ, R223 ;  /* 0x000000ffff7b7224 */ /* 0x000fe400078e00df */
[C---:B------:R-:W-:Y:S02]  /*15440*/  FMUL.FTZ R48, R3.reuse, R100 ;  /* 0x0000006403307220 */ /* 0x040fe40000410000 */
[----:B------:R-:W-:Y:S01]  /*15450*/  IMAD.MOV.U32 R100, RZ, RZ, R122 ;  /* 0x000000ffff647224 */ /* 0x000fe200078e007a */
[C---:B------:R-:W-:Y:S03]  /*15460*/  HMMA.16816.F32.BF16 R36, R116.reuse, R44, R36 ;  /* 0x0000002c7424723c */ /* 0x040fe60000041824 */
[C---:B------:R-:W-:Y:S02]  /*15470*/  FMUL.FTZ R49, R3.reuse, R101 ;  /* 0x0000006503317220 */ /* 0x040fe40000410000 */
[----:B------:R-:W-:Y:S02]  /*15480*/  IMAD.MOV.U32 R101, RZ, RZ, R123 ;  /* 0x000000ffff657224 */ /* 0x000fe400078e007b */
[C---:B------:R-:W-:Y:S01]  /*15490*/  FMUL.FTZ R45, R3.reuse, R129 ;  /* 0x00000081032d7220 */ /* 0x040fe20000410000 */
[C---:B------:R-:W-:Y:S04]  /*154a0*/  HMMA.16816.F32.BF16 R40, R116.reuse, R46, R40 ;  /* 0x0000002e7428723c */ /* 0x040fe80000041828 */
[--C-:B-1----:R-:W-:Y:S02]  /*154b0*/  FFMA.FTZ R2, R148, c[0x0][0x2d0], -R141.reuse ;  /* 0x0000b40094027a23 */ /* 0x102fe4000001088d */
[C---:B------:R-:W-:Y:S02]  /*154c0*/  FMUL.FTZ R44, R3.reuse, R128 ;  /* 0x00000080032c7220 */ /* 0x040fe40000410000 */
[----:B------:R1:W-:Y:S01]  /*154d0*/  MUFU.EX2 R235, R2 ;  /* 0x0000000200eb7308 */ /* 0x0003e20000000800 */
[C---:B------:R-:W-:Y:S03]  /*154e0*/  FMUL.FTZ R47, R0.reuse, R131 ;  /* 0x00000083002f7220 */ /* 0x040fe60000410000 */
[C---:B------:R-:W-:Y:S02]  /*154f0*/  FMUL.FTZ R46, R0.reuse, R130 ;  /* 0x00000082002e7220 */ /* 0x040fe40000410000 */
[C---:B------:R-:W-:Y:S02]  /*15500*/  FMUL.FTZ R50, R0.reuse, R102 ;  /* 0x0000006600327220 */ /* 0x040fe40000410000 */
[----:B------:R-:W-:Y:S02]  /*15510*/  IMAD.MOV.U32 R102, RZ, RZ, R124 ;  /* 0x000000ffff667224 */ /* 0x000fe400078e007c */
        /* <DEDUP_REMOVED lines=10> */
[C---:B------:R-:W-:Y:S02]  /*155c0*/  FMUL.FTZ R54, R0.reuse, R106 ;  /* 0x0000006a00367220 */ /* 0x040fe40000410000 */
[C---:B------:R-:W-:Y:S02]  /*155d0*/  FMUL.FTZ R63, R0.reuse, R63 ;  /* 0x0000003f003f7220 */ /* 0x040fe40000410000 */
[C---:B------:R-:W-:Y:S02]  /*155e0*/  FMUL.FTZ R64, R3.reuse, R64 ;  /* 0x0000004003407220 */ /* 0x040fe40000410000 */
[----:B------:R-:W-:Y:S01]  /*155f0*/  FMUL.FTZ R65, R3, R65 ;  /* 0x0000004103417220 */ /* 0x000fe20000410000 */
[C---:B---3--:R-:W-:Y:S03]  /*15600*/  HMMA.16816.F32.BF16 R52, R116.reuse, R68, R52 ;  /* 0x000000447434723c */ /* 0x048fe60000041834 */
[C---:B------:R-:W-:Y:S02]  /*15610*/  FMUL.FTZ R66, R0.reuse, R66 ;  /* 0x0000004200427220 */ /* 0x040fe40000410000 */
[----:B------:R-:W-:Y:S02]  /*15620*/  FMUL.FTZ R67, R0, R67 ;  /* 0x0000004300437220 */ /* 0x000fe40000410000 */
[----:B----4-:R-:W-:Y:S01]  /*15630*/  F2FP.BF16.PACK_AB R68, R245, R246 ;  /* 0x000000f6f544723e */ /* 0x010fe200000010ff */
[C---:B------:R-:W-:Y:S04]  /*15640*/  HMMA.16816.F32.BF16 R56, R116.reuse, R70, R56 ;  /* 0x000000467438723c */ /* 0x040fe80000041838 */
[----:B------:R-:W-:Y:S01]  /*15650*/  F2FP.BF16.PACK_AB R69, R241, R242 ;  /* 0x000000f2f145723e */ /* 0x000fe200000010ff */
[--C-:B-1----:R-:W-:Y:S03]  /*15660*/  FFMA.FTZ R2, R150, c[0x0][0x2d0], -R140.reuse ;  /* 0x0000b40096027a23 */ /* 0x102fe6000001088c */
[C---:B------:R-:W-:Y:S01]  /*15670*/  HMMA.16816.F32.BF16 R60, R116.reuse, R72, R60 ;  /* 0x00000048743c723c */ /* 0x040fe2000004183c */
[----:B------:R1:W-:Y:S03]  /*15680*/  MUFU.EX2 R231, R2 ;  /* 0x0000000200e77308 */ /* 0x0003e60000000800 */
[----:B------:R-:W-:Y:S02]  /*15690*/  F2FP.BF16.PACK_AB R71, R108, R235 ;  /* 0x000000eb6c47723e */ /* 0x000fe400000010ff */
[----:B------:R-:W-:Y:S02]  /*156a0*/  F2FP.BF16.PACK_AB R70, R239, R240 ;  /* 0x000000f0ef46723e */ /* 0x000fe400000010ff */
[----:B------:R-:W-:Y:S01]  /*156b0*/  HMMA.16816.F32.BF16 R64, R116, R74, R64 ;  /* 0x0000004a7440723c */ /* 0x000fe20000041840 */
[----:B------:R-:W3:Y:S07]  /*156c0*/  LDSM.16.MT88.4 R72, [R195+0x4000] ;  /* 0x00400000c348783b */ /* 0x000eee0000004200 */
[C---:B------:R-:W-:Y:S08]  /*156d0*/  HMMA.16816.F32.BF16 R4, R68.reuse, R76, R4 ;  /* 0x0000004c4404723c */ /* 0x040ff00000041804 */
[C---:B------:R-:W-:Y:S01]  /*156e0*/  HMMA.16816.F32.BF16 R8, R68.reuse, R78, R8 ;  /* 0x0000004e4408723c */ /* 0x040fe20000041808 */
[----:B------:R-:W4:Y:S03]  /*156f0*/  LDSM.16.MT88.4 R76, [R196+0x4000] ;  /* 0x00400000c44c783b */ /* 0x000f260000004200 */
[--C-:B-1----:R-:W-:Y:S04]  /*15700*/  FFMA.FTZ R2, R151, c[0x0][0x2d0], -R140.reuse ;  /* 0x0000b40097027a23 */ /* 0x102fe8000001088c */
[C---:B------:R-:W-:Y:S01]  /*15710*/  HMMA.16816.F32.BF16 R12, R68.reuse, R80, R12 ;  /* 0x00000050440c723c */ /* 0x040fe2000004180c */
[----:B------:R1:W1:Y:S07]  /*15720*/  MUFU.EX2 R95, R2 ;  /* 0x00000002005f7308 */ /* 0x00026e0000000800 */
[C---:B------:R-:W-:Y:S01]  /*15730*/  HMMA.16816.F32.BF16 R16, R68.reuse, R82, R16 ;  /* 0x000000524410723c */ /* 0x040fe20000041810 */
[----:B------:R-:W4:Y:S07]  /*15740*/  LDSM.16.MT88.4 R80, [R198+0x4000] ;  /* 0x00400000c650783b */ /* 0x000f2e0000004200 */
[C---:B------:R-:W-:Y:S08]  /*15750*/  HMMA.16816.F32.BF16 R20, R68.reuse, R84, R20 ;  /* 0x000000544414723c */ /* 0x040ff00000041814 */
[C---:B------:R-:W-:Y:S01]  /*15760*/  HMMA.16816.F32.BF16 R24, R68.reuse, R86, R24 ;  /* 0x000000564418723c */ /* 0x040fe20000041818 */
[----:B------:R-:W4:Y:S03]  /*15770*/  LDSM.16.MT88.4 R84, [R197+0x4000] ;  /* 0x00400000c554783b */ /* 0x000f260000004200 */
[--C-:B-1----:R-:W-:Y:S04]  /*15780*/  FFMA.FTZ R2, R152, c[0x0][0x2d0], -R141.reuse ;  /* 0x0000b40098027a23 */ /* 0x102fe8000001088d */
[C---:B------:R-:W-:Y:S01]  /*15790*/  HMMA.16816.F32.BF16 R28, R68.reuse, R88, R28 ;  /* 0x00000058441c723c */ /* 0x040fe2000004181c */
[----:B------:R1:W-:Y:S07]  /*157a0*/  MUFU.EX2 R93, R2 ;  /* 0x00000002005d7308 */ /* 0x0003ee0000000800 */
[C---:B------:R-:W-:Y:S01]  /*157b0*/  HMMA.16816.F32.BF16 R32, R68.reuse, R90, R32 ;  /* 0x0000005a4420723c */ /* 0x040fe20000041820 */
[----:B------:R-:W-:Y:S07]  /*157c0*/  LDSM.16.MT88.4 R88, [R196+0x1000] ;  /* 0x00100000c458783b */ /* 0x000fee0000004200 */
        /* <DEDUP_REMOVED lines=9> */
[C---:B------:R-:W-:Y:S01]  /*15860*/  HMMA.16816.F32.BF16 R56, R68.reuse, R82, R56 ;  /* 0x000000524438723c */ /* 0x040fe20000041838 */
[----:B------:R-:W2:Y:S03]  /*15870*/  LDSM.16.MT88.4 R80, [R197+0x1000] ;  /* 0x00100000c550783b */ /* 0x000ea60000004200 */
[--C-:B-1----:R-:W-:Y:S04]  /*15880*/  FFMA.FTZ R2, R154, c[0x0][0x2d0], -R140.reuse ;  /* 0x0000b4009a027a23 */ /* 0x102fe8000001088c */
[C---:B------:R-:W-:Y:S01]  /*15890*/  HMMA.16816.F32.BF16 R60, R68.reuse, R84, R60 ;  /* 0x00000054443c723c */ /* 0x040fe2000004183c */
[----:B------:R1:W-:Y:S07]  /*158a0*/  MUFU.EX2 R228, R2 ;  /* 0x0000000200e47308 */ /* 0x0003ee0000000800 */
[----:B------:R-:W-:Y:S01]  /*158b0*/  HMMA.16816.F32.BF16 R64, R68, R86, R64 ;  /* 0x000000564440723c */ /* 0x000fe20000041840 */
[----:B------:R-:W-:Y:S06]  /*158c0*/  LDSM.16.MT88.4 R84, [R196+0x4800] ;  /* 0x00480000c454783b */ /* 0x000fec0000004200 */
[----:B------:R-:W-:Y:S02]  /*158d0*/  F2FP.BF16.PACK_AB R68, R95, R231 ;  /* 0x000000e75f44723e */ /* 0x000fe400000010ff */
[----:B----4-:R-:W-:Y:S03]  /*158e0*/  F2FP.BF16.PACK_AB R69, R94, R93 ;  /* 0x0000005d5e45723e */ /* 0x010fe600000010ff */
[----:B-1----:R-:W-:Y:S04]  /*158f0*/  FFMA.FTZ R2, R155, c[0x0][0x2d0], -R140 ;  /* 0x0000b4009b027a23 */ /* 0x002fe8000001088c */
[----:B------:R1:W4:Y:S02]  /*15900*/  MUFU.EX2 R226, R2 ;  /* 0x0000000200e27308 */ /* 0x0003240000000800 */
[----:B-1----:R-:W-:Y:S01]  /*15910*/  FFMA.FTZ R2, R156, c[0x0][0x2d0], -R141 ;  /* 0x0000b4009c027a23 */ /* 0x002fe2000001088d */
[----:B----4-:R-:W-:Y:S01]  /*15920*/  F2FP.BF16.PACK_AB R70, R226, R228 ;  /* 0x000000e4e246723e */ /* 0x010fe200000010ff */
[----:B-----5:R-:W-:Y:S06]  /*15930*/  FFMA.FTZ R0, R0, R97, R121 ;  /* 0x0000006100007223 */ /* 0x020fec0000010079 */
[----:B------:R1:W4:Y:S01]  /*15940*/  MUFU.EX2 R92, R2 ;  /* 0x00000002005c7308 */ /* 0x0003220000000800 */
[----:B--2---:R-:W-:Y:S02]  /*15950*/  FFMA.FTZ R3, R3, R96, R252 ;  /* 0x0000006003037223 */ /* 0x004fe400000100fc */
[----:B------:R-:W-:Y:S01]  /*15960*/  LDSM.16.MT88.4 R96, [R195+0x6800] ;  /* 0x00680000c360783b */ /* 0x000fe20000004200 */
[----:B------:R-:W-:Y:S04]  /*15970*/  FADD.FTZ R0, R120, R0 ;  /* 0x0000000078007221 */ /* 0x000fe80000010000 */
[----:B------:R-:W-:Y:S04]  /*15980*/  FADD.FTZ R0, R103, R0 ;  /* 0x0000000067007221 */ /* 0x000fe80000010000 */
[----:B------:R-:W-:Y:S04]  /*15990*/  FADD.FTZ R0, R101, R0 ;  /* 0x0000000065007221 */ /* 0x000fe80000010000 */
[----:B------:R-:W-:Y:S04]  /*159a0*/  FADD.FTZ R0, R242, R0 ;  /* 0x00000000f2007221 */ /* 0x000fe80000010000 */
[----:B------:R-:W-:Y:S02]  /*159b0*/  FADD.FTZ R0, R241, R0 ;  /* 0x00000000f1007221 */ /* 0x000fe40000010000 */
[--C-:B-1----:R-:W-:Y:S02]  /*159c0*/  FFMA.FTZ R2, R157, c[0x0][0x2d0], -R141.reuse ;  /* 0x0000b4009d027a23 */ /* 0x102fe4000001088d */
[----:B------:R-:W-:Y:S02]  /*159d0*/  FADD.FTZ R0, R235, R0 ;  /* 0x00000000eb007221 */ /* 0x000fe40000010000 */
[----:B------:R1:W2:Y:S02]  /*159e0*/  MUFU.EX2 R223, R2 ;  /* 0x0000000200df7308 */ /* 0x0002a40000000800 */
[----:B------:R-:W-:Y:S02]  /*159f0*/  FADD.FTZ R0, R108, R0 ;  /* 0x000000006c007221 */ /* 0x000fe40000010000 */
[----:B------:R-:W-:Y:S02]  /*15a00*/  LDSM.16.MT88.4 R108, [R198+0x6800] ;  /* 0x00680000c66c783b */ /* 0x000fe40000004200 */
[----:B------:R-:W-:Y:S04]  /*15a10*/  FADD.FTZ R0, R93, R0 ;  /* 0x000000005d007221 */ /* 0x000fe80000010000 */
[----:B------:R-:W-:Y:S04]  /*15a20*/  FADD.FTZ R0, R94, R0 ;  /* 0x000000005e007221 */ /* 0x000fe80000010000 */
[----:B----4-:R-:W-:Y:S02]  /*15a30*/  FADD.FTZ R0, R92, R0 ;  /* 0x000000005c007221 */ /* 0x010fe40000010000 */
[----:B-1----:R-:W-:Y:S01]  /*15a40*/  FFMA.FTZ R2, R158, c[0x0][0x2d0], -R140 ;  /* 0x0000b4009e027a23 */ /* 0x002fe2000001088c */
[C---:B--2---:R-:W-:Y:S01]  /*15a50*/  F2FP.BF16.PACK_AB R71, R223.reuse, R92 ;  /* 0x0000005cdf47723e */ /* 0x044fe200000010ff */
[----:B------:R-:W-:Y:S02]  /*15a60*/  FADD.FTZ R0, R223, R0 ;  /* 0x00000000df007221 */ /* 0x000fe40000010000 */
[----:B------:R1:W-:Y:S04]  /*15a70*/  MUFU.EX2 R166, R2 ;  /* 0x0000000200a67308 */ /* 0x0003e80000000800 */
[C---:B---3--:R-:W-:Y:S08]  /*15a80*/  HMMA.16816.F32.BF16 R4, R68.reuse, R72, R4 ;  /* 0x000000484404723c */ /* 0x048ff00000041804 */
[C---:B------:R-:W-:Y:S01]  /*15a90*/  HMMA.16816.F32.BF16 R8, R68.reuse, R74, R8 ;  /* 0x0000004a4408723c */ /* 0x040fe20000041808 */
[----:B------:R-:W2:Y:S07]  /*15aa0*/  LDSM.16.MT88.4 R72, [R195+0x4800] ;  /* 0x00480000c348783b */ /* 0x000eae0000004200 */
[C---:B------:R-:W-:Y:S04]  /*15ab0*/  HMMA.16816.F32.BF16 R12, R68.reuse, R88, R12 ;  /* 0x00000058440c723c */ /* 0x040fe8000004180c */
[----:B-1----:R-:W-:Y:S04]  /*15ac0*/  FFMA.FTZ R2, R159, c[0x0][0x2d0], -R140 ;  /* 0x0000b4009f027a23 */ /* 0x002fe8000001088c */
[C---:B------:R-:W-:Y:S01]  /*15ad0*/  HMMA.16816.F32.BF16 R16, R68.reuse, R90, R16 ;  /* 0x0000005a4410723c */ /* 0x040fe20000041810 */
[----:B------:R1:W-:Y:S01]  /*15ae0*/  MUFU.EX2 R131, R2 ;  /* 0x0000000200837308 */ /* 0x0003e20000000800 */
[----:B------:R-:W-:Y:S06]  /*15af0*/  LDSM.16.MT88.4 R88, [R196+0x1800] ;  /* 0x00180000c458783b */ /* 0x000fec0000004200 */
        /* <DEDUP_REMOVED lines=12> */
[--C-:B-1----:R-:W-:Y:S02]  /*15bc0*/  FFMA.FTZ R2, R162, c[0x0][0x2d0], -R141.reuse ;  /* 0x0000b400a2027a23 */ /* 0x102fe4000001088d */
        /* <DEDUP_REMOVED lines=9> */
[C---:B----4-:R-:W-:Y:S02]  /*15c60*/  FADD.FTZ R0, R130.reuse, R0 ;  /* 0x0000000082007221 */ /* 0x050fe40000010000 */
[----:B------:R-:W-:Y:S01]  /*15c70*/  HMMA.16816.F32.BF16 R64, R68, R82, R64 ;  /* 0x000000524440723c */ /* 0x000fe20000041840 */
[----:B------:R1:W-:Y:S01]  /*15c80*/  MUFU.EX2 R162, R2 ;  /* 0x0000000200a27308 */ /* 0x0003e20000000800 */
[----:B------:R-:W-:Y:S05]  /*15c90*/  LDSM.16.MT88.4 R80, [R196+0x5000] ;  /* 0x00500000c450783b */ /* 0x000fea0000004200 */
[----:B------:R-:W-:Y:S02]  /*15ca0*/  F2FP.BF16.PACK_AB R68, R131, R166 ;  /* 0x000000a68344723e */ /* 0x000fe400000010ff */
[----:B------:R-:W-:Y:S03]  /*15cb0*/  F2FP.BF16.PACK_AB R69, R130, R129 ;  /* 0x000000818245723e */ /* 0x000fe600000010ff */
[----:B-1----:R-:W-:Y:S04]  /*15cc0*/  FFMA.FTZ R2, R163, c[0x0][0x2d0], -R140 ;  /* 0x0000b400a3027a23 */ /* 0x002fe8000001088c */
[----:B------:R1:W4:Y:S02]  /*15cd0*/  MUFU.EX2 R161, R2 ;  /* 0x0000000200a17308 */ /* 0x0003240000000800 */
[--C-:B-1----:R-:W-:Y:S01]  /*15ce0*/  FFMA.FTZ R2, R164, c[0x0][0x2d0], -R141.reuse ;  /* 0x0000b400a4027a23 */ /* 0x102fe2000001088d */
[----:B----4-:R-:W-:Y:S07]  /*15cf0*/  F2FP.BF16.PACK_AB R70, R161, R162 ;  /* 0x000000a2a146723e */ /* 0x010fee00000010ff */
[----:B------:R1:W4:Y:S02]  /*15d00*/  MUFU.EX2 R128, R2 ;  /* 0x0000000200807308 */ /* 0x0003240000000800 */
[--C-:B-1----:R-:W-:Y:S02]  /*15d10*/  FFMA.FTZ R2, R165, c[0x0][0x2d0], -R141.reuse ;  /* 0x0000b400a5027a23 */ /* 0x102fe4000001088d */
[----:B----4-:R-:W-:Y:S06]  /*15d20*/  FADD.FTZ R0, R128, R0 ;  /* 0x0000000080007221 */ /* 0x010fec0000010000 */
[----:B------:R1:W4:Y:S02]  /*15d30*/  MUFU.EX2 R160, R2 ;  /* 0x0000000200a07308 */ /* 0x0003240000000800 */
[----:B-1----:R-:W-:Y:S01]  /*15d40*/  FFMA.FTZ R2, R167, c[0x0][0x2d0], -R140 ;  /* 0x0000b400a7027a23 */ /* 0x002fe2000001088c */
[C---:B----4-:R-:W-:Y:S01]  /*15d50*/  F2FP.BF16.PACK_AB R71, R160.reuse, R128 ;  /* 0x00000080a047723e */ /* 0x050fe200000010ff */
[----:B------:R-:W-:Y:S06]  /*15d60*/  FADD.FTZ R0, R160, R0 ;  /* 0x00000000a0007221 */ /* 0x000fec0000010000 */
[----:B------:R1:W-:Y:S01]  /*15d70*/  MUFU.EX2 R159, R2 ;  /* 0x00000002009f7308 */ /* 0x0003e20000000800 */
[C---:B--2---:R-:W-:Y:S08]  /*15d80*/  HMMA.16816.F32.BF16 R4, R68.reuse, R72, R4 ;  /* 0x000000484404723c */ /* 0x044ff00000041804 */
[C---:B------:R-:W-:Y:S01]  /*15d90*/  HMMA.16816.F32.BF16 R8, R68.reuse, R74, R8 ;  /* 0x0000004a4408723c */ /* 0x040fe20000041808 */
[----:B------:R-:W2:Y:S07]  /*15da0*/  LDSM.16.MT88.4 R72, [R195+0x5000] ;  /* 0x00500000c348783b */ /* 0x000eae0000004200 */
[C---:B------:R-:W-:Y:S04]  /*15db0*/  HMMA.16816.F32.BF16 R12, R68.reuse, R88, R12 ;  /* 0x00000058440c723c */ /* 0x040fe8000004180c */
[----:B-1----:R-:W-:Y:S01]  /*15dc0*/  FFMA.FTZ R2, R217, c[0x0][0x2d0], -R140 ;  /* 0x0000b400d9027a23 */ /* 0x002fe2000001088c */
[----:B------:R-:W-:Y:S03]  /*15dd0*/  IADD3 R217, R214, -0x1, RZ ;  /* 0xffffffffd6d97810 */ /* 0x000fe60007ffe0ff */
        /* <DEDUP_REMOVED lines=15> */
[--C-:B-1----:R-:W-:Y:S02]  /*15ed0*/  FFMA.FTZ R2, R220, c[0x0][0x2d0], -R141.reuse ;  /* 0x0000b400dc027a23 */ /* 0x102fe4000001088d */
        /* <DEDUP_REMOVED lines=8> */
[----:B-1----:R-:W-:Y:S02]  /*15f60*/  FFMA.FTZ R2, R221, c[0x0][0x2d0], -R140 ;  /* 0x0000b400dd027a23 */ /* 0x002fe4000001088c */
[----:B---3--:R-:W-:Y:S02]  /*15f70*/  FADD.FTZ R0, R105, R0 ;  /* 0x0000000069007221 */ /* 0x008fe40000010000 */
[----:B------:R-:W-:Y:S01]  /*15f80*/  HMMA.16816.F32.BF16 R64, R68, R90, R64 ;  /* 0x0000005a4440723c */ /* 0x000fe20000041840 */
[----:B------:R1:W-:Y:S01]  /*15f90*/  MUFU.EX2 R158, R2 ;  /* 0x00000002009e7308 */ /* 0x0003e20000000800 */
[----:B------:R-:W-:Y:S05]  /*15fa0*/  LDSM.16.MT88.4 R88, [R196+0x2800] ;  /* 0x00280000c458783b */ /* 0x000fea0000004200 */
[----:B------:R-:W-:Y:S02]  /*15fb0*/  F2FP.BF16.PACK_AB R68, R107, R159 ;  /* 0x0000009f6b44723e */ /* 0x000fe400000010ff */
[----:B------:R-:W-:Y:S03]  /*15fc0*/  F2FP.BF16.PACK_AB R69, R105, R106 ;  /* 0x0000006a6945723e */ /* 0x000fe600000010ff */
[----:B-1----:R-:W-:Y:S04]  /*15fd0*/  FFMA.FTZ R2, R222, c[0x0][0x2d0], -R140 ;  /* 0x0000b400de027a23 */ /* 0x002fe8000001088c */
[----:B------:R1:W3:Y:S02]  /*15fe0*/  MUFU.EX2 R157, R2 ;  /* 0x00000002009d7308 */ /* 0x0002e40000000800 */
[--C-:B-1----:R-:W-:Y:S01]  /*15ff0*/  FFMA.FTZ R2, R224, c[0x0][0x2d0], -R141.reuse ;  /* 0x0000b400e0027a23 */ /* 0x102fe2000001088d */
[----:B---3--:R-:W-:Y:S07]  /*16000*/  F2FP.BF16.PACK_AB R70, R157, R158 ;  /* 0x0000009e9d46723e */ /* 0x008fee00000010ff */
[----:B------:R1:W3:Y:S02]  /*16010*/  MUFU.EX2 R104, R2 ;  /* 0x0000000200687308 */ /* 0x0002e40000000800 */
[--C-:B-1----:R-:W-:Y:S02]  /*16020*/  FFMA.FTZ R2, R225, c[0x0][0x2d0], -R141.reuse ;  /* 0x0000b400e1027a23 */ /* 0x102fe4000001088d */
[----:B---3--:R-:W-:Y:S06]  /*16030*/  FADD.FTZ R0, R104, R0 ;  /* 0x0000000068007221 */ /* 0x008fec0000010000 */
[----:B------:R1:W3:Y:S02]  /*16040*/  MUFU.EX2 R156, R2 ;  /* 0x00000002009c7308 */ /* 0x0002e40000000800 */
[----:B-1----:R-:W-:Y:S01]  /*16050*/  FFMA.FTZ R2, R227, c[0x0][0x2d0], -R140 ;  /* 0x0000b400e3027a23 */ /* 0x002fe2000001088c */
[C---:B---3--:R-:W-:Y:S01]  /*16060*/  F2FP.BF16.PACK_AB R71, R156.reuse, R104 ;  /* 0x000000689c47723e */ /* 0x048fe200000010ff */
[----:B------:R-:W-:Y:S06]  /*16070*/  FADD.FTZ R0, R156, R0 ;  /* 0x000000009c007221 */ /* 0x000fec0000010000 */
[----:B------:R1:W-:Y:S01]  /*16080*/  MUFU.EX2 R155, R2 ;  /* 0x00000002009b7308 */ /* 0x0003e20000000800 */
[C---:B--2---:R-:W-:Y:S08]  /*16090*/  HMMA.16816.F32.BF16 R4, R68.reuse, R72, R4 ;  /* 0x000000484404723c */ /* 0x044ff00000041804 */
[C---:B------:R-:W-:Y:S01]  /*160a0*/  HMMA.16816.F32.BF16 R8, R68.reuse, R74, R8 ;  /* 0x0000004a4408723c */ /* 0x040fe20000041808 */
[----:B------:R-:W2:Y:S07]  /*160b0*/  LDSM.16.MT88.4 R72, [R195+0x5800] ;  /* 0x00580000c348783b */ /* 0x000eae0000004200 */
[C---:B------:R-:W-:Y:S04]  /*160c0*/  HMMA.16816.F32.BF16 R12, R68.reuse, R76, R12 ;  /* 0x0000004c440c723c */ /* 0x040fe8000004180c */
[----:B-1----:R-:W-:Y:S04]  /*160d0*/  FFMA.FTZ R2, R229, c[0x0][0x2d0], -R140 ;  /* 0x0000b400e5027a23 */ /* 0x002fe8000001088c */
        /* <DEDUP_REMOVED lines=15> */
[--C-:B-1----:R-:W-:Y:S02]  /*161d0*/  FFMA.FTZ R2, R234, c[0x0][0x2d0], -R141.reuse ;  /* 0x0000b400ea027a23 */ /* 0x102fe4000001088d */
        /* <DEDUP_REMOVED lines=8> */
[----:B-1----:R-:W-:Y:S02]  /*16260*/  FFMA.FTZ R2, R230, c[0x0][0x2d0], -R140 ;  /* 0x0000b400e6027a23 */ /* 0x002fe4000001088c */
[C---:B---3--:R-:W-:Y:S02]  /*16270*/  FADD.FTZ R0, R151.reuse, R0 ;  /* 0x0000000097007221 */ /* 0x048fe40000010000 */
        /* <DEDUP_REMOVED lines=23> */
[----:B------:R1:W3:Y:S01]  /*163f0*/  MUFU.EX2 R146, R2 ;  /* 0x0000000200927308 */ /* 0x0002e20000000800 */
[----:B------:R-:W-:Y:S06]  /*16400*/  LDSM.16.MT88.4 R88, [R197+0x3000] ;  /* 0x00300000c558783b */ /* 0x000fec0000004200 */
[C---:B----4-:R-:W-:Y:S08]  /*16410*/  HMMA.16816.F32.BF16 R20, R68.reuse, R76, R20 ;  /* 0x0000004c4414723c */ /* 0x050ff00000041814 */
[C---:B------:R-:W-:Y:S01]  /*16420*/  HMMA.16816.F32.BF16 R24, R68.reuse, R78, R24 ;  /* 0x0000004e4418723c */ /* 0x040fe20000041818 */
[----:B------:R-:W4:Y:S07]  /*16430*/  LDSM.16.MT88.4 R76, [R198+0x6000] ;  /* 0x00600000c64c783b */ /* 0x000f2e0000004200 */
[C---:B-----5:R-:W-:Y:S04]  /*16440*/  HMMA.16816.F32.BF16 R28, R68.reuse, R80, R28 ;  /* 0x00000050441c723c */ /* 0x060fe8000004181c */
[--C-:B-1----:R-:W-:Y:S01]  /*16450*/  FFMA.FTZ R2, R249, c[0x0][0x2d0], -R141.reuse ;  /* 0x0000b400f9027a23 */ /* 0x102fe2000001088d */
[----:B---3--:R-:W-:Y:S03]  /*16460*/  F2FP.BF16.PACK_AB R116, R146, R147 ;  /* 0x000000939274723e */ /* 0x008fe600000010ff */
[C---:B------:R-:W-:Y:S01]  /*16470*/  HMMA.16816.F32.BF16 R32, R68.reuse, R82, R32 ;  /* 0x000000524420723c */ /* 0x040fe20000041820 */
[----:B------:R1:W3:Y:S01]  /*16480*/  MUFU.EX2 R145, R2 ;  /* 0x0000000200917308 */ /* 0x0002e20000000800 */
[----:B------:R-:W5:Y:S06]  /*16490*/  LDSM.16.MT88.4 R80, [R197+0x6000] ;  /* 0x00600000c550783b */ /* 0x000f6c0000004200 */
[C---:B--2---:R-:W-:Y:S08]  /*164a0*/  HMMA.16816.F32.BF16 R36, R68.reuse, R72, R36 ;  /* 0x000000484424723c */ /* 0x044ff00000041824 */
[C---:B------:R-:W-:Y:S01]  /*164b0*/  HMMA.16816.F32.BF16 R40, R68.reuse, R74, R40 ;  /* 0x0000004a4428723c */ /* 0x040fe20000041828 */
[----:B------:R-:W-:Y:S07]  /*164c0*/  LDSM.16.MT88.4 R72, [R196+0x3000] ;  /* 0x00300000c448783b */ /* 0x000fee0000004200 */
[C---:B------:R-:W-:Y:S04]  /*164d0*/  HMMA.16816.F32.BF16 R44, R68.reuse, R84, R44 ;  /* 0x00000054442c723c */ /* 0x040fe8000004182c */
[--C-:B-1----:R-:W-:Y:S02]  /*164e0*/  FFMA.FTZ R2, R250, c[0x0][0x2d0], -R141.reuse ;  /* 0x0000b400fa027a23 */ /* 0x102fe4000001088d */
[----:B---3--:R-:W-:Y:S02]  /*164f0*/  FADD.FTZ R0, R145, R0 ;  /* 0x0000000091007221 */ /* 0x008fe40000010000 */
[C---:B------:R-:W-:Y:S01]  /*16500*/  HMMA.16816.F32.BF16 R48, R68.reuse, R86, R48 ;  /* 0x000000564430723c */ /* 0x040fe20000041830 */
[----:B------:R1:W2:Y:S01]  /*16510*/  MUFU.EX2 R144, R2 ;  /* 0x0000000200907308 */ /* 0x0002a20000000800 */
[----:B------:R-:W-:Y:S06]  /*16520*/  LDSM.16.MT88.4 R84, [R198+0x3000] ;  /* 0x00300000c654783b */ /* 0x000fec0000004200 */
[C---:B----4-:R-:W-:Y:S08]  /*16530*/  HMMA.16816.F32.BF16 R52, R68.reuse, R76, R52 ;  /* 0x0000004c4434723c */ /* 0x050ff00000041834 */
[C---:B------:R-:W-:Y:S08]  /*16540*/  HMMA.16816.F32.BF16 R56, R68.reuse, R78, R56 ;  /* 0x0000004e4438723c */ /* 0x040ff00000041838 */
[C---:B-----5:R-:W-:Y:S04]  /*16550*/  HMMA.16816.F32.BF16 R60, R68.reuse, R80, R60 ;  /* 0x00000050443c723c */ /* 0x060fe8000004183c */
[--C-:B-1----:R-:W-:Y:S01]  /*16560*/  FFMA.FTZ R2, R247, c[0x0][0x2d0], -R140.reuse ;  /* 0x0000b400f7027a23 */ /* 0x102fe2000001088c */
[----:B--2---:R-:W-:Y:S01]  /*16570*/  F2FP.BF16.PACK_AB R117, R144, R145 ;  /* 0x000000919075723e */ /* 0x004fe200000010ff */
[----:B------:R-:W-:Y:S02]  /*16580*/  FFMA.FTZ R140, R248, c[0x0][0x2d0], -R140 ;  /* 0x0000b400f88c7a23 */ /* 0x000fe4000001088c */
[----:B------:R-:W-:Y:S01]  /*16590*/  HMMA.16816.F32.BF16 R64, R68, R82, R64 ;  /* 0x000000524440723c */ /* 0x000fe20000041840 */
[----:B------:R1:W-:Y:S03]  /*165a0*/  MUFU.EX2 R143, R2 ;  /* 0x00000002008f7308 */ /* 0x0003e60000000800 */
[----:B------:R-:W-:Y:S07]  /*165b0*/  FADD.FTZ R0, R144, R0 ;  /* 0x0000000090007221 */ /* 0x000fee0000010000 */
[----:B------:R-:W2:Y:S01]  /*165c0*/  MUFU.EX2 R142, R140 ;  /* 0x0000008c008e7308 */ /* 0x000ea20000000800 */
[--C-:B-1----:R-:W-:Y:S02]  /*165d0*/  FFMA.FTZ R2, R125, c[0x0][0x2d0], -R141.reuse ;  /* 0x0000b4007d027a23 */ /* 0x102fe4000001088d */
[----:B------:R-:W1:Y:S01]  /*165e0*/  LDSM.16.MT88.4 R124, [R195+0x3000] ;  /* 0x00300000c37c783b */ /* 0x000e620000004200 */
[----:B------:R-:W-:Y:S06]  /*165f0*/  FFMA.FTZ R141, R114, c[0x0][0x2d0], -R141 ;  /* 0x0000b400728d7a23 */ /* 0x000fec000001088d */
[----:B------:R3:W4:Y:S01]  /*16600*/  MUFU.EX2 R140, R2 ;  /* 0x00000002008c7308 */ /* 0x0007220000000800 */
[----:B--2---:R-:W-:Y:S09]  /*16610*/  F2FP.BF16.PACK_AB R118, R142, R143 ;  /* 0x0000008f8e76723e */ /* 0x004ff200000010ff */
[----:B------:R-:W2:Y:S01]  /*16620*/  MUFU.EX2 R114, R141 ;  /* 0x0000008d00727308 */ /* 0x000ea20000000800 */
[----:B---3--:R-:W-:Y:S02]  /*16630*/  FADD.FTZ R2, R251, R3 ;  /* 0x00000003fb027221 */ /* 0x008fe40000010000 */
[----:B------:R-:W3:Y:S01]  /*16640*/  LDL R3, [R1+0x30] ;  /* 0x0000300001037983 */ /* 0x000ee20000100800 */
[----:B----4-:R-:W-:Y:S02]  /*16650*/  FADD.FTZ R0, R140, R0 ;  /* 0x000000008c007221 */ /* 0x010fe40000010000 */
[----:B------:R-:W-:Y:S04]  /*16660*/  FADD.FTZ R2, R102, R2 ;  /* 0x0000000266027221 */ /* 0x000fe80000010000 */
[----:B------:R-:W-:Y:S01]  /*16670*/  FADD.FTZ R2, R100, R2 ;  /* 0x0000000264027221 */ /* 0x000fe20000010000 */
[----:B--2---:R-:W-:Y:S01]  /*16680*/  F2FP.BF16.PACK_AB R119, R114, R140 ;  /* 0x0000008c7277723e */ /* 0x004fe200000010ff */
[----:B------:R-:W2:Y:S02]  /*16690*/  LDSM.16.MT88.4 R100, [R196+0x6800] ;  /* 0x00680000c464783b */ /* 0x000ea40000004200 */
[----:B------:R-:W-:Y:S04]  /*166a0*/  FADD.FTZ R2, R246, R2 ;  /* 0x00000002f6027221 */ /* 0x000fe80000010000 */
[C---:B-1----:R-:W-:Y:S02]  /*166b0*/  HMMA.16816.F32.BF16 R120, R116.reuse, R124, R4 ;  /* 0x0000007c7478723c */ /* 0x042fe40000041804 */
[----:B------:R-:W1:Y:S03]  /*166c0*/  LDSM.16.MT88.4 R4, [R197+0x6800] ;  /* 0x00680000c504783b */ /* 0x000e660000004200 */
        /* <DEDUP_REMOVED lines=19> */
[C---:B--2---:R-:W-:Y:S04]  /*16800*/  HMMA.16816.F32.BF16 R128, R116.reuse, R100, R44 ;  /* 0x000000647480723c */ /* 0x044fe8000004182c */
[----:B------:R-:W-:Y:S04]  /*16810*/  FADD.FTZ R2, R161, R2 ;  /* 0x00000002a1027221 */ /* 0x000fe80000010000 */
[C---:B------:R-:W-:Y:S04]  /*16820*/  HMMA.16816.F32.BF16 R100, R116.reuse, R102, R48 ;  /* 0x000000667464723c */ /* 0x040fe80000041830 */
[----:B------:R-:W-:Y:S04]  /*16830*/  FADD.FTZ R2, R159, R2 ;  /* 0x000000029f027221 */ /* 0x000fe80000010000 */
[----:B------:R-:W-:Y:S02]  /*16840*/  FADD.FTZ R2, R107, R2 ;  /* 0x000000026b027221 */ /* 0x000fe40000010000 */
[C---:B------:R-:W-:Y:S03]  /*16850*/  HMMA.16816.F32.BF16 R104, R116.reuse, R108, R52 ;  /* 0x0000006c7468723c */ /* 0x040fe60000041834 */
[----:B------:R-:W-:Y:S04]  /*16860*/  FADD.FTZ R2, R158, R2 ;  /* 0x000000029e027221 */ /* 0x000fe80000010000 */
[----:B------:R-:W-:Y:S01]  /*16870*/  FADD.FTZ R2, R157, R2 ;  /* 0x000000029d027221 */ /* 0x000fe20000010000 */
[C---:B------:R-:W-:Y:S04]  /*16880*/  HMMA.16816.F32.BF16 R108, R116.reuse, R110, R56 ;  /* 0x0000006e746c723c */ /* 0x040fe80000041838 */
[----:B------:R-:W-:Y:S04]  /*16890*/  FADD.FTZ R2, R155, R2 ;  /* 0x000000029b027221 */ /* 0x000fe80000010000 */
[----:B------:R-:W-:Y:S01]  /*168a0*/  FADD.FTZ R2, R154, R2 ;  /* 0x000000029a027221 */ /* 0x000fe20000010000 */
[C---:B-1----:R-:W-:Y:S03]  /*168b0*/  HMMA.16816.F32.BF16 R60, R116.reuse, R4, R60 ;  /* 0x00000004743c723c */ /* 0x042fe6000004183c */
[----:B------:R-:W-:Y:S04]  /*168c0*/  FADD.FTZ R2, R152, R2 ;  /* 0x0000000298027221 */ /* 0x000fe80000010000 */
[----:B------:R-:W-:Y:S01]  /*168d0*/  FADD.FTZ R2, R150, R2 ;  /* 0x0000000296027221 */ /* 0x000fe20000010000 */
[----:B------:R-:W-:Y:S04]  /*168e0*/  HMMA.16816.F32.BF16 R64, R116, R6, R64 ;  /* 0x000000067440723c */ /* 0x000fe80000041840 */
[----:B------:R-:W-:Y:S03]  /*168f0*/  FADD.FTZ R2, R147, R2 ;  /* 0x0000000293027221 */ /* 0x000fe60000010000 */
[----:B------:R-:W-:Y:S02]  /*16900*/  IMAD.MOV.U32 R116, RZ, RZ, R112 ;  /* 0x000000ffff747224 */ /* 0x000fe400078e0070 */
[----:B------:R-:W-:Y:S04]  /*16910*/  FADD.FTZ R2, R146, R2 ;  /* 0x0000000292027221 */ /* 0x000fe80000010000 */
[----:B------:R-:W-:Y:S01]  /*16920*/  FADD.FTZ R2, R143, R2 ;  /* 0x000000028f027221 */ /* 0x000fe20000010000 */
[----:B---3--:R-:W-:Y:S01]  /*16930*/  ISETP.GT.AND P0, PT, R214, R3, PT ;  /* 0x00000003d600720c */ /* 0x008fe20003f04270 */
        /* <DEDUP_REMOVED lines=8> */
.L_x_2569:
[----:B-12---:R-:W2:Y:S02]  /*169c0*/  LDL R0, [R1+0x38] ;  /* 0x0000380001007983 */ /* 0x006ea40000100800 */
[----:B--2---:R-:W-:-:S13]  /*169d0*/  ISETP.GE.AND P0, PT, R217, R0, PT ;  /* 0x00000000d900720c */ /* 0x004fda0003f06270 */
[----:B------:R-:W-:Y:S05]  /*169e0*/  @!P0 BRA `(.L_x_2575) ;  /* 0x000032a000008947 */ /* 0x000fea0003800000 */
.L_x_2578:
[----:B------:R-:W2:Y:S01]  /*169f0*/  LDL.64 R220, [R1+0x8] ;  /* 0x0000080001dc7983 */ /* 0x000ea20000100a00 */
[----:B------:R-:W-:Y:S04]  /*16a00*/  DEPBAR.LE SB0, 0x0 ;  /* 0x000080000000791a */ /* 0x000fe80000000000 */
[----:B------:R-:W3:Y:S01]  /*16a10*/  LDL R219, [R1] ;  /* 0x0000000001db7983 */ /* 0x000ee20000100800 */
[----:B------:R-:W-:Y:S01]  /*16a20*/  WARPSYNC 0xffffffff ;  /* 0xffffffff00007948 */ /* 0x000fe20003800000 */
[----:B------:R-:W-:Y:S01]  /*16a30*/  ULDC.64 UR4, c[0x0][0x208] ;  /* 0x0000820000047ab9 */ /* 0x000fe20000000a00 */
[----:B------:R-:W-:Y:S01]  /*16a40*/  ISETP.GE.AND P4, PT, R218, c[0x0][0x1d4], PT ;  /* 0x00007500da007a0c */ /* 0x000fe20003f86270 */
[----:B------:R-:W-:Y:S01]  /*16a50*/  USHF.L.U32 UR8, UR4, 0x5, URZ ;  /* 0x0000000504087899 */ /* 0x000fe2000800063f */
[----:B------:R-:W-:Y:S01]  /*16a60*/  BAR.SYNC.DEFER_BLOCKING 0x0 ;  /* 0x0000000000007b1d */ /* 0x000fe20000010000 */
[C---:B------:R-:W-:Y:S01]  /*16a70*/  IMAD.WIDE.U32 R46, R217.reuse, c[0x0][0x208], RZ ;  /* 0x00008200d92e7a25 */ /* 0x040fe200078e00ff */
[----:B-1----:R-:W-:Y:S05]  /*16a80*/  SHF.R.S32.HI R0, RZ, 0x1f, R217 ;  /* 0x0000001fff007819 */ /* 0x002fea00000114d9 */
[----:B------:R-:W-:Y:S04]  /*16a90*/  IMAD R28, R0, c[0x0][0x208], RZ ;  /* 0x00008200001c7a24 */ /* 0x000fe800078e02ff */
[----:B------:R-:W-:Y:S04]  /*16aa0*/  IMAD R28, R217, c[0x0][0x20c], R28 ;  /* 0x00008300d91c7a24 */ /* 0x000fe800078e021c */
[----:B------:R-:W-:Y:S04]  /*16ab0*/  IMAD.IADD R36, R47, 0x1, R28 ;  /* 0x000000012f247824 */ /* 0x000fe800078e021c */
[----:B------:R-:W-:Y:S02]  /*16ac0*/  IMAD R55, R36, 0x70, RZ ;  /* 0x0000007024377824 */ /* 0x000fe400078e02ff */
[----:B------:R-:W-:Y:S01]  /*16ad0*/  IMAD.U32 R36, RZ, RZ, UR8 ;  /* 0x00000008ff247e24 */ /* 0x000fe2000f8e00ff */
[----:B------:R-:W1:Y:S01]  /*16ae0*/  LDSM.16.M88.4 R8, [R194] ;  /* 0x00000000c208783b */ /* 0x000e620000000200 */
[----:B------:R-:W-:Y:S01]  /*16af0*/  UMOV UR9, 0x5 ;  /* 0x0000000500097882 */ /* 0x000fe20000000000 */
[----:B------:R-:W-:Y:S01]  /*16b00*/  BSSY B0, `(.L_x_2576) ;  /* 0x000011b000007945 */ /* 0x000fe20003800000 */
[----:B------:R-:W-:Y:S02]  /*16b10*/  USHF.L.U64.HI UR9, UR4, UR9, UR5 ;  /* 0x0000000904097299 */ /* 0x000fe40008010205 */
[----:B------:R-:W4:Y:S01]  /*16b20*/  LDSM.16.M88.4 R16, [R194+0x800] ;  /* 0x00080000c210783b */ /* 0x000f220000000200 */
[----:B------:R-:W-:Y:S03]  /*16b30*/  UIADD3 UR5, UP0, UR8, UR8, URZ ;  /* 0x0000000808057290 */ /* 0x000fe6000ff1e03f */
[----:B------:R-:W-:Y:S01]  /*16b40*/  IMAD.U32 R37, RZ, RZ, UR9 ;  /* 0x00000009ff257e24 */ /* 0x000fe2000f8e00ff */
[----:B------:R-:W5:Y:S01]  /*16b50*/  LDSM.16.M88.4 R24, [R194+0x1000] ;  /* 0x00100000c218783b */ /* 0x000f620000000200 */
[----:B------:R-:W-:Y:S02]  /*16b60*/  UIADD3.X UR4, UR9, UR9, URZ, UP0, !UPT ;  /* 0x0000000909047290 */ /* 0x000fe400087fe43f */
[----:B------:R-:W-:Y:S02]  /*16b70*/  IMAD.WIDE.U32 R44, R46, 0x70, R36 ;  /* 0x000000702e2c7825 */ /* 0x000fe400078e0024 */
[----:B------:R-:W4:Y:S03]  /*16b80*/  LDSM.16.M88.4 R32, [R194+0x1800] ;  /* 0x00180000c220783b */ /* 0x000f260000000200 */
[----:B------:R-:W-:Y:S02]  /*16b90*/  IADD3 R166, P1, R44, UR8, RZ ;  /* 0x000000082ca67c10 */ /* 0x000fe4000ff3e0ff */
[----:B------:R-:W5:Y:S05]  /*16ba0*/  LDSM.16.M88.4 R40, [R194+0x2000] ;  /* 0x00200000c228783b */ /* 0x000f6a0000000200 */
[----:B------:R-:W2:Y:S05]  /*16bb0*/  LDSM.16.M88.4 R48, [R194+0x2800] ;  /* 0x00280000c230783b */ /* 0x000eaa0000000200 */
[----:B------:R-:W2:Y:S05]  /*16bc0*/  LDSM.16.M88.4 R56, [R194+0x3000] ;  /* 0x00300000c238783b */ /* 0x000eaa0000000200 */
[----:B------:R-:W2:Y:S01]  /*16bd0*/  LDSM.16.M88.4 R116, [R199] ;  /* 0x00000000c774783b */ /* 0x000ea20000000200 */
[C---:B-1----:R-:W-:Y:S04]  /*16be0*/  HMMA.16816.F32.BF16 R4, R132.reuse, R8, RZ ;  /* 0x000000088404723c */ /* 0x042fe800000418ff */
[----:B------:R-:W1:Y:S05]  /*16bf0*/  S2R R222, SR_TID.X ;  /* 0x0000000000de7919 */ /* 0x000e6a0000002100 */
[----:B------:R-:W2:Y:S01]  /*16c00*/  LDSM.16.M88.4 R140, [R207] ;  /* 0x00000000cf8c783b */ /* 0x000ea20000000200 */
[C---:B------:R-:W-:Y:S04]  /*16c10*/  HMMA.16816.F32.BF16 R8, R132.reuse, R10, RZ ;  /* 0x0000000a8408723c */ /* 0x040fe800000418ff */
[----:B------:R-:W2:Y:S04]  /*16c20*/  LDSM.16.M88.4 R144, [R208] ;  /* 0x00000000d090783b */ /* 0x000ea80000000200 */
[C---:B----4-:R-:W-:Y:S01]  /*16c30*/  HMMA.16816.F32.BF16 R12, R132.reuse, R16, RZ ;  /* 0x00000010840c723c */ /* 0x050fe200000418ff */
[----:B------:R-:W4:Y:S05]  /*16c40*/  LDSM.16.M88.4 R148, [R209] ;  /* 0x00000000d194783b */ /* 0x000f2a0000000200 */
[----:B------:R-:W2:Y:S02]  /*16c50*/  LDSM.16.M88.4 R152, [R210] ;  /* 0x00000000d298783b */ /* 0x000ea40000000200 */
[C---:B------:R-:W-:Y:S01]  /*16c60*/  HMMA.16816.F32.BF16 R16, R132.reuse, R18, RZ ;  /* 0x000000128410723c */ /* 0x040fe200000418ff */
[----:B-1----:R-:W-:Y:S02]  /*16c70*/  SHF.R.S32.HI R2, RZ, 0x1f, R222 ;  /* 0x0000001fff027819 */ /* 0x002fe400000114de */
[----:B------:R-:W1:Y:S01]  /*16c80*/  LDSM.16.M88.4 R156, [R211] ;  /* 0x00000000d39c783b */ /* 0x000e620000000200 */
[----:B------:R-:W-:Y:S02]  /*16c90*/  ISETP.GT.AND P2, PT, R222, 0x7f, PT ;  /* 0x0000007fde00780c */ /* 0x000fe40003f44270 */
[----:B------:R-:W-:Y:S02]  /*16ca0*/  LEA.HI R2, R2, R222, RZ, 0x3 ;  /* 0x000000de02027211 */ /* 0x000fe400078f18ff */
[C---:B-----5:R-:W-:Y:S01]  /*16cb0*/  HMMA.16816.F32.BF16 R20, R132.reuse, R24, RZ ;  /* 0x000000188414723c */ /* 0x060fe200000418ff */
[----:B------:R-:W5:Y:S03]  /*16cc0*/  LDSM.16.M88.4 R160, [R212] ;  /* 0x00000000d4a0783b */ /* 0x000f660000000200 */
[----:B------:R-:W-:Y:S04]  /*16cd0*/  LOP3.LUT R0, R2, 0xfffffff8, RZ, 0xc0, !PT ;  /* 0xfffffff802007812 */ /* 0x000fe800078ec0ff */
[C---:B------:R-:W-:Y:S01]  /*16ce0*/  HMMA.16816.F32.BF16 R24, R132.reuse, R26, RZ ;  /* 0x0000001a8418723c */ /* 0x040fe200000418ff */
[----:B------:R-:W-:Y:S04]  /*16cf0*/  IMAD.IADD R0, R222, 0x1, -R0 ;  /* 0x00000001de007824 */ /* 0x000fe800078e0a00 */
[----:B------:R-:W-:Y:S03]  /*16d00*/  IMAD.SHL.U32 R0, R0, 0x8, RZ ;  /* 0x0000000800007824 */ /* 0x000fe600078e00ff */
[C---:B------:R-:W-:Y:S02]  /*16d10*/  HMMA.16816.F32.BF16 R28, R132.reuse, R32, RZ ;  /* 0x00000020841c723c */ /* 0x040fe400000418ff */
[----:B------:R-:W-:Y:S06]  /*16d20*/  ISETP.GE.AND P5, PT, R0, c[0x0][0x1d4], PT ;  /* 0x0000750000007a0c */ /* 0x000fec0003fa6270 */
[C---:B------:R-:W-:Y:S08]  /*16d30*/  HMMA.16816.F32.BF16 R32, R132.reuse, R34, RZ ;  /* 0x000000228420723c */ /* 0x040ff000000418ff */
[C---:B------:R-:W-:Y:S08]  /*16d40*/  HMMA.16816.F32.BF16 R36, R132.reuse, R40, RZ ;  /* 0x000000288424723c */ /* 0x040ff000000418ff */
[C---:B------:R-:W-:Y:S01]  /*16d50*/  HMMA.16816.F32.BF16 R40, R132.reuse, R42, RZ ;  /* 0x0000002a8428723c */ /* 0x040fe200000418ff */
[----:B--2---:R-:W-:Y:S03]  /*16d60*/  IMAD.MOV.U32 R2, RZ, RZ, R220 ;  /* 0x000000ffff027224 */ /* 0x004fe600078e00dc */
[----:B---3--:R-:W-:Y:S04]  /*16d70*/  IMAD.MOV.U32 R3, RZ, RZ, R219 ;  /* 0x000000ffff037224 */ /* 0x008fe800078e00db */
[----:B------:R-:W-:Y:S04]  /*16d80*/  IMAD.WIDE.U32 R2, R46, 0x70, R2 ;  /* 0x000000702e027825 */ /* 0x000fe800078e0002 */
[----:B------:R-:W-:Y:S01]  /*16d90*/  IMAD.IADD R0, R3, 0x1, R55 ;  /* 0x0000000103007824 */ /* 0x000fe200078e0237 */
[C---:B------:R-:W-:Y:S01]  /*16da0*/  LEA R52, P0, R2.reuse, c[0x0][0x1f8], 0x1 ;  /* 0x00007e0002347a11 */ /* 0x040fe200078008ff */
[----:B------:R-:W-:Y:S03]  /*16db0*/  IMAD.U32 R3, RZ, RZ, UR4 ;  /* 0x00000004ff037e24 */ /* 0x000fe6000f8e00ff */
[----:B------:R-:W-:Y:S01]  /*16dc0*/  LEA.HI.X R53, R2, c[0x0][0x1fc], R0, 0x1, P0 ;  /* 0x00007f0002357a11 */ /* 0x000fe200000f0c00 */
[----:B------:R-:W-:Y:S01]  /*16dd0*/  IMAD.U32 R2, RZ, RZ, UR5 ;  /* 0x00000005ff027e24 */ /* 0x000fe2000f8e00ff */
[----:B------:R-:W-:Y:S01]  /*16de0*/  IADD3 R54, P0, R220, R44, RZ ;  /* 0x0000002cdc367210 */ /* 0x000fe20007f1e0ff */
[----:B------:R-:W-:Y:S02]  /*16df0*/  IMAD.IADD R0, R55, 0x1, R45 ;  /* 0x0000000137007824 */ /* 0x000fe400078e022d */
[----:B------:R-:W-:Y:S01]  /*16e00*/  @!PT LDS RZ, [RZ] ;  /* 0x00000000fffff984 */ /* 0x000fe20000000800 */
[----:B------:R-:W-:Y:S01]  /*16e10*/  @!PT LDS RZ, [RZ] ;  /* 0x00000000fffff984 */ /* 0x000fe20000000800 */
[----:B------:R-:W-:Y:S01]  /*16e20*/  @!PT LDS RZ, [RZ] ;  /* 0x00000000fffff984 */ /* 0x000fe20000000800 */
[----:B------:R2:W-:Y:S01]  /*16e30*/  LDGSTS.E.BYPASS.LTC128B.128 [R216+0x100], [R52.64], !P5 ;  /* 0x0010000034d87fae */ /* 0x0005e2000e901d46 */
[----:B------:R-:W-:Y:S02]  /*16e40*/  IMAD.WIDE.U32 R164, R46, 0x70, R2 ;  /* 0x000000702ea47825 */ /* 0x000fe400078e0002 */
[C---:B------:R-:W-:Y:S01]  /*16e50*/  HMMA.16816.F32.BF16 R44, R132.reuse, R48, RZ ;  /* 0x00000030842c723c */ /* 0x040fe200000418ff */
[C---:B------:R-:W-:Y:S01]  /*16e60*/  IADD3.X R112, R0.reuse, UR9, RZ, P1, !PT ;  /* 0x0000000900707c10 */ /* 0x040fe20008ffe4ff */
[----:B------:R2:W-:Y:S01]  /*16e70*/  LDGSTS.E.BYPASS.LTC128B.128 [R216+0x3900], [R52.64+0x80], !P4 ;  /* 0x0390008034d87fae */ /* 0x0005e2000e101d46 */
[----:B------:R-:W-:Y:S01]  /*16e80*/  IMAD.X R3, R0, 0x1, R219, P0 ;  /* 0x0000000100037824 */ /* 0x000fe200000e06db */
[----:B------:R-:W-:Y:S02]  /*16e90*/  LEA R2, P0, R54, c[0x0][0x1f8], 0x1 ;  /* 0x00007e0036027a11 */ /* 0x000fe400078008ff */
[----:B------:R-:W-:Y:S02]  /*16ea0*/  IADD3 R0, P1, R166, R220, RZ ;  /* 0x000000dca6007210 */ /* 0x000fe40007f3e0ff */
[C---:B------:R-:W-:Y:S01]  /*16eb0*/  HMMA.16816.F32.BF16 R48, R132.reuse, R50, RZ ;  /* 0x000000328430723c */ /* 0x040fe200000418ff */
[----:B------:R-:W-:Y:S03]  /*16ec0*/  LEA.HI.X R3, R54, c[0x0][0x1fc], R3, 0x1, P0 ;  /* 0x00007f0036037a11 */ /* 0x000fe600000f0c03 */
[----:B------:R-:W-:Y:S02]  /*16ed0*/  IADD3 R167, P0, R220, R164, RZ ;  /* 0x000000a4dca77210 */ /* 0x000fe40007f1e0ff */
[----:B------:R3:W-:Y:S02]  /*16ee0*/  LDGSTS.E.BYPASS.LTC128B.128 [R216+0x1100], [R2.64], !P5 ;  /* 0x0110000002d87fae */ /* 0x0007e4000e901d46 */
[C---:B------:R-:W-:Y:S01]  /*16ef0*/  IADD3.X R214, R219.reuse, R55, R165, P0, !PT ;  /* 0x00000037dbd67210 */ /* 0x040fe200007fe4a5 */
[----:B------:R-:W-:Y:S02]  /*16f00*/  IMAD.X R165, R112, 0x1, R219, P1 ;  /* 0x0000000170a57824 */ /* 0x000fe400008e06db */
[----:B------:R3:W-:Y:S01]  /*16f10*/  LDGSTS.E.BYPASS.LTC128B.128 [R216+0x4900], [R2.64+0x80], !P4 ;  /* 0x0490008002d87fae */ /* 0x0007e2000e101d46 */
[C---:B------:R-:W-:Y:S04]  /*16f20*/  LEA R164, P0, R0.reuse, c[0x0][0x1f8], 0x1 ;  /* 0x00007e0000a47a11 */ /* 0x040fe800078008ff */
[----:B------:R-:W-:Y:S02]  /*16f30*/  LEA.HI.X R165, R0, c[0x0][0x1fc], R165, 0x1, P0 ;  /* 0x00007f0000a57a11 */ /* 0x000fe400000f0ca5 */
[----:B------:R-:W-:Y:S01]  /*16f40*/  @!P2 IADD3 R0, P1, P0, R220, UR8, R166 ;  /* 0x00000008dc00ac10 */ /* 0x000fe2000f83e0a6 */
[C---:B--2---:R-:W-:Y:S02]  /*16f50*/  HMMA.16816.F32.BF16 R52, R132.reuse, R56, RZ ;  /* 0x000000388434723c */ /* 0x044fe400000418ff */
[----:B------:R2:W-:Y:S06]  /*16f60*/  LDGSTS.E.BYPASS.LTC128B.128 [R216+0x2100], [R164.64], !P5 ;  /* 0x02100000a4d87fae */ /* 0x0005ec000e901d46 */
[----:B------:R-:W-:Y:S08]  /*16f70*/  HMMA.16816.F32.BF16 R56, R132, R58, RZ ;  /* 0x0000003a8438723c */ /* 0x000ff000000418ff */
[C---:B------:R-:W-:Y:S05]  /*16f80*/  HMMA.16816.F32.BF16 R4, R136.reuse, R116, R4 ;  /* 0x000000748804723c */ /* 0x040fea0000041804 */
[----:B---3--:R-:W-:Y:S01]  /*16f90*/  @!P2 IADD3.X R3, R219, UR9, R112, P1, P0 ;  /* 0x00000009db03ac10 */ /* 0x008fe20008fe0470 */
[----:B------:R-:W-:Y:S01]  /*16fa0*/  IMAD.MOV.U32 R112, RZ, RZ, R115 ;  /* 0x000000ffff707224 */ /* 0x000fe200078e0073 */
[----:B------:R-:W3:Y:S01]  /*16fb0*/  LDL R219, [R1+0x38] ;  /* 0x0000380001db7983 */ /* 0x000ee20000100800 */
[C---:B------:R-:W-:Y:S04]  /*16fc0*/  HMMA.16816.F32.BF16 R8, R136.reuse, R118, R8 ;  /* 0x000000768808723c */ /* 0x040fe80000041808 */
[C---:B------:R-:W-:Y:S04]  /*16fd0*/  @!P2 LEA R2, P0, R0.reuse, c[0x0][0x1f8], 0x1 ;  /* 0x00007e000002aa11 */ /* 0x040fe800078008ff */
[C---:B------:R-:W-:Y:S04]  /*16fe0*/  HMMA.16816.F32.BF16 R12, R136.reuse, R140, R12 ;  /* 0x0000008c880c723c */ /* 0x040fe8000004180c */
[----:B------:R-:W-:Y:S02]  /*16ff0*/  @!P2 LEA.HI.X R3, R0, c[0x0][0x1fc], R3, 0x1, P0 ;  /* 0x00007f000003aa11 */ /* 0x000fe400000f0c03 */
[C---:B------:R-:W-:Y:S02]  /*17000*/  LEA R116, P0, R167.reuse, c[0x0][0x1f8], 0x1 ;  /* 0x00007e00a7747a11 */ /* 0x040fe400078008ff */
[C---:B------:R-:W-:Y:S04]  /*17010*/  HMMA.16816.F32.BF16 R16, R136.reuse, R142, R16 ;  /* 0x0000008e8810723c */ /* 0x040fe80000041810 */
[----:B------:R-:W-:Y:S04]  /*17020*/  LEA.HI.X R117, R167, c[0x0][0x1fc], R214, 0x1, P0 ;  /* 0x00007f00a7757a11 */ /* 0x000fe800000f0cd6 */
[C---:B------:R-:W-:Y:S01]  /*17030*/  HMMA.16816.F32.BF16 R20, R136.reuse, R144, R20 ;  /* 0x000000908814723c */ /* 0x040fe20000041814 */
[----:B------:R1:W-:Y:S05]  /*17040*/  LDGSTS.E.BYPASS.LTC128B.128 [R216+0x5900], [R116.64+0x80], !P4 ;  /* 0x0590008074d87fae */ /* 0x0003ea000e101d46 */
[----:B------:R1:W-:Y:S02]  /*17050*/  @!P2 LDGSTS.E.BYPASS.LTC128B.128 [R216+0x3100], [R2.64], !P5 ;  /* 0x0310000002d8afae */ /* 0x0003e4000e901d46 */
[C---:B------:R-:W-:Y:S03]  /*17060*/  HMMA.16816.F32.BF16 R24, R136.reuse, R146, R24 ;  /* 0x000000928818723c */ /* 0x040fe60000041818 */
[----:B------:R2:W-:Y:S05]  /*17070*/  @!P2 LDGSTS.E.BYPASS.LTC128B.128 [R216+0x6900], [R2.64+0x80], !P4 ;  /* 0x0690008002d8afae */ /* 0x0005ea000e101d46 */
[C---:B----4-:R-:W-:Y:S01]  /*17080*/  HMMA.16816.F32.BF16 R28, R136.reuse, R148, R28 ;  /* 0x00000094881c723c */ /* 0x050fe2000004181c */
[----:B------:R-:W-:Y:S05]  /*17090*/  LDSM.16.M88.4 R140, [R193+0x800] ;  /* 0x00080000c18c783b */ /* 0x000fea0000000200 */
[----:B------:R-:W0:Y:S02]  /*170a0*/  LDGDEPBAR ;  /* 0x00000000000079af */ /* 0x000e240000000000 */
[C---:B------:R-:W-:Y:S03]  /*170b0*/  HMMA.16816.F32.BF16 R32, R136.reuse, R150, R32 ;  /* 0x000000968820723c */ /* 0x040fe60000041820 */
[----:B------:R-:W-:Y:S05]  /*170c0*/  LDSM.16.M88.4 R144, [R193+0x1000] ;  /* 0x00100000c190783b */ /* 0x000fea0000000200 */
[C---:B------:R-:W-:Y:S01]  /*170d0*/  HMMA.16816.F32.BF16 R36, R136.reuse, R152, R36 ;  /* 0x000000988824723c */ /* 0x040fe20000041824 */
[----:B-1----:R-:W1:Y:S05]  /*170e0*/  LDSM.16.M88.4 R116, [R193] ;  /* 0x00000000c174783b */ /* 0x002e6a0000000200 */
[----:B------:R-:W4:Y:S02]  /*170f0*/  LDSM.16.M88.4 R148, [R193+0x1800] ;  /* 0x00180000c194783b */ /* 0x000f240000000200 */
[C---:B------:R-:W-:Y:S03]  /*17100*/  HMMA.16816.F32.BF16 R40, R136.reuse, R154, R40 ;  /* 0x0000009a8828723c */ /* 0x040fe60000041828 */
[----:B------:R-:W4:Y:S05]  /*17110*/  LDSM.16.M88.4 R152, [R193+0x2000] ;  /* 0x00200000c198783b */ /* 0x000f2a0000000200 */
[C---:B------:R-:W-:Y:S01]  /*17120*/  HMMA.16816.F32.BF16 R44, R136.reuse, R156, R44 ;  /* 0x0000009c882c723c */ /* 0x040fe2000004182c */
[----:B--2---:R-:W-:Y:S07]  /*17130*/  LDSM.16.M88.4 R164, [R194+0x3800] ;  /* 0x00380000c2a4783b */ /* 0x004fee0000000200 */
        /* <DEDUP_REMOVED lines=17> */
[C---:B------:R-:W-:Y:S08]  /*17250*/  HMMA.16816.F32.BF16 R36, R168.reuse, R152, R36 ;  /* 0x00000098a824723c */ /* 0x040ff00000041824 */
[C---:B------:R-:W-:Y:S01]  /*17260*/  HMMA.16816.F32.BF16 R40, R168.reuse, R154, R40 ;  /* 0x0000009aa828723c */ /* 0x040fe20000041828 */
[----:B------:R-:W4:Y:S07]  /*17270*/  LDSM.16.M88.4 R152, [R192+0x2000] ;  /* 0x00200000c098783b */ /* 0x000f2e0000000200 */
[C---:B--2---:R-:W-:Y:S08]  /*17280*/  HMMA.16816.F32.BF16 R44, R168.reuse, R156, R44 ;  /* 0x0000009ca82c723c */ /* 0x044ff0000004182c */
[C---:B------:R-:W-:Y:S01]  /*17290*/  HMMA.16816.F32.BF16 R48, R168.reuse, R158, R48 ;  /* 0x0000009ea830723c */ /* 0x040fe20000041830 */
[----:B------:R-:W2:Y:S07]  /*172a0*/  LDSM.16.M88.4 R156, [R192+0x2800] ;  /* 0x00280000c09c783b */ /* 0x000eae0000000200 */
[C---:B-----5:R-:W-:Y:S08]  /*172b0*/  HMMA.16816.F32.BF16 R52, R168.reuse, R160, R52 ;  /* 0x000000a0a834723c */ /* 0x060ff00000041834 */
[----:B------:R-:W-:Y:S01]  /*172c0*/  HMMA.16816.F32.BF16 R56, R168, R162, R56 ;  /* 0x000000a2a838723c */ /* 0x000fe20000041838 */
        /* <DEDUP_REMOVED lines=15> */
[----:B------:R-:W-:Y:S07]  /*173c0*/  LDSM.16.M88.4 R152, [R194+0x6800] ;  /* 0x00680000c298783b */ /* 0x000fee0000000200 */
[C---:B--2---:R-:W-:Y:S03]  /*173d0*/  HMMA.16816.F32.BF16 R44, R172.reuse, R156, R44 ;  /* 0x0000009cac2c723c */ /* 0x044fe6000004182c */
[----:B---3--:R-:W-:Y:S05]  /*173e0*/  ISETP.GT.AND P3, PT, R217, R219, PT ;  /* 0x000000dbd900720c */ /* 0x008fea0003f64270 */
[C---:B------:R-:W-:Y:S01]  /*173f0*/  HMMA.16816.F32.BF16 R48, R172.reuse, R158, R48 ;  /* 0x0000009eac30723c */ /* 0x040fe20000041830 */
[----:B------:R-:W-:Y:S07]  /*17400*/  LDSM.16.M88.4 R156, [R206] ;  /* 0x00000000ce9c783b */ /* 0x000fee0000000200 */
[C---:B-----5:R-:W-:Y:S08]  /*17410*/  HMMA.16816.F32.BF16 R52, R172.reuse, R160, R52 ;  /* 0x000000a0ac34723c */ /* 0x060ff00000041834 */
[----:B------:R-:W-:Y:S01]  /*17420*/  HMMA.16816.F32.BF16 R56, R172, R162, R56 ;  /* 0x000000a2ac38723c */ /* 0x000fe20000041838 */
[----:B------:R-:W-:Y:S07]  /*17430*/  LDSM.16.M88.4 R160, [R200] ;  /* 0x00000000c8a0783b */ /* 0x000fee0000000200 */
        /* <DEDUP_REMOVED lines=8> */
[----:B------:R-:W2:Y:S07]  /*174c0*/  LDSM.16.M88.4 R140, [R202] ;  /* 0x00000000ca8c783b */ /* 0x000eae0000000200 */
[C---:B------:R-:W-:Y:S08]  /*174d0*/  HMMA.16816.F32.BF16 R28, R176.reuse, R144, R28 ;  /* 0x00000090b01c723c */ /* 0x040ff0000004181c */
[C---:B------:R-:W-:Y:S01]  /*174e0*/  HMMA.16816.F32.BF16 R32, R176.reuse, R146, R32 ;  /* 0x00000092b020723c */ /* 0x040fe20000041820 */
[----:B------:R-:W3:Y:S07]  /*174f0*/  LDSM.16.M88.4 R144, [R203] ;  /* 0x00000000cb90783b */ /* 0x000eee0000000200 */
[C---:B----4-:R-:W-:Y:S08]  /*17500*/  HMMA.16816.F32.BF16 R36, R176.reuse, R148, R36 ;  /* 0x00000094b024723c */ /* 0x050ff00000041824 */
[C---:B------:R-:W-:Y:S01]  /*17510*/  HMMA.16816.F32.BF16 R40, R176.reuse, R150, R40 ;  /* 0x00000096b028723c */ /* 0x040fe20000041828 */
[----:B------:R-:W-:Y:S07]  /*17520*/  LDSM.16.M88.4 R148, [R205] ;  /* 0x00000000cd94783b */ /* 0x000fee0000000200 */
[C---:B-1----:R-:W-:Y:S08]  /*17530*/  HMMA.16816.F32.BF16 R44, R176.reuse, R116, R44 ;  /* 0x00000074b02c723c */ /* 0x042ff0000004182c */
[C---:B------:R-:W-:Y:S01]  /*17540*/  HMMA.16816.F32.BF16 R48, R176.reuse, R118, R48 ;  /* 0x00000076b030723c */ /* 0x040fe20000041830 */
[----:B------:R-:W1:Y:S07]  /*17550*/  LDSM.16.M88.4 R116, [R204] ;  /* 0x00000000cc74783b */ /* 0x000e6e0000000200 */
[C---:B------:R-:W-:Y:S08]  /*17560*/  HMMA.16816.F32.BF16 R52, R176.reuse, R152, R52 ;  /* 0x00000098b034723c */ /* 0x040ff00000041834 */
[----:B------:R-:W-:Y:S01]  /*17570*/  HMMA.16816.F32.BF16 R56, R176, R154, R56 ;  /* 0x0000009ab038723c */ /* 0x000fe20000041838 */
        /* <DEDUP_REMOVED lines=16> */
[C---:B-1----:R-:W-:Y:S08]  /*17680*/  HMMA.16816.F32.BF16 R44, R180.reuse, R116, R44 ;  /* 0x00000074b42c723c */ /* 0x042ff0000004182c */
[C---:B------:R-:W-:Y:S01]  /*17690*/  HMMA.16816.F32.BF16 R48, R180.reuse, R118, R48 ;  /* 0x00000076b430723c */ /* 0x040fe20000041830 */
[----:B------:R-:W1:Y:S07]  /*176a0*/  LDSM.16.M88.4 R116, [R193+0x6800] ;  /* 0x00680000c174783b */ /* 0x000e6e0000000200 */
[C---:B------:R-:W-:Y:S08]  /*176b0*/  HMMA.16816.F32.BF16 R52, R180.reuse, R148, R52 ;  /* 0x00000094b434723c */ /* 0x040ff00000041834 */
[----:B------:R-:W-:Y:S01]  /*176c0*/  HMMA.16816.F32.BF16 R56, R180, R150, R56 ;  /* 0x00000096b438723c */ /* 0x000fe20000041838 */
        /* <DEDUP_REMOVED lines=17> */
[C---:B------:R-:W-:Y:S01]  /*177e0*/  HMMA.16816.F32.BF16 R48, R184.reuse, R146, R48 ;  /* 0x00000092b830723c */ /* 0x040fe20000041830 */
[----:B------:R-:W3:Y:S01]  /*177f0*/  LDSM.16.M88.4 R144, [R192+0x6800] ;  /* 0x00680000c090783b */ /* 0x000ee20000000200 */
[----:B------:R-:W-:Y:S04]  /*17800*/  DEPBAR.LE SB0, 0x0 ;  /* 0x000080000000791a */ /* 0x000fe80000000000 */
[----:B------:R-:W-:Y:S02]  /*17810*/  BAR.SYNC.DEFER_BLOCKING 0x0 ;  /* 0x0000000000007b1d */ /* 0x000fe40000010000 */
[C---:B-1----:R-:W-:Y:S08]  /*17820*/  HMMA.16816.F32.BF16 R52, R184.reuse, R116, R52 ;  /* 0x00000074b834723c */ /* 0x042ff00000041834 */
[----:B------:R-:W-:Y:S08]  /*17830*/  HMMA.16816.F32.BF16 R56, R184, R118, R56 ;  /* 0x00000076b838723c */ /* 0x000ff00000041838 */
[C---:B--2---:R-:W-:Y:S08]  /*17840*/  HMMA.16816.F32.BF16 R4, R188.reuse, R140, R4 ;  /* 0x0000008cbc04723c */ /* 0x044ff00000041804 */
[C---:B------:R-:W-:Y:S07]  /*17850*/  HMMA.16816.F32.BF16 R8, R188.reuse, R142, R8 ;  /* 0x0000008ebc08723c */ /* 0x040fee0000041808 */
[----:B------:R-:W-:Y:S01]  /*17860*/  P2R R143, PR, RZ, 0x8 ;  /* 0x00000008ff8f7803 */ /* 0x000fe20000000000 */
        /* <DEDUP_REMOVED lines=9> */
[C---:B------:R-:W-:Y:S08]  /*17900*/  HMMA.16816.F32.BF16 R48, R188.reuse, R166, R48 ;  /* 0x000000a6bc30723c */ /* 0x040ff00000041830 */
[C---:B---3--:R-:W-:Y:S08]  /*17910*/  HMMA.16816.F32.BF16 R52, R188.reuse, R144, R52 ;  /* 0x00000090bc34723c */ /* 0x048ff00000041834 */
[----:B------:R-:W-:Y:S01]  /*17920*/  HMMA.16816.F32.BF16 R56, R188, R146, R56 ;  /* 0x00000092bc38723c */ /* 0x000fe20000041838 */
[----:B------:R-:W-:Y:S07]  /*17930*/  @!UPT UIADD3 URZ, URZ, URZ, URZ ;  /* 0x0000003f3f3ff290 */ /* 0x000fee000fffe03f */
[----:B------:R-:W-:-:S11]  /*17940*/  @!P3 BRA `(.L_x_2577) ;  /* 0x000003600000b947 */ /* 0x000fd60003800000 */
[----:B------:R-:W-:Y:S01]  /*17950*/  IADD3 R0, R217, -0x1, RZ ;  /* 0xffffffffd9007810 */ /* 0x000fe20007ffe0ff */
        /* <DEDUP_REMOVED lines=53> */
.L_x_2577:
[----:B------:R-:W-:Y:S05]  /*17cb0*/  BSYNC B0 ;  /* 0x0000000000007941 */ /* 0x000fea0003800000 */
.L_x_2576:
[----:B------:R-:W-:Y:S01]  /*17cc0*/  FMNMX.FTZ R0, R4, R115, !PT ;  /* 0x0000007304007209 */ /* 0x000fe20007810000 */
[----:B------:R-:W-:Y:S01]  /*17cd0*/  LDSM.16.MT88.4 R144, [R196] ;  /* 0x00000000c490783b */ /* 0x000fe20000004200 */
[----:B-1----:R-:W-:Y:S02]  /*17ce0*/  FMNMX.FTZ R2, R6, R114, !PT ;  /* 0x0000007206027209 */ /* 0x002fe40007810000 */
        /* <DEDUP_REMOVED lines=81> */
[----:B------:R-:W5:Y:S01]  /*18200*/  MUFU.EX2 R225, R7 ;  /* 0x0000000700e17308 */ /* 0x000f620000000800 */
[--C-:B------:R-:W-:Y:S02]  /*18210*/  FFMA.FTZ R26, R26, c[0x0][0x2d0], -R112.reuse ;  /* 0x0000b4001a1a7a23 */ /* 0x100fe40000010870 */
[----:B------:R-:W-:Y:S02]  /*18220*/  FFMA.FTZ R27, R27, c[0x0][0x2d0], -R112 ;  /* 0x0000b4001b1b7a23 */ /* 0x000fe40000010870 */
        /* <DEDUP_REMOVED lines=11> */
[C---:B------:R-:W-:Y:S01]  /*182e0*/  FMUL.FTZ R76, R2.reuse, R76 ;  /* 0x0000004c024c7220 */ /* 0x040fe20000410000 */
[----:B-----5:R-:W-:Y:S01]  /*182f0*/  F2FP.BF16.PACK_AB R117, R225, R226 ;  /* 0x000000e2e175723e */ /* 0x020fe200000010ff */
        /* <DEDUP_REMOVED lines=9> */
[----:B------:R-:W5:Y:S01]  /*18390*/  MUFU.EX2 R229, R5 ;  /* 0x0000000500e57308 */ /* 0x000f620000000800 */
        /* <DEDUP_REMOVED lines=13> */
[----:B------:R-:W-:Y:S01]  /*18470*/  FMUL.FTZ R74, R0, R74 ;  /* 0x0000004a004a7220 */ /* 0x000fe20000410000 */
[----:B-----5:R-:W-:Y:S01]  /*18480*/  F2FP.BF16.PACK_AB R116, R229, R222 ;  /* 0x000000dee574723e */ /* 0x020fe200000010ff */
[----:B------:R-:W-:Y:S02]  /*18490*/  FMUL.FTZ R5, R2, R121 ;  /* 0x0000007902057220 */ /* 0x000fe40000410000 */
[C---:B------:R-:W-:Y:S02]  /*184a0*/  FMUL.FTZ R75, R0.reuse, R75 ;  /* 0x0000004b004b7220 */ /* 0x040fe40000410000 */
[C---:B------:R-:W-:Y:S01]  /*184b0*/  FMUL.FTZ R78, R0.reuse, R78 ;  /* 0x0000004e004e7220 */ /* 0x040fe20000410000 */
[----:B------:R5:W-:Y:S01]  /*184c0*/  MUFU.EX2 R220, R13 ;  /* 0x0000000d00dc7308 */ /* 0x000be20000000800 */
[C---:B------:R-:W-:Y:S02]  /*184d0*/  FMUL.FTZ R79, R0.reuse, R79 ;  /* 0x0000004f004f7220 */ /* 0x040fe40000410000 */
[----:B------:R-:W-:Y:S02]  /*184e0*/  FMUL.FTZ R82, R0, R82 ;  /* 0x0000005200527220 */ /* 0x000fe40000410000 */
[----:B-1----:R-:W-:Y:S02]  /*184f0*/  FFMA.FTZ R4, R9, c[0x0][0x2d0], -R114 ;  /* 0x0000b40009047a23 */ /* 0x002fe40000010872 */
        /* <DEDUP_REMOVED lines=18> */
[----:B------:R-:W-:Y:S02]  /*18620*/  FFMA.FTZ R4, R10, c[0x0][0x2d0], -R112 ;  /* 0x0000b4000a047a23 */ /* 0x000fe40000010870 */
        /* <DEDUP_REMOVED lines=13> */
[----:B------:R-:W-:Y:S02]  /*18700*/  FFMA.FTZ R17, R17, c[0x0][0x2d0], -R114 ;  /* 0x0000b40011117a23 */ /* 0x000fe40000010872 */
[C---:B------:R-:W-:Y:S01]  /*18710*/  FMUL.FTZ R108, R2.reuse, R108 ;  /* 0x0000006c026c7220 */ /* 0x040fe20000410000 */
[----:B------:R4:W-:Y:S01]  /*18720*/  MUFU.EX2 R167, R16 ;  /* 0x0000001000a77308 */ /* 0x0009e20000000800 */
[----:B------:R-:W-:Y:S02]  /*18730*/  FMUL.FTZ R109, R2, R109 ;  /* 0x0000006d026d7220 */ /* 0x000fe40000410000 */
[----:B-1----:R-:W-:Y:S02]  /*18740*/  FFMA.FTZ R4, R11, c[0x0][0x2d0], -R112 ;  /* 0x0000b4000b047a23 */ /* 0x002fe40000010870 */
[C---:B------:R-:W-:Y:S02]  /*18750*/  FMUL.FTZ R11, R0.reuse, R127 ;  /* 0x0000007f000b7220 */ /* 0x040fe40000410000 */
[----:B------:R-:W-:Y:S01]  /*18760*/  LDSM.16.MT88.4 R124, [R197] ;  /* 0x00000000c57c783b */ /* 0x000fe20000004200 */
[C---:B------:R-:W-:Y:S02]  /*18770*/  FMUL.FTZ R110, R0.reuse, R110 ;  /* 0x0000006e006e7220 */ /* 0x040fe40000410000 */
[----:B------:R-:W1:Y:S01]  /*18780*/  MUFU.EX2 R223, R4 ;  /* 0x0000000400df7308 */ /* 0x000e620000000800 */
[----:B------:R-:W-:Y:S02]  /*18790*/  FMUL.FTZ R111, R0, R111 ;  /* 0x0000006f006f7220 */ /* 0x000fe40000410000 */
[----:B------:R-:W-:Y:S01]  /*187a0*/  FMUL.FTZ R60, R2, R60 ;  /* 0x0000003c023c7220 */ /* 0x000fe20000410000 */
[----:B--2---:R-:W-:Y:S01]  /*187b0*/  F2FP.BF16.PACK_AB R19, R164, R165 ;  /* 0x000000a5a413723e */ /* 0x004fe200000010ff */
[----:B------:R-:W-:Y:S02]  /*187c0*/  FMUL.FTZ R61, R2, R61 ;  /* 0x0000003d023d7220 */ /* 0x000fe40000410000 */
[C---:B------:R-:W-:Y:S02]  /*187d0*/  FMUL.FTZ R62, R0.reuse, R62 ;  /* 0x0000003e003e7220 */ /* 0x040fe40000410000 */
[----:B------:R-:W-:Y:S01]  /*187e0*/  FMUL.FTZ R63, R0, R63 ;  /* 0x0000003f003f7220 */ /* 0x000fe20000410000 */
[----:B------:R2:W5:Y:S01]  /*187f0*/  MUFU.EX2 R166, R17 ;  /* 0x0000001100a67308 */ /* 0x0005620000000800 */
        /* <DEDUP_REMOVED lines=9> */
[----:B-1----:R-:W-:Y:S01]  /*18890*/  F2FP.BF16.PACK_AB R119, R223, R224 ;  /* 0x000000e0df77723e */ /* 0x002fe200000010ff */
[----:B------:R-:W-:Y:S02]  /*188a0*/  FMUL.FTZ R4, R2, R120 ;  /* 0x0000007802047220 */ /* 0x000fe40000410000 */
[----:B------:R-:W1:Y:S01]  /*188b0*/  LDSM.16.MT88.4 R120, [R198] ;  /* 0x00000000c678783b */ /* 0x000e620000004200 */
[--C-:B------:R-:W-:Y:S02]  /*188c0*/  FFMA.FTZ R25, R25, c[0x0][0x2d0], -R114.reuse ;  /* 0x0000b40019197a23 */ /* 0x100fe40000010872 */
[----:B------:R-:W4:Y:S01]  /*188d0*/  MUFU.EX2 R163, R20 ;  /* 0x0000001400a37308 */ /* 0x000f220000000800 */
[--C-:B------:R-:W-:Y:S01]  /*188e0*/  FFMA.FTZ R28, R28, c[0x0][0x2d0], -R114.reuse ;  /* 0x0000b4001c1c7a23 */ /* 0x100fe20000010872 */
[C---:B------:R-:W-:Y:S05]  /*188f0*/  HMMA.16816.F32.BF16 R4, R116.reuse, R140, R4 ;  /* 0x0000008c7404723c */ /* 0x040fea0000041804 */
[--C-:B------:R-:W-:Y:S01]  /*18900*/  FFMA.FTZ R29, R29, c[0x0][0x2d0], -R114.reuse ;  /* 0x0000b4001d1d7a23 */ /* 0x100fe20000010872 */
[----:B--2---:R-:W-:Y:S01]  /*18910*/  F2FP.BF16.PACK_AB R17, R214, R219 ;  /* 0x000000dbd611723e */ /* 0x004fe200000010ff */
[----:B------:R-:W-:Y:S01]  /*18920*/  FFMA.FTZ R33, R33, c[0x0][0x2d0], -R114 ;  /* 0x0000b40021217a23 */ /* 0x000fe20000010872 */
[C---:B------:R-:W-:Y:S01]  /*18930*/  HMMA.16816.F32.BF16 R8, R116.reuse, R142, R8 ;  /* 0x0000008e7408723c */ /* 0x040fe20000041808 */
[----:B------:R-:W2:Y:S01]  /*18940*/  LDSM.16.MT88.4 R140, [R195+0x3800] ;  /* 0x00380000c38c783b */ /* 0x000ea20000004200 */
[----:B------:R-:W1:Y:S02]  /*18950*/  MUFU.EX2 R162, R21 ;  /* 0x0000001500a27308 */ /* 0x000e640000000800 */
[--C-:B------:R-:W-:Y:S01]  /*18960*/  FFMA.FTZ R34, R34, c[0x0][0x2d0], -R112.reuse ;  /* 0x0000b40022227a23 */ /* 0x100fe20000010870 */
[----:B-----5:R-:W-:Y:S01]  /*18970*/  F2FP.BF16.PACK_AB R18, R166, R167 ;  /* 0x000000a7a612723e */ /* 0x020fe200000010ff */
[----:B------:R-:W-:Y:S02]  /*18980*/  FFMA.FTZ R35, R35, c[0x0][0x2d0], -R112 ;  /* 0x0000b40023237a23 */ /* 0x000fe40000010870 */
[C---:B------:R-:W-:Y:S04]  /*18990*/  HMMA.16816.F32.BF16 R68, R116.reuse, R144, R68 ;  /* 0x000000907444723c */ /* 0x040fe80000041844 */
[----:B------:R5:W-:Y:S01]  /*189a0*/  MUFU.EX2 R160, R23 ;  /* 0x0000001700a07308 */ /* 0x000be20000000800 */
[----:B------:R-:W-:Y:S02]  /*189b0*/  FFMA.FTZ R2, R2, R231, R222 ;  /* 0x000000e702027223 */ /* 0x000fe400000100de */
[----:B---3--:R-:W-:Y:S01]  /*189c0*/  FFMA.FTZ R0, R0, R230, R226 ;  /* 0x000000e600007223 */ /* 0x008fe200000100e2 */
[C---:B------:R-:W-:Y:S04]  /*189d0*/  HMMA.16816.F32.BF16 R72, R116.reuse, R146, R72 ;  /* 0x000000927448723c */ /* 0x040fe80000041848 */
[----:B------:R-:W-:Y:S02]  /*189e0*/  FADD.FTZ R2, R229, R2 ;  /* 0x00000002e5027221 */ /* 0x000fe40000010000 */
[----:B------:R-:W3:Y:S01]  /*189f0*/  MUFU.EX2 R159, R24 ;  /* 0x00000018009f7308 */ /* 0x000ee20000000800 */
[----:B------:R-:W-:Y:S02]  /*18a00*/  FADD.FTZ R0, R225, R0 ;  /* 0x00000000e1007221 */ /* 0x000fe40000010000 */
[----:B------:R-:W-:Y:S01]  /*18a10*/  FADD.FTZ R2, R228, R2 ;  /* 0x00000002e4027221 */ /* 0x000fe20000010000 */
[C---:B-1----:R-:W-:Y:S03]  /*18a20*/  HMMA.16816.F32.BF16 R76, R116.reuse, R120, R76 ;  /* 0x00000078744c723c */ /* 0x042fe6000004184c */
[----:B------:R-:W-:Y:S03]  /*18a30*/  FADD.FTZ R2, R227, R2 ;  /* 0x00000002e3027221 */ /* 0x000fe60000010000 */
[----:B------:R-:W1:Y:S01]  /*18a40*/  MUFU.EX2 R158, R25 ;  /* 0x00000019009e7308 */ /* 0x000e620000000800 */
[----:B------:R-:W-:Y:S01]  /*18a50*/  FADD.FTZ R0, R224, R0 ;  /* 0x00000000e0007221 */ /* 0x000fe20000010000 */
[C---:B------:R-:W-:Y:S01]  /*18a60*/  HMMA.16816.F32.BF16 R80, R116.reuse, R122, R80 ;  /* 0x0000007a7450723c */ /* 0x040fe20000041850 */
[----:B------:R-:W1:Y:S03]  /*18a70*/  LDSM.16.MT88.4 R120, [R196+0x3800] ;  /* 0x00380000c478783b */ /* 0x000e660000004200 */
[----:B------:R-:W-:Y:S02]  /*18a80*/  FADD.FTZ R2, R221, R2 ;  /* 0x00000002dd027221 */ /* 0x000fe40000010000 */
[----:B------:R-:W-:Y:S02]  /*18a90*/  FADD.FTZ R0, R223, R0 ;  /* 0x00000000df007221 */ /* 0x000fe40000010000 */
[----:B------:R-:W1:Y:S01]  /*18aa0*/  MUFU.EX2 R157, R26 ;  /* 0x0000001a009d7308 */ /* 0x000e620000000800 */
[C---:B------:R-:W-:Y:S01]  /*18ab0*/  HMMA.16816.F32.BF16 R84, R116.reuse, R124, R84 ;  /* 0x0000007c7454723c */ /* 0x040fe20000041854 */
[----:B-----5:R-:W-:Y:S02]  /*18ac0*/  LDSM.16.MT88.4 R20, [R196+0x4000] ;  /* 0x00400000c414783b */ /* 0x020fe40000004200 */
[----:B------:R-:W-:Y:S02]  /*18ad0*/  FADD.FTZ R2, R220, R2 ;  /* 0x00000002dc027221 */ /* 0x000fe40000010000 */
[----:B------:R-:W-:Y:S03]  /*18ae0*/  FADD.FTZ R0, R219, R0 ;  /* 0x00000000db007221 */ /* 0x000fe60000010000 */
[C---:B------:R-:W-:Y:S01]  /*18af0*/  HMMA.16816.F32.BF16 R88, R116.reuse, R126, R88 ;  /* 0x0000007e7458723c */ /* 0x040fe20000041858 */
[----:B------:R-:W5:Y:S01]  /*18b00*/  LDSM.16.MT88.4 R124, [R198+0x3800] ;  /* 0x00380000c67c783b */ /* 0x000f620000004200 */
[----:B------:R3:W3:Y:S02]  /*18b10*/  MUFU.EX2 R156, R27 ;  /* 0x0000001b009c7308 */ /* 0x0006e40000000800 */
[----:B------:R-:W-:Y:S02]  /*18b20*/  FADD.FTZ R2, R167, R2 ;  /* 0x00000002a7027221 */ /* 0x000fe40000010000 */
[----:B------:R-:W-:Y:S02]  /*18b30*/  FADD.FTZ R0, R214, R0 ;  /* 0x00000000d6007221 */ /* 0x000fe40000010000 */
[C---:B--2---:R-:W-:Y:S04]  /*18b40*/  HMMA.16816.F32.BF16 R92, R116.reuse, R140, R92 ;  /* 0x0000008c745c723c */ /* 0x044fe8000004185c */
[----:B------:R-:W-:Y:S01]  /*18b50*/  MUFU.EX2 R154, R33 ;  /* 0x00000021009a7308 */ /* 0x000fe20000000800 */
[----:B------:R-:W-:Y:S02]  /*18b60*/  FADD.FTZ R2, R166, R2 ;  /* 0x00000002a6027221 */ /* 0x000fe40000010000 */
[----:B------:R-:W-:Y:S01]  /*18b70*/  FADD.FTZ R0, R165, R0 ;  /* 0x00000000a5007221 */ /* 0x000fe20000010000 */
[C---:B------:R-:W-:Y:S01]  /*18b80*/  HMMA.16816.F32.BF16 R96, R116.reuse, R142, R96 ;  /* 0x0000008e7460723c */ /* 0x040fe20000041860 */
[----:B------:R-:W-:Y:S03]  /*18b90*/  LDSM.16.MT88.4 R140, [R198+0x800] ;  /* 0x00080000c68c783b */ /* 0x000fe60000004200 */
[----:B----4-:R-:W-:Y:S02]  /*18ba0*/  FADD.FTZ R2, R163, R2 ;  /* 0x00000002a3027221 */ /* 0x010fe40000010000 */
[----:B------:R-:W-:Y:S01]  /*18bb0*/  MUFU.EX2 R153, R34 ;  /* 0x0000002200997308 */ /* 0x000fe20000000800 */
[----:B------:R-:W-:Y:S01]  /*18bc0*/  FADD.FTZ R0, R164, R0 ;  /* 0x00000000a4007221 */ /* 0x000fe20000010000 */
[C---:B-1----:R-:W-:Y:S01]  /*18bd0*/  HMMA.16816.F32.BF16 R12, R116.reuse, R120, R12 ;  /* 0x00000078740c723c */ /* 0x042fe2000004180c */
[----:B---3--:R-:W-:Y:S03]  /*18be0*/  LDSM.16.MT88.4 R24, [R196+0x1000] ;  /* 0x00100000c418783b */ /* 0x008fe60000004200 */
[----:B------:R-:W-:Y:S02]  /*18bf0*/  FADD.FTZ R2, R162, R2 ;  /* 0x00000002a2027221 */ /* 0x000fe40000010000 */
[----:B------:R-:W-:Y:S02]  /*18c00*/  FADD.FTZ R0, R161, R0 ;  /* 0x00000000a1007221 */ /* 0x000fe40000010000 */
[----:B------:R-:W-:Y:S01]  /*18c10*/  MUFU.EX2 R152, R35 ;  /* 0x0000002300987308 */ /* 0x000fe20000000800 */
[C---:B------:R-:W-:Y:S01]  /*18c20*/  HMMA.16816.F32.BF16 R100, R116.reuse, R122, R100 ;  /* 0x0000007a7464723c */ /* 0x040fe20000041864 */
[----:B------:R-:W1:Y:S02]  /*18c30*/  LDSM.16.MT88.4 R120, [R195+0x800] ;  /* 0x00080000c378783b */ /* 0x000e640000004200 */
[----:B------:R-:W-:Y:S02]  /*18c40*/  FADD.FTZ R2, R159, R2 ;  /* 0x000000029f027221 */ /* 0x000fe40000010000 */
[----:B------:R-:W-:Y:S03]  /*18c50*/  FADD.FTZ R0, R160, R0 ;  /* 0x00000000a0007221 */ /* 0x000fe60000010000 */
[C---:B-----5:R-:W-:Y:S04]  /*18c60*/  HMMA.16816.F32.BF16 R104, R116.reuse, R124, R104 ;  /* 0x0000007c7468723c */ /* 0x060fe80000041868 */
[----:B------:R-:W-:Y:S02]  /*18c70*/  FADD.FTZ R2, R158, R2 ;  /* 0x000000029e027221 */ /* 0x000fe40000010000 */
[----:B------:R-:W-:Y:S02]  /*18c80*/  FADD.FTZ R0, R157, R0 ;  /* 0x000000009d007221 */ /* 0x000fe40000010000 */
[C---:B------:R-:W-:Y:S01]  /*18c90*/  HMMA.16816.F32.BF16 R108, R116.reuse, R126, R108 ;  /* 0x0000007e746c723c */ /* 0x040fe2000004186c */
[----:B------:R-:W2:Y:S03]  /*18ca0*/  LDSM.16.MT88.4 R124, [R196+0x800] ;  /* 0x00080000c47c783b */ /* 0x000ea60000004200 */
[----:B------:R-:W-:Y:S04]  /*18cb0*/  FADD.FTZ R0, R156, R0 ;  /* 0x000000009c007221 */ /* 0x000fe80000010000 */
[C---:B------:R-:W-:Y:S08]  /*18cc0*/  HMMA.16816.F32.BF16 R60, R116.reuse, R128, R60 ;  /* 0x00000080743c723c */ /* 0x040ff0000004183c */
[----:B------:R-:W-:Y:S01]  /*18cd0*/  HMMA.16816.F32.BF16 R64, R116, R130, R64 ;  /* 0x000000827440723c */ /* 0x000fe20000041840 */
[----:B------:R-:W3:Y:S07]  /*18ce0*/  LDSM.16.MT88.4 R116, [R197+0x800] ;  /* 0x00080000c574783b */ /* 0x000eee0000004200 */
[C---:B-1----:R-:W-:Y:S01]  /*18cf0*/  HMMA.16816.F32.BF16 R4, R16.reuse, R120, R4 ;  /* 0x000000781004723c */ /* 0x042fe20000041804 */
[----:B------:R-:W-:Y:S07]  /*18d00*/  LDSM.16.MT88.4 R128, [R197+0x4000] ;  /* 0x00400000c580783b */ /* 0x000fee0000004200 */
[C---:B------:R-:W-:Y:S01]  /*18d10*/  HMMA.16816.F32.BF16 R8, R16.reuse, R122, R8 ;  /* 0x0000007a1008723c */ /* 0x040fe20000041808 */
[----:B------:R-:W1:Y:S07]  /*18d20*/  LDSM.16.MT88.4 R120, [R195+0x4000] ;  /* 0x00400000c378783b */ /* 0x000e6e0000004200 */
[C---:B--2---:R-:W-:Y:S08]  /*18d30*/  HMMA.16816.F32.BF16 R68, R16.reuse, R124, R68 ;  /* 0x0000007c1044723c */ /* 0x044ff00000041844 */
[C---:B------:R-:W-:Y:S01]  /*18d40*/  HMMA.16816.F32.BF16 R72, R16.reuse, R126, R72 ;  /* 0x0000007e1048723c */ /* 0x040fe20000041848 */
[----:B------:R-:W2:Y:S07]  /*18d50*/  LDSM.16.MT88.4 R124, [R198+0x4000] ;  /* 0x00400000c67c783b */ /* 0x000eae0000004200 */
[C---:B------:R-:W-:Y:S08]  /*18d60*/  HMMA.16816.F32.BF16 R76, R16.reuse, R140, R76 ;  /* 0x0000008c104c723c */ /* 0x040ff0000004184c */
[C---:B------:R-:W-:Y:S08]  /*18d70*/  HMMA.16816.F32.BF16 R80, R16.reuse, R142, R80 ;  /* 0x0000008e1050723c */ /* 0x040ff00000041850 */
[C---:B---3--:R-:W-:Y:S08]  /*18d80*/  HMMA.16816.F32.BF16 R84, R16.reuse, R116, R84 ;  /* 0x000000741054723c */ /* 0x048ff00000041854 */
[C---:B------:R-:W-:Y:S01]  /*18d90*/  HMMA.16816.F32.BF16 R88, R16.reuse, R118, R88 ;  /* 0x000000761058723c */ /* 0x040fe20000041858 */
[----:B------:R-:W3:Y:S07]  /*18da0*/  LDSM.16.MT88.4 R116, [R195+0x1000] ;  /* 0x00100000c374783b */ /* 0x000eee0000004200 */
[C---:B-1----:R-:W-:Y:S08]  /*18db0*/  HMMA.16816.F32.BF16 R92, R16.reuse, R120, R92 ;  /* 0x00000078105c723c */ /* 0x042ff0000004185c */
[C---:B------:R-:W-:Y:S01]  /*18dc0*/  HMMA.16816.F32.BF16 R96, R16.reuse, R122, R96 ;  /* 0x0000007a1060723c */ /* 0x040fe20000041860 */
[----:B------:R-:W-:Y:S07]  /*18dd0*/  LDSM.16.MT88.4 R120, [R197+0x1000] ;  /* 0x00100000c578783b */ /* 0x000fee0000004200 */
[C---:B------:R-:W-:Y:S08]  /*18de0*/  HMMA.16816.F32.BF16 R12, R16.reuse, R20, R12 ;  /* 0x00000014100c723c */ /* 0x040ff0000004180c */
[C---:B------:R-:W-:Y:S01]  /*18df0*/  HMMA.16816.F32.BF16 R100, R16.reuse, R22, R100 ;  /* 0x000000161064723c */ /* 0x040fe20000041864 */
[----:B------:R-:W1:Y:S07]  /*18e00*/  LDSM.16.MT88.4 R20, [R198+0x1000] ;  /* 0x00100000c614783b */ /* 0x000e6e0000004200 */
[C---:B--2---:R-:W-:Y:S08]  /*18e10*/  HMMA.16816.F32.BF16 R104, R16.reuse, R124, R104 ;  /* 0x0000007c1068723c */ /* 0x044ff00000041868 */
[C---:B------:R-:W-:Y:S01]  /*18e20*/  HMMA.16816.F32.BF16 R108, R16.reuse, R126, R108 ;  /* 0x0000007e106c723c */ /* 0x040fe2000004186c */
[----:B------:R-:W-:Y:S07]  /*18e30*/  LDSM.16.MT88.4 R124, [R196+0x1800] ;  /* 0x00180000c47c783b */ /* 0x000fee0000004200 */
[C---:B------:R-:W-:Y:S08]  /*18e40*/  HMMA.16816.F32.BF16 R60, R16.reuse, R128, R60 ;  /* 0x00000080103c723c */ /* 0x040ff0000004183c */
[----:B------:R-:W-:Y:S01]  /*18e50*/  HMMA.16816.F32.BF16 R64, R16, R130, R64 ;  /* 0x000000821040723c */ /* 0x000fe20000041840 */
[----:B------:R-:W2:Y:S06]  /*18e60*/  MUFU.EX2 R131, R28 ;  /* 0x0000001c00837308 */ /* 0x000eac0000000800 */
[----:B------:R-:W-:Y:S02]  /*18e70*/  F2FP.BF16.PACK_AB R16, R162, R163 ;  /* 0x000000a3a210723e */ /* 0x000fe400000010ff */
[----:B------:R-:W-:Y:S02]  /*18e80*/  F2FP.BF16.PACK_AB R17, R160, R161 ;  /* 0x000000a1a011723e */ /* 0x000fe400000010ff */
[----:B------:R-:W4:Y:S01]  /*18e90*/  MUFU.EX2 R130, R29 ;  /* 0x0000001d00827308 */ /* 0x000f220000000800 */
[----:B------:R-:W-:Y:S02]  /*18ea0*/  F2FP.BF16.PACK_AB R18, R158, R159 ;  /* 0x0000009f9e12723e */ /* 0x000fe400000010ff */
[----:B------:R-:W-:Y:S07]  /*18eb0*/  F2FP.BF16.PACK_AB R19, R156, R157 ;  /* 0x0000009d9c13723e */ /* 0x000fee00000010ff */
[C---:B---3--:R-:W-:Y:S03]  /*18ec0*/  HMMA.16816.F32.BF16 R4, R16.reuse, R116, R4 ;  /* 0x000000741004723c */ /* 0x048fe60000041804 */
[----:B--2---:R-:W-:Y:S05]  /*18ed0*/  FADD.FTZ R2, R131, R2 ;  /* 0x0000000283027221 */ /* 0x004fea0000010000 */
[C---:B------:R-:W-:Y:S01]  /*18ee0*/  HMMA.16816.F32.BF16 R8, R16.reuse, R118, R8 ;  /* 0x000000761008723c */ /* 0x040fe20000041808 */
[----:B------:R-:W2:Y:S03]  /*18ef0*/  LDSM.16.MT88.4 R116, [R195+0x4800] ;  /* 0x00480000c374783b */ /* 0x000ea60000004200 */
[----:B----4-:R-:W-:Y:S04]  /*18f00*/  FADD.FTZ R2, R130, R2 ;  /* 0x0000000282027221 */ /* 0x010fe80000010000 */
[C---:B------:R-:W-:Y:S07]  /*18f10*/  HMMA.16816.F32.BF16 R68, R16.reuse, R24, R68 ;  /* 0x000000181044723c */ /* 0x040fee0000041844 */
[----:B------:R-:W-:Y:S01]  /*18f20*/  FFMA.FTZ R24, R30, c[0x0][0x2d0], -R112 ;  /* 0x0000b4001e187a23 */ /* 0x000fe20000010870 */
[C---:B------:R-:W-:Y:S03]  /*18f30*/  HMMA.16816.F32.BF16 R72, R16.reuse, R26, R72 ;  /* 0x0000001a1048723c */ /* 0x040fe60000041848 */
[----:B------:R3:W4:Y:S05]  /*18f40*/  MUFU.EX2 R129, R24 ;  /* 0x0000001800817308 */ /* 0x00072a0000000800 */
[C---:B-1----:R-:W-:Y:S07]  /*18f50*/  HMMA.16816.F32.BF16 R76, R16.reuse, R20, R76 ;  /* 0x00000014104c723c */ /* 0x042fee000004184c */
[----:B------:R-:W-:Y:S01]  /*18f60*/  FFMA.FTZ R20, R32, c[0x0][0x2d0], -R114 ;  /* 0x0000b40020147a23 */ /* 0x000fe20000010872 */
[C---:B------:R-:W-:Y:S01]  /*18f70*/  HMMA.16816.F32.BF16 R80, R16.reuse, R22, R80 ;  /* 0x000000161050723c */ /* 0x040fe20000041850 */
[----:B------:R-:W-:Y:S02]  /*18f80*/  LDSM.16.MT88.4 R32, [R198+0x1800] ;  /* 0x00180000c620783b */ /* 0x000fe40000004200 */
[----:B------:R-:W1:Y:S05]  /*18f90*/  MUFU.EX2 R155, R20 ;  /* 0x00000014009b7308 */ /* 0x000e6a0000000800 */
        /* <DEDUP_REMOVED lines=8> */
[----:B-1----:R-:W-:Y:S02]  /*19020*/  FADD.FTZ R2, R155, R2 ;  /* 0x000000029b027221 */ /* 0x002fe40000010000 */
[----:B------:R-:W-:Y:S02]  /*19030*/  LDSM.16.MT88.4 R20, [R197+0x4800] ;  /* 0x00480000c514783b */ /* 0x000fe40000004200 */
[C---:B------:R-:W-:Y:S04]  /*19040*/  HMMA.16816.F32.BF16 R96, R16.reuse, R118, R96 ;  /* 0x000000761060723c */ /* 0x040fe80000041860 */
[----:B------:R-:W-:Y:S02]  /*19050*/  FADD.FTZ R2, R154, R2 ;  /* 0x000000029a027221 */ /* 0x000fe40000010000 */
[----:B---3--:R-:W1:Y:S01]  /*19060*/  LDSM.16.MT88.4 R24, [R196+0x4800] ;  /* 0x00480000c418783b */ /* 0x008e620000004200 */
[----:B----4-:R-:W-:Y:S05]  /*19070*/  FADD.FTZ R0, R128, R0 ;  /* 0x0000000080007221 */ /* 0x010fea0000010000 */
[----:B------:R-:W-:Y:S04]  /*19080*/  FADD.FTZ R0, R153, R0 ;  /* 0x0000000099007221 */ /* 0x000fe80000010000 */
[----:B------:R-:W-:Y:S01]  /*19090*/  FADD.FTZ R0, R152, R0 ;  /* 0x0000000098007221 */ /* 0x000fe20000010000 */
[C---:B-1----:R-:W-:Y:S08]  /*190a0*/  HMMA.16816.F32.BF16 R12, R16.reuse, R24, R12 ;  /* 0x00000018100c723c */ /* 0x042ff0000004180c */
[C---:B------:R-:W-:Y:S01]  /*190b0*/  HMMA.16816.F32.BF16 R100, R16.reuse, R26, R100 ;  /* 0x0000001a1064723c */ /* 0x040fe20000041864 */
[----:B------:R-:W-:Y:S07]  /*190c0*/  LDSM.16.MT88.4 R24, [R195+0x5000] ;  /* 0x00500000c318783b */ /* 0x000fee0000004200 */
[C---:B------:R-:W-:Y:S07]  /*190d0*/  HMMA.16816.F32.BF16 R104, R16.reuse, R28, R104 ;  /* 0x0000001c1068723c */ /* 0x040fee0000041868 */
[--C-:B------:R-:W-:Y:S01]  /*190e0*/  FFMA.FTZ R28, R36, c[0x0][0x2d0], -R114.reuse ;  /* 0x0000b400241c7a23 */ /* 0x100fe20000010872 */
[C---:B------:R-:W-:Y:S03]  /*190f0*/  HMMA.16816.F32.BF16 R108, R16.reuse, R30, R108 ;  /* 0x0000001e106c723c */ /* 0x040fe6000004186c */
[----:B------:R1:W2:Y:S01]  /*19100*/  MUFU.EX2 R151, R28 ;  /* 0x0000001c00977308 */ /* 0x0002a20000000800 */
[----:B------:R-:W-:Y:S04]  /*19110*/  FFMA.FTZ R36, R40, c[0x0][0x2d0], -R114 ;  /* 0x0000b40028247a23 */ /* 0x000fe80000010872 */
[C---:B------:R-:W-:Y:S05]  /*19120*/  HMMA.16816.F32.BF16 R60, R16.reuse, R20, R60 ;  /* 0x00000014103c723c */ /* 0x040fea000004183c */
[----:B------:R-:W-:Y:S03]  /*19130*/  MUFU.EX2 R147, R36 ;  /* 0x0000002400937308 */ /* 0x000fe60000000800 */
[----:B------:R-:W-:Y:S01]  /*19140*/  HMMA.16816.F32.BF16 R64, R16, R22, R64 ;  /* 0x000000161040723c */ /* 0x000fe20000041840 */
[----:B------:R-:W3:Y:S06]  /*19150*/  LDSM.16.MT88.4 R20, [R197+0x1800] ;  /* 0x00180000c514783b */ /* 0x000eec0000004200 */
[----:B------:R-:W-:Y:S02]  /*19160*/  F2FP.BF16.PACK_AB R16, R130, R131 ;  /* 0x000000838210723e */ /* 0x000fe400000010ff */
[----:B------:R-:W-:Y:S01]  /*19170*/  F2FP.BF16.PACK_AB R17, R128, R129 ;  /* 0x000000818011723e */ /* 0x000fe200000010ff */
[----:B-1----:R-:W1:Y:S02]  /*19180*/  LDSM.16.MT88.4 R28, [R196+0x5000] ;  /* 0x00500000c41c783b */ /* 0x002e640000004200 */
[----:B------:R-:W-:Y:S01]  /*19190*/  F2FP.BF16.PACK_AB R18, R154, R155 ;  /* 0x0000009b9a12723e */ /* 0x000fe200000010ff */
[----:B--2---:R-:W-:Y:S01]  /*191a0*/  FADD.FTZ R2, R151, R2 ;  /* 0x0000000297027221 */ /* 0x004fe20000010000 */
[----:B------:R-:W-:Y:S07]  /*191b0*/  F2FP.BF16.PACK_AB R19, R152, R153 ;  /* 0x000000999813723e */ /* 0x000fee00000010ff */
[C---:B------:R-:W-:Y:S08]  /*191c0*/  HMMA.16816.F32.BF16 R4, R16.reuse, R120, R4 ;  /* 0x000000781004723c */ /* 0x040ff00000041804 */
[C---:B------:R-:W-:Y:S08]  /*191d0*/  HMMA.16816.F32.BF16 R8, R16.reuse, R122, R8 ;  /* 0x0000007a1008723c */ /* 0x040ff00000041808 */
[C---:B------:R-:W-:Y:S08]  /*191e0*/  HMMA.16816.F32.BF16 R68, R16.reuse, R124, R68 ;  /* 0x0000007c1044723c */ /* 0x040ff00000041844 */
[C---:B------:R-:W-:Y:S01]  /*191f0*/  HMMA.16816.F32.BF16 R72, R16.reuse, R126, R72 ;  /* 0x0000007e1048723c */ /* 0x040fe20000041848 */
[----:B------:R-:W-:Y:S07]  /*19200*/  LDSM.16.MT88.4 R124, [R195+0x3000] ;  /* 0x00300000c37c783b */ /* 0x000fee0000004200 */
[C---:B------:R-:W-:Y:S07]  /*19210*/  HMMA.16816.F32.BF16 R76, R16.reuse, R32, R76 ;  /* 0x00000020104c723c */ /* 0x040fee000004184c */
[----:B------:R-:W-:Y:S01]  /*19220*/  FFMA.FTZ R32, R37, c[0x0][0x2d0], -R114 ;  /* 0x0000b40025207a23 */ /* 0x000fe20000010872 */
[C---:B------:R-:W-:Y:S03]  /*19230*/  HMMA.16816.F32.BF16 R80, R16.reuse, R34, R80 ;  /* 0x000000221050723c */ /* 0x040fe60000041850 */
[----:B------:R2:W4:Y:S05]  /*19240*/  MUFU.EX2 R150, R32 ;  /* 0x0000002000967308 */ /* 0x00052a0000000800 */
[C---:B---3--:R-:W-:Y:S07]  /*19250*/  HMMA.16816.F32.BF16 R84, R16.reuse, R20, R84 ;  /* 0x000000141054723c */ /* 0x048fee0000041854 */
[--C-:B------:R-:W-:Y:S01]  /*19260*/  FFMA.FTZ R20, R39, c[0x0][0x2d0], -R112.reuse ;  /* 0x0000b40027147a23 */ /* 0x100fe20000010870 */
[C---:B------:R-:W-:Y:S03]  /*19270*/  HMMA.16816.F32.BF16 R88, R16.reuse, R22, R88 ;  /* 0x000000161058723c */ /* 0x040fe60000041858 */
[----:B------:R3:W-:Y:S05]  /*19280*/  MUFU.EX2 R148, R20 ;  /* 0x0000001400947308 */ /* 0x0007ea0000000800 */
[C---:B------:R-:W-:Y:S04]  /*19290*/  HMMA.16816.F32.BF16 R92, R16.reuse, R24, R92 ;  /* 0x00000018105c723c */ /* 0x040fe8000004185c */
[----:B--2---:R-:W-:Y:S02]  /*192a0*/  FFMA.FTZ R32, R38, c[0x0][0x2d0], -R112 ;  /* 0x0000b40026207a23 */ /* 0x004fe40000010870 */
[----:B------:R-:W-:Y:S01]  /*192b0*/  LDSM.16.MT88.4 R36, [R196+0x5800] ;  /* 0x00580000c424783b */ /* 0x000fe20000004200 */
[----:B------:R-:W-:Y:S01]  /*192c0*/  FFMA.FTZ R24, R41, c[0x0][0x2d0], -R114 ;  /* 0x0000b40029187a23 */ /* 0x000fe20000010872 */
[C---:B------:R-:W-:Y:S01]  /*192d0*/  HMMA.16816.F32.BF16 R96, R16.reuse, R26, R96 ;  /* 0x0000001a1060723c */ /* 0x040fe20000041860 */
[----:B------:R2:W5:Y:S03]  /*192e0*/  MUFU.EX2 R149, R32 ;  /* 0x0000002000957308 */ /* 0x0005660000000800 */
[----:B----4-:R-:W-:Y:S04]  /*192f0*/  FADD.FTZ R2, R150, R2 ;  /* 0x0000000296027221 */ /* 0x010fe80000010000 */
[C---:B-1----:R-:W-:Y:S03]  /*19300*/  HMMA.16816.F32.BF16 R12, R16.reuse, R28, R12 ;  /* 0x0000001c100c723c */ /* 0x042fe6000004180c */
[----:B------:R1:W4:Y:S01]  /*19310*/  MUFU.EX2 R146, R24 ;  /* 0x0000001800927308 */ /* 0x0003220000000800 */
[----:B---3--:R-:W-:Y:S01]  /*19320*/  LDSM.16.MT88.4 R20, [R197+0x5000] ;  /* 0x00500000c514783b */ /* 0x008fe20000004200 */
[----:B------:R-:W-:Y:S02]  /*19330*/  FADD.FTZ R2, R147, R2 ;  /* 0x0000000293027221 */ /* 0x000fe40000010000 */
[----:B------:R-:W-:Y:S01]  /*19340*/  FFMA.FTZ R28, R43, c[0x0][0x2d0], -R112 ;  /* 0x0000b4002b1c7a23 */ /* 0x000fe20000010870 */
[C---:B------:R-:W-:Y:S05]  /*19350*/  HMMA.16816.F32.BF16 R100, R16.reuse, R30, R100 ;  /* 0x0000001e1064723c */ /* 0x040fea0000041864 */
[----:B------:R3:W-:Y:S01]  /*19360*/  MUFU.EX2 R144, R28 ;  /* 0x0000001c00907308 */ /* 0x0007e20000000800 */
[----:B--2---:R-:W2:Y:S01]  /*19370*/  LDSM.16.MT88.4 R32, [R198+0x5000] ;  /* 0x00500000c620783b */ /* 0x004ea20000004200 */
[----:B-----5:R-:W-:Y:S05]  /*19380*/  FADD.FTZ R0, R149, R0 ;  /* 0x0000000095007221 */ /* 0x020fea0000010000 */
[----:B------:R-:W-:Y:S02]  /*19390*/  FADD.FTZ R0, R148, R0 ;  /* 0x0000000094007221 */ /* 0x000fe40000010000 */
[----:B-1----:R-:W-:Y:S02]  /*193a0*/  FFMA.FTZ R24, R42, c[0x0][0x2d0], -R112 ;  /* 0x0000b4002a187a23 */ /* 0x002fe40000010870 */
[----:B------:R-:W-:Y:S01]  /*193b0*/  LDSM.16.MT88.4 R40, [R198+0x5800] ;  /* 0x00580000c628783b */ /* 0x000fe20000004200 */
[----:B----4-:R-:W-:Y:S01]  /*193c0*/  FADD.FTZ R2, R146, R2 ;  /* 0x0000000292027221 */ /* 0x010fe20000010000 */
[----:B------:R1:W4:Y:S06]  /*193d0*/  MUFU.EX2 R145, R24 ;  /* 0x0000001800917308 */ /* 0x00032c0000000800 */
[----:B---3--:R-:W-:Y:S08]  /*193e0*/  LDSM.16.MT88.4 R28, [R196+0x2000] ;  /* 0x00200000c41c783b */ /* 0x008ff00000004200 */
[----:B-1----:R-:W1:Y:S01]  /*193f0*/  LDSM.16.MT88.4 R24, [R195+0x2000] ;  /* 0x00200000c318783b */ /* 0x002e620000004200 */
[----:B----4-:R-:W-:Y:S01]  /*19400*/  FADD.FTZ R0, R145, R0 ;  /* 0x0000000091007221 */ /* 0x010fe20000010000 */
[C---:B--2---:R-:W-:Y:S03]  /*19410*/  HMMA.16816.F32.BF16 R104, R16.reuse, R32, R104 ;  /* 0x000000201068723c */ /* 0x044fe60000041868 */
[----:B------:R-:W-:Y:S05]  /*19420*/  FADD.FTZ R0, R144, R0 ;  /* 0x0000000090007221 */ /* 0x000fea0000010000 */
[C---:B------:R-:W-:Y:S01]  /*19430*/  HMMA.16816.F32.BF16 R108, R16.reuse, R34, R108 ;  /* 0x00000022106c723c */ /* 0x040fe2000004186c */
[----:B------:R-:W2:Y:S07]  /*19440*/  LDSM.16.MT88.4 R32, [R198+0x2000] ;  /* 0x00200000c620783b */ /* 0x000eae0000004200 */
[C---:B------:R-:W-:Y:S07]  /*19450*/  HMMA.16816.F32.BF16 R60, R16.reuse, R20, R60 ;  /* 0x00000014103c723c */ /* 0x040fee000004183c */
[--C-:B------:R-:W-:Y:S01]  /*19460*/  FFMA.FTZ R20, R44, c[0x0][0x2d0], -R114.reuse ;  /* 0x0000b4002c147a23 */ /* 0x100fe20000010872 */
[----:B------:R-:W-:Y:S03]  /*19470*/  HMMA.16816.F32.BF16 R64, R16, R22, R64 ;  /* 0x000000161040723c */ /* 0x000fe60000041840 */
[----:B------:R3:W4:Y:S01]  /*19480*/  MUFU.EX2 R143, R20 ;  /* 0x00000014008f7308 */ /* 0x0007220000000800 */
[--C-:B------:R-:W-:Y:S03]  /*19490*/  FFMA.FTZ R44, R49, c[0x0][0x2d0], -R114.reuse ;  /* 0x0000b400312c7a23 */ /* 0x100fe60000010872 */
[----:B------:R-:W-:Y:S02]  /*194a0*/  F2FP.BF16.PACK_AB R16, R150, R151 ;  /* 0x000000979610723e */ /* 0x000fe400000010ff */
[----:B------:R-:W-:Y:S03]  /*194b0*/  F2FP.BF16.PACK_AB R17, R148, R149 ;  /* 0x000000959411723e */ /* 0x000fe600000010ff */
[----:B------:R-:W-:Y:S01]  /*194c0*/  F2FP.BF16.PACK_AB R18, R146, R147 ;  /* 0x000000939212723e */ /* 0x000fe200000010ff */
[----:B------:R-:W-:Y:S01]  /*194d0*/  MUFU.EX2 R118, R44 ;  /* 0x0000002c00767308 */ /* 0x000fe20000000800 */
[----:B------:R-:W-:Y:S07]  /*194e0*/  F2FP.BF16.PACK_AB R19, R144, R145 ;  /* 0x000000919013723e */ /* 0x000fee00000010ff */
[C---:B-1----:R-:W-:Y:S03]  /*194f0*/  HMMA.16816.F32.BF16 R4, R16.reuse, R24, R4 ;  /* 0x000000181004723c */ /* 0x042fe60000041804 */
[----:B---3--:R-:W-:Y:S05]  /*19500*/  FFMA.FTZ R20, R45, c[0x0][0x2d0], -R114 ;  /* 0x0000b4002d147a23 */ /* 0x008fea0000010872 */
[C---:B------:R-:W-:Y:S01]  /*19510*/  HMMA.16816.F32.BF16 R8, R16.reuse, R26, R8 ;  /* 0x0000001a1008723c */ /* 0x040fe20000041808 */
[----:B------:R1:W3:Y:S03]  /*19520*/  MUFU.EX2 R142, R20 ;  /* 0x00000014008e7308 */ /* 0x0002e60000000800 */
[----:B------:R-:W-:Y:S02]  /*19530*/  FFMA.FTZ R24, R46, c[0x0][0x2d0], -R112 ;  /* 0x0000b4002e187a23 */ /* 0x000fe40000010870 */
[----:B----4-:R-:W-:Y:S02]  /*19540*/  FADD.FTZ R2, R143, R2 ;  /* 0x000000028f027221 */ /* 0x010fe40000010000 */
[C---:B------:R-:W-:Y:S03]  /*19550*/  HMMA.16816.F32.BF16 R68, R16.reuse, R28, R68 ;  /* 0x0000001c1044723c */ /* 0x040fe60000041844 */
[----:B------:R4:W5:Y:S04]  /*19560*/  MUFU.EX2 R141, R24 ;  /* 0x00000018008d7308 */ /* 0x0009680000000800 */
[----:B------:R-:W-:Y:S01]  /*19570*/  FFMA.FTZ R28, R48, c[0x0][0x2d0], -R114 ;  /* 0x0000b400301c7a23 */ /* 0x000fe20000010872 */
[C---:B------:R-:W-:Y:S05]  /*19580*/  HMMA.16816.F32.BF16 R72, R16.reuse, R30, R72 ;  /* 0x0000001e1048723c */ /* 0x040fea0000041848 */
[----:B------:R5:W5:Y:S03]  /*19590*/  MUFU.EX2 R119, R28 ;  /* 0x0000001c00777308 */ /* 0x000b660000000800 */
[C---:B--2---:R-:W-:Y:S01]  /*195a0*/  HMMA.16816.F32.BF16 R76, R16.reuse, R32, R76 ;  /* 0x00000020104c723c */ /* 0x044fe2000004184c */
[----:B-1----:R-:W1:Y:S03]  /*195b0*/  LDSM.16.MT88.4 R20, [R197+0x2000] ;  /* 0x00200000c514783b */ /* 0x002e660000004200 */
[----:B---3--:R-:W-:Y:S03]  /*195c0*/  FADD.FTZ R2, R142, R2 ;  /* 0x000000028e027221 */ /* 0x008fe60000010000 */
[--C-:B------:R-:W-:Y:S01]  /*195d0*/  FFMA.FTZ R32, R50, c[0x0][0x2d0], -R112.reuse ;  /* 0x0000b40032207a23 */ /* 0x100fe20000010870 */
[C---:B------:R-:W-:Y:S03]  /*195e0*/  HMMA.16816.F32.BF16 R80, R16.reuse, R34, R80 ;  /* 0x000000221050723c */ /* 0x040fe60000041850 */
[----:B------:R2:W-:Y:S01]  /*195f0*/  MUFU.EX2 R117, R32 ;  /* 0x0000002000757308 */ /* 0x0005e20000000800 */
[----:B----4-:R-:W-:Y:S02]  /*19600*/  FFMA.FTZ R24, R47, c[0x0][0x2d0], -R112 ;  /* 0x0000b4002f187a23 */ /* 0x010fe40000010870 */
[----:B-----5:R-:W-:Y:S07]  /*19610*/  FADD.FTZ R0, R141, R0 ;  /* 0x000000008d007221 */ /* 0x020fee0000010000 */
[----:B------:R3:W4:Y:S01]  /*19620*/  MUFU.EX2 R140, R24 ;  /* 0x00000018008c7308 */ /* 0x0007220000000800 */
[----:B------:R-:W-:Y:S01]  /*19630*/  LDSM.16.MT88.4 R28, [R197+0x5800] ;  /* 0x00580000c51c783b */ /* 0x000fe20000004200 */
[----:B------:R-:W-:Y:S07]  /*19640*/  FADD.FTZ R2, R119, R2 ;  /* 0x0000000277027221 */ /* 0x000fee0000010000 */
[----:B--2---:R-:W-:Y:S01]  /*19650*/  LDSM.16.MT88.4 R32, [R195+0x2800] ;  /* 0x00280000c320783b */ /* 0x004fe20000004200 */
[C---:B-1----:R-:W-:Y:S07]  /*19660*/  HMMA.16816.F32.BF16 R84, R16.reuse, R20, R84 ;  /* 0x000000141054723c */ /* 0x042fee0000041854 */
[----:B---3--:R-:W1:Y:S01]  /*19670*/  LDSM.16.MT88.4 R24, [R195+0x5800] ;  /* 0x00580000c318783b */ /* 0x008e620000004200 */
[----:B----4-:R-:W-:Y:S04]  /*19680*/  FADD.FTZ R0, R140, R0 ;  /* 0x000000008c007221 */ /* 0x010fe80000010000 */
[----:B------:R-:W-:Y:S01]  /*19690*/  FFMA.FTZ R20, R51, c[0x0][0x2d0], -R112 ;  /* 0x0000b40033147a23 */ /* 0x000fe20000010870 */
[C---:B------:R-:W-:Y:S03]  /*196a0*/  HMMA.16816.F32.BF16 R88, R16.reuse, R22, R88 ;  /* 0x000000161058723c */ /* 0x040fe60000041858 */
[----:B------:R2:W3:Y:S01]  /*196b0*/  MUFU.EX2 R116, R20 ;  /* 0x0000001400747308 */ /* 0x0004e20000000800 */
[----:B------:R-:W-:Y:S01]  /*196c0*/  FADD.FTZ R0, R117, R0 ;  /* 0x0000000075007221 */ /* 0x000fe20000010000 */
[----:B--2---:R-:W2:Y:S03]  /*196d0*/  LDSM.16.MT88.4 R20, [R196+0x2800] ;  /* 0x00280000c414783b */ /* 0x004ea60000004200 */
        /* <DEDUP_REMOVED lines=14> */
[----:B------:R4:W-:Y:S04]  /*197c0*/  MUFU.EX2 R51, R28 ;  /* 0x0000001c00337308 */ /* 0x0009e80000000800 */
[----:B------:R-:W-:Y:S02]  /*197d0*/  F2FP.BF16.PACK_AB R16, R142, R143 ;  /* 0x0000008f8e10723e */ /* 0x000fe400000010ff */
[----:B------:R-:W-:Y:S03]  /*197e0*/  F2FP.BF16.PACK_AB R17, R140, R141 ;  /* 0x0000008d8c11723e */ /* 0x000fe600000010ff */
[----:B------:R-:W-:Y:S02]  /*197f0*/  F2FP.BF16.PACK_AB R18, R118, R119 ;  /* 0x000000777612723e */ /* 0x000fe400000010ff */
[----:B---3--:R-:W-:Y:S07]  /*19800*/  F2FP.BF16.PACK_AB R19, R116, R117 ;  /* 0x000000757413723e */ /* 0x008fee00000010ff */
[C---:B------:R-:W-:Y:S01]  /*19810*/  HMMA.16816.F32.BF16 R4, R16.reuse, R32, R4 ;  /* 0x000000201004723c */ /* 0x040fe20000041804 */
[----:B----4-:R-:W3:Y:S06]  /*19820*/  LDSM.16.MT88.4 R28, [R197+0x2800] ;  /* 0x00280000c51c783b */ /* 0x010eec0000004200 */
[----:B------:R-:W-:Y:S01]  /*19830*/  FFMA.FTZ R32, R53, c[0x0][0x2d0], -R114 ;  /* 0x0000b40035207a23 */ /* 0x000fe20000010872 */
[C---:B------:R-:W-:Y:S03]  /*19840*/  HMMA.16816.F32.BF16 R8, R16.reuse, R34, R8 ;  /* 0x000000221008723c */ /* 0x040fe60000041808 */
[----:B------:R4:W5:Y:S05]  /*19850*/  MUFU.EX2 R50, R32 ;  /* 0x0000002000327308 */ /* 0x00096a0000000800 */
[C---:B--2---:R-:W-:Y:S07]  /*19860*/  HMMA.16816.F32.BF16 R68, R16.reuse, R20, R68 ;  /* 0x000000141044723c */ /* 0x044fee0000041844 */
[--C-:B------:R-:W-:Y:S01]  /*19870*/  FFMA.FTZ R20, R55, c[0x0][0x2d0], -R112.reuse ;  /* 0x0000b40037147a23 */ /* 0x100fe20000010870 */
[C---:B------:R-:W-:Y:S03]  /*19880*/  HMMA.16816.F32.BF16 R72, R16.reuse, R22, R72 ;  /* 0x000000161048723c */ /* 0x040fe60000041848 */
[----:B------:R2:W-:Y:S05]  /*19890*/  MUFU.EX2 R48, R20 ;  /* 0x0000001400307308 */ /* 0x0005ea0000000800 */
[C---:B-1----:R-:W-:Y:S04]  /*198a0*/  HMMA.16816.F32.BF16 R76, R16.reuse, R24, R76 ;  /* 0x00000018104c723c */ /* 0x042fe8000004184c */
[----:B----4-:R-:W-:Y:S03]  /*198b0*/  FFMA.FTZ R32, R54, c[0x0][0x2d0], -R112 ;  /* 0x0000b40036207a23 */ /* 0x010fe60000010870 */
[----:B------:R-:W-:Y:S01]  /*198c0*/  FFMA.FTZ R24, R57, c[0x0][0x2d0], -R114 ;  /* 0x0000b40039187a23 */ /* 0x000fe20000010872 */
[C---:B------:R-:W-:Y:S01]  /*198d0*/  HMMA.16816.F32.BF16 R80, R16.reuse, R26, R80 ;  /* 0x0000001a1050723c */ /* 0x040fe20000041850 */
[----:B------:R1:W4:Y:S03]  /*198e0*/  MUFU.EX2 R49, R32 ;  /* 0x0000002000317308 */ /* 0x0003260000000800 */
[----:B------:R-:W-:Y:S04]  /*198f0*/  MOV R114, R3 ;  /* 0x0000000300727202 */ /* 0x000fe80000000f00 */
[C---:B---3--:R-:W-:Y:S01]  /*19900*/  HMMA.16816.F32.BF16 R84, R16.reuse, R28, R84 ;  /* 0x0000001c1054723c */ /* 0x048fe20000041854 */
[----:B--2---:R-:W-:Y:S02]  /*19910*/  LDSM.16.MT88.4 R20, [R196+0x6000] ;  /* 0x00600000c414783b */ /* 0x004fe40000004200 */
[----:B------:R2:W3:Y:S05]  /*19920*/  MUFU.EX2 R46, R24 ;  /* 0x00000018002e7308 */ /* 0x0004ea0000000800 */
[C---:B------:R-:W-:Y:S01]  /*19930*/  HMMA.16816.F32.BF16 R88, R16.reuse, R30, R88 ;  /* 0x0000001e1058723c */ /* 0x040fe20000041858 */
[----:B------:R-:W-:Y:S08]  /*19940*/  LDSM.16.MT88.4 R28, [R198+0x3000] ;  /* 0x00300000c61c783b */ /* 0x000ff00000004200 */
[----:B-1----:R-:W1:Y:S03]  /*19950*/  LDSM.16.MT88.4 R32, [R195+0x6000] ;  /* 0x00600000c320783b */ /* 0x002e660000004200 */
[--C-:B--2---:R-:W-:Y:S02]  /*19960*/  FFMA.FTZ R24, R58, c[0x0][0x2d0], -R112.reuse ;  /* 0x0000b4003a187a23 */ /* 0x104fe40000010870 */
[----:B------:R-:W-:Y:S02]  /*19970*/  FFMA.FTZ R112, R59, c[0x0][0x2d0], -R112 ;  /* 0x0000b4003b707a23 */ /* 0x000fe40000010870 */
[----:B------:R2:W-:Y:S10]  /*19980*/  MUFU.EX2 R45, R24 ;  /* 0x00000018002d7308 */ /* 0x0005f40000000800 */
[----:B------:R-:W3:Y:S01]  /*19990*/  MUFU.EX2 R44, R112 ;  /* 0x00000070002c7308 */ /* 0x000ee20000000800 */
[----:B--2---:R-:W2:Y:S01]  /*199a0*/  LDSM.16.MT88.4 R24, [R196+0x3000] ;  /* 0x00300000c418783b */ /* 0x004ea20000004200 */
[C---:B-1----:R-:W-:Y:S08]  /*199b0*/  HMMA.16816.F32.BF16 R92, R16.reuse, R32, R92 ;  /* 0x00000020105c723c */ /* 0x042ff0000004185c */
[C---:B------:R-:W-:Y:S08]  /*199c0*/  HMMA.16816.F32.BF16 R96, R16.reuse, R34, R96 ;  /* 0x000000221060723c */ /* 0x040ff00000041860 */
[C---:B------:R-:W-:Y:S08]  /*199d0*/  HMMA.16816.F32.BF16 R12, R16.reuse, R20, R12 ;  /* 0x00000014100c723c */ /* 0x040ff0000004180c */
[C---:B------:R-:W-:Y:S01]  /*199e0*/  HMMA.16816.F32.BF16 R100, R16.reuse, R22, R100 ;  /* 0x000000161064723c */ /* 0x040fe20000041864 */
[----:B------:R-:W1:Y:S07]  /*199f0*/  LDSM.16.MT88.4 R20, [R197+0x3000] ;  /* 0x00300000c514783b */ /* 0x000e6e0000004200 */
[C---:B------:R-:W-:Y:S08]  /*19a00*/  HMMA.16816.F32.BF16 R104, R16.reuse, R36, R104 ;  /* 0x000000241068723c */ /* 0x040ff00000041868 */
[C---:B------:R-:W-:Y:S08]  /*19a10*/  HMMA.16816.F32.BF16 R108, R16.reuse, R38, R108 ;  /* 0x00000026106c723c */ /* 0x040ff0000004186c */
[C---:B------:R-:W-:Y:S08]  /*19a20*/  HMMA.16816.F32.BF16 R60, R16.reuse, R40, R60 ;  /* 0x00000028103c723c */ /* 0x040ff0000004183c */
[----:B------:R-:W-:Y:S07]  /*19a30*/  HMMA.16816.F32.BF16 R64, R16, R42, R64 ;  /* 0x0000002a1040723c */ /* 0x000fee0000041840 */
[----:B-----5:R-:W-:Y:S02]  /*19a40*/  F2FP.BF16.PACK_AB R16, R50, R51 ;  /* 0x000000333210723e */ /* 0x020fe400000010ff */
[----:B----4-:R-:W-:Y:S03]  /*19a50*/  F2FP.BF16.PACK_AB R17, R48, R49 ;  /* 0x000000313011723e */ /* 0x010fe600000010ff */
[----:B---3--:R-:W-:Y:S02]  /*19a60*/  F2FP.BF16.PACK_AB R18, R46, R47 ;  /* 0x0000002f2e12723e */ /* 0x008fe400000010ff */
[----:B------:R-:W-:Y:S07]  /*19a70*/  F2FP.BF16.PACK_AB R19, R44, R45 ;  /* 0x0000002d2c13723e */ /* 0x000fee00000010ff */
[C---:B------:R-:W-:Y:S01]  /*19a80*/  HMMA.16816.F32.BF16 R120, R16.reuse, R124, R4 ;  /* 0x0000007c1078723c */ /* 0x040fe20000041804 */
[----:B------:R-:W3:Y:S07]  /*19a90*/  LDSM.16.MT88.4 R4, [R195+0x6800] ;  /* 0x00680000c304783b */ /* 0x000eee0000004200 */
[C---:B------:R-:W-:Y:S01]  /*19aa0*/  HMMA.16816.F32.BF16 R124, R16.reuse, R126, R8 ;  /* 0x0000007e107c723c */ /* 0x040fe20000041808 */
[----:B------:R-:W4:Y:S07]  /*19ab0*/  LDSM.16.MT88.4 R8, [R196+0x6800] ;  /* 0x00680000c408783b */ /* 0x000f2e0000004200 */
[C---:B--2---:R-:W-:Y:S08]  /*19ac0*/  HMMA.16816.F32.BF16 R68, R16.reuse, R24, R68 ;  /* 0x000000181044723c */ /* 0x044ff00000041844 */
[C---:B------:R-:W-:Y:S08]  /*19ad0*/  HMMA.16816.F32.BF16 R72, R16.reuse, R26, R72 ;  /* 0x0000001a1048723c */ /* 0x040ff00000041848 */
[C---:B------:R-:W-:Y:S08]  /*19ae0*/  HMMA.16816.F32.BF16 R76, R16.reuse, R28, R76 ;  /* 0x0000001c104c723c */ /* 0x040ff0000004184c */
[C---:B------:R-:W-:Y:S08]  /*19af0*/  HMMA.16816.F32.BF16 R80, R16.reuse, R30, R80 ;  /* 0x0000001e1050723c */ /* 0x040ff00000041850 */
[C---:B-1----:R-:W-:Y:S08]  /*19b00*/  HMMA.16816.F32.BF16 R84, R16.reuse, R20, R84 ;  /* 0x000000141054723c */ /* 0x042ff00000041854 */
        /* <DEDUP_REMOVED lines=24> */
.L_x_2575:
[----:B------:R-:W-:Y:S02]  /*19c90*/  MOV R7, 0x1f ;  /* 0x0000001f00077802 */ /* 0x000fe40000000f00 */
[----:B------:R-:W-:Y:S01]  /*19ca0*/  MOV R6, 0xffffffff ;  /* 0xffffffff00067802 */ /* 0x000fe20000000f00 */
[----:B------:R-:W-:Y:S05]  /*19cb0*/  BRA.DIV ~URZ, `(.L_x_2579) ;  /* 0x000048527f007947 */ /* 0x000fea000b800000 */
[----:B-1----:R-:W2:Y:S04]  /*19cc0*/  LDL R2, [R1+0x20] ;  /* 0x0000200001027983 */ /* 0x002ea80000100800 */
[----:B--2---:R1:W2:Y:S02]  /*19cd0*/  SHFL.BFLY PT, R0, R2, 0x2, 0x1f ;  /* 0x0c401f0002007f89 */ /* 0x0042a400000e0000 */
.L_x_2646:
        /* <DEDUP_REMOVED lines=9> */
.L_x_2647:
        /* <DEDUP_REMOVED lines=64> */
[----:B------:R-:W-:Y:S02]  /*1a170*/  FMUL.FTZ R61, R0, R95 ;  /* 0x0000005f003d7220 */ /* 0x000fe40000410000 */
[----:B------:R-:W-:Y:S01]  /*1a180*/  @P0 FFMA.FTZ R22, R3, R114, R2 ;  /* 0x0000007203160223 */ /* 0x000fe20000010002 */
[----:B------:R-:W-:Y:S01]  /*1a190*/  PRMT R3, R4, 0x7610, R3 ;  /* 0x0000761004037816 */ /* 0x000fe20000000003 */
        /* <DEDUP_REMOVED lines=18> */
.L_x_2530:
        /* <DEDUP_REMOVED lines=19> */
.L_x_2582:
[----:B--2---:R-:W-:Y:S05]  /*1a3f0*/  BSYNC B0 ;  /* 0x0000000000007941 */ /* 0x004fea0003800000 */
.L_x_2581:
        /* <DEDUP_REMOVED lines=125> */
.L_x_2585:
        /* <DEDUP_REMOVED lines=125> */
.L_x_2648:
[----:B------:R-:W-:Y:S05]  /*1b3a0*/  BRA.DIV ~URZ, `(.L_x_2588) ;  /* 0x000033427f007947 */ /* 0x000fea000b800000 */
[----:B------:R3:W4:Y:S02]  /*1b3b0*/  SHFL.IDX PT, R0, R9, RZ, 0x181f ;  /* 0x00181fff09007589 */ /* 0x00072400000e0000 */
.L_x_2649:
        /* <DEDUP_REMOVED lines=11> */
.L_x_2590:
[----:B------:R-:W-:Y:S05]  /*1b470*/  BSYNC B0 ;  /* 0x0000000000007941 */ /* 0x000fea0003800000 */
.L_x_2589:
[----:B------:R-:W-:Y:S05]  /*1b480*/  BRA.DIV ~URZ, `(.L_x_2591) ;  /* 0x000032c27f007947 */ /* 0x000fea000b800000 */
[----:B--2---:R2:W1:Y:S04]  /*1b490*/  SHFL.IDX PT, R10, R8, 0x1, 0x181f ;  /* 0x00381f00080a7f89 */ /* 0x00446800000e0000 */
[----:B----4-:R2:W4:Y:S02]  /*1b4a0*/  SHFL.IDX PT, R0, R9, 0x1, 0x181f ;  /* 0x00381f0009007f89 */ /* 0x01052400000e0000 */
.L_x_2650:
        /* <DEDUP_REMOVED lines=12> */
.L_x_2593:
[----:B------:R-:W-:Y:S05]  /*1b570*/  BSYNC B0 ;  /* 0x0000000000007941 */ /* 0x000fea0003800000 */
.L_x_2592:
[----:B------:R-:W-:Y:S05]  /*1b580*/  BRA.DIV ~URZ, `(.L_x_2594) ;  /* 0x000032827f007947 */ /* 0x000fea000b800000 */
[----:B-1----:R1:W2:Y:S02]  /*1b590*/  SHFL.IDX PT, R10, R8, 0x2, 0x181f ;  /* 0x00581f00080a7f89 */ /* 0x0022a400000e0000 */
.L_x_2651:
[----:B------:R-:W-:Y:S05]  /*1b5a0*/  BRA.DIV ~URZ, `(.L_x_2595) ;  /* 0x000032d27f007947 */ /* 0x000fea000b800000 */
[----:B----4-:R4:W1:Y:S02]  /*1b5b0*/  SHFL.IDX PT, R0, R9, 0x2, 0x181f ;  /* 0x00581f0009007f89 */ /* 0x01086400000e0000 */
.L_x_2652:
        /* <DEDUP_REMOVED lines=12> */
.L_x_2597:
[----:B------:R-:W-:Y:S05]  /*1b680*/  BSYNC B0 ;  /* 0x0000000000007941 */ /* 0x000fea0003800000 */
.L_x_2596:
[----:B------:R-:W-:Y:S05]  /*1b690*/  BRA.DIV ~URZ, `(.L_x_2598) ;  /* 0x000032427f007947 */ /* 0x000fea000b800000 */
[----:B-1----:R1:W3:Y:S04]  /*1b6a0*/  SHFL.IDX PT, R4, R8, 0x3, 0x181f ;  /* 0x00781f0008047f89 */ /* 0x0022e800000e0000 */
[----:B------:R1:W4:Y:S02]  /*1b6b0*/  SHFL.IDX PT, R0, R9, 0x3, 0x181f ;  /* 0x00781f0009007f89 */ /* 0x00032400000e0000 */
.L_x_2653:
        /* <DEDUP_REMOVED lines=13> */
.L_x_2586:
        /* <DEDUP_REMOVED lines=34> */
.L_x_2654:
[----:B------:R-:W-:Y:S05]  /*1b9b0*/  BRA.DIV ~URZ, `(.L_x_2601) ;  /* 0x000030527f007947 */ /* 0x000fea000b800000 */
[----:B------:R3:W4:Y:S02]  /*1b9c0*/  SHFL.IDX PT, R0, R28, RZ, 0x1c1f ;  /* 0x001c1fff1c007589 */ /* 0x00072400000e0000 */
.L_x_2655:
        /* <DEDUP_REMOVED lines=98> */
.L_x_2603:
[----:B------:R-:W-:Y:S05]  /*1bff0*/  BSYNC B0 ;  /* 0x0000000000007941 */ /* 0x000fea0003800000 */
.L_x_2602:
[----:B------:R-:W-:Y:S05]  /*1c000*/  BRA.DIV ~URZ, `(.L_x_2604) ;  /* 0x00002a627f007947 */ /* 0x000fea000b800000 */
[----:B--2---:R2:W1:Y:S04]  /*1c010*/  SHFL.IDX PT, R4, R14, 0x1, 0x1c1f ;  /* 0x003c1f000e047f89 */ /* 0x00446800000e0000 */
[----:B----4-:R2:W4:Y:S02]  /*1c020*/  SHFL.IDX PT, R0, R28, 0x1, 0x1c1f ;  /* 0x003c1f001c007f89 */ /* 0x01052400000e0000 */
.L_x_2656:
        /* <DEDUP_REMOVED lines=71> */
.L_x_2584:
        /* <DEDUP_REMOVED lines=21> */
.L_x_2605:
        /* <DEDUP_REMOVED lines=57> */
.L_x_2607:
[----:B------:R-:W-:Y:S05]  /*1c980*/  BSYNC B0 ;  /* 0x0000000000007941 */ /* 0x000fea0003800000 */
.L_x_2606:
        /* <DEDUP_REMOVED lines=44> */
.L_x_2657:
[----:B------:R-:W-:Y:S05]  /*1cc50*/  BRA.DIV ~URZ, `(.L_x_2609) ;  /* 0x00001f427f007947 */ /* 0x000fea000b800000 */
[----:B------:R3:W4:Y:S02]  /*1cc60*/  SHFL.IDX PT, R0, R10, RZ, 0x181f ;  /* 0x00181fff0a007589 */ /* 0x00072400000e0000 */
.L_x_2658:
        /* <DEDUP_REMOVED lines=12> */
.L_x_2611:
[----:B------:R-:W-:Y:S05]  /*1cd30*/  BSYNC B0 ;  /* 0x0000000000007941 */ /* 0x000fea0003800000 */
.L_x_2610:
[----:B------:R-:W-:Y:S05]  /*1cd40*/  BRA.DIV ~URZ, `(.L_x_2612) ;  /* 0x00001eb27f007947 */ /* 0x000fea000b800000 */
[----:B--2---:R2:W1:Y:S04]  /*1cd50*/  SHFL.IDX PT, R11, R6, 0x1, 0x181f ;  /* 0x00381f00060b7f89 */ /* 0x00446800000e0000 */
[----:B----4-:R2:W4:Y:S02]  /*1cd60*/  SHFL.IDX PT, R0, R10, 0x1, 0x181f ;  /* 0x00381f000a007f89 */ /* 0x01052400000e0000 */
.L_x_2659:
        /* <DEDUP_REMOVED lines=12> */
.L_x_2614:
[----:B------:R-:W-:Y:S05]  /*1ce30*/  BSYNC B0 ;  /* 0x0000000000007941 */ /* 0x000fea0003800000 */
.L_x_2613:
[----:B------:R-:W-:Y:S05]  /*1ce40*/  BRA.DIV ~URZ, `(.L_x_2615) ;  /* 0x00001e727f007947 */ /* 0x000fea000b800000 */
[----:B-1----:R1:W2:Y:S02]  /*1ce50*/  SHFL.IDX PT, R11, R6, 0x2, 0x181f ;  /* 0x00581f00060b7f89 */ /* 0x0022a400000e0000 */
.L_x_2660:
[----:B------:R-:W-:Y:S05]  /*1ce60*/  BRA.DIV ~URZ, `(.L_x_2616) ;  /* 0x00001ec27f007947 */ /* 0x000fea000b800000 */
[----:B----4-:R4:W1:Y:S02]  /*1ce70*/  SHFL.IDX PT, R0, R10, 0x2, 0x181f ;  /* 0x00581f000a007f89 */ /* 0x01086400000e0000 */
.L_x_2661:
        /* <DEDUP_REMOVED lines=12> */
.L_x_2618:
[----:B------:R-:W-:Y:S05]  /*1cf40*/  BSYNC B0 ;  /* 0x0000000000007941 */ /* 0x000fea0003800000 */
.L_x_2617:
[----:B------:R-:W-:Y:S05]  /*1cf50*/  BRA.DIV ~URZ, `(.L_x_2619) ;  /* 0x00001e327f007947 */ /* 0x000fea000b800000 */
[----:B-12---:R-:W1:Y:S04]  /*1cf60*/  SHFL.IDX PT, R6, R6, 0x3, 0x181f ;  /* 0x00781f0006067f89 */ /* 0x006e6800000e0000 */
[----:B------:R2:W3:Y:S02]  /*1cf70*/  SHFL.IDX PT, R0, R10, 0x3, 0x181f ;  /* 0x00781f000a007f89 */ /* 0x0004e400000e0000 */
.L_x_2662:
        /* <DEDUP_REMOVED lines=11> */
.L_x_2599:
[----:B------:R-:W-:Y:S05]  /*1d030*/  BSYNC B1 ;  /* 0x0000000000017941 */ /* 0x000fea0003800000 */
.L_x_2583:
        /* <DEDUP_REMOVED lines=15> */
.L_x_2663:
[----:B------:R-:W-:Y:S05]  /*1d130*/  BRA.DIV ~URZ, `(.L_x_2622) ;  /* 0x00001d827f007947 */ /* 0x000fea000b800000 */
[----:B------:R3:W4:Y:S02]  /*1d140*/  SHFL.IDX PT, R8, R67, 0x1, 0x1f ;  /* 0x00201f0043087f89 */ /* 0x00072400000e0000 */
.L_x_2664:
        /* <DEDUP_REMOVED lines=19> */
.L_x_2665:
        /* <DEDUP_REMOVED lines=16> */
.L_x_2666:
[----:B---3--:R-:W-:Y:S01]  /*1d380*/  IMAD R0, R0, c[0x0][0x538], RZ ;  /* 0x00014e0000007a24 */ /* 0x008fe200078e02ff */
[----:B------:R-:W-:Y:S04]  /*1d390*/  BSSY B1, `(.L_x_2625) ;  /* 0x00000cf000017945 */ /* 0x000fe80003800000 */
[----:B----4-:R-:W-:-:S04]  /*1d3a0*/  IADD3 R8, R0, R8, RZ ;  /* 0x0000000800087210 */ /* 0x010fc80007ffe0ff */
[----:B--2---:R-:W-:-:S13]  /*1d3b0*/  ISETP.GT.AND P0, PT, R8, R9, PT ;  /* 0x000000090800720c */ /* 0x004fda0003f04270 */
[----:B------:R-:W-:Y:S05]  /*1d3c0*/  @P0 BRA `(.L_x_2626) ;  /* 0x0000025000000947 */ /* 0x000fea0003800000 */
.L_x_2630:
        /* <DEDUP_REMOVED lines=9> */
[----:B-1----:R-:W-:-:S03]  /*1d460*/  @!P0 MOV R4, 0x4 ;  /* 0x0000000400048802 */ /* 0x002fc60000000f00 */
[----:B------:R-:W-:-:S04]  /*1d470*/  @!P0 IMAD.WIDE R2, R0, R2, c[0x0][0x580] ;  /* 0x0001600000028625 */ /* 0x000fc800078e0202 */
[----:B------:R-:W-:Y:S01]  /*1d480*/  @!P0 IMAD.WIDE R4, R0, R4, c[0x0][0x578] ;  /* 0x00015e0000048625 */ /* 0x000fe200078e0204 */
[----:B------:R-:W2:Y:S04]  /*1d490*/  @!P0 LDG.E R6, [R2.64] ;  /* 0x0000000602068981 */ /* 0x000ea8000c1e1900 */
[----:B------:R-:W2:Y:S02]  /*1d4a0*/  @!P0 LDG.E R7, [R4.64] ;  /* 0x0000000604078981 */ /* 0x000ea4000c1e1900 */
[----:B--2---:R-:W-:Y:S01]  /*1d4b0*/  IMAD R0, R7, R6, RZ ;  /* 0x0000000607007224 */ /* 0x004fe200078e02ff */
[----:B------:R-:W-:Y:S05]  /*1d4c0*/  BRA.DIV ~URZ, `(.L_x_2628) ;  /* 0x00001c427f007947 */ /* 0x000fea000b800000 */
[----:B------:R1:W2:Y:S02]  /*1d4d0*/  SHFL.UP PT, R2, R0, 0x1, RZ ;  /* 0x0420000000027989 */ /* 0x0002a400000e00ff */
.L_x_2667:
        /* <DEDUP_REMOVED lines=16> */
.L_x_2668:
[----:B--2---:R-:W-:-:S05]  /*1d5e0*/  IMAD R0, R0, c[0x0][0x538], RZ ;  /* 0x00014e0000007a24 */ /* 0x004fca00078e02ff */
[----:B------:R-:W-:-:S04]  /*1d5f0*/  IADD3 R8, R0, R8, RZ ;  /* 0x0000000800087210 */ /* 0x000fc80007ffe0ff */
[----:B------:R-:W-:-:S13]  /*1d600*/  ISETP.GT.AND P0, PT, R8, R9, PT ;  /* 0x000000090800720c */ /* 0x000fda0003f04270 */
[----:B-1----:R-:W-:Y:S05]  /*1d610*/  @!P0 BRA `(.L_x_2630) ;  /* 0xfffffdb000008947 */ /* 0x002fea000383ffff */
.L_x_2626:
[----:B------:R-:W-:-:S05]  /*1d620*/  IADD3 R11, -R0, R8, RZ ;  /* 0x00000008000b7210 */ /* 0x000fca0007ffe1ff */
[----:B------:R-:W-:-:S05]  /*1d630*/  IMAD R0, R4, c[0x0][0x538], R11 ;  /* 0x00014e0004007a24 */ /* 0x000fca00078e020b */
[----:B------:R-:W-:Y:S01]  /*1d640*/  ISETP.GT.AND P0, PT, R0, R9, PT ;  /* 0x000000090000720c */ /* 0x000fe20003f04270 */
[----:B------:R-:W-:-:S12]  /*1d650*/  BRA.DIV ~URZ, `(.L_x_2631) ;  /* 0x00001ca27f007947 */ /* 0x000fd8000b800000 */
[----:B------:R-:W-:-:S03]  /*1d660*/  VOTE.ANY R10, PT, !P0 ;  /* 0x00000000000a7806 */ /* 0x000fc600040e0100 */
.L_x_2669:
[----:B------:R-:W2:Y:S01]  /*1d670*/  LDL.LU R0, [R1+0x54] ;  /* 0x0000540001007983 */ /* 0x000ea20000300800 */
[----:B------:R-:W2:Y:S02]  /*1d680*/  POPC R8, R10 ;  /* 0x0000000a00087309 */ /* 0x000ea40000000000 */
[----:B--2---:R-:W-:-:S05]  /*1d690*/  IADD3 R0, R8, R0, RZ ;  /* 0x0000000008007210 */ /* 0x004fca0007ffe0ff */
[----:B------:R2:W-:Y:S01]  /*1d6a0*/  STL [R1+0x54], R0 ;  /* 0x0000540001007387 */ /* 0x0005e20000100800 */
[----:B------:R-:W-:Y:S05]  /*1d6b0*/  BRA.DIV ~URZ, `(.L_x_2632) ;  /* 0x00001c927f007947 */ /* 0x000fea000b800000 */
[----:B------:R3:W4:Y:S04]  /*1d6c0*/  SHFL.IDX PT, R12, R6, R8, 0x1f ;  /* 0x00001f08060c7589 */ /* 0x00072800000e0000 */
[----:B------:R3:W1:Y:S02]  /*1d6d0*/  SHFL.IDX PT, R7, R7, R8, 0x1f ;  /* 0x00001f0807077589 */ /* 0x00066400000e0000 */
.L_x_2670:
[----:B------:R-:W-:Y:S01]  /*1d6e0*/  ISETP.NE.AND P0, PT, R10, RZ, PT ;  /* 0x000000ff0a00720c */ /* 0x000fe20003f05270 */
[----:B------:R-:W-:-:S12]  /*1d6f0*/  BSSY B0, `(.L_x_2633) ;  /* 0x0000005000007945 */ /* 0x000fd80003800000 */
[----:B------:R-:W-:Y:S05]  /*1d700*/  @!P0 BRA `(.L_x_2634) ;  /* 0x0000003000008947 */ /* 0x000fea0003800000 */
[----:B------:R-:W-:Y:S01]  /*1d710*/  IADD3 R3, R8, -0x1, RZ ;  /* 0xffffffff08037810 */ /* 0x000fe20007ffe0ff */
[----:B------:R-:W-:Y:S05]  /*1d720*/  BRA.DIV ~URZ, `(.L_x_2635) ;  /* 0x00001cf27f007947 */ /* 0x000fea000b800000 */
[----:B------:R2:W3:Y:S02]  /*1d730*/  SHFL.IDX PT, R13, R4, R3, 0x1f ;  /* 0x00001f03040d7589 */ /* 0x0004e400000e0000 */
.L_x_2634:
[----:B------:R-:W-:Y:S05]  /*1d740*/  BSYNC B0 ;  /* 0x0000000000007941 */ /* 0x000fea0003800000 */
.L_x_2633:
        /* <DEDUP_REMOVED lines=69> */
.L_x_2637:
        /* <DEDUP_REMOVED lines=68> */
.L_x_2638:
[----:B------:R-:W-:Y:S05]  /*1dfe0*/  BSYNC B0 ;  /* 0x0000000000007941 */ /* 0x000fea0003800000 */
.L_x_2636:
[----:B------:R-:W-:-:S04]  /*1dff0*/  LOP3.LUT R0, RZ, R0, RZ, 0x33, !PT ;  /* 0x00000000ff007212 */ /* 0x000fc800078e33ff */
[----:B------:R-:W-:-:S05]  /*1e000*/  IADD3 R0, R0, R12, RZ ;  /* 0x0000000c00007210 */ /* 0x000fca0007ffe0ff */
[----:B------:R2:W-:Y:S01]  /*1e010*/  STL [R1+0x4c], R0 ;  /* 0x00004c0001007387 */ /* 0x0005e20000100800 */
[----:B------:R-:W-:Y:S05]  /*1e020*/  BRA `(.L_x_2639) ;  /* 0x0000005000007947 */ /* 0x000fea0003800000 */
.L_x_2627:
[----:B------:R-:W-:Y:S01]  /*1e030*/  MOV R0, c[0x0][0x53c] ;  /* 0x00014f0000007a02 */ /* 0x000fe20000000f00 */
[----:B------:R2:W-:Y:S04]  /*1e040*/  STL [R1+0x48], R9 ;  /* 0x0000480901007387 */ /* 0x0005e80000100800 */
[----:B------:R2:W-:Y:S04]  /*1e050*/  STL [R1+0x4c], RZ ;  /* 0x00004cff01007387 */ /* 0x0005e80000100800 */
[----:B------:R2:W-:Y:S04]  /*1e060*/  STL [R1+0x50], RZ ;  /* 0x000050ff01007387 */ /* 0x0005e80000100800 */
[----:B------:R2:W-:Y:S02]  /*1e070*/  STL [R1+0x54], R0 ;  /* 0x0000540001007387 */ /* 0x0005e40000100800 */
.L_x_2639:
[----:B------:R-:W-:Y:S05]  /*1e080*/  BSYNC B1 ;  /* 0x0000000000017941 */ /* 0x000fea0003800000 */
.L_x_2625:
        /* <DEDUP_REMOVED lines=9> */
.L_x_2620:
[----:B--2---:R-:W2:Y:S02]  /*1e120*/  LDL R0, [R1+0x54] ;  /* 0x0000540001007983 */ /* 0x004ea40000100800 */
[----:B--2---:R-:W-:-:S13]  /*1e130*/  ISETP.GE.AND P0, PT, R0, c[0x0][0x53c], PT ;  /* 0x00014f0000007a0c */ /* 0x004fda0003f06270 */
[----:B-1----:R-:W-:Y:S01]  /*1e140*/  @P0 CALL.REL.NOINC `(.L_x_2640) ;  /* 0x0000001000000944 */ /* 0x002fe20003c00000 */
[----:B------:R-:W-:Y:S05]  /*1e150*/  BRA `(.L_x_2641) ;  /* 0xfffe364000007947 */ /* 0x000fea000383ffff */
.L_x_2640:
[----:B------:R-:W-:Y:S05]  /*1e160*/  EXIT ;  /* 0x000000000000794d */ /* 0x000fea0003800000 */
.L_x_2461:
[----:B------:R-:W-:Y:S01]  /*1e170*/  IMAD.MOV.U32 R0, RZ, RZ, R5 ;  /* 0x000000ffff007224 */ /* 0x000fe200078e0005 */
[----:B------:R-:W-:Y:S02]  /*1e180*/  MOV R2, 0x1 ;  /* 0x0000000100027802 */ /* 0x000fe40000000f00 */
[----:B------:R-:W-:Y:S02]  /*1e190*/  MOV R3, 0x1e1b0 ;  /* 0x0001e1b000037802 */ /* 0x000fe40000000f00 */
[----:B------:R-:W-:Y:S05]  /*1e1a0*/  CALL.REL.NOINC `($__internal_54_$__cuda_sm70_shflsync_up_p) ;  /* 0x0000136000007944 */ /* 0x000fea0003c00000 */
[----:B------:R-:W-:Y:S01]  /*1e1b0*/  MOV R0, R4 ;  /* 0x0000000400007202 */ /* 0x000fe20000000f00 */
[----:B------:R-:W-:Y:S05]  /*1e1c0*/  BRA `(.L_x_2642) ;  /* 0xfffe229000007947 */ /* 0x000fea000383ffff */
.L_x_2462:
[----:B------:R-:W-:Y:S01]  /*1e1d0*/  IMAD.MOV.U32 R0, RZ, RZ, R5 ;  /* 0x000000ffff007224 */ /* 0x000fe200078e0005 */
[----:B------:R-:W-:Y:S02]  /*1e1e0*/  MOV R2, 0x2 ;  /* 0x0000000200027802 */ /* 0x000fe40000000f00 */
[----:B------:R-:W-:Y:S02]  /*1e1f0*/  MOV R3, 0x1e210 ;  /* 0x0001e21000037802 */ /* 0x000fe40000000f00 */
[----:B------:R-:W-:Y:S05]  /*1e200*/  CALL.REL.NOINC `($__internal_54_$__cuda_sm70_shflsync_up_p) ;  /* 0x0000130000007944 */ /* 0x000fea0003c00000 */
[----:B------:R-:W-:Y:S01]  /*1e210*/  SEL R0, R4, RZ, P4 ;  /* 0x000000ff04007207 */ /* 0x000fe20002000000 */
[----:B------:R-:W-:Y:S01]  /*1e220*/  IMAD.MOV.U32 R2, RZ, RZ, 0x4 ;  /* 0x00000004ff027424 */ /* 0x000fe200078e00ff */
[----:B------:R-:W-:-:S03]  /*1e230*/  MOV R3, 0x1e260 ;  /* 0x0001e26000037802 */ /* 0x000fc60000000f00 */
[----:B------:R-:W-:Y:S02]  /*1e240*/  IMAD.IADD R0, R5, 0x1, R0 ;  /* 0x0000000105007824 */ /* 0x000fe400078e0200 */
        /* <DEDUP_REMOVED lines=14> */
[----:B------:R-:W-:Y:S01]  /*1e330*/  IMAD.IADD R4, R0, 0x1, R4 ;  /* 0x0000000100047824 */ /* 0x000fe200078e0204 */
[----:B------:R-:W-:-:S03]  /*1e340*/  MOV R0, 0x1f ;  /* 0x0000001f00007802 */ /* 0x000fc60000000f00 */
[----:B------:R-:W-:Y:S02]  /*1e350*/  IMAD.MOV.U32 R5, RZ, RZ, R4 ;  /* 0x000000ffff057224 */ /* 0x000fe400078e0004 */
[----:B------:R-:W-:Y:S05]  /*1e360*/  CALL.REL.NOINC `($__internal_53_$__cuda_sm70_shflsync_idx_p) ;  /* 0x0000115000007944 */ /* 0x000fea0003c00000 */
[----:B------:R-:W-:Y:S05]  /*1e370*/  BRA `(.L_x_2643) ;  /* 0xfffe21e000007947 */ /* 0x000fea000383ffff */
.L_x_2464:
[----:B------:R-:W-:Y:S02]  /*1e380*/  SEL R0, RZ, 0x1, P0 ;  /* 0x00000001ff007807 */ /* 0x000fe40000000000 */
[----:B------:R-:W-:Y:S02]  /*1e390*/  MOV R2, 0x1e3b0 ;  /* 0x0001e3b000027802 */ /* 0x000fe40000000f00 */
[----:B------:R-:W-:Y:S05]  /*1e3a0*/  CALL.REL.NOINC `($__internal_55_$__cuda_sm70_votesync_ballot) ;  /* 0x000011d000007944 */ /* 0x000fea0003c00000 */
[----:B------:R-:W-:Y:S01]  /*1e3b0*/  MOV R10, R0 ;  /* 0x00000000000a7202 */ /* 0x000fe20000000f00 */
[----:B------:R-:W-:Y:S05]  /*1e3c0*/  BRA `(.L_x_2644) ;  /* 0xfffe222000007947 */ /* 0x000fea000383ffff */
.L_x_2465:
[----:B------:R-:W-:Y:S01]  /*1e3d0*/  IMAD.MOV.U32 R5, RZ, RZ, R9 ;  /* 0x000000ffff057224 */ /* 0x000fe200078e0009 */
[----:B------:R-:W-:Y:S01]  /*1e3e0*/  MOV R3, R6 ;  /* 0x0000000600037202 */ /* 0x000fe20000000f00 */
[----:B-1----:R-:W-:Y:S01]  /*1e3f0*/  IMAD.MOV.U32 R0, RZ, RZ, 0x1f ;  /* 0x0000001fff007424 */ /* 0x002fe200078e00ff */
[----:B------:R-:W-:Y:S02]  /*1e400*/  MOV R2, 0x1e420 ;  /* 0x0001e42000027802 */ /* 0x000fe40000000f00 */
[----:B------:R-:W-:Y:S05]  /*1e410*/  CALL.REL.NOINC `($__internal_53_$__cuda_sm70_shflsync_idx_p) ;  /* 0x000010a000007944 */ /* 0x000fea0003c00000 */
[----:B------:R-:W-:Y:S01]  /*1e420*/  IMAD.MOV.U32 R12, RZ, RZ, R0 ;  /* 0x000000ffff0c7224 */ /* 0x000fe200078e0000 */
[----:B------:R-:W-:Y:S01]  /*1e430*/  MOV R5, R8 ;  /* 0x0000000800057202 */ /* 0x000fe20000000f00 */
[----:B------:R-:W-:Y:S01]  /*1e440*/  IMAD.MOV.U32 R7, RZ, RZ, RZ ;  /* 0x000000ffff077224 */ /* 0x000fe200078e00ff */
[----:B------:R-:W-:Y:S01]  /*1e450*/  MOV R3, R6 ;  /* 0x0000000600037202 */ /* 0x000fe20000000f00 */
[----:B------:R-:W-:Y:S01]  /*1e460*/  IMAD.MOV.U32 R0, RZ, RZ, 0x1f ;  /* 0x0000001fff007424 */ /* 0x000fe200078e00ff */
[----:B------:R-:W-:-:S02]  /*1e470*/  MOV R2, 0x1e490 ;  /* 0x0001e49000027802 */ /* 0x000fc40000000f00 */
[----:B------:R-:W-:Y:S05]  /*1e480*/  CALL.REL.NOINC `($__internal_53_$__cuda_sm70_shflsync_idx_p) ;  /* 0x0000103000007944 */ /* 0x000fea0003c00000 */
[----:B------:R-:W-:Y:S01]  /*1e490*/  MOV R9, R0 ;  /* 0x0000000000097202 */ /* 0x000fe20000000f00 */
[----:B------:R-:W-:Y:S05]  /*1e4a0*/  BRA `(.L_x_2645) ;  /* 0xfffe21b000007947 */ /* 0x000fea000383ffff */
.L_x_2468:
[----:B------:R-:W-:Y:S01]  /*1e4b0*/  IMAD.MOV.U32 R5, RZ, RZ, R4 ;  /* 0x000000ffff057224 */ /* 0x000fe200078e0004 */
[----:B-1----:R-:W-:-:S02]  /*1e4c0*/  MOV R0, 0x1f ;  /* 0x0000001f00007802 */ /* 0x002fc40000000f00 */
[----:B------:R-:W-:Y:S02]  /*1e4d0*/  MOV R2, 0x1e4f0 ;  /* 0x0001e4f000027802 */ /* 0x000fe40000000f00 */
[----:B--234-:R-:W-:Y:S05]  /*1e4e0*/  CALL.REL.NOINC `($__internal_53_$__cuda_sm70_shflsync_idx_p) ;  /* 0x00000fd000007944 */ /* 0x01cfea0003c00000 */
[----:B------:R-:W-:Y:S01]  /*1e4f0*/  MOV R7, R0 ;  /* 0x0000000000077202 */ /* 0x000fe20000000f00 */
[----:B------:R-:W-:Y:S05]  /*1e500*/  BRA `(.L_x_2467) ;  /* 0xfffe21b000007947 */ /* 0x000fea000383ffff */
.L_x_2579:
[----:B-1----:R1:W5:Y:S01]  /*1e510*/  LDL R2, [R1+0x20] ;  /* 0x0000200001027983 */ /* 0x0023620000100800 */
[----:B------:R-:W-:Y:S02]  /*1e520*/  MOV R5, 0x2 ;  /* 0x0000000200057802 */ /* 0x000fe40000000f00 */
[----:B------:R-:W-:Y:S02]  /*1e530*/  MOV R4, 0x1e550 ;  /* 0x0001e55000047802 */ /* 0x000fe40000000f00 */
[----:B-1---5:R-:W-:Y:S05]  /*1e540*/  CALL.REL.NOINC `($__internal_52_$__cuda_sm70_shflsync_bfly_p) ;  /* 0x00000f3000007944 */ /* 0x022fea0003c00000 */
[----:B------:R-:W-:Y:S01]  /*1e550*/  MOV R0, R2 ;  /* 0x0000000200007202 */ /* 0x000fe20000000f00 */
[----:B------:R-:W-:Y:S05]  /*1e560*/  BRA `(.L_x_2646) ;  /* 0xffffb77000007947 */ /* 0x000fea000383ffff */
.L_x_2580:
[----:B------:R-:W-:Y:S01]  /*1e570*/  IMAD.MOV.U32 R2, RZ, RZ, R0 ;  /* 0x000000ffff027224 */ /* 0x000fe200078e0000 */
[----:B------:R-:W-:Y:S02]  /*1e580*/  MOV R5, 0x1 ;  /* 0x0000000100057802 */ /* 0x000fe40000000f00 */
[----:B------:R-:W-:Y:S02]  /*1e590*/  MOV R4, 0x1e5b0 ;  /* 0x0001e5b000047802 */ /* 0x000fe40000000f00 */
[----:B------:R-:W-:Y:S05]  /*1e5a0*/  CALL.REL.NOINC `($__internal_52_$__cuda_sm70_shflsync_bfly_p) ;  /* 0x00000ed000007944 */ /* 0x000fea0003c00000 */
[----:B------:R-:W-:Y:S02]  /*1e5b0*/  FADD.FTZ R0, R0, R2 ;  /* 0x0000000200007221 */ /* 0x000fe40000010000 */
[----:B------:R1:W5:Y:S01]  /*1e5c0*/  LDL R2, [R1+0x24] ;  /* 0x0000240001027983 */ /* 0x0003620000100800 */
[----:B------:R-:W-:-:S02]  /*1e5d0*/  MOV R5, 0x2 ;  /* 0x0000000200057802 */ /* 0x000fc40000000f00 */
[----:B------:R-:W-:Y:S02]  /*1e5e0*/  MOV R4, 0x1e600 ;  /* 0x0001e60000047802 */ /* 0x000fe40000000f00 */
[----:B-1---5:R-:W-:Y:S05]  /*1e5f0*/  CALL.REL.NOINC `($__internal_52_$__cuda_sm70_shflsync_bfly_p) ;  /* 0x00000e8000007944 */ /* 0x022fea0003c00000 */
[----:B------:R-:W2:Y:S01]  /*1e600*/  LDL.LU R3, [R1+0x24] ;  /* 0x0000240001037983 */ /* 0x000ea20000300800 */
[----:B------:R-:W-:Y:S02]  /*1e610*/  MOV R5, 0x1 ;  /* 0x0000000100057802 */ /* 0x000fe40000000f00 */
[----:B------:R-:W-:Y:S01]  /*1e620*/  MOV R4, 0x1e660 ;  /* 0x0001e66000047802 */ /* 0x000fe20000000f00 */
[----:B--2---:R-:W-:-:S05]  /*1e630*/  FADD.FTZ R3, R3, R2 ;  /* 0x0000000203037221 */ /* 0x004fca0000010000 */
[----:B------:R-:W-:Y:S02]  /*1e640*/  MOV R2, R3 ;  /* 0x0000000300027202 */ /* 0x000fe40000000f00 */
[----:B------:R-:W-:Y:S05]  /*1e650*/  CALL.REL.NOINC `($__internal_52_$__cuda_sm70_shflsync_bfly_p) ;  /* 0x00000e2000007944 */ /* 0x000fea0003c00000 */
[----:B------:R-:W-:Y:S01]  /*1e660*/  MOV R4, R2 ;  /* 0x0000000200047202 */ /* 0x000fe20000000f00 */
[----:B------:R-:W-:Y:S05]  /*1e670*/  BRA `(.L_x_2647) ;  /* 0xffffb6f000007947 */ /* 0x000fea000383ffff */
.L_x_2587:
[----:B-1234-:R-:W-:Y:S01]  /*1e680*/  IMAD.MOV.U32 R5, RZ, RZ, R8 ;  /* 0x000000ffff057224 */ /* 0x01efe200078e0008 */
[----:B------:R-:W-:Y:S01]  /*1e690*/  MOV R3, RZ ;  /* 0x000000ff00037202 */ /* 0x000fe20000000f00 */
[----:B------:R-:W-:Y:S01]  /*1e6a0*/  IMAD.MOV.U32 R0, RZ, RZ, 0x181f ;  /* 0x0000181fff007424 */ /* 0x000fe200078e00ff */
[----:B------:R-:W-:Y:S02]  /*1e6b0*/  MOV R2, 0x1e6d0 ;  /* 0x0001e6d000027802 */ /* 0x000fe40000000f00 */
[----:B------:R-:W-:Y:S05]  /*1e6c0*/  CALL.REL.NOINC `($__internal_53_$__cuda_sm70_shflsync_idx_p) ;  /* 0x00000df000007944 */ /* 0x000fea0003c00000 */
[----:B------:R-:W-:Y:S01]  /*1e6d0*/  MOV R10, R0 ;  /* 0x00000000000a7202 */ /* 0x000fe20000000f00 */
[----:B------:R-:W-:Y:S05]  /*1e6e0*/  BRA `(.L_x_2648) ;  /* 0xffffccb000007947 */ /* 0x000fea000383ffff */
.L_x_2588:
[----:B------:R-:W-:Y:S01]  /*1e6f0*/  IMAD.MOV.U32 R5, RZ, RZ, R9 ;  /* 0x000000ffff057224 */ /* 0x000fe200078e0009 */
[----:B------:R-:W-:Y:S01]  /*1e700*/  MOV R3, RZ ;  /* 0x000000ff00037202 */ /* 0x000fe20000000f00 */
[----:B------:R-:W-:Y:S01]  /*1e710*/  IMAD.MOV.U32 R0, RZ, RZ, 0x181f ;  /* 0x0000181fff007424 */ /* 0x000fe200078e00ff */
[----:B------:R-:W-:Y:S02]  /*1e720*/  MOV R2, 0x1e740 ;  /* 0x0001e74000027802 */ /* 0x000fe40000000f00 */
[----:B-12---:R-:W-:Y:S05]  /*1e730*/  CALL.REL.NOINC `($__internal_53_$__cuda_sm70_shflsync_idx_p) ;  /* 0x00000d8000007944 */ /* 0x006fea0003c00000 */
[----:B------:R-:W-:Y:S05]  /*1e740*/  BRA `(.L_x_2649) ;  /* 0xffffcc7000007947 */ /* 0x000fea000383ffff */
.L_x_2591:
[----:B--2---:R-:W-:Y:S01]  /*1e750*/  IMAD.MOV.U32 R5, RZ, RZ, R8 ;  /* 0x000000ffff057224 */ /* 0x004fe200078e0008 */
[----:B------:R-:W-:Y:S01]  /*1e760*/  MOV R3, 0x1 ;  /* 0x0000000100037802 */ /* 0x000fe20000000f00 */
[----:B----4-:R-:W-:Y:S01]  /*1e770*/  IMAD.MOV.U32 R0, RZ, RZ, 0x181f ;  /* 0x0000181fff007424 */ /* 0x010fe200078e00ff */
[----:B------:R-:W-:-:S02]  /*1e780*/  MOV R2, 0x1e7a0 ;  /* 0x0001e7a000027802 */ /* 0x000fc40000000f00 */
[----:B-1-3--:R-:W-:Y:S05]  /*1e790*/  CALL.REL.NOINC `($__internal_53_$__cuda_sm70_shflsync_idx_p) ;  /* 0x00000d2000007944 */ /* 0x00afea0003c00000 */
[----:B------:R-:W-:Y:S01]  /*1e7a0*/  IMAD.MOV.U32 R10, RZ, RZ, R0 ;  /* 0x000000ffff0a7224 */ /* 0x000fe200078e0000 */
[----:B------:R-:W-:Y:S01]  /*1e7b0*/  MOV R3, 0x1 ;  /* 0x0000000100037802 */ /* 0x000fe20000000f00 */
[----:B------:R-:W-:Y:S01]  /*1e7c0*/  IMAD.MOV.U32 R5, RZ, RZ, R9 ;  /* 0x000000ffff057224 */ /* 0x000fe200078e0009 */
[----:B------:R-:W-:-:S02]  /*1e7d0*/  MOV R0, 0x181f ;  /* 0x0000181f00007802 */ /* 0x000fc40000000f00 */
[----:B------:R-:W-:Y:S02]  /*1e7e0*/  MOV R2, 0x1e800 ;  /* 0x0001e80000027802 */ /* 0x000fe40000000f00 */
[----:B------:R-:W-:Y:S05]  /*1e7f0*/  CALL.REL.NOINC `($__internal_53_$__cuda_sm70_shflsync_idx_p) ;  /* 0x00000cc000007944 */ /* 0x000fea0003c00000 */
[----:B------:R-:W-:Y:S05]  /*1e800*/  BRA `(.L_x_2650) ;  /* 0xffffcca000007947 */ /* 0x000fea000383ffff */
.L_x_2594:
[----:B-1----:R-:W-:Y:S01]  /*1e810*/  IMAD.MOV.U32 R5, RZ, RZ, R8 ;  /* 0x000000ffff057224 */ /* 0x002fe200078e0008 */
[----:B------:R-:W-:Y:S01]  /*1e820*/  MOV R3, 0x2 ;  /* 0x0000000200037802 */ /* 0x000fe20000000f00 */
[----:B----4-:R-:W-:Y:S01]  /*1e830*/  IMAD.MOV.U32 R0, RZ, RZ, 0x181f ;  /* 0x0000181fff007424 */ /* 0x010fe200078e00ff */
[----:B------:R-:W-:Y:S02]  /*1e840*/  MOV R2, 0x1e860 ;  /* 0x0001e86000027802 */ /* 0x000fe40000000f00 */
[----:B--23--:R-:W-:Y:S05]  /*1e850*/  CALL.REL.NOINC `($__internal_53_$__cuda_sm70_shflsync_idx_p) ;  /* 0x00000c6000007944 */ /* 0x00cfea0003c00000 */
[----:B------:R-:W-:Y:S01]  /*1e860*/  MOV R10, R0 ;  /* 0x00000000000a7202 */ /* 0x000fe20000000f00 */
[----:B------:R-:W-:Y:S05]  /*1e870*/  BRA `(.L_x_2651) ;  /* 0xffffcd2000007947 */ /* 0x000fea000383ffff */
.L_x_2595:
[----:B------:R-:W-:Y:S01]  /*1e880*/  IMAD.MOV.U32 R5, RZ, RZ, R9 ;  /* 0x000000ffff057224 */ /* 0x000fe200078e0009 */
[----:B------:R-:W-:Y:S01]  /*1e890*/  MOV R3, 0x2 ;  /* 0x0000000200037802 */ /* 0x000fe20000000f00 */
[----:B----4-:R-:W-:Y:S01]  /*1e8a0*/  IMAD.MOV.U32 R0, RZ, RZ, 0x181f ;  /* 0x0000181fff007424 */ /* 0x010fe200078e00ff */
[----:B------:R-:W-:Y:S02]  /*1e8b0*/  MOV R2, 0x1e8d0 ;  /* 0x0001e8d000027802 */ /* 0x000fe40000000f00 */
[----:B-123--:R-:W-:Y:S05]  /*1e8c0*/  CALL.REL.NOINC `($__internal_53_$__cuda_sm70_shflsync_idx_p) ;  /* 0x00000bf000007944 */ /* 0x00efea0003c00000 */
[----:B------:R-:W-:Y:S05]  /*1e8d0*/  BRA `(.L_x_2652) ;  /* 0xffffcce000007947 */ /* 0x000fea000383ffff */
.L_x_2598:
[----:B-1----:R-:W-:Y:S01]  /*1e8e0*/  IMAD.MOV.U32 R5, RZ, RZ, R8 ;  /* 0x000000ffff057224 */ /* 0x002fe200078e0008 */
[----:B------:R-:W-:Y:S01]  /*1e8f0*/  MOV R3, 0x3 ;  /* 0x0000000300037802 */ /* 0x000fe20000000f00 */
[----:B------:R-:W-:Y:S01]  /*1e900*/  IMAD.MOV.U32 R0, RZ, RZ, 0x181f ;  /* 0x0000181fff007424 */ /* 0x000fe200078e00ff */
[----:B------:R-:W-:-:S02]  /*1e910*/  MOV R2, 0x1e930 ;  /* 0x0001e93000027802 */ /* 0x000fc40000000f00 */
[----:B--234-:R-:W-:Y:S05]  /*1e920*/  CALL.REL.NOINC `($__internal_53_$__cuda_sm70_shflsync_idx_p) ;  /* 0x00000b9000007944 */ /* 0x01cfea0003c00000 */
[----:B------:R-:W-:Y:S01]  /*1e930*/  IMAD.MOV.U32 R4, RZ, RZ, R0 ;  /* 0x000000ffff047224 */ /* 0x000fe200078e0000 */
[----:B------:R-:W-:Y:S01]  /*1e940*/  MOV R3, 0x3 ;  /* 0x0000000300037802 */ /* 0x000fe20000000f00 */
[----:B------:R-:W-:Y:S01]  /*1e950*/  IMAD.MOV.U32 R5, RZ, RZ, R9 ;  /* 0x000000ffff057224 */ /* 0x000fe200078e0009 */
[----:B------:R-:W-:-:S02]  /*1e960*/  MOV R0, 0x181f ;  /* 0x0000181f00007802 */ /* 0x000fc40000000f00 */
[----:B------:R-:W-:Y:S02]  /*1e970*/  MOV R2, 0x1e990 ;  /* 0x0001e99000027802 */ /* 0x000fe40000000f00 */
[----:B------:R-:W-:Y:S05]  /*1e980*/  CALL.REL.NOINC `($__internal_53_$__cuda_sm70_shflsync_idx_p) ;  /* 0x00000b3000007944 */ /* 0x000fea0003c00000 */
[----:B------:R-:W-:Y:S05]  /*1e990*/  BRA `(.L_x_2653) ;  /* 0xffffcd2000007947 */ /* 0x000fea000383ffff */
.L_x_2600:
[----:B------:R-:W-:Y:S01]  /*1e9a0*/  IMAD.MOV.U32 R5, RZ, RZ, R14 ;  /* 0x000000ffff057224 */ /* 0x000fe200078e000e */
[----:B------:R-:W-:Y:S01]  /*1e9b0*/  MOV R3, RZ ;  /* 0x000000ff00037202 */ /* 0x000fe20000000f00 */
[----:B------:R-:W-:Y:S01]  /*1e9c0*/  IMAD.MOV.U32 R0, RZ, RZ, 0x1c1f ;  /* 0x00001c1fff007424 */ /* 0x000fe200078e00ff */
[----:B------:R-:W-:Y:S02]  /*1e9d0*/  MOV R2, 0x1e9f0 ;  /* 0x0001e9f000027802 */ /* 0x000fe40000000f00 */
[----:B------:R-:W-:Y:S05]  /*1e9e0*/  CALL.REL.NOINC `($__internal_53_$__cuda_sm70_shflsync_idx_p) ;  /* 0x00000ad000007944 */ /* 0x000fea0003c00000 */
[----:B------:R-:W-:Y:S01]  /*1e9f0*/  MOV R4, R0 ;  /* 0x0000000000047202 */ /* 0x000fe20000000f00 */
[----:B------:R-:W-:Y:S05]  /*1ea00*/  BRA `(.L_x_2654) ;  /* 0xffffcfa000007947 */ /* 0x000fea000383ffff */
.L_x_2601:
[----:B------:R-:W-:Y:S01]  /*1ea10*/  IMAD.MOV.U32 R5, RZ, RZ, R28 ;  /* 0x000000ffff057224 */ /* 0x000fe200078e001c */
[----:B------:R-:W-:Y:S01]  /*1ea20*/  MOV R3, RZ ;  /* 0x000000ff00037202 */ /* 0x000fe20000000f00 */
[----:B------:R-:W-:Y:S01]  /*1ea30*/  IMAD.MOV.U32 R0, RZ, RZ, 0x1c1f ;  /* 0x00001c1fff007424 */ /* 0x000fe200078e00ff */
[----:B------:R-:W-:Y:S02]  /*1ea40*/  MOV R2, 0x1ea60 ;  /* 0x0001ea6000027802 */ /* 0x000fe40000000f00 */
[----:B-12---:R-:W-:Y:S05]  /*1ea50*/  CALL.REL.NOINC `($__internal_53_$__cuda_sm70_shflsync_idx_p) ;  /* 0x00000a6000007944 */ /* 0x006fea0003c00000 */
[----:B------:R-:W-:Y:S05]  /*1ea60*/  BRA `(.L_x_2655) ;  /* 0xffffcf6000007947 */ /* 0x000fea000383ffff */
.L_x_2604:
[----:B------:R-:W-:Y:S01]  /*1ea70*/  IMAD.MOV.U32 R5, RZ, RZ, R14 ;  /* 0x000000ffff057224 */ /* 0x000fe200078e000e */
[----:B----4-:R-:W-:Y:S01]  /*1ea80*/  MOV R3, 0x1 ;  /* 0x0000000100037802 */ /* 0x010fe20000000f00 */
[----:B------:R-:W-:Y:S01]  /*1ea90*/  IMAD.MOV.U32 R0, RZ, RZ, 0x1c1f ;  /* 0x00001c1fff007424 */ /* 0x000fe200078e00ff */
[----:B------:R-:W-:-:S02]  /*1eaa0*/  MOV R2, 0x1eac0 ;  /* 0x0001eac000027802 */ /* 0x000fc40000000f00 */
[----:B-123--:R-:W-:Y:S05]  /*1eab0*/  CALL.REL.NOINC `($__internal_53_$__cuda_sm70_shflsync_idx_p) ;  /* 0x00000a0000007944 */ /* 0x00efea0003c00000 */
[----:B------:R-:W-:Y:S01]  /*1eac0*/  IMAD.MOV.U32 R4, RZ, RZ, R0 ;  /* 0x000000ffff047224 */ /* 0x000fe200078e0000 */
[----:B------:R-:W-:Y:S01]  /*1ead0*/  MOV R3, 0x1 ;  /* 0x0000000100037802 */ /* 0x000fe20000000f00 */
[----:B------:R-:W-:Y:S01]  /*1eae0*/  IMAD.MOV.U32 R5, RZ, RZ, R28 ;  /* 0x000000ffff057224 */ /* 0x000fe200078e001c */
[----:B------:R-:W-:-:S02]  /*1eaf0*/  MOV R0, 0x1c1f ;  /* 0x00001c1f00007802 */ /* 0x000fc40000000f00 */
[----:B------:R-:W-:Y:S02]  /*1eb00*/  MOV R2, 0x1eb20 ;  /* 0x0001eb2000027802 */ /* 0x000fe40000000f00 */
[----:B------:R-:W-:Y:S05]  /*1eb10*/  CALL.REL.NOINC `($__internal_53_$__cuda_sm70_shflsync_idx_p) ;  /* 0x000009a000007944 */ /* 0x000fea0003c00000 */
[----:B------:R-:W-:Y:S05]  /*1eb20*/  BRA `(.L_x_2656) ;  /* 0xffffd50000007947 */ /* 0x000fea000383ffff */
.L_x_2608:
[----:B------:R-:W-:Y:S01]  /*1eb30*/  IMAD.MOV.U32 R5, RZ, RZ, R6 ;  /* 0x000000ffff057224 */ /* 0x000fe200078e0006 */
[----:B------:R-:W-:Y:S01]  /*1eb40*/  MOV R3, RZ ;  /* 0x000000ff00037202 */ /* 0x000fe20000000f00 */
[----:B------:R-:W-:Y:S01]  /*1eb50*/  IMAD.MOV.U32 R0, RZ, RZ, 0x181f ;  /* 0x0000181fff007424 */ /* 0x000fe200078e00ff */
[----:B------:R-:W-:Y:S02]  /*1eb60*/  MOV R2, 0x1eb80 ;  /* 0x0001eb8000027802 */ /* 0x000fe40000000f00 */
[----:B------:R-:W-:Y:S05]  /*1eb70*/  CALL.REL.NOINC `($__internal_53_$__cuda_sm70_shflsync_idx_p) ;  /* 0x0000094000007944 */ /* 0x000fea0003c00000 */
[----:B------:R-:W-:Y:S01]  /*1eb80*/  MOV R11, R0 ;  /* 0x00000000000b7202 */ /* 0x000fe20000000f00 */
[----:B------:R-:W-:Y:S05]  /*1eb90*/  BRA `(.L_x_2657) ;  /* 0xffffe0b000007947 */ /* 0x000fea000383ffff */
.L_x_2609:
[----:B------:R-:W-:Y:S01]  /*1eba0*/  IMAD.MOV.U32 R5, RZ, RZ, R10 ;  /* 0x000000ffff057224 */ /* 0x000fe200078e000a */
[----:B------:R-:W-:Y:S01]  /*1ebb0*/  MOV R3, RZ ;  /* 0x000000ff00037202 */ /* 0x000fe20000000f00 */
[----:B------:R-:W-:Y:S01]  /*1ebc0*/  IMAD.MOV.U32 R0, RZ, RZ, 0x181f ;  /* 0x0000181fff007424 */ /* 0x000fe200078e00ff */
[----:B------:R-:W-:Y:S02]  /*1ebd0*/  MOV R2, 0x1ebf0 ;  /* 0x0001ebf000027802 */ /* 0x000fe40000000f00 */
[----:B-12---:R-:W-:Y:S05]  /*1ebe0*/  CALL.REL.NOINC `($__internal_53_$__cuda_sm70_shflsync_idx_p) ;  /* 0x000008d000007944 */ /* 0x006fea0003c00000 */
[----:B------:R-:W-:Y:S05]  /*1ebf0*/  BRA `(.L_x_2658) ;  /* 0xffffe07000007947 */ /* 0x000fea000383ffff */
.L_x_2612:
        /* <DEDUP_REMOVED lines=12> */
.L_x_2615:
[----:B-1----:R-:W-:Y:S01]  /*1ecc0*/  IMAD.MOV.U32 R5, RZ, RZ, R6 ;  /* 0x000000ffff057224 */ /* 0x002fe200078e0006 */
[----:B------:R-:W-:Y:S01]  /*1ecd0*/  MOV R3, 0x2 ;  /* 0x0000000200037802 */ /* 0x000fe20000000f00 */
[----:B----4-:R-:W-:Y:S01]  /*1ece0*/  IMAD.MOV.U32 R0, RZ, RZ, 0x181f ;  /* 0x0000181fff007424 */ /* 0x010fe200078e00ff */
[----:B------:R-:W-:Y:S02]  /*1ecf0*/  MOV R2, 0x1ed10 ;  /* 0x0001ed1000027802 */ /* 0x000fe40000000f00 */
[----:B--23--:R-:W-:Y:S05]  /*1ed00*/  CALL.REL.NOINC `($__internal_53_$__cuda_sm70_shflsync_idx_p) ;  /* 0x000007b000007944 */ /* 0x00cfea0003c00000 */
[----:B------:R-:W-:Y:S01]  /*1ed10*/  MOV R11, R0 ;  /* 0x00000000000b7202 */ /* 0x000fe20000000f00 */
[----:B------:R-:W-:Y:S05]  /*1ed20*/  BRA `(.L_x_2660) ;  /* 0xffffe13000007947 */ /* 0x000fea000383ffff */
.L_x_2616:
[----:B------:R-:W-:Y:S01]  /*1ed30*/  IMAD.MOV.U32 R5, RZ, RZ, R10 ;  /* 0x000000ffff057224 */ /* 0x000fe200078e000a */
[----:B------:R-:W-:Y:S01]  /*1ed40*/  MOV R3, 0x2 ;  /* 0x0000000200037802 */ /* 0x000fe20000000f00 */
[----:B----4-:R-:W-:Y:S01]  /*1ed50*/  IMAD.MOV.U32 R0, RZ, RZ, 0x181f ;  /* 0x0000181fff007424 */ /* 0x010fe200078e00ff */
[----:B------:R-:W-:Y:S02]  /*1ed60*/  MOV R2, 0x1ed80 ;  /* 0x0001ed8000027802 */ /* 0x000fe40000000f00 */
[----:B-123--:R-:W-:Y:S05]  /*1ed70*/  CALL.REL.NOINC `($__internal_53_$__cuda_sm70_shflsync_idx_p) ;  /* 0x0000074000007944 */ /* 0x00efea0003c00000 */
[----:B------:R-:W-:Y:S05]  /*1ed80*/  BRA `(.L_x_2661) ;  /* 0xffffe0f000007947 */ /* 0x000fea000383ffff */
.L_x_2619:
        /* <DEDUP_REMOVED lines=12> */
.L_x_2621:
[----:B------:R-:W-:Y:S01]  /*1ee50*/  IMAD.MOV.U32 R5, RZ, RZ, R67 ;  /* 0x000000ffff057224 */ /* 0x000fe200078e0043 */
[----:B------:R-:W-:Y:S01]  /*1ee60*/  MOV R3, RZ ;  /* 0x000000ff00037202 */ /* 0x000fe20000000f00 */
[----:B------:R-:W-:Y:S01]  /*1ee70*/  IMAD.MOV.U32 R0, RZ, RZ, 0x1f ;  /* 0x0000001fff007424 */ /* 0x000fe200078e00ff */
[----:B------:R-:W-:Y:S02]  /*1ee80*/  MOV R2, 0x1eea0 ;  /* 0x0001eea000027802 */ /* 0x000fe40000000f00 */
[----:B------:R-:W-:Y:S05]  /*1ee90*/  CALL.REL.NOINC `($__internal_53_$__cuda_sm70_shflsync_idx_p) ;  /* 0x0000062000007944 */ /* 0x000fea0003c00000 */
[----:B------:R-:W-:Y:S01]  /*1eea0*/  MOV R9, R0 ;  /* 0x0000000000097202 */ /* 0x000fe20000000f00 */
[----:B------:R-:W-:Y:S05]  /*1eeb0*/  BRA `(.L_x_2663) ;  /* 0xffffe27000007947 */ /* 0x000fea000383ffff */
.L_x_2622:
[----:B------:R-:W-:Y:S01]  /*1eec0*/  IMAD.MOV.U32 R5, RZ, RZ, R67 ;  /* 0x000000ffff057224 */ /* 0x000fe200078e0043 */
[----:B------:R-:W-:Y:S01]  /*1eed0*/  MOV R3, 0x1 ;  /* 0x0000000100037802 */ /* 0x000fe20000000f00 */
[----:B------:R-:W-:Y:S01]  /*1eee0*/  IMAD.MOV.U32 R0, RZ, RZ, 0x1f ;  /* 0x0000001fff007424 */ /* 0x000fe200078e00ff */
[----:B------:R-:W-:Y:S02]  /*1eef0*/  MOV R2, 0x1ef10 ;  /* 0x0001ef1000027802 */ /* 0x000fe40000000f00 */
[----:B-12---:R-:W-:Y:S05]  /*1ef00*/  CALL.REL.NOINC `($__internal_53_$__cuda_sm70_shflsync_idx_p) ;  /* 0x000005b000007944 */ /* 0x006fea0003c00000 */
[----:B------:R-:W-:Y:S01]  /*1ef10*/  MOV R8, R0 ;  /* 0x0000000000087202 */ /* 0x000fe20000000f00 */
[----:B------:R-:W-:Y:S05]  /*1ef20*/  BRA `(.L_x_2664) ;  /* 0xffffe22000007947 */ /* 0x000fea000383ffff */
.L_x_2623:
[----:B------:R-:W-:Y:S02]  /*1ef30*/  MOV R2, 0x1 ;  /* 0x0000000100027802 */ /* 0x000fe40000000f00 */
[----:B------:R-:W-:-:S02]  /*1ef40*/  MOV R3, 0x1ef60 ;  /* 0x0001ef6000037802 */ /* 0x000fc40000000f00 */
[----:B-1234-:R-:W-:Y:S05]  /*1ef50*/  CALL.REL.NOINC `($__internal_54_$__cuda_sm70_shflsync_up_p) ;  /* 0x000005b000007944 */ /* 0x01efea0003c00000 */
[----:B------:R-:W-:Y:S05]  /*1ef60*/  BRA `(.L_x_2665) ;  /* 0xffffe31000007947 */ /* 0x000fea000383ffff */
.L_x_2624:
[----:B------:R-:W-:Y:S02]  /*1ef70*/  MOV R2, 0x2 ;  /* 0x0000000200027802 */ /* 0x000fe40000000f00 */
[----:B------:R-:W-:-:S02]  /*1ef80*/  MOV R3, 0x1efa0 ;  /* 0x0001efa000037802 */ /* 0x000fc40000000f00 */
[----:B--2-4-:R-:W-:Y:S05]  /*1ef90*/  CALL.REL.NOINC `($__internal_54_$__cuda_sm70_shflsync_up_p) ;  /* 0x0000057000007944 */ /* 0x014fea0003c00000 */
[----:B------:R-:W-:Y:S01]  /*1efa0*/  SEL R3, R4, RZ, P1 ;  /* 0x000000ff04037207 */ /* 0x000fe20000800000 */
[----:B------:R-:W-:-:S04]  /*1efb0*/  IMAD.MOV.U32 R2, RZ, RZ, 0x4 ;  /* 0x00000004ff027424 */ /* 0x000fc800078e00ff */
[----:B------:R-:W-:Y:S01]  /*1efc0*/  IMAD.IADD R0, R0, 0x1, R3 ;  /* 0x0000000100007824 */ /* 0x000fe200078e0203 */
        /* <DEDUP_REMOVED lines=20> */
.L_x_2628:
[----:B------:R-:W-:Y:S02]  /*1f110*/  MOV R2, 0x1 ;  /* 0x0000000100027802 */ /* 0x000fe40000000f00 */
[----:B------:R-:W-:Y:S02]  /*1f120*/  MOV R3, 0x1f140 ;  /* 0x0001f14000037802 */ /* 0x000fe40000000f00 */
[----:B------:R-:W-:Y:S05]  /*1f130*/  CALL.REL.NOINC `($__internal_54_$__cuda_sm70_shflsync_up_p) ;  /* 0x000003d000007944 */ /* 0x000fea0003c00000 */
[----:B------:R-:W-:Y:S01]  /*1f140*/  MOV R2, R4 ;  /* 0x0000000400027202 */ /* 0x000fe20000000f00 */
[----:B------:R-:W-:Y:S05]  /*1f150*/  BRA `(.L_x_2667) ;  /* 0xffffe38000007947 */ /* 0x000fea000383ffff */
.L_x_2629:
        /* <DEDUP_REMOVED lines=26> */
.L_x_2631:
[----:B------:R-:W-:Y:S02]  /*1f300*/  SEL R0, RZ, 0x1, P0 ;  /* 0x00000001ff007807 */ /* 0x000fe40000000000 */
[----:B------:R-:W-:Y:S02]  /*1f310*/  MOV R2, 0x1f330 ;  /* 0x0001f33000027802 */ /* 0x000fe40000000f00 */
[----:B-1----:R-:W-:Y:S05]  /*1f320*/  CALL.REL.NOINC `($__internal_55_$__cuda_sm70_votesync_ballot) ;  /* 0x0000025000007944 */ /* 0x002fea0003c00000 */
[----:B------:R-:W-:Y:S01]  /*1f330*/  MOV R10, R0 ;  /* 0x00000000000a7202 */ /* 0x000fe20000000f00 */
[----:B------:R-:W-:Y:S05]  /*1f340*/  BRA `(.L_x_2669) ;  /* 0xffffe32000007947 */ /* 0x000fea000383ffff */
.L_x_2632:
[----:B------:R-:W-:Y:S01]  /*1f350*/  IMAD.MOV.U32 R5, RZ, RZ, R6 ;  /* 0x000000ffff057224 */ /* 0x000fe200078e0006 */
[----:B------:R-:W-:Y:S01]  /*1f360*/  MOV R3, R8 ;  /* 0x0000000800037202 */ /* 0x000fe20000000f00 */
[----:B--2---:R-:W-:Y:S01]  /*1f370*/  IMAD.MOV.U32 R0, RZ, RZ, 0x1f ;  /* 0x0000001fff007424 */ /* 0x004fe200078e00ff */
[----:B------:R-:W-:Y:S02]  /*1f380*/  MOV R2, 0x1f3a0 ;  /* 0x0001f3a000027802 */ /* 0x000fe40000000f00 */
[----:B-1----:R-:W-:Y:S05]  /*1f390*/  CALL.REL.NOINC `($__internal_53_$__cuda_sm70_shflsync_idx_p) ;  /* 0x0000012000007944 */ /* 0x002fea0003c00000 */
[----:B------:R-:W-:Y:S01]  /*1f3a0*/  IMAD.MOV.U32 R12, RZ, RZ, R0 ;  /* 0x000000ffff0c7224 */ /* 0x000fe200078e0000 */
[----:B------:R-:W-:Y:S01]  /*1f3b0*/  MOV R3, R8 ;  /* 0x0000000800037202 */ /* 0x000fe20000000f00 */
[----:B------:R-:W-:Y:S01]  /*1f3c0*/  IMAD.MOV.U32 R5, RZ, RZ, R7 ;  /* 0x000000ffff057224 */ /* 0x000fe200078e0007 */
[----:B------:R-:W-:Y:S02]  /*1f3d0*/  MOV R0, 0x1f ;  /* 0x0000001f00007802 */ /* 0x000fe40000000f00 */
[----:B------:R-:W-:-:S02]  /*1f3e0*/  MOV R2, 0x1f400 ;  /* 0x0001f40000027802 */ /* 0x000fc40000000f00 */
[----:B------:R-:W-:Y:S05]  /*1f3f0*/  CALL.REL.NOINC `($__internal_53_$__cuda_sm70_shflsync_idx_p) ;  /* 0x000000c000007944 */ /* 0x000fea0003c00000 */
[----:B------:R-:W-:Y:S01]  /*1f400*/  MOV R7, R0 ;  /* 0x0000000000077202 */ /* 0x000fe20000000f00 */
[----:B------:R-:W-:Y:S05]  /*1f410*/  BRA `(.L_x_2670) ;  /* 0xffffe2c000007947 */ /* 0x000fea000383ffff */
.L_x_2635:
[----:B------:R-:W-:Y:S01]  /*1f420*/  IMAD.MOV.U32 R5, RZ, RZ, R4 ;  /* 0x000000ffff057224 */ /* 0x000fe200078e0004 */
[----:B--2---:R-:W-:-:S02]  /*1f430*/  MOV R0, 0x1f ;  /* 0x0000001f00007802 */ /* 0x004fc40000000f00 */
[----:B------:R-:W-:Y:S02]  /*1f440*/  MOV R2, 0x1f460 ;  /* 0x0001f46000027802 */ /* 0x000fe40000000f00 */
[----:B-1-34-:R-:W-:Y:S05]  /*1f450*/  CALL.REL.NOINC `($__internal_53_$__cuda_sm70_shflsync_idx_p) ;  /* 0x0000006000007944 */ /* 0x01afea0003c00000 */
[----:B------:R-:W-:Y:S01]  /*1f460*/  MOV R13, R0 ;  /* 0x00000000000d7202 */ /* 0x000fe20000000f00 */
[----:B------:R-:W-:Y:S05]  /*1f470*/  BRA `(.L_x_2634) ;  /* 0xffffe2c000007947 */ /* 0x000fea000383ffff */
        .weak           $__internal_52_$__cuda_sm70_shflsync_bfly_p
        .type           $__internal_52_$__cuda_sm70_shflsync_bfly_p,@function
        .size           $__internal_52_$__cuda_sm70_shflsync_bfly_p,($__internal_53_$__cuda_sm70_shflsync_idx_p - $__internal_52_$__cuda_sm70_shflsync_bfly_p)
$__internal_52_$__cuda_sm70_shflsync_bfly_p:
[----:B------:R-:W-:Y:S04]  /*1f480*/  WARPSYNC R6 ;  /* 0x0000000600007348 */ /* 0x000fe80003800000 */
[----:B------:R1:W2:Y:S02]  /*1f490*/  SHFL.BFLY PT, R2, R2, R5, R7 ;  /* 0x0c00000502027389 */ /* 0x0002a400000e0007 */
[----:B-1----:R-:W-:-:S04]  /*1f4a0*/  MOV R5, 0x0 ;  /* 0x0000000000057802 */ /* 0x002fc80000000f00 */
[----:B--2---:R-:W-:Y:S05]  /*1f4b0*/  RET.REL.NODEC R4 `(_ZN7cutlass13device_kernelIN5flash19enable_sm80_to_sm89INS1_16FlashAttnFwdSm80INS1_25CollectiveMainloopFwdSm80ILi8ELi1ELb1EN4cute5tupleIJNS5_1CILi128EEENS7_ILi112EEES8_EEELi128ENS_10bfloat16_tEfNS_4arch4Sm80ELb1ELb0ELb0ELb1ELb0ELb1ELb1ELb1EEENS1_21CollectiveEpilogueFwdINS6_IJS8_S8_S9_EEENS6_IJNS7_ILi1EEESH_SH_EEESB_SD_Li256ELb1ELb1ELb1ELb0EEENS1_36VarlenDynamicPersistentTileSchedulerILi128ELi112ELi256ELi256ELb1ELb1ELb0ELb1ELb1ELb1EEEEEEEEEvNT_6ParamsE) ;  /* 0xfffe0b4004007950 */ /* 0x004fea0003c3ffff */
        .weak           $__internal_53_$__cuda_sm70_shflsync_idx_p
        .type           $__internal_53_$__cuda_sm70_shflsync_idx_p,@function
        .size           $__internal_53_$__cuda_sm70_shflsync_idx_p,($__internal_54_$__cuda_sm70_shflsync_up_p - $__internal_53_$__cuda_sm70_shflsync_idx_p)
$__internal_53_$__cuda_sm70_shflsync_idx_p:
[----:B------:R-:W-:-:S04]  /*1f4c0*/  MOV R102, 0xffffffff ;  /* 0xffffffff00667802 */ /* 0x000fc80000000f00 */
[----:B------:R-:W-:Y:S04]  /*1f4d0*/  WARPSYNC R102 ;  /* 0x0000006600007348 */ /* 0x000fe80003800000 */
[----:B------:R1:W2:Y:S02]  /*1f4e0*/  SHFL.IDX PT, R0, R5, R3, R0 ;  /* 0x0000000305007389 */ /* 0x0002a400000e0000 */
[----:B-1----:R-:W-:-:S04]  /*1f4f0*/  MOV R3, 0x0 ;  /* 0x0000000000037802 */ /* 0x002fc80000000f00 */
[----:B--2---:R-:W-:Y:S05]  /*1f500*/  RET.REL.NODEC R2 `(_ZN7cutlass13device_kernelIN5flash19enable_sm80_to_sm89INS1_16FlashAttnFwdSm80INS1_25CollectiveMainloopFwdSm80ILi8ELi1ELb1EN4cute5tupleIJNS5_1CILi128EEENS7_ILi112EEES8_EEELi128ENS_10bfloat16_tEfNS_4arch4Sm80ELb1ELb0ELb0ELb1ELb0ELb1ELb1ELb1EEENS1_21CollectiveEpilogueFwdINS6_IJS8_S8_S9_EEENS6_IJNS7_ILi1EEESH_SH_EEESB_SD_Li256ELb1ELb1ELb1ELb0EEENS1_36VarlenDynamicPersistentTileSchedulerILi128ELi112ELi256ELi256ELb1ELb1ELb0ELb1ELb1ELb1EEEEEEEEEvNT_6ParamsE) ;  /* 0xfffe0af002007950 */ /* 0x004fea0003c3ffff */
        .weak           $__internal_54_$__cuda_sm70_shflsync_up_p
        .type           $__internal_54_$__cuda_sm70_shflsync_up_p,@function
        .size           $__internal_54_$__cuda_sm70_shflsync_up_p,($__internal_55_$__cuda_sm70_votesync_ballot - $__internal_54_$__cuda_sm70_shflsync_up_p)
$__internal_54_$__cuda_sm70_shflsync_up_p:
[----:B------:R-:W-:Y:S02]  /*1f510*/  IMAD.MOV.U32 R4, RZ, RZ, RZ ;  /* 0x000000ffff047224 */ /* 0x000fe400078e00ff */
[----:B------:R-:W-:-:S04]  /*1f520*/  IMAD.MOV.U32 R10, RZ, RZ, -0x1 ;  /* 0xffffffffff0a7424 */ /* 0x000fc800078e00ff */
[----:B------:R-:W-:Y:S04]  /*1f530*/  WARPSYNC R10 ;  /* 0x0000000a00007348 */ /* 0x000fe80003800000 */
[----:B------:R1:W2:Y:S02]  /*1f540*/  SHFL.UP PT, R4, R0, R2, R4 ;  /* 0x0400000200047389 */ /* 0x0002a400000e0004 */
[----:B-1----:R-:W-:Y:S02]  /*1f550*/  MOV R2, R3 ;  /* 0x0000000300027202 */ /* 0x002fe40000000f00 */
[----:B------:R-:W-:-:S04]  /*1f560*/  MOV R3, 0x0 ;  /* 0x0000000000037802 */ /* 0x000fc80000000f00 */
[----:B--2---:R-:W-:Y:S05]  /*1f570*/  RET.REL.NODEC R2 `(_ZN7cutlass13device_kernelIN5flash19enable_sm80_to_sm89INS1_16FlashAttnFwdSm80INS1_25CollectiveMainloopFwdSm80ILi8ELi1ELb1EN4cute5tupleIJNS5_1CILi128EEENS7_ILi112EEES8_EEELi128ENS_10bfloat16_tEfNS_4arch4Sm80ELb1ELb0ELb0ELb1ELb0ELb1ELb1ELb1EEENS1_21CollectiveEpilogueFwdINS6_IJS8_S8_S9_EEENS6_IJNS7_ILi1EEESH_SH_EEESB_SD_Li256ELb1ELb1ELb1ELb0EEENS1_36VarlenDynamicPersistentTileSchedulerILi128ELi112ELi256ELi256ELb1ELb1ELb0ELb1ELb1ELb1EEEEEEEEEvNT_6ParamsE) ;  /* 0xfffe0a8002007950 */ /* 0x004fea0003c3ffff */
        .weak           $__internal_55_$__cuda_sm70_votesync_ballot
        .type           $__internal_55_$__cuda_sm70_votesync_ballot,@function
        .size           $__internal_55_$__cuda_sm70_votesync_ballot,(.L_x_2747 - $__internal_55_$__cuda_sm70_votesync_ballot)
$__internal_55_$__cuda_sm70_votesync_ballot:
[----:B------:R-:W-:Y:S01]  /*1f580*/  ISETP.NE.U32.AND P0, PT, R0, 0x1, PT ;  /* 0x000000010000780c */ /* 0x000fe20003f05070 */
[----:B------:R-:W-:-:S04]  /*1f590*/  IMAD.MOV.U32 R3, RZ, RZ, -0x1 ;  /* 0xffffffffff037424 */ /* 0x000fc800078e00ff */
[----:B------:R-:W-:Y:S08]  /*1f5a0*/  WARPSYNC R3 ;  /* 0x0000000300007348 */ /* 0x000ff00003800000 */
[----:B------:R-:W-:-:S04]  /*1f5b0*/  VOTE.ANY R0, PT, !P0 ;  /* 0x0000000000007806 */ /* 0x000fc800040e0100 */
[----:B------:R-:W-:Y:S01]  /*1f5c0*/  LOP3.LUT R0, R0, R3, RZ, 0xc0, !PT ;  /* 0x0000000300007212 */ /* 0x000fe200078ec0ff */
[----:B------:R-:W-:-:S04]  /*1f5d0*/  IMAD.MOV.U32 R3, RZ, RZ, 0x0 ;  /* 0x00000000ff037424 */ /* 0x000fc800078e00ff */
[----:B------:R-:W-:Y:S05]  /*1f5e0*/  RET.REL.NODEC R2 `(_ZN7cutlass13device_kernelIN5flash19enable_sm80_to_sm89INS1_16FlashAttnFwdSm80INS1_25CollectiveMainloopFwdSm80ILi8ELi1ELb1EN4cute5tupleIJNS5_1CILi128EEENS7_ILi112EEES8_EEELi128ENS_10bfloat16_tEfNS_4arch4Sm80ELb1ELb0ELb0ELb1ELb0ELb1ELb1ELb1EEENS1_21CollectiveEpilogueFwdINS6_IJS8_S8_S9_EEENS6_IJNS7_ILi1EEESH_SH_EEESB_SD_Li256ELb1ELb1ELb1ELb0EEENS1_36VarlenDynamicPersistentTileSchedulerILi128ELi112ELi256ELi256ELb1ELb1ELb0ELb1ELb1ELb1EEEEEEEEEvNT_6ParamsE) ;  /* 0xfffe0a1002007950 */ /* 0x000fea0003c3ffff */
.L_x_2671:
        /* <DEDUP_REMOVED lines=9> */
.L_x_2747:


//--------------------- .nv.shared._ZN7cutlass13device_kernelIN5flash19enable_sm80_to_sm89INS1_16FlashAttnFwdSm80INS1_25CollectiveMainloopFwdSm80ILi8ELi1ELb1EN4cute5tupleIJNS5_1CILi128EEES8_S8_EEELi128ENS_10bfloat16_tEfNS_4arch4Sm80ELb0ELb0ELb1ELb0ELb0ELb0ELb1ELb1EEENS1_21CollectiveEpilogueFwdIS9_NS6_IJNS7_ILi1EEESF_SF_EEESA_SC_Li256ELb0ELb1ELb1ELb0EEENS1_19SingleTileSchedulerILb0ELb1ELb1ELi128EEEEEEEEEvNT_6ParamsE --------------------------
	.section	.nv.shared._ZN7cutlass13device_kernelIN5flash19enable_sm80_to_sm89INS1_16FlashAttnFwdSm80INS1_25CollectiveMainloopFwdSm80ILi8ELi1ELb1EN4cute5tupleIJNS5_1CILi128EEES8_S8_EEELi128ENS_10bfloat16_tEfNS_4arch4Sm80ELb0ELb0ELb1ELb0ELb0ELb0ELb1ELb1EEENS1_21CollectiveEpilogueFwdIS9_NS6_IJNS7_ILi1EEESF_SF_EEESA_SC_Li256ELb0ELb1ELb1ELb0EEENS1_19SingleTileSchedulerILb0ELb1ELb1ELi128EEEEEEEEEvNT_6ParamsE,"aw",@nobits
	.sectionflags	@""
	.align	16


//--------------------- .nv.global                --------------------------
	.section	.nv.global,"aw",@nobits
.nv.global:
	.type		_ZN83_INTERNAL_988afcd3_47_flash_fwd_hdim128_bf16_split_softcapall_sm80_cu_f3e6f9ee_29064cute1_E,@object
	.size		_ZN83_INTERNAL_988afcd3_47_flash_fwd_hdim128_bf16_split_softcapall_sm80_cu_f3e6f9ee_29064cute1_E,(_ZN83_INTERNAL_988afcd3_47_flash_fwd_hdim128_bf16_split_softcapall_sm80_cu_f3e6f9ee_29064cuda3std3__45__cpo6cbeginE - _ZN83_INTERNAL_988afcd3_47_flash_fwd_hdim128_bf16_split_softcapall_sm80_cu_f3e6f9ee_29064cute1_E)
_ZN83_INTERNAL_988afcd3_47_flash_fwd_hdim128_bf16_split_softcapall_sm80_cu_f3e6f9ee_29064cute1_E:
	.zero		1
	.type		_ZN83_INTERNAL_988afcd3_47_flash_fwd_hdim128_bf16_split_softcapall_sm80_cu_f3e6f9ee_29064cuda3std3__45__cpo6cbeginE,@object
	.size		_ZN83_INTERNAL_988afcd3_47_flash_fwd_hdim128_bf16_split_softcapall_sm80_cu_f3e6f9ee_29064cuda3std3__45__cpo6cbeginE,(_ZN83_INTERNAL_988afcd3_47_flash_fwd_hdim128_bf16_split_softcapall_sm80_cu_f3e6f9ee_29064cuda3std3__48in_placeE - _ZN83_INTERNAL_988afcd3_47_flash_fwd_hdim128_bf16_split_softcapall_sm80_cu_f3e6f9ee_29064cuda3std3__45__cpo6cbeginE)
_ZN83_INTERNAL_988afcd3_47_flash_fwd_hdim128_bf16_split_softcapall_sm80_cu_f3e6f9ee_29064cuda3std3__45__cpo6cbeginE:
	.zero		1
	.type		_ZN83_INTERNAL_988afcd3_47_flash_fwd_hdim128_bf16_split_softcapall_sm80_cu_f3e6f9ee_29064cuda3std3__48in_placeE,@object
	.size		_ZN83_INTERNAL_988afcd3_47_flash_fwd_hdim128_bf16_split_softcapall_sm80_cu_f3e6f9ee_29064cuda3std3__48in_placeE,(_ZN83_INTERNAL_988afcd3_47_flash_fwd_hdim128_bf16_split_softcapall_sm80_cu_f3e6f9ee_29064cuda3std6ranges3__45__cpo9iter_moveE - _ZN83_INTERNAL_988afcd3_47_flash_fwd_hdim128_bf16_split_softcapall_sm80_cu_f3e6f9ee_29064cuda3std3__48in_placeE)
_ZN83_INTERNAL_988afcd3_47_flash_fwd_hdim128_bf16_split_softcapall_sm80_cu_f3e6f9ee_29064cuda3std3__48in_placeE:
	.zero		1
	.type		_ZN83_INTERNAL_988afcd3_47_flash_fwd_hdim128_bf16_split_softcapall_sm80_cu_f3e6f9ee_29064cuda3std6ranges3__45__cpo9iter_moveE,@object
	.size		_ZN83_INTERNAL_988afcd3_47_flash_fwd_hdim128_bf16_split_softcapall_sm80_cu_f3e6f9ee_29064cuda3std6ranges3__45__cpo9iter_moveE,(_ZN83_INTERNAL_988afcd3_47_flash_fwd_hdim128_bf16_split_softcapall_sm80_cu_f3e6f9ee_29064cuda3std3__45__cpo5beginE - _ZN83_INTERNAL_988afcd3_47_flash_fwd_hdim128_bf16_split_softcapall_sm80_cu_f3e6f9ee_29064cuda3std6ranges3__45__cpo9iter_moveE)
_ZN83_INTERNAL_988afcd3_47_flash_fwd_hdim128_bf16_split_softcapall_sm80_cu_f3e6f9ee_29064cuda3std6ranges3__45__cpo9iter_moveE:
	.zero		1
	.type		_ZN83_INTERNAL_988afcd3_47_flash_fwd_hdim128_bf16_split_softcapall_sm80_cu_f3e6f9ee_29064cuda3std3__45__cpo5beginE,@object
	.size		_ZN83_INTERNAL_988afcd3_47_flash_fwd_hdim128_bf16_split_softcapall_sm80_cu_f3e6f9ee_29064cuda3std3__45__cpo5beginE,(_ZN83_INTERNAL_988afcd3_47_flash_fwd_hdim128_bf16_split_softcapall_sm80_cu_f3e6f9ee_29064cuda3std3__485_GLOBAL__N__988afcd3_47_flash_fwd_hdim128_bf16_split_softcapall_sm80_cu_f3e6f9ee_29066ignoreE - _ZN83_INTERNAL_988afcd3_47_flash_fwd_hdim128_bf16_split_softcapall_sm80_cu_f3e6f9ee_29064cuda3std3__45__cpo5beginE)
_ZN83_INTERNAL_988afcd3_47_flash_fwd_hdim128_bf16_split_softcapall_sm80_cu_f3e6f9ee_29064cuda3std3__45__cpo5beginE:
	.zero		1
	.type		_ZN83_INTERNAL_988afcd3_47_flash_fwd_hdim128_bf16_split_softcapall_sm80_cu_f3e6f9ee_29064cuda3std3__485_GLOBAL__N__988afcd3_47_flash_fwd_hdim128_bf16_split_softcapall_sm80_cu_f3e6f9ee_29066ignoreE,@object
	.size		_ZN83_INTERNAL_988afcd3_47_flash_fwd_hdim128_bf16_split_softcapall_sm80_cu_f3e6f9ee_29064cuda3std3__485_GLOBAL__N__988afcd3_47_flash_fwd_hdim128_bf16_split_softcapall_sm80_cu_f3e6f9ee_29066ignoreE,(_ZN83_INTERNAL_988afcd3_47_flash_fwd_hdim128_bf16_split_softcapall_sm80_cu_f3e6f9ee_29064cute7productE - _ZN83_INTERNAL_988afcd3_47_flash_fwd_hdim128_bf16_split_softcapall_sm80_cu_f3e6f9ee_29064cuda3std3__485_GLOBAL__N__988afcd3_47_flash_fwd_hdim128_bf16_split_softcapall_sm80_cu_f3e6f9ee_29066ignoreE)
_ZN83_INTERNAL_988afcd3_47_flash_fwd_hdim128_bf16_split_softcapall_sm80_cu_f3e6f9ee_29064cuda3std3__485_GLOBAL__N__988afcd3_47_flash_fwd_hdim128_bf16_split_softcapall_sm80_cu_f3e6f9ee_29066ignoreE:
	.zero		1
	.type		_ZN83_INTERNAL_988afcd3_47_flash_fwd_hdim128_bf16_split_softcapall_sm80_cu_f3e6f9ee_29064cute7productE,@object
	.size		_ZN83_INTERNAL_988afcd3_47_flash_fwd_hdim128_bf16_split_softcapall_sm80_cu_f3e6f9ee_29064cute7productE,(_ZN83_INTERNAL_988afcd3_47_flash_fwd_hdim128_bf16_split_softcapall_sm80_cu_f3e6f9ee_29064cuda3std3__45__cpo3endE - _ZN83_INTERNAL_988afcd3_47_flash_fwd_hdim128_bf16_split_softcapall_sm80_cu_f3e6f9ee_29064cute7productE)
_ZN83_INTERNAL_988afcd3_47_flash_fwd_hdim128_bf16_split_softcapall_sm80_cu_f3e6f9ee_29064cute7productE:
	.zero		1
	.type		_ZN83_INTERNAL_988afcd3_47_flash_fwd_hdim128_bf16_split_softcapall_sm80_cu_f3e6f9ee_29064cuda3std3__45__cpo3endE,@object
	.size		_ZN83_INTERNAL_988afcd3_47_flash_fwd_hdim128_bf16_split_softcapall_sm80_cu_f3e6f9ee_29064cuda3std3__45__cpo3endE,(_ZN83_INTERNAL_988afcd3_47_flash_fwd_hdim128_bf16_split_softcapall_sm80_cu_f3e6f9ee_29064cuda3std3__419piecewise_constructE - _ZN83_INTERNAL_988afcd3_47_flash_fwd_hdim128_bf16_split_softcapall_sm80_cu_f3e6f9ee_29064cuda3std3__45__cpo3endE)
_ZN83_INTERNAL_988afcd3_47_flash_fwd_hdim128_bf16_split_softcapall_sm80_cu_f3e6f9ee_29064cuda3std3__45__cpo3endE:
	.zero		1
	.type		_ZN83_INTERNAL_988afcd3_47_flash_fwd_hdim128_bf16_split_softcapall_sm80_cu_f3e6f9ee_29064cuda3std3__419piecewise_constructE,@object
	.size		_ZN83_INTERNAL_988afcd3_47_flash_fwd_hdim128_bf16_split_softcapall_sm80_cu_f3e6f9ee_29064cuda3std3__419piecewise_constructE,(_ZN83_INTERNAL_988afcd3_47_flash_fwd_hdim128_bf16_split_softcapall_sm80_cu_f3e6f9ee_29064cuda3std3__45__cpo4cendE - _ZN83_INTERNAL_988afcd3_47_flash_fwd_hdim128_bf16_split_softcapall_sm80_cu_f3e6f9ee_29064cuda3std3__419piecewise_constructE)
_ZN83_INTERNAL_988afcd3_47_flash_fwd_hdim128_bf16_split_softcapall_sm80_cu_f3e6f9ee_29064cuda3std3__419piecewise_constructE:
	.zero		1
	.type		_ZN83_INTERNAL_988afcd3_47_flash_fwd_hdim128_bf16_split_softcapall_sm80_cu_f3e6f9ee_29064cuda3std3__45__cpo4cendE,@object
	.size		_ZN83_INTERNAL_988afcd3_47_flash_fwd_hdim128_bf16_split_softcapall_sm80_cu_f3e6f9ee_29064cuda3std3__45__cpo4cendE,(_ZN83_INTERNAL_988afcd3_47_flash_fwd_hdim128_bf16_split_softcapall_sm80_cu_f3e6f9ee_29064cuda3std6ranges3__45__cpo4swapE - _ZN83_INTERNAL_988afcd3_47_flash_fwd_hdim128_bf16_split_softcapall_sm80_cu_f3e6f9ee_29064cuda3std3__45__cpo4cendE)
_ZN83_INTERNAL_988afcd3_47_flash_fwd_hdim128_bf16_split_softcapall_sm80_cu_f3e6f9ee_29064cuda3std3__45__cpo4cendE:
	.zero		1
	.type		_ZN83_INTERNAL_988afcd3_47_flash_fwd_hdim128_bf16_split_softcapall_sm80_cu_f3e6f9ee_29064cuda3std6ranges3__45__cpo4swapE,@object
	.size		_ZN83_INTERNAL_988afcd3_47_flash_fwd_hdim128_bf16_split_softcapall_sm80_cu_f3e6f9ee_29064cuda3std6ranges3__45__cpo4swapE,(.L_7 - _ZN83_INTERNAL_988afcd3_47_flash_fwd_hdim128_bf16_split_softcapall_sm80_cu_f3e6f9ee_29064cuda3std6ranges3__45__cpo4swapE)
_ZN83_INTERNAL_988afcd3_47_flash_fwd_hdim128_bf16_split_softcapall_sm80_cu_f3e6f9ee_29064cuda3std6ranges3__45__cpo4swapE:
	.zero		1
.L_7:


//--------------------- .nv.shared._ZN7cutlass13device_kernelIN5flash19enable_sm80_to_sm89INS1_16FlashAttnFwdSm80INS1_25CollectiveMainloopFwdSm80ILi8ELi1ELb1EN4cute5tupleIJNS5_1CILi128EEENS7_ILi96EEES8_EEELi128ENS_10bfloat16_tEfNS_4arch4Sm80ELb0ELb1ELb1ELb0ELb0ELb0ELb1ELb1EEENS1_21CollectiveEpilogueFwdINS6_IJS8_S8_S9_EEENS6_IJNS7_ILi1EEESH_SH_EEESB_SD_Li256ELb0ELb1ELb1ELb0EEENS1_19SingleTileSchedulerILb0ELb1ELb1ELi128EEEEEEEEEvNT_6ParamsE --------------------------
	.section	.nv.shared._ZN7cutlass13device_kernelIN5flash19enable_sm80_to_sm89INS1_16FlashAttnFwdSm80INS1_25CollectiveMainloopFwdSm80ILi8ELi1ELb1EN4cute5tupleIJNS5_1CILi128EEENS7_ILi96EEES8_EEELi128ENS_10bfloat16_tEfNS_4arch4Sm80ELb0ELb1ELb1ELb0ELb0ELb0ELb1ELb1EEENS1_21CollectiveEpilogueFwdINS6_IJS8_S8_S9_EEENS6_IJNS7_ILi1EEESH_SH_EEESB_SD_Li256ELb0ELb1ELb1ELb0EEENS1_19SingleTileSchedulerILb0ELb1ELb1ELi128EEEEEEEEEvNT_6ParamsE,"aw",@nobits
	.sectionflags	@""
	.align	16


//--------------------- .nv.shared._ZN7cutlass13device_kernelIN5flash19enable_sm80_to_sm89INS1_16FlashAttnFwdSm80INS1_25CollectiveMainloopFwdSm80ILi8ELi1ELb1EN4cute5tupleIJNS5_1CILi128EEES8_S8_EEELi128ENS_10bfloat16_tEfNS_4arch4Sm80ELb1ELb0ELb1ELb0ELb0ELb0ELb1ELb1EEENS1_21CollectiveEpilogueFwdIS9_NS6_IJNS7_ILi1EEESF_SF_EEESA_SC_Li256ELb0ELb1ELb1ELb0EEENS1_30DynamicPersistentTileSchedulerILi256ELi256ELb1ELb1ELb0EEEEEEEEEvNT_6ParamsE --------------------------
	.section	.nv.shared._ZN7cutlass13device_kernelIN5flash19enable_sm80_to_sm89INS1_16FlashAttnFwdSm80INS1_25CollectiveMainloopFwdSm80ILi8ELi1ELb1EN4cute5tupleIJNS5_1CILi128EEES8_S8_EEELi128ENS_10bfloat16_tEfNS_4arch4Sm80ELb1ELb0ELb1ELb0ELb0ELb0ELb1ELb1EEENS1_21CollectiveEpilogueFwdIS9_NS6_IJNS7_ILi1EEESF_SF_EEESA_SC_Li256ELb0ELb1ELb1ELb0EEENS1_30DynamicPersistentTileSchedulerILi256ELi256ELb1ELb1ELb0EEEEEEEEEvNT_6ParamsE,"aw",@nobits
	.sectionflags	@""
	.align	16


//--------------------- .nv.shared._ZN7cutlass13device_kernelIN5flash19enable_sm80_to_sm89INS1_16FlashAttnFwdSm80INS1_25CollectiveMainloopFwdSm80ILi4ELi1ELb0EN4cute5tupleIJNS5_1CILi128EEENS7_ILi64EEES8_EEELi128ENS_10bfloat16_tEfNS_4arch4Sm80ELb0ELb0ELb1ELb0ELb0ELb0ELb1ELb1EEENS1_21CollectiveEpilogueFwdINS6_IJS8_S8_S9_EEENS6_IJNS7_ILi1EEESH_SH_EEESB_SD_Li128ELb0ELb1ELb1ELb0EEENS1_19SingleTileSchedulerILb0ELb1ELb1ELi128EEEEEEEEEvNT_6ParamsE --------------------------
	.section	.nv.shared._ZN7cutlass13device_kernelIN5flash19enable_sm80_to_sm89INS1_16FlashAttnFwdSm80INS1_25CollectiveMainloopFwdSm80ILi4ELi1ELb0EN4cute5tupleIJNS5_1CILi128EEENS7_ILi64EEES8_EEELi128ENS_10bfloat16_tEfNS_4arch4Sm80ELb0ELb0ELb1ELb0ELb0ELb0ELb1ELb1EEENS1_21CollectiveEpilogueFwdINS6_IJS8_S8_S9_EEENS6_IJNS7_ILi1EEESH_SH_EEESB_SD_Li128ELb0ELb1ELb1ELb0EEENS1_19SingleTileSchedulerILb0ELb1ELb1ELi128EEEEEEEEEvNT_6ParamsE,"aw",@nobits
	.sectionflags	@""
	.align	16


//--------------------- .nv.shared._ZN7cutlass13device_kernelIN5flash19enable_sm80_to_sm89INS1_16FlashAttnFwdSm80INS1_25CollectiveMainloopFwdSm80ILi8ELi1ELb1EN4cute5tupleIJNS5_1CILi128EEENS7_ILi112EEES8_EEELi128ENS_10bfloat16_tEfNS_4arch4Sm80ELb0ELb0ELb1ELb1ELb0ELb0ELb1ELb1EEENS1_21CollectiveEpilogueFwdINS6_IJS8_S8_S9_EEENS6_IJNS7_ILi1EEESH_SH_EEESB_SD_Li256ELb1ELb1ELb1ELb0EEENS1_36VarlenDynamicPersistentTileSchedulerILi128ELi112ELi256ELi256ELb1ELb1ELb0ELb0ELb1ELb1EEEEEEEEEvNT_6ParamsE --------------------------
	.section	.nv.shared._ZN7cutlass13device_kernelIN5flash19enable_sm80_to_sm89INS1_16FlashAttnFwdSm80INS1_25CollectiveMainloopFwdSm80ILi8ELi1ELb1EN4cute5tupleIJNS5_1CILi128EEENS7_ILi112EEES8_EEELi128ENS_10bfloat16_tEfNS_4arch4Sm80ELb0ELb0ELb1ELb1ELb0ELb0ELb1ELb1EEENS1_21CollectiveEpilogueFwdINS6_IJS8_S8_S9_EEENS6_IJNS7_ILi1EEESH_SH_EEESB_SD_Li256ELb1ELb1ELb1ELb0EEENS1_36VarlenDynamicPersistentTileSchedulerILi128ELi112ELi256ELi256ELb1ELb1ELb0ELb0ELb1ELb1EEEEEEEEEvNT_6ParamsE,"aw",@nobits
	.sectionflags	@""
	.align	16


//--------------------- .nv.shared._ZN7cutlass13device_kernelIN5flash19enable_sm80_to_sm89INS1_16FlashAttnFwdSm80INS1_25CollectiveMainloopFwdSm80ILi8ELi1ELb1EN4cute5tupleIJNS5_1CILi128EEENS7_ILi112EEES8_EEELi128ENS_10bfloat16_tEfNS_4arch4Sm80ELb0ELb0ELb1ELb1ELb0ELb1ELb1ELb1EEENS1_21CollectiveEpilogueFwdINS6_IJS8_S8_S9_EEENS6_IJNS7_ILi1EEESH_SH_EEESB_SD_Li256ELb1ELb1ELb1ELb0EEENS1_36VarlenDynamicPersistentTileSchedulerILi128ELi112ELi256ELi256ELb1ELb1ELb0ELb0ELb1ELb1EEEEEEEEEvNT_6ParamsE --------------------------
	.section	.nv.shared._ZN7cutlass13device_kernelIN5flash19enable_sm80_to_sm89INS1_16FlashAttnFwdSm80INS1_25CollectiveMainloopFwdSm80ILi8ELi1ELb1EN4cute5tupleIJNS5_1CILi128EEENS7_ILi112EEES8_EEELi128ENS_10bfloat16_tEfNS_4arch4Sm80ELb0ELb0ELb1ELb1ELb0ELb1ELb1ELb1EEENS1_21CollectiveEpilogueFwdINS6_IJS8_S8_S9_EEENS6_IJNS7_ILi1EEESH_SH_EEESB_SD_Li256ELb1ELb1ELb1ELb0EEENS1_36VarlenDynamicPersistentTileSchedulerILi128ELi112ELi256ELi256ELb1ELb1ELb0ELb0ELb1ELb1EEEEEEEEEvNT_6ParamsE,"aw",@nobits
	.sectionflags	@""
	.align	16


//--------------------- .nv.shared._ZN7cutlass13device_kernelIN5flash19enable_sm80_to_sm89INS1_16FlashAttnFwdSm80INS1_25CollectiveMainloopFwdSm80ILi4ELi1ELb0EN4cute5tupleIJNS5_1CILi128EEENS7_ILi48EEES8_EEELi128ENS_10bfloat16_tEfNS_4arch4Sm80ELb0ELb1ELb1ELb0ELb0ELb0ELb1ELb1EEENS1_21CollectiveEpilogueFwdINS6_IJS8_S8_S9_EEENS6_IJNS7_ILi1EEESH_SH_EEESB_SD_Li128ELb0ELb1ELb1ELb0EEENS1_19SingleTileSchedulerILb0ELb1ELb1ELi128EEEEEEEEEvNT_6ParamsE --------------------------
	.section	.nv.shared._ZN7cutlass13device_kernelIN5flash19enable_sm80_to_sm89INS1_16FlashAttnFwdSm80INS1_25CollectiveMainloopFwdSm80ILi4ELi1ELb0EN4cute5tupleIJNS5_1CILi128EEENS7_ILi48EEES8_EEELi128ENS_10bfloat16_tEfNS_4arch4Sm80ELb0ELb1ELb1ELb0ELb0ELb0ELb1ELb1EEENS1_21CollectiveEpilogueFwdINS6_IJS8_S8_S9_EEENS6_IJNS7_ILi1EEESH_SH_EEESB_SD_Li128ELb0ELb1ELb1ELb0EEENS1_19SingleTileSchedulerILb0ELb1ELb1ELi128EEEEEEEEEvNT_6ParamsE,"aw",@nobits
	.sectionflags	@""
	.align	16


//--------------------- .nv.shared._ZN7cutlass13device_kernelIN5flash19enable_sm80_to_sm89INS1_16FlashAttnFwdSm80INS1_25CollectiveMainloopFwdSm80ILi8ELi1ELb1EN4cute5tupleIJNS5_1CILi128EEENS7_ILi96EEES8_EEELi128ENS_10bfloat16_tEfNS_4arch4Sm80ELb0ELb1ELb1ELb1ELb0ELb0ELb1ELb1EEENS1_21CollectiveEpilogueFwdINS6_IJS8_S8_S9_EEENS6_IJNS7_ILi1EEESH_SH_EEESB_SD_Li256ELb1ELb1ELb1ELb0EEENS1_36VarlenDynamicPersistentTileSchedulerILi128ELi96ELi256ELi256ELb1ELb1ELb0ELb1ELb0ELb1EEEEEEEEEvNT_6ParamsE --------------------------
	.section	.nv.shared._ZN7cutlass13device_kernelIN5flash19enable_sm80_to_sm89INS1_16FlashAttnFwdSm80INS1_25CollectiveMainloopFwdSm80ILi8ELi1ELb1EN4cute5tupleIJNS5_1CILi128EEENS7_ILi96EEES8_EEELi128ENS_10bfloat16_tEfNS_4arch4Sm80ELb0ELb1ELb1ELb1ELb0ELb0ELb1ELb1EEENS1_21CollectiveEpilogueFwdINS6_IJS8_S8_S9_EEENS6_IJNS7_ILi1EEESH_SH_EEESB_SD_Li256ELb1ELb1ELb1ELb0EEENS1_36VarlenDynamicPersistentTileSchedulerILi128ELi96ELi256ELi256ELb1ELb1ELb0ELb1ELb0ELb1EEEEEEEEEvNT_6ParamsE,"aw",@nobits
	.sectionflags	@""
	.align	16


//--------------------- .nv.shared._ZN7cutlass13device_kernelIN5flash19enable_sm80_to_sm89INS1_16FlashAttnFwdSm80INS1_25CollectiveMainloopFwdSm80ILi8ELi1ELb1EN4cute5tupleIJNS5_1CILi128EEENS7_ILi96EEES8_EEELi128ENS_10bfloat16_tEfNS_4arch4Sm80ELb0ELb1ELb1ELb1ELb0ELb1ELb1ELb1EEENS1_21CollectiveEpilogueFwdINS6_IJS8_S8_S9_EEENS6_IJNS7_ILi1EEESH_SH_EEESB_SD_Li256ELb1ELb1ELb1ELb0EEENS1_36VarlenDynamicPersistentTileSchedulerILi128ELi96ELi256ELi256ELb1ELb1ELb0ELb1ELb0ELb1EEEEEEEEEvNT_6ParamsE --------------------------
	.section	.nv.shared._ZN7cutlass13device_kernelIN5flash19enable_sm80_to_sm89INS1_16FlashAttnFwdSm80INS1_25CollectiveMainloopFwdSm80ILi8ELi1ELb1EN4cute5tupleIJNS5_1CILi128EEENS7_ILi96EEES8_EEELi128ENS_10bfloat16_tEfNS_4arch4Sm80ELb0ELb1ELb1ELb1ELb0ELb1ELb1ELb1EEENS1_21CollectiveEpilogueFwdINS6_IJS8_S8_S9_EEENS6_IJNS7_ILi1EEESH_SH_EEESB_SD_Li256ELb1ELb1ELb1ELb0EEENS1_36VarlenDynamicPersistentTileSchedulerILi128ELi96ELi256ELi256ELb1ELb1ELb0ELb1ELb0ELb1EEEEEEEEEvNT_6ParamsE,"aw",@nobits
	.sectionflags	@""
	.align	16


//--------------------- .nv.shared._ZN7cutlass13device_kernelIN5flash19enable_sm80_to_sm89INS1_16FlashAttnFwdSm80INS1_25CollectiveMainloopFwdSm80ILi4ELi1ELb0EN4cute5tupleIJNS5_1CILi128EEENS7_ILi64EEES8_EEELi128ENS_10bfloat16_tEfNS_4arch4Sm80ELb1ELb0ELb1ELb0ELb0ELb0ELb1ELb1EEENS1_21CollectiveEpilogueFwdINS6_IJS8_S8_S9_EEENS6_IJNS7_ILi1EEESH_SH_EEESB_SD_Li128ELb0ELb1ELb1ELb0EEENS1_30DynamicPersistentTileSchedulerILi128ELi128ELb1ELb1ELb0EEEEEEEEEvNT_6ParamsE --------------------------
	.section	.nv.shared._ZN7cutlass13device_kernelIN5flash19enable_sm80_to_sm89INS1_16FlashAttnFwdSm80INS1_25CollectiveMainloopFwdSm80ILi4ELi1ELb0EN4cute5tupleIJNS5_1CILi128EEENS7_ILi64EEES8_EEELi128ENS_10bfloat16_tEfNS_4arch4Sm80ELb1ELb0ELb1ELb0ELb0ELb0ELb1ELb1EEENS1_21CollectiveEpilogueFwdINS6_IJS8_S8_S9_EEENS6_IJNS7_ILi1EEESH_SH_EEESB_SD_Li128ELb0ELb1ELb1ELb0EEENS1_30DynamicPersistentTileSchedulerILi128ELi128ELb1ELb1ELb0EEEEEEEEEvNT_6ParamsE,"aw",@nobits
	.sectionflags	@""
	.align	16


//--------------------- .nv.shared._ZN7cutlass13device_kernelIN5flash19enable_sm80_to_sm89INS1_16FlashAttnFwdSm80INS1_25CollectiveMainloopFwdSm80ILi8ELi1ELb1EN4cute5tupleIJNS5_1CILi128EEENS7_ILi112EEES8_EEELi128ENS_10bfloat16_tEfNS_4arch4Sm80ELb1ELb0ELb1ELb1ELb0ELb0ELb1ELb1EEENS1_21CollectiveEpilogueFwdINS6_IJS8_S8_S9_EEENS6_IJNS7_ILi1EEESH_SH_EEESB_SD_Li256ELb1ELb1ELb1ELb0EEENS1_36VarlenDynamicPersistentTileSchedulerILi128ELi112ELi256ELi256ELb1ELb1ELb0ELb1ELb1ELb1EEEEEEEEEvNT_6ParamsE --------------------------
	.section	.nv.shared._ZN7cutlass13device_kernelIN5flash19enable_sm80_to_sm89INS1_16FlashAttnFwdSm80INS1_25CollectiveMainloopFwdSm80ILi8ELi1ELb1EN4cute5tupleIJNS5_1CILi128EEENS7_ILi112EEES8_EEELi128ENS_10bfloat16_tEfNS_4arch4Sm80ELb1ELb0ELb1ELb1ELb0ELb0ELb1ELb1EEENS1_21CollectiveEpilogueFwdINS6_IJS8_S8_S9_EEENS6_IJNS7_ILi1EEESH_SH_EEESB_SD_Li256ELb1ELb1ELb1ELb0EEENS1_36VarlenDynamicPersistentTileSchedulerILi128ELi112ELi256ELi256ELb1ELb1ELb0ELb1ELb1ELb1EEEEEEEEEvNT_6ParamsE,"aw",@nobits
	.sectionflags	@""
	.align	16


//--------------------- .nv.shared._ZN7cutlass13device_kernelIN5flash19enable_sm80_to_sm89INS1_16FlashAttnFwdSm80INS1_25CollectiveMainloopFwdSm80ILi8ELi1ELb1EN4cute5tupleIJNS5_1CILi128EEENS7_ILi112EEES8_EEELi128ENS_10bfloat16_tEfNS_4arch4Sm80ELb1ELb0ELb1ELb1ELb0ELb1ELb1ELb1EEENS1_21CollectiveEpilogueFwdINS6_IJS8_S8_S9_EEENS6_IJNS7_ILi1EEESH_SH_EEESB_SD_Li256ELb1ELb1ELb1ELb0EEENS1_36VarlenDynamicPersistentTileSchedulerILi128ELi112ELi256ELi256ELb1ELb1ELb0ELb1ELb1ELb1EEEEEEEEEvNT_6ParamsE --------------------------
	.section	.nv.shared._ZN7cutlass13device_kernelIN5flash19enable_sm80_to_sm89INS1_16FlashAttnFwdSm80INS1_25CollectiveMainloopFwdSm80ILi8ELi1ELb1EN4cute5tupleIJNS5_1CILi128EEENS7_ILi112EEES8_EEELi128ENS_10bfloat16_tEfNS_4arch4Sm80ELb1ELb0ELb1ELb1ELb0ELb1ELb1ELb1EEENS1_21CollectiveEpilogueFwdINS6_IJS8_S8_S9_EEENS6_IJNS7_ILi1EEESH_SH_EEESB_SD_Li256ELb1ELb1ELb1ELb0EEENS1_36VarlenDynamicPersistentTileSchedulerILi128ELi112ELi256ELi256ELb1ELb1ELb0ELb1ELb1ELb1EEEEEEEEEvNT_6ParamsE,"aw",@nobits
	.sectionflags	@""
	.align	16


//--------------------- .nv.shared._ZN7cutlass13device_kernelIN5flash19enable_sm80_to_sm89INS1_16FlashAttnFwdSm80INS1_25CollectiveMainloopFwdSm80ILi8ELi1ELb1EN4cute5tupleIJNS5_1CILi128EEES8_S8_EEELi128ENS_10bfloat16_tEfNS_4arch4Sm80ELb0ELb0ELb0ELb0ELb0ELb0ELb1ELb1EEENS1_21CollectiveEpilogueFwdIS9_NS6_IJNS7_ILi1EEESF_SF_EEESA_SC_Li256ELb0ELb1ELb1ELb0EEENS1_19SingleTileSchedulerILb0ELb1ELb1ELi128EEEEEEEEEvNT_6ParamsE --------------------------
	.section	.nv.shared._ZN7cutlass13device_kernelIN5flash19enable_sm80_to_sm89INS1_16FlashAttnFwdSm80INS1_25CollectiveMainloopFwdSm80ILi8ELi1ELb1EN4cute5tupleIJNS5_1CILi128EEES8_S8_EEELi128ENS_10bfloat16_tEfNS_4arch4Sm80ELb0ELb0ELb0ELb0ELb0ELb0ELb1ELb1EEENS1_21CollectiveEpilogueFwdIS9_NS6_IJNS7_ILi1EEESF_SF_EEESA_SC_Li256ELb0ELb1ELb1ELb0EEENS1_19SingleTileSchedulerILb0ELb1ELb1ELi128EEEEEEEEEvNT_6ParamsE,"aw",@nobits
	.sectionflags	@""
	.align	16


//--------------------- .nv.shared._ZN7cutlass13device_kernelIN5flash19enable_sm80_to_sm89INS1_16FlashAttnFwdSm80INS1_25CollectiveMainloopFwdSm80ILi8ELi1ELb1EN4cute5tupleIJNS5_1CILi128EEENS7_ILi96EEES8_EEELi128ENS_10bfloat16_tEfNS_4arch4Sm80ELb0ELb1ELb0ELb0ELb0ELb0ELb1ELb1EEENS1_21CollectiveEpilogueFwdINS6_IJS8_S8_S9_EEENS6_IJNS7_ILi1EEESH_SH_EEESB_SD_Li256ELb0ELb1ELb1ELb0EEENS1_19SingleTileSchedulerILb0ELb1ELb1ELi128EEEEEEEEEvNT_6ParamsE --------------------------
	.section	.nv.shared._ZN7cutlass13device_kernelIN5flash19enable_sm80_to_sm89INS1_16FlashAttnFwdSm80INS1_25CollectiveMainloopFwdSm80ILi8ELi1ELb1EN4cute5tupleIJNS5_1CILi128EEENS7_ILi96EEES8_EEELi128ENS_10bfloat16_tEfNS_4arch4Sm80ELb0ELb1ELb0ELb0ELb0ELb0ELb1ELb1EEENS1_21CollectiveEpilogueFwdINS6_IJS8_S8_S9_EEENS6_IJNS7_ILi1EEESH_SH_EEESB_SD_Li256ELb0ELb1ELb1ELb0EEENS1_19SingleTileSchedulerILb0ELb1ELb1ELi128EEEEEEEEEvNT_6ParamsE,"aw",@nobits
	.sectionflags	@""
	.align	16


//--------------------- .nv.shared._ZN7cutlass13device_kernelIN5flash19enable_sm80_to_sm89INS1_16FlashAttnFwdSm80INS1_25CollectiveMainloopFwdSm80ILi8ELi1ELb1EN4cute5tupleIJNS5_1CILi128EEES8_S8_EEELi128ENS_10bfloat16_tEfNS_4arch4Sm80ELb1ELb0ELb0ELb0ELb0ELb0ELb1ELb1EEENS1_21CollectiveEpilogueFwdIS9_NS6_IJNS7_ILi1EEESF_SF_EEESA_SC_Li256ELb0ELb1ELb1ELb0EEENS1_30DynamicPersistentTileSchedulerILi256ELi256ELb1ELb1ELb0EEEEEEEEEvNT_6ParamsE --------------------------
	.section	.nv.shared._ZN7cutlass13device_kernelIN5flash19enable_sm80_to_sm89INS1_16FlashAttnFwdSm80INS1_25CollectiveMainloopFwdSm80ILi8ELi1ELb1EN4cute5tupleIJNS5_1CILi128EEES8_S8_EEELi128ENS_10bfloat16_tEfNS_4arch4Sm80ELb1ELb0ELb0ELb0ELb0ELb0ELb1ELb1EEENS1_21CollectiveEpilogueFwdIS9_NS6_IJNS7_ILi1EEESF_SF_EEESA_SC_Li256ELb0ELb1ELb1ELb0EEENS1_30DynamicPersistentTileSchedulerILi256ELi256ELb1ELb1ELb0EEEEEEEEEvNT_6ParamsE,"aw",@nobits
	.sectionflags	@""
	.align	16


//--------------------- .nv.shared._ZN7cutlass13device_kernelIN5flash19enable_sm80_to_sm89INS1_16FlashAttnFwdSm80INS1_25CollectiveMainloopFwdSm80ILi4ELi1ELb0EN4cute5tupleIJNS5_1CILi128EEENS7_ILi64EEES8_EEELi128ENS_10bfloat16_tEfNS_4arch4Sm80ELb0ELb0ELb0ELb0ELb0ELb0ELb1ELb1EEENS1_21CollectiveEpilogueFwdINS6_IJS8_S8_S9_EEENS6_IJNS7_ILi1EEESH_SH_EEESB_SD_Li128ELb0ELb1ELb1ELb0EEENS1_19SingleTileSchedulerILb0ELb1ELb1ELi128EEEEEEEEEvNT_6ParamsE --------------------------
	.section	.nv.shared._ZN7cutlass13device_kernelIN5flash19enable_sm80_to_sm89INS1_16FlashAttnFwdSm80INS1_25CollectiveMainloopFwdSm80ILi4ELi1ELb0EN4cute5tupleIJNS5_1CILi128EEENS7_ILi64EEES8_EEELi128ENS_10bfloat16_tEfNS_4arch4Sm80ELb0ELb0ELb0ELb0ELb0ELb0ELb1ELb1EEENS1_21CollectiveEpilogueFwdINS6_IJS8_S8_S9_EEENS6_IJNS7_ILi1EEESH_SH_EEESB_SD_Li128ELb0ELb1ELb1ELb0EEENS1_19SingleTileSchedulerILb0ELb1ELb1ELi128EEEEEEEEEvNT_6ParamsE,"aw",@nobits
	.sectionflags	@""
	.align	16


//--------------------- .nv.shared._ZN7cutlass13device_kernelIN5flash19enable_sm80_to_sm89INS1_16FlashAttnFwdSm80INS1_25CollectiveMainloopFwdSm80ILi8ELi1ELb1EN4cute5tupleIJNS5_1CILi128EEENS7_ILi112EEES8_EEELi128ENS_10bfloat16_tEfNS_4arch4Sm80ELb0ELb0ELb0ELb1ELb0ELb0ELb1ELb1EEENS1_21CollectiveEpilogueFwdINS6_IJS8_S8_S9_EEENS6_IJNS7_ILi1EEESH_SH_EEESB_SD_Li256ELb1ELb1ELb1ELb0EEENS1_36VarlenDynamicPersistentTileSchedulerILi128ELi112ELi256ELi256ELb1ELb1ELb0ELb0ELb1ELb1EEEEEEEEEvNT_6ParamsE --------------------------
	.section	.nv.shared._ZN7cutlass13device_kernelIN5flash19enable_sm80_to_sm89INS1_16FlashAttnFwdSm80INS1_25CollectiveMainloopFwdSm80ILi8ELi1ELb1EN4cute5tupleIJNS5_1CILi128EEENS7_ILi112EEES8_EEELi128ENS_10bfloat16_tEfNS_4arch4Sm80ELb0ELb0ELb0ELb1ELb0ELb0ELb1ELb1EEENS1_21CollectiveEpilogueFwdINS6_IJS8_S8_S9_EEENS6_IJNS7_ILi1EEESH_SH_EEESB_SD_Li256ELb1ELb1ELb1ELb0EEENS1_36VarlenDynamicPersistentTileSchedulerILi128ELi112ELi256ELi256ELb1ELb1ELb0ELb0ELb1ELb1EEEEEEEEEvNT_6ParamsE,"aw",@nobits
	.sectionflags	@""
	.align	16


//--------------------- .nv.shared._ZN7cutlass13device_kernelIN5flash19enable_sm80_to_sm89INS1_16FlashAttnFwdSm80INS1_25CollectiveMainloopFwdSm80ILi8ELi1ELb1EN4cute5tupleIJNS5_1CILi128EEENS7_ILi112EEES8_EEELi128ENS_10bfloat16_tEfNS_4arch4Sm80ELb0ELb0ELb0ELb1ELb0ELb1ELb1ELb1EEENS1_21CollectiveEpilogueFwdINS6_IJS8_S8_S9_EEENS6_IJNS7_ILi1EEESH_SH_EEESB_SD_Li256ELb1ELb1ELb1ELb0EEENS1_36VarlenDynamicPersistentTileSchedulerILi128ELi112ELi256ELi256ELb1ELb1ELb0ELb0ELb1ELb1EEEEEEEEEvNT_6ParamsE --------------------------
	.section	.nv.shared._ZN7cutlass13device_kernelIN5flash19enable_sm80_to_sm89INS1_16FlashAttnFwdSm80INS1_25CollectiveMainloopFwdSm80ILi8ELi1ELb1EN4cute5tupleIJNS5_1CILi128EEENS7_ILi112EEES8_EEELi128ENS_10bfloat16_tEfNS_4arch4Sm80ELb0ELb0ELb0ELb1ELb0ELb1ELb1ELb1EEENS1_21CollectiveEpilogueFwdINS6_IJS8_S8_S9_EEENS6_IJNS7_ILi1EEESH_SH_EEESB_SD_Li256ELb1ELb1ELb1ELb0EEENS1_36VarlenDynamicPersistentTileSchedulerILi128ELi112ELi256ELi256ELb1ELb1ELb0ELb0ELb1ELb1EEEEEEEEEvNT_6ParamsE,"aw",@nobits
	.sectionflags	@""
	.align	16


//--------------------- .nv.shared._ZN7cutlass13device_kernelIN5flash19enable_sm80_to_sm89INS1_16FlashAttnFwdSm80INS1_25CollectiveMainloopFwdSm80ILi4ELi1ELb0EN4cute5tupleIJNS5_1CILi128EEENS7_ILi48EEES8_EEELi128ENS_10bfloat16_tEfNS_4arch4Sm80ELb0ELb1ELb0ELb0ELb0ELb0ELb1ELb1EEENS1_21CollectiveEpilogueFwdINS6_IJS8_S8_S9_EEENS6_IJNS7_ILi1EEESH_SH_EEESB_SD_Li128ELb0ELb1ELb1ELb0EEENS1_19SingleTileSchedulerILb0ELb1ELb1ELi128EEEEEEEEEvNT_6ParamsE --------------------------
	.section	.nv.shared._ZN7cutlass13device_kernelIN5flash19enable_sm80_to_sm89INS1_16FlashAttnFwdSm80INS1_25CollectiveMainloopFwdSm80ILi4ELi1ELb0EN4cute5tupleIJNS5_1CILi128EEENS7_ILi48EEES8_EEELi128ENS_10bfloat16_tEfNS_4arch4Sm80ELb0ELb1ELb0ELb0ELb0ELb0ELb1ELb1EEENS1_21CollectiveEpilogueFwdINS6_IJS8_S8_S9_EEENS6_IJNS7_ILi1EEESH_SH_EEESB_SD_Li128ELb0ELb1ELb1ELb0EEENS1_19SingleTileSchedulerILb0ELb1ELb1ELi128EEEEEEEEEvNT_6ParamsE,"aw",@nobits
	.sectionflags	@""
	.align	16


//--------------------- .nv.shared._ZN7cutlass13device_kernelIN5flash19enable_sm80_to_sm89INS1_16FlashAttnFwdSm80INS1_25CollectiveMainloopFwdSm80ILi8ELi1ELb1EN4cute5tupleIJNS5_1CILi128EEENS7_ILi96EEES8_EEELi128ENS_10bfloat16_tEfNS_4arch4Sm80ELb0ELb1ELb0ELb1ELb0ELb0ELb1ELb1EEENS1_21CollectiveEpilogueFwdINS6_IJS8_S8_S9_EEENS6_IJNS7_ILi1EEESH_SH_EEESB_SD_Li256ELb1ELb1ELb1ELb0EEENS1_36VarlenDynamicPersistentTileSchedulerILi128ELi96ELi256ELi256ELb1ELb1ELb0ELb1ELb0ELb1EEEEEEEEEvNT_6ParamsE --------------------------
	.section	.nv.shared._ZN7cutlass13device_kernelIN5flash19enable_sm80_to_sm89INS1_16FlashAttnFwdSm80INS1_25CollectiveMainloopFwdSm80ILi8ELi1ELb1EN4cute5tupleIJNS5_1CILi128EEENS7_ILi96EEES8_EEELi128ENS_10bfloat16_tEfNS_4arch4Sm80ELb0ELb1ELb0ELb1ELb0ELb0ELb1ELb1EEENS1_21CollectiveEpilogueFwdINS6_IJS8_S8_S9_EEENS6_IJNS7_ILi1EEESH_SH_EEESB_SD_Li256ELb1ELb1ELb1ELb0EEENS1_36VarlenDynamicPersistentTileSchedulerILi128ELi96ELi256ELi256ELb1ELb1ELb0ELb1ELb0ELb1EEEEEEEEEvNT_6ParamsE,"aw",@nobits
	.sectionflags	@""
	.align	16


//--------------------- .nv.shared._ZN7cutlass13device_kernelIN5flash19enable_sm80_to_sm89INS1_16FlashAttnFwdSm80INS1_25CollectiveMainloopFwdSm80ILi8ELi1ELb1EN4cute5tupleIJNS5_1CILi128EEENS7_ILi96EEES8_EEELi128ENS_10bfloat16_tEfNS_4arch4Sm80ELb0ELb1ELb0ELb1ELb0ELb1ELb1ELb1EEENS1_21CollectiveEpilogueFwdINS6_IJS8_S8_S9_EEENS6_IJNS7_ILi1EEESH_SH_EEESB_SD_Li256ELb1ELb1ELb1ELb0EEENS1_36VarlenDynamicPersistentTileSchedulerILi128ELi96ELi256ELi256ELb1ELb1ELb0ELb1ELb0ELb1EEEEEEEEEvNT_6ParamsE --------------------------
	.section	.nv.shared._ZN7cutlass13device_kernelIN5flash19enable_sm80_to_sm89INS1_16FlashAttnFwdSm80INS1_25CollectiveMainloopFwdSm80ILi8ELi1ELb1EN4cute5tupleIJNS5_1CILi128EEENS7_ILi96EEES8_EEELi128ENS_10bfloat16_tEfNS_4arch4Sm80ELb0ELb1ELb0ELb1ELb0ELb1ELb1ELb1EEENS1_21CollectiveEpilogueFwdINS6_IJS8_S8_S9_EEENS6_IJNS7_ILi1EEESH_SH_EEESB_SD_Li256ELb1ELb1ELb1ELb0EEENS1_36VarlenDynamicPersistentTileSchedulerILi128ELi96ELi256ELi256ELb1ELb1ELb0ELb1ELb0ELb1EEEEEEEEEvNT_6ParamsE,"aw",@nobits
	.sectionflags	@""
	.align	16


//--------------------- .nv.shared._ZN7cutlass13device_kernelIN5flash19enable_sm80_to_sm89INS1_16FlashAttnFwdSm80INS1_25CollectiveMainloopFwdSm80ILi4ELi1ELb0EN4cute5tupleIJNS5_1CILi128EEENS7_ILi64EEES8_EEELi128ENS_10bfloat16_tEfNS_4arch4Sm80ELb1ELb0ELb0ELb0ELb0ELb0ELb1ELb1EEENS1_21CollectiveEpilogueFwdINS6_IJS8_S8_S9_EEENS6_IJNS7_ILi1EEESH_SH_EEESB_SD_Li128ELb0ELb1ELb1ELb0EEENS1_30DynamicPersistentTileSchedulerILi128ELi128ELb1ELb1ELb0EEEEEEEEEvNT_6ParamsE --------------------------
	.section	.nv.shared._ZN7cutlass13device_kernelIN5flash19enable_sm80_to_sm89INS1_16FlashAttnFwdSm80INS1_25CollectiveMainloopFwdSm80ILi4ELi1ELb0EN4cute5tupleIJNS5_1CILi128EEENS7_ILi64EEES8_EEELi128ENS_10bfloat16_tEfNS_4arch4Sm80ELb1ELb0ELb0ELb0ELb0ELb0ELb1ELb1EEENS1_21CollectiveEpilogueFwdINS6_IJS8_S8_S9_EEENS6_IJNS7_ILi1EEESH_SH_EEESB_SD_Li128ELb0ELb1ELb1ELb0EEENS1_30DynamicPersistentTileSchedulerILi128ELi128ELb1ELb1ELb0EEEEEEEEEvNT_6ParamsE,"aw",@nobits
	.sectionflags	@""
	.align	16


//--------------------- .nv.shared._ZN7cutlass13device_kernelIN5flash19enable_sm80_to_sm89INS1_16FlashAttnFwdSm80INS1_25CollectiveMainloopFwdSm80ILi8ELi1ELb1EN4cute5tupleIJNS5_1CILi128EEENS7_ILi112EEES8_EEELi128ENS_10bfloat16_tEfNS_4arch4Sm80ELb1ELb0ELb0ELb1ELb0ELb0ELb1ELb1EEENS1_21CollectiveEpilogueFwdINS6_IJS8_S8_S9_EEENS6_IJNS7_ILi1EEESH_SH_EEESB_SD_Li256ELb1ELb1ELb1ELb0EEENS1_36VarlenDynamicPersistentTileSchedulerILi128ELi112ELi256ELi256ELb1ELb1ELb0ELb1ELb1ELb1EEEEEEEEEvNT_6ParamsE --------------------------
	.section	.nv.shared._ZN7cutlass13device_kernelIN5flash19enable_sm80_to_sm89INS1_16FlashAttnFwdSm80INS1_25CollectiveMainloopFwdSm80ILi8ELi1ELb1EN4cute5tupleIJNS5_1CILi128EEENS7_ILi112EEES8_EEELi128ENS_10bfloat16_tEfNS_4arch4Sm80ELb1ELb0ELb0ELb1ELb0ELb0ELb1ELb1EEENS1_21CollectiveEpilogueFwdINS6_IJS8_S8_S9_EEENS6_IJNS7_ILi1EEESH_SH_EEESB_SD_Li256ELb1ELb1ELb1ELb0EEENS1_36VarlenDynamicPersistentTileSchedulerILi128ELi112ELi256ELi256ELb1ELb1ELb0ELb1ELb1ELb1EEEEEEEEEvNT_6ParamsE,"aw",@nobits
	.sectionflags	@""
	.align	16


//--------------------- .nv.shared._ZN7cutlass13device_kernelIN5flash19enable_sm80_to_sm89INS1_16FlashAttnFwdSm80INS1_25CollectiveMainloopFwdSm80ILi8ELi1ELb1EN4cute5tupleIJNS5_1CILi128EEENS7_ILi112EEES8_EEELi128ENS_10bfloat16_tEfNS_4arch4Sm80ELb1ELb0ELb0ELb1ELb0ELb1ELb1ELb1EEENS1_21CollectiveEpilogueFwdINS6_IJS8_S8_S9_EEENS6_IJNS7_ILi1EEESH_SH_EEESB_SD_Li256ELb1ELb1ELb1ELb0EEENS1_36VarlenDynamicPersistentTileSchedulerILi128ELi112ELi256ELi256ELb1ELb1ELb0ELb1ELb1ELb1EEEEEEEEEvNT_6ParamsE --------------------------
	.section	.nv.shared._ZN7cutlass13device_kernelIN5flash19enable_sm80_to_sm89INS1_16FlashAttnFwdSm80INS1_25CollectiveMainloopFwdSm80ILi8ELi1ELb1EN4cute5tupleIJNS5_1CILi128EEENS7_ILi112EEES8_EEELi128ENS_10bfloat16_tEfNS_4arch4Sm80ELb1ELb0ELb0ELb1ELb0ELb1ELb1ELb1EEENS1_21CollectiveEpilogueFwdINS6_IJS8_S8_S9_EEENS6_IJNS7_ILi1EEESH_SH_EEESB_SD_Li256ELb1ELb1ELb1ELb0EEENS1_36VarlenDynamicPersistentTileSchedulerILi128ELi112ELi256ELi256ELb1ELb1ELb0ELb1ELb1ELb1EEEEEEEEEvNT_6ParamsE,"aw",@nobits
	.sectionflags	@""
	.align	16
